	.target	sm_90a

	.elftype	@"ET_EXEC"


//--------------------- .note.nv.tkinfo           --------------------------
	.section	.note.nv.tkinfo,"",@"SHT_NOTE"
	.sectionflags	@"SHF_NOTE_NV_TKINFO"
	.tkinfo
        /*0018*/ 	.word	0x00000002
        /*0030*/ 	.string	""
        /*0030*/ 	.string	"ptxas"
        /*0030*/ 	.string	"Cuda compilation tools, release 13.0, V13.0.88"
        /*0030*/ 	.string	"Build cuda_13.0.r13.0/compiler.36424714_0"
        /*0030*/ 	.string	"-arch sm_90a -m 64 "



//--------------------- .note.nv.cuinfo           --------------------------
	.section	.note.nv.cuinfo,"",@"SHT_NOTE"
	.sectionflags	@"SHF_NOTE_NV_CUINFO"
        /*0018*/ 	.short	0x0002
        /*001a*/ 	.short	0x005a
        /*001c*/ 	.short	0x0082
	.zero		2


//--------------------- .nv.info                  --------------------------
	.section	.nv.info,"",@"SHT_CUDA_INFO"
	.align	4


	//----- nvinfo : EIATTR_REGCOUNT
	.align		4
        /*0000*/ 	.byte	0x04, 0x2f
        /*0002*/ 	.short	(.L_12 - .L_11)
	.align		4
.L_11:
        /*0004*/ 	.word	index@(_ZN5flash16flash_fwd_kernelI23Flash_fwd_kernel_traitsILi96ELi128ELi64ELi4ELb0ELb0EN7cutlass6half_tE19Flash_kernel_traitsILi96ELi128ELi64ELi4ES3_EELb0ELb0ELb1ELb1ELb0ELb0ELb1ELb0EEEvNS_16Flash_fwd_paramsE)
        /*0008*/ 	.word	0x000000ff


	//----- nvinfo : EIATTR_FRAME_SIZE
	.align		4
.L_12:
        /*000c*/ 	.byte	0x04, 0x11
        /*000e*/ 	.short	(.L_14 - .L_13)
	.align		4
.L_13:
        /*0010*/ 	.word	index@(_ZN5flash16flash_fwd_kernelI23Flash_fwd_kernel_traitsILi96ELi128ELi64ELi4ELb0ELb0EN7cutlass6half_tE19Flash_kernel_traitsILi96ELi128ELi64ELi4ES3_EELb0ELb0ELb1ELb1ELb0ELb0ELb1ELb0EEEvNS_16Flash_fwd_paramsE)
        /*0014*/ 	.word	0x00000058


	//----- nvinfo : EIATTR_REGCOUNT
	.align		4
.L_14:
        /*0018*/ 	.byte	0x04, 0x2f
        /*001a*/ 	.short	(.L_16 - .L_15)
	.align		4
.L_15:
        /*001c*/ 	.word	index@(_ZN5flash16flash_fwd_kernelI23Flash_fwd_kernel_traitsILi96ELi128ELi64ELi4ELb0ELb0EN7cutlass6half_tE19Flash_kernel_traitsILi96ELi128ELi64ELi4ES3_EELb1ELb0ELb1ELb1ELb0ELb0ELb0ELb1EEEvNS_16Flash_fwd_paramsE)
        /*0020*/ 	.word	0x000000ff


	//----- nvinfo : EIATTR_FRAME_SIZE
	.align		4
.L_16:
        /*0024*/ 	.byte	0x04, 0x11
        /*0026*/ 	.short	(.L_18 - .L_17)
	.align		4
.L_17:
        /*0028*/ 	.word	index@($_ZN5flash16flash_fwd_kernelI23Flash_fwd_kernel_traitsILi96ELi128ELi64ELi4ELb0ELb0EN7cutlass6half_tE19Flash_kernel_traitsILi96ELi128ELi64ELi4ES3_EELb1ELb0ELb1ELb1ELb0ELb0ELb0ELb1EEEvNS_16Flash_fwd_paramsE$_ZN5flash22compute_attn_1rowblockI23Flash_fwd_kernel_traitsILi96ELi128ELi64ELi4ELb0ELb0EN7cutlass6half_tE19Flash_kernel_traitsILi96ELi128ELi64ELi4ES3_EELb1ELb0ELb1ELb1ELb0ELb0ELb0ELb1ENS_16Flash_fwd_paramsEEEvRKT8_iii)
        /*002c*/ 	.word	0x00000298


	//----- nvinfo : EIATTR_FRAME_SIZE
	.align		4
.L_18:
        /*0030*/ 	.byte	0x04, 0x11
        /*0032*/ 	.short	(.L_20 - .L_19)
	.align		4
.L_19:
        /*0034*/ 	.word	index@(_ZN5flash16flash_fwd_kernelI23Flash_fwd_kernel_traitsILi96ELi128ELi64ELi4ELb0ELb0EN7cutlass6half_tE19Flash_kernel_traitsILi96ELi128ELi64ELi4ES3_EELb1ELb0ELb1ELb1ELb0ELb0ELb0ELb1EEEvNS_16Flash_fwd_paramsE)
        /*0038*/ 	.word	0x00000298


	//----- nvinfo : EIATTR_REGCOUNT
	.align		4
.L_20:
        /*003c*/ 	.byte	0x04, 0x2f
        /*003e*/ 	.short	(.L_22 - .L_21)
	.align		4
.L_21:
        /*0040*/ 	.word	index@(_ZN5flash16flash_fwd_kernelI23Flash_fwd_kernel_traitsILi96ELi128ELi64ELi4ELb0ELb0EN7cutlass6half_tE19Flash_kernel_traitsILi96ELi128ELi64ELi4ES3_EELb0ELb0ELb1ELb0ELb0ELb0ELb1ELb0EEEvNS_16Flash_fwd_paramsE)
        /*0044*/ 	.word	0x000000ff


	//----- nvinfo : EIATTR_FRAME_SIZE
	.align		4
.L_22:
        /*0048*/ 	.byte	0x04, 0x11
        /*004a*/ 	.short	(.L_24 - .L_23)
	.align		4
.L_23:
        /*004c*/ 	.word	index@(_ZN5flash16flash_fwd_kernelI23Flash_fwd_kernel_traitsILi96ELi128ELi64ELi4ELb0ELb0EN7cutlass6half_tE19Flash_kernel_traitsILi96ELi128ELi64ELi4ES3_EELb0ELb0ELb1ELb0ELb0ELb0ELb1ELb0EEEvNS_16Flash_fwd_paramsE)
        /*0050*/ 	.word	0x00000060


	//----- nvinfo : EIATTR_REGCOUNT
	.align		4
.L_24:
        /*0054*/ 	.byte	0x04, 0x2f
        /*0056*/ 	.short	(.L_26 - .L_25)
	.align		4
.L_25:
        /*0058*/ 	.word	index@(_ZN5flash16flash_fwd_kernelI23Flash_fwd_kernel_traitsILi96ELi128ELi64ELi4ELb0ELb0EN7cutlass6half_tE19Flash_kernel_traitsILi96ELi128ELi64ELi4ES3_EELb1ELb0ELb1ELb0ELb0ELb0ELb0ELb1EEEvNS_16Flash_fwd_paramsE)
        /*005c*/ 	.word	0x000000ff


	//----- nvinfo : EIATTR_FRAME_SIZE
	.align		4
.L_26:
        /*0060*/ 	.byte	0x04, 0x11
        /*0062*/ 	.short	(.L_28 - .L_27)
	.align		4
.L_27:
        /*0064*/ 	.word	index@($_ZN5flash16flash_fwd_kernelI23Flash_fwd_kernel_traitsILi96ELi128ELi64ELi4ELb0ELb0EN7cutlass6half_tE19Flash_kernel_traitsILi96ELi128ELi64ELi4ES3_EELb1ELb0ELb1ELb0ELb0ELb0ELb0ELb1EEEvNS_16Flash_fwd_paramsE$_ZN5flash22compute_attn_1rowblockI23Flash_fwd_kernel_traitsILi96ELi128ELi64ELi4ELb0ELb0EN7cutlass6half_tE19Flash_kernel_traitsILi96ELi128ELi64ELi4ES3_EELb1ELb0ELb1ELb0ELb0ELb0ELb0ELb1ENS_16Flash_fwd_paramsEEEvRKT8_iii)
        /*0068*/ 	.word	0x000002a0


	//----- nvinfo : EIATTR_FRAME_SIZE
	.align		4
.L_28:
        /*006c*/ 	.byte	0x04, 0x11
        /*006e*/ 	.short	(.L_30 - .L_29)
	.align		4
.L_29:
        /*0070*/ 	.word	index@(_ZN5flash16flash_fwd_kernelI23Flash_fwd_kernel_traitsILi96ELi128ELi64ELi4ELb0ELb0EN7cutlass6half_tE19Flash_kernel_traitsILi96ELi128ELi64ELi4ES3_EELb1ELb0ELb1ELb0ELb0ELb0ELb0ELb1EEEvNS_16Flash_fwd_paramsE)
        /*0074*/ 	.word	0x000002a0


	//----- nvinfo : EIATTR_REGCOUNT
	.align		4
.L_30:
        /*0078*/ 	.byte	0x04, 0x2f
        /*007a*/ 	.short	(.L_32 - .L_31)
	.align		4
.L_31:
        /*007c*/ 	.word	index@(_ZN5flash16flash_fwd_kernelI23Flash_fwd_kernel_traitsILi96ELi128ELi64ELi4ELb0ELb0EN7cutlass6half_tE19Flash_kernel_traitsILi96ELi128ELi64ELi4ES3_EELb1ELb0ELb1ELb1ELb0ELb0ELb0ELb0EEEvNS_16Flash_fwd_paramsE)
        /*0080*/ 	.word	0x000000ff


	//----- nvinfo : EIATTR_FRAME_SIZE
	.align		4
.L_32:
        /*0084*/ 	.byte	0x04, 0x11
        /*0086*/ 	.short	(.L_34 - .L_33)
	.align		4
.L_33:
        /*0088*/ 	.word	index@(_ZN5flash16flash_fwd_kernelI23Flash_fwd_kernel_traitsILi96ELi128ELi64ELi4ELb0ELb0EN7cutlass6half_tE19Flash_kernel_traitsILi96ELi128ELi64ELi4ES3_EELb1ELb0ELb1ELb1ELb0ELb0ELb0ELb0EEEvNS_16Flash_fwd_paramsE)
        /*008c*/ 	.word	0x000000d8


	//----- nvinfo : EIATTR_REGCOUNT
	.align		4
.L_34:
        /*0090*/ 	.byte	0x04, 0x2f
        /*0092*/ 	.short	(.L_36 - .L_35)
	.align		4
.L_35:
        /*0094*/ 	.word	index@(_ZN5flash16flash_fwd_kernelI23Flash_fwd_kernel_traitsILi96ELi128ELi64ELi4ELb0ELb0EN7cutlass6half_tE19Flash_kernel_traitsILi96ELi128ELi64ELi4ES3_EELb0ELb0ELb1ELb0ELb0ELb1ELb1ELb0EEEvNS_16Flash_fwd_paramsE)
        /*0098*/ 	.word	0x000000ff


	//----- nvinfo : EIATTR_FRAME_SIZE
	.align		4
.L_36:
        /*009c*/ 	.byte	0x04, 0x11
        /*009e*/ 	.short	(.L_38 - .L_37)
	.align		4
.L_37:
        /*00a0*/ 	.word	index@(_ZN5flash16flash_fwd_kernelI23Flash_fwd_kernel_traitsILi96ELi128ELi64ELi4ELb0ELb0EN7cutlass6half_tE19Flash_kernel_traitsILi96ELi128ELi64ELi4ES3_EELb0ELb0ELb1ELb0ELb0ELb1ELb1ELb0EEEvNS_16Flash_fwd_paramsE)
        /*00a4*/ 	.word	0x00000040


	//----- nvinfo : EIATTR_REGCOUNT
	.align		4
.L_38:
        /*00a8*/ 	.byte	0x04, 0x2f
        /*00aa*/ 	.short	(.L_40 - .L_39)
	.align		4
.L_39:
        /*00ac*/ 	.word	index@(_ZN5flash16flash_fwd_kernelI23Flash_fwd_kernel_traitsILi96ELi128ELi64ELi4ELb0ELb0EN7cutlass6half_tE19Flash_kernel_traitsILi96ELi128ELi64ELi4ES3_EELb1ELb0ELb1ELb0ELb0ELb1ELb0ELb0EEEvNS_16Flash_fwd_paramsE)
        /*00b0*/ 	.word	0x000000ff


	//----- nvinfo : EIATTR_FRAME_SIZE
	.align		4
.L_40:
        /*00b4*/ 	.byte	0x04, 0x11
        /*00b6*/ 	.short	(.L_42 - .L_41)
	.align		4
.L_41:
        /*00b8*/ 	.word	index@(_ZN5flash16flash_fwd_kernelI23Flash_fwd_kernel_traitsILi96ELi128ELi64ELi4ELb0ELb0EN7cutlass6half_tE19Flash_kernel_traitsILi96ELi128ELi64ELi4ES3_EELb1ELb0ELb1ELb0ELb0ELb1ELb0ELb0EEEvNS_16Flash_fwd_paramsE)
        /*00bc*/ 	.word	0x00000088


	//----- nvinfo : EIATTR_REGCOUNT
	.align		4
.L_42:
        /*00c0*/ 	.byte	0x04, 0x2f
        /*00c2*/ 	.short	(.L_44 - .L_43)
	.align		4
.L_43:
        /*00c4*/ 	.word	index@(_ZN5flash16flash_fwd_kernelI23Flash_fwd_kernel_traitsILi96ELi128ELi64ELi4ELb0ELb0EN7cutlass6half_tE19Flash_kernel_traitsILi96ELi128ELi64ELi4ES3_EELb0ELb0ELb0ELb1ELb0ELb0ELb1ELb0EEEvNS_16Flash_fwd_paramsE)
        /*00c8*/ 	.word	0x000000ff


	//----- nvinfo : EIATTR_FRAME_SIZE
	.align		4
.L_44:
        /*00cc*/ 	.byte	0x04, 0x11
        /*00ce*/ 	.short	(.L_46 - .L_45)
	.align		4
.L_45:
        /*00d0*/ 	.word	index@(_ZN5flash16flash_fwd_kernelI23Flash_fwd_kernel_traitsILi96ELi128ELi64ELi4ELb0ELb0EN7cutlass6half_tE19Flash_kernel_traitsILi96ELi128ELi64ELi4ES3_EELb0ELb0ELb0ELb1ELb0ELb0ELb1ELb0EEEvNS_16Flash_fwd_paramsE)
        /*00d4*/ 	.word	0x00000088


	//----- nvinfo : EIATTR_REGCOUNT
	.align		4
.L_46:
        /*00d8*/ 	.byte	0x04, 0x2f
        /*00da*/ 	.short	(.L_48 - .L_47)
	.align		4
.L_47:
        /*00dc*/ 	.word	index@(_ZN5flash16flash_fwd_kernelI23Flash_fwd_kernel_traitsILi96ELi128ELi64ELi4ELb0ELb0EN7cutlass6half_tE19Flash_kernel_traitsILi96ELi128ELi64ELi4ES3_EELb1ELb0ELb0ELb1ELb0ELb0ELb0ELb1EEEvNS_16Flash_fwd_paramsE)
        /*00e0*/ 	.word	0x000000ff


	//----- nvinfo : EIATTR_FRAME_SIZE
	.align		4
.L_48:
        /*00e4*/ 	.byte	0x04, 0x11
        /*00e6*/ 	.short	(.L_50 - .L_49)
	.align		4
.L_49:
        /*00e8*/ 	.word	index@(_ZN5flash16flash_fwd_kernelI23Flash_fwd_kernel_traitsILi96ELi128ELi64ELi4ELb0ELb0EN7cutlass6half_tE19Flash_kernel_traitsILi96ELi128ELi64ELi4ES3_EELb1ELb0ELb0ELb1ELb0ELb0ELb0ELb1EEEvNS_16Flash_fwd_paramsE)
        /*00ec*/ 	.word	0x000001b8


	//----- nvinfo : EIATTR_REGCOUNT
	.align		4
.L_50:
        /*00f0*/ 	.byte	0x04, 0x2f
        /*00f2*/ 	.short	(.L_52 - .L_51)
	.align		4
.L_51:
        /*00f4*/ 	.word	index@(_ZN5flash16flash_fwd_kernelI23Flash_fwd_kernel_traitsILi96ELi128ELi64ELi4ELb0ELb0EN7cutlass6half_tE19Flash_kernel_traitsILi96ELi128ELi64ELi4ES3_EELb0ELb0ELb0ELb0ELb0ELb0ELb1ELb0EEEvNS_16Flash_fwd_paramsE)
        /*00f8*/ 	.word	0x000000ff


	//----- nvinfo : EIATTR_FRAME_SIZE
	.align		4
.L_52:
        /*00fc*/ 	.byte	0x04, 0x11
        /*00fe*/ 	.short	(.L_54 - .L_53)
	.align		4
.L_53:
        /*0100*/ 	.word	index@(_ZN5flash16flash_fwd_kernelI23Flash_fwd_kernel_traitsILi96ELi128ELi64ELi4ELb0ELb0EN7cutlass6half_tE19Flash_kernel_traitsILi96ELi128ELi64ELi4ES3_EELb0ELb0ELb0ELb0ELb0ELb0ELb1ELb0EEEvNS_16Flash_fwd_paramsE)
        /*0104*/ 	.word	0x00000080


	//----- nvinfo : EIATTR_REGCOUNT
	.align		4
.L_54:
        /*0108*/ 	.byte	0x04, 0x2f
        /*010a*/ 	.short	(.L_56 - .L_55)
	.align		4
.L_55:
        /*010c*/ 	.word	index@(_ZN5flash16flash_fwd_kernelI23Flash_fwd_kernel_traitsILi96ELi128ELi64ELi4ELb0ELb0EN7cutlass6half_tE19Flash_kernel_traitsILi96ELi128ELi64ELi4ES3_EELb1ELb0ELb0ELb0ELb0ELb0ELb0ELb1EEEvNS_16Flash_fwd_paramsE)
        /*0110*/ 	.word	0x000000ff


	//----- nvinfo : EIATTR_FRAME_SIZE
	.align		4
.L_56:
        /*0114*/ 	.byte	0x04, 0x11
        /*0116*/ 	.short	(.L_58 - .L_57)
	.align		4
.L_57:
        /*0118*/ 	.word	index@(_ZN5flash16flash_fwd_kernelI23Flash_fwd_kernel_traitsILi96ELi128ELi64ELi4ELb0ELb0EN7cutlass6half_tE19Flash_kernel_traitsILi96ELi128ELi64ELi4ES3_EELb1ELb0ELb0ELb0ELb0ELb0ELb0ELb1EEEvNS_16Flash_fwd_paramsE)
        /*011c*/ 	.word	0x000001d8


	//----- nvinfo : EIATTR_REGCOUNT
	.align		4
.L_58:
        /*0120*/ 	.byte	0x04, 0x2f
        /*0122*/ 	.short	(.L_60 - .L_59)
	.align		4
.L_59:
        /*0124*/ 	.word	index@(_ZN5flash16flash_fwd_kernelI23Flash_fwd_kernel_traitsILi96ELi128ELi64ELi4ELb0ELb0EN7cutlass6half_tE19Flash_kernel_traitsILi96ELi128ELi64ELi4ES3_EELb1ELb0ELb0ELb1ELb0ELb0ELb0ELb0EEEvNS_16Flash_fwd_paramsE)
        /*0128*/ 	.word	0x000000ff


	//----- nvinfo : EIATTR_FRAME_SIZE
	.align		4
.L_60:
        /*012c*/ 	.byte	0x04, 0x11
        /*012e*/ 	.short	(.L_62 - .L_61)
	.align		4
.L_61:
        /*0130*/ 	.word	index@(_ZN5flash16flash_fwd_kernelI23Flash_fwd_kernel_traitsILi96ELi128ELi64ELi4ELb0ELb0EN7cutlass6half_tE19Flash_kernel_traitsILi96ELi128ELi64ELi4ES3_EELb1ELb0ELb0ELb1ELb0ELb0ELb0ELb0EEEvNS_16Flash_fwd_paramsE)
        /*0134*/ 	.word	0x00000078


	//----- nvinfo : EIATTR_REGCOUNT
	.align		4
.L_62:
        /*0138*/ 	.byte	0x04, 0x2f
        /*013a*/ 	.short	(.L_64 - .L_63)
	.align		4
.L_63:
        /*013c*/ 	.word	index@(_ZN5flash16flash_fwd_kernelI23Flash_fwd_kernel_traitsILi96ELi128ELi64ELi4ELb0ELb0EN7cutlass6half_tE19Flash_kernel_traitsILi96ELi128ELi64ELi4ES3_EELb0ELb0ELb0ELb0ELb1ELb1ELb1ELb0EEEvNS_16Flash_fwd_paramsE)
        /*0140*/ 	.word	0x000000ff


	//----- nvinfo : EIATTR_FRAME_SIZE
	.align		4
.L_64:
        /*0144*/ 	.byte	0x04, 0x11
        /*0146*/ 	.short	(.L_66 - .L_65)
	.align		4
.L_65:
        /*0148*/ 	.word	index@(_ZN5flash16flash_fwd_kernelI23Flash_fwd_kernel_traitsILi96ELi128ELi64ELi4ELb0ELb0EN7cutlass6half_tE19Flash_kernel_traitsILi96ELi128ELi64ELi4ES3_EELb0ELb0ELb0ELb0ELb1ELb1ELb1ELb0EEEvNS_16Flash_fwd_paramsE)
        /*014c*/ 	.word	0x00000000


	//----- nvinfo : EIATTR_REGCOUNT
	.align		4
.L_66:
        /*0150*/ 	.byte	0x04, 0x2f
        /*0152*/ 	.short	(.L_68 - .L_67)
	.align		4
.L_67:
        /*0154*/ 	.word	index@(_ZN5flash16flash_fwd_kernelI23Flash_fwd_kernel_traitsILi96ELi128ELi64ELi4ELb0ELb0EN7cutlass6half_tE19Flash_kernel_traitsILi96ELi128ELi64ELi4ES3_EELb1ELb0ELb0ELb0ELb1ELb1ELb0ELb0EEEvNS_16Flash_fwd_paramsE)
        /*0158*/ 	.word	0x000000ff


	//----- nvinfo : EIATTR_FRAME_SIZE
	.align		4
.L_68:
        /*015c*/ 	.byte	0x04, 0x11
        /*015e*/ 	.short	(.L_70 - .L_69)
	.align		4
.L_69:
        /*0160*/ 	.word	index@(_ZN5flash16flash_fwd_kernelI23Flash_fwd_kernel_traitsILi96ELi128ELi64ELi4ELb0ELb0EN7cutlass6half_tE19Flash_kernel_traitsILi96ELi128ELi64ELi4ES3_EELb1ELb0ELb0ELb0ELb1ELb1ELb0ELb0EEEvNS_16Flash_fwd_paramsE)
        /*0164*/ 	.word	0x00000000


	//----- nvinfo : EIATTR_REGCOUNT
	.align		4
.L_70:
        /*0168*/ 	.byte	0x04, 0x2f
        /*016a*/ 	.short	(.L_72 - .L_71)
	.align		4
.L_71:
        /*016c*/ 	.word	index@(_ZN5flash16flash_fwd_kernelI23Flash_fwd_kernel_traitsILi96ELi128ELi64ELi4ELb0ELb0EN7cutlass6half_tE19Flash_kernel_traitsILi96ELi128ELi64ELi4ES3_EELb1ELb0ELb1ELb0ELb0ELb0ELb0ELb0EEEvNS_16Flash_fwd_paramsE)
        /*0170*/ 	.word	0x000000ff


	//----- nvinfo : EIATTR_FRAME_SIZE
	.align		4
.L_72:
        /*0174*/ 	.byte	0x04, 0x11
        /*0176*/ 	.short	(.L_74 - .L_73)
	.align		4
.L_73:
        /*0178*/ 	.word	index@(_ZN5flash16flash_fwd_kernelI23Flash_fwd_kernel_traitsILi96ELi128ELi64ELi4ELb0ELb0EN7cutlass6half_tE19Flash_kernel_traitsILi96ELi128ELi64ELi4ES3_EELb1ELb0ELb1ELb0ELb0ELb0ELb0ELb0EEEvNS_16Flash_fwd_paramsE)
        /*017c*/ 	.word	0x000000f8


	//----- nvinfo : EIATTR_REGCOUNT
	.align		4
.L_74:
        /*0180*/ 	.byte	0x04, 0x2f
        /*0182*/ 	.short	(.L_76 - .L_75)
	.align		4
.L_75:
        /*0184*/ 	.word	index@(_ZN5flash16flash_fwd_kernelI23Flash_fwd_kernel_traitsILi96ELi128ELi64ELi4ELb0ELb0EN7cutlass6half_tE19Flash_kernel_traitsILi96ELi128ELi64ELi4ES3_EELb1ELb0ELb0ELb0ELb0ELb0ELb0ELb0EEEvNS_16Flash_fwd_paramsE)
        /*0188*/ 	.word	0x000000ff


	//----- nvinfo : EIATTR_FRAME_SIZE
	.align		4
.L_76:
        /*018c*/ 	.byte	0x04, 0x11
        /*018e*/ 	.short	(.L_78 - .L_77)
	.align		4
.L_77:
        /*0190*/ 	.word	index@(_ZN5flash16flash_fwd_kernelI23Flash_fwd_kernel_traitsILi96ELi128ELi64ELi4ELb0ELb0EN7cutlass6half_tE19Flash_kernel_traitsILi96ELi128ELi64ELi4ES3_EELb1ELb0ELb0ELb0ELb0ELb0ELb0ELb0EEEvNS_16Flash_fwd_paramsE)
        /*0194*/ 	.word	0x00000050


	//----- nvinfo : EIATTR_REGCOUNT
	.align		4
.L_78:
        /*0198*/ 	.byte	0x04, 0x2f
        /*019a*/ 	.short	(.L_80 - .L_79)
	.align		4
.L_79:
        /*019c*/ 	.word	index@(_ZN5flash16flash_fwd_kernelI23Flash_fwd_kernel_traitsILi96ELi128ELi64ELi4ELb0ELb0EN7cutlass6half_tE19Flash_kernel_traitsILi96ELi128ELi64ELi4ES3_EELb0ELb0ELb0ELb0ELb0ELb1ELb1ELb0EEEvNS_16Flash_fwd_paramsE)
        /*01a0*/ 	.word	0x000000ff


	//----- nvinfo : EIATTR_FRAME_SIZE
	.align		4
.L_80:
        /*01a4*/ 	.byte	0x04, 0x11
        /*01a6*/ 	.short	(.L_82 - .L_81)
	.align		4
.L_81:
        /*01a8*/ 	.word	index@(_ZN5flash16flash_fwd_kernelI23Flash_fwd_kernel_traitsILi96ELi128ELi64ELi4ELb0ELb0EN7cutlass6half_tE19Flash_kernel_traitsILi96ELi128ELi64ELi4ES3_EELb0ELb0ELb0ELb0ELb0ELb1ELb1ELb0EEEvNS_16Flash_fwd_paramsE)
        /*01ac*/ 	.word	0x00000070


	//----- nvinfo : EIATTR_REGCOUNT
	.align		4
.L_82:
        /*01b0*/ 	.byte	0x04, 0x2f
        /*01b2*/ 	.short	(.L_84 - .L_83)
	.align		4
.L_83:
        /*01b4*/ 	.word	index@(_ZN5flash16flash_fwd_kernelI23Flash_fwd_kernel_traitsILi96ELi128ELi64ELi4ELb0ELb0EN7cutlass6half_tE19Flash_kernel_traitsILi96ELi128ELi64ELi4ES3_EELb1ELb0ELb0ELb0ELb0ELb1ELb0ELb0EEEvNS_16Flash_fwd_paramsE)
        /*01b8*/ 	.word	0x000000ff


	//----- nvinfo : EIATTR_FRAME_SIZE
	.align		4
.L_84:
        /*01bc*/ 	.byte	0x04, 0x11
        /*01be*/ 	.short	(.L_86 - .L_85)
	.align		4
.L_85:
        /*01c0*/ 	.word	index@(_ZN5flash16flash_fwd_kernelI23Flash_fwd_kernel_traitsILi96ELi128ELi64ELi4ELb0ELb0EN7cutlass6half_tE19Flash_kernel_traitsILi96ELi128ELi64ELi4ES3_EELb1ELb0ELb0ELb0ELb0ELb1ELb0ELb0EEEvNS_16Flash_fwd_paramsE)
        /*01c4*/ 	.word	0x00000040


	//----- nvinfo : EIATTR_REGCOUNT
	.align		4
.L_86:
        /*01c8*/ 	.byte	0x04, 0x2f
        /*01ca*/ 	.short	(.L_88 - .L_87)
	.align		4
.L_87:
        /*01cc*/ 	.word	index@(_ZN5flash16flash_fwd_kernelI23Flash_fwd_kernel_traitsILi96ELi128ELi64ELi4ELb0ELb0EN7cutlass6half_tE19Flash_kernel_traitsILi96ELi128ELi64ELi4ES3_EELb0ELb0ELb1ELb1ELb0ELb0ELb0ELb0EEEvNS_16Flash_fwd_paramsE)
        /*01d0*/ 	.word	0x000000ff


	//----- nvinfo : EIATTR_FRAME_SIZE
	.align		4
.L_88:
        /*01d4*/ 	.byte	0x04, 0x11
        /*01d6*/ 	.short	(.L_90 - .L_89)
	.align		4
.L_89:
        /*01d8*/ 	.word	index@(_ZN5flash16flash_fwd_kernelI23Flash_fwd_kernel_traitsILi96ELi128ELi64ELi4ELb0ELb0EN7cutlass6half_tE19Flash_kernel_traitsILi96ELi128ELi64ELi4ES3_EELb0ELb0ELb1ELb1ELb0ELb0ELb0ELb0EEEvNS_16Flash_fwd_paramsE)
        /*01dc*/ 	.word	0x00000058


	//----- nvinfo : EIATTR_REGCOUNT
	.align		4
.L_90:
        /*01e0*/ 	.byte	0x04, 0x2f
        /*01e2*/ 	.short	(.L_92 - .L_91)
	.align		4
.L_91:
        /*01e4*/ 	.word	index@(_ZN5flash16flash_fwd_kernelI23Flash_fwd_kernel_traitsILi96ELi128ELi64ELi4ELb0ELb0EN7cutlass6half_tE19Flash_kernel_traitsILi96ELi128ELi64ELi4ES3_EELb0ELb0ELb1ELb0ELb0ELb0ELb0ELb0EEEvNS_16Flash_fwd_paramsE)
        /*01e8*/ 	.word	0x000000ff


	//----- nvinfo : EIATTR_FRAME_SIZE
	.align		4
.L_92:
        /*01ec*/ 	.byte	0x04, 0x11
        /*01ee*/ 	.short	(.L_94 - .L_93)
	.align		4
.L_93:
        /*01f0*/ 	.word	index@(_ZN5flash16flash_fwd_kernelI23Flash_fwd_kernel_traitsILi96ELi128ELi64ELi4ELb0ELb0EN7cutlass6half_tE19Flash_kernel_traitsILi96ELi128ELi64ELi4ES3_EELb0ELb0ELb1ELb0ELb0ELb0ELb0ELb0EEEvNS_16Flash_fwd_paramsE)
        /*01f4*/ 	.word	0x00000058


	//----- nvinfo : EIATTR_REGCOUNT
	.align		4
.L_94:
        /*01f8*/ 	.byte	0x04, 0x2f
        /*01fa*/ 	.short	(.L_96 - .L_95)
	.align		4
.L_95:
        /*01fc*/ 	.word	index@(_ZN5flash16flash_fwd_kernelI23Flash_fwd_kernel_traitsILi96ELi128ELi64ELi4ELb0ELb0EN7cutlass6half_tE19Flash_kernel_traitsILi96ELi128ELi64ELi4ES3_EELb0ELb0ELb1ELb0ELb0ELb1ELb0ELb0EEEvNS_16Flash_fwd_paramsE)
        /*0200*/ 	.word	0x000000ff


	//----- nvinfo : EIATTR_FRAME_SIZE
	.align		4
.L_96:
        /*0204*/ 	.byte	0x04, 0x11
        /*0206*/ 	.short	(.L_98 - .L_97)
	.align		4
.L_97:
        /*0208*/ 	.word	index@(_ZN5flash16flash_fwd_kernelI23Flash_fwd_kernel_traitsILi96ELi128ELi64ELi4ELb0ELb0EN7cutlass6half_tE19Flash_kernel_traitsILi96ELi128ELi64ELi4ES3_EELb0ELb0ELb1ELb0ELb0ELb1ELb0ELb0EEEvNS_16Flash_fwd_paramsE)
        /*020c*/ 	.word	0x00000030


	//----- nvinfo : EIATTR_REGCOUNT
	.align		4
.L_98:
        /*0210*/ 	.byte	0x04, 0x2f
        /*0212*/ 	.short	(.L_100 - .L_99)
	.align		4
.L_99:
        /*0214*/ 	.word	index@(_ZN5flash16flash_fwd_kernelI23Flash_fwd_kernel_traitsILi96ELi128ELi64ELi4ELb0ELb0EN7cutlass6half_tE19Flash_kernel_traitsILi96ELi128ELi64ELi4ES3_EELb0ELb0ELb0ELb1ELb0ELb0ELb0ELb0EEEvNS_16Flash_fwd_paramsE)
        /*0218*/ 	.word	0x000000ff


	//----- nvinfo : EIATTR_FRAME_SIZE
	.align		4
.L_100:
        /*021c*/ 	.byte	0x04, 0x11
        /*021e*/ 	.short	(.L_102 - .L_101)
	.align		4
.L_101:
        /*0220*/ 	.word	index@(_ZN5flash16flash_fwd_kernelI23Flash_fwd_kernel_traitsILi96ELi128ELi64ELi4ELb0ELb0EN7cutlass6half_tE19Flash_kernel_traitsILi96ELi128ELi64ELi4ES3_EELb0ELb0ELb0ELb1ELb0ELb0ELb0ELb0EEEvNS_16Flash_fwd_paramsE)
        /*0224*/ 	.word	0x00000038


	//----- nvinfo : EIATTR_REGCOUNT
	.align		4
.L_102:
        /*0228*/ 	.byte	0x04, 0x2f
        /*022a*/ 	.short	(.L_104 - .L_103)
	.align		4
.L_103:
        /*022c*/ 	.word	index@(_ZN5flash16flash_fwd_kernelI23Flash_fwd_kernel_traitsILi96ELi128ELi64ELi4ELb0ELb0EN7cutlass6half_tE19Flash_kernel_traitsILi96ELi128ELi64ELi4ES3_EELb0ELb0ELb0ELb0ELb0ELb0ELb0ELb0EEEvNS_16Flash_fwd_paramsE)
        /*0230*/ 	.word	0x000000ff


	//----- nvinfo : EIATTR_FRAME_SIZE
	.align		4
.L_104:
        /*0234*/ 	.byte	0x04, 0x11
        /*0236*/ 	.short	(.L_106 - .L_105)
	.align		4
.L_105:
        /*0238*/ 	.word	index@(_ZN5flash16flash_fwd_kernelI23Flash_fwd_kernel_traitsILi96ELi128ELi64ELi4ELb0ELb0EN7cutlass6half_tE19Flash_kernel_traitsILi96ELi128ELi64ELi4ES3_EELb0ELb0ELb0ELb0ELb0ELb0ELb0ELb0EEEvNS_16Flash_fwd_paramsE)
        /*023c*/ 	.word	0x00000040


	//----- nvinfo : EIATTR_REGCOUNT
	.align		4
.L_106:
        /*0240*/ 	.byte	0x04, 0x2f
        /*0242*/ 	.short	(.L_108 - .L_107)
	.align		4
.L_107:
        /*0244*/ 	.word	index@(_ZN5flash16flash_fwd_kernelI23Flash_fwd_kernel_traitsILi96ELi128ELi64ELi4ELb0ELb0EN7cutlass6half_tE19Flash_kernel_traitsILi96ELi128ELi64ELi4ES3_EELb0ELb0ELb0ELb0ELb1ELb1ELb0ELb0EEEvNS_16Flash_fwd_paramsE)
        /*0248*/ 	.word	0x000000ff


	//----- nvinfo : EIATTR_FRAME_SIZE
	.align		4
.L_108:
        /*024c*/ 	.byte	0x04, 0x11
        /*024e*/ 	.short	(.L_110 - .L_109)
	.align		4
.L_109:
        /*0250*/ 	.word	index@(_ZN5flash16flash_fwd_kernelI23Flash_fwd_kernel_traitsILi96ELi128ELi64ELi4ELb0ELb0EN7cutlass6half_tE19Flash_kernel_traitsILi96ELi128ELi64ELi4ES3_EELb0ELb0ELb0ELb0ELb1ELb1ELb0ELb0EEEvNS_16Flash_fwd_paramsE)
        /*0254*/ 	.word	0x00000000


	//----- nvinfo : EIATTR_REGCOUNT
	.align		4
.L_110:
        /*0258*/ 	.byte	0x04, 0x2f
        /*025a*/ 	.short	(.L_112 - .L_111)
	.align		4
.L_111:
        /*025c*/ 	.word	index@(_ZN5flash16flash_fwd_kernelI23Flash_fwd_kernel_traitsILi96ELi128ELi64ELi4ELb0ELb0EN7cutlass6half_tE19Flash_kernel_traitsILi96ELi128ELi64ELi4ES3_EELb0ELb0ELb0ELb0ELb0ELb1ELb0ELb0EEEvNS_16Flash_fwd_paramsE)
        /*0260*/ 	.word	0x000000ff


	//----- nvinfo : EIATTR_FRAME_SIZE
	.align		4
.L_112:
        /*0264*/ 	.byte	0x04, 0x11
        /*0266*/ 	.short	(.L_114 - .L_113)
	.align		4
.L_113:
        /*0268*/ 	.word	index@(_ZN5flash16flash_fwd_kernelI23Flash_fwd_kernel_traitsILi96ELi128ELi64ELi4ELb0ELb0EN7cutlass6half_tE19Flash_kernel_traitsILi96ELi128ELi64ELi4ES3_EELb0ELb0ELb0ELb0ELb0ELb1ELb0ELb0EEEvNS_16Flash_fwd_paramsE)
        /*026c*/ 	.word	0x00000038


	//----- nvinfo : EIATTR_MIN_STACK_SIZE
	.align		4
.L_114:
        /*0270*/ 	.byte	0x04, 0x12
        /*0272*/ 	.short	(.L_116 - .L_115)
	.align		4
.L_115:
        /*0274*/ 	.word	index@(_ZN5flash16flash_fwd_kernelI23Flash_fwd_kernel_traitsILi96ELi128ELi64ELi4ELb0ELb0EN7cutlass6half_tE19Flash_kernel_traitsILi96ELi128ELi64ELi4ES3_EELb0ELb0ELb0ELb0ELb0ELb1ELb0ELb0EEEvNS_16Flash_fwd_paramsE)
        /*0278*/ 	.word	0x00000038


	//----- nvinfo : EIATTR_MIN_STACK_SIZE
	.align		4
.L_116:
        /*027c*/ 	.byte	0x04, 0x12
        /*027e*/ 	.short	(.L_118 - .L_117)
	.align		4
.L_117:
        /*0280*/ 	.word	index@(_ZN5flash16flash_fwd_kernelI23Flash_fwd_kernel_traitsILi96ELi128ELi64ELi4ELb0ELb0EN7cutlass6half_tE19Flash_kernel_traitsILi96ELi128ELi64ELi4ES3_EELb0ELb0ELb0ELb0ELb1ELb1ELb0ELb0EEEvNS_16Flash_fwd_paramsE)
        /*0284*/ 	.word	0x00000000


	//----- nvinfo : EIATTR_MIN_STACK_SIZE
	.align		4
.L_118:
        /*0288*/ 	.byte	0x04, 0x12
        /*028a*/ 	.short	(.L_120 - .L_119)
	.align		4
.L_119:
        /*028c*/ 	.word	index@(_ZN5flash16flash_fwd_kernelI23Flash_fwd_kernel_traitsILi96ELi128ELi64ELi4ELb0ELb0EN7cutlass6half_tE19Flash_kernel_traitsILi96ELi128ELi64ELi4ES3_EELb0ELb0ELb0ELb0ELb0ELb0ELb0ELb0EEEvNS_16Flash_fwd_paramsE)
        /*0290*/ 	.word	0x00000040


	//----- nvinfo : EIATTR_MIN_STACK_SIZE
	.align		4
.L_120:
        /*0294*/ 	.byte	0x04, 0x12
        /*0296*/ 	.short	(.L_122 - .L_121)
	.align		4
.L_121:
        /*0298*/ 	.word	index@(_ZN5flash16flash_fwd_kernelI23Flash_fwd_kernel_traitsILi96ELi128ELi64ELi4ELb0ELb0EN7cutlass6half_tE19Flash_kernel_traitsILi96ELi128ELi64ELi4ES3_EELb0ELb0ELb0ELb1ELb0ELb0ELb0ELb0EEEvNS_16Flash_fwd_paramsE)
        /*029c*/ 	.word	0x00000038


	//----- nvinfo : EIATTR_MIN_STACK_SIZE
	.align		4
.L_122:
        /*02a0*/ 	.byte	0x04, 0x12
        /*02a2*/ 	.short	(.L_124 - .L_123)
	.align		4
.L_123:
        /*02a4*/ 	.word	index@(_ZN5flash16flash_fwd_kernelI23Flash_fwd_kernel_traitsILi96ELi128ELi64ELi4ELb0ELb0EN7cutlass6half_tE19Flash_kernel_traitsILi96ELi128ELi64ELi4ES3_EELb0ELb0ELb1ELb0ELb0ELb1ELb0ELb0EEEvNS_16Flash_fwd_paramsE)
        /*02a8*/ 	.word	0x00000030


	//----- nvinfo : EIATTR_MIN_STACK_SIZE
	.align		4
.L_124:
        /*02ac*/ 	.byte	0x04, 0x12
        /*02ae*/ 	.short	(.L_126 - .L_125)
	.align		4
.L_125:
        /*02b0*/ 	.word	index@(_ZN5flash16flash_fwd_kernelI23Flash_fwd_kernel_traitsILi96ELi128ELi64ELi4ELb0ELb0EN7cutlass6half_tE19Flash_kernel_traitsILi96ELi128ELi64ELi4ES3_EELb0ELb0ELb1ELb0ELb0ELb0ELb0ELb0EEEvNS_16Flash_fwd_paramsE)
        /*02b4*/ 	.word	0x00000058


	//----- nvinfo : EIATTR_MIN_STACK_SIZE
	.align		4
.L_126:
        /*02b8*/ 	.byte	0x04, 0x12
        /*02ba*/ 	.short	(.L_128 - .L_127)
	.align		4
.L_127:
        /*02bc*/ 	.word	index@(_ZN5flash16flash_fwd_kernelI23Flash_fwd_kernel_traitsILi96ELi128ELi64ELi4ELb0ELb0EN7cutlass6half_tE19Flash_kernel_traitsILi96ELi128ELi64ELi4ES3_EELb0ELb0ELb1ELb1ELb0ELb0ELb0ELb0EEEvNS_16Flash_fwd_paramsE)
        /*02c0*/ 	.word	0x00000058


	//----- nvinfo : EIATTR_MIN_STACK_SIZE
	.align		4
.L_128:
        /*02c4*/ 	.byte	0x04, 0x12
        /*02c6*/ 	.short	(.L_130 - .L_129)
	.align		4
.L_129:
        /*02c8*/ 	.word	index@(_ZN5flash16flash_fwd_kernelI23Flash_fwd_kernel_traitsILi96ELi128ELi64ELi4ELb0ELb0EN7cutlass6half_tE19Flash_kernel_traitsILi96ELi128ELi64ELi4ES3_EELb1ELb0ELb0ELb0ELb0ELb1ELb0ELb0EEEvNS_16Flash_fwd_paramsE)
        /*02cc*/ 	.word	0x00000040


	//----- nvinfo : EIATTR_MIN_STACK_SIZE
	.align		4
.L_130:
        /*02d0*/ 	.byte	0x04, 0x12
        /*02d2*/ 	.short	(.L_132 - .L_131)
	.align		4
.L_131:
        /*02d4*/ 	.word	index@(_ZN5flash16flash_fwd_kernelI23Flash_fwd_kernel_traitsILi96ELi128ELi64ELi4ELb0ELb0EN7cutlass6half_tE19Flash_kernel_traitsILi96ELi128ELi64ELi4ES3_EELb0ELb0ELb0ELb0ELb0ELb1ELb1ELb0EEEvNS_16Flash_fwd_paramsE)
        /*02d8*/ 	.word	0x00000070


	//----- nvinfo : EIATTR_MIN_STACK_SIZE
	.align		4
.L_132:
        /*02dc*/ 	.byte	0x04, 0x12
        /*02de*/ 	.short	(.L_134 - .L_133)
	.align		4
.L_133:
        /*02e0*/ 	.word	index@(_ZN5flash16flash_fwd_kernelI23Flash_fwd_kernel_traitsILi96ELi128ELi64ELi4ELb0ELb0EN7cutlass6half_tE19Flash_kernel_traitsILi96ELi128ELi64ELi4ES3_EELb1ELb0ELb0ELb0ELb0ELb0ELb0ELb0EEEvNS_16Flash_fwd_paramsE)
        /*02e4*/ 	.word	0x00000050


	//----- nvinfo : EIATTR_MIN_STACK_SIZE
	.align		4
.L_134:
        /*02e8*/ 	.byte	0x04, 0x12
        /*02ea*/ 	.short	(.L_136 - .L_135)
	.align		4
.L_135:
        /*02ec*/ 	.word	index@(_ZN5flash16flash_fwd_kernelI23Flash_fwd_kernel_traitsILi96ELi128ELi64ELi4ELb0ELb0EN7cutlass6half_tE19Flash_kernel_traitsILi96ELi128ELi64ELi4ES3_EELb1ELb0ELb1ELb0ELb0ELb0ELb0ELb0EEEvNS_16Flash_fwd_paramsE)
        /*02f0*/ 	.word	0x000000f8


	//----- nvinfo : EIATTR_MIN_STACK_SIZE
	.align		4
.L_136:
        /*02f4*/ 	.byte	0x04, 0x12
        /*02f6*/ 	.short	(.L_138 - .L_137)
	.align		4
.L_137:
        /*02f8*/ 	.word	index@(_ZN5flash16flash_fwd_kernelI23Flash_fwd_kernel_traitsILi96ELi128ELi64ELi4ELb0ELb0EN7cutlass6half_tE19Flash_kernel_traitsILi96ELi128ELi64ELi4ES3_EELb1ELb0ELb0ELb0ELb1ELb1ELb0ELb0EEEvNS_16Flash_fwd_paramsE)
        /*02fc*/ 	.word	0x00000000


	//----- nvinfo : EIATTR_MIN_STACK_SIZE
	.align		4
.L_138:
        /*0300*/ 	.byte	0x04, 0x12
        /*0302*/ 	.short	(.L_140 - .L_139)
	.align		4
.L_139:
        /*0304*/ 	.word	index@(_ZN5flash16flash_fwd_kernelI23Flash_fwd_kernel_traitsILi96ELi128ELi64ELi4ELb0ELb0EN7cutlass6half_tE19Flash_kernel_traitsILi96ELi128ELi64ELi4ES3_EELb0ELb0ELb0ELb0ELb1ELb1ELb1ELb0EEEvNS_16Flash_fwd_paramsE)
        /*0308*/ 	.word	0x00000000


	//----- nvinfo : EIATTR_MIN_STACK_SIZE
	.align		4
.L_140:
        /*030c*/ 	.byte	0x04, 0x12
        /*030e*/ 	.short	(.L_142 - .L_141)
	.align		4
.L_141:
        /*0310*/ 	.word	index@(_ZN5flash16flash_fwd_kernelI23Flash_fwd_kernel_traitsILi96ELi128ELi64ELi4ELb0ELb0EN7cutlass6half_tE19Flash_kernel_traitsILi96ELi128ELi64ELi4ES3_EELb1ELb0ELb0ELb1ELb0ELb0ELb0ELb0EEEvNS_16Flash_fwd_paramsE)
        /*0314*/ 	.word	0x00000078


	//----- nvinfo : EIATTR_MIN_STACK_SIZE
	.align		4
.L_142:
        /*0318*/ 	.byte	0x04, 0x12
        /*031a*/ 	.short	(.L_144 - .L_143)
	.align		4
.L_143:
        /*031c*/ 	.word	index@(_ZN5flash16flash_fwd_kernelI23Flash_fwd_kernel_traitsILi96ELi128ELi64ELi4ELb0ELb0EN7cutlass6half_tE19Flash_kernel_traitsILi96ELi128ELi64ELi4ES3_EELb1ELb0ELb0ELb0ELb0ELb0ELb0ELb1EEEvNS_16Flash_fwd_paramsE)
        /*0320*/ 	.word	0x000001d8


	//----- nvinfo : EIATTR_MIN_STACK_SIZE
	.align		4
.L_144:
        /*0324*/ 	.byte	0x04, 0x12
        /*0326*/ 	.short	(.L_146 - .L_145)
	.align		4
.L_145:
        /*0328*/ 	.word	index@(_ZN5flash16flash_fwd_kernelI23Flash_fwd_kernel_traitsILi96ELi128ELi64ELi4ELb0ELb0EN7cutlass6half_tE19Flash_kernel_traitsILi96ELi128ELi64ELi4ES3_EELb0ELb0ELb0ELb0ELb0ELb0ELb1ELb0EEEvNS_16Flash_fwd_paramsE)
        /*032c*/ 	.word	0x00000080


	//----- nvinfo : EIATTR_MIN_STACK_SIZE
	.align		4
.L_146:
        /*0330*/ 	.byte	0x04, 0x12
        /*0332*/ 	.short	(.L_148 - .L_147)
	.align		4
.L_147:
        /*0334*/ 	.word	index@(_ZN5flash16flash_fwd_kernelI23Flash_fwd_kernel_traitsILi96ELi128ELi64ELi4ELb0ELb0EN7cutlass6half_tE19Flash_kernel_traitsILi96ELi128ELi64ELi4ES3_EELb1ELb0ELb0ELb1ELb0ELb0ELb0ELb1EEEvNS_16Flash_fwd_paramsE)
        /*0338*/ 	.word	0x000001b8


	//----- nvinfo : EIATTR_MIN_STACK_SIZE
	.align		4
.L_148:
        /*033c*/ 	.byte	0x04, 0x12
        /*033e*/ 	.short	(.L_150 - .L_149)
	.align		4
.L_149:
        /*0340*/ 	.word	index@(_ZN5flash16flash_fwd_kernelI23Flash_fwd_kernel_traitsILi96ELi128ELi64ELi4ELb0ELb0EN7cutlass6half_tE19Flash_kernel_traitsILi96ELi128ELi64ELi4ES3_EELb0ELb0ELb0ELb1ELb0ELb0ELb1ELb0EEEvNS_16Flash_fwd_paramsE)
        /*0344*/ 	.word	0x00000088


	//----- nvinfo : EIATTR_MIN_STACK_SIZE
	.align		4
.L_150:
        /*0348*/ 	.byte	0x04, 0x12
        /*034a*/ 	.short	(.L_152 - .L_151)
	.align		4
.L_151:
        /*034c*/ 	.word	index@(_ZN5flash16flash_fwd_kernelI23Flash_fwd_kernel_traitsILi96ELi128ELi64ELi4ELb0ELb0EN7cutlass6half_tE19Flash_kernel_traitsILi96ELi128ELi64ELi4ES3_EELb1ELb0ELb1ELb0ELb0ELb1ELb0ELb0EEEvNS_16Flash_fwd_paramsE)
        /*0350*/ 	.word	0x00000088


	//----- nvinfo : EIATTR_MIN_STACK_SIZE
	.align		4
.L_152:
        /*0354*/ 	.byte	0x04, 0x12
        /*0356*/ 	.short	(.L_154 - .L_153)
	.align		4
.L_153:
        /*0358*/ 	.word	index@(_ZN5flash16flash_fwd_kernelI23Flash_fwd_kernel_traitsILi96ELi128ELi64ELi4ELb0ELb0EN7cutlass6half_tE19Flash_kernel_traitsILi96ELi128ELi64ELi4ES3_EELb0ELb0ELb1ELb0ELb0ELb1ELb1ELb0EEEvNS_16Flash_fwd_paramsE)
        /*035c*/ 	.word	0x00000040


	//----- nvinfo : EIATTR_MIN_STACK_SIZE
	.align		4
.L_154:
        /*0360*/ 	.byte	0x04, 0x12
        /*0362*/ 	.short	(.L_156 - .L_155)
	.align		4
.L_155:
        /*0364*/ 	.word	index@(_ZN5flash16flash_fwd_kernelI23Flash_fwd_kernel_traitsILi96ELi128ELi64ELi4ELb0ELb0EN7cutlass6half_tE19Flash_kernel_traitsILi96ELi128ELi64ELi4ES3_EELb1ELb0ELb1ELb1ELb0ELb0ELb0ELb0EEEvNS_16Flash_fwd_paramsE)
        /*0368*/ 	.word	0x000000d8


	//----- nvinfo : EIATTR_MIN_STACK_SIZE
	.align		4
.L_156:
        /*036c*/ 	.byte	0x04, 0x12
        /*036e*/ 	.short	(.L_158 - .L_157)
	.align		4
.L_157:
        /*0370*/ 	.word	index@(_ZN5flash16flash_fwd_kernelI23Flash_fwd_kernel_traitsILi96ELi128ELi64ELi4ELb0ELb0EN7cutlass6half_tE19Flash_kernel_traitsILi96ELi128ELi64ELi4ES3_EELb1ELb0ELb1ELb0ELb0ELb0ELb0ELb1EEEvNS_16Flash_fwd_paramsE)
        /*0374*/ 	.word	0x000002a0


	//----- nvinfo : EIATTR_MIN_STACK_SIZE
	.align		4
.L_158:
        /*0378*/ 	.byte	0x04, 0x12
        /*037a*/ 	.short	(.L_160 - .L_159)
	.align		4
.L_159:
        /*037c*/ 	.word	index@(_ZN5flash16flash_fwd_kernelI23Flash_fwd_kernel_traitsILi96ELi128ELi64ELi4ELb0ELb0EN7cutlass6half_tE19Flash_kernel_traitsILi96ELi128ELi64ELi4ES3_EELb0ELb0ELb1ELb0ELb0ELb0ELb1ELb0EEEvNS_16Flash_fwd_paramsE)
        /*0380*/ 	.word	0x00000060


	//----- nvinfo : EIATTR_MIN_STACK_SIZE
	.align		4
.L_160:
        /*0384*/ 	.byte	0x04, 0x12
        /*0386*/ 	.short	(.L_162 - .L_161)
	.align		4
.L_161:
        /*0388*/ 	.word	index@(_ZN5flash16flash_fwd_kernelI23Flash_fwd_kernel_traitsILi96ELi128ELi64ELi4ELb0ELb0EN7cutlass6half_tE19Flash_kernel_traitsILi96ELi128ELi64ELi4ES3_EELb1ELb0ELb1ELb1ELb0ELb0ELb0ELb1EEEvNS_16Flash_fwd_paramsE)
        /*038c*/ 	.word	0x00000298


	//----- nvinfo : EIATTR_MIN_STACK_SIZE
	.align		4
.L_162:
        /*0390*/ 	.byte	0x04, 0x12
        /*0392*/ 	.short	(.L_164 - .L_163)
	.align		4
.L_163:
        /*0394*/ 	.word	index@(_ZN5flash16flash_fwd_kernelI23Flash_fwd_kernel_traitsILi96ELi128ELi64ELi4ELb0ELb0EN7cutlass6half_tE19Flash_kernel_traitsILi96ELi128ELi64ELi4ES3_EELb0ELb0ELb1ELb1ELb0ELb0ELb1ELb0EEEvNS_16Flash_fwd_paramsE)
        /*0398*/ 	.word	0x00000058
.L_164:


//--------------------- .nv.compat                --------------------------
	.section	.nv.compat,"",@"SHT_CUDA_COMPAT_INFO"
	.align	4
        /*0000*/ 	.byte	0x02, 0x09, 0x01, 0x00, 0x02, 0x02, 0x01, 0x00, 0x02, 0x05, 0x05, 0x00, 0x03, 0x07, 0x01, 0x01
        /*0010*/ 	.byte	0x02, 0x03, 0x00, 0x00, 0x02, 0x06, 0x01, 0x00, 0x04, 0x0b, 0x08, 0x00, 0x00, 0x00, 0x00, 0x00
        /*0020*/ 	.byte	0x00, 0x00, 0x00, 0x00


//--------------------- .nv.info._ZN5flash16flash_fwd_kernelI23Flash_fwd_kernel_traitsILi96ELi128ELi64ELi4ELb0ELb0EN7cutlass6half_tE19Flash_kernel_traitsILi96ELi128ELi64ELi4ES3_EELb0ELb0ELb0ELb0ELb0ELb1ELb0ELb0EEEvNS_16Flash_fwd_paramsE --------------------------
	.section	.nv.info._ZN5flash16flash_fwd_kernelI23Flash_fwd_kernel_traitsILi96ELi128ELi64ELi4ELb0ELb0EN7cutlass6half_tE19Flash_kernel_traitsILi96ELi128ELi64ELi4ES3_EELb0ELb0ELb0ELb0ELb0ELb1ELb0ELb0EEEvNS_16Flash_fwd_paramsE,"",@"SHT_CUDA_INFO"
	.sectionflags	@""
	.align	4


	//----- nvinfo : EIATTR_CUDA_API_VERSION
	.align		4
        /*0000*/ 	.byte	0x04, 0x37
        /*0002*/ 	.short	(.L_166 - .L_165)
.L_165:
        /*0004*/ 	.word	0x00000082


	//----- nvinfo : EIATTR_KPARAM_INFO
	.align		4
.L_166:
        /*0008*/ 	.byte	0x04, 0x17
        /*000a*/ 	.short	(.L_168 - .L_167)
.L_167:
        /*000c*/ 	.word	0x00000000
        /*0010*/ 	.short	0x0000
        /*0012*/ 	.short	0x0000
        /*0014*/ 	.byte	0x00, 0xf0, 0x41, 0x07


	//----- nvinfo : EIATTR_SPARSE_MMA_MASK
	.align		4
.L_168:
        /*0018*/ 	.byte	0x03, 0x50
        /*001a*/ 	.short	0x0000


	//----- nvinfo : EIATTR_MAXREG_COUNT
	.align		4
        /*001c*/ 	.byte	0x03, 0x1b
        /*001e*/ 	.short	0x00ff


	//----- nvinfo : EIATTR_NUM_BARRIERS
	.align		4
        /*0020*/ 	.byte	0x02, 0x4c
        /*0022*/ 	.byte	0x01
	.zero		1


	//----- nvinfo : EIATTR_ANNOTATIONS
	.align		4
        /*0024*/ 	.byte	0x04, 0x55
        /*0026*/ 	.short	(.L_170 - .L_169)


	//   ....[0]....
.L_169:
        /*0028*/ 	.word	0x00000001
        /*002c*/ 	.byte	0x60, 0x04, 0x00, 0x00, 0x01, 0x00, 0x00, 0x00, 0xd0, 0x06, 0x00, 0x00, 0x01, 0x00, 0x00, 0x00
        /* <DEDUP_REMOVED lines=10> */
        /*00dc*/ 	.byte	0xa0, 0x92, 0x00, 0x00


	//----- nvinfo : EIATTR_MERCURY_ISA_VERSION
	.align		4
.L_170:
        /*00e0*/ 	.byte	0x03, 0x5f
        /*00e2*/ 	.short	0x0101


	//----- nvinfo : EIATTR_COOP_GROUP_MASK_REGIDS
	.align		4
        /*00e4*/ 	.byte	0x04, 0x29
        /*00e6*/ 	.short	(.L_172 - .L_171)


	//   ....[0]....
.L_171:
        /*00e8*/ 	.word	0xffffffff


	//   ....[1]....
        /*00ec*/ 	.word	0xffffffff


	//   ....[2]....
        /*00f0*/ 	.word	0xffffffff


	//   ....[3]....
        /*00f4*/ 	.word	0xffffffff


	//   ....[4]....
        /*00f8*/ 	.word	0xffffffff


	//   ....[5]....
        /*00fc*/ 	.word	0xffffffff


	//   ....[6]....
        /*0100*/ 	.word	0xffffffff


	//   ....[7]....
        /*0104*/ 	.word	0xffffffff


	//   ....[8]....
        /*0108*/ 	.word	0xffffffff


	//   ....[9]....
        /*010c*/ 	.word	0xffffffff


	//   ....[10]....
        /*0110*/ 	.word	0xffffffff


	//   ....[11]....
        /*0114*/ 	.word	0xffffffff


	//   ....[12]....
        /*0118*/ 	.word	0xffffffff


	//   ....[13]....
        /*011c*/ 	.word	0xffffffff


	//   ....[14]....
        /*0120*/ 	.word	0xffffffff


	//   ....[15]....
        /*0124*/ 	.word	0xffffffff


	//   ....[16]....
        /*0128*/ 	.word	0xffffffff


	//   ....[17]....
        /*012c*/ 	.word	0xffffffff


	//   ....[18]....
        /*0130*/ 	.word	0xffffffff


	//   ....[19]....
        /*0134*/ 	.word	0xffffffff


	//   ....[20]....
        /*0138*/ 	.word	0xffffffff


	//   ....[21]....
        /*013c*/ 	.word	0xffffffff


	//   ....[22]....
        /*0140*/ 	.word	0xffffffff


	//   ....[23]....
        /*0144*/ 	.word	0xffffffff


	//----- nvinfo : EIATTR_COOP_GROUP_INSTR_OFFSETS
	.align		4
.L_172:
        /*0148*/ 	.byte	0x04, 0x28
        /*014a*/ 	.short	(.L_174 - .L_173)


	//   ....[0]....
.L_173:
        /*014c*/ 	.word	0x00002b60


	//   ....[1]....
        /*0150*/ 	.word	0x00002c30


	//   ....[2]....
        /*0154*/ 	.word	0x00002cd0


	//   ....[3]....
        /*0158*/ 	.word	0x00002d00


	//   ....[4]....
        /*015c*/ 	.word	0x00002d50


	//   ....[5]....
        /*0160*/ 	.word	0x00002df0


	//   ....[6]....
        /*0164*/ 	.word	0x00002fa0


	//   ....[7]....
        /*0168*/ 	.word	0x00003170


	//   ....[8]....
        /*016c*/ 	.word	0x00005b50


	//   ....[9]....
        /*0170*/ 	.word	0x00005bd0


	//   ....[10]....
        /*0174*/ 	.word	0x00005c00


	//   ....[11]....
        /*0178*/ 	.word	0x00005c20


	//   ....[12]....
        /*017c*/ 	.word	0x00005c70


	//   ....[13]....
        /*0180*/ 	.word	0x00005c80


	//   ....[14]....
        /*0184*/ 	.word	0x00005c90


	//   ....[15]....
        /*0188*/ 	.word	0x00005ca0


	//   ....[16]....
        /*018c*/ 	.word	0x00007a70


	//   ....[17]....
        /*0190*/ 	.word	0x00007a80


	//   ....[18]....
        /*0194*/ 	.word	0x00007a90


	//   ....[19]....
        /*0198*/ 	.word	0x00007ab0


	//   ....[20]....
        /*019c*/ 	.word	0x00007b00


	//   ....[21]....
        /*01a0*/ 	.word	0x00007b30


	//   ....[22]....
        /*01a4*/ 	.word	0x00007b70


	//   ....[23]....
        /*01a8*/ 	.word	0x00007ba0


	//----- nvinfo : EIATTR_EXIT_INSTR_OFFSETS
	.align		4
.L_174:
        /*01ac*/ 	.byte	0x04, 0x1c
        /*01ae*/ 	.short	(.L_176 - .L_175)


	//   ....[0]....
.L_175:
        /*01b0*/ 	.word	0x00000380


	//   ....[1]....
        /*01b4*/ 	.word	0x00009710


	//   ....[2]....
        /*01b8*/ 	.word	0x00009810


	//   ....[3]....
        /*01bc*/ 	.word	0x0000a2f0


	//   ....[4]....
        /*01c0*/ 	.word	0x0000a380


	//----- nvinfo : EIATTR_CRS_STACK_SIZE
	.align		4
.L_176:
        /*01c4*/ 	.byte	0x04, 0x1e
        /*01c6*/ 	.short	(.L_178 - .L_177)
.L_177:
        /*01c8*/ 	.word	0x00000000


	//----- nvinfo : EIATTR_CBANK_PARAM_SIZE
	.align		4
.L_178:
        /*01cc*/ 	.byte	0x03, 0x19
        /*01ce*/ 	.short	0x01d0


	//----- nvinfo : EIATTR_PARAM_CBANK
	.align		4
        /*01d0*/ 	.byte	0x04, 0x0a
        /*01d2*/ 	.short	(.L_180 - .L_179)
	.align		4
.L_179:
        /*01d4*/ 	.word	index@(.nv.constant0._ZN5flash16flash_fwd_kernelI23Flash_fwd_kernel_traitsILi96ELi128ELi64ELi4ELb0ELb0EN7cutlass6half_tE19Flash_kernel_traitsILi96ELi128ELi64ELi4ES3_EELb0ELb0ELb0ELb0ELb0ELb1ELb0ELb0EEEvNS_16Flash_fwd_paramsE)
        /*01d8*/ 	.short	0x0210
        /*01da*/ 	.short	0x01d0


	//----- nvinfo : EIATTR_SW_WAR
	.align		4
.L_180:
        /*01dc*/ 	.byte	0x04, 0x36
        /*01de*/ 	.short	(.L_182 - .L_181)
.L_181:
        /*01e0*/ 	.word	0x00000008
.L_182:


//--------------------- .nv.info._ZN5flash16flash_fwd_kernelI23Flash_fwd_kernel_traitsILi96ELi128ELi64ELi4ELb0ELb0EN7cutlass6half_tE19Flash_kernel_traitsILi96ELi128ELi64ELi4ES3_EELb0ELb0ELb0ELb0ELb1ELb1ELb0ELb0EEEvNS_16Flash_fwd_paramsE --------------------------
	.section	.nv.info._ZN5flash16flash_fwd_kernelI23Flash_fwd_kernel_traitsILi96ELi128ELi64ELi4ELb0ELb0EN7cutlass6half_tE19Flash_kernel_traitsILi96ELi128ELi64ELi4ES3_EELb0ELb0ELb0ELb0ELb1ELb1ELb0ELb0EEEvNS_16Flash_fwd_paramsE,"",@"SHT_CUDA_INFO"
	.sectionflags	@""
	.align	4


	//----- nvinfo : EIATTR_CUDA_API_VERSION
	.align		4
        /*0000*/ 	.byte	0x04, 0x37
        /*0002*/ 	.short	(.L_184 - .L_183)
.L_183:
        /*0004*/ 	.word	0x00000082


	//----- nvinfo : EIATTR_KPARAM_INFO
	.align		4
.L_184:
        /*0008*/ 	.byte	0x04, 0x17
        /*000a*/ 	.short	(.L_186 - .L_185)
.L_185:
        /*000c*/ 	.word	0x00000000
        /*0010*/ 	.short	0x0000
        /*0012*/ 	.short	0x0000
        /*0014*/ 	.byte	0x00, 0xf0, 0x41, 0x07


	//----- nvinfo : EIATTR_SPARSE_MMA_MASK
	.align		4
.L_186:
        /*0018*/ 	.byte	0x03, 0x50
        /*001a*/ 	.short	0x0000


	//----- nvinfo : EIATTR_MAXREG_COUNT
	.align		4
        /*001c*/ 	.byte	0x03, 0x1b
        /*001e*/ 	.short	0x00ff


	//----- nvinfo : EIATTR_NUM_BARRIERS
	.align		4
        /*0020*/ 	.byte	0x02, 0x4c
        /*0022*/ 	.byte	0x01
	.zero		1


	//----- nvinfo : EIATTR_MERCURY_ISA_VERSION
	.align		4
        /*0024*/ 	.byte	0x03, 0x5f
        /*0026*/ 	.short	0x0101


	//----- nvinfo : EIATTR_COOP_GROUP_MASK_REGIDS
	.align		4
        /*0028*/ 	.byte	0x04, 0x29
        /*002a*/ 	.short	(.L_188 - .L_187)


	//   ....[0]....
.L_187:
        /*002c*/ 	.word	0xffffffff


	//   ....[1]....
        /*0030*/ 	.word	0xffffffff


	//   ....[2]....
        /*0034*/ 	.word	0xffffffff


	//   ....[3]....
        /*0038*/ 	.word	0xffffffff


	//   ....[4]....
        /*003c*/ 	.word	0xffffffff


	//   ....[5]....
        /*0040*/ 	.word	0xffffffff


	//   ....[6]....
        /*0044*/ 	.word	0xffffffff


	//   ....[7]....
        /*0048*/ 	.word	0xffffffff


	//   ....[8]....
        /*004c*/ 	.word	0xffffffff


	//   ....[9]....
        /*0050*/ 	.word	0xffffffff


	//   ....[10]....
        /*0054*/ 	.word	0xffffffff


	//   ....[11]....
        /*0058*/ 	.word	0xffffffff


	//   ....[12]....
        /*005c*/ 	.word	0xffffffff


	//   ....[13]....
        /*0060*/ 	.word	0xffffffff


	//   ....[14]....
        /*0064*/ 	.word	0xffffffff


	//   ....[15]....
        /*0068*/ 	.word	0xffffffff


	//   ....[16]....
        /*006c*/ 	.word	0xffffffff


	//   ....[17]....
        /*0070*/ 	.word	0xffffffff


	//   ....[18]....
        /*0074*/ 	.word	0xffffffff


	//   ....[19]....
        /*0078*/ 	.word	0xffffffff


	//   ....[20]....
        /*007c*/ 	.word	0xffffffff


	//   ....[21]....
        /*0080*/ 	.word	0xffffffff


	//   ....[22]....
        /*0084*/ 	.word	0xffffffff


	//   ....[23]....
        /*0088*/ 	.word	0xffffffff


	//----- nvinfo : EIATTR_COOP_GROUP_INSTR_OFFSETS
	.align		4
.L_188:
        /*008c*/ 	.byte	0x04, 0x28
        /*008e*/ 	.short	(.L_190 - .L_189)


	//   ....[0]....
.L_189:
        /*0090*/ 	.word	0x00001c90


	//   ....[1]....
        /*0094*/ 	.word	0x00001cd0


	//   ....[2]....
        /*0098*/ 	.word	0x00001dc0


	//   ....[3]....
        /*009c*/ 	.word	0x00001df0


	//   ....[4]....
        /*00a0*/ 	.word	0x00001e20


	//   ....[5]....
        /*00a4*/ 	.word	0x00001ee0


	//   ....[6]....
        /*00a8*/ 	.word	0x00002110


	//   ....[7]....
        /*00ac*/ 	.word	0x000022c0


	//   ....[8]....
        /*00b0*/ 	.word	0x00004510


	//   ....[9]....
        /*00b4*/ 	.word	0x00004590


	//   ....[10]....
        /*00b8*/ 	.word	0x000045c0


	//   ....[11]....
        /*00bc*/ 	.word	0x000045d0


	//   ....[12]....
        /*00c0*/ 	.word	0x000045f0


	//   ....[13]....
        /*00c4*/ 	.word	0x00004620


	//   ....[14]....
        /*00c8*/ 	.word	0x00004640


	//   ....[15]....
        /*00cc*/ 	.word	0x00004650


	//   ....[16]....
        /*00d0*/ 	.word	0x00006400


	//   ....[17]....
        /*00d4*/ 	.word	0x00006440


	//   ....[18]....
        /*00d8*/ 	.word	0x00006480


	//   ....[19]....
        /*00dc*/ 	.word	0x000064a0


	//   ....[20]....
        /*00e0*/ 	.word	0x000064f0


	//   ....[21]....
        /*00e4*/ 	.word	0x00006520


	//   ....[22]....
        /*00e8*/ 	.word	0x00006540


	//   ....[23]....
        /*00ec*/ 	.word	0x00006570


	//----- nvinfo : EIATTR_EXIT_INSTR_OFFSETS
	.align		4
.L_190:
        /*00f0*/ 	.byte	0x04, 0x1c
        /*00f2*/ 	.short	(.L_192 - .L_191)


	//   ....[0]....
.L_191:
        /*00f4*/ 	.word	0x00000140


	//   ....[1]....
        /*00f8*/ 	.word	0x00007dc0


	//----- nvinfo : EIATTR_CRS_STACK_SIZE
	.align		4
.L_192:
        /*00fc*/ 	.byte	0x04, 0x1e
        /*00fe*/ 	.short	(.L_194 - .L_193)
.L_193:
        /*0100*/ 	.word	0x00000000


	//----- nvinfo : EIATTR_CBANK_PARAM_SIZE
	.align		4
.L_194:
        /*0104*/ 	.byte	0x03, 0x19
        /*0106*/ 	.short	0x01d0


	//----- nvinfo : EIATTR_PARAM_CBANK
	.align		4
        /*0108*/ 	.byte	0x04, 0x0a
        /*010a*/ 	.short	(.L_196 - .L_195)
	.align		4
.L_195:
        /*010c*/ 	.word	index@(.nv.constant0._ZN5flash16flash_fwd_kernelI23Flash_fwd_kernel_traitsILi96ELi128ELi64ELi4ELb0ELb0EN7cutlass6half_tE19Flash_kernel_traitsILi96ELi128ELi64ELi4ES3_EELb0ELb0ELb0ELb0ELb1ELb1ELb0ELb0EEEvNS_16Flash_fwd_paramsE)
        /*0110*/ 	.short	0x0210
        /*0112*/ 	.short	0x01d0


	//----- nvinfo : EIATTR_SW_WAR
	.align		4
.L_196:
        /*0114*/ 	.byte	0x04, 0x36
        /*0116*/ 	.short	(.L_198 - .L_197)
.L_197:
        /*0118*/ 	.word	0x00000008
.L_198:


//--------------------- .nv.info._ZN5flash16flash_fwd_kernelI23Flash_fwd_kernel_traitsILi96ELi128ELi64ELi4ELb0ELb0EN7cutlass6half_tE19Flash_kernel_traitsILi96ELi128ELi64ELi4ES3_EELb0ELb0ELb0ELb0ELb0ELb0ELb0ELb0EEEvNS_16Flash_fwd_paramsE --------------------------
	.section	.nv.info._ZN5flash16flash_fwd_kernelI23Flash_fwd_kernel_traitsILi96ELi128ELi64ELi4ELb0ELb0EN7cutlass6half_tE19Flash_kernel_traitsILi96ELi128ELi64ELi4ES3_EELb0ELb0ELb0ELb0ELb0ELb0ELb0ELb0EEEvNS_16Flash_fwd_paramsE,"",@"SHT_CUDA_INFO"
	.sectionflags	@""
	.align	4


	//----- nvinfo : EIATTR_CUDA_API_VERSION
	.align		4
        /*0000*/ 	.byte	0x04, 0x37
        /*0002*/ 	.short	(.L_200 - .L_199)
.L_199:
        /*0004*/ 	.word	0x00000082


	//----- nvinfo : EIATTR_KPARAM_INFO
	.align		4
.L_200:
        /*0008*/ 	.byte	0x04, 0x17
        /*000a*/ 	.short	(.L_202 - .L_201)
.L_201:
        /*000c*/ 	.word	0x00000000
        /*0010*/ 	.short	0x0000
        /*0012*/ 	.short	0x0000
        /*0014*/ 	.byte	0x00, 0xf0, 0x41, 0x07


	//----- nvinfo : EIATTR_SPARSE_MMA_MASK
	.align		4
.L_202:
        /*0018*/ 	.byte	0x03, 0x50
        /*001a*/ 	.short	0x0000


	//----- nvinfo : EIATTR_MAXREG_COUNT
	.align		4
        /*001c*/ 	.byte	0x03, 0x1b
        /*001e*/ 	.short	0x00ff


	//----- nvinfo : EIATTR_NUM_BARRIERS
	.align		4
        /*0020*/ 	.byte	0x02, 0x4c
        /*0022*/ 	.byte	0x01
	.zero		1


	//----- nvinfo : EIATTR_ANNOTATIONS
	.align		4
        /*0024*/ 	.byte	0x04, 0x55
        /*0026*/ 	.short	(.L_204 - .L_203)


	//   ....[0]....
.L_203:
        /* <DEDUP_REMOVED lines=12> */
        /*00dc*/ 	.byte	0xa0, 0xa7, 0x00, 0x00, 0x01, 0x00, 0x00, 0x00, 0x90, 0xad, 0x00, 0x00


	//----- nvinfo : EIATTR_MERCURY_ISA_VERSION
	.align		4
.L_204:
        /*00e8*/ 	.byte	0x03, 0x5f
        /*00ea*/ 	.short	0x0101


	//----- nvinfo : EIATTR_COOP_GROUP_MASK_REGIDS
	.align		4
        /*00ec*/ 	.byte	0x04, 0x29
        /*00ee*/ 	.short	(.L_206 - .L_205)


	//   ....[0]....
.L_205:
        /*00f0*/ 	.word	0xffffffff


	//   ....[1]....
        /*00f4*/ 	.word	0xffffffff


	//   ....[2]....
        /*00f8*/ 	.word	0xffffffff


	//   ....[3]....
        /*00fc*/ 	.word	0xffffffff


	//   ....[4]....
        /*0100*/ 	.word	0xffffffff


	//   ....[5]....
        /*0104*/ 	.word	0xffffffff


	//   ....[6]....
        /*0108*/ 	.word	0xffffffff


	//   ....[7]....
        /*010c*/ 	.word	0xffffffff


	//   ....[8]....
        /*0110*/ 	.word	0xffffffff


	//   ....[9]....
        /*0114*/ 	.word	0xffffffff


	//   ....[10]....
        /*0118*/ 	.word	0xffffffff


	//   ....[11]....
        /*011c*/ 	.word	0xffffffff


	//   ....[12]....
        /*0120*/ 	.word	0xffffffff


	//   ....[13]....
        /*0124*/ 	.word	0xffffffff


	//   ....[14]....
        /*0128*/ 	.word	0xffffffff


	//   ....[15]....
        /*012c*/ 	.word	0xffffffff


	//   ....[16]....
        /*0130*/ 	.word	0xffffffff


	//   ....[17]....
        /*0134*/ 	.word	0xffffffff


	//   ....[18]....
        /*0138*/ 	.word	0xffffffff


	//   ....[19]....
        /*013c*/ 	.word	0xffffffff


	//   ....[20]....
        /*0140*/ 	.word	0xffffffff


	//   ....[21]....
        /*0144*/ 	.word	0xffffffff


	//   ....[22]....
        /*0148*/ 	.word	0xffffffff


	//   ....[23]....
        /*014c*/ 	.word	0xffffffff


	//----- nvinfo : EIATTR_COOP_GROUP_INSTR_OFFSETS
	.align		4
.L_206:
        /*0150*/ 	.byte	0x04, 0x28
        /*0152*/ 	.short	(.L_208 - .L_207)


	//   ....[0]....
.L_207:
        /*0154*/ 	.word	0x00003b20


	//   ....[1]....
        /*0158*/ 	.word	0x00003c10


	//   ....[2]....
        /*015c*/ 	.word	0x00003c40


	//   ....[3]....
        /*0160*/ 	.word	0x00003c60


	//   ....[4]....
        /*0164*/ 	.word	0x00003d00


	//   ....[5]....
        /*0168*/ 	.word	0x00003d40


	//   ....[6]....
        /*016c*/ 	.word	0x00003e50


	//   ....[7]....
        /*0170*/ 	.word	0x00003fa0


	//   ....[8]....
        /*0174*/ 	.word	0x000069f0


	//   ....[9]....
        /*0178*/ 	.word	0x00006a70


	//   ....[10]....
        /*017c*/ 	.word	0x00006aa0


	//   ....[11]....
        /*0180*/ 	.word	0x00006ac0


	//   ....[12]....
        /*0184*/ 	.word	0x00006b10


	//   ....[13]....
        /*0188*/ 	.word	0x00006b20


	//   ....[14]....
        /*018c*/ 	.word	0x00006b30


	//   ....[15]....
        /*0190*/ 	.word	0x00006b40


	//   ....[16]....
        /*0194*/ 	.word	0x00008910


	//   ....[17]....
        /*0198*/ 	.word	0x00008920


	//   ....[18]....
        /*019c*/ 	.word	0x00008930


	//   ....[19]....
        /*01a0*/ 	.word	0x00008940


	//   ....[20]....
        /*01a4*/ 	.word	0x00008990


	//   ....[21]....
        /*01a8*/ 	.word	0x000089c0


	//   ....[22]....
        /*01ac*/ 	.word	0x00008a00


	//   ....[23]....
        /*01b0*/ 	.word	0x00008a30


	//----- nvinfo : EIATTR_EXIT_INSTR_OFFSETS
	.align		4
.L_208:
        /*01b4*/ 	.byte	0x04, 0x1c
        /*01b6*/ 	.short	(.L_210 - .L_209)


	//   ....[0]....
.L_209:
        /*01b8*/ 	.word	0x00000390


	//   ....[1]....
        /*01bc*/ 	.word	0x0000a640


	//   ....[2]....
        /*01c0*/ 	.word	0x0000a770


	//   ....[3]....
        /*01c4*/ 	.word	0x0000a790


	//   ....[4]....
        /*01c8*/ 	.word	0x0000b3b0


	//   ....[5]....
        /*01cc*/ 	.word	0x0000b440


	//----- nvinfo : EIATTR_CRS_STACK_SIZE
	.align		4
.L_210:
        /*01d0*/ 	.byte	0x04, 0x1e
        /*01d2*/ 	.short	(.L_212 - .L_211)
.L_211:
        /*01d4*/ 	.word	0x00000000


	//----- nvinfo : EIATTR_CBANK_PARAM_SIZE
	.align		4
.L_212:
        /*01d8*/ 	.byte	0x03, 0x19
        /*01da*/ 	.short	0x01d0


	//----- nvinfo : EIATTR_PARAM_CBANK
	.align		4
        /*01dc*/ 	.byte	0x04, 0x0a
        /*01de*/ 	.short	(.L_214 - .L_213)
	.align		4
.L_213:
        /*01e0*/ 	.word	index@(.nv.constant0._ZN5flash16flash_fwd_kernelI23Flash_fwd_kernel_traitsILi96ELi128ELi64ELi4ELb0ELb0EN7cutlass6half_tE19Flash_kernel_traitsILi96ELi128ELi64ELi4ES3_EELb0ELb0ELb0ELb0ELb0ELb0ELb0ELb0EEEvNS_16Flash_fwd_paramsE)
        /*01e4*/ 	.short	0x0210
        /*01e6*/ 	.short	0x01d0


	//----- nvinfo : EIATTR_SW_WAR
	.align		4
.L_214:
        /*01e8*/ 	.byte	0x04, 0x36
        /*01ea*/ 	.short	(.L_216 - .L_215)
.L_215:
        /*01ec*/ 	.word	0x00000008
.L_216:


//--------------------- .nv.info._ZN5flash16flash_fwd_kernelI23Flash_fwd_kernel_traitsILi96ELi128ELi64ELi4ELb0ELb0EN7cutlass6half_tE19Flash_kernel_traitsILi96ELi128ELi64ELi4ES3_EELb0ELb0ELb0ELb1ELb0ELb0ELb0ELb0EEEvNS_16Flash_fwd_paramsE --------------------------
	.section	.nv.info._ZN5flash16flash_fwd_kernelI23Flash_fwd_kernel_traitsILi96ELi128ELi64ELi4ELb0ELb0EN7cutlass6half_tE19Flash_kernel_traitsILi96ELi128ELi64ELi4ES3_EELb0ELb0ELb0ELb1ELb0ELb0ELb0ELb0EEEvNS_16Flash_fwd_paramsE,"",@"SHT_CUDA_INFO"
	.sectionflags	@""
	.align	4


	//----- nvinfo : EIATTR_CUDA_API_VERSION
	.align		4
        /*0000*/ 	.byte	0x04, 0x37
        /*0002*/ 	.short	(.L_218 - .L_217)
.L_217:
        /*0004*/ 	.word	0x00000082


	//----- nvinfo : EIATTR_KPARAM_INFO
	.align		4
.L_218:
        /*0008*/ 	.byte	0x04, 0x17
        /*000a*/ 	.short	(.L_220 - .L_219)
.L_219:
        /*000c*/ 	.word	0x00000000
        /*0010*/ 	.short	0x0000
        /*0012*/ 	.short	0x0000
        /*0014*/ 	.byte	0x00, 0xf0, 0x41, 0x07


	//----- nvinfo : EIATTR_SPARSE_MMA_MASK
	.align		4
.L_220:
        /*0018*/ 	.byte	0x03, 0x50
        /*001a*/ 	.short	0x0000


	//----- nvinfo : EIATTR_MAXREG_COUNT
	.align		4
        /*001c*/ 	.byte	0x03, 0x1b
        /*001e*/ 	.short	0x00ff


	//----- nvinfo : EIATTR_NUM_BARRIERS
	.align		4
        /*0020*/ 	.byte	0x02, 0x4c
        /*0022*/ 	.byte	0x01
	.zero		1


	//----- nvinfo : EIATTR_ANNOTATIONS
	.align		4
        /*0024*/ 	.byte	0x04, 0x55
        /*0026*/ 	.short	(.L_222 - .L_221)


	//   ....[0]....
.L_221:
        /* <DEDUP_REMOVED lines=13> */


	//----- nvinfo : EIATTR_MERCURY_ISA_VERSION
	.align		4
.L_222:
        /*00e8*/ 	.byte	0x03, 0x5f
        /*00ea*/ 	.short	0x0101


	//----- nvinfo : EIATTR_COOP_GROUP_MASK_REGIDS
	.align		4
        /*00ec*/ 	.byte	0x04, 0x29
        /*00ee*/ 	.short	(.L_224 - .L_223)


	//   ....[0]....
.L_223:
        /*00f0*/ 	.word	0xffffffff


	//   ....[1]....
        /*00f4*/ 	.word	0xffffffff


	//   ....[2]....
        /*00f8*/ 	.word	0xffffffff


	//   ....[3]....
        /*00fc*/ 	.word	0xffffffff


	//   ....[4]....
        /*0100*/ 	.word	0xffffffff


	//   ....[5]....
        /*0104*/ 	.word	0xffffffff


	//   ....[6]....
        /*0108*/ 	.word	0xffffffff


	//   ....[7]....
        /*010c*/ 	.word	0xffffffff


	//   ....[8]....
        /*0110*/ 	.word	0xffffffff


	//   ....[9]....
        /*0114*/ 	.word	0xffffffff


	//   ....[10]....
        /*0118*/ 	.word	0xffffffff


	//   ....[11]....
        /*011c*/ 	.word	0xffffffff


	//   ....[12]....
        /*0120*/ 	.word	0xffffffff


	//   ....[13]....
        /*0124*/ 	.word	0xffffffff


	//   ....[14]....
        /*0128*/ 	.word	0xffffffff


	//   ....[15]....
        /*012c*/ 	.word	0xffffffff


	//   ....[16]....
        /*0130*/ 	.word	0xffffffff


	//   ....[17]....
        /*0134*/ 	.word	0xffffffff


	//   ....[18]....
        /*0138*/ 	.word	0xffffffff


	//   ....[19]....
        /*013c*/ 	.word	0xffffffff


	//   ....[20]....
        /*0140*/ 	.word	0xffffffff


	//   ....[21]....
        /*0144*/ 	.word	0xffffffff


	//   ....[22]....
        /*0148*/ 	.word	0xffffffff


	//   ....[23]....
        /*014c*/ 	.word	0xffffffff


	//----- nvinfo : EIATTR_COOP_GROUP_INSTR_OFFSETS
	.align		4
.L_224:
        /*0150*/ 	.byte	0x04, 0x28
        /*0152*/ 	.short	(.L_226 - .L_225)


	//   ....[0]....
.L_225:
        /*0154*/ 	.word	0x00005030


	//   ....[1]....
        /*0158*/ 	.word	0x000050a0


	//   ....[2]....
        /*015c*/ 	.word	0x00005130


	//   ....[3]....
        /*0160*/ 	.word	0x00005190


	//   ....[4]....
        /*0164*/ 	.word	0x000051a0


	//   ....[5]....
        /*0168*/ 	.word	0x00005210


	//   ....[6]....
        /*016c*/ 	.word	0x000055f0


	//   ....[7]....
        /*0170*/ 	.word	0x00005680


	//   ....[8]....
        /*0174*/ 	.word	0x00008e90


	//   ....[9]....
        /*0178*/ 	.word	0x00008ef0


	//   ....[10]....
        /*017c*/ 	.word	0x00008f70


	//   ....[11]....
        /*0180*/ 	.word	0x00008f80


	//   ....[12]....
        /*0184*/ 	.word	0x00008fa0


	//   ....[13]....
        /*0188*/ 	.word	0x00008fc0


	//   ....[14]....
        /*018c*/ 	.word	0x00008ff0


	//   ....[15]....
        /*0190*/ 	.word	0x00009000


	//   ....[16]....
        /*0194*/ 	.word	0x0000adf0


	//   ....[17]....
        /*0198*/ 	.word	0x0000ae00


	//   ....[18]....
        /*019c*/ 	.word	0x0000ae10


	//   ....[19]....
        /*01a0*/ 	.word	0x0000ae20


	//   ....[20]....
        /*01a4*/ 	.word	0x0000ae60


	//   ....[21]....
        /*01a8*/ 	.word	0x0000aeb0


	//   ....[22]....
        /*01ac*/ 	.word	0x0000aef0


	//   ....[23]....
        /*01b0*/ 	.word	0x0000af20


	//----- nvinfo : EIATTR_EXIT_INSTR_OFFSETS
	.align		4
.L_226:
        /*01b4*/ 	.byte	0x04, 0x1c
        /*01b6*/ 	.short	(.L_228 - .L_227)


	//   ....[0]....
.L_227:
        /*01b8*/ 	.word	0x00000390


	//   ....[1]....
        /*01bc*/ 	.word	0x0000cae0


	//   ....[2]....
        /*01c0*/ 	.word	0x0000cc10


	//   ....[3]....
        /*01c4*/ 	.word	0x0000cc30


	//   ....[4]....
        /*01c8*/ 	.word	0x0000d850


	//   ....[5]....
        /*01cc*/ 	.word	0x0000d8e0


	//----- nvinfo : EIATTR_CRS_STACK_SIZE
	.align		4
.L_228:
        /*01d0*/ 	.byte	0x04, 0x1e
        /*01d2*/ 	.short	(.L_230 - .L_229)
.L_229:
        /*01d4*/ 	.word	0x00000000


	//----- nvinfo : EIATTR_CBANK_PARAM_SIZE
	.align		4
.L_230:
        /*01d8*/ 	.byte	0x03, 0x19
        /*01da*/ 	.short	0x01d0


	//----- nvinfo : EIATTR_PARAM_CBANK
	.align		4
        /*01dc*/ 	.byte	0x04, 0x0a
        /*01de*/ 	.short	(.L_232 - .L_231)
	.align		4
.L_231:
        /*01e0*/ 	.word	index@(.nv.constant0._ZN5flash16flash_fwd_kernelI23Flash_fwd_kernel_traitsILi96ELi128ELi64ELi4ELb0ELb0EN7cutlass6half_tE19Flash_kernel_traitsILi96ELi128ELi64ELi4ES3_EELb0ELb0ELb0ELb1ELb0ELb0ELb0ELb0EEEvNS_16Flash_fwd_paramsE)
        /*01e4*/ 	.short	0x0210
        /*01e6*/ 	.short	0x01d0


	//----- nvinfo : EIATTR_SW_WAR
	.align		4
.L_232:
        /*01e8*/ 	.byte	0x04, 0x36
        /*01ea*/ 	.short	(.L_234 - .L_233)
.L_233:
        /*01ec*/ 	.word	0x00000008
.L_234:


//--------------------- .nv.info._ZN5flash16flash_fwd_kernelI23Flash_fwd_kernel_traitsILi96ELi128ELi64ELi4ELb0ELb0EN7cutlass6half_tE19Flash_kernel_traitsILi96ELi128ELi64ELi4ES3_EELb0ELb0ELb1ELb0ELb0ELb1ELb0ELb0EEEvNS_16Flash_fwd_paramsE --------------------------
	.section	.nv.info._ZN5flash16flash_fwd_kernelI23Flash_fwd_kernel_traitsILi96ELi128ELi64ELi4ELb0ELb0EN7cutlass6half_tE19Flash_kernel_traitsILi96ELi128ELi64ELi4ES3_EELb0ELb0ELb1ELb0ELb0ELb1ELb0ELb0EEEvNS_16Flash_fwd_paramsE,"",@"SHT_CUDA_INFO"
	.sectionflags	@""
	.align	4


	//----- nvinfo : EIATTR_CUDA_API_VERSION
	.align		4
        /*0000*/ 	.byte	0x04, 0x37
        /*0002*/ 	.short	(.L_236 - .L_235)
.L_235:
        /*0004*/ 	.word	0x00000082


	//----- nvinfo : EIATTR_KPARAM_INFO
	.align		4
.L_236:
        /*0008*/ 	.byte	0x04, 0x17
        /*000a*/ 	.short	(.L_238 - .L_237)
.L_237:
        /*000c*/ 	.word	0x00000000
        /*0010*/ 	.short	0x0000
        /*0012*/ 	.short	0x0000
        /*0014*/ 	.byte	0x00, 0xf0, 0x41, 0x07


	//----- nvinfo : EIATTR_SPARSE_MMA_MASK
	.align		4
.L_238:
        /*0018*/ 	.byte	0x03, 0x50
        /*001a*/ 	.short	0x0000


	//----- nvinfo : EIATTR_MAXREG_COUNT
	.align		4
        /*001c*/ 	.byte	0x03, 0x1b
        /*001e*/ 	.short	0x00ff


	//----- nvinfo : EIATTR_NUM_BARRIERS
	.align		4
        /*0020*/ 	.byte	0x02, 0x4c
        /*0022*/ 	.byte	0x01
	.zero		1


	//----- nvinfo : EIATTR_ANNOTATIONS
	.align		4
        /*0024*/ 	.byte	0x04, 0x55
        /*0026*/ 	.short	(.L_240 - .L_239)


	//   ....[0]....
.L_239:
        /* <DEDUP_REMOVED lines=25> */


	//----- nvinfo : EIATTR_MERCURY_ISA_VERSION
	.align		4
.L_240:
        /*01a0*/ 	.byte	0x03, 0x5f
        /*01a2*/ 	.short	0x0101


	//----- nvinfo : EIATTR_COOP_GROUP_MASK_REGIDS
	.align		4
        /*01a4*/ 	.byte	0x04, 0x29
        /*01a6*/ 	.short	(.L_242 - .L_241)


	//   ....[0]....
.L_241:
        /*01a8*/ 	.word	0xffffffff


	//   ....[1]....
        /*01ac*/ 	.word	0xffffffff


	//   ....[2]....
        /*01b0*/ 	.word	0xffffffff


	//   ....[3]....
        /*01b4*/ 	.word	0xffffffff


	//   ....[4]....
        /*01b8*/ 	.word	0xffffffff


	//   ....[5]....
        /*01bc*/ 	.word	0xffffffff


	//   ....[6]....
        /*01c0*/ 	.word	0xffffffff


	//   ....[7]....
        /*01c4*/ 	.word	0xffffffff


	//   ....[8]....
        /*01c8*/ 	.word	0xffffffff


	//   ....[9]....
        /*01cc*/ 	.word	0xffffffff


	//   ....[10]....
        /*01d0*/ 	.word	0xffffffff


	//   ....[11]....
        /*01d4*/ 	.word	0xffffffff


	//   ....[12]....
        /*01d8*/ 	.word	0xffffffff


	//   ....[13]....
        /*01dc*/ 	.word	0xffffffff


	//   ....[14]....
        /*01e0*/ 	.word	0xffffffff


	//   ....[15]....
        /*01e4*/ 	.word	0xffffffff


	//   ....[16]....
        /*01e8*/ 	.word	0xffffffff


	//   ....[17]....
        /*01ec*/ 	.word	0xffffffff


	//   ....[18]....
        /*01f0*/ 	.word	0xffffffff


	//   ....[19]....
        /*01f4*/ 	.word	0xffffffff


	//   ....[20]....
        /*01f8*/ 	.word	0xffffffff


	//   ....[21]....
        /*01fc*/ 	.word	0xffffffff


	//   ....[22]....
        /*0200*/ 	.word	0xffffffff


	//   ....[23]....
        /*0204*/ 	.word	0xffffffff


	//   ....[24]....
        /*0208*/ 	.word	0xffffffff


	//   ....[25]....
        /*020c*/ 	.word	0xffffffff


	//   ....[26]....
        /*0210*/ 	.word	0xffffffff


	//   ....[27]....
        /*0214*/ 	.word	0xffffffff


	//   ....[28]....
        /*0218*/ 	.word	0xffffffff


	//   ....[29]....
        /*021c*/ 	.word	0xffffffff


	//   ....[30]....
        /*0220*/ 	.word	0xffffffff


	//   ....[31]....
        /*0224*/ 	.word	0xffffffff


	//   ....[32]....
        /*0228*/ 	.word	0xffffffff


	//   ....[33]....
        /*022c*/ 	.word	0xffffffff


	//   ....[34]....
        /*0230*/ 	.word	0xffffffff


	//   ....[35]....
        /*0234*/ 	.word	0xffffffff


	//   ....[36]....
        /*0238*/ 	.word	0xffffffff


	//   ....[37]....
        /*023c*/ 	.word	0xffffffff


	//   ....[38]....
        /*0240*/ 	.word	0xffffffff


	//   ....[39]....
        /*0244*/ 	.word	0xffffffff


	//----- nvinfo : EIATTR_COOP_GROUP_INSTR_OFFSETS
	.align		4
.L_242:
        /*0248*/ 	.byte	0x04, 0x28
        /*024a*/ 	.short	(.L_244 - .L_243)


	//   ....[0]....
.L_243:
        /*024c*/ 	.word	0x00004030


	//   ....[1]....
        /*0250*/ 	.word	0x000040a0


	//   ....[2]....
        /*0254*/ 	.word	0x000041a0


	//   ....[3]....
        /*0258*/ 	.word	0x000041e0


	//   ....[4]....
        /*025c*/ 	.word	0x00004260


	//   ....[5]....
        /*0260*/ 	.word	0x000043d0


	//   ....[6]....
        /*0264*/ 	.word	0x00004680


	//   ....[7]....
        /*0268*/ 	.word	0x00004810


	//   ....[8]....
        /*026c*/ 	.word	0x00007980


	//   ....[9]....
        /*0270*/ 	.word	0x00007ae0


	//   ....[10]....
        /*0274*/ 	.word	0x00007d00


	//   ....[11]....
        /*0278*/ 	.word	0x00007df0


	//   ....[12]....
        /*027c*/ 	.word	0x00007f00


	//   ....[13]....
        /*0280*/ 	.word	0x00007f50


	//   ....[14]....
        /*0284*/ 	.word	0x00007f60


	//   ....[15]....
        /*0288*/ 	.word	0x00008110


	//   ....[16]....
        /*028c*/ 	.word	0x0000bb80


	//   ....[17]....
        /*0290*/ 	.word	0x0000bcf0


	//   ....[18]....
        /*0294*/ 	.word	0x0000bf30


	//   ....[19]....
        /*0298*/ 	.word	0x0000c040


	//   ....[20]....
        /*029c*/ 	.word	0x0000c0f0


	//   ....[21]....
        /*02a0*/ 	.word	0x0000c130


	//   ....[22]....
        /*02a4*/ 	.word	0x0000c160


	//   ....[23]....
        /*02a8*/ 	.word	0x0000c210


	//   ....[24]....
        /*02ac*/ 	.word	0x000101e0


	//   ....[25]....
        /*02b0*/ 	.word	0x00010340


	//   ....[26]....
        /*02b4*/ 	.word	0x00010460


	//   ....[27]....
        /*02b8*/ 	.word	0x00010520


	//   ....[28]....
        /*02bc*/ 	.word	0x00010650


	//   ....[29]....
        /*02c0*/ 	.word	0x00010680


	//   ....[30]....
        /*02c4*/ 	.word	0x00010750


	//   ....[31]....
        /*02c8*/ 	.word	0x00010780


	//   ....[32]....
        /*02cc*/ 	.word	0x000129c0


	//   ....[33]....
        /*02d0*/ 	.word	0x000129d0


	//   ....[34]....
        /*02d4*/ 	.word	0x000129e0


	//   ....[35]....
        /*02d8*/ 	.word	0x000129f0


	//   ....[36]....
        /*02dc*/ 	.word	0x00012a20


	//   ....[37]....
        /*02e0*/ 	.word	0x00012a40


	//   ....[38]....
        /*02e4*/ 	.word	0x00012a60


	//   ....[39]....
        /*02e8*/ 	.word	0x00012a70


	//----- nvinfo : EIATTR_EXIT_INSTR_OFFSETS
	.align		4
.L_244:
        /*02ec*/ 	.byte	0x04, 0x1c
        /*02ee*/ 	.short	(.L_246 - .L_245)


	//   ....[0]....
.L_245:
        /*02f0*/ 	.word	0x000004b0


	//   ....[1]....
        /*02f4*/ 	.word	0x00001140


	//   ....[2]....
        /*02f8*/ 	.word	0x000011d0


	//   ....[3]....
        /*02fc*/ 	.word	0x00014600


	//   ....[4]....
        /*0300*/ 	.word	0x00014700


	//----- nvinfo : EIATTR_CRS_STACK_SIZE
	.align		4
.L_246:
        /*0304*/ 	.byte	0x04, 0x1e
        /*0306*/ 	.short	(.L_248 - .L_247)
.L_247:
        /*0308*/ 	.word	0x00000000


	//----- nvinfo : EIATTR_CBANK_PARAM_SIZE
	.align		4
.L_248:
        /*030c*/ 	.byte	0x03, 0x19
        /*030e*/ 	.short	0x01d0


	//----- nvinfo : EIATTR_PARAM_CBANK
	.align		4
        /*0310*/ 	.byte	0x04, 0x0a
        /*0312*/ 	.short	(.L_250 - .L_249)
	.align		4
.L_249:
        /*0314*/ 	.word	index@(.nv.constant0._ZN5flash16flash_fwd_kernelI23Flash_fwd_kernel_traitsILi96ELi128ELi64ELi4ELb0ELb0EN7cutlass6half_tE19Flash_kernel_traitsILi96ELi128ELi64ELi4ES3_EELb0ELb0ELb1ELb0ELb0ELb1ELb0ELb0EEEvNS_16Flash_fwd_paramsE)
        /*0318*/ 	.short	0x0210
        /*031a*/ 	.short	0x01d0


	//----- nvinfo : EIATTR_SW_WAR
	.align		4
.L_250:
        /*031c*/ 	.byte	0x04, 0x36
        /*031e*/ 	.short	(.L_252 - .L_251)
.L_251:
        /*0320*/ 	.word	0x00000008
.L_252:


//--------------------- .nv.info._ZN5flash16flash_fwd_kernelI23Flash_fwd_kernel_traitsILi96ELi128ELi64ELi4ELb0ELb0EN7cutlass6half_tE19Flash_kernel_traitsILi96ELi128ELi64ELi4ES3_EELb0ELb0ELb1ELb0ELb0ELb0ELb0ELb0EEEvNS_16Flash_fwd_paramsE --------------------------
	.section	.nv.info._ZN5flash16flash_fwd_kernelI23Flash_fwd_kernel_traitsILi96ELi128ELi64ELi4ELb0ELb0EN7cutlass6half_tE19Flash_kernel_traitsILi96ELi128ELi64ELi4ES3_EELb0ELb0ELb1ELb0ELb0ELb0ELb0ELb0EEEvNS_16Flash_fwd_paramsE,"",@"SHT_CUDA_INFO"
	.sectionflags	@""
	.align	4


	//----- nvinfo : EIATTR_CUDA_API_VERSION
	.align		4
        /*0000*/ 	.byte	0x04, 0x37
        /*0002*/ 	.short	(.L_254 - .L_253)
.L_253:
        /*0004*/ 	.word	0x00000082


	//----- nvinfo : EIATTR_KPARAM_INFO
	.align		4
.L_254:
        /*0008*/ 	.byte	0x04, 0x17
        /*000a*/ 	.short	(.L_256 - .L_255)
.L_255:
        /*000c*/ 	.word	0x00000000
        /*0010*/ 	.short	0x0000
        /*0012*/ 	.short	0x0000
        /*0014*/ 	.byte	0x00, 0xf0, 0x41, 0x07


	//----- nvinfo : EIATTR_SPARSE_MMA_MASK
	.align		4
.L_256:
        /*0018*/ 	.byte	0x03, 0x50
        /*001a*/ 	.short	0x0000


	//----- nvinfo : EIATTR_MAXREG_COUNT
	.align		4
        /*001c*/ 	.byte	0x03, 0x1b
        /*001e*/ 	.short	0x00ff


	//----- nvinfo : EIATTR_NUM_BARRIERS
	.align		4
        /*0020*/ 	.byte	0x02, 0x4c
        /*0022*/ 	.byte	0x01
	.zero		1


	//----- nvinfo : EIATTR_ANNOTATIONS
	.align		4
        /*0024*/ 	.byte	0x04, 0x55
        /*0026*/ 	.short	(.L_258 - .L_257)


	//   ....[0]....
.L_257:
        /* <DEDUP_REMOVED lines=31> */


	//----- nvinfo : EIATTR_MERCURY_ISA_VERSION
	.align		4
.L_258:
        /*0200*/ 	.byte	0x03, 0x5f
        /*0202*/ 	.short	0x0101


	//----- nvinfo : EIATTR_COOP_GROUP_MASK_REGIDS
	.align		4
        /*0204*/ 	.byte	0x04, 0x29
        /*0206*/ 	.short	(.L_260 - .L_259)


	//   ....[0]....
.L_259:
        /*0208*/ 	.word	0xffffffff


	//   ....[1]....
        /*020c*/ 	.word	0xffffffff


	//   ....[2]....
        /*0210*/ 	.word	0xffffffff


	//   ....[3]....
        /*0214*/ 	.word	0xffffffff


	//   ....[4]....
        /*0218*/ 	.word	0xffffffff


	//   ....[5]....
        /*021c*/ 	.word	0xffffffff


	//   ....[6]....
        /*0220*/ 	.word	0xffffffff


	//   ....[7]....
        /*0224*/ 	.word	0xffffffff


	//   ....[8]....
        /*0228*/ 	.word	0xffffffff


	//   ....[9]....
        /*022c*/ 	.word	0xffffffff


	//   ....[10]....
        /*0230*/ 	.word	0xffffffff


	//   ....[11]....
        /*0234*/ 	.word	0xffffffff


	//   ....[12]....
        /*0238*/ 	.word	0xffffffff


	//   ....[13]....
        /*023c*/ 	.word	0xffffffff


	//   ....[14]....
        /*0240*/ 	.word	0xffffffff


	//   ....[15]....
        /*0244*/ 	.word	0xffffffff


	//   ....[16]....
        /*0248*/ 	.word	0xffffffff


	//   ....[17]....
        /*024c*/ 	.word	0xffffffff


	//   ....[18]....
        /*0250*/ 	.word	0xffffffff


	//   ....[19]....
        /*0254*/ 	.word	0xffffffff


	//   ....[20]....
        /*0258*/ 	.word	0xffffffff


	//   ....[21]....
        /*025c*/ 	.word	0xffffffff


	//   ....[22]....
        /*0260*/ 	.word	0xffffffff


	//   ....[23]....
        /*0264*/ 	.word	0xffffffff


	//   ....[24]....
        /*0268*/ 	.word	0xffffffff


	//   ....[25]....
        /*026c*/ 	.word	0xffffffff


	//   ....[26]....
        /*0270*/ 	.word	0xffffffff


	//   ....[27]....
        /*0274*/ 	.word	0xffffffff


	//   ....[28]....
        /*0278*/ 	.word	0xffffffff


	//   ....[29]....
        /*027c*/ 	.word	0xffffffff


	//   ....[30]....
        /*0280*/ 	.word	0xffffffff


	//   ....[31]....
        /*0284*/ 	.word	0xffffffff


	//   ....[32]....
        /*0288*/ 	.word	0xffffffff


	//   ....[33]....
        /*028c*/ 	.word	0xffffffff


	//   ....[34]....
        /*0290*/ 	.word	0xffffffff


	//   ....[35]....
        /*0294*/ 	.word	0xffffffff


	//   ....[36]....
        /*0298*/ 	.word	0xffffffff


	//   ....[37]....
        /*029c*/ 	.word	0xffffffff


	//   ....[38]....
        /*02a0*/ 	.word	0xffffffff


	//   ....[39]....
        /*02a4*/ 	.word	0xffffffff


	//----- nvinfo : EIATTR_COOP_GROUP_INSTR_OFFSETS
	.align		4
.L_260:
        /*02a8*/ 	.byte	0x04, 0x28
        /*02aa*/ 	.short	(.L_262 - .L_261)


	//   ....[0]....
.L_261:
        /*02ac*/ 	.word	0x000052d0


	//   ....[1]....
        /*02b0*/ 	.word	0x00005390


	//   ....[2]....
        /*02b4*/ 	.word	0x000053f0


	//   ....[3]....
        /*02b8*/ 	.word	0x00005410


	//   ....[4]....
        /*02bc*/ 	.word	0x000054a0


	//   ....[5]....
        /*02c0*/ 	.word	0x00005510


	//   ....[6]....
        /*02c4*/ 	.word	0x000055e0


	//   ....[7]....
        /*02c8*/ 	.word	0x00005730


	//   ....[8]....
        /*02cc*/ 	.word	0x00008f20


	//   ....[9]....
        /*02d0*/ 	.word	0x00009030


	//   ....[10]....
        /*02d4*/ 	.word	0x00009140


	//   ....[11]....
        /*02d8*/ 	.word	0x00009250


	//   ....[12]....
        /*02dc*/ 	.word	0x00009270


	//   ....[13]....
        /*02e0*/ 	.word	0x000092f0


	//   ....[14]....
        /*02e4*/ 	.word	0x00009320


	//   ....[15]....
        /*02e8*/ 	.word	0x000094f0


	//   ....[16]....
        /*02ec*/ 	.word	0x0000d050


	//   ....[17]....
        /*02f0*/ 	.word	0x0000d200


	//   ....[18]....
        /*02f4*/ 	.word	0x0000d490


	//   ....[19]....
        /*02f8*/ 	.word	0x0000d5d0


	//   ....[20]....
        /*02fc*/ 	.word	0x0000d6d0


	//   ....[21]....
        /*0300*/ 	.word	0x0000d6f0


	//   ....[22]....
        /*0304*/ 	.word	0x0000d700


	//   ....[23]....
        /*0308*/ 	.word	0x0000d740


	//   ....[24]....
        /*030c*/ 	.word	0x00012290


	//   ....[25]....
        /*0310*/ 	.word	0x00012380


	//   ....[26]....
        /*0314*/ 	.word	0x00012480


	//   ....[27]....
        /*0318*/ 	.word	0x000124b0


	//   ....[28]....
        /*031c*/ 	.word	0x000127d0


	//   ....[29]....
        /*0320*/ 	.word	0x000127f0


	//   ....[30]....
        /*0324*/ 	.word	0x00012860


	//   ....[31]....
        /*0328*/ 	.word	0x00012890


	//   ....[32]....
        /*032c*/ 	.word	0x00014bd0


	//   ....[33]....
        /*0330*/ 	.word	0x00014be0


	//   ....[34]....
        /*0334*/ 	.word	0x00014bf0


	//   ....[35]....
        /*0338*/ 	.word	0x00014c00


	//   ....[36]....
        /*033c*/ 	.word	0x00014c30


	//   ....[37]....
        /*0340*/ 	.word	0x00014c50


	//   ....[38]....
        /*0344*/ 	.word	0x00014c70


	//   ....[39]....
        /*0348*/ 	.word	0x00014c90


	//----- nvinfo : EIATTR_EXIT_INSTR_OFFSETS
	.align		4
.L_262:
        /*034c*/ 	.byte	0x04, 0x1c
        /*034e*/ 	.short	(.L_264 - .L_263)


	//   ....[0]....
.L_263:
        /*0350*/ 	.word	0x000004b0


	//   ....[1]....
        /*0354*/ 	.word	0x00001270


	//   ....[2]....
        /*0358*/ 	.word	0x00001300


	//   ....[3]....
        /*035c*/ 	.word	0x00016910


	//   ....[4]....
        /*0360*/ 	.word	0x00016a40


	//   ....[5]....
        /*0364*/ 	.word	0x00016a60


	//----- nvinfo : EIATTR_CRS_STACK_SIZE
	.align		4
.L_264:
        /*0368*/ 	.byte	0x04, 0x1e
        /*036a*/ 	.short	(.L_266 - .L_265)
.L_265:
        /*036c*/ 	.word	0x00000000


	//----- nvinfo : EIATTR_CBANK_PARAM_SIZE
	.align		4
.L_266:
        /*0370*/ 	.byte	0x03, 0x19
        /*0372*/ 	.short	0x01d0


	//----- nvinfo : EIATTR_PARAM_CBANK
	.align		4
        /*0374*/ 	.byte	0x04, 0x0a
        /*0376*/ 	.short	(.L_268 - .L_267)
	.align		4
.L_267:
        /*0378*/ 	.word	index@(.nv.constant0._ZN5flash16flash_fwd_kernelI23Flash_fwd_kernel_traitsILi96ELi128ELi64ELi4ELb0ELb0EN7cutlass6half_tE19Flash_kernel_traitsILi96ELi128ELi64ELi4ES3_EELb0ELb0ELb1ELb0ELb0ELb0ELb0ELb0EEEvNS_16Flash_fwd_paramsE)
        /*037c*/ 	.short	0x0210
        /*037e*/ 	.short	0x01d0


	//----- nvinfo : EIATTR_SW_WAR
	.align		4
.L_268:
        /*0380*/ 	.byte	0x04, 0x36
        /*0382*/ 	.short	(.L_270 - .L_269)
.L_269:
        /*0384*/ 	.word	0x00000008
.L_270:


//--------------------- .nv.info._ZN5flash16flash_fwd_kernelI23Flash_fwd_kernel_traitsILi96ELi128ELi64ELi4ELb0ELb0EN7cutlass6half_tE19Flash_kernel_traitsILi96ELi128ELi64ELi4ES3_EELb0ELb0ELb1ELb1ELb0ELb0ELb0ELb0EEEvNS_16Flash_fwd_paramsE --------------------------
	.section	.nv.info._ZN5flash16flash_fwd_kernelI23Flash_fwd_kernel_traitsILi96ELi128ELi64ELi4ELb0ELb0EN7cutlass6half_tE19Flash_kernel_traitsILi96ELi128ELi64ELi4ES3_EELb0ELb0ELb1ELb1ELb0ELb0ELb0ELb0EEEvNS_16Flash_fwd_paramsE,"",@"SHT_CUDA_INFO"
	.sectionflags	@""
	.align	4


	//----- nvinfo : EIATTR_CUDA_API_VERSION
	.align		4
        /*0000*/ 	.byte	0x04, 0x37
        /*0002*/ 	.short	(.L_272 - .L_271)
.L_271:
        /*0004*/ 	.word	0x00000082


	//----- nvinfo : EIATTR_KPARAM_INFO
	.align		4
.L_272:
        /*0008*/ 	.byte	0x04, 0x17
        /*000a*/ 	.short	(.L_274 - .L_273)
.L_273:
        /*000c*/ 	.word	0x00000000
        /*0010*/ 	.short	0x0000
        /*0012*/ 	.short	0x0000
        /*0014*/ 	.byte	0x00, 0xf0, 0x41, 0x07


	//----- nvinfo : EIATTR_SPARSE_MMA_MASK
	.align		4
.L_274:
        /*0018*/ 	.byte	0x03, 0x50
        /*001a*/ 	.short	0x0000


	//----- nvinfo : EIATTR_MAXREG_COUNT
	.align		4
        /*001c*/ 	.byte	0x03, 0x1b
        /*001e*/ 	.short	0x00ff


	//----- nvinfo : EIATTR_NUM_BARRIERS
	.align		4
        /*0020*/ 	.byte	0x02, 0x4c
        /*0022*/ 	.byte	0x01
	.zero		1


	//----- nvinfo : EIATTR_ANNOTATIONS
	.align		4
        /*0024*/ 	.byte	0x04, 0x55
        /*0026*/ 	.short	(.L_276 - .L_275)


	//   ....[0]....
.L_275:
        /* <DEDUP_REMOVED lines=33> */


	//----- nvinfo : EIATTR_MERCURY_ISA_VERSION
	.align		4
.L_276:
        /*0220*/ 	.byte	0x03, 0x5f
        /*0222*/ 	.short	0x0101


	//----- nvinfo : EIATTR_COOP_GROUP_MASK_REGIDS
	.align		4
        /*0224*/ 	.byte	0x04, 0x29
        /*0226*/ 	.short	(.L_278 - .L_277)


	//   ....[0]....
.L_277:
        /*0228*/ 	.word	0xffffffff


	//   ....[1]....
        /*022c*/ 	.word	0xffffffff


	//   ....[2]....
        /*0230*/ 	.word	0xffffffff


	//   ....[3]....
        /*0234*/ 	.word	0xffffffff


	//   ....[4]....
        /*0238*/ 	.word	0xffffffff


	//   ....[5]....
        /*023c*/ 	.word	0xffffffff


	//   ....[6]....
        /*0240*/ 	.word	0xffffffff


	//   ....[7]....
        /*0244*/ 	.word	0xffffffff


	//   ....[8]....
        /*0248*/ 	.word	0xffffffff


	//   ....[9]....
        /*024c*/ 	.word	0xffffffff


	//   ....[10]....
        /*0250*/ 	.word	0xffffffff


	//   ....[11]....
        /*0254*/ 	.word	0xffffffff


	//   ....[12]....
        /*0258*/ 	.word	0xffffffff


	//   ....[13]....
        /*025c*/ 	.word	0xffffffff


	//   ....[14]....
        /*0260*/ 	.word	0xffffffff


	//   ....[15]....
        /*0264*/ 	.word	0xffffffff


	//   ....[16]....
        /*0268*/ 	.word	0xffffffff


	//   ....[17]....
        /*026c*/ 	.word	0xffffffff


	//   ....[18]....
        /*0270*/ 	.word	0xffffffff


	//   ....[19]....
        /*0274*/ 	.word	0xffffffff


	//   ....[20]....
        /*0278*/ 	.word	0xffffffff


	//   ....[21]....
        /*027c*/ 	.word	0xffffffff


	//   ....[22]....
        /*0280*/ 	.word	0xffffffff


	//   ....[23]....
        /*0284*/ 	.word	0xffffffff


	//   ....[24]....
        /*0288*/ 	.word	0xffffffff


	//   ....[25]....
        /*028c*/ 	.word	0xffffffff


	//   ....[26]....
        /*0290*/ 	.word	0xffffffff


	//   ....[27]....
        /*0294*/ 	.word	0xffffffff


	//   ....[28]....
        /*0298*/ 	.word	0xffffffff


	//   ....[29]....
        /*029c*/ 	.word	0xffffffff


	//   ....[30]....
        /*02a0*/ 	.word	0xffffffff


	//   ....[31]....
        /*02a4*/ 	.word	0xffffffff


	//   ....[32]....
        /*02a8*/ 	.word	0xffffffff


	//   ....[33]....
        /*02ac*/ 	.word	0xffffffff


	//   ....[34]....
        /*02b0*/ 	.word	0xffffffff


	//   ....[35]....
        /*02b4*/ 	.word	0xffffffff


	//   ....[36]....
        /*02b8*/ 	.word	0xffffffff


	//   ....[37]....
        /*02bc*/ 	.word	0xffffffff


	//   ....[38]....
        /*02c0*/ 	.word	0xffffffff


	//   ....[39]....
        /*02c4*/ 	.word	0xffffffff


	//----- nvinfo : EIATTR_COOP_GROUP_INSTR_OFFSETS
	.align		4
.L_278:
        /*02c8*/ 	.byte	0x04, 0x28
        /*02ca*/ 	.short	(.L_280 - .L_279)


	//   ....[0]....
.L_279:
        /*02cc*/ 	.word	0x00006790


	//   ....[1]....
        /*02d0*/ 	.word	0x00006850


	//   ....[2]....
        /*02d4*/ 	.word	0x000068a0


	//   ....[3]....
        /*02d8*/ 	.word	0x000068c0


	//   ....[4]....
        /*02dc*/ 	.word	0x00006920


	//   ....[5]....
        /*02e0*/ 	.word	0x00006990


	//   ....[6]....
        /*02e4*/ 	.word	0x00006a60


	//   ....[7]....
        /*02e8*/ 	.word	0x00006bc0


	//   ....[8]....
        /*02ec*/ 	.word	0x0000b8a0


	//   ....[9]....
        /*02f0*/ 	.word	0x0000b9d0


	//   ....[10]....
        /*02f4*/ 	.word	0x0000ba00


	//   ....[11]....
        /*02f8*/ 	.word	0x0000baa0


	//   ....[12]....
        /*02fc*/ 	.word	0x0000bae0


	//   ....[13]....
        /*0300*/ 	.word	0x0000bb50


	//   ....[14]....
        /*0304*/ 	.word	0x0000bb90


	//   ....[15]....
        /*0308*/ 	.word	0x0000bca0


	//   ....[16]....
        /*030c*/ 	.word	0x00011a60


	//   ....[17]....
        /*0310*/ 	.word	0x00011b30


	//   ....[18]....
        /*0314*/ 	.word	0x00011bc0


	//   ....[19]....
        /*0318*/ 	.word	0x00011be0


	//   ....[20]....
        /*031c*/ 	.word	0x00011c20


	//   ....[21]....
        /*0320*/ 	.word	0x00011c30


	//   ....[22]....
        /*0324*/ 	.word	0x00011c80


	//   ....[23]....
        /*0328*/ 	.word	0x00011d00


	//   ....[24]....
        /*032c*/ 	.word	0x00017490


	//   ....[25]....
        /*0330*/ 	.word	0x00017500


	//   ....[26]....
        /*0334*/ 	.word	0x000176f0


	//   ....[27]....
        /*0338*/ 	.word	0x00017730


	//   ....[28]....
        /*033c*/ 	.word	0x00017870


	//   ....[29]....
        /*0340*/ 	.word	0x000178d0


	//   ....[30]....
        /*0344*/ 	.word	0x00017950


	//   ....[31]....
        /*0348*/ 	.word	0x000179b0


	//   ....[32]....
        /*034c*/ 	.word	0x00019c30


	//   ....[33]....
        /*0350*/ 	.word	0x00019c40


	//   ....[34]....
        /*0354*/ 	.word	0x00019c50


	//   ....[35]....
        /*0358*/ 	.word	0x00019c60


	//   ....[36]....
        /*035c*/ 	.word	0x00019c90


	//   ....[37]....
        /*0360*/ 	.word	0x00019cb0


	//   ....[38]....
        /*0364*/ 	.word	0x00019cd0


	//   ....[39]....
        /*0368*/ 	.word	0x00019cf0


	//----- nvinfo : EIATTR_EXIT_INSTR_OFFSETS
	.align		4
.L_280:
        /*036c*/ 	.byte	0x04, 0x1c
        /*036e*/ 	.short	(.L_282 - .L_281)


	//   ....[0]....
.L_281:
        /*0370*/ 	.word	0x000004c0


	//   ....[1]....
        /*0374*/ 	.word	0x00001270


	//   ....[2]....
        /*0378*/ 	.word	0x00001300


	//   ....[3]....
        /*037c*/ 	.word	0x0001b980


	//   ....[4]....
        /*0380*/ 	.word	0x0001bab0


	//   ....[5]....
        /*0384*/ 	.word	0x0001bad0


	//----- nvinfo : EIATTR_CRS_STACK_SIZE
	.align		4
.L_282:
        /*0388*/ 	.byte	0x04, 0x1e
        /*038a*/ 	.short	(.L_284 - .L_283)
.L_283:
        /*038c*/ 	.word	0x00000000


	//----- nvinfo : EIATTR_CBANK_PARAM_SIZE
	.align		4
.L_284:
        /*0390*/ 	.byte	0x03, 0x19
        /*0392*/ 	.short	0x01d0


	//----- nvinfo : EIATTR_PARAM_CBANK
	.align		4
        /*0394*/ 	.byte	0x04, 0x0a
        /*0396*/ 	.short	(.L_286 - .L_285)
	.align		4
.L_285:
        /*0398*/ 	.word	index@(.nv.constant0._ZN5flash16flash_fwd_kernelI23Flash_fwd_kernel_traitsILi96ELi128ELi64ELi4ELb0ELb0EN7cutlass6half_tE19Flash_kernel_traitsILi96ELi128ELi64ELi4ES3_EELb0ELb0ELb1ELb1ELb0ELb0ELb0ELb0EEEvNS_16Flash_fwd_paramsE)
        /*039c*/ 	.short	0x0210
        /*039e*/ 	.short	0x01d0


	//----- nvinfo : EIATTR_SW_WAR
	.align		4
.L_286:
        /*03a0*/ 	.byte	0x04, 0x36
        /*03a2*/ 	.short	(.L_288 - .L_287)
.L_287:
        /*03a4*/ 	.word	0x00000008
.L_288:


//--------------------- .nv.info._ZN5flash16flash_fwd_kernelI23Flash_fwd_kernel_traitsILi96ELi128ELi64ELi4ELb0ELb0EN7cutlass6half_tE19Flash_kernel_traitsILi96ELi128ELi64ELi4ES3_EELb1ELb0ELb0ELb0ELb0ELb1ELb0ELb0EEEvNS_16Flash_fwd_paramsE --------------------------
	.section	.nv.info._ZN5flash16flash_fwd_kernelI23Flash_fwd_kernel_traitsILi96ELi128ELi64ELi4ELb0ELb0EN7cutlass6half_tE19Flash_kernel_traitsILi96ELi128ELi64ELi4ES3_EELb1ELb0ELb0ELb0ELb0ELb1ELb0ELb0EEEvNS_16Flash_fwd_paramsE,"",@"SHT_CUDA_INFO"
	.sectionflags	@""
	.align	4


	//----- nvinfo : EIATTR_CUDA_API_VERSION
	.align		4
        /*0000*/ 	.byte	0x04, 0x37
        /*0002*/ 	.short	(.L_290 - .L_289)
.L_289:
        /*0004*/ 	.word	0x00000082


	//----- nvinfo : EIATTR_KPARAM_INFO
	.align		4
.L_290:
        /*0008*/ 	.byte	0x04, 0x17
        /*000a*/ 	.short	(.L_292 - .L_291)
.L_291:
        /*000c*/ 	.word	0x00000000
        /*0010*/ 	.short	0x0000
        /*0012*/ 	.short	0x0000
        /*0014*/ 	.byte	0x00, 0xf0, 0x41, 0x07


	//----- nvinfo : EIATTR_SPARSE_MMA_MASK
	.align		4
.L_292:
        /*0018*/ 	.byte	0x03, 0x50
        /*001a*/ 	.short	0x0000


	//----- nvinfo : EIATTR_MAXREG_COUNT
	.align		4
        /*001c*/ 	.byte	0x03, 0x1b
        /*001e*/ 	.short	0x00ff


	//----- nvinfo : EIATTR_NUM_BARRIERS
	.align		4
        /*0020*/ 	.byte	0x02, 0x4c
        /*0022*/ 	.byte	0x01
	.zero		1


	//----- nvinfo : EIATTR_ANNOTATIONS
	.align		4
        /*0024*/ 	.byte	0x04, 0x55
        /*0026*/ 	.short	(.L_294 - .L_293)


	//   ....[0]....
.L_293:
        /* <DEDUP_REMOVED lines=13> */


	//----- nvinfo : EIATTR_MERCURY_ISA_VERSION
	.align		4
.L_294:
        /*00e8*/ 	.byte	0x03, 0x5f
        /*00ea*/ 	.short	0x0101


	//----- nvinfo : EIATTR_COOP_GROUP_MASK_REGIDS
	.align		4
        /*00ec*/ 	.byte	0x04, 0x29
        /*00ee*/ 	.short	(.L_296 - .L_295)


	//   ....[0]....
.L_295:
        /*00f0*/ 	.word	0xffffffff


	//   ....[1]....
        /*00f4*/ 	.word	0xffffffff


	//   ....[2]....
        /*00f8*/ 	.word	0xffffffff


	//   ....[3]....
        /*00fc*/ 	.word	0xffffffff


	//   ....[4]....
        /*0100*/ 	.word	0xffffffff


	//   ....[5]....
        /*0104*/ 	.word	0xffffffff


	//   ....[6]....
        /*0108*/ 	.word	0xffffffff


	//   ....[7]....
        /*010c*/ 	.word	0xffffffff


	//   ....[8]....
        /*0110*/ 	.word	0xffffffff


	//   ....[9]....
        /*0114*/ 	.word	0xffffffff


	//   ....[10]....
        /*0118*/ 	.word	0xffffffff


	//   ....[11]....
        /*011c*/ 	.word	0xffffffff


	//   ....[12]....
        /*0120*/ 	.word	0xffffffff


	//   ....[13]....
        /*0124*/ 	.word	0xffffffff


	//   ....[14]....
        /*0128*/ 	.word	0xffffffff


	//   ....[15]....
        /*012c*/ 	.word	0xffffffff


	//   ....[16]....
        /*0130*/ 	.word	0xffffffff


	//   ....[17]....
        /*0134*/ 	.word	0xffffffff


	//   ....[18]....
        /*0138*/ 	.word	0xffffffff


	//   ....[19]....
        /*013c*/ 	.word	0xffffffff


	//   ....[20]....
        /*0140*/ 	.word	0xffffffff


	//   ....[21]....
        /*0144*/ 	.word	0xffffffff


	//   ....[22]....
        /*0148*/ 	.word	0xffffffff


	//   ....[23]....
        /*014c*/ 	.word	0xffffffff


	//----- nvinfo : EIATTR_COOP_GROUP_INSTR_OFFSETS
	.align		4
.L_296:
        /*0150*/ 	.byte	0x04, 0x28
        /*0152*/ 	.short	(.L_298 - .L_297)


	//   ....[0]....
.L_297:
        /*0154*/ 	.word	0x00002ea0


	//   ....[1]....
        /*0158*/ 	.word	0x00003060


	//   ....[2]....
        /*015c*/ 	.word	0x000030a0


	//   ....[3]....
        /*0160*/ 	.word	0x00003280


	//   ....[4]....
        /*0164*/ 	.word	0x00003580


	//   ....[5]....
        /*0168*/ 	.word	0x000036b0


	//   ....[6]....
        /*016c*/ 	.word	0x00003800


	//   ....[7]....
        /*0170*/ 	.word	0x00003830


	//   ....[8]....
        /*0174*/ 	.word	0x000070a0


	//   ....[9]....
        /*0178*/ 	.word	0x00007120


	//   ....[10]....
        /*017c*/ 	.word	0x00007140


	//   ....[11]....
        /*0180*/ 	.word	0x000071a0


	//   ....[12]....
        /*0184*/ 	.word	0x000071e0


	//   ....[13]....
        /*0188*/ 	.word	0x00007210


	//   ....[14]....
        /*018c*/ 	.word	0x00007770


	//   ....[15]....
        /*0190*/ 	.word	0x00007930


	//   ....[16]....
        /*0194*/ 	.word	0x0000a2e0


	//   ....[17]....
        /*0198*/ 	.word	0x0000a2f0


	//   ....[18]....
        /*019c*/ 	.word	0x0000a300


	//   ....[19]....
        /*01a0*/ 	.word	0x0000a310


	//   ....[20]....
        /*01a4*/ 	.word	0x0000a350


	//   ....[21]....
        /*01a8*/ 	.word	0x0000a370


	//   ....[22]....
        /*01ac*/ 	.word	0x0000a3f0


	//   ....[23]....
        /*01b0*/ 	.word	0x0000a420


	//----- nvinfo : EIATTR_EXIT_INSTR_OFFSETS
	.align		4
.L_298:
        /*01b4*/ 	.byte	0x04, 0x1c
        /*01b6*/ 	.short	(.L_300 - .L_299)


	//   ....[0]....
.L_299:
        /*01b8*/ 	.word	0x000005e0


	//   ....[1]....
        /*01bc*/ 	.word	0x0000c060


	//   ....[2]....
        /*01c0*/ 	.word	0x0000c160


	//   ....[3]....
        /*01c4*/ 	.word	0x0000cc80


	//   ....[4]....
        /*01c8*/ 	.word	0x0000cd10


	//----- nvinfo : EIATTR_CRS_STACK_SIZE
	.align		4
.L_300:
        /*01cc*/ 	.byte	0x04, 0x1e
        /*01ce*/ 	.short	(.L_302 - .L_301)
.L_301:
        /*01d0*/ 	.word	0x00000000


	//----- nvinfo : EIATTR_CBANK_PARAM_SIZE
	.align		4
.L_302:
        /*01d4*/ 	.byte	0x03, 0x19
        /*01d6*/ 	.short	0x01d0


	//----- nvinfo : EIATTR_PARAM_CBANK
	.align		4
        /*01d8*/ 	.byte	0x04, 0x0a
        /*01da*/ 	.short	(.L_304 - .L_303)
	.align		4
.L_303:
        /*01dc*/ 	.word	index@(.nv.constant0._ZN5flash16flash_fwd_kernelI23Flash_fwd_kernel_traitsILi96ELi128ELi64ELi4ELb0ELb0EN7cutlass6half_tE19Flash_kernel_traitsILi96ELi128ELi64ELi4ES3_EELb1ELb0ELb0ELb0ELb0ELb1ELb0ELb0EEEvNS_16Flash_fwd_paramsE)
        /*01e0*/ 	.short	0x0210
        /*01e2*/ 	.short	0x01d0


	//----- nvinfo : EIATTR_SW_WAR
	.align		4
.L_304:
        /*01e4*/ 	.byte	0x04, 0x36
        /*01e6*/ 	.short	(.L_306 - .L_305)
.L_305:
        /*01e8*/ 	.word	0x00000008
.L_306:


//--------------------- .nv.info._ZN5flash16flash_fwd_kernelI23Flash_fwd_kernel_traitsILi96ELi128ELi64ELi4ELb0ELb0EN7cutlass6half_tE19Flash_kernel_traitsILi96ELi128ELi64ELi4ES3_EELb0ELb0ELb0ELb0ELb0ELb1ELb1ELb0EEEvNS_16Flash_fwd_paramsE --------------------------
	.section	.nv.info._ZN5flash16flash_fwd_kernelI23Flash_fwd_kernel_traitsILi96ELi128ELi64ELi4ELb0ELb0EN7cutlass6half_tE19Flash_kernel_traitsILi96ELi128ELi64ELi4ES3_EELb0ELb0ELb0ELb0ELb0ELb1ELb1ELb0EEEvNS_16Flash_fwd_paramsE,"",@"SHT_CUDA_INFO"
	.sectionflags	@""
	.align	4


	//----- nvinfo : EIATTR_CUDA_API_VERSION
	.align		4
        /*0000*/ 	.byte	0x04, 0x37
        /*0002*/ 	.short	(.L_308 - .L_307)
.L_307:
        /*0004*/ 	.word	0x00000082


	//----- nvinfo : EIATTR_KPARAM_INFO
	.align		4
.L_308:
        /*0008*/ 	.byte	0x04, 0x17
        /*000a*/ 	.short	(.L_310 - .L_309)
.L_309:
        /*000c*/ 	.word	0x00000000
        /*0010*/ 	.short	0x0000
        /*0012*/ 	.short	0x0000
        /*0014*/ 	.byte	0x00, 0xf0, 0x41, 0x07


	//----- nvinfo : EIATTR_SPARSE_MMA_MASK
	.align		4
.L_310:
        /*0018*/ 	.byte	0x03, 0x50
        /*001a*/ 	.short	0x0000


	//----- nvinfo : EIATTR_MAXREG_COUNT
	.align		4
        /*001c*/ 	.byte	0x03, 0x1b
        /*001e*/ 	.short	0x00ff


	//----- nvinfo : EIATTR_NUM_BARRIERS
	.align		4
        /*0020*/ 	.byte	0x02, 0x4c
        /*0022*/ 	.byte	0x01
	.zero		1


	//----- nvinfo : EIATTR_ANNOTATIONS
	.align		4
        /*0024*/ 	.byte	0x04, 0x55
        /*0026*/ 	.short	(.L_312 - .L_311)


	//   ....[0]....
.L_311:
        /* <DEDUP_REMOVED lines=27> */


	//----- nvinfo : EIATTR_MERCURY_ISA_VERSION
	.align		4
.L_312:
        /*01c0*/ 	.byte	0x03, 0x5f
        /*01c2*/ 	.short	0x0101


	//----- nvinfo : EIATTR_COOP_GROUP_MASK_REGIDS
	.align		4
        /*01c4*/ 	.byte	0x04, 0x29
        /*01c6*/ 	.short	(.L_314 - .L_313)


	//   ....[0]....
.L_313:
        /*01c8*/ 	.word	0xffffffff


	//   ....[1]....
        /*01cc*/ 	.word	0xffffffff


	//   ....[2]....
        /*01d0*/ 	.word	0xffffffff


	//   ....[3]....
        /*01d4*/ 	.word	0xffffffff


	//   ....[4]....
        /*01d8*/ 	.word	0xffffffff


	//   ....[5]....
        /*01dc*/ 	.word	0xffffffff


	//   ....[6]....
        /*01e0*/ 	.word	0xffffffff


	//   ....[7]....
        /*01e4*/ 	.word	0xffffffff


	//   ....[8]....
        /*01e8*/ 	.word	0xffffffff


	//   ....[9]....
        /*01ec*/ 	.word	0xffffffff


	//   ....[10]....
        /*01f0*/ 	.word	0xffffffff


	//   ....[11]....
        /*01f4*/ 	.word	0xffffffff


	//   ....[12]....
        /*01f8*/ 	.word	0xffffffff


	//   ....[13]....
        /*01fc*/ 	.word	0xffffffff


	//   ....[14]....
        /*0200*/ 	.word	0xffffffff


	//   ....[15]....
        /*0204*/ 	.word	0xffffffff


	//   ....[16]....
        /*0208*/ 	.word	0xffffffff


	//   ....[17]....
        /*020c*/ 	.word	0xffffffff


	//   ....[18]....
        /*0210*/ 	.word	0xffffffff


	//   ....[19]....
        /*0214*/ 	.word	0xffffffff


	//   ....[20]....
        /*0218*/ 	.word	0xffffffff


	//   ....[21]....
        /*021c*/ 	.word	0xffffffff


	//   ....[22]....
        /*0220*/ 	.word	0xffffffff


	//   ....[23]....
        /*0224*/ 	.word	0xffffffff


	//----- nvinfo : EIATTR_COOP_GROUP_INSTR_OFFSETS
	.align		4
.L_314:
        /*0228*/ 	.byte	0x04, 0x28
        /*022a*/ 	.short	(.L_316 - .L_315)


	//   ....[0]....
.L_315:
        /*022c*/ 	.word	0x000032d0


	//   ....[1]....
        /*0230*/ 	.word	0x00003400


	//   ....[2]....
        /*0234*/ 	.word	0x00003470


	//   ....[3]....
        /*0238*/ 	.word	0x000034b0


	//   ....[4]....
        /*023c*/ 	.word	0x00003510


	//   ....[5]....
        /*0240*/ 	.word	0x000035c0


	//   ....[6]....
        /*0244*/ 	.word	0x00003810


	//   ....[7]....
        /*0248*/ 	.word	0x000039d0


	//   ....[8]....
        /*024c*/ 	.word	0x000068d0


	//   ....[9]....
        /*0250*/ 	.word	0x00006950


	//   ....[10]....
        /*0254*/ 	.word	0x00006980


	//   ....[11]....
        /*0258*/ 	.word	0x000069b0


	//   ....[12]....
        /*025c*/ 	.word	0x000069f0


	//   ....[13]....
        /*0260*/ 	.word	0x00006a10


	//   ....[14]....
        /*0264*/ 	.word	0x00006a20


	//   ....[15]....
        /*0268*/ 	.word	0x00006a40


	//   ....[16]....
        /*026c*/ 	.word	0x00008bc0


	//   ....[17]....
        /*0270*/ 	.word	0x00008bd0


	//   ....[18]....
        /*0274*/ 	.word	0x00008be0


	//   ....[19]....
        /*0278*/ 	.word	0x00008bf0


	//   ....[20]....
        /*027c*/ 	.word	0x00008c30


	//   ....[21]....
        /*0280*/ 	.word	0x00008c50


	//   ....[22]....
        /*0284*/ 	.word	0x00008c70


	//   ....[23]....
        /*0288*/ 	.word	0x00008c90


	//----- nvinfo : EIATTR_EXIT_INSTR_OFFSETS
	.align		4
.L_316:
        /*028c*/ 	.byte	0x04, 0x1c
        /*028e*/ 	.short	(.L_318 - .L_317)


	//   ....[0]....
.L_317:
        /*0290*/ 	.word	0x00000390


	//   ....[1]....
        /*0294*/ 	.word	0x0000a7e0


	//   ....[2]....
        /*0298*/ 	.word	0x0000a8e0


	//   ....[3]....
        /*029c*/ 	.word	0x0000b3e0


	//   ....[4]....
        /*02a0*/ 	.word	0x0000b470


	//----- nvinfo : EIATTR_CRS_STACK_SIZE
	.align		4
.L_318:
        /*02a4*/ 	.byte	0x04, 0x1e
        /*02a6*/ 	.short	(.L_320 - .L_319)
.L_319:
        /*02a8*/ 	.word	0x00000000


	//----- nvinfo : EIATTR_CBANK_PARAM_SIZE
	.align		4
.L_320:
        /*02ac*/ 	.byte	0x03, 0x19
        /*02ae*/ 	.short	0x01d0


	//----- nvinfo : EIATTR_PARAM_CBANK
	.align		4
        /*02b0*/ 	.byte	0x04, 0x0a
        /*02b2*/ 	.short	(.L_322 - .L_321)
	.align		4
.L_321:
        /*02b4*/ 	.word	index@(.nv.constant0._ZN5flash16flash_fwd_kernelI23Flash_fwd_kernel_traitsILi96ELi128ELi64ELi4ELb0ELb0EN7cutlass6half_tE19Flash_kernel_traitsILi96ELi128ELi64ELi4ES3_EELb0ELb0ELb0ELb0ELb0ELb1ELb1ELb0EEEvNS_16Flash_fwd_paramsE)
        /*02b8*/ 	.short	0x0210
        /*02ba*/ 	.short	0x01d0


	//----- nvinfo : EIATTR_SW_WAR
	.align		4
.L_322:
        /*02bc*/ 	.byte	0x04, 0x36
        /*02be*/ 	.short	(.L_324 - .L_323)
.L_323:
        /*02c0*/ 	.word	0x00000008
.L_324:


//--------------------- .nv.info._ZN5flash16flash_fwd_kernelI23Flash_fwd_kernel_traitsILi96ELi128ELi64ELi4ELb0ELb0EN7cutlass6half_tE19Flash_kernel_traitsILi96ELi128ELi64ELi4ES3_EELb1ELb0ELb0ELb0ELb0ELb0ELb0ELb0EEEvNS_16Flash_fwd_paramsE --------------------------
	.section	.nv.info._ZN5flash16flash_fwd_kernelI23Flash_fwd_kernel_traitsILi96ELi128ELi64ELi4ELb0ELb0EN7cutlass6half_tE19Flash_kernel_traitsILi96ELi128ELi64ELi4ES3_EELb1ELb0ELb0ELb0ELb0ELb0ELb0ELb0EEEvNS_16Flash_fwd_paramsE,"",@"SHT_CUDA_INFO"
	.sectionflags	@""
	.align	4


	//----- nvinfo : EIATTR_CUDA_API_VERSION
	.align		4
        /*0000*/ 	.byte	0x04, 0x37
        /*0002*/ 	.short	(.L_326 - .L_325)
.L_325:
        /*0004*/ 	.word	0x00000082


	//----- nvinfo : EIATTR_KPARAM_INFO
	.align		4
.L_326:
        /*0008*/ 	.byte	0x04, 0x17
        /*000a*/ 	.short	(.L_328 - .L_327)
.L_327:
        /*000c*/ 	.word	0x00000000
        /*0010*/ 	.short	0x0000
        /*0012*/ 	.short	0x0000
        /*0014*/ 	.byte	0x00, 0xf0, 0x41, 0x07


	//----- nvinfo : EIATTR_SPARSE_MMA_MASK
	.align		4
.L_328:
        /*0018*/ 	.byte	0x03, 0x50
        /*001a*/ 	.short	0x0000


	//----- nvinfo : EIATTR_MAXREG_COUNT
	.align		4
        /*001c*/ 	.byte	0x03, 0x1b
        /*001e*/ 	.short	0x00ff


	//----- nvinfo : EIATTR_NUM_BARRIERS
	.align		4
        /*0020*/ 	.byte	0x02, 0x4c
        /*0022*/ 	.byte	0x01
	.zero		1


	//----- nvinfo : EIATTR_ANNOTATIONS
	.align		4
        /*0024*/ 	.byte	0x04, 0x55
        /*0026*/ 	.short	(.L_330 - .L_329)


	//   ....[0]....
.L_329:
        /* <DEDUP_REMOVED lines=18> */


	//----- nvinfo : EIATTR_MERCURY_ISA_VERSION
	.align		4
.L_330:
        /*0138*/ 	.byte	0x03, 0x5f
        /*013a*/ 	.short	0x0101


	//----- nvinfo : EIATTR_COOP_GROUP_MASK_REGIDS
	.align		4
        /*013c*/ 	.byte	0x04, 0x29
        /*013e*/ 	.short	(.L_332 - .L_331)


	//   ....[0]....
.L_331:
        /*0140*/ 	.word	0xffffffff


	//   ....[1]....
        /*0144*/ 	.word	0xffffffff


	//   ....[2]....
        /*0148*/ 	.word	0xffffffff


	//   ....[3]....
        /*014c*/ 	.word	0xffffffff


	//   ....[4]....
        /*0150*/ 	.word	0xffffffff


	//   ....[5]....
        /*0154*/ 	.word	0xffffffff


	//   ....[6]....
        /*0158*/ 	.word	0xffffffff


	//   ....[7]....
        /*015c*/ 	.word	0xffffffff


	//   ....[8]....
        /*0160*/ 	.word	0xffffffff


	//   ....[9]....
        /*0164*/ 	.word	0xffffffff


	//   ....[10]....
        /*0168*/ 	.word	0xffffffff


	//   ....[11]....
        /*016c*/ 	.word	0xffffffff


	//   ....[12]....
        /*0170*/ 	.word	0xffffffff


	//   ....[13]....
        /*0174*/ 	.word	0xffffffff


	//   ....[14]....
        /*0178*/ 	.word	0xffffffff


	//   ....[15]....
        /*017c*/ 	.word	0xffffffff


	//   ....[16]....
        /*0180*/ 	.word	0xffffffff


	//   ....[17]....
        /*0184*/ 	.word	0xffffffff


	//   ....[18]....
        /*0188*/ 	.word	0xffffffff


	//   ....[19]....
        /*018c*/ 	.word	0xffffffff


	//   ....[20]....
        /*0190*/ 	.word	0xffffffff


	//   ....[21]....
        /*0194*/ 	.word	0xffffffff


	//   ....[22]....
        /*0198*/ 	.word	0xffffffff


	//   ....[23]....
        /*019c*/ 	.word	0xffffffff


	//----- nvinfo : EIATTR_COOP_GROUP_INSTR_OFFSETS
	.align		4
.L_332:
        /*01a0*/ 	.byte	0x04, 0x28
        /*01a2*/ 	.short	(.L_334 - .L_333)


	//   ....[0]....
.L_333:
        /*01a4*/ 	.word	0x00003e90


	//   ....[1]....
        /*01a8*/ 	.word	0x00004060


	//   ....[2]....
        /*01ac*/ 	.word	0x000040b0


	//   ....[3]....
        /*01b0*/ 	.word	0x00004260


	//   ....[4]....
        /*01b4*/ 	.word	0x00004370


	//   ....[5]....
        /*01b8*/ 	.word	0x00004490


	//   ....[6]....
        /*01bc*/ 	.word	0x000044f0


	//   ....[7]....
        /*01c0*/ 	.word	0x00004770


	//   ....[8]....
        /*01c4*/ 	.word	0x00008600


	//   ....[9]....
        /*01c8*/ 	.word	0x00008640


	//   ....[10]....
        /*01cc*/ 	.word	0x00008770


	//   ....[11]....
        /*01d0*/ 	.word	0x000087a0


	//   ....[12]....
        /*01d4*/ 	.word	0x00008990


	//   ....[13]....
        /*01d8*/ 	.word	0x00008ae0


	//   ....[14]....
        /*01dc*/ 	.word	0x00008ca0


	//   ....[15]....
        /*01e0*/ 	.word	0x00008f80


	//   ....[16]....
        /*01e4*/ 	.word	0x0000b9a0


	//   ....[17]....
        /*01e8*/ 	.word	0x0000b9b0


	//   ....[18]....
        /*01ec*/ 	.word	0x0000b9c0


	//   ....[19]....
        /*01f0*/ 	.word	0x0000b9d0


	//   ....[20]....
        /*01f4*/ 	.word	0x0000ba10


	//   ....[21]....
        /*01f8*/ 	.word	0x0000ba30


	//   ....[22]....
        /*01fc*/ 	.word	0x0000bab0


	//   ....[23]....
        /*0200*/ 	.word	0x0000bae0


	//----- nvinfo : EIATTR_EXIT_INSTR_OFFSETS
	.align		4
.L_334:
        /*0204*/ 	.byte	0x04, 0x1c
        /*0206*/ 	.short	(.L_336 - .L_335)


	//   ....[0]....
.L_335:
        /*0208*/ 	.word	0x000005e0


	//   ....[1]....
        /*020c*/ 	.word	0x0000d800


	//   ....[2]....
        /*0210*/ 	.word	0x0000d930


	//   ....[3]....
        /*0214*/ 	.word	0x0000d950


	//   ....[4]....
        /*0218*/ 	.word	0x0000e5b0


	//   ....[5]....
        /*021c*/ 	.word	0x0000e640


	//----- nvinfo : EIATTR_CRS_STACK_SIZE
	.align		4
.L_336:
        /*0220*/ 	.byte	0x04, 0x1e
        /*0222*/ 	.short	(.L_338 - .L_337)
.L_337:
        /*0224*/ 	.word	0x00000000


	//----- nvinfo : EIATTR_CBANK_PARAM_SIZE
	.align		4
.L_338:
        /*0228*/ 	.byte	0x03, 0x19
        /*022a*/ 	.short	0x01d0


	//----- nvinfo : EIATTR_PARAM_CBANK
	.align		4
        /*022c*/ 	.byte	0x04, 0x0a
        /*022e*/ 	.short	(.L_340 - .L_339)
	.align		4
.L_339:
        /*0230*/ 	.word	index@(.nv.constant0._ZN5flash16flash_fwd_kernelI23Flash_fwd_kernel_traitsILi96ELi128ELi64ELi4ELb0ELb0EN7cutlass6half_tE19Flash_kernel_traitsILi96ELi128ELi64ELi4ES3_EELb1ELb0ELb0ELb0ELb0ELb0ELb0ELb0EEEvNS_16Flash_fwd_paramsE)
        /*0234*/ 	.short	0x0210
        /*0236*/ 	.short	0x01d0


	//----- nvinfo : EIATTR_SW_WAR
	.align		4
.L_340:
        /*0238*/ 	.byte	0x04, 0x36
        /*023a*/ 	.short	(.L_342 - .L_341)
.L_341:
        /*023c*/ 	.word	0x00000008
.L_342:


//--------------------- .nv.info._ZN5flash16flash_fwd_kernelI23Flash_fwd_kernel_traitsILi96ELi128ELi64ELi4ELb0ELb0EN7cutlass6half_tE19Flash_kernel_traitsILi96ELi128ELi64ELi4ES3_EELb1ELb0ELb1ELb0ELb0ELb0ELb0ELb0EEEvNS_16Flash_fwd_paramsE --------------------------
	.section	.nv.info._ZN5flash16flash_fwd_kernelI23Flash_fwd_kernel_traitsILi96ELi128ELi64ELi4ELb0ELb0EN7cutlass6half_tE19Flash_kernel_traitsILi96ELi128ELi64ELi4ES3_EELb1ELb0ELb1ELb0ELb0ELb0ELb0ELb0EEEvNS_16Flash_fwd_paramsE,"",@"SHT_CUDA_INFO"
	.sectionflags	@""
	.align	4


	//----- nvinfo : EIATTR_CUDA_API_VERSION
	.align		4
        /*0000*/ 	.byte	0x04, 0x37
        /*0002*/ 	.short	(.L_344 - .L_343)
.L_343:
        /*0004*/ 	.word	0x00000082


	//----- nvinfo : EIATTR_KPARAM_INFO
	.align		4
.L_344:
        /*0008*/ 	.byte	0x04, 0x17
        /*000a*/ 	.short	(.L_346 - .L_345)
.L_345:
        /*000c*/ 	.word	0x00000000
        /*0010*/ 	.short	0x0000
        /*0012*/ 	.short	0x0000
        /*0014*/ 	.byte	0x00, 0xf0, 0x41, 0x07


	//----- nvinfo : EIATTR_SPARSE_MMA_MASK
	.align		4
.L_346:
        /*0018*/ 	.byte	0x03, 0x50
        /*001a*/ 	.short	0x0000


	//----- nvinfo : EIATTR_MAXREG_COUNT
	.align		4
        /*001c*/ 	.byte	0x03, 0x1b
        /*001e*/ 	.short	0x00ff


	//----- nvinfo : EIATTR_NUM_BARRIERS
	.align		4
        /*0020*/ 	.byte	0x02, 0x4c
        /*0022*/ 	.byte	0x01
	.zero		1


	//----- nvinfo : EIATTR_ANNOTATIONS
	.align		4
        /*0024*/ 	.byte	0x04, 0x55
        /*0026*/ 	.short	(.L_348 - .L_347)


	//   ....[0]....
.L_347:
        /* <DEDUP_REMOVED lines=98> */


	//----- nvinfo : EIATTR_MERCURY_ISA_VERSION
	.align		4
.L_348:
        /*0638*/ 	.byte	0x03, 0x5f
        /*063a*/ 	.short	0x0101


	//----- nvinfo : EIATTR_COOP_GROUP_MASK_REGIDS
	.align		4
        /*063c*/ 	.byte	0x04, 0x29
        /*063e*/ 	.short	(.L_350 - .L_349)


	//   ....[0]....
.L_349:
        /*0640*/ 	.word	0xffffffff


	//   ....[1]....
        /*0644*/ 	.word	0xffffffff


	//   ....[2]....
        /*0648*/ 	.word	0xffffffff


	//   ....[3]....
        /*064c*/ 	.word	0xffffffff


	//   ....[4]....
        /*0650*/ 	.word	0xffffffff


	//   ....[5]....
        /*0654*/ 	.word	0xffffffff


	//   ....[6]....
        /*0658*/ 	.word	0xffffffff


	//   ....[7]....
        /*065c*/ 	.word	0xffffffff


	//   ....[8]....
        /*0660*/ 	.word	0xffffffff


	//   ....[9]....
        /*0664*/ 	.word	0xffffffff


	//   ....[10]....
        /*0668*/ 	.word	0xffffffff


	//   ....[11]....
        /*066c*/ 	.word	0xffffffff


	//   ....[12]....
        /*0670*/ 	.word	0xffffffff


	//   ....[13]....
        /*0674*/ 	.word	0xffffffff


	//   ....[14]....
        /*0678*/ 	.word	0xffffffff


	//   ....[15]....
        /*067c*/ 	.word	0xffffffff


	//   ....[16]....
        /*0680*/ 	.word	0xffffffff


	//   ....[17]....
        /*0684*/ 	.word	0xffffffff


	//   ....[18]....
        /*0688*/ 	.word	0xffffffff


	//   ....[19]....
        /*068c*/ 	.word	0xffffffff


	//   ....[20]....
        /*0690*/ 	.word	0xffffffff


	//   ....[21]....
        /*0694*/ 	.word	0xffffffff


	//   ....[22]....
        /*0698*/ 	.word	0xffffffff


	//   ....[23]....
        /*069c*/ 	.word	0xffffffff


	//   ....[24]....
        /*06a0*/ 	.word	0xffffffff


	//   ....[25]....
        /*06a4*/ 	.word	0xffffffff


	//   ....[26]....
        /*06a8*/ 	.word	0xffffffff


	//   ....[27]....
        /*06ac*/ 	.word	0xffffffff


	//   ....[28]....
        /*06b0*/ 	.word	0xffffffff


	//   ....[29]....
        /*06b4*/ 	.word	0xffffffff


	//   ....[30]....
        /*06b8*/ 	.word	0xffffffff


	//   ....[31]....
        /*06bc*/ 	.word	0xffffffff


	//   ....[32]....
        /*06c0*/ 	.word	0xffffffff


	//   ....[33]....
        /*06c4*/ 	.word	0xffffffff


	//   ....[34]....
        /*06c8*/ 	.word	0xffffffff


	//   ....[35]....
        /*06cc*/ 	.word	0xffffffff


	//   ....[36]....
        /*06d0*/ 	.word	0xffffffff


	//   ....[37]....
        /*06d4*/ 	.word	0xffffffff


	//   ....[38]....
        /*06d8*/ 	.word	0xffffffff


	//   ....[39]....
        /*06dc*/ 	.word	0xffffffff


	//----- nvinfo : EIATTR_COOP_GROUP_INSTR_OFFSETS
	.align		4
.L_350:
        /*06e0*/ 	.byte	0x04, 0x28
        /*06e2*/ 	.short	(.L_352 - .L_351)


	//   ....[0]....
.L_351:
        /*06e4*/ 	.word	0x00005630


	//   ....[1]....
        /*06e8*/ 	.word	0x000056e0


	//   ....[2]....
        /*06ec*/ 	.word	0x00005740


	//   ....[3]....
        /*06f0*/ 	.word	0x00005800


	//   ....[4]....
        /*06f4*/ 	.word	0x00006260


	//   ....[5]....
        /*06f8*/ 	.word	0x00006320


	//   ....[6]....
        /*06fc*/ 	.word	0x000064e0


	//   ....[7]....
        /*0700*/ 	.word	0x00006600


	//   ....[8]....
        /*0704*/ 	.word	0x0000af10


	//   ....[9]....
        /*0708*/ 	.word	0x0000b080


	//   ....[10]....
        /*070c*/ 	.word	0x0000b0d0


	//   ....[11]....
        /*0710*/ 	.word	0x0000b100


	//   ....[12]....
        /*0714*/ 	.word	0x0000b140


	//   ....[13]....
        /*0718*/ 	.word	0x0000b220


	//   ....[14]....
        /*071c*/ 	.word	0x0000b250


	//   ....[15]....
        /*0720*/ 	.word	0x0000b2b0


	//   ....[16]....
        /*0724*/ 	.word	0x000116c0


	//   ....[17]....
        /*0728*/ 	.word	0x000117a0


	//   ....[18]....
        /*072c*/ 	.word	0x000117e0


	//   ....[19]....
        /*0730*/ 	.word	0x000118d0


	//   ....[20]....
        /*0734*/ 	.word	0x00011bc0


	//   ....[21]....
        /*0738*/ 	.word	0x00011be0


	//   ....[22]....
        /*073c*/ 	.word	0x00011c00


	//   ....[23]....
        /*0740*/ 	.word	0x00011c20


	//   ....[24]....
        /*0744*/ 	.word	0x00017c00


	//   ....[25]....
        /*0748*/ 	.word	0x00017d30


	//   ....[26]....
        /*074c*/ 	.word	0x00017e60


	//   ....[27]....
        /*0750*/ 	.word	0x00017f90


	//   ....[28]....
        /*0754*/ 	.word	0x00018000


	//   ....[29]....
        /*0758*/ 	.word	0x00018170


	//   ....[30]....
        /*075c*/ 	.word	0x000181f0


	//   ....[31]....
        /*0760*/ 	.word	0x00018350


	//   ....[32]....
        /*0764*/ 	.word	0x0001b690


	//   ....[33]....
        /*0768*/ 	.word	0x0001b6a0


	//   ....[34]....
        /*076c*/ 	.word	0x0001b6b0


	//   ....[35]....
        /*0770*/ 	.word	0x0001b6d0


	//   ....[36]....
        /*0774*/ 	.word	0x0001b6f0


	//   ....[37]....
        /*0778*/ 	.word	0x0001b700


	//   ....[38]....
        /*077c*/ 	.word	0x0001b750


	//   ....[39]....
        /*0780*/ 	.word	0x0001b780


	//----- nvinfo : EIATTR_EXIT_INSTR_OFFSETS
	.align		4
.L_352:
        /*0784*/ 	.byte	0x04, 0x1c
        /*0786*/ 	.short	(.L_354 - .L_353)


	//   ....[0]....
.L_353:
        /*0788*/ 	.word	0x000006c0


	//   ....[1]....
        /*078c*/ 	.word	0x00001440


	//   ....[2]....
        /*0790*/ 	.word	0x000014d0


	//   ....[3]....
        /*0794*/ 	.word	0x0001d4e0


	//   ....[4]....
        /*0798*/ 	.word	0x0001d610


	//   ....[5]....
        /*079c*/ 	.word	0x0001d630


	//----- nvinfo : EIATTR_CRS_STACK_SIZE
	.align		4
.L_354:
        /*07a0*/ 	.byte	0x04, 0x1e
        /*07a2*/ 	.short	(.L_356 - .L_355)
.L_355:
        /*07a4*/ 	.word	0x00000000


	//----- nvinfo : EIATTR_CBANK_PARAM_SIZE
	.align		4
.L_356:
        /*07a8*/ 	.byte	0x03, 0x19
        /*07aa*/ 	.short	0x01d0


	//----- nvinfo : EIATTR_PARAM_CBANK
	.align		4
        /*07ac*/ 	.byte	0x04, 0x0a
        /*07ae*/ 	.short	(.L_358 - .L_357)
	.align		4
.L_357:
        /*07b0*/ 	.word	index@(.nv.constant0._ZN5flash16flash_fwd_kernelI23Flash_fwd_kernel_traitsILi96ELi128ELi64ELi4ELb0ELb0EN7cutlass6half_tE19Flash_kernel_traitsILi96ELi128ELi64ELi4ES3_EELb1ELb0ELb1ELb0ELb0ELb0ELb0ELb0EEEvNS_16Flash_fwd_paramsE)
        /*07b4*/ 	.short	0x0210
        /*07b6*/ 	.short	0x01d0


	//----- nvinfo : EIATTR_SW_WAR
	.align		4
.L_358:
        /*07b8*/ 	.byte	0x04, 0x36
        /*07ba*/ 	.short	(.L_360 - .L_359)
.L_359:
        /*07bc*/ 	.word	0x00000008
.L_360:


//--------------------- .nv.info._ZN5flash16flash_fwd_kernelI23Flash_fwd_kernel_traitsILi96ELi128ELi64ELi4ELb0ELb0EN7cutlass6half_tE19Flash_kernel_traitsILi96ELi128ELi64ELi4ES3_EELb1ELb0ELb0ELb0ELb1ELb1ELb0ELb0EEEvNS_16Flash_fwd_paramsE --------------------------
	.section	.nv.info._ZN5flash16flash_fwd_kernelI23Flash_fwd_kernel_traitsILi96ELi128ELi64ELi4ELb0ELb0EN7cutlass6half_tE19Flash_kernel_traitsILi96ELi128ELi64ELi4ES3_EELb1ELb0ELb0ELb0ELb1ELb1ELb0ELb0EEEvNS_16Flash_fwd_paramsE,"",@"SHT_CUDA_INFO"
	.sectionflags	@""
	.align	4


	//----- nvinfo : EIATTR_CUDA_API_VERSION
	.align		4
        /*0000*/ 	.byte	0x04, 0x37
        /*0002*/ 	.short	(.L_362 - .L_361)
.L_361:
        /*0004*/ 	.word	0x00000082


	//----- nvinfo : EIATTR_KPARAM_INFO
	.align		4
.L_362:
        /*0008*/ 	.byte	0x04, 0x17
        /*000a*/ 	.short	(.L_364 - .L_363)
.L_363:
        /*000c*/ 	.word	0x00000000
        /*0010*/ 	.short	0x0000
        /*0012*/ 	.short	0x0000
        /*0014*/ 	.byte	0x00, 0xf0, 0x41, 0x07


	//----- nvinfo : EIATTR_SPARSE_MMA_MASK
	.align		4
.L_364:
        /*0018*/ 	.byte	0x03, 0x50
        /*001a*/ 	.short	0x0000


	//----- nvinfo : EIATTR_MAXREG_COUNT
	.align		4
        /*001c*/ 	.byte	0x03, 0x1b
        /*001e*/ 	.short	0x00ff


	//----- nvinfo : EIATTR_NUM_BARRIERS
	.align		4
        /*0020*/ 	.byte	0x02, 0x4c
        /*0022*/ 	.byte	0x01
	.zero		1


	//----- nvinfo : EIATTR_MERCURY_ISA_VERSION
	.align		4
        /*0024*/ 	.byte	0x03, 0x5f
        /*0026*/ 	.short	0x0101


	//----- nvinfo : EIATTR_COOP_GROUP_MASK_REGIDS
	.align		4
        /*0028*/ 	.byte	0x04, 0x29
        /*002a*/ 	.short	(.L_366 - .L_365)


	//   ....[0]....
.L_365:
        /*002c*/ 	.word	0xffffffff


	//   ....[1]....
        /*0030*/ 	.word	0xffffffff


	//   ....[2]....
        /*0034*/ 	.word	0xffffffff


	//   ....[3]....
        /*0038*/ 	.word	0xffffffff


	//   ....[4]....
        /*003c*/ 	.word	0xffffffff


	//   ....[5]....
        /*0040*/ 	.word	0xffffffff


	//   ....[6]....
        /*0044*/ 	.word	0xffffffff


	//   ....[7]....
        /*0048*/ 	.word	0xffffffff


	//   ....[8]....
        /*004c*/ 	.word	0xffffffff


	//   ....[9]....
        /*0050*/ 	.word	0xffffffff


	//   ....[10]....
        /*0054*/ 	.word	0xffffffff


	//   ....[11]....
        /*0058*/ 	.word	0xffffffff


	//   ....[12]....
        /*005c*/ 	.word	0xffffffff


	//   ....[13]....
        /*0060*/ 	.word	0xffffffff


	//   ....[14]....
        /*0064*/ 	.word	0xffffffff


	//   ....[15]....
        /*0068*/ 	.word	0xffffffff


	//   ....[16]....
        /*006c*/ 	.word	0xffffffff


	//   ....[17]....
        /*0070*/ 	.word	0xffffffff


	//   ....[18]....
        /*0074*/ 	.word	0xffffffff


	//   ....[19]....
        /*0078*/ 	.word	0xffffffff


	//   ....[20]....
        /*007c*/ 	.word	0xffffffff


	//   ....[21]....
        /*0080*/ 	.word	0xffffffff


	//   ....[22]....
        /*0084*/ 	.word	0xffffffff


	//   ....[23]....
        /*0088*/ 	.word	0xffffffff


	//----- nvinfo : EIATTR_COOP_GROUP_INSTR_OFFSETS
	.align		4
.L_366:
        /*008c*/ 	.byte	0x04, 0x28
        /*008e*/ 	.short	(.L_368 - .L_367)


	//   ....[0]....
.L_367:
        /*0090*/ 	.word	0x00001f50


	//   ....[1]....
        /*0094*/ 	.word	0x00002120


	//   ....[2]....
        /*0098*/ 	.word	0x00002150


	//   ....[3]....
        /*009c*/ 	.word	0x00002290


	//   ....[4]....
        /*00a0*/ 	.word	0x00002360


	//   ....[5]....
        /*00a4*/ 	.word	0x00002490


	//   ....[6]....
        /*00a8*/ 	.word	0x00002520


	//   ....[7]....
        /*00ac*/ 	.word	0x00002660


	//   ....[8]....
        /*00b0*/ 	.word	0x00005980


	//   ....[9]....
        /*00b4*/ 	.word	0x000059c0


	//   ....[10]....
        /*00b8*/ 	.word	0x00005b00


	//   ....[11]....
        /*00bc*/ 	.word	0x00005b30


	//   ....[12]....
        /*00c0*/ 	.word	0x00005d00


	//   ....[13]....
        /*00c4*/ 	.word	0x00005ec0


	//   ....[14]....
        /*00c8*/ 	.word	0x00005f40


	//   ....[15]....
        /*00cc*/ 	.word	0x000060e0


	//   ....[16]....
        /*00d0*/ 	.word	0x00008ca0


	//   ....[17]....
        /*00d4*/ 	.word	0x00008ce0


	//   ....[18]....
        /*00d8*/ 	.word	0x00008d20


	//   ....[19]....
        /*00dc*/ 	.word	0x00008d30


	//   ....[20]....
        /*00e0*/ 	.word	0x00008d80


	//   ....[21]....
        /*00e4*/ 	.word	0x00008dc0


	//   ....[22]....
        /*00e8*/ 	.word	0x00008dd0


	//   ....[23]....
        /*00ec*/ 	.word	0x00008e20


	//----- nvinfo : EIATTR_EXIT_INSTR_OFFSETS
	.align		4
.L_368:
        /*00f0*/ 	.byte	0x04, 0x1c
        /*00f2*/ 	.short	(.L_370 - .L_369)


	//   ....[0]....
.L_369:
        /*00f4*/ 	.word	0x000002f0


	//   ....[1]....
        /*00f8*/ 	.word	0x0000a700


	//----- nvinfo : EIATTR_CRS_STACK_SIZE
	.align		4
.L_370:
        /*00fc*/ 	.byte	0x04, 0x1e
        /*00fe*/ 	.short	(.L_372 - .L_371)
.L_371:
        /*0100*/ 	.word	0x00000000


	//----- nvinfo : EIATTR_CBANK_PARAM_SIZE
	.align		4
.L_372:
        /*0104*/ 	.byte	0x03, 0x19
        /*0106*/ 	.short	0x01d0


	//----- nvinfo : EIATTR_PARAM_CBANK
	.align		4
        /*0108*/ 	.byte	0x04, 0x0a
        /*010a*/ 	.short	(.L_374 - .L_373)
	.align		4
.L_373:
        /*010c*/ 	.word	index@(.nv.constant0._ZN5flash16flash_fwd_kernelI23Flash_fwd_kernel_traitsILi96ELi128ELi64ELi4ELb0ELb0EN7cutlass6half_tE19Flash_kernel_traitsILi96ELi128ELi64ELi4ES3_EELb1ELb0ELb0ELb0ELb1ELb1ELb0ELb0EEEvNS_16Flash_fwd_paramsE)
        /*0110*/ 	.short	0x0210
        /*0112*/ 	.short	0x01d0


	//----- nvinfo : EIATTR_SW_WAR
	.align		4
.L_374:
        /*0114*/ 	.byte	0x04, 0x36
        /*0116*/ 	.short	(.L_376 - .L_375)
.L_375:
        /*0118*/ 	.word	0x00000008
.L_376:


//--------------------- .nv.info._ZN5flash16flash_fwd_kernelI23Flash_fwd_kernel_traitsILi96ELi128ELi64ELi4ELb0ELb0EN7cutlass6half_tE19Flash_kernel_traitsILi96ELi128ELi64ELi4ES3_EELb0ELb0ELb0ELb0ELb1ELb1ELb1ELb0EEEvNS_16Flash_fwd_paramsE --------------------------
	.section	.nv.info._ZN5flash16flash_fwd_kernelI23Flash_fwd_kernel_traitsILi96ELi128ELi64ELi4ELb0ELb0EN7cutlass6half_tE19Flash_kernel_traitsILi96ELi128ELi64ELi4ES3_EELb0ELb0ELb0ELb0ELb1ELb1ELb1ELb0EEEvNS_16Flash_fwd_paramsE,"",@"SHT_CUDA_INFO"
	.sectionflags	@""
	.align	4


	//----- nvinfo : EIATTR_CUDA_API_VERSION
	.align		4
        /*0000*/ 	.byte	0x04, 0x37
        /*0002*/ 	.short	(.L_378 - .L_377)
.L_377:
        /*0004*/ 	.word	0x00000082


	//----- nvinfo : EIATTR_KPARAM_INFO
	.align		4
.L_378:
        /*0008*/ 	.byte	0x04, 0x17
        /*000a*/ 	.short	(.L_380 - .L_379)
.L_379:
        /*000c*/ 	.word	0x00000000
        /*0010*/ 	.short	0x0000
        /*0012*/ 	.short	0x0000
        /*0014*/ 	.byte	0x00, 0xf0, 0x41, 0x07


	//----- nvinfo : EIATTR_SPARSE_MMA_MASK
	.align		4
.L_380:
        /*0018*/ 	.byte	0x03, 0x50
        /*001a*/ 	.short	0x0000


	//----- nvinfo : EIATTR_MAXREG_COUNT
	.align		4
        /*001c*/ 	.byte	0x03, 0x1b
        /*001e*/ 	.short	0x00ff


	//----- nvinfo : EIATTR_NUM_BARRIERS
	.align		4
        /*0020*/ 	.byte	0x02, 0x4c
        /*0022*/ 	.byte	0x01
	.zero		1


	//----- nvinfo : EIATTR_MERCURY_ISA_VERSION
	.align		4
        /*0024*/ 	.byte	0x03, 0x5f
        /*0026*/ 	.short	0x0101


	//----- nvinfo : EIATTR_COOP_GROUP_MASK_REGIDS
	.align		4
        /*0028*/ 	.byte	0x04, 0x29
        /*002a*/ 	.short	(.L_382 - .L_381)


	//   ....[0]....
.L_381:
        /*002c*/ 	.word	0xffffffff


	//   ....[1]....
        /*0030*/ 	.word	0xffffffff


	//   ....[2]....
        /*0034*/ 	.word	0xffffffff


	//   ....[3]....
        /*0038*/ 	.word	0xffffffff


	//   ....[4]....
        /*003c*/ 	.word	0xffffffff


	//   ....[5]....
        /*0040*/ 	.word	0xffffffff


	//   ....[6]....
        /*0044*/ 	.word	0xffffffff


	//   ....[7]....
        /*0048*/ 	.word	0xffffffff


	//   ....[8]....
        /*004c*/ 	.word	0xffffffff


	//   ....[9]....
        /*0050*/ 	.word	0xffffffff


	//   ....[10]....
        /*0054*/ 	.word	0xffffffff


	//   ....[11]....
        /*0058*/ 	.word	0xffffffff


	//   ....[12]....
        /*005c*/ 	.word	0xffffffff


	//   ....[13]....
        /*0060*/ 	.word	0xffffffff


	//   ....[14]....
        /*0064*/ 	.word	0xffffffff


	//   ....[15]....
        /*0068*/ 	.word	0xffffffff


	//   ....[16]....
        /*006c*/ 	.word	0xffffffff


	//   ....[17]....
        /*0070*/ 	.word	0xffffffff


	//   ....[18]....
        /*0074*/ 	.word	0xffffffff


	//   ....[19]....
        /*0078*/ 	.word	0xffffffff


	//   ....[20]....
        /*007c*/ 	.word	0xffffffff


	//   ....[21]....
        /*0080*/ 	.word	0xffffffff


	//   ....[22]....
        /*0084*/ 	.word	0xffffffff


	//   ....[23]....
        /*0088*/ 	.word	0xffffffff


	//----- nvinfo : EIATTR_COOP_GROUP_INSTR_OFFSETS
	.align		4
.L_382:
        /*008c*/ 	.byte	0x04, 0x28
        /*008e*/ 	.short	(.L_384 - .L_383)


	//   ....[0]....
.L_383:
        /*0090*/ 	.word	0x00002380


	//   ....[1]....
        /*0094*/ 	.word	0x00002480


	//   ....[2]....
        /*0098*/ 	.word	0x00002550


	//   ....[3]....
        /*009c*/ 	.word	0x00002580


	//   ....[4]....
        /*00a0*/ 	.word	0x000025f0


	//   ....[5]....
        /*00a4*/ 	.word	0x00002710


	//   ....[6]....
        /*00a8*/ 	.word	0x00002930


	//   ....[7]....
        /*00ac*/ 	.word	0x00002b10


	//   ....[8]....
        /*00b0*/ 	.word	0x00005530


	//   ....[9]....
        /*00b4*/ 	.word	0x000055b0


	//   ....[10]....
        /*00b8*/ 	.word	0x000055e0


	//   ....[11]....
        /*00bc*/ 	.word	0x000055f0


	//   ....[12]....
        /*00c0*/ 	.word	0x00005630


	//   ....[13]....
        /*00c4*/ 	.word	0x00005650


	//   ....[14]....
        /*00c8*/ 	.word	0x00005660


	//   ....[15]....
        /*00cc*/ 	.word	0x00005670


	//   ....[16]....
        /*00d0*/ 	.word	0x00007580


	//   ....[17]....
        /*00d4*/ 	.word	0x000075c0


	//   ....[18]....
        /*00d8*/ 	.word	0x00007600


	//   ....[19]....
        /*00dc*/ 	.word	0x00007620


	//   ....[20]....
        /*00e0*/ 	.word	0x00007670


	//   ....[21]....
        /*00e4*/ 	.word	0x000076a0


	//   ....[22]....
        /*00e8*/ 	.word	0x000076c0


	//   ....[23]....
        /*00ec*/ 	.word	0x000076f0


	//----- nvinfo : EIATTR_EXIT_INSTR_OFFSETS
	.align		4
.L_384:
        /*00f0*/ 	.byte	0x04, 0x1c
        /*00f2*/ 	.short	(.L_386 - .L_385)


	//   ....[0]....
.L_385:
        /*00f4*/ 	.word	0x00000140


	//   ....[1]....
        /*00f8*/ 	.word	0x00008f40


	//----- nvinfo : EIATTR_CRS_STACK_SIZE
	.align		4
.L_386:
        /*00fc*/ 	.byte	0x04, 0x1e
        /*00fe*/ 	.short	(.L_388 - .L_387)
.L_387:
        /*0100*/ 	.word	0x00000000


	//----- nvinfo : EIATTR_CBANK_PARAM_SIZE
	.align		4
.L_388:
        /*0104*/ 	.byte	0x03, 0x19
        /*0106*/ 	.short	0x01d0


	//----- nvinfo : EIATTR_PARAM_CBANK
	.align		4
        /*0108*/ 	.byte	0x04, 0x0a
        /*010a*/ 	.short	(.L_390 - .L_389)
	.align		4
.L_389:
        /*010c*/ 	.word	index@(.nv.constant0._ZN5flash16flash_fwd_kernelI23Flash_fwd_kernel_traitsILi96ELi128ELi64ELi4ELb0ELb0EN7cutlass6half_tE19Flash_kernel_traitsILi96ELi128ELi64ELi4ES3_EELb0ELb0ELb0ELb0ELb1ELb1ELb1ELb0EEEvNS_16Flash_fwd_paramsE)
        /*0110*/ 	.short	0x0210
        /*0112*/ 	.short	0x01d0


	//----- nvinfo : EIATTR_SW_WAR
	.align		4
.L_390:
        /*0114*/ 	.byte	0x04, 0x36
        /*0116*/ 	.short	(.L_392 - .L_391)
.L_391:
        /*0118*/ 	.word	0x00000008
.L_392:


//--------------------- .nv.info._ZN5flash16flash_fwd_kernelI23Flash_fwd_kernel_traitsILi96ELi128ELi64ELi4ELb0ELb0EN7cutlass6half_tE19Flash_kernel_traitsILi96ELi128ELi64ELi4ES3_EELb1ELb0ELb0ELb1ELb0ELb0ELb0ELb0EEEvNS_16Flash_fwd_paramsE --------------------------
	.section	.nv.info._ZN5flash16flash_fwd_kernelI23Flash_fwd_kernel_traitsILi96ELi128ELi64ELi4ELb0ELb0EN7cutlass6half_tE19Flash_kernel_traitsILi96ELi128ELi64ELi4ES3_EELb1ELb0ELb0ELb1ELb0ELb0ELb0ELb0EEEvNS_16Flash_fwd_paramsE,"",@"SHT_CUDA_INFO"
	.sectionflags	@""
	.align	4


	//----- nvinfo : EIATTR_CUDA_API_VERSION
	.align		4
        /*0000*/ 	.byte	0x04, 0x37
        /*0002*/ 	.short	(.L_394 - .L_393)
.L_393:
        /*0004*/ 	.word	0x00000082


	//----- nvinfo : EIATTR_KPARAM_INFO
	.align		4
.L_394:
        /*0008*/ 	.byte	0x04, 0x17
        /*000a*/ 	.short	(.L_396 - .L_395)
.L_395:
        /*000c*/ 	.word	0x00000000
        /*0010*/ 	.short	0x0000
        /*0012*/ 	.short	0x0000
        /*0014*/ 	.byte	0x00, 0xf0, 0x41, 0x07


	//----- nvinfo : EIATTR_SPARSE_MMA_MASK
	.align		4
.L_396:
        /*0018*/ 	.byte	0x03, 0x50
        /*001a*/ 	.short	0x0000


	//----- nvinfo : EIATTR_MAXREG_COUNT
	.align		4
        /*001c*/ 	.byte	0x03, 0x1b
        /*001e*/ 	.short	0x00ff


	//----- nvinfo : EIATTR_NUM_BARRIERS
	.align		4
        /*0020*/ 	.byte	0x02, 0x4c
        /*0022*/ 	.byte	0x01
	.zero		1


	//----- nvinfo : EIATTR_ANNOTATIONS
	.align		4
        /*0024*/ 	.byte	0x04, 0x55
        /*0026*/ 	.short	(.L_398 - .L_397)


	//   ....[0]....
.L_397:
        /* <DEDUP_REMOVED lines=30> */


	//----- nvinfo : EIATTR_MERCURY_ISA_VERSION
	.align		4
.L_398:
        /*01f0*/ 	.byte	0x03, 0x5f
        /*01f2*/ 	.short	0x0101


	//----- nvinfo : EIATTR_COOP_GROUP_MASK_REGIDS
	.align		4
        /*01f4*/ 	.byte	0x04, 0x29
        /*01f6*/ 	.short	(.L_400 - .L_399)


	//   ....[0]....
.L_399:
        /*01f8*/ 	.word	0xffffffff


	//   ....[1]....
        /*01fc*/ 	.word	0xffffffff


	//   ....[2]....
        /*0200*/ 	.word	0xffffffff


	//   ....[3]....
        /*0204*/ 	.word	0xffffffff


	//   ....[4]....
        /*0208*/ 	.word	0xffffffff


	//   ....[5]....
        /*020c*/ 	.word	0xffffffff


	//   ....[6]....
        /*0210*/ 	.word	0xffffffff


	//   ....[7]....
        /*0214*/ 	.word	0xffffffff


	//   ....[8]....
        /*0218*/ 	.word	0xffffffff


	//   ....[9]....
        /*021c*/ 	.word	0xffffffff


	//   ....[10]....
        /*0220*/ 	.word	0xffffffff


	//   ....[11]....
        /*0224*/ 	.word	0xffffffff


	//   ....[12]....
        /*0228*/ 	.word	0xffffffff


	//   ....[13]....
        /*022c*/ 	.word	0xffffffff


	//   ....[14]....
        /*0230*/ 	.word	0xffffffff


	//   ....[15]....
        /*0234*/ 	.word	0xffffffff


	//   ....[16]....
        /*0238*/ 	.word	0xffffffff


	//   ....[17]....
        /*023c*/ 	.word	0xffffffff


	//   ....[18]....
        /*0240*/ 	.word	0xffffffff


	//   ....[19]....
        /*0244*/ 	.word	0xffffffff


	//   ....[20]....
        /*0248*/ 	.word	0xffffffff


	//   ....[21]....
        /*024c*/ 	.word	0xffffffff


	//   ....[22]....
        /*0250*/ 	.word	0xffffffff


	//   ....[23]....
        /*0254*/ 	.word	0xffffffff


	//----- nvinfo : EIATTR_COOP_GROUP_INSTR_OFFSETS
	.align		4
.L_400:
        /*0258*/ 	.byte	0x04, 0x28
        /*025a*/ 	.short	(.L_402 - .L_401)


	//   ....[0]....
.L_401:
        /*025c*/ 	.word	0x00005390


	//   ....[1]....
        /*0260*/ 	.word	0x00005550


	//   ....[2]....
        /*0264*/ 	.word	0x000055a0


	//   ....[3]....
        /*0268*/ 	.word	0x00005740


	//   ....[4]....
        /*026c*/ 	.word	0x00005860


	//   ....[5]....
        /*0270*/ 	.word	0x00005940


	//   ....[6]....
        /*0274*/ 	.word	0x000059e0


	//   ....[7]....
        /*0278*/ 	.word	0x00005c60


	//   ....[8]....
        /*027c*/ 	.word	0x0000aef0


	//   ....[9]....
        /*0280*/ 	.word	0x0000af40


	//   ....[10]....
        /*0284*/ 	.word	0x0000b050


	//   ....[11]....
        /*0288*/ 	.word	0x0000b110


	//   ....[12]....
        /*028c*/ 	.word	0x0000b140


	//   ....[13]....
        /*0290*/ 	.word	0x0000b1c0


	//   ....[14]....
        /*0294*/ 	.word	0x0000b280


	//   ....[15]....
        /*0298*/ 	.word	0x0000b370


	//   ....[16]....
        /*029c*/ 	.word	0x0000de20


	//   ....[17]....
        /*02a0*/ 	.word	0x0000de30


	//   ....[18]....
        /*02a4*/ 	.word	0x0000de50


	//   ....[19]....
        /*02a8*/ 	.word	0x0000de70


	//   ....[20]....
        /*02ac*/ 	.word	0x0000de80


	//   ....[21]....
        /*02b0*/ 	.word	0x0000de90


	//   ....[22]....
        /*02b4*/ 	.word	0x0000def0


	//   ....[23]....
        /*02b8*/ 	.word	0x0000df00


	//----- nvinfo : EIATTR_EXIT_INSTR_OFFSETS
	.align		4
.L_402:
        /*02bc*/ 	.byte	0x04, 0x1c
        /*02be*/ 	.short	(.L_404 - .L_403)


	//   ....[0]....
.L_403:
        /*02c0*/ 	.word	0x000005e0


	//   ....[1]....
        /*02c4*/ 	.word	0x0000fcb0


	//   ....[2]....
        /*02c8*/ 	.word	0x0000fde0


	//   ....[3]....
        /*02cc*/ 	.word	0x0000fe00


	//   ....[4]....
        /*02d0*/ 	.word	0x00010a60


	//   ....[5]....
        /*02d4*/ 	.word	0x00010af0


	//----- nvinfo : EIATTR_CRS_STACK_SIZE
	.align		4
.L_404:
        /*02d8*/ 	.byte	0x04, 0x1e
        /*02da*/ 	.short	(.L_406 - .L_405)
.L_405:
        /*02dc*/ 	.word	0x00000000


	//----- nvinfo : EIATTR_CBANK_PARAM_SIZE
	.align		4
.L_406:
        /*02e0*/ 	.byte	0x03, 0x19
        /*02e2*/ 	.short	0x01d0


	//----- nvinfo : EIATTR_PARAM_CBANK
	.align		4
        /*02e4*/ 	.byte	0x04, 0x0a
        /*02e6*/ 	.short	(.L_408 - .L_407)
	.align		4
.L_407:
        /*02e8*/ 	.word	index@(.nv.constant0._ZN5flash16flash_fwd_kernelI23Flash_fwd_kernel_traitsILi96ELi128ELi64ELi4ELb0ELb0EN7cutlass6half_tE19Flash_kernel_traitsILi96ELi128ELi64ELi4ES3_EELb1ELb0ELb0ELb1ELb0ELb0ELb0ELb0EEEvNS_16Flash_fwd_paramsE)
        /*02ec*/ 	.short	0x0210
        /*02ee*/ 	.short	0x01d0


	//----- nvinfo : EIATTR_SW_WAR
	.align		4
.L_408:
        /*02f0*/ 	.byte	0x04, 0x36
        /*02f2*/ 	.short	(.L_410 - .L_409)
.L_409:
        /*02f4*/ 	.word	0x00000008
.L_410:


//--------------------- .nv.info._ZN5flash16flash_fwd_kernelI23Flash_fwd_kernel_traitsILi96ELi128ELi64ELi4ELb0ELb0EN7cutlass6half_tE19Flash_kernel_traitsILi96ELi128ELi64ELi4ES3_EELb1ELb0ELb0ELb0ELb0ELb0ELb0ELb1EEEvNS_16Flash_fwd_paramsE --------------------------
	.section	.nv.info._ZN5flash16flash_fwd_kernelI23Flash_fwd_kernel_traitsILi96ELi128ELi64ELi4ELb0ELb0EN7cutlass6half_tE19Flash_kernel_traitsILi96ELi128ELi64ELi4ES3_EELb1ELb0ELb0ELb0ELb0ELb0ELb0ELb1EEEvNS_16Flash_fwd_paramsE,"",@"SHT_CUDA_INFO"
	.sectionflags	@""
	.align	4


	//----- nvinfo : EIATTR_CUDA_API_VERSION
	.align		4
        /*0000*/ 	.byte	0x04, 0x37
        /*0002*/ 	.short	(.L_412 - .L_411)
.L_411:
        /*0004*/ 	.word	0x00000082


	//----- nvinfo : EIATTR_KPARAM_INFO
	.align		4
.L_412:
        /*0008*/ 	.byte	0x04, 0x17
        /*000a*/ 	.short	(.L_414 - .L_413)
.L_413:
        /*000c*/ 	.word	0x00000000
        /*0010*/ 	.short	0x0000
        /*0012*/ 	.short	0x0000
        /*0014*/ 	.byte	0x00, 0xf0, 0x41, 0x07


	//----- nvinfo : EIATTR_SPARSE_MMA_MASK
	.align		4
.L_414:
        /*0018*/ 	.byte	0x03, 0x50
        /*001a*/ 	.short	0x0000


	//----- nvinfo : EIATTR_MAXREG_COUNT
	.align		4
        /*001c*/ 	.byte	0x03, 0x1b
        /*001e*/ 	.short	0x00ff


	//----- nvinfo : EIATTR_NUM_BARRIERS
	.align		4
        /*0020*/ 	.byte	0x02, 0x4c
        /*0022*/ 	.byte	0x01
	.zero		1


	//----- nvinfo : EIATTR_ANNOTATIONS
	.align		4
        /*0024*/ 	.byte	0x04, 0x55
        /*0026*/ 	.short	(.L_416 - .L_415)


	//   ....[0]....
.L_415:
        /* <DEDUP_REMOVED lines=126> */


	//----- nvinfo : EIATTR_MERCURY_ISA_VERSION
	.align		4
.L_416:
        /*07f8*/ 	.byte	0x03, 0x5f
        /*07fa*/ 	.short	0x0101


	//----- nvinfo : EIATTR_COOP_GROUP_MASK_REGIDS
	.align		4
        /*07fc*/ 	.byte	0x04, 0x29
        /*07fe*/ 	.short	(.L_418 - .L_417)


	//   ....[0]....
.L_417:
        /*0800*/ 	.word	0xffffffff


	//   ....[1]....
        /*0804*/ 	.word	0xffffffff


	//   ....[2]....
        /*0808*/ 	.word	0xffffffff


	//   ....[3]....
        /*080c*/ 	.word	0xffffffff


	//   ....[4]....
        /*0810*/ 	.word	0xffffffff


	//   ....[5]....
        /*0814*/ 	.word	0xffffffff


	//   ....[6]....
        /*0818*/ 	.word	0xffffffff


	//   ....[7]....
        /*081c*/ 	.word	0xffffffff


	//   ....[8]....
        /*0820*/ 	.word	0xffffffff


	//   ....[9]....
        /*0824*/ 	.word	0xffffffff


	//   ....[10]....
        /*0828*/ 	.word	0xffffffff


	//   ....[11]....
        /*082c*/ 	.word	0xffffffff


	//   ....[12]....
        /*0830*/ 	.word	0xffffffff


	//   ....[13]....
        /*0834*/ 	.word	0xffffffff


	//   ....[14]....
        /*0838*/ 	.word	0xffffffff


	//   ....[15]....
        /*083c*/ 	.word	0xffffffff


	//   ....[16]....
        /*0840*/ 	.word	0xffffffff


	//   ....[17]....
        /*0844*/ 	.word	0xffffffff


	//   ....[18]....
        /*0848*/ 	.word	0xffffffff


	//   ....[19]....
        /*084c*/ 	.word	0xffffffff


	//   ....[20]....
        /*0850*/ 	.word	0xffffffff


	//   ....[21]....
        /*0854*/ 	.word	0xffffffff


	//   ....[22]....
        /*0858*/ 	.word	0xffffffff


	//   ....[23]....
        /*085c*/ 	.word	0xffffffff


	//----- nvinfo : EIATTR_COOP_GROUP_INSTR_OFFSETS
	.align		4
.L_418:
        /*0860*/ 	.byte	0x04, 0x28
        /*0862*/ 	.short	(.L_420 - .L_419)


	//   ....[0]....
.L_419:
        /*0864*/ 	.word	0x00004080


	//   ....[1]....
        /*0868*/ 	.word	0x00004190


	//   ....[2]....
        /*086c*/ 	.word	0x00004360


	//   ....[3]....
        /*0870*/ 	.word	0x00004560


	//   ....[4]....
        /*0874*/ 	.word	0x00004760


	//   ....[5]....
        /*0878*/ 	.word	0x000049d0


	//   ....[6]....
        /*087c*/ 	.word	0x00004bd0


	//   ....[7]....
        /*0880*/ 	.word	0x00004f00


	//   ....[8]....
        /*0884*/ 	.word	0x0000bd20


	//   ....[9]....
        /*0888*/ 	.word	0x0000bd90


	//   ....[10]....
        /*088c*/ 	.word	0x0000be40


	//   ....[11]....
        /*0890*/ 	.word	0x0000be70


	//   ....[12]....
        /*0894*/ 	.word	0x0000bea0


	//   ....[13]....
        /*0898*/ 	.word	0x0000bec0


	//   ....[14]....
        /*089c*/ 	.word	0x0000bef0


	//   ....[15]....
        /*08a0*/ 	.word	0x0000bf40


	//   ....[16]....
        /*08a4*/ 	.word	0x00011fb0


	//   ....[17]....
        /*08a8*/ 	.word	0x00011fc0


	//   ....[18]....
        /*08ac*/ 	.word	0x00011fd0


	//   ....[19]....
        /*08b0*/ 	.word	0x00011ff0


	//   ....[20]....
        /*08b4*/ 	.word	0x00012010


	//   ....[21]....
        /*08b8*/ 	.word	0x00012030


	//   ....[22]....
        /*08bc*/ 	.word	0x00012040


	//   ....[23]....
        /*08c0*/ 	.word	0x00012070


	//----- nvinfo : EIATTR_EXIT_INSTR_OFFSETS
	.align		4
.L_420:
        /*08c4*/ 	.byte	0x04, 0x1c
        /*08c6*/ 	.short	(.L_422 - .L_421)


	//   ....[0]....
.L_421:
        /*08c8*/ 	.word	0x000006b0


	//   ....[1]....
        /*08cc*/ 	.word	0x00013da0


	//   ....[2]....
        /*08d0*/ 	.word	0x00013ed0


	//   ....[3]....
        /*08d4*/ 	.word	0x00013ef0


	//   ....[4]....
        /*08d8*/ 	.word	0x00014b20


	//   ....[5]....
        /*08dc*/ 	.word	0x00014bb0


	//----- nvinfo : EIATTR_CRS_STACK_SIZE
	.align		4
.L_422:
        /*08e0*/ 	.byte	0x04, 0x1e
        /*08e2*/ 	.short	(.L_424 - .L_423)
.L_423:
        /*08e4*/ 	.word	0x00000000


	//----- nvinfo : EIATTR_CBANK_PARAM_SIZE
	.align		4
.L_424:
        /*08e8*/ 	.byte	0x03, 0x19
        /*08ea*/ 	.short	0x01d0


	//----- nvinfo : EIATTR_PARAM_CBANK
	.align		4
        /*08ec*/ 	.byte	0x04, 0x0a
        /*08ee*/ 	.short	(.L_426 - .L_425)
	.align		4
.L_425:
        /*08f0*/ 	.word	index@(.nv.constant0._ZN5flash16flash_fwd_kernelI23Flash_fwd_kernel_traitsILi96ELi128ELi64ELi4ELb0ELb0EN7cutlass6half_tE19Flash_kernel_traitsILi96ELi128ELi64ELi4ES3_EELb1ELb0ELb0ELb0ELb0ELb0ELb0ELb1EEEvNS_16Flash_fwd_paramsE)
        /*08f4*/ 	.short	0x0210
        /*08f6*/ 	.short	0x01d0


	//----- nvinfo : EIATTR_SW_WAR
	.align		4
.L_426:
        /*08f8*/ 	.byte	0x04, 0x36
        /*08fa*/ 	.short	(.L_428 - .L_427)
.L_427:
        /*08fc*/ 	.word	0x00000008
.L_428:


//--------------------- .nv.info._ZN5flash16flash_fwd_kernelI23Flash_fwd_kernel_traitsILi96ELi128ELi64ELi4ELb0ELb0EN7cutlass6half_tE19Flash_kernel_traitsILi96ELi128ELi64ELi4ES3_EELb0ELb0ELb0ELb0ELb0ELb0ELb1ELb0EEEvNS_16Flash_fwd_paramsE --------------------------
	.section	.nv.info._ZN5flash16flash_fwd_kernelI23Flash_fwd_kernel_traitsILi96ELi128ELi64ELi4ELb0ELb0EN7cutlass6half_tE19Flash_kernel_traitsILi96ELi128ELi64ELi4ES3_EELb0ELb0ELb0ELb0ELb0ELb0ELb1ELb0EEEvNS_16Flash_fwd_paramsE,"",@"SHT_CUDA_INFO"
	.sectionflags	@""
	.align	4


	//----- nvinfo : EIATTR_CUDA_API_VERSION
	.align		4
        /*0000*/ 	.byte	0x04, 0x37
        /*0002*/ 	.short	(.L_430 - .L_429)
.L_429:
        /*0004*/ 	.word	0x00000082


	//----- nvinfo : EIATTR_KPARAM_INFO
	.align		4
.L_430:
        /*0008*/ 	.byte	0x04, 0x17
        /*000a*/ 	.short	(.L_432 - .L_431)
.L_431:
        /*000c*/ 	.word	0x00000000
        /*0010*/ 	.short	0x0000
        /*0012*/ 	.short	0x0000
        /*0014*/ 	.byte	0x00, 0xf0, 0x41, 0x07


	//----- nvinfo : EIATTR_SPARSE_MMA_MASK
	.align		4
.L_432:
        /*0018*/ 	.byte	0x03, 0x50
        /*001a*/ 	.short	0x0000


	//----- nvinfo : EIATTR_MAXREG_COUNT
	.align		4
        /*001c*/ 	.byte	0x03, 0x1b
        /*001e*/ 	.short	0x00ff


	//----- nvinfo : EIATTR_NUM_BARRIERS
	.align		4
        /*0020*/ 	.byte	0x02, 0x4c
        /*0022*/ 	.byte	0x01
	.zero		1


	//----- nvinfo : EIATTR_ANNOTATIONS
	.align		4
        /*0024*/ 	.byte	0x04, 0x55
        /*0026*/ 	.short	(.L_434 - .L_433)


	//   ....[0]....
.L_433:
        /* <DEDUP_REMOVED lines=32> */


	//----- nvinfo : EIATTR_MERCURY_ISA_VERSION
	.align		4
.L_434:
        /*0210*/ 	.byte	0x03, 0x5f
        /*0212*/ 	.short	0x0101


	//----- nvinfo : EIATTR_COOP_GROUP_MASK_REGIDS
	.align		4
        /*0214*/ 	.byte	0x04, 0x29
        /*0216*/ 	.short	(.L_436 - .L_435)


	//   ....[0]....
.L_435:
        /*0218*/ 	.word	0xffffffff


	//   ....[1]....
        /*021c*/ 	.word	0xffffffff


	//   ....[2]....
        /*0220*/ 	.word	0xffffffff


	//   ....[3]....
        /*0224*/ 	.word	0xffffffff


	//   ....[4]....
        /*0228*/ 	.word	0xffffffff


	//   ....[5]....
        /*022c*/ 	.word	0xffffffff


	//   ....[6]....
        /*0230*/ 	.word	0xffffffff


	//   ....[7]....
        /*0234*/ 	.word	0xffffffff


	//   ....[8]....
        /*0238*/ 	.word	0xffffffff


	//   ....[9]....
        /*023c*/ 	.word	0xffffffff


	//   ....[10]....
        /*0240*/ 	.word	0xffffffff


	//   ....[11]....
        /*0244*/ 	.word	0xffffffff


	//   ....[12]....
        /*0248*/ 	.word	0xffffffff


	//   ....[13]....
        /*024c*/ 	.word	0xffffffff


	//   ....[14]....
        /*0250*/ 	.word	0xffffffff


	//   ....[15]....
        /*0254*/ 	.word	0xffffffff


	//   ....[16]....
        /*0258*/ 	.word	0xffffffff


	//   ....[17]....
        /*025c*/ 	.word	0xffffffff


	//   ....[18]....
        /*0260*/ 	.word	0xffffffff


	//   ....[19]....
        /*0264*/ 	.word	0xffffffff


	//   ....[20]....
        /*0268*/ 	.word	0xffffffff


	//   ....[21]....
        /*026c*/ 	.word	0xffffffff


	//   ....[22]....
        /*0270*/ 	.word	0xffffffff


	//   ....[23]....
        /*0274*/ 	.word	0xffffffff


	//----- nvinfo : EIATTR_COOP_GROUP_INSTR_OFFSETS
	.align		4
.L_436:
        /*0278*/ 	.byte	0x04, 0x28
        /*027a*/ 	.short	(.L_438 - .L_437)


	//   ....[0]....
.L_437:
        /*027c*/ 	.word	0x00004380


	//   ....[1]....
        /*0280*/ 	.word	0x00004470


	//   ....[2]....
        /*0284*/ 	.word	0x000044a0


	//   ....[3]....
        /*0288*/ 	.word	0x000044c0


	//   ....[4]....
        /*028c*/ 	.word	0x00004560


	//   ....[5]....
        /*0290*/ 	.word	0x000045a0


	//   ....[6]....
        /*0294*/ 	.word	0x000046b0


	//   ....[7]....
        /*0298*/ 	.word	0x00004810


	//   ....[8]....
        /*029c*/ 	.word	0x00007b70


	//   ....[9]....
        /*02a0*/ 	.word	0x00007bf0


	//   ....[10]....
        /*02a4*/ 	.word	0x00007c20


	//   ....[11]....
        /*02a8*/ 	.word	0x00007c50


	//   ....[12]....
        /*02ac*/ 	.word	0x00007c90


	//   ....[13]....
        /*02b0*/ 	.word	0x00007cb0


	//   ....[14]....
        /*02b4*/ 	.word	0x00007cc0


	//   ....[15]....
        /*02b8*/ 	.word	0x00007ce0


	//   ....[16]....
        /*02bc*/ 	.word	0x00009e70


	//   ....[17]....
        /*02c0*/ 	.word	0x00009e80


	//   ....[18]....
        /*02c4*/ 	.word	0x00009e90


	//   ....[19]....
        /*02c8*/ 	.word	0x00009ea0


	//   ....[20]....
        /*02cc*/ 	.word	0x00009ee0


	//   ....[21]....
        /*02d0*/ 	.word	0x00009f00


	//   ....[22]....
        /*02d4*/ 	.word	0x00009f20


	//   ....[23]....
        /*02d8*/ 	.word	0x00009f40


	//----- nvinfo : EIATTR_EXIT_INSTR_OFFSETS
	.align		4
.L_438:
        /*02dc*/ 	.byte	0x04, 0x1c
        /*02de*/ 	.short	(.L_440 - .L_439)


	//   ....[0]....
.L_439:
        /*02e0*/ 	.word	0x00000390


	//   ....[1]....
        /*02e4*/ 	.word	0x0000bb50


	//   ....[2]....
        /*02e8*/ 	.word	0x0000bc80


	//   ....[3]....
        /*02ec*/ 	.word	0x0000bca0


	//   ....[4]....
        /*02f0*/ 	.word	0x0000c8c0


	//   ....[5]....
        /*02f4*/ 	.word	0x0000c950


	//----- nvinfo : EIATTR_CRS_STACK_SIZE
	.align		4
.L_440:
        /*02f8*/ 	.byte	0x04, 0x1e
        /*02fa*/ 	.short	(.L_442 - .L_441)
.L_441:
        /*02fc*/ 	.word	0x00000000


	//----- nvinfo : EIATTR_CBANK_PARAM_SIZE
	.align		4
.L_442:
        /*0300*/ 	.byte	0x03, 0x19
        /*0302*/ 	.short	0x01d0


	//----- nvinfo : EIATTR_PARAM_CBANK
	.align		4
        /*0304*/ 	.byte	0x04, 0x0a
        /*0306*/ 	.short	(.L_444 - .L_443)
	.align		4
.L_443:
        /*0308*/ 	.word	index@(.nv.constant0._ZN5flash16flash_fwd_kernelI23Flash_fwd_kernel_traitsILi96ELi128ELi64ELi4ELb0ELb0EN7cutlass6half_tE19Flash_kernel_traitsILi96ELi128ELi64ELi4ES3_EELb0ELb0ELb0ELb0ELb0ELb0ELb1ELb0EEEvNS_16Flash_fwd_paramsE)
        /*030c*/ 	.short	0x0210
        /*030e*/ 	.short	0x01d0


	//----- nvinfo : EIATTR_SW_WAR
	.align		4
.L_444:
        /*0310*/ 	.byte	0x04, 0x36
        /*0312*/ 	.short	(.L_446 - .L_445)
.L_445:
        /*0314*/ 	.word	0x00000008
.L_446:


//--------------------- .nv.info._ZN5flash16flash_fwd_kernelI23Flash_fwd_kernel_traitsILi96ELi128ELi64ELi4ELb0ELb0EN7cutlass6half_tE19Flash_kernel_traitsILi96ELi128ELi64ELi4ES3_EELb1ELb0ELb0ELb1ELb0ELb0ELb0ELb1EEEvNS_16Flash_fwd_paramsE --------------------------
	.section	.nv.info._ZN5flash16flash_fwd_kernelI23Flash_fwd_kernel_traitsILi96ELi128ELi64ELi4ELb0ELb0EN7cutlass6half_tE19Flash_kernel_traitsILi96ELi128ELi64ELi4ES3_EELb1ELb0ELb0ELb1ELb0ELb0ELb0ELb1EEEvNS_16Flash_fwd_paramsE,"",@"SHT_CUDA_INFO"
	.sectionflags	@""
	.align	4


	//----- nvinfo : EIATTR_CUDA_API_VERSION
	.align		4
        /*0000*/ 	.byte	0x04, 0x37
        /*0002*/ 	.short	(.L_448 - .L_447)
.L_447:
        /*0004*/ 	.word	0x00000082


	//----- nvinfo : EIATTR_KPARAM_INFO
	.align		4
.L_448:
        /*0008*/ 	.byte	0x04, 0x17
        /*000a*/ 	.short	(.L_450 - .L_449)
.L_449:
        /*000c*/ 	.word	0x00000000
        /*0010*/ 	.short	0x0000
        /*0012*/ 	.short	0x0000
        /*0014*/ 	.byte	0x00, 0xf0, 0x41, 0x07


	//----- nvinfo : EIATTR_SPARSE_MMA_MASK
	.align		4
.L_450:
        /*0018*/ 	.byte	0x03, 0x50
        /*001a*/ 	.short	0x0000


	//----- nvinfo : EIATTR_MAXREG_COUNT
	.align		4
        /*001c*/ 	.byte	0x03, 0x1b
        /*001e*/ 	.short	0x00ff


	//----- nvinfo : EIATTR_NUM_BARRIERS
	.align		4
        /*0020*/ 	.byte	0x02, 0x4c
        /*0022*/ 	.byte	0x01
	.zero		1


	//----- nvinfo : EIATTR_ANNOTATIONS
	.align		4
        /*0024*/ 	.byte	0x04, 0x55
        /*0026*/ 	.short	(.L_452 - .L_451)


	//   ....[0]....
.L_451:
        /* <DEDUP_REMOVED lines=117> */


	//----- nvinfo : EIATTR_MERCURY_ISA_VERSION
	.align		4
.L_452:
        /*0768*/ 	.byte	0x03, 0x5f
        /*076a*/ 	.short	0x0101


	//----- nvinfo : EIATTR_COOP_GROUP_MASK_REGIDS
	.align		4
        /*076c*/ 	.byte	0x04, 0x29
        /*076e*/ 	.short	(.L_454 - .L_453)


	//   ....[0]....
.L_453:
        /*0770*/ 	.word	0xffffffff


	//   ....[1]....
        /*0774*/ 	.word	0xffffffff


	//   ....[2]....
        /*0778*/ 	.word	0xffffffff


	//   ....[3]....
        /*077c*/ 	.word	0xffffffff


	//   ....[4]....
        /*0780*/ 	.word	0xffffffff


	//   ....[5]....
        /*0784*/ 	.word	0xffffffff


	//   ....[6]....
        /*0788*/ 	.word	0xffffffff


	//   ....[7]....
        /*078c*/ 	.word	0xffffffff


	//   ....[8]....
        /*0790*/ 	.word	0xffffffff


	//   ....[9]....
        /*0794*/ 	.word	0xffffffff


	//   ....[10]....
        /*0798*/ 	.word	0xffffffff


	//   ....[11]....
        /*079c*/ 	.word	0xffffffff


	//   ....[12]....
        /*07a0*/ 	.word	0xffffffff


	//   ....[13]....
        /*07a4*/ 	.word	0xffffffff


	//   ....[14]....
        /*07a8*/ 	.word	0xffffffff


	//   ....[15]....
        /*07ac*/ 	.word	0xffffffff


	//   ....[16]....
        /*07b0*/ 	.word	0xffffffff


	//   ....[17]....
        /*07b4*/ 	.word	0xffffffff


	//   ....[18]....
        /*07b8*/ 	.word	0xffffffff


	//   ....[19]....
        /*07bc*/ 	.word	0xffffffff


	//   ....[20]....
        /*07c0*/ 	.word	0xffffffff


	//   ....[21]....
        /*07c4*/ 	.word	0xffffffff


	//   ....[22]....
        /*07c8*/ 	.word	0xffffffff


	//   ....[23]....
        /*07cc*/ 	.word	0xffffffff


	//----- nvinfo : EIATTR_COOP_GROUP_INSTR_OFFSETS
	.align		4
.L_454:
        /*07d0*/ 	.byte	0x04, 0x28
        /*07d2*/ 	.short	(.L_456 - .L_455)


	//   ....[0]....
.L_455:
        /*07d4*/ 	.word	0x000056d0


	//   ....[1]....
        /*07d8*/ 	.word	0x00005760


	//   ....[2]....
        /*07dc*/ 	.word	0x00005790


	//   ....[3]....
        /*07e0*/ 	.word	0x00005810


	//   ....[4]....
        /*07e4*/ 	.word	0x00005d00


	//   ....[5]....
        /*07e8*/ 	.word	0x00005e30


	//   ....[6]....
        /*07ec*/ 	.word	0x00005ee0


	//   ....[7]....
        /*07f0*/ 	.word	0x00006020


	//   ....[8]....
        /*07f4*/ 	.word	0x0000dce0


	//   ....[9]....
        /*07f8*/ 	.word	0x0000dd20


	//   ....[10]....
        /*07fc*/ 	.word	0x0000dd90


	//   ....[11]....
        /*0800*/ 	.word	0x0000dda0


	//   ....[12]....
        /*0804*/ 	.word	0x0000ddd0


	//   ....[13]....
        /*0808*/ 	.word	0x0000ddf0


	//   ....[14]....
        /*080c*/ 	.word	0x0000de50


	//   ....[15]....
        /*0810*/ 	.word	0x0000de80


	//   ....[16]....
        /*0814*/ 	.word	0x00013dc0


	//   ....[17]....
        /*0818*/ 	.word	0x00013e60


	//   ....[18]....
        /*081c*/ 	.word	0x00013ef0


	//   ....[19]....
        /*0820*/ 	.word	0x00013f00


	//   ....[20]....
        /*0824*/ 	.word	0x00013f10


	//   ....[21]....
        /*0828*/ 	.word	0x00013f40


	//   ....[22]....
        /*082c*/ 	.word	0x00013f60


	//   ....[23]....
        /*0830*/ 	.word	0x00013f70


	//----- nvinfo : EIATTR_EXIT_INSTR_OFFSETS
	.align		4
.L_456:
        /*0834*/ 	.byte	0x04, 0x1c
        /*0836*/ 	.short	(.L_458 - .L_457)


	//   ....[0]....
.L_457:
        /*0838*/ 	.word	0x000006b0


	//   ....[1]....
        /*083c*/ 	.word	0x00015c60


	//   ....[2]....
        /*0840*/ 	.word	0x00015d90


	//   ....[3]....
        /*0844*/ 	.word	0x00015db0


	//   ....[4]....
        /*0848*/ 	.word	0x000169e0


	//   ....[5]....
        /*084c*/ 	.word	0x00016a70


	//----- nvinfo : EIATTR_CRS_STACK_SIZE
	.align		4
.L_458:
        /*0850*/ 	.byte	0x04, 0x1e
        /*0852*/ 	.short	(.L_460 - .L_459)
.L_459:
        /*0854*/ 	.word	0x00000000


	//----- nvinfo : EIATTR_CBANK_PARAM_SIZE
	.align		4
.L_460:
        /*0858*/ 	.byte	0x03, 0x19
        /*085a*/ 	.short	0x01d0


	//----- nvinfo : EIATTR_PARAM_CBANK
	.align		4
        /*085c*/ 	.byte	0x04, 0x0a
        /*085e*/ 	.short	(.L_462 - .L_461)
	.align		4
.L_461:
        /*0860*/ 	.word	index@(.nv.constant0._ZN5flash16flash_fwd_kernelI23Flash_fwd_kernel_traitsILi96ELi128ELi64ELi4ELb0ELb0EN7cutlass6half_tE19Flash_kernel_traitsILi96ELi128ELi64ELi4ES3_EELb1ELb0ELb0ELb1ELb0ELb0ELb0ELb1EEEvNS_16Flash_fwd_paramsE)
        /*0864*/ 	.short	0x0210
        /*0866*/ 	.short	0x01d0


	//----- nvinfo : EIATTR_SW_WAR
	.align		4
.L_462:
        /*0868*/ 	.byte	0x04, 0x36
        /*086a*/ 	.short	(.L_464 - .L_463)
.L_463:
        /*086c*/ 	.word	0x00000008
.L_464:


//--------------------- .nv.info._ZN5flash16flash_fwd_kernelI23Flash_fwd_kernel_traitsILi96ELi128ELi64ELi4ELb0ELb0EN7cutlass6half_tE19Flash_kernel_traitsILi96ELi128ELi64ELi4ES3_EELb0ELb0ELb0ELb1ELb0ELb0ELb1ELb0EEEvNS_16Flash_fwd_paramsE --------------------------
	.section	.nv.info._ZN5flash16flash_fwd_kernelI23Flash_fwd_kernel_traitsILi96ELi128ELi64ELi4ELb0ELb0EN7cutlass6half_tE19Flash_kernel_traitsILi96ELi128ELi64ELi4ES3_EELb0ELb0ELb0ELb1ELb0ELb0ELb1ELb0EEEvNS_16Flash_fwd_paramsE,"",@"SHT_CUDA_INFO"
	.sectionflags	@""
	.align	4


	//----- nvinfo : EIATTR_CUDA_API_VERSION
	.align		4
        /*0000*/ 	.byte	0x04, 0x37
        /*0002*/ 	.short	(.L_466 - .L_465)
.L_465:
        /*0004*/ 	.word	0x00000082


	//----- nvinfo : EIATTR_KPARAM_INFO
	.align		4
.L_466:
        /*0008*/ 	.byte	0x04, 0x17
        /*000a*/ 	.short	(.L_468 - .L_467)
.L_467:
        /*000c*/ 	.word	0x00000000
        /*0010*/ 	.short	0x0000
        /*0012*/ 	.short	0x0000
        /*0014*/ 	.byte	0x00, 0xf0, 0x41, 0x07


	//----- nvinfo : EIATTR_SPARSE_MMA_MASK
	.align		4
.L_468:
        /*0018*/ 	.byte	0x03, 0x50
        /*001a*/ 	.short	0x0000


	//----- nvinfo : EIATTR_MAXREG_COUNT
	.align		4
        /*001c*/ 	.byte	0x03, 0x1b
        /*001e*/ 	.short	0x00ff


	//----- nvinfo : EIATTR_NUM_BARRIERS
	.align		4
        /*0020*/ 	.byte	0x02, 0x4c
        /*0022*/ 	.byte	0x01
	.zero		1


	//----- nvinfo : EIATTR_ANNOTATIONS
	.align		4
        /*0024*/ 	.byte	0x04, 0x55
        /*0026*/ 	.short	(.L_470 - .L_469)


	//   ....[0]....
.L_469:
        /* <DEDUP_REMOVED lines=34> */


	//----- nvinfo : EIATTR_MERCURY_ISA_VERSION
	.align		4
.L_470:
        /*0238*/ 	.byte	0x03, 0x5f
        /*023a*/ 	.short	0x0101


	//----- nvinfo : EIATTR_COOP_GROUP_MASK_REGIDS
	.align		4
        /*023c*/ 	.byte	0x04, 0x29
        /*023e*/ 	.short	(.L_472 - .L_471)


	//   ....[0]....
.L_471:
        /*0240*/ 	.word	0xffffffff


	//   ....[1]....
        /*0244*/ 	.word	0xffffffff


	//   ....[2]....
        /*0248*/ 	.word	0xffffffff


	//   ....[3]....
        /*024c*/ 	.word	0xffffffff


	//   ....[4]....
        /*0250*/ 	.word	0xffffffff


	//   ....[5]....
        /*0254*/ 	.word	0xffffffff


	//   ....[6]....
        /*0258*/ 	.word	0xffffffff


	//   ....[7]....
        /*025c*/ 	.word	0xffffffff


	//   ....[8]....
        /*0260*/ 	.word	0xffffffff


	//   ....[9]....
        /*0264*/ 	.word	0xffffffff


	//   ....[10]....
        /*0268*/ 	.word	0xffffffff


	//   ....[11]....
        /*026c*/ 	.word	0xffffffff


	//   ....[12]....
        /*0270*/ 	.word	0xffffffff


	//   ....[13]....
        /*0274*/ 	.word	0xffffffff


	//   ....[14]....
        /*0278*/ 	.word	0xffffffff


	//   ....[15]....
        /*027c*/ 	.word	0xffffffff


	//   ....[16]....
        /*0280*/ 	.word	0xffffffff


	//   ....[17]....
        /*0284*/ 	.word	0xffffffff


	//   ....[18]....
        /*0288*/ 	.word	0xffffffff


	//   ....[19]....
        /*028c*/ 	.word	0xffffffff


	//   ....[20]....
        /*0290*/ 	.word	0xffffffff


	//   ....[21]....
        /*0294*/ 	.word	0xffffffff


	//   ....[22]....
        /*0298*/ 	.word	0xffffffff


	//   ....[23]....
        /*029c*/ 	.word	0xffffffff


	//----- nvinfo : EIATTR_COOP_GROUP_INSTR_OFFSETS
	.align		4
.L_472:
        /*02a0*/ 	.byte	0x04, 0x28
        /*02a2*/ 	.short	(.L_474 - .L_473)


	//   ....[0]....
.L_473:
        /*02a4*/ 	.word	0x00005880


	//   ....[1]....
        /*02a8*/ 	.word	0x000058f0


	//   ....[2]....
        /*02ac*/ 	.word	0x00005980


	//   ....[3]....
        /*02b0*/ 	.word	0x000059d0


	//   ....[4]....
        /*02b4*/ 	.word	0x000059e0


	//   ....[5]....
        /*02b8*/ 	.word	0x00005a50


	//   ....[6]....
        /*02bc*/ 	.word	0x00005e30


	//   ....[7]....
        /*02c0*/ 	.word	0x00005ed0


	//   ....[8]....
        /*02c4*/ 	.word	0x00009d10


	//   ....[9]....
        /*02c8*/ 	.word	0x00009d70


	//   ....[10]....
        /*02cc*/ 	.word	0x00009e00


	//   ....[11]....
        /*02d0*/ 	.word	0x00009e10


	//   ....[12]....
        /*02d4*/ 	.word	0x00009e40


	//   ....[13]....
        /*02d8*/ 	.word	0x00009e50


	//   ....[14]....
        /*02dc*/ 	.word	0x00009e80


	//   ....[15]....
        /*02e0*/ 	.word	0x00009ea0


	//   ....[16]....
        /*02e4*/ 	.word	0x0000bfe0


	//   ....[17]....
        /*02e8*/ 	.word	0x0000bff0


	//   ....[18]....
        /*02ec*/ 	.word	0x0000c000


	//   ....[19]....
        /*02f0*/ 	.word	0x0000c010


	//   ....[20]....
        /*02f4*/ 	.word	0x0000c050


	//   ....[21]....
        /*02f8*/ 	.word	0x0000c080


	//   ....[22]....
        /*02fc*/ 	.word	0x0000c0c0


	//   ....[23]....
        /*0300*/ 	.word	0x0000c0e0


	//----- nvinfo : EIATTR_EXIT_INSTR_OFFSETS
	.align		4
.L_474:
        /*0304*/ 	.byte	0x04, 0x1c
        /*0306*/ 	.short	(.L_476 - .L_475)


	//   ....[0]....
.L_475:
        /*0308*/ 	.word	0x00000390


	//   ....[1]....
        /*030c*/ 	.word	0x0000dcb0


	//   ....[2]....
        /*0310*/ 	.word	0x0000dde0


	//   ....[3]....
        /*0314*/ 	.word	0x0000de00


	//   ....[4]....
        /*0318*/ 	.word	0x0000ea20


	//   ....[5]....
        /*031c*/ 	.word	0x0000eab0


	//----- nvinfo : EIATTR_CRS_STACK_SIZE
	.align		4
.L_476:
        /*0320*/ 	.byte	0x04, 0x1e
        /*0322*/ 	.short	(.L_478 - .L_477)
.L_477:
        /*0324*/ 	.word	0x00000000


	//----- nvinfo : EIATTR_CBANK_PARAM_SIZE
	.align		4
.L_478:
        /*0328*/ 	.byte	0x03, 0x19
        /*032a*/ 	.short	0x01d0


	//----- nvinfo : EIATTR_PARAM_CBANK
	.align		4
        /*032c*/ 	.byte	0x04, 0x0a
        /*032e*/ 	.short	(.L_480 - .L_479)
	.align		4
.L_479:
        /*0330*/ 	.word	index@(.nv.constant0._ZN5flash16flash_fwd_kernelI23Flash_fwd_kernel_traitsILi96ELi128ELi64ELi4ELb0ELb0EN7cutlass6half_tE19Flash_kernel_traitsILi96ELi128ELi64ELi4ES3_EELb0ELb0ELb0ELb1ELb0ELb0ELb1ELb0EEEvNS_16Flash_fwd_paramsE)
        /*0334*/ 	.short	0x0210
        /*0336*/ 	.short	0x01d0


	//----- nvinfo : EIATTR_SW_WAR
	.align		4
.L_480:
        /*0338*/ 	.byte	0x04, 0x36
        /*033a*/ 	.short	(.L_482 - .L_481)
.L_481:
        /*033c*/ 	.word	0x00000008
.L_482:


//--------------------- .nv.info._ZN5flash16flash_fwd_kernelI23Flash_fwd_kernel_traitsILi96ELi128ELi64ELi4ELb0ELb0EN7cutlass6half_tE19Flash_kernel_traitsILi96ELi128ELi64ELi4ES3_EELb1ELb0ELb1ELb0ELb0ELb1ELb0ELb0EEEvNS_16Flash_fwd_paramsE --------------------------
	.section	.nv.info._ZN5flash16flash_fwd_kernelI23Flash_fwd_kernel_traitsILi96ELi128ELi64ELi4ELb0ELb0EN7cutlass6half_tE19Flash_kernel_traitsILi96ELi128ELi64ELi4ES3_EELb1ELb0ELb1ELb0ELb0ELb1ELb0ELb0EEEvNS_16Flash_fwd_paramsE,"",@"SHT_CUDA_INFO"
	.sectionflags	@""
	.align	4


	//----- nvinfo : EIATTR_CUDA_API_VERSION
	.align		4
        /*0000*/ 	.byte	0x04, 0x37
        /*0002*/ 	.short	(.L_484 - .L_483)
.L_483:
        /*0004*/ 	.word	0x00000082


	//----- nvinfo : EIATTR_KPARAM_INFO
	.align		4
.L_484:
        /*0008*/ 	.byte	0x04, 0x17
        /*000a*/ 	.short	(.L_486 - .L_485)
.L_485:
        /*000c*/ 	.word	0x00000000
        /*0010*/ 	.short	0x0000
        /*0012*/ 	.short	0x0000
        /*0014*/ 	.byte	0x00, 0xf0, 0x41, 0x07


	//----- nvinfo : EIATTR_SPARSE_MMA_MASK
	.align		4
.L_486:
        /*0018*/ 	.byte	0x03, 0x50
        /*001a*/ 	.short	0x0000


	//----- nvinfo : EIATTR_MAXREG_COUNT
	.align		4
        /*001c*/ 	.byte	0x03, 0x1b
        /*001e*/ 	.short	0x00ff


	//----- nvinfo : EIATTR_NUM_BARRIERS
	.align		4
        /*0020*/ 	.byte	0x02, 0x4c
        /*0022*/ 	.byte	0x01
	.zero		1


	//----- nvinfo : EIATTR_ANNOTATIONS
	.align		4
        /*0024*/ 	.byte	0x04, 0x55
        /*0026*/ 	.short	(.L_488 - .L_487)


	//   ....[0]....
.L_487:
        /* <DEDUP_REMOVED lines=40> */


	//----- nvinfo : EIATTR_MERCURY_ISA_VERSION
	.align		4
.L_488:
        /*0298*/ 	.byte	0x03, 0x5f
        /*029a*/ 	.short	0x0101


	//----- nvinfo : EIATTR_COOP_GROUP_MASK_REGIDS
	.align		4
        /*029c*/ 	.byte	0x04, 0x29
        /*029e*/ 	.short	(.L_490 - .L_489)


	//   ....[0]....
.L_489:
        /*02a0*/ 	.word	0xffffffff


	//   ....[1]....
        /*02a4*/ 	.word	0xffffffff


	//   ....[2]....
        /*02a8*/ 	.word	0xffffffff


	//   ....[3]....
        /*02ac*/ 	.word	0xffffffff


	//   ....[4]....
        /*02b0*/ 	.word	0xffffffff


	//   ....[5]....
        /*02b4*/ 	.word	0xffffffff


	//   ....[6]....
        /*02b8*/ 	.word	0xffffffff


	//   ....[7]....
        /*02bc*/ 	.word	0xffffffff


	//   ....[8]....
        /*02c0*/ 	.word	0xffffffff


	//   ....[9]....
        /*02c4*/ 	.word	0xffffffff


	//   ....[10]....
        /*02c8*/ 	.word	0xffffffff


	//   ....[11]....
        /*02cc*/ 	.word	0xffffffff


	//   ....[12]....
        /*02d0*/ 	.word	0xffffffff


	//   ....[13]....
        /*02d4*/ 	.word	0xffffffff


	//   ....[14]....
        /*02d8*/ 	.word	0xffffffff


	//   ....[15]....
        /*02dc*/ 	.word	0xffffffff


	//   ....[16]....
        /*02e0*/ 	.word	0xffffffff


	//   ....[17]....
        /*02e4*/ 	.word	0xffffffff


	//   ....[18]....
        /*02e8*/ 	.word	0xffffffff


	//   ....[19]....
        /*02ec*/ 	.word	0xffffffff


	//   ....[20]....
        /*02f0*/ 	.word	0xffffffff


	//   ....[21]....
        /*02f4*/ 	.word	0xffffffff


	//   ....[22]....
        /*02f8*/ 	.word	0xffffffff


	//   ....[23]....
        /*02fc*/ 	.word	0xffffffff


	//   ....[24]....
        /*0300*/ 	.word	0xffffffff


	//   ....[25]....
        /*0304*/ 	.word	0xffffffff


	//   ....[26]....
        /*0308*/ 	.word	0xffffffff


	//   ....[27]....
        /*030c*/ 	.word	0xffffffff


	//   ....[28]....
        /*0310*/ 	.word	0xffffffff


	//   ....[29]....
        /*0314*/ 	.word	0xffffffff


	//   ....[30]....
        /*0318*/ 	.word	0xffffffff


	//   ....[31]....
        /*031c*/ 	.word	0xffffffff


	//   ....[32]....
        /*0320*/ 	.word	0xffffffff


	//   ....[33]....
        /*0324*/ 	.word	0xffffffff


	//   ....[34]....
        /*0328*/ 	.word	0xffffffff


	//   ....[35]....
        /*032c*/ 	.word	0xffffffff


	//   ....[36]....
        /*0330*/ 	.word	0xffffffff


	//   ....[37]....
        /*0334*/ 	.word	0xffffffff


	//   ....[38]....
        /*0338*/ 	.word	0xffffffff


	//   ....[39]....
        /*033c*/ 	.word	0xffffffff


	//----- nvinfo : EIATTR_COOP_GROUP_INSTR_OFFSETS
	.align		4
.L_490:
        /*0340*/ 	.byte	0x04, 0x28
        /*0342*/ 	.short	(.L_492 - .L_491)


	//   ....[0]....
.L_491:
        /*0344*/ 	.word	0x000045c0


	//   ....[1]....
        /*0348*/ 	.word	0x000047b0


	//   ....[2]....
        /*034c*/ 	.word	0x000047f0


	//   ....[3]....
        /*0350*/ 	.word	0x000049a0


	//   ....[4]....
        /*0354*/ 	.word	0x00004d90


	//   ....[5]....
        /*0358*/ 	.word	0x00004dd0


	//   ....[6]....
        /*035c*/ 	.word	0x00004f00


	//   ....[7]....
        /*0360*/ 	.word	0x00005040


	//   ....[8]....
        /*0364*/ 	.word	0x00009b10


	//   ....[9]....
        /*0368*/ 	.word	0x00009cd0


	//   ....[10]....
        /*036c*/ 	.word	0x00009d50


	//   ....[11]....
        /*0370*/ 	.word	0x00009e60


	//   ....[12]....
        /*0374*/ 	.word	0x00009ec0


	//   ....[13]....
        /*0378*/ 	.word	0x0000a0b0


	//   ....[14]....
        /*037c*/ 	.word	0x0000a0e0


	//   ....[15]....
        /*0380*/ 	.word	0x0000a200


	//   ....[16]....
        /*0384*/ 	.word	0x0000f150


	//   ....[17]....
        /*0388*/ 	.word	0x0000f2f0


	//   ....[18]....
        /*038c*/ 	.word	0x0000f320


	//   ....[19]....
        /*0390*/ 	.word	0x0000f3f0


	//   ....[20]....
        /*0394*/ 	.word	0x0000f440


	//   ....[21]....
        /*0398*/ 	.word	0x0000f510


	//   ....[22]....
        /*039c*/ 	.word	0x0000f560


	//   ....[23]....
        /*03a0*/ 	.word	0x0000f6e0


	//   ....[24]....
        /*03a4*/ 	.word	0x000148f0


	//   ....[25]....
        /*03a8*/ 	.word	0x000149b0


	//   ....[26]....
        /*03ac*/ 	.word	0x00014a70


	//   ....[27]....
        /*03b0*/ 	.word	0x00014b80


	//   ....[28]....
        /*03b4*/ 	.word	0x00014d60


	//   ....[29]....
        /*03b8*/ 	.word	0x00014e10


	//   ....[30]....
        /*03bc*/ 	.word	0x00014e50


	//   ....[31]....
        /*03c0*/ 	.word	0x00014e70


	//   ....[32]....
        /*03c4*/ 	.word	0x000189d0


	//   ....[33]....
        /*03c8*/ 	.word	0x000189e0


	//   ....[34]....
        /*03cc*/ 	.word	0x00018a00


	//   ....[35]....
        /*03d0*/ 	.word	0x00018a20


	//   ....[36]....
        /*03d4*/ 	.word	0x00018a30


	//   ....[37]....
        /*03d8*/ 	.word	0x00018a40


	//   ....[38]....
        /*03dc*/ 	.word	0x00018a90


	//   ....[39]....
        /*03e0*/ 	.word	0x00018ac0


	//----- nvinfo : EIATTR_EXIT_INSTR_OFFSETS
	.align		4
.L_492:
        /*03e4*/ 	.byte	0x04, 0x1c
        /*03e6*/ 	.short	(.L_494 - .L_493)


	//   ....[0]....
.L_493:
        /*03e8*/ 	.word	0x00000710


	//   ....[1]....
        /*03ec*/ 	.word	0x00001370


	//   ....[2]....
        /*03f0*/ 	.word	0x00001400


	//   ....[3]....
        /*03f4*/ 	.word	0x0001a6c0


	//   ....[4]....
        /*03f8*/ 	.word	0x0001a7c0


	//----- nvinfo : EIATTR_CRS_STACK_SIZE
	.align		4
.L_494:
        /*03fc*/ 	.byte	0x04, 0x1e
        /*03fe*/ 	.short	(.L_496 - .L_495)
.L_495:
        /*0400*/ 	.word	0x00000000


	//----- nvinfo : EIATTR_CBANK_PARAM_SIZE
	.align		4
.L_496:
        /*0404*/ 	.byte	0x03, 0x19
        /*0406*/ 	.short	0x01d0


	//----- nvinfo : EIATTR_PARAM_CBANK
	.align		4
        /*0408*/ 	.byte	0x04, 0x0a
        /*040a*/ 	.short	(.L_498 - .L_497)
	.align		4
.L_497:
        /*040c*/ 	.word	index@(.nv.constant0._ZN5flash16flash_fwd_kernelI23Flash_fwd_kernel_traitsILi96ELi128ELi64ELi4ELb0ELb0EN7cutlass6half_tE19Flash_kernel_traitsILi96ELi128ELi64ELi4ES3_EELb1ELb0ELb1ELb0ELb0ELb1ELb0ELb0EEEvNS_16Flash_fwd_paramsE)
        /*0410*/ 	.short	0x0210
        /*0412*/ 	.short	0x01d0


	//----- nvinfo : EIATTR_SW_WAR
	.align		4
.L_498:
        /*0414*/ 	.byte	0x04, 0x36
        /*0416*/ 	.short	(.L_500 - .L_499)
.L_499:
        /*0418*/ 	.word	0x00000008
.L_500:


//--------------------- .nv.info._ZN5flash16flash_fwd_kernelI23Flash_fwd_kernel_traitsILi96ELi128ELi64ELi4ELb0ELb0EN7cutlass6half_tE19Flash_kernel_traitsILi96ELi128ELi64ELi4ES3_EELb0ELb0ELb1ELb0ELb0ELb1ELb1ELb0EEEvNS_16Flash_fwd_paramsE --------------------------
	.section	.nv.info._ZN5flash16flash_fwd_kernelI23Flash_fwd_kernel_traitsILi96ELi128ELi64ELi4ELb0ELb0EN7cutlass6half_tE19Flash_kernel_traitsILi96ELi128ELi64ELi4ES3_EELb0ELb0ELb1ELb0ELb0ELb1ELb1ELb0EEEvNS_16Flash_fwd_paramsE,"",@"SHT_CUDA_INFO"
	.sectionflags	@""
	.align	4


	//----- nvinfo : EIATTR_CUDA_API_VERSION
	.align		4
        /*0000*/ 	.byte	0x04, 0x37
        /*0002*/ 	.short	(.L_502 - .L_501)
.L_501:
        /*0004*/ 	.word	0x00000082


	//----- nvinfo : EIATTR_KPARAM_INFO
	.align		4
.L_502:
        /*0008*/ 	.byte	0x04, 0x17
        /*000a*/ 	.short	(.L_504 - .L_503)
.L_503:
        /*000c*/ 	.word	0x00000000
        /*0010*/ 	.short	0x0000
        /*0012*/ 	.short	0x0000
        /*0014*/ 	.byte	0x00, 0xf0, 0x41, 0x07


	//----- nvinfo : EIATTR_SPARSE_MMA_MASK
	.align		4
.L_504:
        /*0018*/ 	.byte	0x03, 0x50
        /*001a*/ 	.short	0x0000


	//----- nvinfo : EIATTR_MAXREG_COUNT
	.align		4
        /*001c*/ 	.byte	0x03, 0x1b
        /*001e*/ 	.short	0x00ff


	//----- nvinfo : EIATTR_NUM_BARRIERS
	.align		4
        /*0020*/ 	.byte	0x02, 0x4c
        /*0022*/ 	.byte	0x01
	.zero		1


	//----- nvinfo : EIATTR_ANNOTATIONS
	.align		4
        /*0024*/ 	.byte	0x04, 0x55
        /*0026*/ 	.short	(.L_506 - .L_505)


	//   ....[0]....
.L_505:
        /* <DEDUP_REMOVED lines=26> */


	//----- nvinfo : EIATTR_MERCURY_ISA_VERSION
	.align		4
.L_506:
        /*01b0*/ 	.byte	0x03, 0x5f
        /*01b2*/ 	.short	0x0101


	//----- nvinfo : EIATTR_COOP_GROUP_MASK_REGIDS
	.align		4
        /*01b4*/ 	.byte	0x04, 0x29
        /*01b6*/ 	.short	(.L_508 - .L_507)


	//   ....[0]....
.L_507:
        /*01b8*/ 	.word	0xffffffff


	//   ....[1]....
        /*01bc*/ 	.word	0xffffffff


	//   ....[2]....
        /*01c0*/ 	.word	0xffffffff


	//   ....[3]....
        /*01c4*/ 	.word	0xffffffff


	//   ....[4]....
        /*01c8*/ 	.word	0xffffffff


	//   ....[5]....
        /*01cc*/ 	.word	0xffffffff


	//   ....[6]....
        /*01d0*/ 	.word	0xffffffff


	//   ....[7]....
        /*01d4*/ 	.word	0xffffffff


	//   ....[8]....
        /*01d8*/ 	.word	0xffffffff


	//   ....[9]....
        /*01dc*/ 	.word	0xffffffff


	//   ....[10]....
        /*01e0*/ 	.word	0xffffffff


	//   ....[11]....
        /*01e4*/ 	.word	0xffffffff


	//   ....[12]....
        /*01e8*/ 	.word	0xffffffff


	//   ....[13]....
        /*01ec*/ 	.word	0xffffffff


	//   ....[14]....
        /*01f0*/ 	.word	0xffffffff


	//   ....[15]....
        /*01f4*/ 	.word	0xffffffff


	//   ....[16]....
        /*01f8*/ 	.word	0xffffffff


	//   ....[17]....
        /*01fc*/ 	.word	0xffffffff


	//   ....[18]....
        /*0200*/ 	.word	0xffffffff


	//   ....[19]....
        /*0204*/ 	.word	0xffffffff


	//   ....[20]....
        /*0208*/ 	.word	0xffffffff


	//   ....[21]....
        /*020c*/ 	.word	0xffffffff


	//   ....[22]....
        /*0210*/ 	.word	0xffffffff


	//   ....[23]....
        /*0214*/ 	.word	0xffffffff


	//   ....[24]....
        /*0218*/ 	.word	0xffffffff


	//   ....[25]....
        /*021c*/ 	.word	0xffffffff


	//   ....[26]....
        /*0220*/ 	.word	0xffffffff


	//   ....[27]....
        /*0224*/ 	.word	0xffffffff


	//   ....[28]....
        /*0228*/ 	.word	0xffffffff


	//   ....[29]....
        /*022c*/ 	.word	0xffffffff


	//   ....[30]....
        /*0230*/ 	.word	0xffffffff


	//   ....[31]....
        /*0234*/ 	.word	0xffffffff


	//   ....[32]....
        /*0238*/ 	.word	0xffffffff


	//   ....[33]....
        /*023c*/ 	.word	0xffffffff


	//   ....[34]....
        /*0240*/ 	.word	0xffffffff


	//   ....[35]....
        /*0244*/ 	.word	0xffffffff


	//   ....[36]....
        /*0248*/ 	.word	0xffffffff


	//   ....[37]....
        /*024c*/ 	.word	0xffffffff


	//   ....[38]....
        /*0250*/ 	.word	0xffffffff


	//   ....[39]....
        /*0254*/ 	.word	0xffffffff


	//----- nvinfo : EIATTR_COOP_GROUP_INSTR_OFFSETS
	.align		4
.L_508:
        /*0258*/ 	.byte	0x04, 0x28
        /*025a*/ 	.short	(.L_510 - .L_509)


	//   ....[0]....
.L_509:
        /*025c*/ 	.word	0x00004820


	//   ....[1]....
        /*0260*/ 	.word	0x00004890


	//   ....[2]....
        /*0264*/ 	.word	0x00004970


	//   ....[3]....
        /*0268*/ 	.word	0x000049c0


	//   ....[4]....
        /*026c*/ 	.word	0x00004a80


	//   ....[5]....
        /*0270*/ 	.word	0x00004ce0


	//   ....[6]....
        /*0274*/ 	.word	0x00004ec0


	//   ....[7]....
        /*0278*/ 	.word	0x00005040


	//   ....[8]....
        /*027c*/ 	.word	0x00008630


	//   ....[9]....
        /*0280*/ 	.word	0x00008a20


	//   ....[10]....
        /*0284*/ 	.word	0x00008e10


	//   ....[11]....
        /*0288*/ 	.word	0x00008f20


	//   ....[12]....
        /*028c*/ 	.word	0x00008ff0


	//   ....[13]....
        /*0290*/ 	.word	0x00009000


	//   ....[14]....
        /*0294*/ 	.word	0x00009020


	//   ....[15]....
        /*0298*/ 	.word	0x00009270


	//   ....[16]....
        /*029c*/ 	.word	0x0000d4f0


	//   ....[17]....
        /*02a0*/ 	.word	0x0000d620


	//   ....[18]....
        /*02a4*/ 	.word	0x0000dc80


	//   ....[19]....
        /*02a8*/ 	.word	0x0000dcb0


	//   ....[20]....
        /*02ac*/ 	.word	0x0000dde0


	//   ....[21]....
        /*02b0*/ 	.word	0x0000de10


	//   ....[22]....
        /*02b4*/ 	.word	0x0000de30


	//   ....[23]....
        /*02b8*/ 	.word	0x0000de80


	//   ....[24]....
        /*02bc*/ 	.word	0x00013010


	//   ....[25]....
        /*02c0*/ 	.word	0x00013190


	//   ....[26]....
        /*02c4*/ 	.word	0x00013320


	//   ....[27]....
        /*02c8*/ 	.word	0x00013470


	//   ....[28]....
        /*02cc*/ 	.word	0x000134a0


	//   ....[29]....
        /*02d0*/ 	.word	0x000134c0


	//   ....[30]....
        /*02d4*/ 	.word	0x00013530


	//   ....[31]....
        /*02d8*/ 	.word	0x00013590


	//   ....[32]....
        /*02dc*/ 	.word	0x00015770


	//   ....[33]....
        /*02e0*/ 	.word	0x00015780


	//   ....[34]....
        /*02e4*/ 	.word	0x00015790


	//   ....[35]....
        /*02e8*/ 	.word	0x000157a0


	//   ....[36]....
        /*02ec*/ 	.word	0x000157d0


	//   ....[37]....
        /*02f0*/ 	.word	0x000157f0


	//   ....[38]....
        /*02f4*/ 	.word	0x00015810


	//   ....[39]....
        /*02f8*/ 	.word	0x00015820


	//----- nvinfo : EIATTR_EXIT_INSTR_OFFSETS
	.align		4
.L_510:
        /*02fc*/ 	.byte	0x04, 0x1c
        /*02fe*/ 	.short	(.L_512 - .L_511)


	//   ....[0]....
.L_511:
        /*0300*/ 	.word	0x000004b0


	//   ....[1]....
        /*0304*/ 	.word	0x00001140


	//   ....[2]....
        /*0308*/ 	.word	0x000011d0


	//   ....[3]....
        /*030c*/ 	.word	0x000173b0


	//   ....[4]....
        /*0310*/ 	.word	0x000174b0


	//----- nvinfo : EIATTR_CRS_STACK_SIZE
	.align		4
.L_512:
        /*0314*/ 	.byte	0x04, 0x1e
        /*0316*/ 	.short	(.L_514 - .L_513)
.L_513:
        /*0318*/ 	.word	0x00000000


	//----- nvinfo : EIATTR_CBANK_PARAM_SIZE
	.align		4
.L_514:
        /*031c*/ 	.byte	0x03, 0x19
        /*031e*/ 	.short	0x01d0


	//----- nvinfo : EIATTR_PARAM_CBANK
	.align		4
        /*0320*/ 	.byte	0x04, 0x0a
        /*0322*/ 	.short	(.L_516 - .L_515)
	.align		4
.L_515:
        /*0324*/ 	.word	index@(.nv.constant0._ZN5flash16flash_fwd_kernelI23Flash_fwd_kernel_traitsILi96ELi128ELi64ELi4ELb0ELb0EN7cutlass6half_tE19Flash_kernel_traitsILi96ELi128ELi64ELi4ES3_EELb0ELb0ELb1ELb0ELb0ELb1ELb1ELb0EEEvNS_16Flash_fwd_paramsE)
        /*0328*/ 	.short	0x0210
        /*032a*/ 	.short	0x01d0


	//----- nvinfo : EIATTR_SW_WAR
	.align		4
.L_516:
        /*032c*/ 	.byte	0x04, 0x36
        /*032e*/ 	.short	(.L_518 - .L_517)
.L_517:
        /*0330*/ 	.word	0x00000008
.L_518:


//--------------------- .nv.info._ZN5flash16flash_fwd_kernelI23Flash_fwd_kernel_traitsILi96ELi128ELi64ELi4ELb0ELb0EN7cutlass6half_tE19Flash_kernel_traitsILi96ELi128ELi64ELi4ES3_EELb1ELb0ELb1ELb1ELb0ELb0ELb0ELb0EEEvNS_16Flash_fwd_paramsE --------------------------
	.section	.nv.info._ZN5flash16flash_fwd_kernelI23Flash_fwd_kernel_traitsILi96ELi128ELi64ELi4ELb0ELb0EN7cutlass6half_tE19Flash_kernel_traitsILi96ELi128ELi64ELi4ES3_EELb1ELb0ELb1ELb1ELb0ELb0ELb0ELb0EEEvNS_16Flash_fwd_paramsE,"",@"SHT_CUDA_INFO"
	.sectionflags	@""
	.align	4


	//----- nvinfo : EIATTR_CUDA_API_VERSION
	.align		4
        /*0000*/ 	.byte	0x04, 0x37
        /*0002*/ 	.short	(.L_520 - .L_519)
.L_519:
        /*0004*/ 	.word	0x00000082


	//----- nvinfo : EIATTR_KPARAM_INFO
	.align		4
.L_520:
        /*0008*/ 	.byte	0x04, 0x17
        /*000a*/ 	.short	(.L_522 - .L_521)
.L_521:
        /*000c*/ 	.word	0x00000000
        /*0010*/ 	.short	0x0000
        /*0012*/ 	.short	0x0000
        /*0014*/ 	.byte	0x00, 0xf0, 0x41, 0x07


	//----- nvinfo : EIATTR_SPARSE_MMA_MASK
	.align		4
.L_522:
        /*0018*/ 	.byte	0x03, 0x50
        /*001a*/ 	.short	0x0000


	//----- nvinfo : EIATTR_MAXREG_COUNT
	.align		4
        /*001c*/ 	.byte	0x03, 0x1b
        /*001e*/ 	.short	0x00ff


	//----- nvinfo : EIATTR_NUM_BARRIERS
	.align		4
        /*0020*/ 	.byte	0x02, 0x4c
        /*0022*/ 	.byte	0x01
	.zero		1


	//----- nvinfo : EIATTR_ANNOTATIONS
	.align		4
        /*0024*/ 	.byte	0x04, 0x55
        /*0026*/ 	.short	(.L_524 - .L_523)


	//   ....[0]....
.L_523:
        /* <DEDUP_REMOVED lines=83> */


	//----- nvinfo : EIATTR_MERCURY_ISA_VERSION
	.align		4
.L_524:
        /*0548*/ 	.byte	0x03, 0x5f
        /*054a*/ 	.short	0x0101


	//----- nvinfo : EIATTR_COOP_GROUP_MASK_REGIDS
	.align		4
        /*054c*/ 	.byte	0x04, 0x29
        /*054e*/ 	.short	(.L_526 - .L_525)


	//   ....[0]....
.L_525:
        /*0550*/ 	.word	0xffffffff


	//   ....[1]....
        /*0554*/ 	.word	0xffffffff


	//   ....[2]....
        /*0558*/ 	.word	0xffffffff


	//   ....[3]....
        /*055c*/ 	.word	0xffffffff


	//   ....[4]....
        /*0560*/ 	.word	0xffffffff


	//   ....[5]....
        /*0564*/ 	.word	0xffffffff


	//   ....[6]....
        /*0568*/ 	.word	0xffffffff


	//   ....[7]....
        /*056c*/ 	.word	0xffffffff


	//   ....[8]....
        /*0570*/ 	.word	0xffffffff


	//   ....[9]....
        /*0574*/ 	.word	0xffffffff


	//   ....[10]....
        /*0578*/ 	.word	0xffffffff


	//   ....[11]....
        /*057c*/ 	.word	0xffffffff


	//   ....[12]....
        /*0580*/ 	.word	0xffffffff


	//   ....[13]....
        /*0584*/ 	.word	0xffffffff


	//   ....[14]....
        /*0588*/ 	.word	0xffffffff


	//   ....[15]....
        /*058c*/ 	.word	0xffffffff


	//   ....[16]....
        /*0590*/ 	.word	0xffffffff


	//   ....[17]....
        /*0594*/ 	.word	0xffffffff


	//   ....[18]....
        /*0598*/ 	.word	0xffffffff


	//   ....[19]....
        /*059c*/ 	.word	0xffffffff


	//   ....[20]....
        /*05a0*/ 	.word	0xffffffff


	//   ....[21]....
        /*05a4*/ 	.word	0xffffffff


	//   ....[22]....
        /*05a8*/ 	.word	0xffffffff


	//   ....[23]....
        /*05ac*/ 	.word	0xffffffff


	//   ....[24]....
        /*05b0*/ 	.word	0xffffffff


	//   ....[25]....
        /*05b4*/ 	.word	0xffffffff


	//   ....[26]....
        /*05b8*/ 	.word	0xffffffff


	//   ....[27]....
        /*05bc*/ 	.word	0xffffffff


	//   ....[28]....
        /*05c0*/ 	.word	0xffffffff


	//   ....[29]....
        /*05c4*/ 	.word	0xffffffff


	//   ....[30]....
        /*05c8*/ 	.word	0xffffffff


	//   ....[31]....
        /*05cc*/ 	.word	0xffffffff


	//   ....[32]....
        /*05d0*/ 	.word	0xffffffff


	//   ....[33]....
        /*05d4*/ 	.word	0xffffffff


	//   ....[34]....
        /*05d8*/ 	.word	0xffffffff


	//   ....[35]....
        /*05dc*/ 	.word	0xffffffff


	//   ....[36]....
        /*05e0*/ 	.word	0xffffffff


	//   ....[37]....
        /*05e4*/ 	.word	0xffffffff


	//   ....[38]....
        /*05e8*/ 	.word	0xffffffff


	//   ....[39]....
        /*05ec*/ 	.word	0xffffffff


	//----- nvinfo : EIATTR_COOP_GROUP_INSTR_OFFSETS
	.align		4
.L_526:
        /*05f0*/ 	.byte	0x04, 0x28
        /*05f2*/ 	.short	(.L_528 - .L_527)


	//   ....[0]....
.L_527:
        /*05f4*/ 	.word	0x000069f0


	//   ....[1]....
        /*05f8*/ 	.word	0x00006a40


	//   ....[2]....
        /*05fc*/ 	.word	0x00006a70


	//   ....[3]....
        /*0600*/ 	.word	0x00006b50


	//   ....[4]....
        /*0604*/ 	.word	0x00007700


	//   ....[5]....
        /*0608*/ 	.word	0x00007860


	//   ....[6]....
        /*060c*/ 	.word	0x000078d0


	//   ....[7]....
        /*0610*/ 	.word	0x00007a20


	//   ....[8]....
        /*0614*/ 	.word	0x0000d610


	//   ....[9]....
        /*0618*/ 	.word	0x0000d8f0


	//   ....[10]....
        /*061c*/ 	.word	0x0000d930


	//   ....[11]....
        /*0620*/ 	.word	0x0000d9b0


	//   ....[12]....
        /*0624*/ 	.word	0x0000da50


	//   ....[13]....
        /*0628*/ 	.word	0x0000da90


	//   ....[14]....
        /*062c*/ 	.word	0x0000db20


	//   ....[15]....
        /*0630*/ 	.word	0x0000db50


	//   ....[16]....
        /*0634*/ 	.word	0x00014aa0


	//   ....[17]....
        /*0638*/ 	.word	0x00014d70


	//   ....[18]....
        /*063c*/ 	.word	0x00014e30


	//   ....[19]....
        /*0640*/ 	.word	0x00014e90


	//   ....[20]....
        /*0644*/ 	.word	0x00014ec0


	//   ....[21]....
        /*0648*/ 	.word	0x00014f00


	//   ....[22]....
        /*064c*/ 	.word	0x00014f90


	//   ....[23]....
        /*0650*/ 	.word	0x00014fd0


	//   ....[24]....
        /*0654*/ 	.word	0x0001c580


	//   ....[25]....
        /*0658*/ 	.word	0x0001c5c0


	//   ....[26]....
        /*065c*/ 	.word	0x0001c700


	//   ....[27]....
        /*0660*/ 	.word	0x0001c740


	//   ....[28]....
        /*0664*/ 	.word	0x0001c780


	//   ....[29]....
        /*0668*/ 	.word	0x0001c890


	//   ....[30]....
        /*066c*/ 	.word	0x0001c8e0


	//   ....[31]....
        /*0670*/ 	.word	0x0001c910


	//   ....[32]....
        /*0674*/ 	.word	0x000203a0


	//   ....[33]....
        /*0678*/ 	.word	0x000203b0


	//   ....[34]....
        /*067c*/ 	.word	0x000203d0


	//   ....[35]....
        /*0680*/ 	.word	0x000203f0


	//   ....[36]....
        /*0684*/ 	.word	0x00020400


	//   ....[37]....
        /*0688*/ 	.word	0x00020410


	//   ....[38]....
        /*068c*/ 	.word	0x00020440


	//   ....[39]....
        /*0690*/ 	.word	0x00020460


	//----- nvinfo : EIATTR_EXIT_INSTR_OFFSETS
	.align		4
.L_528:
        /*0694*/ 	.byte	0x04, 0x1c
        /*0696*/ 	.short	(.L_530 - .L_529)


	//   ....[0]....
.L_529:
        /*0698*/ 	.word	0x000006c0


	//   ....[1]....
        /*069c*/ 	.word	0x00001450


	//   ....[2]....
        /*06a0*/ 	.word	0x000014e0


	//   ....[3]....
        /*06a4*/ 	.word	0x000221e0


	//   ....[4]....
        /*06a8*/ 	.word	0x00022310


	//   ....[5]....
        /*06ac*/ 	.word	0x00022330


	//----- nvinfo : EIATTR_CRS_STACK_SIZE
	.align		4
.L_530:
        /*06b0*/ 	.byte	0x04, 0x1e
        /*06b2*/ 	.short	(.L_532 - .L_531)
.L_531:
        /*06b4*/ 	.word	0x00000000


	//----- nvinfo : EIATTR_CBANK_PARAM_SIZE
	.align		4
.L_532:
        /*06b8*/ 	.byte	0x03, 0x19
        /*06ba*/ 	.short	0x01d0


	//----- nvinfo : EIATTR_PARAM_CBANK
	.align		4
        /*06bc*/ 	.byte	0x04, 0x0a
        /*06be*/ 	.short	(.L_534 - .L_533)
	.align		4
.L_533:
        /*06c0*/ 	.word	index@(.nv.constant0._ZN5flash16flash_fwd_kernelI23Flash_fwd_kernel_traitsILi96ELi128ELi64ELi4ELb0ELb0EN7cutlass6half_tE19Flash_kernel_traitsILi96ELi128ELi64ELi4ES3_EELb1ELb0ELb1ELb1ELb0ELb0ELb0ELb0EEEvNS_16Flash_fwd_paramsE)
        /*06c4*/ 	.short	0x0210
        /*06c6*/ 	.short	0x01d0


	//----- nvinfo : EIATTR_SW_WAR
	.align		4
.L_534:
        /*06c8*/ 	.byte	0x04, 0x36
        /*06ca*/ 	.short	(.L_536 - .L_535)
.L_535:
        /*06cc*/ 	.word	0x00000008
.L_536:


//--------------------- .nv.info._ZN5flash16flash_fwd_kernelI23Flash_fwd_kernel_traitsILi96ELi128ELi64ELi4ELb0ELb0EN7cutlass6half_tE19Flash_kernel_traitsILi96ELi128ELi64ELi4ES3_EELb1ELb0ELb1ELb0ELb0ELb0ELb0ELb1EEEvNS_16Flash_fwd_paramsE --------------------------
	.section	.nv.info._ZN5flash16flash_fwd_kernelI23Flash_fwd_kernel_traitsILi96ELi128ELi64ELi4ELb0ELb0EN7cutlass6half_tE19Flash_kernel_traitsILi96ELi128ELi64ELi4ES3_EELb1ELb0ELb1ELb0ELb0ELb0ELb0ELb1EEEvNS_16Flash_fwd_paramsE,"",@"SHT_CUDA_INFO"
	.sectionflags	@""
	.align	4


	//----- nvinfo : EIATTR_CUDA_API_VERSION
	.align		4
        /*0000*/ 	.byte	0x04, 0x37
        /*0002*/ 	.short	(.L_538 - .L_537)
.L_537:
        /*0004*/ 	.word	0x00000082


	//----- nvinfo : EIATTR_KPARAM_INFO
	.align		4
.L_538:
        /*0008*/ 	.byte	0x04, 0x17
        /*000a*/ 	.short	(.L_540 - .L_539)
.L_539:
        /*000c*/ 	.word	0x00000000
        /*0010*/ 	.short	0x0000
        /*0012*/ 	.short	0x0000
        /*0014*/ 	.byte	0x00, 0xf0, 0x41, 0x07


	//----- nvinfo : EIATTR_SPARSE_MMA_MASK
	.align		4
.L_540:
        /*0018*/ 	.byte	0x03, 0x50
        /*001a*/ 	.short	0x0000


	//----- nvinfo : EIATTR_MAXREG_COUNT
	.align		4
        /*001c*/ 	.byte	0x03, 0x1b
        /*001e*/ 	.short	0x00ff


	//----- nvinfo : EIATTR_NUM_BARRIERS
	.align		4
        /*0020*/ 	.byte	0x02, 0x4c
        /*0022*/ 	.byte	0x01
	.zero		1


	//----- nvinfo : EIATTR_ANNOTATIONS
	.align		4
        /*0024*/ 	.byte	0x04, 0x55
        /*0026*/ 	.short	(.L_542 - .L_541)


	//   ....[0]....
.L_541:
        /* <DEDUP_REMOVED lines=244> */


	//----- nvinfo : EIATTR_MERCURY_ISA_VERSION
	.align		4
.L_542:
        /*0f50*/ 	.byte	0x03, 0x5f
        /*0f52*/ 	.short	0x0101


	//----- nvinfo : EIATTR_COOP_GROUP_MASK_REGIDS
	.align		4
        /*0f54*/ 	.byte	0x04, 0x29
        /*0f56*/ 	.short	(.L_544 - .L_543)


	//   ....[0]....
.L_543:
        /*0f58*/ 	.word	0xffffffff


	//   ....[1]....
        /*0f5c*/ 	.word	0xffffffff


	//   ....[2]....
        /*0f60*/ 	.word	0xffffffff


	//   ....[3]....
        /*0f64*/ 	.word	0xffffffff


	//   ....[4]....
        /*0f68*/ 	.word	0xffffffff


	//   ....[5]....
        /*0f6c*/ 	.word	0xffffffff


	//   ....[6]....
        /*0f70*/ 	.word	0xffffffff


	//   ....[7]....
        /*0f74*/ 	.word	0xffffffff


	//   ....[8]....
        /*0f78*/ 	.word	0xffffffff


	//   ....[9]....
        /*0f7c*/ 	.word	0xffffffff


	//   ....[10]....
        /*0f80*/ 	.word	0xffffffff


	//   ....[11]....
        /*0f84*/ 	.word	0xffffffff


	//   ....[12]....
        /*0f88*/ 	.word	0xffffffff


	//   ....[13]....
        /*0f8c*/ 	.word	0xffffffff


	//   ....[14]....
        /*0f90*/ 	.word	0xffffffff


	//   ....[15]....
        /*0f94*/ 	.word	0xffffffff


	//   ....[16]....
        /*0f98*/ 	.word	0xffffffff


	//   ....[17]....
        /*0f9c*/ 	.word	0xffffffff


	//   ....[18]....
        /*0fa0*/ 	.word	0xffffffff


	//   ....[19]....
        /*0fa4*/ 	.word	0xffffffff


	//   ....[20]....
        /*0fa8*/ 	.word	0xffffffff


	//   ....[21]....
        /*0fac*/ 	.word	0xffffffff


	//   ....[22]....
        /*0fb0*/ 	.word	0xffffffff


	//   ....[23]....
        /*0fb4*/ 	.word	0xffffffff


	//   ....[24]....
        /*0fb8*/ 	.word	0xffffffff


	//   ....[25]....
        /*0fbc*/ 	.word	0xffffffff


	//   ....[26]....
        /*0fc0*/ 	.word	0xffffffff


	//   ....[27]....
        /*0fc4*/ 	.word	0xffffffff


	//   ....[28]....
        /*0fc8*/ 	.word	0xffffffff


	//   ....[29]....
        /*0fcc*/ 	.word	0xffffffff


	//   ....[30]....
        /*0fd0*/ 	.word	0xffffffff


	//   ....[31]....
        /*0fd4*/ 	.word	0xffffffff


	//   ....[32]....
        /*0fd8*/ 	.word	0xffffffff


	//   ....[33]....
        /*0fdc*/ 	.word	0xffffffff


	//   ....[34]....
        /*0fe0*/ 	.word	0xffffffff


	//   ....[35]....
        /*0fe4*/ 	.word	0xffffffff


	//   ....[36]....
        /*0fe8*/ 	.word	0xffffffff


	//   ....[37]....
        /*0fec*/ 	.word	0xffffffff


	//   ....[38]....
        /*0ff0*/ 	.word	0xffffffff


	//   ....[39]....
        /*0ff4*/ 	.word	0xffffffff


	//   ....[40]....
        /*0ff8*/ 	.word	0x05000004


	//   ....[41]....
        /*0ffc*/ 	.word	0x05000004


	//   ....[42]....
        /*1000*/ 	.word	0x05000004


	//   ....[43]....
        /*1004*/ 	.word	0x05000004


	//   ....[44]....
        /*1008*/ 	.word	0x05000004


	//   ....[45]....
        /*100c*/ 	.word	0x05000004


	//   ....[46]....
        /*1010*/ 	.word	0x05000004


	//   ....[47]....
        /*1014*/ 	.word	0x05000004


	//----- nvinfo : EIATTR_COOP_GROUP_INSTR_OFFSETS
	.align		4
.L_544:
        /*1018*/ 	.byte	0x04, 0x28
        /*101a*/ 	.short	(.L_546 - .L_545)


	//   ....[0]....
.L_545:
        /*101c*/ 	.word	0x000054c0


	//   ....[1]....
        /*1020*/ 	.word	0x000055c0


	//   ....[2]....
        /*1024*/ 	.word	0x00005670


	//   ....[3]....
        /*1028*/ 	.word	0x00005790


	//   ....[4]....
        /*102c*/ 	.word	0x00006970


	//   ....[5]....
        /*1030*/ 	.word	0x000069c0


	//   ....[6]....
        /*1034*/ 	.word	0x00006b80


	//   ....[7]....
        /*1038*/ 	.word	0x00006bc0


	//   ....[8]....
        /*103c*/ 	.word	0x0000c4c0


	//   ....[9]....
        /*1040*/ 	.word	0x0000c550


	//   ....[10]....
        /*1044*/ 	.word	0x0000c870


	//   ....[11]....
        /*1048*/ 	.word	0x0000c890


	//   ....[12]....
        /*104c*/ 	.word	0x0000cb80


	//   ....[13]....
        /*1050*/ 	.word	0x0000cba0


	//   ....[14]....
        /*1054*/ 	.word	0x0000cf00


	//   ....[15]....
        /*1058*/ 	.word	0x0000cf80


	//   ....[16]....
        /*105c*/ 	.word	0x00014b30


	//   ....[17]....
        /*1060*/ 	.word	0x00014c90


	//   ....[18]....
        /*1064*/ 	.word	0x00014ff0


	//   ....[19]....
        /*1068*/ 	.word	0x00015010


	//   ....[20]....
        /*106c*/ 	.word	0x00015640


	//   ....[21]....
        /*1070*/ 	.word	0x00015660


	//   ....[22]....
        /*1074*/ 	.word	0x00015bc0


	//   ....[23]....
        /*1078*/ 	.word	0x00015be0


	//   ....[24]....
        /*107c*/ 	.word	0x0001d5b0


	//   ....[25]....
        /*1080*/ 	.word	0x0001d690


	//   ....[26]....
        /*1084*/ 	.word	0x0001d6c0


	//   ....[27]....
        /*1088*/ 	.word	0x0001d710


	//   ....[28]....
        /*108c*/ 	.word	0x0001d730


	//   ....[29]....
        /*1090*/ 	.word	0x0001d760


	//   ....[30]....
        /*1094*/ 	.word	0x0001d7b0


	//   ....[31]....
        /*1098*/ 	.word	0x0001d870


	//   ....[32]....
        /*109c*/ 	.word	0x00023630


	//   ....[33]....
        /*10a0*/ 	.word	0x00023640


	//   ....[34]....
        /*10a4*/ 	.word	0x00023650


	//   ....[35]....
        /*10a8*/ 	.word	0x00023660


	//   ....[36]....
        /*10ac*/ 	.word	0x00023690


	//   ....[37]....
        /*10b0*/ 	.word	0x000236b0


	//   ....[38]....
        /*10b4*/ 	.word	0x000236d0


	//   ....[39]....
        /*10b8*/ 	.word	0x000236e0


	//   ....[40]....
        /*10bc*/ 	.word	0x00025620


	//   ....[41]....
        /*10c0*/ 	.word	0x00025690


	//   ....[42]....
        /*10c4*/ 	.word	0x00025700


	//   ....[43]....
        /*10c8*/ 	.word	0x00025770


	//   ....[44]....
        /*10cc*/ 	.word	0x000257e0


	//   ....[45]....
        /*10d0*/ 	.word	0x00025850


	//   ....[46]....
        /*10d4*/ 	.word	0x000258c0


	//   ....[47]....
        /*10d8*/ 	.word	0x00025920


	//----- nvinfo : EIATTR_EXIT_INSTR_OFFSETS
	.align		4
.L_546:
        /*10dc*/ 	.byte	0x04, 0x1c
        /*10de*/ 	.short	(.L_548 - .L_547)


	//   ....[0]....
.L_547:
        /*10e0*/ 	.word	0x00000060


	//----- nvinfo : EIATTR_CRS_STACK_SIZE
	.align		4
.L_548:
        /*10e4*/ 	.byte	0x04, 0x1e
        /*10e6*/ 	.short	(.L_550 - .L_549)
.L_549:
        /*10e8*/ 	.word	0x00000000


	//----- nvinfo : EIATTR_CBANK_PARAM_SIZE
	.align		4
.L_550:
        /*10ec*/ 	.byte	0x03, 0x19
        /*10ee*/ 	.short	0x01d0


	//----- nvinfo : EIATTR_PARAM_CBANK
	.align		4
        /*10f0*/ 	.byte	0x04, 0x0a
        /*10f2*/ 	.short	(.L_552 - .L_551)
	.align		4
.L_551:
        /*10f4*/ 	.word	index@(.nv.constant0._ZN5flash16flash_fwd_kernelI23Flash_fwd_kernel_traitsILi96ELi128ELi64ELi4ELb0ELb0EN7cutlass6half_tE19Flash_kernel_traitsILi96ELi128ELi64ELi4ES3_EELb1ELb0ELb1ELb0ELb0ELb0ELb0ELb1EEEvNS_16Flash_fwd_paramsE)
        /*10f8*/ 	.short	0x0210
        /*10fa*/ 	.short	0x01d0


	//----- nvinfo : EIATTR_SW_WAR
	.align		4
.L_552:
        /*10fc*/ 	.byte	0x04, 0x36
        /*10fe*/ 	.short	(.L_554 - .L_553)
.L_553:
        /*1100*/ 	.word	0x00000008
.L_554:


//--------------------- .nv.info._ZN5flash16flash_fwd_kernelI23Flash_fwd_kernel_traitsILi96ELi128ELi64ELi4ELb0ELb0EN7cutlass6half_tE19Flash_kernel_traitsILi96ELi128ELi64ELi4ES3_EELb0ELb0ELb1ELb0ELb0ELb0ELb1ELb0EEEvNS_16Flash_fwd_paramsE --------------------------
	.section	.nv.info._ZN5flash16flash_fwd_kernelI23Flash_fwd_kernel_traitsILi96ELi128ELi64ELi4ELb0ELb0EN7cutlass6half_tE19Flash_kernel_traitsILi96ELi128ELi64ELi4ES3_EELb0ELb0ELb1ELb0ELb0ELb0ELb1ELb0EEEvNS_16Flash_fwd_paramsE,"",@"SHT_CUDA_INFO"
	.sectionflags	@""
	.align	4


	//----- nvinfo : EIATTR_CUDA_API_VERSION
	.align		4
        /*0000*/ 	.byte	0x04, 0x37
        /*0002*/ 	.short	(.L_556 - .L_555)
.L_555:
        /*0004*/ 	.word	0x00000082


	//----- nvinfo : EIATTR_KPARAM_INFO
	.align		4
.L_556:
        /*0008*/ 	.byte	0x04, 0x17
        /*000a*/ 	.short	(.L_558 - .L_557)
.L_557:
        /*000c*/ 	.word	0x00000000
        /*0010*/ 	.short	0x0000
        /*0012*/ 	.short	0x0000
        /*0014*/ 	.byte	0x00, 0xf0, 0x41, 0x07


	//----- nvinfo : EIATTR_SPARSE_MMA_MASK
	.align		4
.L_558:
        /*0018*/ 	.byte	0x03, 0x50
        /*001a*/ 	.short	0x0000


	//----- nvinfo : EIATTR_MAXREG_COUNT
	.align		4
        /*001c*/ 	.byte	0x03, 0x1b
        /*001e*/ 	.short	0x00ff


	//----- nvinfo : EIATTR_NUM_BARRIERS
	.align		4
        /*0020*/ 	.byte	0x02, 0x4c
        /*0022*/ 	.byte	0x01
	.zero		1


	//----- nvinfo : EIATTR_ANNOTATIONS
	.align		4
        /*0024*/ 	.byte	0x04, 0x55
        /*0026*/ 	.short	(.L_560 - .L_559)


	//   ....[0]....
.L_559:
        /* <DEDUP_REMOVED lines=33> */


	//----- nvinfo : EIATTR_MERCURY_ISA_VERSION
	.align		4
.L_560:
        /*0220*/ 	.byte	0x03, 0x5f
        /*0222*/ 	.short	0x0101


	//----- nvinfo : EIATTR_COOP_GROUP_MASK_REGIDS
	.align		4
        /*0224*/ 	.byte	0x04, 0x29
        /*0226*/ 	.short	(.L_562 - .L_561)


	//   ....[0]....
.L_561:
        /*0228*/ 	.word	0xffffffff


	//   ....[1]....
        /*022c*/ 	.word	0xffffffff


	//   ....[2]....
        /*0230*/ 	.word	0xffffffff


	//   ....[3]....
        /*0234*/ 	.word	0xffffffff


	//   ....[4]....
        /*0238*/ 	.word	0xffffffff


	//   ....[5]....
        /*023c*/ 	.word	0xffffffff


	//   ....[6]....
        /*0240*/ 	.word	0xffffffff


	//   ....[7]....
        /*0244*/ 	.word	0xffffffff


	//   ....[8]....
        /*0248*/ 	.word	0xffffffff


	//   ....[9]....
        /*024c*/ 	.word	0xffffffff


	//   ....[10]....
        /*0250*/ 	.word	0xffffffff


	//   ....[11]....
        /*0254*/ 	.word	0xffffffff


	//   ....[12]....
        /*0258*/ 	.word	0xffffffff


	//   ....[13]....
        /*025c*/ 	.word	0xffffffff


	//   ....[14]....
        /*0260*/ 	.word	0xffffffff


	//   ....[15]....
        /*0264*/ 	.word	0xffffffff


	//   ....[16]....
        /*0268*/ 	.word	0xffffffff


	//   ....[17]....
        /*026c*/ 	.word	0xffffffff


	//   ....[18]....
        /*0270*/ 	.word	0xffffffff


	//   ....[19]....
        /*0274*/ 	.word	0xffffffff


	//   ....[20]....
        /*0278*/ 	.word	0xffffffff


	//   ....[21]....
        /*027c*/ 	.word	0xffffffff


	//   ....[22]....
        /*0280*/ 	.word	0xffffffff


	//   ....[23]....
        /*0284*/ 	.word	0xffffffff


	//   ....[24]....
        /*0288*/ 	.word	0xffffffff


	//   ....[25]....
        /*028c*/ 	.word	0xffffffff


	//   ....[26]....
        /*0290*/ 	.word	0xffffffff


	//   ....[27]....
        /*0294*/ 	.word	0xffffffff


	//   ....[28]....
        /*0298*/ 	.word	0xffffffff


	//   ....[29]....
        /*029c*/ 	.word	0xffffffff


	//   ....[30]....
        /*02a0*/ 	.word	0xffffffff


	//   ....[31]....
        /*02a4*/ 	.word	0xffffffff


	//   ....[32]....
        /*02a8*/ 	.word	0xffffffff


	//   ....[33]....
        /*02ac*/ 	.word	0xffffffff


	//   ....[34]....
        /*02b0*/ 	.word	0xffffffff


	//   ....[35]....
        /*02b4*/ 	.word	0xffffffff


	//   ....[36]....
        /*02b8*/ 	.word	0xffffffff


	//   ....[37]....
        /*02bc*/ 	.word	0xffffffff


	//   ....[38]....
        /*02c0*/ 	.word	0xffffffff


	//   ....[39]....
        /*02c4*/ 	.word	0xffffffff


	//----- nvinfo : EIATTR_COOP_GROUP_INSTR_OFFSETS
	.align		4
.L_562:
        /*02c8*/ 	.byte	0x04, 0x28
        /*02ca*/ 	.short	(.L_564 - .L_563)


	//   ....[0]....
.L_563:
        /*02cc*/ 	.word	0x00005b00


	//   ....[1]....
        /*02d0*/ 	.word	0x00005bc0


	//   ....[2]....
        /*02d4*/ 	.word	0x00005c20


	//   ....[3]....
        /*02d8*/ 	.word	0x00005c40


	//   ....[4]....
        /*02dc*/ 	.word	0x00005cd0


	//   ....[5]....
        /*02e0*/ 	.word	0x00005d50


	//   ....[6]....
        /*02e4*/ 	.word	0x00005e20


	//   ....[7]....
        /*02e8*/ 	.word	0x00005f70


	//   ....[8]....
        /*02ec*/ 	.word	0x00009f70


	//   ....[9]....
        /*02f0*/ 	.word	0x0000a080


	//   ....[10]....
        /*02f4*/ 	.word	0x0000a190


	//   ....[11]....
        /*02f8*/ 	.word	0x0000a2a0


	//   ....[12]....
        /*02fc*/ 	.word	0x0000a2c0


	//   ....[13]....
        /*0300*/ 	.word	0x0000a340


	//   ....[14]....
        /*0304*/ 	.word	0x0000a370


	//   ....[15]....
        /*0308*/ 	.word	0x0000a520


	//   ....[16]....
        /*030c*/ 	.word	0x0000e950


	//   ....[17]....
        /*0310*/ 	.word	0x0000eb10


	//   ....[18]....
        /*0314*/ 	.word	0x0000ed40


	//   ....[19]....
        /*0318*/ 	.word	0x0000ee50


	//   ....[20]....
        /*031c*/ 	.word	0x0000ef10


	//   ....[21]....
        /*0320*/ 	.word	0x0000ef20


	//   ....[22]....
        /*0324*/ 	.word	0x0000ef60


	//   ....[23]....
        /*0328*/ 	.word	0x0000efc0


	//   ....[24]....
        /*032c*/ 	.word	0x00014450


	//   ....[25]....
        /*0330*/ 	.word	0x00014550


	//   ....[26]....
        /*0334*/ 	.word	0x000147b0


	//   ....[27]....
        /*0338*/ 	.word	0x000147e0


	//   ....[28]....
        /*033c*/ 	.word	0x00014830


	//   ....[29]....
        /*0340*/ 	.word	0x00014880


	//   ....[30]....
        /*0344*/ 	.word	0x000148a0


	//   ....[31]....
        /*0348*/ 	.word	0x000148b0


	//   ....[32]....
        /*034c*/ 	.word	0x00016a10


	//   ....[33]....
        /*0350*/ 	.word	0x00016a20


	//   ....[34]....
        /*0354*/ 	.word	0x00016a30


	//   ....[35]....
        /*0358*/ 	.word	0x00016a40


	//   ....[36]....
        /*035c*/ 	.word	0x00016a70


	//   ....[37]....
        /*0360*/ 	.word	0x00016a90


	//   ....[38]....
        /*0364*/ 	.word	0x00016ab0


	//   ....[39]....
        /*0368*/ 	.word	0x00016ad0


	//----- nvinfo : EIATTR_EXIT_INSTR_OFFSETS
	.align		4
.L_564:
        /*036c*/ 	.byte	0x04, 0x1c
        /*036e*/ 	.short	(.L_566 - .L_565)


	//   ....[0]....
.L_565:
        /*0370*/ 	.word	0x000004b0


	//   ....[1]....
        /*0374*/ 	.word	0x00001270


	//   ....[2]....
        /*0378*/ 	.word	0x00001300


	//   ....[3]....
        /*037c*/ 	.word	0x00018750


	//   ....[4]....
        /*0380*/ 	.word	0x00018880


	//   ....[5]....
        /*0384*/ 	.word	0x000188a0


	//----- nvinfo : EIATTR_CRS_STACK_SIZE
	.align		4
.L_566:
        /*0388*/ 	.byte	0x04, 0x1e
        /*038a*/ 	.short	(.L_568 - .L_567)
.L_567:
        /*038c*/ 	.word	0x00000000


	//----- nvinfo : EIATTR_CBANK_PARAM_SIZE
	.align		4
.L_568:
        /*0390*/ 	.byte	0x03, 0x19
        /*0392*/ 	.short	0x01d0


	//----- nvinfo : EIATTR_PARAM_CBANK
	.align		4
        /*0394*/ 	.byte	0x04, 0x0a
        /*0396*/ 	.short	(.L_570 - .L_569)
	.align		4
.L_569:
        /*0398*/ 	.word	index@(.nv.constant0._ZN5flash16flash_fwd_kernelI23Flash_fwd_kernel_traitsILi96ELi128ELi64ELi4ELb0ELb0EN7cutlass6half_tE19Flash_kernel_traitsILi96ELi128ELi64ELi4ES3_EELb0ELb0ELb1ELb0ELb0ELb0ELb1ELb0EEEvNS_16Flash_fwd_paramsE)
        /*039c*/ 	.short	0x0210
        /*039e*/ 	.short	0x01d0


	//----- nvinfo : EIATTR_SW_WAR
	.align		4
.L_570:
        /*03a0*/ 	.byte	0x04, 0x36
        /*03a2*/ 	.short	(.L_572 - .L_571)
.L_571:
        /*03a4*/ 	.word	0x00000008
.L_572:


//--------------------- .nv.info._ZN5flash16flash_fwd_kernelI23Flash_fwd_kernel_traitsILi96ELi128ELi64ELi4ELb0ELb0EN7cutlass6half_tE19Flash_kernel_traitsILi96ELi128ELi64ELi4ES3_EELb1ELb0ELb1ELb1ELb0ELb0ELb0ELb1EEEvNS_16Flash_fwd_paramsE --------------------------
	.section	.nv.info._ZN5flash16flash_fwd_kernelI23Flash_fwd_kernel_traitsILi96ELi128ELi64ELi4ELb0ELb0EN7cutlass6half_tE19Flash_kernel_traitsILi96ELi128ELi64ELi4ES3_EELb1ELb0ELb1ELb1ELb0ELb0ELb0ELb1EEEvNS_16Flash_fwd_paramsE,"",@"SHT_CUDA_INFO"
	.sectionflags	@""
	.align	4


	//----- nvinfo : EIATTR_CUDA_API_VERSION
	.align		4
        /*0000*/ 	.byte	0x04, 0x37
        /*0002*/ 	.short	(.L_574 - .L_573)
.L_573:
        /*0004*/ 	.word	0x00000082


	//----- nvinfo : EIATTR_KPARAM_INFO
	.align		4
.L_574:
        /*0008*/ 	.byte	0x04, 0x17
        /*000a*/ 	.short	(.L_576 - .L_575)
.L_575:
        /*000c*/ 	.word	0x00000000
        /*0010*/ 	.short	0x0000
        /*0012*/ 	.short	0x0000
        /*0014*/ 	.byte	0x00, 0xf0, 0x41, 0x07


	//----- nvinfo : EIATTR_SPARSE_MMA_MASK
	.align		4
.L_576:
        /*0018*/ 	.byte	0x03, 0x50
        /*001a*/ 	.short	0x0000


	//----- nvinfo : EIATTR_MAXREG_COUNT
	.align		4
        /*001c*/ 	.byte	0x03, 0x1b
        /*001e*/ 	.short	0x00ff


	//----- nvinfo : EIATTR_NUM_BARRIERS
	.align		4
        /*0020*/ 	.byte	0x02, 0x4c
        /*0022*/ 	.byte	0x01
	.zero		1


	//----- nvinfo : EIATTR_ANNOTATIONS
	.align		4
        /*0024*/ 	.byte	0x04, 0x55
        /*0026*/ 	.short	(.L_578 - .L_577)


	//   ....[0]....
.L_577:
        /* <DEDUP_REMOVED lines=270> */


	//----- nvinfo : EIATTR_MERCURY_ISA_VERSION
	.align		4
.L_578:
        /*10f0*/ 	.byte	0x03, 0x5f
        /*10f2*/ 	.short	0x0101


	//----- nvinfo : EIATTR_COOP_GROUP_MASK_REGIDS
	.align		4
        /*10f4*/ 	.byte	0x04, 0x29
        /*10f6*/ 	.short	(.L_580 - .L_579)


	//   ....[0]....
.L_579:
        /*10f8*/ 	.word	0xffffffff


	//   ....[1]....
        /*10fc*/ 	.word	0xffffffff


	//   ....[2]....
        /*1100*/ 	.word	0xffffffff


	//   ....[3]....
        /*1104*/ 	.word	0xffffffff


	//   ....[4]....
        /*1108*/ 	.word	0xffffffff


	//   ....[5]....
        /*110c*/ 	.word	0xffffffff


	//   ....[6]....
        /*1110*/ 	.word	0xffffffff


	//   ....[7]....
        /*1114*/ 	.word	0xffffffff


	//   ....[8]....
        /*1118*/ 	.word	0xffffffff


	//   ....[9]....
        /*111c*/ 	.word	0xffffffff


	//   ....[10]....
        /*1120*/ 	.word	0xffffffff


	//   ....[11]....
        /*1124*/ 	.word	0xffffffff


	//   ....[12]....
        /*1128*/ 	.word	0xffffffff


	//   ....[13]....
        /*112c*/ 	.word	0xffffffff


	//   ....[14]....
        /*1130*/ 	.word	0xffffffff


	//   ....[15]....
        /*1134*/ 	.word	0xffffffff


	//   ....[16]....
        /*1138*/ 	.word	0xffffffff


	//   ....[17]....
        /*113c*/ 	.word	0xffffffff


	//   ....[18]....
        /*1140*/ 	.word	0xffffffff


	//   ....[19]....
        /*1144*/ 	.word	0xffffffff


	//   ....[20]....
        /*1148*/ 	.word	0xffffffff


	//   ....[21]....
        /*114c*/ 	.word	0xffffffff


	//   ....[22]....
        /*1150*/ 	.word	0xffffffff


	//   ....[23]....
        /*1154*/ 	.word	0xffffffff


	//   ....[24]....
        /*1158*/ 	.word	0xffffffff


	//   ....[25]....
        /*115c*/ 	.word	0xffffffff


	//   ....[26]....
        /*1160*/ 	.word	0xffffffff


	//   ....[27]....
        /*1164*/ 	.word	0xffffffff


	//   ....[28]....
        /*1168*/ 	.word	0xffffffff


	//   ....[29]....
        /*116c*/ 	.word	0xffffffff


	//   ....[30]....
        /*1170*/ 	.word	0xffffffff


	//   ....[31]....
        /*1174*/ 	.word	0xffffffff


	//   ....[32]....
        /*1178*/ 	.word	0xffffffff


	//   ....[33]....
        /*117c*/ 	.word	0xffffffff


	//   ....[34]....
        /*1180*/ 	.word	0xffffffff


	//   ....[35]....
        /*1184*/ 	.word	0xffffffff


	//   ....[36]....
        /*1188*/ 	.word	0xffffffff


	//   ....[37]....
        /*118c*/ 	.word	0xffffffff


	//   ....[38]....
        /*1190*/ 	.word	0xffffffff


	//   ....[39]....
        /*1194*/ 	.word	0xffffffff


	//   ....[40]....
        /*1198*/ 	.word	0x05000004


	//   ....[41]....
        /*119c*/ 	.word	0x05000004


	//   ....[42]....
        /*11a0*/ 	.word	0x05000004


	//   ....[43]....
        /*11a4*/ 	.word	0x05000004


	//   ....[44]....
        /*11a8*/ 	.word	0x05000004


	//   ....[45]....
        /*11ac*/ 	.word	0x05000004


	//   ....[46]....
        /*11b0*/ 	.word	0x05000004


	//   ....[47]....
        /*11b4*/ 	.word	0x05000004


	//----- nvinfo : EIATTR_COOP_GROUP_INSTR_OFFSETS
	.align		4
.L_580:
        /*11b8*/ 	.byte	0x04, 0x28
        /*11ba*/ 	.short	(.L_582 - .L_581)


	//   ....[0]....
.L_581:
        /*11bc*/ 	.word	0x000067a0


	//   ....[1]....
        /*11c0*/ 	.word	0x00006840


	//   ....[2]....
        /*11c4*/ 	.word	0x00006960


	//   ....[3]....
        /*11c8*/ 	.word	0x00006a90


	//   ....[4]....
        /*11cc*/ 	.word	0x00007860


	//   ....[5]....
        /*11d0*/ 	.word	0x00007910


	//   ....[6]....
        /*11d4*/ 	.word	0x00007ad0


	//   ....[7]....
        /*11d8*/ 	.word	0x00007af0


	//   ....[8]....
        /*11dc*/ 	.word	0x0000e930


	//   ....[9]....
        /*11e0*/ 	.word	0x0000ea10


	//   ....[10]....
        /*11e4*/ 	.word	0x0000edb0


	//   ....[11]....
        /*11e8*/ 	.word	0x0000edd0


	//   ....[12]....
        /*11ec*/ 	.word	0x0000f0e0


	//   ....[13]....
        /*11f0*/ 	.word	0x0000f100


	//   ....[14]....
        /*11f4*/ 	.word	0x0000f450


	//   ....[15]....
        /*11f8*/ 	.word	0x0000f4a0


	//   ....[16]....
        /*11fc*/ 	.word	0x00018270


	//   ....[17]....
        /*1200*/ 	.word	0x00018300


	//   ....[18]....
        /*1204*/ 	.word	0x000187c0


	//   ....[19]....
        /*1208*/ 	.word	0x000187e0


	//   ....[20]....
        /*120c*/ 	.word	0x00018da0


	//   ....[21]....
        /*1210*/ 	.word	0x00018dc0


	//   ....[22]....
        /*1214*/ 	.word	0x000191f0


	//   ....[23]....
        /*1218*/ 	.word	0x00019210


	//   ....[24]....
        /*121c*/ 	.word	0x00021c90


	//   ....[25]....
        /*1220*/ 	.word	0x00021d40


	//   ....[26]....
        /*1224*/ 	.word	0x00021d70


	//   ....[27]....
        /*1228*/ 	.word	0x00021dc0


	//   ....[28]....
        /*122c*/ 	.word	0x00021e20


	//   ....[29]....
        /*1230*/ 	.word	0x00021e40


	//   ....[30]....
        /*1234*/ 	.word	0x00021e60


	//   ....[31]....
        /*1238*/ 	.word	0x00021f00


	//   ....[32]....
        /*123c*/ 	.word	0x00027b20


	//   ....[33]....
        /*1240*/ 	.word	0x00027b30


	//   ....[34]....
        /*1244*/ 	.word	0x00027b40


	//   ....[35]....
        /*1248*/ 	.word	0x00027b50


	//   ....[36]....
        /*124c*/ 	.word	0x00027b80


	//   ....[37]....
        /*1250*/ 	.word	0x00027ba0


	//   ....[38]....
        /*1254*/ 	.word	0x00027bc0


	//   ....[39]....
        /*1258*/ 	.word	0x00027bd0


	//   ....[40]....
        /*125c*/ 	.word	0x00029b10


	//   ....[41]....
        /*1260*/ 	.word	0x00029b80


	//   ....[42]....
        /*1264*/ 	.word	0x00029bf0


	//   ....[43]....
        /*1268*/ 	.word	0x00029c60


	//   ....[44]....
        /*126c*/ 	.word	0x00029cd0


	//   ....[45]....
        /*1270*/ 	.word	0x00029d40


	//   ....[46]....
        /*1274*/ 	.word	0x00029db0


	//   ....[47]....
        /*1278*/ 	.word	0x00029e10


	//----- nvinfo : EIATTR_EXIT_INSTR_OFFSETS
	.align		4
.L_582:
        /*127c*/ 	.byte	0x04, 0x1c
        /*127e*/ 	.short	(.L_584 - .L_583)


	//   ....[0]....
.L_583:
        /*1280*/ 	.word	0x00000060


	//----- nvinfo : EIATTR_CRS_STACK_SIZE
	.align		4
.L_584:
        /*1284*/ 	.byte	0x04, 0x1e
        /*1286*/ 	.short	(.L_586 - .L_585)
.L_585:
        /*1288*/ 	.word	0x00000000


	//----- nvinfo : EIATTR_CBANK_PARAM_SIZE
	.align		4
.L_586:
        /*128c*/ 	.byte	0x03, 0x19
        /*128e*/ 	.short	0x01d0


	//----- nvinfo : EIATTR_PARAM_CBANK
	.align		4
        /*1290*/ 	.byte	0x04, 0x0a
        /*1292*/ 	.short	(.L_588 - .L_587)
	.align		4
.L_587:
        /*1294*/ 	.word	index@(.nv.constant0._ZN5flash16flash_fwd_kernelI23Flash_fwd_kernel_traitsILi96ELi128ELi64ELi4ELb0ELb0EN7cutlass6half_tE19Flash_kernel_traitsILi96ELi128ELi64ELi4ES3_EELb1ELb0ELb1ELb1ELb0ELb0ELb0ELb1EEEvNS_16Flash_fwd_paramsE)
        /*1298*/ 	.short	0x0210
        /*129a*/ 	.short	0x01d0


	//----- nvinfo : EIATTR_SW_WAR
	.align		4
.L_588:
        /*129c*/ 	.byte	0x04, 0x36
        /*129e*/ 	.short	(.L_590 - .L_589)
.L_589:
        /*12a0*/ 	.word	0x00000008
.L_590:


//--------------------- .nv.info._ZN5flash16flash_fwd_kernelI23Flash_fwd_kernel_traitsILi96ELi128ELi64ELi4ELb0ELb0EN7cutlass6half_tE19Flash_kernel_traitsILi96ELi128ELi64ELi4ES3_EELb0ELb0ELb1ELb1ELb0ELb0ELb1ELb0EEEvNS_16Flash_fwd_paramsE --------------------------
	.section	.nv.info._ZN5flash16flash_fwd_kernelI23Flash_fwd_kernel_traitsILi96ELi128ELi64ELi4ELb0ELb0EN7cutlass6half_tE19Flash_kernel_traitsILi96ELi128ELi64ELi4ES3_EELb0ELb0ELb1ELb1ELb0ELb0ELb1ELb0EEEvNS_16Flash_fwd_paramsE,"",@"SHT_CUDA_INFO"
	.sectionflags	@""
	.align	4


	//----- nvinfo : EIATTR_CUDA_API_VERSION
	.align		4
        /*0000*/ 	.byte	0x04, 0x37
        /*0002*/ 	.short	(.L_592 - .L_591)
.L_591:
        /*0004*/ 	.word	0x00000082


	//----- nvinfo : EIATTR_KPARAM_INFO
	.align		4
.L_592:
        /*0008*/ 	.byte	0x04, 0x17
        /*000a*/ 	.short	(.L_594 - .L_593)
.L_593:
        /*000c*/ 	.word	0x00000000
        /*0010*/ 	.short	0x0000
        /*0012*/ 	.short	0x0000
        /*0014*/ 	.byte	0x00, 0xf0, 0x41, 0x07


	//----- nvinfo : EIATTR_SPARSE_MMA_MASK
	.align		4
.L_594:
        /*0018*/ 	.byte	0x03, 0x50
        /*001a*/ 	.short	0x0000


	//----- nvinfo : EIATTR_MAXREG_COUNT
	.align		4
        /*001c*/ 	.byte	0x03, 0x1b
        /*001e*/ 	.short	0x00ff


	//----- nvinfo : EIATTR_NUM_BARRIERS
	.align		4
        /*0020*/ 	.byte	0x02, 0x4c
        /*0022*/ 	.byte	0x01
	.zero		1


	//----- nvinfo : EIATTR_ANNOTATIONS
	.align		4
        /*0024*/ 	.byte	0x04, 0x55
        /*0026*/ 	.short	(.L_596 - .L_595)


	//   ....[0]....
.L_595:
        /* <DEDUP_REMOVED lines=33> */


	//----- nvinfo : EIATTR_MERCURY_ISA_VERSION
	.align		4
.L_596:
        /*0220*/ 	.byte	0x03, 0x5f
        /*0222*/ 	.short	0x0101


	//----- nvinfo : EIATTR_COOP_GROUP_MASK_REGIDS
	.align		4
        /*0224*/ 	.byte	0x04, 0x29
        /*0226*/ 	.short	(.L_598 - .L_597)


	//   ....[0]....
.L_597:
        /*0228*/ 	.word	0xffffffff


	//   ....[1]....
        /*022c*/ 	.word	0xffffffff


	//   ....[2]....
        /*0230*/ 	.word	0xffffffff


	//   ....[3]....
        /*0234*/ 	.word	0xffffffff


	//   ....[4]....
        /*0238*/ 	.word	0xffffffff


	//   ....[5]....
        /*023c*/ 	.word	0xffffffff


	//   ....[6]....
        /*0240*/ 	.word	0xffffffff


	//   ....[7]....
        /*0244*/ 	.word	0xffffffff


	//   ....[8]....
        /*0248*/ 	.word	0xffffffff


	//   ....[9]....
        /*024c*/ 	.word	0xffffffff


	//   ....[10]....
        /*0250*/ 	.word	0xffffffff


	//   ....[11]....
        /*0254*/ 	.word	0xffffffff


	//   ....[12]....
        /*0258*/ 	.word	0xffffffff


	//   ....[13]....
        /*025c*/ 	.word	0xffffffff


	//   ....[14]....
        /*0260*/ 	.word	0xffffffff


	//   ....[15]....
        /*0264*/ 	.word	0xffffffff


	//   ....[16]....
        /*0268*/ 	.word	0xffffffff


	//   ....[17]....
        /*026c*/ 	.word	0xffffffff


	//   ....[18]....
        /*0270*/ 	.word	0xffffffff


	//   ....[19]....
        /*0274*/ 	.word	0xffffffff


	//   ....[20]....
        /*0278*/ 	.word	0xffffffff


	//   ....[21]....
        /*027c*/ 	.word	0xffffffff


	//   ....[22]....
        /*0280*/ 	.word	0xffffffff


	//   ....[23]....
        /*0284*/ 	.word	0xffffffff


	//   ....[24]....
        /*0288*/ 	.word	0xffffffff


	//   ....[25]....
        /*028c*/ 	.word	0xffffffff


	//   ....[26]....
        /*0290*/ 	.word	0xffffffff


	//   ....[27]....
        /*0294*/ 	.word	0xffffffff


	//   ....[28]....
        /*0298*/ 	.word	0xffffffff


	//   ....[29]....
        /*029c*/ 	.word	0xffffffff


	//   ....[30]....
        /*02a0*/ 	.word	0xffffffff


	//   ....[31]....
        /*02a4*/ 	.word	0xffffffff


	//   ....[32]....
        /*02a8*/ 	.word	0xffffffff


	//   ....[33]....
        /*02ac*/ 	.word	0xffffffff


	//   ....[34]....
        /*02b0*/ 	.word	0xffffffff


	//   ....[35]....
        /*02b4*/ 	.word	0xffffffff


	//   ....[36]....
        /*02b8*/ 	.word	0xffffffff


	//   ....[37]....
        /*02bc*/ 	.word	0xffffffff


	//   ....[38]....
        /*02c0*/ 	.word	0xffffffff


	//   ....[39]....
        /*02c4*/ 	.word	0xffffffff


	//----- nvinfo : EIATTR_COOP_GROUP_INSTR_OFFSETS
	.align		4
.L_598:
        /*02c8*/ 	.byte	0x04, 0x28
        /*02ca*/ 	.short	(.L_600 - .L_599)


	//   ....[0]....
.L_599:
        /*02cc*/ 	.word	0x00006fc0


	//   ....[1]....
        /*02d0*/ 	.word	0x00007080


	//   ....[2]....
        /*02d4*/ 	.word	0x000070d0


	//   ....[3]....
        /*02d8*/ 	.word	0x000070f0


	//   ....[4]....
        /*02dc*/ 	.word	0x00007150


	//   ....[5]....
        /*02e0*/ 	.word	0x000071c0


	//   ....[6]....
        /*02e4*/ 	.word	0x00007290


	//   ....[7]....
        /*02e8*/ 	.word	0x000073f0


	//   ....[8]....
        /*02ec*/ 	.word	0x0000c910


	//   ....[9]....
        /*02f0*/ 	.word	0x0000ca40


	//   ....[10]....
        /*02f4*/ 	.word	0x0000ca70


	//   ....[11]....
        /*02f8*/ 	.word	0x0000cb10


	//   ....[12]....
        /*02fc*/ 	.word	0x0000cb50


	//   ....[13]....
        /*0300*/ 	.word	0x0000cbc0


	//   ....[14]....
        /*0304*/ 	.word	0x0000cc00


	//   ....[15]....
        /*0308*/ 	.word	0x0000cd00


	//   ....[16]....
        /*030c*/ 	.word	0x00012e80


	//   ....[17]....
        /*0310*/ 	.word	0x00012f50


	//   ....[18]....
        /*0314*/ 	.word	0x00012fe0


	//   ....[19]....
        /*0318*/ 	.word	0x00013000


	//   ....[20]....
        /*031c*/ 	.word	0x00013040


	//   ....[21]....
        /*0320*/ 	.word	0x00013050


	//   ....[22]....
        /*0324*/ 	.word	0x000130a0


	//   ....[23]....
        /*0328*/ 	.word	0x00013120


	//   ....[24]....
        /*032c*/ 	.word	0x00018eb0


	//   ....[25]....
        /*0330*/ 	.word	0x00018f30


	//   ....[26]....
        /*0334*/ 	.word	0x000190e0


	//   ....[27]....
        /*0338*/ 	.word	0x00019130


	//   ....[28]....
        /*033c*/ 	.word	0x000194f0


	//   ....[29]....
        /*0340*/ 	.word	0x00019510


	//   ....[30]....
        /*0344*/ 	.word	0x00019580


	//   ....[31]....
        /*0348*/ 	.word	0x000195b0


	//   ....[32]....
        /*034c*/ 	.word	0x0001b800


	//   ....[33]....
        /*0350*/ 	.word	0x0001b810


	//   ....[34]....
        /*0354*/ 	.word	0x0001b820


	//   ....[35]....
        /*0358*/ 	.word	0x0001b830


	//   ....[36]....
        /*035c*/ 	.word	0x0001b860


	//   ....[37]....
        /*0360*/ 	.word	0x0001b880


	//   ....[38]....
        /*0364*/ 	.word	0x0001b8a0


	//   ....[39]....
        /*0368*/ 	.word	0x0001b8c0


	//----- nvinfo : EIATTR_EXIT_INSTR_OFFSETS
	.align		4
.L_600:
        /*036c*/ 	.byte	0x04, 0x1c
        /*036e*/ 	.short	(.L_602 - .L_601)


	//   ....[0]....
.L_601:
        /*0370*/ 	.word	0x000004c0


	//   ....[1]....
        /*0374*/ 	.word	0x00001270


	//   ....[2]....
        /*0378*/ 	.word	0x00001300


	//   ....[3]....
        /*037c*/ 	.word	0x0001d550


	//   ....[4]....
        /*0380*/ 	.word	0x0001d680


	//   ....[5]....
        /*0384*/ 	.word	0x0001d6a0


	//----- nvinfo : EIATTR_CRS_STACK_SIZE
	.align		4
.L_602:
        /*0388*/ 	.byte	0x04, 0x1e
        /*038a*/ 	.short	(.L_604 - .L_603)
.L_603:
        /*038c*/ 	.word	0x00000000


	//----- nvinfo : EIATTR_CBANK_PARAM_SIZE
	.align		4
.L_604:
        /*0390*/ 	.byte	0x03, 0x19
        /*0392*/ 	.short	0x01d0


	//----- nvinfo : EIATTR_PARAM_CBANK
	.align		4
        /*0394*/ 	.byte	0x04, 0x0a
        /*0396*/ 	.short	(.L_606 - .L_605)
	.align		4
.L_605:
        /*0398*/ 	.word	index@(.nv.constant0._ZN5flash16flash_fwd_kernelI23Flash_fwd_kernel_traitsILi96ELi128ELi64ELi4ELb0ELb0EN7cutlass6half_tE19Flash_kernel_traitsILi96ELi128ELi64ELi4ES3_EELb0ELb0ELb1ELb1ELb0ELb0ELb1ELb0EEEvNS_16Flash_fwd_paramsE)
        /*039c*/ 	.short	0x0210
        /*039e*/ 	.short	0x01d0


	//----- nvinfo : EIATTR_SW_WAR
	.align		4
.L_606:
        /*03a0*/ 	.byte	0x04, 0x36
        /*03a2*/ 	.short	(.L_608 - .L_607)
.L_607:
        /*03a4*/ 	.word	0x00000008
.L_608:


//--------------------- .nv.callgraph             --------------------------
	.section	.nv.callgraph,"",@"SHT_CUDA_CALLGRAPH"
	.align	4
	.sectionentsize	8
	.align		4
        /*0000*/ 	.word	0x00000000
	.align		4
        /*0004*/ 	.word	0xffffffff
	.align		4
        /*0008*/ 	.word	0x00000000
	.align		4
        /*000c*/ 	.word	0xfffffffe
	.align		4
        /*0010*/ 	.word	0x00000000
	.align		4
        /*0014*/ 	.word	0xfffffffd
	.align		4
        /*0018*/ 	.word	0x00000000
	.align		4
        /*001c*/ 	.word	0xfffffffc


//--------------------- .nv.constant4             --------------------------
	.section	.nv.constant4,"a",@progbits
	.align	8
	.align		8
.nv.constant4:
        /*0000*/ 	.dword	_ZN65_INTERNAL_d31bf68f_29_flash_fwd_hdim96_fp16_sm80_cu_e763cb1e_26704cuda3std3__45__cpo5beginE
	.align		8
        /*0008*/ 	.dword	_ZN65_INTERNAL_d31bf68f_29_flash_fwd_hdim96_fp16_sm80_cu_e763cb1e_26704cuda3std3__45__cpo3endE
	.align		8
        /*0010*/ 	.dword	_ZN65_INTERNAL_d31bf68f_29_flash_fwd_hdim96_fp16_sm80_cu_e763cb1e_26704cuda3std3__45__cpo6cbeginE
	.align		8
        /*0018*/ 	.dword	_ZN65_INTERNAL_d31bf68f_29_flash_fwd_hdim96_fp16_sm80_cu_e763cb1e_26704cuda3std3__45__cpo4cendE
	.align		8
        /*0020*/ 	.dword	_ZN65_INTERNAL_d31bf68f_29_flash_fwd_hdim96_fp16_sm80_cu_e763cb1e_26704cuda3std3__467_GLOBAL__N__d31bf68f_29_flash_fwd_hdim96_fp16_sm80_cu_e763cb1e_26706ignoreE
	.align		8
        /*0028*/ 	.dword	_ZN65_INTERNAL_d31bf68f_29_flash_fwd_hdim96_fp16_sm80_cu_e763cb1e_26704cuda3std3__419piecewise_constructE
	.align		8
        /*0030*/ 	.dword	_ZN65_INTERNAL_d31bf68f_29_flash_fwd_hdim96_fp16_sm80_cu_e763cb1e_26704cuda3std3__48in_placeE
	.align		8
        /*0038*/ 	.dword	_ZN65_INTERNAL_d31bf68f_29_flash_fwd_hdim96_fp16_sm80_cu_e763cb1e_26704cuda3std6ranges3__45__cpo4swapE
	.align		8
        /*0040*/ 	.dword	_ZN65_INTERNAL_d31bf68f_29_flash_fwd_hdim96_fp16_sm80_cu_e763cb1e_26704cuda3std6ranges3__45__cpo9iter_moveE
	.align		8
        /*0048*/ 	.dword	_ZN65_INTERNAL_d31bf68f_29_flash_fwd_hdim96_fp16_sm80_cu_e763cb1e_26704cute7productE
	.align		8
        /*0050*/ 	.dword	_ZN65_INTERNAL_d31bf68f_29_flash_fwd_hdim96_fp16_sm80_cu_e763cb1e_26704cute1_E


//--------------------- .text._ZN5flash16flash_fwd_kernelI23Flash_fwd_kernel_traitsILi96ELi128ELi64ELi4ELb0ELb0EN7cutlass6half_tE19Flash_kernel_traitsILi96ELi128ELi64ELi4ES3_EELb0ELb0ELb0ELb0ELb0ELb1ELb0ELb0EEEvNS_16Flash_fwd_paramsE --------------------------
	.section	.text._ZN5flash16flash_fwd_kernelI23Flash_fwd_kernel_traitsILi96ELi128ELi64ELi4ELb0ELb0EN7cutlass6half_tE19Flash_kernel_traitsILi96ELi128ELi64ELi4ES3_EELb0ELb0ELb0ELb0ELb0ELb1ELb0ELb0EEEvNS_16Flash_fwd_paramsE,"ax",@progbits
	.align	128
        .global         _ZN5flash16flash_fwd_kernelI23Flash_fwd_kernel_traitsILi96ELi128ELi64ELi4ELb0ELb0EN7cutlass6half_tE19Flash_kernel_traitsILi96ELi128ELi64ELi4ES3_EELb0ELb0ELb0ELb0ELb0ELb1ELb0ELb0EEEvNS_16Flash_fwd_paramsE
        .type           _ZN5flash16flash_fwd_kernelI23Flash_fwd_kernel_traitsILi96ELi128ELi64ELi4ELb0ELb0EN7cutlass6half_tE19Flash_kernel_traitsILi96ELi128ELi64ELi4ES3_EELb0ELb0ELb0ELb0ELb0ELb1ELb0ELb0EEEvNS_16Flash_fwd_paramsE,@function
        .size           _ZN5flash16flash_fwd_kernelI23Flash_fwd_kernel_traitsILi96ELi128ELi64ELi4ELb0ELb0EN7cutlass6half_tE19Flash_kernel_traitsILi96ELi128ELi64ELi4ES3_EELb0ELb0ELb0ELb0ELb0ELb1ELb0ELb0EEEvNS_16Flash_fwd_paramsE,(.L_x_1205 - _ZN5flash16flash_fwd_kernelI23Flash_fwd_kernel_traitsILi96ELi128ELi64ELi4ELb0ELb0EN7cutlass6half_tE19Flash_kernel_traitsILi96ELi128ELi64ELi4ES3_EELb0ELb0ELb0ELb0ELb0ELb1ELb0ELb0EEEvNS_16Flash_fwd_paramsE)
        .other          _ZN5flash16flash_fwd_kernelI23Flash_fwd_kernel_traitsILi96ELi128ELi64ELi4ELb0ELb0EN7cutlass6half_tE19Flash_kernel_traitsILi96ELi128ELi64ELi4ES3_EELb0ELb0ELb0ELb0ELb0ELb1ELb0ELb0EEEvNS_16Flash_fwd_paramsE,@"STO_CUDA_ENTRY STV_DEFAULT"
_ZN5flash16flash_fwd_kernelI23Flash_fwd_kernel_traitsILi96ELi128ELi64ELi4ELb0ELb0EN7cutlass6half_tE19Flash_kernel_traitsILi96ELi128ELi64ELi4ES3_EELb0ELb0ELb0ELb0ELb0ELb1ELb0ELb0EEEvNS_16Flash_fwd_paramsE:
.text._ZN5flash16flash_fwd_kernelI23Flash_fwd_kernel_traitsILi96ELi128ELi64ELi4ELb0ELb0EN7cutlass6half_tE19Flash_kernel_traitsILi96ELi128ELi64ELi4ES3_EELb0ELb0ELb0ELb0ELb0ELb1ELb0ELb0EEEvNS_16Flash_fwd_paramsE:
[----:B------:R-:W1:Y:S08]  /*0000*/  LDC R1, c[0x0][0x28] ;  /* 0x00000a00ff017b82 */ /* 0x000e700000000800 */
[----:B------:R-:W2:Y:S01]  /*0010*/  LDC.64 R2, c[0x0][0x300] ;  /* 0x0000c000ff027b82 */ /* 0x000ea20000000a00 */
[----:B------:R-:W3:Y:S01]  /*0020*/  S2R R19, SR_CTAID.Y ;  /* 0x0000000000137919 */ /* 0x000ee20000002600 */
[----:B------:R-:W-:Y:S01]  /*0030*/  ULDC.64 UR4, c[0x0][0x2f0] ;  /* 0x0000bc0000047ab9 */ /* 0x000fe20000000a00 */
[----:B------:R-:W-:Y:S01]  /*0040*/  IMAD.MOV.U32 R252, RZ, RZ, -0x1 ;  /* 0xfffffffffffc7424 */ /* 0x000fe200078e00ff */
[----:B------:R-:W-:Y:S01]  /*0050*/  ISETP.NE.U32.AND P2, PT, RZ, UR4, PT ;  /* 0x00000004ff007c0c */ /* 0x000fe2000bf45070 */
[----:B------:R-:W-:Y:S01]  /*0060*/  ULDC.64 UR14, c[0x0][0x208] ;  /* 0x00008200000e7ab9 */ /* 0x000fe20000000a00 */
[----:B-1----:R-:W-:-:S02]  /*0070*/  VIADD R1, R1, 0xffffffc8 ;  /* 0xffffffc801017836 */ /* 0x002fc40000000000 */
[----:B------:R-:W3:Y:S01]  /*0080*/  LDC.64 R4, c[0x0][0x2f0] ;  /* 0x0000bc00ff047b82 */ /* 0x000ee20000000a00 */
[----:B------:R-:W-:-:S07]  /*0090*/  ISETP.NE.AND.EX P2, PT, RZ, UR5, PT, P2 ;  /* 0x00000005ff007c0c */ /* 0x000fce000bf45320 */
[----:B------:R-:W1:Y:S01]  /*00a0*/  LDC.U8 R8, c[0x0][0x3c2] ;  /* 0x0000f080ff087b82 */ /* 0x000e620000000000 */
[----:B--2---:R-:W-:-:S07]  /*00b0*/  ISETP.NE.U32.AND P1, PT, R2, RZ, PT ;  /* 0x000000ff0200720c */ /* 0x004fce0003f25070 */
[----:B------:R-:W2:Y:S01]  /*00c0*/  LDC.64 R10, c[0x0][0x2f8] ;  /* 0x0000be00ff0a7b82 */ /* 0x000ea20000000a00 */
[----:B------:R-:W-:Y:S01]  /*00d0*/  ISETP.NE.AND.EX P1, PT, R3, RZ, PT, P1 ;  /* 0x000000ff0300720c */ /* 0x000fe20003f25310 */
[----:B---3--:R-:W-:-:S06]  /*00e0*/  IMAD.WIDE R4, R19, 0x4, R4 ;  /* 0x0000000413047825 */ /* 0x008fcc00078e0204 */
[----:B------:R-:W3:Y:S01]  /*00f0*/  LDC.64 R2, c[0x0][0x2f8] ;  /* 0x0000be00ff027b82 */ /* 0x000ee20000000a00 */
[----:B------:R-:W4:Y:S04]  /*0100*/  @P2 LDG.E R252, desc[UR14][R4.64] ;  /* 0x0000000e04fc2981 */ /* 0x000f28000c1e1900 */
[----:B------:R2:W4:Y:S03]  /*0110*/  @P2 LDG.E R0, desc[UR14][R4.64+0x4] ;  /* 0x0000040e04002981 */ /* 0x000526000c1e1900 */
[----:B------:R-:W2:Y:S01]  /*0120*/  @P1 LDC.64 R6, c[0x0][0x300] ;  /* 0x0000c000ff061b82 */ /* 0x000ea20000000a00 */
[----:B-1----:R-:W-:Y:S01]  /*0130*/  ISETP.NE.AND P3, PT, R8, RZ, PT ;  /* 0x000000ff0800720c */ /* 0x002fe20003f65270 */
[----:B------:R-:W-:-:S02]  /*0140*/  IMAD.MOV.U32 R8, RZ, RZ, RZ ;  /* 0x000000ffff087224 */ /* 0x000fc400078e00ff */
[----:B--2---:R-:W-:-:S05]  /*0150*/  @P1 IMAD.WIDE R4, R19, 0x4, R6 ;  /* 0x0000000413041825 */ /* 0x004fca00078e0206 */
[----:B------:R1:W5:Y:S01]  /*0160*/  @P1 LDG.E R8, desc[UR14][R4.64] ;  /* 0x0000000e04081981 */ /* 0x000362000c1e1900 */
[----:B---3--:R-:W-:-:S04]  /*0170*/  ISETP.EQ.U32.AND P0, PT, R2, RZ, PT ;  /* 0x000000ff0200720c */ /* 0x008fc80003f02070 */
[----:B------:R-:W-:Y:S01]  /*0180*/  ISETP.EQ.OR.EX P0, PT, R3, RZ, !P3, P0 ;  /* 0x000000ff0300720c */ /* 0x000fe20005f02700 */
[----:B------:R-:W-:Y:S02]  /*0190*/  IMAD.MOV.U32 R9, RZ, RZ, -0x1 ;  /* 0xffffffffff097424 */ /* 0x000fe400078e00ff */
[----:B------:R-:W-:Y:S01]  /*01a0*/  IMAD.WIDE R6, R19, 0x4, R10 ;  /* 0x0000000413067825 */ /* 0x000fe200078e020a */
[----:B------:R-:W2:Y:S01]  /*01b0*/  S2R R25, SR_CTAID.X ;  /* 0x0000000000197919 */ /* 0x000ea20000002500 */
[----:B------:R-:W3:Y:S01]  /*01c0*/  S2R R28, SR_CTAID.Z ;  /* 0x00000000001c7919 */ /* 0x000ee20000002700 */
[----:B------:R-:W1:Y:S07]  /*01d0*/  S2R R43, SR_TID.X ;  /* 0x00000000002b7919 */ /* 0x000e6e0000002100 */
[----:B------:R1:W5:Y:S01]  /*01e0*/  @!P0 LDG.E R9, desc[UR14][R6.64] ;  /* 0x0000000e06098981 */ /* 0x000362000c1e1900 */
[----:B------:R-:W-:-:S04]  /*01f0*/  ISETP.NE.U32.AND P0, PT, R2, RZ, PT ;  /* 0x000000ff0200720c */ /* 0x000fc80003f05070 */
[----:B------:R-:W-:Y:S01]  /*0200*/  ISETP.NE.AND.EX P0, PT, R3, RZ, PT, P0 ;  /* 0x000000ff0300720c */ /* 0x000fe20003f05300 */
[----:B----4-:R-:W-:-:S06]  /*0210*/  @P2 IMAD.IADD R13, R0, 0x1, -R252 ;  /* 0x00000001000d2824 */ /* 0x010fcc00078e0afc */
[----:B------:R-:W4:Y:S06]  /*0220*/  @!P2 LDC R13, c[0x0][0x2c4] ;  /* 0x0000b100ff0dab82 */ /* 0x000f2c0000000800 */
[----:B-123--:R-:W-:Y:S05]  /*0230*/  @!P0 BRA `(.L_x_0) ;  /* 0x0000000000108947 */ /* 0x00efea0003800000 */
[----:B------:R-:W2:Y:S02]  /*0240*/  @P3 LDG.E R0, desc[UR14][R6.64+0x4] ;  /* 0x0000040e06003981 */ /* 0x000ea4000c1e1900 */
[----:B--2--5:R-:W-:-:S06]  /*0250*/  @P3 IADD3 R4, R0, -R9, RZ ;  /* 0x8000000900043210 */ /* 0x024fcc0007ffe0ff */
[----:B------:R2:W5:Y:S01]  /*0260*/  @!P3 LDG.E R4, desc[UR14][R6.64] ;  /* 0x0000000e0604b981 */ /* 0x000562000c1e1900 */
[----:B------:R-:W-:Y:S05]  /*0270*/  BRA `(.L_x_1) ;  /* 0x0000000000047947 */ /* 0x000fea0003800000 */
.L_x_0:
[----:B------:R-:W1:Y:S02]  /*0280*/  LDC R4, c[0x0][0x2c8] ;  /* 0x0000b200ff047b82 */ /* 0x000e640000000800 */
.L_x_1:
[----:B------:R-:W3:Y:S02]  /*0290*/  LDC.64 R2, c[0x0][0x308] ;  /* 0x0000c200ff027b82 */ /* 0x000ee40000000a00 */
[----:B---3--:R-:W-:-:S04]  /*02a0*/  ISETP.NE.U32.AND P2, PT, R2, RZ, PT ;  /* 0x000000ff0200720c */ /* 0x008fc80003f45070 */
[----:B------:R-:W-:-:S13]  /*02b0*/  ISETP.NE.AND.EX P2, PT, R3, RZ, PT, P2 ;  /* 0x000000ff0300720c */ /* 0x000fda0003f45320 */
[----:B------:R-:W3:Y:S08]  /*02c0*/  @P2 LDC.64 R2, c[0x0][0x308] ;  /* 0x0000c200ff022b82 */ /* 0x000ef00000000a00 */
[----:B------:R-:W2:Y:S01]  /*02d0*/  @!P2 LDC R5, c[0x0][0x2cc] ;  /* 0x0000b300ff05ab82 */ /* 0x000ea20000000800 */
[----:B---3--:R-:W-:-:S05]  /*02e0*/  @P2 IMAD.WIDE R2, R19, 0x4, R2 ;  /* 0x0000000413022825 */ /* 0x008fca00078e0202 */
[----:B------:R-:W3:Y:S01]  /*02f0*/  @P2 LDG.E R0, desc[UR14][R2.64] ;  /* 0x0000000e02002981 */ /* 0x000ee2000c1e1900 */
[----:B------:R-:W-:-:S05]  /*0300*/  IMAD.SHL.U32 R22, R25, 0x80, RZ ;  /* 0x0000008019167824 */ /* 0x000fca00078e00ff */
[----:B----4-:R-:W-:Y:S01]  /*0310*/  ISETP.GT.AND P0, PT, R13, R22, PT ;  /* 0x000000160d00720c */ /* 0x010fe20003f04270 */
[----:B------:R-:W4:Y:S02]  /*0320*/  @!P2 LDC.64 R2, c[0x0][0x318] ;  /* 0x0000c600ff02ab82 */ /* 0x000f240000000a00 */
[----:B----4-:R-:W-:-:S04]  /*0330*/  @!P2 ISETP.NE.U32.AND P1, PT, R2, RZ, PT ;  /* 0x000000ff0200a20c */ /* 0x010fc80003f25070 */
[----:B------:R-:W-:Y:S01]  /*0340*/  @!P2 ISETP.NE.AND.EX P1, PT, R3, RZ, PT, P1 ;  /* 0x000000ff0300a20c */ /* 0x000fe20003f25310 */
[----:B---3-5:R-:W-:-:S03]  /*0350*/  @P2 IMAD.IADD R40, R0, 0x1, -R8 ;  /* 0x0000000100282824 */ /* 0x028fc600078e0a08 */
[----:B--2---:R-:W-:-:S04]  /*0360*/  @!P2 SEL R0, R5, RZ, P1 ;  /* 0x000000ff0500a207 */ /* 0x004fc80000800000 */
[----:B-1----:R-:W-:Y:S01]  /*0370*/  @!P2 IADD3 R40, R0, R4, -R8 ;  /* 0x000000040028a210 */ /* 0x002fe20007ffe808 */
[----:B------:R-:W-:Y:S06]  /*0380*/  @!P0 EXIT ;  /* 0x000000000000894d */ /* 0x000fec0003800000 */
[C---:B------:R-:W-:Y:S01]  /*0390*/  ISETP.GE.AND P0, PT, R40.reuse, 0x1, PT ;  /* 0x000000012800780c */ /* 0x040fe20003f06270 */
[----:B------:R-:W-:-:S05]  /*03a0*/  VIADD R0, R40, 0x3f ;  /* 0x0000003f28007836 */ /* 0x000fca0000000000 */
[----:B------:R-:W-:-:S04]  /*03b0*/  SHF.R.S32.HI R2, RZ, 0x1f, R0 ;  /* 0x0000001fff027819 */ /* 0x000fc80000011400 */
[----:B------:R-:W-:-:S03]  /*03c0*/  LEA.HI R237, R2, R0, RZ, 0x6 ;  /* 0x0000000002ed7211 */ /* 0x000fc600078f30ff */
[----:B------:R-:W-:Y:S05]  /*03d0*/  @!P0 BRA `(.L_x_2) ;  /* 0x0000009400108947 */ /* 0x000fea0003800000 */
[----:B------:R-:W1:Y:S01]  /*03e0*/  LDC R30, c[0x0][0x278] ;  /* 0x00009e00ff1e7b82 */ /* 0x000e620000000800 */
[----:B------:R-:W-:Y:S01]  /*03f0*/  ISETP.NE.AND P2, PT, R252, -0x1, PT ;  /* 0xfffffffffc00780c */ /* 0x000fe20003f45270 */
[----:B------:R-:W-:Y:S01]  /*0400*/  IMAD.IADD R36, R13, 0x1, -R22 ;  /* 0x000000010d247824 */ /* 0x000fe200078e0a16 */
[----:B------:R-:W-:Y:S01]  /*0410*/  IABS R4, R28 ;  /* 0x0000001c00047213 */ /* 0x000fe20000000000 */
[----:B------:R-:W-:Y:S01]  /*0420*/  ULDC.64 UR4, c[0x0][0x258] ;  /* 0x0000960000047ab9 */ /* 0x000fe20000000a00 */
[----:B------:R-:W-:Y:S01]  /*0430*/  SHF.R.S32.HI R29, RZ, 0x1f, R43 ;  /* 0x0000001fff1d7819 */ /* 0x000fe2000001142b */
[----:B------:R-:W-:Y:S01]  /*0440*/  IMAD.MOV.U32 R35, RZ, RZ, R17 ;  /* 0x000000ffff237224 */ /* 0x000fe200078e0011 */
[----:B------:R-:W-:Y:S01]  /*0450*/  ISETP.NE.AND P1, PT, R9, -0x1, PT ;  /* 0xffffffff0900780c */ /* 0x000fe20003f25270 */
[----:B------:R-:W-:Y:S01]  /*0460*/  STL [R1+0x8], R36 ;  /* 0x0000082401007387 */ /* 0x000fe20000100800 */
[CC--:B------:R-:W-:Y:S02]  /*0470*/  LEA.HI R26, R29.reuse, R43.reuse, RZ, 0x2 ;  /* 0x0000002b1d1a7211 */ /* 0x0c0fe400078f10ff */
[----:B------:R-:W-:-:S02]  /*0480*/  LEA.HI R27, R29, R43, RZ, 0x3 ;  /* 0x0000002b1d1b7211 */ /* 0x000fc400078f18ff */
[----:B------:R-:W-:Y:S01]  /*0490*/  SHF.R.S32.HI R250, RZ, 0x2, R26 ;  /* 0x00000002fffa7819 */ /* 0x000fe2000001141a */
[----:B------:R-:W2:Y:S01]  /*04a0*/  @!P2 LDC.64 R6, c[0x0][0x228] ;  /* 0x00008a00ff06ab82 */ /* 0x000ea20000000a00 */
[----:B------:R-:W-:Y:S02]  /*04b0*/  SHF.R.S32.HI R41, RZ, 0x3, R27 ;  /* 0x00000003ff297819 */ /* 0x000fe4000001141b */
[--C-:B------:R-:W-:Y:S02]  /*04c0*/  SHF.R.S32.HI R251, RZ, 0x1f, R250.reuse ;  /* 0x0000001ffffb7819 */ /* 0x100fe400000114fa */
[C---:B------:R-:W-:Y:S02]  /*04d0*/  IADD3 R31, R250.reuse, 0x20, RZ ;  /* 0x00000020fa1f7810 */ /* 0x040fe40007ffe0ff */
[----:B------:R-:W-:Y:S01]  /*04e0*/  ISETP.GE.AND P3, PT, R250, R36, PT ;  /* 0x00000024fa00720c */ /* 0x000fe20003f66270 */
[----:B------:R-:W3:Y:S01]  /*04f0*/  @P2 LDC.64 R10, c[0x0][0x240] ;  /* 0x00009000ff0a2b82 */ /* 0x000ee20000000a00 */
[----:B------:R-:W-:Y:S01]  /*0500*/  IMAD.WIDE R44, R25, 0x80, R250 ;  /* 0x00000080192c7825 */ /* 0x000fe200078e02fa */
[----:B-1----:R-:W-:-:S04]  /*0510*/  IABS R14, R30 ;  /* 0x0000001e000e7213 */ /* 0x002fc80000000000 */
[----:B------:R-:W1:Y:S02]  /*0520*/  I2F.RP R2, R14 ;  /* 0x0000000e00027306 */ /* 0x000e640000209400 */
[----:B------:R-:W4:Y:S08]  /*0530*/  @P1 LDC.64 R22, c[0x0][0x248] ;  /* 0x00009200ff161b82 */ /* 0x000f300000000a00 */
[----:B------:R-:W5:Y:S01]  /*0540*/  @P1 LDC.64 R184, c[0x0][0x250] ;  /* 0x00009400ffb81b82 */ /* 0x000f620000000a00 */
[----:B-1----:R-:W1:Y:S02]  /*0550*/  MUFU.RCP R2, R2 ;  /* 0x0000000200027308 */ /* 0x002e640000001000 */
[----:B-1----:R-:W-:-:S06]  /*0560*/  VIADD R2, R2, 0xffffffe ;  /* 0x0ffffffe02027836 */ /* 0x002fcc0000000000 */
[----:B------:R-:W1:Y:S02]  /*0570*/  F2I.FTZ.U32.TRUNC.NTZ R3, R2 ;  /* 0x0000000200037305 */ /* 0x000e64000021f000 */
[----:B-1----:R-:W-:Y:S01]  /*0580*/  IMAD.MOV R0, RZ, RZ, -R3 ;  /* 0x000000ffff007224 */ /* 0x002fe200078e0a03 */
[----:B------:R-:W-:-:S03]  /*0590*/  MOV R2, RZ ;  /* 0x000000ff00027202 */ /* 0x000fc60000000f00 */
[----:B------:R-:W-:-:S04]  /*05a0*/  IMAD R0, R0, R14, RZ ;  /* 0x0000000e00007224 */ /* 0x000fc800078e02ff */
[----:B------:R-:W-:Y:S01]  /*05b0*/  IMAD.HI.U32 R2, R3, R0, R2 ;  /* 0x0000000003027227 */ /* 0x000fe200078e0002 */
[----:B------:R-:W-:-:S05]  /*05c0*/  @!P2 SHF.R.S32.HI R0, RZ, 0x1f, R19 ;  /* 0x0000001fff00a819 */ /* 0x000fca0000011413 */
[----:B------:R-:W-:-:S04]  /*05d0*/  IMAD.HI.U32 R12, R2, R4, RZ ;  /* 0x00000004020c7227 */ /* 0x000fc800078e00ff */
[----:B--2---:R-:W-:Y:S02]  /*05e0*/  @!P2 IMAD R2, R0, R6, RZ ;  /* 0x000000060002a224 */ /* 0x004fe400078e02ff */
[----:B------:R-:W-:Y:S02]  /*05f0*/  IMAD.MOV R0, RZ, RZ, -R12 ;  /* 0x000000ffff007224 */ /* 0x000fe400078e0a0c */
[----:B------:R-:W-:Y:S02]  /*0600*/  @!P2 IMAD R13, R19, R7, R2 ;  /* 0x00000007130da224 */ /* 0x000fe400078e0202 */
[----:B------:R-:W-:Y:S01]  /*0610*/  IMAD R4, R14, R0, R4 ;  /* 0x000000000e047224 */ /* 0x000fe200078e0204 */
[----:B------:R-:W-:Y:S01]  /*0620*/  LOP3.LUT R0, R26, 0xfffffffc, RZ, 0xc0, !PT ;  /* 0xfffffffc1a007812 */ /* 0x000fe200078ec0ff */
[----:B---3--:R-:W-:-:S03]  /*0630*/  @P2 IMAD.WIDE.U32 R2, R252, R10, RZ ;  /* 0x0000000afc022225 */ /* 0x008fc600078e00ff */
[----:B------:R-:W-:Y:S01]  /*0640*/  IADD3 R5, -R0, R43, RZ ;  /* 0x0000002b00057210 */ /* 0x000fe20007ffe1ff */
[----:B------:R-:W-:Y:S01]  /*0650*/  IMAD.SHL.U32 R0, R41, 0x40, RZ ;  /* 0x0000004029007824 */ /* 0x000fe200078e00ff */
[----:B------:R-:W-:Y:S01]  /*0660*/  ISETP.GT.U32.AND P0, PT, R14, R4, PT ;  /* 0x000000040e00720c */ /* 0x000fe20003f04070 */
[----:B------:R-:W-:Y:S02]  /*0670*/  @P2 IMAD R24, R252, R11, R3 ;  /* 0x0000000bfc182224 */ /* 0x000fe400078e0203 */
[----:B------:R-:W-:Y:S01]  /*0680*/  IMAD.SHL.U32 R16, R5, 0x8, RZ ;  /* 0x0000000805107824 */ /* 0x000fe200078e00ff */
[----:B------:R-:W-:Y:S01]  /*0690*/  LOP3.LUT R0, R0, 0xc0, RZ, 0xc0, !PT ;  /* 0x000000c000007812 */ /* 0x000fe200078ec0ff */
[----:B------:R-:W-:-:S03]  /*06a0*/  @!P2 IMAD.WIDE.U32 R6, R19, R6, RZ ;  /* 0x000000061306a225 */ /* 0x000fc600078e00ff */
[----:B------:R-:W-:Y:S01]  /*06b0*/  MOV R34, R16 ;  /* 0x0000001000227202 */ /* 0x000fe20000000f00 */
[----:B------:R-:W-:Y:S01]  /*06c0*/  IMAD.MOV.U32 R34, RZ, RZ, R16 ;  /* 0x000000ffff227224 */ /* 0x000fe200078e0010 */
[----:B------:R1:W-:Y:S01]  /*06d0*/  STL [R1+0x10], R16 ;  /* 0x0000101001007387 */ /* 0x0003e20000100800 */
[----:B------:R-:W-:Y:S02]  /*06e0*/  @P1 IMAD.IADD R5, R8, 0x1, R9 ;  /* 0x0000000108051824 */ /* 0x000fe400078e0209 */
[-C--:B------:R-:W-:Y:S01]  /*06f0*/  @!P0 IADD3 R4, R4, -R14.reuse, RZ ;  /* 0x8000000e04048210 */ /* 0x080fe20007ffe0ff */
[----:B------:R2:W-:Y:S01]  /*0700*/  STL.64 [R1], R44 ;  /* 0x0000002c01007387 */ /* 0x0005e20000100a00 */
[----:B------:R-:W-:Y:S01]  /*0710*/  LOP3.LUT R3, R0, 0x18, R34, 0xf8, !PT ;  /* 0x0000001800037812 */ /* 0x000fe200078ef822 */
[----:B------:R-:W-:Y:S01]  /*0720*/  @!P2 IMAD.IADD R24, R7, 0x1, R13 ;  /* 0x000000010718a824 */ /* 0x000fe200078e020d */
[----:B------:R-:W-:Y:S01]  /*0730*/  SHF.R.U32.HI R0, RZ, 0x3, R0 ;  /* 0x00000003ff007819 */ /* 0x000fe20000011600 */
[----:B------:R2:W-:Y:S01]  /*0740*/  STL [R1+0x18], R31 ;  /* 0x0000181f01007387 */ /* 0x0005e20000100800 */
[----:B------:R-:W-:Y:S01]  /*0750*/  ISETP.GE.U32.AND P6, PT, R4, R14, PT ;  /* 0x0000000e0400720c */ /* 0x000fe20003fc6070 */
[----:B----4-:R-:W-:Y:S01]  /*0760*/  @P1 IMAD R7, R5, R23, RZ ;  /* 0x0000001705071224 */ /* 0x010fe200078e02ff */
[----:B------:R-:W-:Y:S01]  /*0770*/  LOP3.LUT R25, R3, R0, RZ, 0x3c, !PT ;  /* 0x0000000003197212 */ /* 0x000fe200078e3cff */
[----:B------:R-:W-:Y:S01]  /*0780*/  @P1 IMAD.WIDE.U32 R4, R5, R22, RZ ;  /* 0x0000001605041225 */ /* 0x000fe200078e00ff */
[----:B------:R-:W-:-:S03]  /*0790*/  LOP3.LUT R0, R28, R30, RZ, 0x3c, !PT ;  /* 0x0000001e1c007212 */ /* 0x000fc600078e3cff */
[----:B------:R-:W-:Y:S01]  /*07a0*/  @P1 IMAD.IADD R14, R5, 0x1, R7 ;  /* 0x00000001050e1824 */ /* 0x000fe200078e0207 */
[----:B------:R-:W-:Y:S01]  /*07b0*/  ISETP.GE.AND P4, PT, R0, RZ, PT ;  /* 0x000000ff0000720c */ /* 0x000fe20003f86270 */
[----:B------:R-:W-:Y:S01]  /*07c0*/  @P1 IMAD.IADD R0, R8, 0x1, R9 ;  /* 0x0000000108001824 */ /* 0x000fe200078e0209 */
[----:B------:R-:W-:Y:S02]  /*07d0*/  SHF.R.S32.HI R9, RZ, 0x1f, R28 ;  /* 0x0000001fff097819 */ /* 0x000fe4000001141c */
[----:B------:R-:W-:-:S03]  /*07e0*/  @P1 MOV R7, R4 ;  /* 0x0000000400071202 */ /* 0x000fc60000000f00 */
[----:B------:R-:W-:Y:S01]  /*07f0*/  IMAD R9, R9, UR4, RZ ;  /* 0x0000000409097c24 */ /* 0x000fe2000f8e02ff */
[----:B-1----:R-:W-:Y:S01]  /*0800*/  @P2 MOV R16, R2 ;  /* 0x0000000200102202 */ /* 0x002fe20000000f00 */
[----:B------:R-:W-:Y:S01]  /*0810*/  @!P2 IMAD.MOV.U32 R16, RZ, RZ, R6 ;  /* 0x000000ffff10a224 */ /* 0x000fe200078e0006 */
[----:B------:R-:W-:Y:S01]  /*0820*/  ISETP.GE.AND P2, PT, R31, R36, PT ;  /* 0x000000241f00720c */ /* 0x000fe20003f46270 */
[----:B-----5:R-:W-:-:S04]  /*0830*/  @P1 IMAD.WIDE.U32 R2, R0, R184, RZ ;  /* 0x000000b800021225 */ /* 0x020fc800078e00ff */
[----:B------:R-:W-:Y:S01]  /*0840*/  @P1 IMAD R6, R0, R185, RZ ;  /* 0x000000b900061224 */ /* 0x000fe200078e02ff */
[----:B------:R-:W-:-:S03]  /*0850*/  @P1 MOV R15, R2 ;  /* 0x00000002000f1202 */ /* 0x000fc60000000f00 */
[----:B------:R-:W-:Y:S01]  /*0860*/  @P1 IMAD.IADD R17, R3, 0x1, R6 ;  /* 0x0000000103111824 */ /* 0x000fe200078e0206 */
[----:B--2---:R-:W-:Y:S06]  /*0870*/  @P1 BRA `(.L_x_3) ;  /* 0x0000000000341947 */ /* 0x004fec0003800000 */
[----:B------:R-:W1:Y:S01]  /*0880*/  LDC.64 R22, c[0x0][0x248] ;  /* 0x00009200ff167b82 */ /* 0x000e620000000a00 */
[----:B------:R-:W-:Y:S02]  /*0890*/  SHF.R.S32.HI R0, RZ, 0x1f, R8 ;  /* 0x0000001fff007819 */ /* 0x000fe40000011408 */
[----:B------:R-:W-:-:S05]  /*08a0*/  SHF.R.S32.HI R6, RZ, 0x1f, R19 ;  /* 0x0000001fff067819 */ /* 0x000fca0000011413 */
[----:B------:R-:W2:Y:S01]  /*08b0*/  LDC.64 R4, c[0x0][0x230] ;  /* 0x00008c00ff047b82 */ /* 0x000ea20000000a00 */
[-C--:B-1----:R-:W-:Y:S02]  /*08c0*/  IMAD R0, R0, R22.reuse, RZ ;  /* 0x0000001600007224 */ /* 0x082fe400078e02ff */
[----:B------:R-:W-:-:S04]  /*08d0*/  IMAD.WIDE.U32 R2, R8, R22, RZ ;  /* 0x0000001608027225 */ /* 0x000fc800078e00ff */
[----:B------:R-:W-:Y:S02]  /*08e0*/  IMAD R0, R8, R23, R0 ;  /* 0x0000001708007224 */ /* 0x000fe400078e0200 */
[----:B--2---:R-:W-:-:S03]  /*08f0*/  IMAD R6, R6, R4, RZ ;  /* 0x0000000406067224 */ /* 0x004fc600078e02ff */
[----:B------:R-:W-:Y:S01]  /*0900*/  IADD3 R3, R3, R0, RZ ;  /* 0x0000000003037210 */ /* 0x000fe20007ffe0ff */
[C---:B------:R-:W-:Y:S02]  /*0910*/  IMAD R5, R19.reuse, R5, R6 ;  /* 0x0000000513057224 */ /* 0x040fe400078e0206 */
[----:B------:R-:W-:-:S05]  /*0920*/  IMAD.WIDE.U32 R2, R19, R4, R2 ;  /* 0x0000000413027225 */ /* 0x000fca00078e0002 */
[----:B------:R-:W-:Y:S02]  /*0930*/  IADD3 R14, R3, R5, RZ ;  /* 0x00000005030e7210 */ /* 0x000fe40007ffe0ff */
[----:B------:R-:W-:Y:S02]  /*0940*/  MOV R7, R2 ;  /* 0x0000000200077202 */ /* 0x000fe40000000f00 */
.L_x_3:
[----:B------:R-:W-:Y:S05]  /*0950*/  @P1 BRA `(.L_x_4) ;  /* 0x0000000000341947 */ /* 0x000fea0003800000 */
        /* <DEDUP_REMOVED lines=12> */
[----:B------:R-:W-:-:S07]  /*0a20*/  MOV R15, R2 ;  /* 0x00000002000f7202 */ /* 0x000fce0000000f00 */
.L_x_4:
[----:B------:R-:W1:Y:S01]  /*0a30*/  @!P2 LDC.64 R10, c[0x0][0x240] ;  /* 0x00009000ff0aab82 */ /* 0x000e620000000a00 */
[--C-:B------:R-:W-:Y:S01]  /*0a40*/  SHF.R.S32.HI R35, RZ, 0x1f, R34.reuse ;  /* 0x0000001fff237819 */ /* 0x100fe20000011422 */
[----:B------:R-:W-:Y:S01]  /*0a50*/  IMAD R8, R28, UR5, R9 ;  /* 0x000000051c087c24 */ /* 0x000fe2000f8e0209 */
[----:B------:R-:W-:Y:S01]  /*0a60*/  IADD3 R4, P1, R34, R16, RZ ;  /* 0x0000001022047210 */ /* 0x000fe20007f3e0ff */
[----:B------:R-:W-:Y:S01]  /*0a70*/  @!P0 VIADD R12, R12, 0x1 ;  /* 0x000000010c0c8836 */ /* 0x000fe20000000000 */
[----:B------:R-:W-:Y:S01]  /*0a80*/  @!P2 IADD3 R9, P0, R44, 0x20, RZ ;  /* 0x000000202c09a810 */ /* 0x000fe20007f1e0ff */
[-C--:B------:R-:W-:Y:S01]  /*0a90*/  IMAD R0, R251, R22.reuse, RZ ;  /* 0x00000016fb007224 */ /* 0x080fe200078e02ff */
[----:B------:R-:W-:Y:S01]  /*0aa0*/  LEA.HI.SX32 R42, R237, 0xffffffff, 0x1a ;  /* 0xffffffffed2a7811 */ /* 0x000fe200078fd2ff */
[----:B------:R-:W2:Y:S01]  /*0ab0*/  @!P3 LDC.64 R18, c[0x0][0x240] ;  /* 0x00009000ff12bb82 */ /* 0x000ea20000000a00 */
[----:B------:R-:W-:Y:S01]  /*0ac0*/  IMAD.WIDE.U32 R2, R250, R22, R34 ;  /* 0x00000016fa027225 */ /* 0x000fe200078e0022 */
[----:B------:R-:W-:Y:S01]  /*0ad0*/  ISETP.NE.AND P5, PT, R30, RZ, PT ;  /* 0x000000ff1e00720c */ /* 0x000fe20003fa5270 */
[----:B------:R3:W-:Y:S01]  /*0ae0*/  STL [R1+0x14], R35 ;  /* 0x0000142301007387 */ /* 0x0007e20000100800 */
[----:B------:R-:W-:Y:S01]  /*0af0*/  UMOV UR5, 0x400 ;  /* 0x0000040000057882 */ /* 0x000fe20000000000 */
[----:B------:R-:W-:Y:S01]  /*0b00*/  @P6 VIADD R12, R12, 0x1 ;  /* 0x000000010c0c6836 */ /* 0x000fe20000000000 */
[----:B------:R-:W-:Y:S01]  /*0b10*/  ULDC.64 UR6, c[0x0][0x260] ;  /* 0x0000980000067ab9 */ /* 0x000fe20000000a00 */
[----:B------:R-:W-:Y:S01]  /*0b20*/  IMAD.X R5, R35, 0x1, R24, P1 ;  /* 0x0000000123057824 */ /* 0x000fe200008e0618 */
[----:B------:R-:W4:Y:S01]  /*0b30*/  @!P2 LDC.64 R20, c[0x0][0x210] ;  /* 0x00008400ff14ab82 */ /* 0x000f220000000a00 */
[----:B------:R-:W-:Y:S01]  /*0b40*/  @!P2 IMAD.X R6, RZ, RZ, R45, P0 ;  /* 0x000000ffff06a224 */ /* 0x000fe200000e062d */
[----:B------:R-:W-:Y:S01]  /*0b50*/  IADD3 R32, P0, R7, R2, RZ ;  /* 0x0000000207207210 */ /* 0x000fe20007f1e0ff */
[----:B------:R-:W-:Y:S01]  /*0b60*/  IMAD R0, R250, R23, R0 ;  /* 0x00000017fa007224 */ /* 0x000fe200078e0200 */
[C-C-:B------:R-:W-:Y:S01]  /*0b70*/  SHF.L.U64.HI R248, R22.reuse, 0x6, R23.reuse ;  /* 0x0000000616f87819 */ /* 0x140fe20000010217 */
[----:B------:R-:W-:Y:S01]  /*0b80*/  IMAD.MOV.U32 R16, RZ, RZ, R12 ;  /* 0x000000ffff107224 */ /* 0x000fe200078e000c */
[----:B------:R-:W-:Y:S01]  /*0b90*/  SHF.L.U64.HI R156, R22, 0x5, R23 ;  /* 0x00000005169c7819 */ /* 0x000fe20000010217 */
[----:B------:R-:W-:Y:S01]  /*0ba0*/  IMAD.WIDE.U32 R12, R28, UR4, R4 ;  /* 0x000000041c0c7c25 */ /* 0x000fe2000f8e0004 */
[----:B------:R-:W-:Y:S01]  /*0bb0*/  IADD3.X R33, R14, R3, R0, P0, !PT ;  /* 0x000000030e217210 */ /* 0x000fe200007fe400 */
[----:B------:R-:W5:Y:S02]  /*0bc0*/  S2UR UR4, SR_CgaCtaId ;  /* 0x00000000000479c3 */ /* 0x000f640000008800 */
[----:B-1----:R-:W-:-:S02]  /*0bd0*/  @!P2 IMAD R2, R6, R10, RZ ;  /* 0x0000000a0602a224 */ /* 0x002fc400078e02ff */
[----:B------:R-:W-:-:S04]  /*0be0*/  IMAD.WIDE.U32 R4, R250, R184, R34 ;  /* 0x000000b8fa047225 */ /* 0x000fc800078e0022 */
[----:B------:R-:W-:Y:S01]  /*0bf0*/  IMAD R0, R251, R184, RZ ;  /* 0x000000b8fb007224 */ /* 0x000fe200078e02ff */
[----:B------:R-:W-:Y:S01]  /*0c00*/  IADD3 R34, P0, R15, R4, RZ ;  /* 0x000000040f227210 */ /* 0x000fe20007f1e0ff */
[----:B------:R-:W-:Y:S01]  /*0c10*/  IMAD.IADD R7, R13, 0x1, R8 ;  /* 0x000000010d077824 */ /* 0x000fe200078e0208 */
[----:B------:R-:W1:Y:S01]  /*0c20*/  @!P3 LDC.64 R14, c[0x0][0x210] ;  /* 0x00008400ff0ebb82 */ /* 0x000e620000000a00 */
[----:B------:R-:W-:Y:S02]  /*0c30*/  @!P2 IMAD.MOV.U32 R6, RZ, RZ, R12 ;  /* 0x000000ffff06a224 */ /* 0x000fe400078e000c */
[----:B------:R-:W-:Y:S02]  /*0c40*/  @!P2 IMAD R8, R9, R11, R2 ;  /* 0x0000000b0908a224 */ /* 0x000fe400078e0202 */
[----:B------:R-:W-:Y:S02]  /*0c50*/  IMAD R0, R250, R185, R0 ;  /* 0x000000b9fa007224 */ /* 0x000fe400078e0200 */
[----:B------:R-:W-:-:S02]  /*0c60*/  IMAD R11, R42, -0x40, R40 ;  /* 0xffffffc02a0b7824 */ /* 0x000fc400078e0228 */
[----:B------:R-:W-:Y:S01]  /*0c70*/  @!P2 IMAD.WIDE.U32 R2, R9, R10, R6 ;  /* 0x0000000a0902a225 */ /* 0x000fe200078e0006 */
[----:B---3--:R-:W-:Y:S01]  /*0c80*/  IADD3.X R35, R17, R5, R0, P0, !PT ;  /* 0x0000000511237210 */ /* 0x008fe200007fe400 */
[----:B------:R-:W3:Y:S01]  /*0c90*/  @!P2 S2R R10, SR_CgaCtaId ;  /* 0x00000000000aa919 */ /* 0x000ee20000008800 */
[----:B------:R-:W-:Y:S01]  /*0ca0*/  ISETP.GE.AND P6, PT, R250, R11, PT ;  /* 0x0000000bfa00720c */ /* 0x000fe20003fc6270 */
[----:B------:R-:W-:Y:S01]  /*0cb0*/  @!P2 IMAD.IADD R3, R3, 0x1, R8 ;  /* 0x000000010303a824 */ /* 0x000fe200078e0208 */
[----:B----4-:R-:W-:Y:S01]  /*0cc0*/  @!P2 LEA R8, P0, R2, R20, 0x1 ;  /* 0x000000140208a211 */ /* 0x010fe200078008ff */
[----:B--2---:R-:W-:Y:S01]  /*0cd0*/  @!P3 IMAD R0, R45, R18, RZ ;  /* 0x000000122d00b224 */ /* 0x004fe200078e02ff */
[----:B-----5:R-:W-:Y:S01]  /*0ce0*/  ULEA UR4, UR4, UR5, 0x18 ;  /* 0x0000000504047291 */ /* 0x020fe2000f8ec03f */
[----:B------:R-:W-:Y:S01]  /*0cf0*/  VIADD R24, R250, 0x60 ;  /* 0x00000060fa187836 */ /* 0x000fe20000000000 */
[----:B------:R-:W-:Y:S01]  /*0d00*/  @!P2 LEA.HI.X R9, R2, R21, R3, 0x1, P0 ;  /* 0x000000150209a211 */ /* 0x000fe200000f0c03 */
[----:B------:R-:W-:Y:S01]  /*0d10*/  @!P3 IMAD R6, R44, R19, R0 ;  /* 0x000000132c06b224 */ /* 0x000fe200078e0200 */
[----:B------:R-:W-:Y:S01]  /*0d20*/  LEA.HI R0, R26, R250, RZ, 0x1 ;  /* 0x000000fa1a007211 */ /* 0x000fe200078f08ff */
[----:B------:R-:W-:Y:S01]  /*0d30*/  VIADD R28, R250, 0x40 ;  /* 0x00000040fa1c7836 */ /* 0x000fe20000000000 */
[----:B------:R-:W-:Y:S01]  /*0d40*/  ISETP.GE.AND P0, PT, R24, R36, PT ;  /* 0x000000241800720c */ /* 0x000fe20003f06270 */
[----:B------:R-:W-:Y:S01]  /*0d50*/  @!P4 IMAD.MOV R16, RZ, RZ, -R16 ;  /* 0x000000ffff10c224 */ /* 0x000fe200078e0a10 */
[----:B------:R-:W-:Y:S01]  /*0d60*/  LEA.HI R19, R29, R43, RZ, 0x5 ;  /* 0x0000002b1d137211 */ /* 0x000fe200078f28ff */
[----:B------:R-:W-:Y:S01]  /*0d70*/  @!P3 IMAD.MOV.U32 R2, RZ, RZ, R12 ;  /* 0x000000ffff02b224 */ /* 0x000fe200078e000c */
[----:B------:R-:W-:Y:S01]  /*0d80*/  LOP3.LUT R0, R0, 0x7fffffe, RZ, 0xc0, !PT ;  /* 0x07fffffe00007812 */ /* 0x000fe200078ec0ff */
[----:B------:R-:W-:Y:S01]  /*0d90*/  @!P3 IMAD.MOV.U32 R3, RZ, RZ, R7 ;  /* 0x000000ffff03b224 */ /* 0x000fe200078e0007 */
[----:B------:R-:W-:Y:S01]  /*0da0*/  @!P5 LOP3.LUT R16, RZ, R30, RZ, 0x33, !PT ;  /* 0x0000001eff10d212 */ /* 0x000fe200078e33ff */
[----:B------:R-:W2:Y:S01]  /*0db0*/  @!P6 S2R R17, SR_CgaCtaId ;  /* 0x000000000011e919 */ /* 0x000ea20000008800 */
[----:B------:R-:W-:Y:S01]  /*0dc0*/  ISETP.GE.AND P5, PT, R31, R11, PT ;  /* 0x0000000b1f00720c */ /* 0x000fe20003fa6270 */
[----:B------:R-:W-:Y:S01]  /*0dd0*/  IMAD.IADD R0, R250, 0x1, -R0 ;  /* 0x00000001fa007824 */ /* 0x000fe200078e0a00 */
[----:B------:R-:W-:Y:S01]  /*0de0*/  ISETP.GE.AND P1, PT, R28, R36, PT ;  /* 0x000000241c00720c */ /* 0x000fe20003f26270 */
[----:B------:R-:W-:Y:S01]  /*0df0*/  @!P3 IMAD.WIDE.U32 R4, R44, R18, R2 ;  /* 0x000000122c04b225 */ /* 0x000fe200078e0002 */
[----:B------:R-:W-:Y:S01]  /*0e00*/  SHF.R.S32.HI R38, RZ, 0x5, R19 ;  /* 0x00000005ff267819 */ /* 0x000fe20000011413 */
[----:B------:R-:W4:Y:S02]  /*0e10*/  @!P0 S2R R21, SR_CgaCtaId ;  /* 0x0000000000158919 */ /* 0x000f240000008800 */
[----:B------:R-:W-:Y:S01]  /*0e20*/  IMAD.WIDE.U32 R246, R16, UR6, R32 ;  /* 0x0000000610f67c25 */ /* 0x000fe2000f8e0020 */
[----:B-1----:R-:W-:Y:S01]  /*0e30*/  @!P3 LEA R2, P4, R4, R14, 0x1 ;  /* 0x0000000e0402b211 */ /* 0x002fe200078808ff */
[----:B------:R1:W-:Y:S02]  /*0e40*/  STL [R1+0x20], R28 ;  /* 0x0000201c01007387 */ /* 0x0003e40000100800 */
[----:B------:R-:W-:-:S02]  /*0e50*/  IMAD R3, R38, 0x8, R0 ;  /* 0x0000000826037824 */ /* 0x000fc400078e0200 */
[----:B------:R-:W-:Y:S01]  /*0e60*/  @!P3 IMAD.IADD R0, R5, 0x1, R6 ;  /* 0x000000010500b824 */ /* 0x000fe200078e0206 */
[----:B------:R-:W-:Y:S01]  /*0e70*/  LEA.HI R5, R29, R43, RZ, 0x4 ;  /* 0x0000002b1d057211 */ /* 0x000fe200078f20ff */
[----:B------:R-:W-:Y:S01]  /*0e80*/  IMAD.U32 R6, R3, 0x20, R25 ;  /* 0x0000002003067824 */ /* 0x000fe200078e0019 */
[----:B------:R-:W5:Y:S01]  /*0e90*/  @!P5 S2R R18, SR_CgaCtaId ;  /* 0x000000000012d919 */ /* 0x000f620000008800 */
[----:B------:R-:W-:Y:S01]  /*0ea0*/  IMAD.SHL.U32 R241, R22, 0x40, RZ ;  /* 0x0000004016f17824 */ /* 0x000fe200078e00ff */
[----:B------:R-:W-:Y:S01]  /*0eb0*/  @!P3 LEA.HI.X R3, R4, R15, R0, 0x1, P4 ;  /* 0x0000000f0403b211 */ /* 0x000fe200020f0c00 */
[----:B------:R-:W-:Y:S01]  /*0ec0*/  IMAD.MOV.U32 R242, RZ, RZ, R246 ;  /* 0x000000fffff27224 */ /* 0x000fe200078e00f6 */
[----:B------:R-:W-:Y:S01]  /*0ed0*/  SHF.R.S32.HI R4, RZ, 0x4, R5 ;  /* 0x00000004ff047819 */ /* 0x000fe20000011405 */
[----:B------:R-:W5:Y:S01]  /*0ee0*/  @!P1 LDC.64 R14, c[0x0][0x240] ;  /* 0x00009000ff0e9b82 */ /* 0x000f620000000a00 */
[----:B------:R-:W-:Y:S01]  /*0ef0*/  LEA R221, R6, UR4, 0x1 ;  /* 0x0000000406dd7c11 */ /* 0x000fe2000f8e08ff */
[----:B------:R3:W-:Y:S01]  /*0f00*/  STL [R1+0x1c], R24 ;  /* 0x00001c1801007387 */ /* 0x0007e20000100800 */
[----:B------:R-:W-:Y:S01]  /*0f10*/  LEA.HI R0, R5, R4, RZ, 0x1 ;  /* 0x0000000405007211 */ /* 0x000fe200078f08ff */
[----:B------:R-:W-:Y:S01]  /*0f20*/  IMAD.SHL.U32 R159, R22, 0x20, RZ ;  /* 0x00000020169f7824 */ /* 0x000fe200078e00ff */
[----:B------:R-:W-:Y:S01]  /*0f30*/  ISETP.GE.AND P4, PT, R250, R11, PT ;  /* 0x0000000bfa00720c */ /* 0x000fe20003f86270 */
[----:B------:R-:W-:Y:S01]  /*0f40*/  @!PT LDS RZ, [RZ] ;  /* 0x00000000fffff984 */ /* 0x000fe20000000800 */
[----:B------:R-:W-:Y:S01]  /*0f50*/  @!PT LDS RZ, [RZ] ;  /* 0x00000000fffff984 */ /* 0x000fe20000000800 */
[----:B------:R-:W-:Y:S01]  /*0f60*/  @!PT LDS RZ, [RZ] ;  /* 0x00000000fffff984 */ /* 0x000fe20000000800 */
[----:B------:R-:W-:Y:S04]  /*0f70*/  @!P3 LDGSTS.E.BYPASS.LTC128B.128 [R221], desc[UR14][R2.64] ;  /* 0x0000000002ddbfae */ /* 0x000fe8000b901d4e */
[----:B------:R-:W-:Y:S01]  /*0f80*/  @!P3 LDGSTS.E.BYPASS.LTC128B.128 [R221+0x2000], desc[UR14][R2.64+0x40] ;  /* 0x0200004002ddbfae */ /* 0x000fe2000b901d4e */
[----:B-1----:R-:W1:Y:S03]  /*0f90*/  @!P1 S2R R28, SR_CgaCtaId ;  /* 0x00000000001c9919 */ /* 0x002e660000008800 */
[----:B------:R2:W-:Y:S01]  /*0fa0*/  @!P3 LDGSTS.E.BYPASS.LTC128B.128 [R221+0x4000], desc[UR14][R2.64+0x80] ;  /* 0x0400008002ddbfae */ /* 0x0005e2000b901d4e */
[----:B------:R-:W-:-:S05]  /*0fb0*/  @!P1 IADD3 R13, P3, R44, 0x40, RZ ;  /* 0x000000402c0d9810 */ /* 0x000fca0007f7e0ff */
[----:B------:R-:W-:Y:S01]  /*0fc0*/  @!P1 IMAD.X R20, RZ, RZ, R45, P3 ;  /* 0x000000ffff149224 */ /* 0x000fe200018e062d */
[----:B------:R-:W-:Y:S02]  /*0fd0*/  ISETP.GE.AND P3, PT, R31, R11, PT ;  /* 0x0000000b1f00720c */ /* 0x000fe40003f66270 */
[----:B------:R-:W-:Y:S01]  /*0fe0*/  @!P5 MOV R11, 0x400 ;  /* 0x00000400000bd802 */ /* 0x000fe20000000f00 */
[----:B---3--:R-:W3:Y:S01]  /*0ff0*/  @!P1 LDC.64 R24, c[0x0][0x210] ;  /* 0x00008400ff189b82 */ /* 0x008ee20000000a00 */
[----:B--2---:R-:W-:Y:S02]  /*1000*/  LOP3.LUT R2, R0, 0xfffffffe, RZ, 0xc0, !PT ;  /* 0xfffffffe00027812 */ /* 0x004fe400078ec0ff */
[----:B------:R-:W-:Y:S02]  /*1010*/  @!P2 MOV R0, 0x400 ;  /* 0x000004000000a802 */ /* 0x000fe40000000f00 */
[----:B------:R-:W-:Y:S01]  /*1020*/  @!P6 MOV R3, 0x400 ;  /* 0x000004000003e802 */ /* 0x000fe20000000f00 */
[----:B------:R-:W-:Y:S01]  /*1030*/  IMAD.IADD R31, R4, 0x1, -R2 ;  /* 0x00000001041f7824 */ /* 0x000fe200078e0a02 */
[----:B------:R-:W-:-:S02]  /*1040*/  @!P2 LEA R10, R10, R0, 0x18 ;  /* 0x000000000a0aa211 */ /* 0x000fc400078ec0ff */
[----:B------:R-:W-:Y:S02]  /*1050*/  LOP3.LUT R0, R5, 0xfffffff0, RZ, 0xc0, !PT ;  /* 0xfffffff005007812 */ /* 0x000fe400078ec0ff */
[----:B------:R-:W-:Y:S02]  /*1060*/  @!P6 LEA R30, R17, R3, 0x18 ;  /* 0x00000003111ee211 */ /* 0x000fe400078ec0ff */
[----:B------:R-:W-:Y:S01]  /*1070*/  LOP3.LUT R2, R27, 0xfffffff8, RZ, 0xc0, !PT ;  /* 0xfffffff81b027812 */ /* 0x000fe200078ec0ff */
[C---:B------:R-:W-:Y:S01]  /*1080*/  IMAD.IADD R0, R43.reuse, 0x1, -R0 ;  /* 0x000000012b007824 */ /* 0x040fe200078e0a00 */
[----:B------:R-:W-:Y:S01]  /*1090*/  @!P0 MOV R3, 0x400 ;  /* 0x0000040000038802 */ /* 0x000fe20000000f00 */
[----:B------:R-:W2:Y:S01]  /*10a0*/  @!P0 LDC.64 R26, c[0x0][0x210] ;  /* 0x00008400ff1a8b82 */ /* 0x000ea20000000a00 */
[----:B------:R-:W-:Y:S01]  /*10b0*/  @!P1 MOV R4, 0x400 ;  /* 0x0000040000049802 */ /* 0x000fe20000000f00 */
[----:B------:R-:W-:Y:S01]  /*10c0*/  IMAD.IADD R2, R43, 0x1, -R2 ;  /* 0x000000012b027824 */ /* 0x000fe200078e0a02 */
[----:B----4-:R-:W-:-:S02]  /*10d0*/  @!P0 LEA R21, R21, R3, 0x18 ;  /* 0x0000000315158211 */ /* 0x010fc400078ec0ff */
[----:B------:R-:W-:Y:S02]  /*10e0*/  LEA.HI R3, R0, R0, RZ, 0x1 ;  /* 0x0000000000037211 */ /* 0x000fe400078f08ff */
[----:B------:R-:W-:Y:S02]  /*10f0*/  SHF.R.S32.HI R19, RZ, 0x1f, R0 ;  /* 0x0000001fff137819 */ /* 0x000fe40000011400 */
[----:B------:R-:W-:Y:S02]  /*1100*/  LEA.HI R29, R2, R2, RZ, 0x1 ;  /* 0x00000002021d7211 */ /* 0x000fe400078f08ff */
[----:B------:R-:W-:Y:S02]  /*1110*/  LOP3.LUT R5, R3, 0x7fffffe, RZ, 0xc0, !PT ;  /* 0x07fffffe03057812 */ /* 0x000fe400078ec0ff */
[----:B-----5:R-:W-:Y:S02]  /*1120*/  @!P5 LEA R17, R18, R11, 0x18 ;  /* 0x0000000b1211d211 */ /* 0x020fe400078ec0ff */
[----:B------:R-:W-:Y:S01]  /*1130*/  LEA.HI R39, R19, R0, RZ, 0x3 ;  /* 0x0000000013277211 */ /* 0x000fe200078f18ff */
[----:B------:R-:W-:Y:S01]  /*1140*/  IMAD.IADD R160, R0, 0x1, -R5 ;  /* 0x0000000100a07824 */ /* 0x000fe200078e0a05 */
[----:B------:R-:W4:Y:S01]  /*1150*/  @!P0 LDC.64 R18, c[0x0][0x240] ;  /* 0x00009000ff128b82 */ /* 0x000f220000000a00 */
[----:B-1----:R-:W-:Y:S01]  /*1160*/  @!P1 LEA R28, R28, R4, 0x18 ;  /* 0x000000041c1c9211 */ /* 0x002fe200078ec0ff */
[----:B------:R-:W-:Y:S01]  /*1170*/  @!P2 IMAD R0, R6, 0x2, R10 ;  /* 0x000000020600a824 */ /* 0x000fe200078e020a */
[----:B------:R-:W-:-:S02]  /*1180*/  LOP3.LUT R4, R29, 0x3fffffe, RZ, 0xc0, !PT ;  /* 0x03fffffe1d047812 */ /* 0x000fc400078ec0ff */
[--C-:B------:R-:W-:Y:S02]  /*1190*/  SHF.R.S32.HI R10, RZ, 0x1, R3.reuse ;  /* 0x00000001ff0a7819 */ /* 0x100fe40000011403 */
[----:B------:R-:W-:Y:S01]  /*11a0*/  @!P2 LDGSTS.E.BYPASS.LTC128B.128 [R0+0x800], desc[UR14][R8.64] ;  /* 0x008000000800afae */ /* 0x000fe2000b901d4e */
[----:B------:R-:W-:Y:S01]  /*11b0*/  IMAD.IADD R37, R2, 0x1, -R4 ;  /* 0x0000000102257824 */ /* 0x000fe200078e0a04 */
[----:B------:R-:W-:Y:S01]  /*11c0*/  SHF.R.S32.HI R2, RZ, 0x1f, R3 ;  /* 0x0000001fff027819 */ /* 0x000fe20000011403 */
[----:B------:R-:W-:Y:S01]  /*11d0*/  @!P1 IMAD R3, R20, R14, RZ ;  /* 0x0000000e14039224 */ /* 0x000fe200078e02ff */
[----:B------:R-:W-:Y:S04]  /*11e0*/  @!P2 LDGSTS.E.BYPASS.LTC128B.128 [R0+0x2800], desc[UR14][R8.64+0x40] ;  /* 0x028000400800afae */ /* 0x000fe8000b901d4e */
[----:B------:R1:W-:Y:S01]  /*11f0*/  @!P2 LDGSTS.E.BYPASS.LTC128B.128 [R0+0x4800], desc[UR14][R8.64+0x80] ;  /* 0x048000800800afae */ /* 0x0003e2000b901d4e */
[----:B------:R-:W-:-:S02]  /*1200*/  @!P0 IADD3 R11, P2, R44, 0x60, RZ ;  /* 0x000000602c0b8810 */ /* 0x000fc40007f5e0ff */
[----:B-1----:R-:W-:Y:S01]  /*1210*/  LEA.HI R0, R2, R10, RZ, 0x2 ;  /* 0x0000000a02007211 */ /* 0x002fe200078f10ff */
[C---:B------:R-:W-:Y:S02]  /*1220*/  @!P1 IMAD R9, R13.reuse, R15, R3 ;  /* 0x0000000f0d099224 */ /* 0x040fe400078e0203 */
[----:B------:R-:W-:Y:S01]  /*1230*/  @!P1 IMAD.MOV.U32 R2, RZ, RZ, R12 ;  /* 0x000000ffff029224 */ /* 0x000fe200078e000c */
[----:B------:R-:W-:Y:S01]  /*1240*/  LOP3.LUT R0, R0, 0xfffffffc, RZ, 0xc0, !PT ;  /* 0xfffffffc00007812 */ /* 0x000fe200078ec0ff */
[----:B------:R-:W-:Y:S02]  /*1250*/  @!P1 IMAD.MOV.U32 R3, RZ, RZ, R7 ;  /* 0x000000ffff039224 */ /* 0x000fe400078e0007 */
[----:B------:R-:W-:Y:S02]  /*1260*/  @!P1 IMAD R8, R6, 0x2, R28 ;  /* 0x0000000206089824 */ /* 0x000fe400078e021c */
[----:B------:R-:W-:-:S04]  /*1270*/  @!P1 IMAD.WIDE.U32 R4, R13, R14, R2 ;  /* 0x0000000e0d049225 */ /* 0x000fc800078e0002 */
[----:B------:R-:W-:Y:S01]  /*1280*/  @!P0 IMAD.X R3, RZ, RZ, R45, P2 ;  /* 0x000000ffff038224 */ /* 0x000fe200010e062d */
[----:B---3--:R-:W-:Y:S01]  /*1290*/  @!P1 LEA R2, P2, R4, R24, 0x1 ;  /* 0x0000001804029211 */ /* 0x008fe200078408ff */
[----:B------:R-:W-:Y:S01]  /*12a0*/  IMAD.IADD R36, R10, 0x1, -R0 ;  /* 0x000000010a247824 */ /* 0x000fe200078e0a00 */
[----:B------:R-:W-:Y:S01]  /*12b0*/  SHF.R.S32.HI R10, RZ, 0x1f, R16 ;  /* 0x0000001fff0a7819 */ /* 0x000fe20000011410 */
[----:B------:R-:W-:Y:S02]  /*12c0*/  @!P1 IMAD.IADD R0, R5, 0x1, R9 ;  /* 0x0000000105009824 */ /* 0x000fe400078e0209 */
[C---:B------:R-:W-:Y:S02]  /*12d0*/  @!P0 IMAD R15, R6.reuse, 0x2, R21 ;  /* 0x00000002060f8824 */ /* 0x040fe400078e0215 */
[C---:B------:R-:W-:Y:S01]  /*12e0*/  @!P6 IMAD R14, R6.reuse, 0x2, R30 ;  /* 0x00000002060ee824 */ /* 0x040fe200078e021e */
[----:B------:R-:W1:Y:S01]  /*12f0*/  @!P5 LDC.64 R20, c[0x0][0x218] ;  /* 0x00008600ff14db82 */ /* 0x000e620000000a00 */
[----:B------:R-:W-:Y:S01]  /*1300*/  @!P5 IMAD R13, R6, 0x2, R17 ;  /* 0x00000002060dd824 */ /* 0x000fe200078e0211 */
[----:B------:R-:W-:Y:S01]  /*1310*/  SHF.R.S32.HI R17, RZ, 0x1f, R42 ;  /* 0x0000001fff117819 */ /* 0x000fe2000001142a */
[----:B----4-:R-:W-:Y:S01]  /*1320*/  @!P0 IMAD R9, R3, R18, RZ ;  /* 0x0000001203098224 */ /* 0x010fe200078e02ff */
[----:B------:R-:W-:Y:S01]  /*1330*/  @!P1 LEA.HI.X R3, R4, R25, R0, 0x1, P2 ;  /* 0x0000001904039211 */ /* 0x000fe200010f0c00 */
[----:B------:R-:W-:-:S02]  /*1340*/  @!P0 IMAD.MOV.U32 R6, RZ, RZ, R12 ;  /* 0x000000ffff068224 */ /* 0x000fc400078e000c */
[C---:B------:R-:W-:Y:S02]  /*1350*/  @!P0 IMAD R9, R11.reuse, R19, R9 ;  /* 0x000000130b098224 */ /* 0x040fe400078e0209 */
[----:B------:R-:W-:Y:S01]  /*1360*/  @!P0 IMAD.WIDE.U32 R4, R11, R18, R6 ;  /* 0x000000120b048225 */ /* 0x000fe200078e0006 */
[----:B------:R-:W-:Y:S01]  /*1370*/  @!P1 LDGSTS.E.BYPASS.LTC128B.128 [R8+0x1000], desc[UR14][R2.64] ;  /* 0x0100000002089fae */ /* 0x000fe2000b901d4e */
[----:B------:R-:W3:Y:S02]  /*1380*/  @!P6 LDC.64 R18, c[0x0][0x218] ;  /* 0x00008600ff12eb82 */ /* 0x000ee40000000a00 */
[----:B------:R-:W-:Y:S01]  /*1390*/  IMAD R0, R10, UR6, RZ ;  /* 0x000000060a007c24 */ /* 0x000fe2000f8e02ff */
[----:B------:R-:W-:Y:S01]  /*13a0*/  @!P1 LDGSTS.E.BYPASS.LTC128B.128 [R8+0x3000], desc[UR14][R2.64+0x40] ;  /* 0x0300004002089fae */ /* 0x000fe2000b901d4e */
[----:B------:R-:W-:Y:S01]  /*13b0*/  @!P0 IMAD.IADD R5, R5, 0x1, R9 ;  /* 0x0000000105058824 */ /* 0x000fe200078e0209 */
[----:B--2---:R-:W-:Y:S01]  /*13c0*/  @!P0 LEA R6, P2, R4, R26, 0x1 ;  /* 0x0000001a04068211 */ /* 0x004fe200078408ff */
[----:B------:R-:W-:Y:S01]  /*13d0*/  IMAD R7, R16, UR7, R0 ;  /* 0x0000000710077c24 */ /* 0x000fe2000f8e0200 */
[----:B------:R2:W-:Y:S01]  /*13e0*/  @!P1 LDGSTS.E.BYPASS.LTC128B.128 [R8+0x5000], desc[UR14][R2.64+0x80] ;  /* 0x0500008002089fae */ /* 0x0005e2000b901d4e */
[----:B------:R-:W-:Y:S01]  /*13f0*/  IMAD R0, R248, R42, RZ ;  /* 0x0000002af8007224 */ /* 0x000fe200078e02ff */
[----:B------:R-:W-:Y:S01]  /*1400*/  ULDC.64 UR6, c[0x0][0x268] ;  /* 0x00009a0000067ab9 */ /* 0x000fe20000000a00 */
[----:B------:R-:W-:Y:S01]  /*1410*/  IMAD.IADD R243, R247, 0x1, R7 ;  /* 0x00000001f7f37824 */ /* 0x000fe200078e0207 */
[----:B------:R-:W-:Y:S01]  /*1420*/  @!P0 LEA.HI.X R7, R4, R27, R5, 0x1, P2 ;  /* 0x0000001b04078211 */ /* 0x000fe200010f0c05 */
[----:B------:R-:W-:-:S02]  /*1430*/  IMAD R0, R17, R241, R0 ;  /* 0x000000f111007224 */ /* 0x000fc400078e0200 */
[----:B------:R-:W-:Y:S02]  /*1440*/  IMAD R5, R10, UR6, RZ ;  /* 0x000000060a057c24 */ /* 0x000fe4000f8e02ff */
[----:B------:R-:W-:Y:S01]  /*1450*/  @!P0 LDGSTS.E.BYPASS.LTC128B.128 [R15+0x1800], desc[UR14][R6.64] ;  /* 0x01800000060f8fae */ /* 0x000fe2000b901d4e */
[----:B------:R-:W4:Y:S01]  /*1460*/  @!P4 LDC.64 R10, c[0x0][0x220] ;  /* 0x00008800ff0acb82 */ /* 0x000f220000000a00 */
[----:B------:R-:W-:Y:S02]  /*1470*/  IMAD.WIDE.U32 R244, R16, UR6, R34 ;  /* 0x0000000610f47c25 */ /* 0x000fe4000f8e0022 */
[----:B------:R-:W-:Y:S02]  /*1480*/  @!P0 LDGSTS.E.BYPASS.LTC128B.128 [R15+0x3800], desc[UR14][R6.64+0x40] ;  /* 0x03800040060f8fae */ /* 0x000fe4000b901d4e */
[----:B------:R-:W-:Y:S02]  /*1490*/  IMAD R9, R31, 0x8, R37 ;  /* 0x000000081f097824 */ /* 0x000fe400078e0225 */
[----:B------:R5:W-:Y:S01]  /*14a0*/  @!P0 LDGSTS.E.BYPASS.LTC128B.128 [R15+0x5800], desc[UR14][R6.64+0x80] ;  /* 0x05800080060f8fae */ /* 0x000be2000b901d4e */
[----:B--2---:R-:W-:-:S04]  /*14b0*/  IMAD.WIDE.U32 R2, R42, R241, R242 ;  /* 0x000000f12a027225 */ /* 0x004fc800078e00f2 */
[----:B------:R-:W-:Y:S01]  /*14c0*/  IMAD.IADD R0, R3, 0x1, R0 ;  /* 0x0000000103007824 */ /* 0x000fe200078e0200 */
[----:B---3--:R-:W-:Y:S01]  /*14d0*/  @!P6 LEA R4, P2, R2, R18, 0x1 ;  /* 0x000000120204e211 */ /* 0x008fe200078408ff */
[----:B------:R-:W-:Y:S01]  /*14e0*/  IMAD R8, R16, UR7, R5 ;  /* 0x0000000710087c24 */ /* 0x000fe2000f8e0205 */
[----:B------:R-:W-:Y:S02]  /*14f0*/  @!P5 IADD3 R3, P1, R159, R2, RZ ;  /* 0x000000029f03d210 */ /* 0x000fe40007f3e0ff */
[----:B------:R-:W-:Y:S01]  /*1500*/  @!P6 LEA.HI.X R5, R2, R19, R0, 0x1, P2 ;  /* 0x000000130205e211 */ /* 0x000fe200010f0c00 */
[----:B------:R-:W-:Y:S02]  /*1510*/  IMAD.IADD R249, R245, 0x1, R8 ;  /* 0x00000001f5f97824 */ /* 0x000fe400078e0208 */
[----:B------:R-:W-:Y:S01]  /*1520*/  @!P5 IMAD.X R0, R156, 0x1, R0, P1 ;  /* 0x000000019c00d824 */ /* 0x000fe200008e0600 */
[C---:B-1----:R-:W-:Y:S01]  /*1530*/  @!P5 LEA R2, P1, R3.reuse, R20, 0x1 ;  /* 0x000000140302d211 */ /* 0x042fe200078208ff */
[----:B------:R-:W-:Y:S03]  /*1540*/  @!P6 LDGSTS.E.BYPASS.LTC128B.128 [R14+0x6000], desc[UR14][R4.64] ;  /* 0x06000000040eefae */ /* 0x000fe6000b901d4e */
[----:B------:R-:W-:Y:S01]  /*1550*/  @!P5 LEA.HI.X R3, R3, R21, R0, 0x1, P1 ;  /* 0x000000150303d211 */ /* 0x000fe200008f0c00 */
[----:B------:R-:W-:Y:S01]  /*1560*/  @!P6 LDGSTS.E.BYPASS.LTC128B.128 [R14+0x7000], desc[UR14][R4.64+0x40] ;  /* 0x07000040040eefae */ /* 0x000fe2000b901d4e */
[----:B-----5:R-:W-:-:S02]  /*1570*/  IMAD.SHL.U32 R6, R41, 0x8, RZ ;  /* 0x0000000829067824 */ /* 0x020fc400078e00ff */
[----:B------:R-:W-:Y:S01]  /*1580*/  IMAD.SHL.U32 R7, R31, 0x8, RZ ;  /* 0x000000081f077824 */ /* 0x000fe200078e00ff */
[----:B------:R1:W-:Y:S04]  /*1590*/  @!P6 LDGSTS.E.BYPASS.LTC128B.128 [R14+0x8000], desc[UR14][R4.64+0x80] ;  /* 0x08000080040eefae */ /* 0x0003e8000b901d4e */
[----:B------:R-:W-:Y:S04]  /*15a0*/  @!P5 LDGSTS.E.BYPASS.LTC128B.128 [R13+0x6800], desc[UR14][R2.64] ;  /* 0x06800000020ddfae */ /* 0x000fe8000b901d4e */
[----:B------:R-:W-:Y:S04]  /*15b0*/  @!P5 LDGSTS.E.BYPASS.LTC128B.128 [R13+0x7800], desc[UR14][R2.64+0x40] ;  /* 0x07800040020ddfae */ /* 0x000fe8000b901d4e */
[----:B------:R2:W-:Y:S04]  /*15c0*/  @!P5 LDGSTS.E.BYPASS.LTC128B.128 [R13+0x8800], desc[UR14][R2.64+0x80] ;  /* 0x08800080020ddfae */ /* 0x0005e8000b901d4e */
[----:B------:R-:W0:Y:S01]  /*15d0*/  LDGDEPBAR ;  /* 0x00000000000079af */ /* 0x000e220000000000 */
[----:B-1----:R-:W-:Y:S01]  /*15e0*/  SHF.R.S32.HI R14, RZ, 0x1, R29 ;  /* 0x00000001ff0e7819 */ /* 0x002fe2000001141d */
[----:B------:R-:W-:-:S04]  /*15f0*/  IMAD R4, R17, R184, RZ ;  /* 0x000000b811047224 */ /* 0x000fc800078e02ff */
[----:B------:R-:W-:Y:S02]  /*1600*/  IMAD.SHL.U32 R0, R14, 0x40, RZ ;  /* 0x000000400e007824 */ /* 0x000fe400078e00ff */
[----:B------:R-:W-:-:S03]  /*1610*/  IMAD R4, R42, R185, R4 ;  /* 0x000000b92a047224 */ /* 0x000fc600078e0204 */
[----:B------:R-:W-:Y:S01]  /*1620*/  LOP3.LUT R0, R0, 0xc0, RZ, 0xc0, !PT ;  /* 0x000000c000007812 */ /* 0x000fe200078ec0ff */
[----:B--2---:R-:W1:Y:S01]  /*1630*/  @!P3 LDC.64 R12, c[0x0][0x220] ;  /* 0x00008800ff0cbb82 */ /* 0x004e620000000a00 */
[----:B------:R-:W-:-:S04]  /*1640*/  DEPBAR.LE SB0, 0x0 ;  /* 0x000080000000791a */ /* 0x000fc80000000000 */
[----:B------:R-:W-:-:S03]  /*1650*/  LOP3.LUT R6, R0, 0x8, R6, 0xf8, !PT ;  /* 0x0000000800067812 */ /* 0x000fc600078ef806 */
[----:B------:R-:W-:Y:S01]  /*1660*/  BAR.SYNC.DEFER_BLOCKING 0x0 ;  /* 0x0000000000007b1d */ /* 0x000fe20000010000 */
[----:B------:R-:W-:Y:S01]  /*1670*/  SHF.R.U32.HI R5, RZ, 0x3, R0 ;  /* 0x00000003ff057819 */ /* 0x000fe20000011600 */
[----:B------:R-:W-:Y:S02]  /*1680*/  IMAD.SHL.U32 R0, R36, 0x40, RZ ;  /* 0x0000004024007824 */ /* 0x000fe400078e00ff */
[----:B------:R-:W-:Y:S01]  /*1690*/  IMAD.WIDE.U32 R2, R42, R184, RZ ;  /* 0x000000b82a027225 */ /* 0x000fe200078e00ff */
[----:B------:R-:W-:Y:S02]  /*16a0*/  LOP3.LUT R8, R6, R5, RZ, 0x3c, !PT ;  /* 0x0000000506087212 */ /* 0x000fe400078e3cff */
[----:B------:R-:W-:Y:S01]  /*16b0*/  LOP3.LUT R0, R0, 0xc0, RZ, 0xc0, !PT ;  /* 0x000000c000007812 */ /* 0x000fe200078ec0ff */
[----:B------:R-:W-:Y:S02]  /*16c0*/  IMAD.SHL.U32 R6, R39, 0x20, RZ ;  /* 0x0000002027067824 */ /* 0x000fe400078e00ff */
[----:B------:R-:W-:Y:S01]  /*16d0*/  IMAD.IADD R4, R3, 0x1, R4 ;  /* 0x0000000103047824 */ /* 0x000fe200078e0204 */
[----:B------:R-:W-:-:S02]  /*16e0*/  LEA R3, P0, R2, R244, 0x6 ;  /* 0x000000f402037211 */ /* 0x000fc400078030ff */
[----:B------:R-:W-:Y:S02]  /*16f0*/  LOP3.LUT R5, R0, 0x8, R7, 0xf8, !PT ;  /* 0x0000000800057812 */ /* 0x000fe400078ef807 */
[----:B------:R-:W-:Y:S02]  /*1700*/  SHF.R.U32.HI R0, RZ, 0x3, R0 ;  /* 0x00000003ff007819 */ /* 0x000fe40000011600 */
[----:B------:R-:W-:Y:S02]  /*1710*/  LOP3.LUT R158, R6, 0xffffff00, RZ, 0xc0, !PT ;  /* 0xffffff00069e7812 */ /* 0x000fe400078ec0ff */
[----:B------:R-:W-:Y:S02]  /*1720*/  LEA.HI.X R2, R2, R249, R4, 0x6, P0 ;  /* 0x000000f902027211 */ /* 0x000fe400000f3404 */
[----:B----4-:R-:W-:Y:S02]  /*1730*/  @!P4 LEA R4, P0, R3, R10, 0x1 ;  /* 0x0000000a0304c211 */ /* 0x010fe400078008ff */
[----:B------:R-:W-:Y:S01]  /*1740*/  @!P3 LEA R7, P1, R184, R3, 0x5 ;  /* 0x00000003b807b211 */ /* 0x000fe200078228ff */
[----:B------:R-:W-:Y:S01]  /*1750*/  @P4 STS [R221+0x9000], RZ ;  /* 0x009000ffdd004388 */ /* 0x000fe20000000800 */
[----:B------:R-:W-:Y:S01]  /*1760*/  LOP3.LUT R157, R5, R0, RZ, 0x3c, !PT ;  /* 0x00000000059d7212 */ /* 0x000fe200078e3cff */
[----:B------:R-:W-:Y:S01]  /*1770*/  IMAD R0, R38, 0x200, R158 ;  /* 0x0000020026007824 */ /* 0x000fe200078e029e */
[----:B------:R-:W-:Y:S01]  /*1780*/  @!P4 LEA.HI.X R5, R3, R11, R2, 0x1, P0 ;  /* 0x0000000b0305c211 */ /* 0x000fe200000f0c02 */
[----:B------:R-:W-:Y:S01]  /*1790*/  @P4 STS [R221+0x9004], RZ ;  /* 0x009004ffdd004388 */ /* 0x000fe20000000800 */
[----:B-1----:R-:W-:Y:S01]  /*17a0*/  @!P3 LEA R6, P0, R7, R12, 0x1 ;  /* 0x0000000c0706b211 */ /* 0x002fe200078008ff */
[----:B------:R-:W-:Y:S01]  /*17b0*/  IMAD R3, R160, 0x20, R0 ;  /* 0x00000020a0037824 */ /* 0x000fe200078e0200 */
[----:B------:R-:W-:Y:S01]  /*17c0*/  @!P3 LEA.HI.X R2, R184, R2, R185, 0x5, P1 ;  /* 0x00000002b802b211 */ /* 0x000fe200008f2cb9 */
[----:B------:R-:W-:Y:S01]  /*17d0*/  IMAD.U32 R0, R9, 0x20, R8 ;  /* 0x0000002009007824 */ /* 0x000fe200078e0008 */
[----:B------:R-:W-:Y:S01]  /*17e0*/  @P4 STS.64 [R221+0x9008], RZ ;  /* 0x009008ffdd004388 */ /* 0x000fe20000000a00 */
[----:B------:R-:W-:-:S02]  /*17f0*/  LOP3.LUT P1, RZ, R36, 0x2, RZ, 0xc0, !PT ;  /* 0x0000000224ff7812 */ /* 0x000fc4000782c0ff */
[----:B------:R-:W-:Y:S01]  /*1800*/  @!P3 LEA.HI.X R7, R7, R13, R2, 0x1, P0 ;  /* 0x0000000d0707b211 */ /* 0x000fe200000f0c02 */
[----:B------:R-:W-:Y:S01]  /*1810*/  IMAD.IADD R2, R157, 0x1, R3 ;  /* 0x000000019d027824 */ /* 0x000fe200078e0203 */
[----:B------:R-:W-:Y:S01]  /*1820*/  @P4 STS.128 [R221+0xa000], RZ ;  /* 0x00a000ffdd004388 */ /* 0x000fe20000000c00 */
[----:B------:R-:W-:Y:S01]  /*1830*/  LEA R216, R0, UR4, 0x1 ;  /* 0x0000000400d87c11 */ /* 0x000fe2000f8e08ff */
[----:B------:R-:W-:Y:S01]  /*1840*/  IMAD.MOV.U32 R0, RZ, RZ, 0x20 ;  /* 0x00000020ff007424 */ /* 0x000fe200078e00ff */
[----:B------:R-:W-:Y:S01]  /*1850*/  LOP3.LUT P0, RZ, R14, 0x2, RZ, 0xc0, !PT ;  /* 0x000000020eff7812 */ /* 0x000fe2000780c0ff */
[----:B------:R-:W-:Y:S01]  /*1860*/  @P4 STS.128 [R221+0xb000], RZ ;  /* 0x00b000ffdd004388 */ /* 0x000fe20000000c00 */
[----:B------:R-:W-:Y:S01]  /*1870*/  LEA R219, R2, UR4, 0x1 ;  /* 0x0000000402db7c11 */ /* 0x000fe2000f8e08ff */
[----:B------:R-:W-:Y:S01]  /*1880*/  IMAD.MOV.U32 R2, RZ, RZ, 0x10 ;  /* 0x00000010ff027424 */ /* 0x000fe200078e00ff */
[----:B------:R-:W-:Y:S01]  /*1890*/  SEL R0, R0, 0xffffffe0, !P0 ;  /* 0xffffffe000007807 */ /* 0x000fe20004000000 */
[----:B------:R-:W-:Y:S01]  /*18a0*/  @!PT LDS RZ, [RZ] ;  /* 0x00000000fffff984 */ /* 0x000fe20000000800 */
[----:B------:R-:W-:Y:S01]  /*18b0*/  @!PT LDS RZ, [RZ] ;  /* 0x00000000fffff984 */ /* 0x000fe20000000800 */
[----:B------:R-:W-:Y:S01]  /*18c0*/  @!PT LDS RZ, [RZ] ;  /* 0x00000000fffff984 */ /* 0x000fe20000000800 */
[----:B------:R-:W-:Y:S03]  /*18d0*/  @!P4 LDGSTS.E.BYPASS.LTC128B.128 [R221+0x9000], desc[UR14][R4.64] ;  /* 0x0900000004ddcfae */ /* 0x000fe6000b901d4e */
[----:B------:R-:W-:Y:S01]  /*18e0*/  SEL R2, R2, 0xfffffff0, !P1 ;  /* 0xfffffff002027807 */ /* 0x000fe20004800000 */
[----:B------:R-:W-:Y:S01]  /*18f0*/  @!P4 LDGSTS.E.BYPASS.LTC128B.128 [R221+0xa000], desc[UR14][R4.64+0x40] ;  /* 0x0a00004004ddcfae */ /* 0x000fe2000b901d4e */
[----:B------:R-:W-:-:S02]  /*1900*/  IMAD.IADD R218, R216, 0x1, R0 ;  /* 0x00000001d8da7824 */ /* 0x000fc400078e0200 */
[----:B------:R-:W-:Y:S01]  /*1910*/  IMAD.SHL.U32 R0, R43, 0x2, RZ ;  /* 0x000000022b007824 */ /* 0x000fe200078e00ff */
[----:B------:R-:W-:Y:S01]  /*1920*/  @!P4 LDGSTS.E.BYPASS.LTC128B.128 [R221+0xb000], desc[UR14][R4.64+0x80] ;  /* 0x0b00008004ddcfae */ /* 0x000fe2000b901d4e */
[----:B------:R-:W-:-:S03]  /*1930*/  IMAD R220, R2, 0x2, R219 ;  /* 0x0000000202dc7824 */ /* 0x000fc600078e02db */
[----:B------:R-:W-:Y:S01]  /*1940*/  @P3 STS.128 [R221+0x9800], RZ ;  /* 0x009800ffdd003388 */ /* 0x000fe20000000c00 */
[----:B------:R-:W-:-:S03]  /*1950*/  LOP3.LUT R0, R0, 0x6, RZ, 0xc0, !PT ;  /* 0x0000000600007812 */ /* 0x000fc600078ec0ff */
[----:B------:R-:W-:Y:S02]  /*1960*/  @P3 STS.128 [R221+0xa800], RZ ;  /* 0x00a800ffdd003388 */ /* 0x000fe40000000c00 */
[----:B------:R-:W-:Y:S02]  /*1970*/  IMAD R0, R42, 0x40, R0 ;  /* 0x000000402a007824 */ /* 0x000fe400078e0200 */
[----:B------:R-:W-:Y:S02]  /*1980*/  @P3 STS.128 [R221+0xb800], RZ ;  /* 0x00b800ffdd003388 */ /* 0x000fe40000000c00 */
[C---:B------:R-:W-:Y:S01]  /*1990*/  VIADD R3, R0.reuse, 0x1 ;  /* 0x0000000100037836 */ /* 0x040fe20000000000 */
[CC--:B------:R-:W-:Y:S01]  /*19a0*/  ISETP.GE.AND P2, PT, R0.reuse, R40.reuse, PT ;  /* 0x000000280000720c */ /* 0x0c0fe20003f46270 */
[----:B------:R-:W-:Y:S01]  /*19b0*/  @!PT LDS RZ, [RZ] ;  /* 0x00000000fffff984 */ /* 0x000fe20000000800 */
[----:B------:R-:W-:Y:S01]  /*19c0*/  @!PT LDS RZ, [RZ] ;  /* 0x00000000fffff984 */ /* 0x000fe20000000800 */
[----:B------:R-:W-:Y:S01]  /*19d0*/  @!PT LDS RZ, [RZ] ;  /* 0x00000000fffff984 */ /* 0x000fe20000000800 */
[----:B------:R-:W-:Y:S03]  /*19e0*/  @!P3 LDGSTS.E.BYPASS.LTC128B.128 [R221+0x9800], desc[UR14][R6.64] ;  /* 0x0980000006ddbfae */ /* 0x000fe6000b901d4e */
[----:B------:R-:W-:Y:S01]  /*19f0*/  ISETP.GE.AND P1, PT, R3, R40, PT ;  /* 0x000000280300720c */ /* 0x000fe20003f26270 */
[----:B------:R-:W-:Y:S01]  /*1a00*/  @!P3 LDGSTS.E.BYPASS.LTC128B.128 [R221+0xa800], desc[UR14][R6.64+0x40] ;  /* 0x0a80004006ddbfae */ /* 0x000fe2000b901d4e */
[----:B------:R-:W-:-:S03]  /*1a10*/  VIADD R3, R0, 0x9 ;  /* 0x0000000900037836 */ /* 0x000fc60000000000 */
[----:B------:R1:W-:Y:S02]  /*1a20*/  @!P3 LDGSTS.E.BYPASS.LTC128B.128 [R221+0xb800], desc[UR14][R6.64+0x80] ;  /* 0x0b80008006ddbfae */ /* 0x0003e4000b901d4e */
[-C--:B------:R-:W-:Y:S01]  /*1a30*/  ISETP.GE.AND P6, PT, R3, R40.reuse, PT ;  /* 0x000000280300720c */ /* 0x080fe20003fc6270 */
[C---:B------:R-:W-:Y:S01]  /*1a40*/  VIADD R3, R0.reuse, 0x18 ;  /* 0x0000001800037836 */ /* 0x040fe20000000000 */
[----:B------:R-:W-:Y:S04]  /*1a50*/  LDSM.16.M88.4 R24, [R216+0x6c00] ;  /* 0x006c0000d818783b */ /* 0x000fe80000000200 */
[----:B------:R-:W-:Y:S01]  /*1a60*/  LDSM.16.M88.4 R20, [R216+0x6000] ;  /* 0x00600000d814783b */ /* 0x000fe20000000200 */
[----:B------:R-:W-:Y:S01]  /*1a70*/  ISETP.GE.AND P3, PT, R3, R40, PT ;  /* 0x000000280300720c */ /* 0x000fe20003f66270 */
[----:B------:R-:W-:-:S02]  /*1a80*/  VIADD R3, R0, 0x19 ;  /* 0x0000001900037836 */ /* 0x000fc40000000000 */
[----:B------:R-:W-:Y:S04]  /*1a90*/  LDSM.16.M88.4 R32, [R216+0x6400] ;  /* 0x00640000d820783b */ /* 0x000fe80000000200 */
[----:B------:R-:W-:Y:S04]  /*1aa0*/  LDSM.16.M88.4 R28, [R216+0x6800] ;  /* 0x00680000d81c783b */ /* 0x000fe80000000200 */
[----:B------:R-:W-:Y:S04]  /*1ab0*/  LDSM.16.M88.4 R12, [R220+0x1000] ;  /* 0x00100000dc0c783b */ /* 0x000fe80000000200 */
[----:B------:R-:W-:Y:S04]  /*1ac0*/  LDSM.16.M88.4 R56, [R218+0x6c00] ;  /* 0x006c0000da38783b */ /* 0x000fe80000000200 */
[----:B-1----:R-:W1:Y:S04]  /*1ad0*/  LDSM.16.M88.4 R4, [R219+0x1000] ;  /* 0x00100000db04783b */ /* 0x002e680000000200 */
[----:B------:R-:W2:Y:S04]  /*1ae0*/  LDSM.16.M88.4 R8, [R219] ;  /* 0x00000000db08783b */ /* 0x000ea80000000200 */
[----:B------:R-:W3:Y:S04]  /*1af0*/  LDSM.16.M88.4 R52, [R218+0x6000] ;  /* 0x00600000da34783b */ /* 0x000ee80000000200 */
[----:B------:R-:W4:Y:S04]  /*1b00*/  LDSM.16.M88.4 R48, [R218+0x6400] ;  /* 0x00640000da30783b */ /* 0x000f280000000200 */
[----:B------:R-:W5:Y:S04]  /*1b10*/  LDSM.16.M88.4 R44, [R218+0x6800] ;  /* 0x00680000da2c783b */ /* 0x000f680000000200 */
[----:B------:R-:W5:Y:S04]  /*1b20*/  LDSM.16.M88.4 R16, [R220] ;  /* 0x00000000dc10783b */ /* 0x000f680000000200 */
[----:B------:R-:W0:Y:S01]  /*1b30*/  LDGDEPBAR ;  /* 0x00000000000079af */ /* 0x000e220000000000 */
[C---:B-1----:R-:W-:Y:S06]  /*1b40*/  HMMA.16816.F32 R36, R4.reuse, R24, RZ ;  /* 0x000000180424723c */ /* 0x042fec00000018ff */
[C---:B------:R-:W-:Y:S06]  /*1b50*/  HMMA.16816.F32 R68, R4.reuse, R20, RZ ;  /* 0x000000140444723c */ /* 0x040fec00000018ff */
[C---:B------:R-:W-:Y:S06]  /*1b60*/  HMMA.16816.F32 R64, R4.reuse, R32, RZ ;  /* 0x000000200440723c */ /* 0x040fec00000018ff */
[C---:B------:R-:W-:Y:S06]  /*1b70*/  HMMA.16816.F32 R60, R4.reuse, R28, RZ ;  /* 0x0000001c043c723c */ /* 0x040fec00000018ff */
[C---:B------:R-:W-:Y:S06]  /*1b80*/  HMMA.16816.F32 R88, R4.reuse, R22, RZ ;  /* 0x000000160458723c */ /* 0x040fec00000018ff */
[C---:B------:R-:W-:Y:S06]  /*1b90*/  HMMA.16816.F32 R100, R4.reuse, R34, RZ ;  /* 0x000000220464723c */ /* 0x040fec00000018ff */
[C---:B------:R-:W-:Y:S06]  /*1ba0*/  HMMA.16816.F32 R104, R4.reuse, R30, RZ ;  /* 0x0000001e0468723c */ /* 0x040fec00000018ff */
[----:B------:R-:W-:Y:S01]  /*1bb0*/  HMMA.16816.F32 R92, R4, R26, RZ ;  /* 0x0000001a045c723c */ /* 0x000fe200000018ff */
[----:B------:R-:W-:Y:S05]  /*1bc0*/  LDSM.16.M88.4 R4, [R219+0x3000] ;  /* 0x00300000db04783b */ /* 0x000fea0000000200 */
[----:B------:R-:W-:Y:S01]  /*1bd0*/  HMMA.16816.F32 R140, R12, R56, R36 ;  /* 0x000000380c8c723c */ /* 0x000fe20000001824 */
[----:B------:R-:W1:Y:S05]  /*1be0*/  LDSM.16.M88.4 R36, [R216+0x7000] ;  /* 0x00700000d824783b */ /* 0x000e6a0000000200 */
[C---:B--2---:R-:W-:Y:S06]  /*1bf0*/  HMMA.16816.F32 R112, R8.reuse, R20, RZ ;  /* 0x000000140870723c */ /* 0x044fec00000018ff */
[C---:B------:R-:W-:Y:S06]  /*1c00*/  HMMA.16816.F32 R108, R8.reuse, R22, RZ ;  /* 0x00000016086c723c */ /* 0x040fec00000018ff */
[C---:B------:R-:W-:Y:S06]  /*1c10*/  HMMA.16816.F32 R84, R8.reuse, R32, RZ ;  /* 0x000000200854723c */ /* 0x040fec00000018ff */
[C---:B------:R-:W-:Y:S01]  /*1c20*/  HMMA.16816.F32 R96, R8.reuse, R34, RZ ;  /* 0x000000220860723c */ /* 0x040fe200000018ff */
[----:B------:R-:W2:Y:S05]  /*1c30*/  LDSM.16.M88.4 R32, [R216+0x7400] ;  /* 0x00740000d820783b */ /* 0x000eaa0000000200 */
[C---:B------:R-:W-:Y:S06]  /*1c40*/  HMMA.16816.F32 R76, R8.reuse, R28, RZ ;  /* 0x0000001c084c723c */ /* 0x040fec00000018ff */
[C---:B------:R-:W-:Y:S01]  /*1c50*/  HMMA.16816.F32 R80, R8.reuse, R30, RZ ;  /* 0x0000001e0850723c */ /* 0x040fe200000018ff */
[----:B------:R-:W-:Y:S05]  /*1c60*/  LDSM.16.M88.4 R28, [R216+0x7800] ;  /* 0x00780000d81c783b */ /* 0x000fea0000000200 */
[C---:B------:R-:W-:Y:S06]  /*1c70*/  HMMA.16816.F32 R72, R8.reuse, R24, RZ ;  /* 0x000000180848723c */ /* 0x040fec00000018ff */
[----:B------:R-:W-:Y:S01]  /*1c80*/  HMMA.16816.F32 R20, R8, R26, RZ ;  /* 0x0000001a0814723c */ /* 0x000fe200000018ff */
[----:B------:R-:W2:Y:S04]  /*1c90*/  LDSM.16.M88.4 R8, [R219+0x2000] ;  /* 0x00200000db08783b */ /* 0x000ea80000000200 */
[----:B------:R-:W2:Y:S01]  /*1ca0*/  LDSM.16.M88.4 R24, [R216+0x7c00] ;  /* 0x007c0000d818783b */ /* 0x000ea20000000200 */
[C---:B---3--:R-:W-:Y:S06]  /*1cb0*/  HMMA.16816.F32 R68, R12.reuse, R52, R68 ;  /* 0x000000340c44723c */ /* 0x048fec0000001844 */
[C---:B----4-:R-:W-:Y:S06]  /*1cc0*/  HMMA.16816.F32 R120, R12.reuse, R48, R64 ;  /* 0x000000300c78723c */ /* 0x050fec0000001840 */
[----:B-----5:R-:W-:Y:S06]  /*1cd0*/  HMMA.16816.F32 R136, R12, R46, R104 ;  /* 0x0000002e0c88723c */ /* 0x020fec0000001868 */
[----:B------:R-:W-:Y:S06]  /*1ce0*/  HMMA.16816.F32 R104, R16, R52, R112 ;  /* 0x000000341068723c */ /* 0x000fec0000001870 */
[C---:B------:R-:W-:Y:S06]  /*1cf0*/  HMMA.16816.F32 R124, R12.reuse, R54, R88 ;  /* 0x000000360c7c723c */ /* 0x040fec0000001858 */
[C---:B------:R-:W-:Y:S06]  /*1d00*/  HMMA.16816.F32 R88, R12.reuse, R50, R100 ;  /* 0x000000320c58723c */ /* 0x040fec0000001864 */
[C---:B------:R-:W-:Y:S01]  /*1d10*/  HMMA.16816.F32 R116, R12.reuse, R44, R60 ;  /* 0x0000002c0c74723c */ /* 0x040fe2000000183c */
[----:B------:R-:W-:Y:S05]  /*1d20*/  LDSM.16.M88.4 R60, [R218+0x7400] ;  /* 0x00740000da3c783b */ /* 0x000fea0000000200 */
[----:B------:R-:W-:Y:S01]  /*1d30*/  HMMA.16816.F32 R92, R12, R58, R92 ;  /* 0x0000003a0c5c723c */ /* 0x000fe2000000185c */
[----:B------:R-:W-:Y:S05]  /*1d40*/  LDSM.16.M88.4 R12, [R220+0x3000] ;  /* 0x00300000dc0c783b */ /* 0x000fea0000000200 */
[C---:B------:R-:W-:Y:S06]  /*1d50*/  HMMA.16816.F32 R128, R16.reuse, R44, R76 ;  /* 0x0000002c1080723c */ /* 0x040fec000000184c */
[C---:B------:R-:W-:Y:S06]  /*1d60*/  HMMA.16816.F32 R100, R16.reuse, R54, R108 ;  /* 0x000000361064723c */ /* 0x040fec000000186c */
[C---:B------:R-:W-:Y:S01]  /*1d70*/  HMMA.16816.F32 R80, R16.reuse, R46, R80 ;  /* 0x0000002e1050723c */ /* 0x040fe20000001850 */
[----:B------:R-:W3:Y:S05]  /*1d80*/  LDSM.16.M88.4 R44, [R218+0x7000] ;  /* 0x00700000da2c783b */ /* 0x000eea0000000200 */
[C---:B------:R-:W-:Y:S06]  /*1d90*/  HMMA.16816.F32 R132, R16.reuse, R48, R84 ;  /* 0x000000301084723c */ /* 0x040fec0000001854 */
[C---:B------:R-:W-:Y:S01]  /*1da0*/  HMMA.16816.F32 R112, R16.reuse, R56, R72 ;  /* 0x000000381070723c */ /* 0x040fe20000001848 */
[----:B------:R-:W-:Y:S05]  /*1db0*/  LDSM.16.M88.4 R72, [R218+0x7800] ;  /* 0x00780000da48783b */ /* 0x000fea0000000200 */
[C---:B------:R-:W-:Y:S06]  /*1dc0*/  HMMA.16816.F32 R96, R16.reuse, R50, R96 ;  /* 0x000000321060723c */ /* 0x040fec0000001860 */
[----:B------:R-:W-:Y:S01]  /*1dd0*/  HMMA.16816.F32 R64, R16, R58, R20 ;  /* 0x0000003a1040723c */ /* 0x000fe20000001814 */
[----:B------:R-:W4:Y:S05]  /*1de0*/  LDSM.16.M88.4 R20, [R220+0x2000] ;  /* 0x00200000dc14783b */ /* 0x000f2a0000000200 */
[C---:B-1----:R-:W-:Y:S01]  /*1df0*/  HMMA.16816.F32 R56, R4.reuse, R36, R68 ;  /* 0x000000240438723c */ /* 0x042fe20000001844 */
[----:B------:R-:W1:Y:S05]  /*1e00*/  LDSM.16.M88.4 R68, [R218+0x7c00] ;  /* 0x007c0000da44783b */ /* 0x000e6a0000000200 */
[----:B--2---:R-:W-:Y:S06]  /*1e10*/  HMMA.16816.F32 R48, R4, R32, R120 ;  /* 0x000000200430723c */ /* 0x004fec0000001878 */
[----:B------:R-:W-:Y:S06]  /*1e20*/  HMMA.16816.F32 R108, R8, R36, R104 ;  /* 0x00000024086c723c */ /* 0x000fec0000001868 */
[C---:B------:R-:W-:Y:S06]  /*1e30*/  HMMA.16816.F32 R16, R4.reuse, R34, R88 ;  /* 0x000000220410723c */ /* 0x040fec0000001858 */
[C---:B------:R-:W-:Y:S06]  /*1e40*/  HMMA.16816.F32 R76, R4.reuse, R28, R116 ;  /* 0x0000001c044c723c */ /* 0x040fec0000001874 */
[C---:B------:R-:W-:Y:S06]  /*1e50*/  HMMA.16816.F32 R88, R4.reuse, R30, R136 ;  /* 0x0000001e0458723c */ /* 0x040fec0000001888 */
[C---:B------:R-:W-:Y:S06]  /*1e60*/  HMMA.16816.F32 R52, R4.reuse, R38, R124 ;  /* 0x000000260434723c */ /* 0x040fec000000187c */
[C---:B------:R-:W-:Y:S06]  /*1e70*/  HMMA.16816.F32 R84, R4.reuse, R24, R140 ;  /* 0x000000180454723c */ /* 0x040fec000000188c */
[----:B------:R-:W-:Y:S01]  /*1e80*/  HMMA.16816.F32 R92, R4, R26, R92 ;  /* 0x0000001a045c723c */ /* 0x000fe2000000185c */
[----:B------:R-:W-:Y:S05]  /*1e90*/  LDSM.16.M88.4 R4, [R219+0x5000] ;  /* 0x00500000db04783b */ /* 0x000fea0000000200 */
[C---:B------:R-:W-:Y:S01]  /*1ea0*/  HMMA.16816.F32 R100, R8.reuse, R38, R100 ;  /* 0x000000260864723c */ /* 0x040fe20000001864 */
[----:B------:R-:W-:Y:S05]  /*1eb0*/  LDSM.16.M88.4 R36, [R216+0x8400] ;  /* 0x00840000d824783b */ /* 0x000fea0000000200 */
[C---:B------:R-:W-:Y:S06]  /*1ec0*/  HMMA.16816.F32 R152, R8.reuse, R28, R128 ;  /* 0x0000001c0898723c */ /* 0x040fec0000001880 */
[C---:B------:R-:W-:Y:S01]  /*1ed0*/  HMMA.16816.F32 R144, R8.reuse, R30, R80 ;  /* 0x0000001e0890723c */ /* 0x040fe20000001850 */
[----:B------:R-:W2:Y:S05]  /*1ee0*/  LDSM.16.M88.4 R28, [R216+0x8000] ;  /* 0x00800000d81c783b */ /* 0x000eaa0000000200 */
[C---:B------:R-:W-:Y:S06]  /*1ef0*/  HMMA.16816.F32 R104, R8.reuse, R32, R132 ;  /* 0x000000200868723c */ /* 0x040fec0000001884 */
[C---:B------:R-:W-:Y:S01]  /*1f00*/  HMMA.16816.F32 R148, R8.reuse, R34, R96 ;  /* 0x000000220894723c */ /* 0x040fe20000001860 */
[----:B------:R-:W-:Y:S05]  /*1f10*/  LDSM.16.M88.4 R32, [R216+0x8800] ;  /* 0x00880000d820783b */ /* 0x000fea0000000200 */
[C---:B------:R-:W-:Y:S06]  /*1f20*/  HMMA.16816.F32 R124, R8.reuse, R24, R112 ;  /* 0x00000018087c723c */ /* 0x040fec0000001870 */
[----:B------:R-:W-:Y:S01]  /*1f30*/  HMMA.16816.F32 R116, R8, R26, R64 ;  /* 0x0000001a0874723c */ /* 0x000fe20000001840 */
[----:B------:R-:W5:Y:S04]  /*1f40*/  LDSM.16.M88.4 R8, [R219+0x4000] ;  /* 0x00400000db08783b */ /* 0x000f680000000200 */
[----:B------:R-:W5:Y:S01]  /*1f50*/  LDSM.16.M88.4 R24, [R216+0x8c00] ;  /* 0x008c0000d818783b */ /* 0x000f620000000200 */
[C---:B---3--:R-:W-:Y:S06]  /*1f60*/  HMMA.16816.F32 R112, R12.reuse, R44, R56 ;  /* 0x0000002c0c70723c */ /* 0x048fec0000001838 */
[----:B------:R-:W-:Y:S06]  /*1f70*/  HMMA.16816.F32 R136, R12, R60, R48 ;  /* 0x0000003c0c88723c */ /* 0x000fec0000001830 */
[----:B----4-:R-:W-:Y:S06]  /*1f80*/  HMMA.16816.F32 R48, R20, R44, R108 ;  /* 0x0000002c1430723c */ /* 0x010fec000000186c */
[C---:B------:R-:W-:Y:S06]  /*1f90*/  HMMA.16816.F32 R128, R12.reuse, R72, R76 ;  /* 0x000000480c80723c */ /* 0x040fec000000184c */
[C---:B------:R-:W-:Y:S06]  /*1fa0*/  HMMA.16816.F32 R120, R12.reuse, R74, R88 ;  /* 0x0000004a0c78723c */ /* 0x040fec0000001858 */
[C---:B------:R-:W-:Y:S06]  /*1fb0*/  HMMA.16816.F32 R140, R12.reuse, R46, R52 ;  /* 0x0000002e0c8c723c */ /* 0x040fec0000001834 */
[C---:B------:R-:W-:Y:S01]  /*1fc0*/  HMMA.16816.F32 R132, R12.reuse, R62, R16 ;  /* 0x0000003e0c84723c */ /* 0x040fe20000001810 */
[----:B------:R-:W-:Y:S05]  /*1fd0*/  LDSM.16.M88.4 R16, [R220+0x4000] ;  /* 0x00400000dc10783b */ /* 0x000fea0000000200 */
[C---:B-1----:R-:W-:Y:S06]  /*1fe0*/  HMMA.16816.F32 R96, R12.reuse, R68, R84 ;  /* 0x000000440c60723c */ /* 0x042fec0000001854 */
[----:B------:R-:W-:Y:S01]  /*1ff0*/  HMMA.16816.F32 R88, R12, R70, R92 ;  /* 0x000000460c58723c */ /* 0x000fe2000000185c */
[----:B------:R-:W-:Y:S05]  /*2000*/  LDSM.16.M88.4 R12, [R220+0x5000] ;  /* 0x00500000dc0c783b */ /* 0x000fea0000000200 */
[C---:B------:R-:W-:Y:S01]  /*2010*/  HMMA.16816.F32 R76, R20.reuse, R46, R100 ;  /* 0x0000002e144c723c */ /* 0x040fe20000001864 */
[----:B------:R-:W1:Y:S05]  /*2020*/  LDSM.16.M88.4 R44, [R218+0x8000] ;  /* 0x00800000da2c783b */ /* 0x000e6a0000000200 */
[C---:B------:R-:W-:Y:S06]  /*2030*/  HMMA.16816.F32 R84, R20.reuse, R60, R104 ;  /* 0x0000003c1454723c */ /* 0x040fec0000001868 */
[C---:B------:R-:W-:Y:S06]  /*2040*/  HMMA.16816.F32 R80, R20.reuse, R72, R152 ;  /* 0x000000481450723c */ /* 0x040fec0000001898 */
[C---:B------:R-:W-:Y:S06]  /*2050*/  HMMA.16816.F32 R72, R20.reuse, R74, R144 ;  /* 0x0000004a1448723c */ /* 0x040fec0000001890 */
[C---:B------:R-:W-:Y:S06]  /*2060*/  HMMA.16816.F32 R92, R20.reuse, R62, R148 ;  /* 0x0000003e145c723c */ /* 0x040fec0000001894 */
[C---:B------:R-:W-:Y:S06]  /*2070*/  HMMA.16816.F32 R64, R20.reuse, R68, R124 ;  /* 0x000000441440723c */ /* 0x040fec000000187c */
[----:B------:R-:W-:Y:S01]  /*2080*/  HMMA.16816.F32 R56, R20, R70, R116 ;  /* 0x000000461438723c */ /* 0x000fe20000001874 */
[----:B------:R-:W3:Y:S05]  /*2090*/  LDSM.16.M88.4 R20, [R218+0x8400] ;  /* 0x00840000da14783b */ /* 0x000eea0000000200 */
[-C--:B--2---:R-:W-:Y:S06]  /*20a0*/  HMMA.16816.F32 R52, R4, R28.reuse, R112 ;  /* 0x0000001c0434723c */ /* 0x084fec0000001870 */
[----:B-----5:R-:W-:Y:S06]  /*20b0*/  HMMA.16816.F32 R48, R8, R28, R48 ;  /* 0x0000001c0830723c */ /* 0x020fec0000001830 */
[-C--:B------:R-:W-:Y:S06]  /*20c0*/  HMMA.16816.F32 R60, R4, R30.reuse, R140 ;  /* 0x0000001e043c723c */ /* 0x080fec000000188c */
[----:B------:R-:W-:Y:S06]  /*20d0*/  HMMA.16816.F32 R28, R8, R30, R76 ;  /* 0x0000001e081c723c */ /* 0x000fec000000184c */
[C---:B------:R-:W-:Y:S06]  /*20e0*/  HMMA.16816.F32 R68, R4.reuse, R36, R136 ;  /* 0x000000240444723c */ /* 0x040fec0000001888 */
[C---:B------:R-:W-:Y:S06]  /*20f0*/  HMMA.16816.F32 R100, R4.reuse, R38, R132 ;  /* 0x000000260464723c */ /* 0x040fec0000001884 */
[C---:B------:R-:W-:Y:S06]  /*2100*/  HMMA.16816.F32 R128, R4.reuse, R32, R128 ;  /* 0x000000200480723c */ /* 0x040fec0000001880 */
[C---:B------:R-:W-:Y:S06]  /*2110*/  HMMA.16816.F32 R120, R4.reuse, R34, R120 ;  /* 0x000000220478723c */ /* 0x040fec0000001878 */
[C---:B------:R-:W-:Y:S06]  /*2120*/  HMMA.16816.F32 R96, R4.reuse, R24, R96 ;  /* 0x000000180460723c */ /* 0x040fec0000001860 */
[----:B------:R-:W-:Y:S06]  /*2130*/  HMMA.16816.F32 R88, R4, R26, R88 ;  /* 0x0000001a0458723c */ /* 0x000fec0000001858 */
[C---:B------:R-:W-:Y:S06]  /*2140*/  HMMA.16816.F32 R4, R8.reuse, R36, R84 ;  /* 0x000000240804723c */ /* 0x040fec0000001854 */
[C---:B------:R-:W-:Y:S06]  /*2150*/  HMMA.16816.F32 R84, R8.reuse, R34, R72 ;  /* 0x000000220854723c */ /* 0x040fec0000001848 */
[C---:B------:R-:W-:Y:S06]  /*2160*/  HMMA.16816.F32 R92, R8.reuse, R38, R92 ;  /* 0x00000026085c723c */ /* 0x040fec000000185c */
[C---:B------:R-:W-:Y:S06]  /*2170*/  HMMA.16816.F32 R80, R8.reuse, R32, R80 ;  /* 0x000000200850723c */ /* 0x040fec0000001850 */
[C---:B------:R-:W-:Y:S06]  /*2180*/  HMMA.16816.F32 R76, R8.reuse, R24, R64 ;  /* 0x00000018084c723c */ /* 0x040fec0000001840 */
[----:B------:R-:W-:Y:S01]  /*2190*/  HMMA.16816.F32 R72, R8, R26, R56 ;  /* 0x0000001a0848723c */ /* 0x000fe20000001838 */
[----:B------:R-:W2:Y:S01]  /*21a0*/  LDSM.16.M88.4 R8, [R218+0x8800] ;  /* 0x00880000da08783b */ /* 0x000ea20000000200 */
[----:B------:R-:W-:-:S04]  /*21b0*/  VIADD R24, R0, 0x8 ;  /* 0x0000000800187836 */ /* 0x000fc80000000000 */
[----:B-1----:R-:W-:Y:S01]  /*21c0*/  HMMA.16816.F32 R56, R12, R44, R52 ;  /* 0x0000002c0c38723c */ /* 0x002fe20000001834 */
[----:B------:R-:W-:-:S05]  /*21d0*/  ISETP.GE.AND P0, PT, R24, R40, PT ;  /* 0x000000281800720c */ /* 0x000fca0003f06270 */
[----:B------:R-:W-:Y:S06]  /*21e0*/  HMMA.16816.F32 R48, R16, R44, R48 ;  /* 0x0000002c1030723c */ /* 0x000fec0000001830 */
[-C--:B------:R-:W-:Y:S06]  /*21f0*/  HMMA.16816.F32 R60, R12, R46.reuse, R60 ;  /* 0x0000002e0c3c723c */ /* 0x080fec000000183c */
[----:B------:R-:W-:Y:S06]  /*2200*/  HMMA.16816.F32 R52, R16, R46, R28 ;  /* 0x0000002e1034723c */ /* 0x000fec000000181c */
[----:B---3--:R-:W-:Y:S01]  /*2210*/  HMMA.16816.F32 R36, R12, R20, R68 ;  /* 0x000000140c24723c */ /* 0x008fe20000001844 */
[----:B------:R-:W-:-:S02]  /*2220*/  FSEL R64, R58, -INF , !P2 ;  /* 0xff8000003a407808 */ /* 0x000fc40005000000 */
[----:B------:R-:W-:Y:S02]  /*2230*/  FSEL R58, R56, -INF , !P2 ;  /* 0xff800000383a7808 */ /* 0x000fe40005000000 */
[----:B------:R-:W-:Y:S01]  /*2240*/  FSEL R59, R59, -INF , !P1 ;  /* 0xff8000003b3b7808 */ /* 0x000fe20004800000 */
[----:B------:R-:W-:Y:S01]  /*2250*/  HMMA.16816.F32 R44, R16, R20, R4 ;  /* 0x00000014102c723c */ /* 0x000fe20000001804 */
[----:B------:R-:W-:Y:S01]  /*2260*/  FSEL R70, R50, -INF , !P2 ;  /* 0xff80000032467808 */ /* 0x000fe20005000000 */
[----:B------:R-:W1:Y:S01]  /*2270*/  LDSM.16.M88.4 R4, [R218+0x8c00] ;  /* 0x008c0000da04783b */ /* 0x000e620000000200 */
[----:B------:R-:W-:Y:S01]  /*2280*/  FSEL R41, R48, -INF , !P2 ;  /* 0xff80000030297808 */ /* 0x000fe20005000000 */
[----:B------:R-:W-:-:S04]  /*2290*/  DEPBAR.LE SB0, 0x0 ;  /* 0x000080000000791a */ /* 0x000fc80000000000 */
[-C--:B------:R-:W-:Y:S01]  /*22a0*/  ISETP.GE.AND P2, PT, R3, R40.reuse, PT ;  /* 0x000000280300720c */ /* 0x080fe20003f46270 */
[C---:B------:R-:W-:Y:S01]  /*22b0*/  VIADD R3, R0.reuse, 0x20 ;  /* 0x0000002000037836 */ /* 0x040fe20000000000 */
[----:B------:R-:W-:Y:S01]  /*22c0*/  FSEL R43, R57, -INF , !P1 ;  /* 0xff800000392b7808 */ /* 0x000fe20004800000 */
[----:B------:R-:W-:Y:S01]  /*22d0*/  HMMA.16816.F32 R32, R12, R22, R100 ;  /* 0x000000160c20723c */ /* 0x000fe20000001864 */
[----:B------:R-:W-:Y:S01]  /*22e0*/  FSEL R69, R51, -INF , !P1 ;  /* 0xff80000033457808 */ /* 0x000fe20004800000 */
[C---:B------:R-:W-:Y:S01]  /*22f0*/  VIADD R21, R0.reuse, 0x10 ;  /* 0x0000001000157836 */ /* 0x040fe20000000000 */
[----:B------:R-:W-:Y:S01]  /*2300*/  FSEL R66, R49, -INF , !P1 ;  /* 0xff80000031427808 */ /* 0x000fe20004800000 */
[C---:B------:R-:W-:Y:S01]  /*2310*/  VIADD R20, R0.reuse, 0x11 ;  /* 0x0000001100147836 */ /* 0x040fe20000000000 */
[----:B------:R-:W-:Y:S01]  /*2320*/  ISETP.GE.AND P1, PT, R3, R40, PT ;  /* 0x000000280300720c */ /* 0x000fe20003f26270 */
[----:B------:R-:W-:Y:S01]  /*2330*/  VIADD R3, R0, 0x21 ;  /* 0x0000002100037836 */ /* 0x000fe20000000000 */
[----:B--2---:R-:W-:Y:S01]  /*2340*/  HMMA.16816.F32 R28, R16, R8, R80 ;  /* 0x00000008101c723c */ /* 0x004fe20000001850 */
[----:B------:R-:W-:-:S02]  /*2350*/  FSEL R57, R62, -INF , !P0 ;  /* 0xff8000003e397808 */ /* 0x000fc40004000000 */
[----:B------:R-:W-:Y:S02]  /*2360*/  FSEL R56, R60, -INF , !P0 ;  /* 0xff8000003c387808 */ /* 0x000fe40004000000 */
[----:B------:R-:W-:Y:S01]  /*2370*/  FSEL R67, R52, -INF , !P0 ;  /* 0xff80000034437808 */ /* 0x000fe20004000000 */
[----:B------:R-:W-:Y:S01]  /*2380*/  HMMA.16816.F32 R24, R16, R22, R92 ;  /* 0x000000161018723c */ /* 0x000fe2000000185c */
[----:B------:R-:W-:Y:S02]  /*2390*/  FSEL R80, R54, -INF , !P0 ;  /* 0xff80000036507808 */ /* 0x000fe40004000000 */
[----:B------:R-:W-:Y:S01]  /*23a0*/  ISETP.GE.AND P0, PT, R3, R40, PT ;  /* 0x000000280300720c */ /* 0x000fe20003f06270 */
[----:B------:R-:W-:Y:S01]  /*23b0*/  VIADD R3, R0, 0x28 ;  /* 0x0000002800037836 */ /* 0x000fe20000000000 */
[----:B------:R-:W-:Y:S01]  /*23c0*/  FSEL R65, R63, -INF , !P6 ;  /* 0xff8000003f417808 */ /* 0x000fe20007000000 */
[----:B------:R-:W-:Y:S01]  /*23d0*/  HMMA.16816.F32 R48, R12, R10, R120 ;  /* 0x0000000a0c30723c */ /* 0x000fe20000001878 */
[----:B------:R-:W-:-:S02]  /*23e0*/  FSEL R42, R61, -INF , !P6 ;  /* 0xff8000003d2a7808 */ /* 0x000fc40007000000 */
[----:B------:R-:W-:Y:S02]  /*23f0*/  FSEL R71, R55, -INF , !P6 ;  /* 0xff80000037477808 */ /* 0x000fe40007000000 */
[----:B------:R-:W-:Y:S02]  /*2400*/  FSEL R68, R53, -INF , !P6 ;  /* 0xff80000035447808 */ /* 0x000fe40007000000 */
[-C--:B------:R-:W-:Y:S02]  /*2410*/  ISETP.GE.AND P5, PT, R21, R40.reuse, PT ;  /* 0x000000281500720c */ /* 0x080fe40003fa6270 */
[-C--:B------:R-:W-:Y:S02]  /*2420*/  ISETP.GE.AND P4, PT, R20, R40.reuse, PT ;  /* 0x000000281400720c */ /* 0x080fe40003f86270 */
[----:B------:R-:W-:Y:S01]  /*2430*/  ISETP.GE.AND P6, PT, R3, R40, PT ;  /* 0x000000280300720c */ /* 0x000fe20003fc6270 */
[----:B------:R-:W-:Y:S01]  /*2440*/  HMMA.16816.F32 R20, R12, R8, R128 ;  /* 0x000000080c14723c */ /* 0x000fe20000001880 */
[----:B------:R-:W-:Y:S01]  /*2450*/  VIADD R3, R0, 0x29 ;  /* 0x0000002900037836 */ /* 0x000fe20000000000 */
[----:B------:R-:W-:-:S02]  /*2460*/  FSEL R148, R46, -INF , !P5 ;  /* 0xff8000002e947808 */ /* 0x000fc40006800000 */
[----:B------:R-:W-:Y:S02]  /*2470*/  FSEL R123, R38, -INF , !P5 ;  /* 0xff800000267b7808 */ /* 0x000fe40006800000 */
[----:B------:R-:W-:Y:S01]  /*2480*/  FSEL R120, R36, -INF , !P5 ;  /* 0xff80000024787808 */ /* 0x000fe20006800000 */
[C---:B-1----:R-:W-:Y:S01]  /*2490*/  HMMA.16816.F32 R60, R12.reuse, R4, R96 ;  /* 0x000000040c3c723c */ /* 0x042fe20000001860 */
[----:B------:R-:W-:Y:S02]  /*24a0*/  FSEL R44, R44, -INF , !P5 ;  /* 0xff8000002c2c7808 */ /* 0x000fe40006800000 */
[----:B------:R-:W-:Y:S01]  /*24b0*/  ISETP.GE.AND P5, PT, R3, R40, PT ;  /* 0x000000280300720c */ /* 0x000fe20003fa6270 */
[----:B------:R-:W-:Y:S01]  /*24c0*/  VIADD R3, R0, 0x30 ;  /* 0x0000003000037836 */ /* 0x000fe20000000000 */
[----:B------:R-:W-:Y:S01]  /*24d0*/  FSEL R121, R39, -INF , !P4 ;  /* 0xff80000027797808 */ /* 0x000fe20006000000 */
[----:B------:R-:W-:Y:S01]  /*24e0*/  HMMA.16816.F32 R52, R12, R6, R88 ;  /* 0x000000060c34723c */ /* 0x000fe20000001858 */
[----:B------:R-:W-:-:S02]  /*24f0*/  FSEL R46, R37, -INF , !P4 ;  /* 0xff800000252e7808 */ /* 0x000fc40006000000 */
[----:B------:R-:W-:Y:S02]  /*2500*/  FSEL R137, R47, -INF , !P4 ;  /* 0xff8000002f897808 */ /* 0x000fe40006000000 */
[----:B------:R-:W-:Y:S01]  /*2510*/  FSEL R45, R45, -INF , !P4 ;  /* 0xff8000002d2d7808 */ /* 0x000fe20006000000 */
[C---:B------:R-:W-:Y:S01]  /*2520*/  HMMA.16816.F32 R36, R16.reuse, R10, R84 ;  /* 0x0000000a1024723c */ /* 0x040fe20000001854 */
[----:B------:R-:W-:Y:S01]  /*2530*/  ISETP.GE.AND P4, PT, R3, R40, PT ;  /* 0x000000280300720c */ /* 0x000fe20003f86270 */
[----:B------:R-:W-:Y:S01]  /*2540*/  VIADD R3, R0, 0x31 ;  /* 0x0000003100037836 */ /* 0x000fe20000000000 */
[----:B------:R-:W-:Y:S02]  /*2550*/  FSEL R47, R34, -INF , !P3 ;  /* 0xff800000222f7808 */ /* 0x000fe40005800000 */
[----:B------:R-:W-:Y:S01]  /*2560*/  FSEL R34, R32, -INF , !P3 ;  /* 0xff80000020227808 */ /* 0x000fe20005800000 */
[----:B------:R-:W-:Y:S01]  /*2570*/  HMMA.16816.F32 R12, R16, R4, R76 ;  /* 0x00000004100c723c */ /* 0x000fe2000000184c */
[----:B------:R-:W-:Y:S01]  /*2580*/  FSEL R133, R26, -INF , !P3 ;  /* 0xff8000001a857808 */ /* 0x000fe20005800000 */
[----:B------:R-:W-:Y:S01]  /*2590*/  VIADD R10, R0, 0x39 ;  /* 0x00000039000a7836 */ /* 0x000fe20000000000 */
[----:B------:R-:W-:-:S02]  /*25a0*/  FSEL R32, R24, -INF , !P3 ;  /* 0xff80000018207808 */ /* 0x000fc40005800000 */
[-C--:B------:R-:W-:Y:S01]  /*25b0*/  ISETP.GE.AND P3, PT, R3, R40.reuse, PT ;  /* 0x000000280300720c */ /* 0x080fe20003f66270 */
[----:B------:R-:W-:Y:S01]  /*25c0*/  VIADD R3, R0, 0x38 ;  /* 0x0000003800037836 */ /* 0x000fe20000000000 */
[----:B------:R-:W-:Y:S01]  /*25d0*/  FSEL R122, R35, -INF , !P2 ;  /* 0xff800000237a7808 */ /* 0x000fe20005000000 */
[----:B------:R-:W-:Y:S01]  /*25e0*/  HMMA.16816.F32 R16, R16, R6, R72 ;  /* 0x000000061010723c */ /* 0x000fe20000001848 */
[----:B------:R-:W-:Y:S02]  /*25f0*/  FSEL R33, R33, -INF , !P2 ;  /* 0xff80000021217808 */ /* 0x000fe40005000000 */
[----:B------:R-:W-:Y:S02]  /*2600*/  FSEL R129, R27, -INF , !P2 ;  /* 0xff8000001b817808 */ /* 0x000fe40005000000 */
[----:B------:R-:W-:Y:S02]  /*2610*/  FSEL R11, R25, -INF , !P2 ;  /* 0xff800000190b7808 */ /* 0x000fe40005000000 */
[----:B------:R-:W-:-:S02]  /*2620*/  ISETP.GE.AND P2, PT, R3, R40, PT ;  /* 0x000000280300720c */ /* 0x000fc40003f46270 */
[----:B------:R-:W-:Y:S02]  /*2630*/  FMNMX.FTZ R3, R41, R66, !PT ;  /* 0x0000004229037209 */ /* 0x000fe40007810000 */
[----:B------:R-:W-:Y:S02]  /*2640*/  FSEL R204, R31, -INF , !P0 ;  /* 0xff8000001fcc7808 */ /* 0x000fe40004000000 */
[----:B------:R-:W-:Y:S02]  /*2650*/  FSEL R174, R29, -INF , !P0 ;  /* 0xff8000001dae7808 */ /* 0x000fe40004000000 */
[----:B------:R-:W-:Y:S02]  /*2660*/  FSEL R168, R23, -INF , !P0 ;  /* 0xff80000017a87808 */ /* 0x000fe40004000000 */
[----:B------:R-:W-:Y:S01]  /*2670*/  FSEL R155, R21, -INF , !P0 ;  /* 0xff800000159b7808 */ /* 0x000fe20004000000 */
[----:B------:R-:W-:Y:S01]  /*2680*/  BAR.SYNC.DEFER_BLOCKING 0x0 ;  /* 0x0000000000007b1d */ /* 0x000fe20000010000 */
[----:B------:R-:W-:-:S02]  /*2690*/  ISETP.GE.AND P0, PT, R40, 0x41, PT ;  /* 0x000000412800780c */ /* 0x000fc40003f06270 */
[----:B------:R-:W-:Y:S02]  /*26a0*/  FMNMX.FTZ R4, R67, R3, !PT ;  /* 0x0000000343047209 */ /* 0x000fe40007810000 */
[----:B------:R-:W-:Y:S02]  /*26b0*/  FMNMX.FTZ R3, R58, R43, !PT ;  /* 0x0000002b3a037209 */ /* 0x000fe40007810000 */
[----:B------:R-:W-:Y:S02]  /*26c0*/  FMNMX.FTZ R4, R68, R4, !PT ;  /* 0x0000000444047209 */ /* 0x000fe40007810000 */
[----:B------:R-:W-:Y:S02]  /*26d0*/  FMNMX.FTZ R0, R56, R3, !PT ;  /* 0x0000000338007209 */ /* 0x000fe40007810000 */
[----:B------:R-:W-:Y:S02]  /*26e0*/  FMNMX.FTZ R3, R44, R4, !PT ;  /* 0x000000042c037209 */ /* 0x000fe40007810000 */
[----:B------:R-:W-:-:S02]  /*26f0*/  FSEL R196, R30, -INF , !P1 ;  /* 0xff8000001ec47808 */ /* 0x000fc40004800000 */
[----:B------:R-:W-:Y:S02]  /*2700*/  FSEL R169, R22, -INF , !P1 ;  /* 0xff80000016a97808 */ /* 0x000fe40004800000 */
[----:B------:R-:W-:Y:S02]  /*2710*/  FSEL R164, R20, -INF , !P1 ;  /* 0xff80000014a47808 */ /* 0x000fe40004800000 */
[----:B------:R-:W-:Y:S02]  /*2720*/  FSEL R154, R28, -INF , !P1 ;  /* 0xff8000001c9a7808 */ /* 0x000fe40004800000 */
[----:B------:R-:W-:Y:S02]  /*2730*/  FMNMX.FTZ R8, R42, R0, !PT ;  /* 0x000000002a087209 */ /* 0x000fe40007810000 */
[----:B------:R-:W-:Y:S01]  /*2740*/  FMNMX.FTZ R9, R45, R3, !PT ;  /* 0x000000032d097209 */ /* 0x000fe20007810000 */
[----:B------:R-:W-:Y:S06]  /*2750*/  @!P0 BRA `(.L_x_5) ;  /* 0x0000000000548947 */ /* 0x000fec0003800000 */
[----:B------:R-:W-:Y:S01]  /*2760*/  LEA.HI.SX32 R0, R237, 0xfffffffe, 0x1a ;  /* 0xfffffffeed007811 */ /* 0x000fe200078fd2ff */
[----:B------:R-:W-:-:S03]  /*2770*/  ULDC.64 UR6, c[0x0][0x218] ;  /* 0x0000860000067ab9 */ /* 0x000fc60000000a00 */
[----:B------:R-:W-:Y:S01]  /*2780*/  SHF.R.S32.HI R4, RZ, 0x1f, R0 ;  /* 0x0000001fff047819 */ /* 0x000fe20000011400 */
[----:B------:R-:W-:Y:S02]  /*2790*/  IMAD R3, R248, R0, RZ ;  /* 0x00000000f8037224 */ /* 0x000fe400078e02ff */
[----:B------:R-:W-:-:S04]  /*27a0*/  IMAD.WIDE.U32 R6, R0, R241, R242 ;  /* 0x000000f100067225 */ /* 0x000fc800078e00f2 */
[----:B------:R-:W-:Y:S01]  /*27b0*/  IMAD R3, R4, R241, R3 ;  /* 0x000000f104037224 */ /* 0x000fe200078e0203 */
[----:B------:R-:W-:-:S03]  /*27c0*/  LEA R4, P1, R6, UR6, 0x1 ;  /* 0x0000000606047c11 */ /* 0x000fc6000f8208ff */
[----:B------:R-:W-:-:S05]  /*27d0*/  IMAD.IADD R3, R7, 0x1, R3 ;  /* 0x0000000107037824 */ /* 0x000fca00078e0203 */
[----:B------:R-:W-:Y:S02]  /*27e0*/  LEA.HI.X R5, R6, UR7, R3, 0x1, P1 ;  /* 0x0000000706057c11 */ /* 0x000fe400088f0c03 */
[----:B------:R-:W-:-:S03]  /*27f0*/  LEA R6, P1, R159, R4, 0x1 ;  /* 0x000000049f067211 */ /* 0x000fc600078208ff */
[----:B------:R-:W-:Y:S01]  /*2800*/  @!PT LDS RZ, [RZ] ;  /* 0x00000000fffff984 */ /* 0x000fe20000000800 */
[----:B------:R-:W-:Y:S01]  /*2810*/  @!PT LDS RZ, [RZ] ;  /* 0x00000000fffff984 */ /* 0x000fe20000000800 */
[----:B------:R-:W-:Y:S01]  /*2820*/  @!PT LDS RZ, [RZ] ;  /* 0x00000000fffff984 */ /* 0x000fe20000000800 */
[----:B------:R1:W-:Y:S01]  /*2830*/  LDGSTS.E.BYPASS.LTC128B.128 [R221+0x6000], desc[UR14][R4.64] ;  /* 0x0600000004dd7fae */ /* 0x0003e2000b901d4e */
[----:B------:R-:W-:-:S03]  /*2840*/  LEA.HI.X R7, R159, R5, R156, 0x1, P1 ;  /* 0x000000059f077211 */ /* 0x000fc600008f0c9c */
[----:B------:R1:W-:Y:S04]  /*2850*/  LDGSTS.E.BYPASS.LTC128B.128 [R221+0x7000], desc[UR14][R4.64+0x40] ;  /* 0x0700004004dd7fae */ /* 0x0003e8000b901d4e */
[----:B------:R1:W-:Y:S04]  /*2860*/  LDGSTS.E.BYPASS.LTC128B.128 [R221+0x8000], desc[UR14][R4.64+0x80] ;  /* 0x0800008004dd7fae */ /* 0x0003e8000b901d4e */
[----:B------:R1:W-:Y:S04]  /*2870*/  LDGSTS.E.BYPASS.LTC128B.128 [R221+0x6800], desc[UR14][R6.64] ;  /* 0x0680000006dd7fae */ /* 0x0003e8000b901d4e */
[----:B------:R1:W-:Y:S04]  /*2880*/  LDGSTS.E.BYPASS.LTC128B.128 [R221+0x7800], desc[UR14][R6.64+0x40] ;  /* 0x0780004006dd7fae */ /* 0x0003e8000b901d4e */
[----:B------:R1:W-:Y:S04]  /*2890*/  LDGSTS.E.BYPASS.LTC128B.128 [R221+0x8800], desc[UR14][R6.64+0x80] ;  /* 0x0880008006dd7fae */ /* 0x0003e8000b901d4e */
[----:B------:R-:W0:Y:S02]  /*28a0*/  LDGDEPBAR ;  /* 0x00000000000079af */ /* 0x000e240000000000 */
.L_x_5:
[----:B------:R-:W-:Y:S01]  /*28b0*/  FMNMX.FTZ R3, R32, R9, !PT ;  /* 0x0000000920037209 */ /* 0x000fe20007810000 */
[----:B------:R-:W-:Y:S01]  /*28c0*/  ULDC UR5, c[0x0][0x2ec] ;  /* 0x0000bb0000057ab9 */ /* 0x000fe20000000800 */
[----:B------:R-:W-:Y:S01]  /*28d0*/  FMNMX.FTZ R0, R120, R8, !PT ;  /* 0x0000000878007209 */ /* 0x000fe20007810000 */
[----:B------:R-:W-:Y:S01]  /*28e0*/  STL [R1+0x34], R219 ;  /* 0x000034db01007387 */ /* 0x000fe20000100800 */
[----:B-1----:R-:W-:Y:S02]  /*28f0*/  FMNMX.FTZ R4, R11, R3, !PT ;  /* 0x000000030b047209 */ /* 0x002fe40007810000 */
[----:B------:R-:W-:Y:S01]  /*2900*/  FMNMX.FTZ R0, R46, R0, !PT ;  /* 0x000000002e007209 */ /* 0x000fe20007810000 */
[----:B------:R-:W-:Y:S01]  /*2910*/  STL [R1+0x30], R218 ;  /* 0x000030da01007387 */ /* 0x000fe20000100800 */
[----:B------:R-:W-:Y:S02]  /*2920*/  FMNMX.FTZ R4, R154, R4, !PT ;  /* 0x000000049a047209 */ /* 0x000fe40007810000 */
[----:B------:R-:W-:Y:S01]  /*2930*/  FMNMX.FTZ R3, R34, R0, !PT ;  /* 0x0000000022037209 */ /* 0x000fe20007810000 */
[----:B------:R-:W-:Y:S01]  /*2940*/  STL [R1+0x2c], R216 ;  /* 0x00002cd801007387 */ /* 0x000fe20000100800 */
[----:B------:R-:W-:-:S02]  /*2950*/  FSEL R170, R36, -INF , !P6 ;  /* 0xff80000024aa7808 */ /* 0x000fc40007000000 */
[----:B------:R-:W-:Y:S01]  /*2960*/  FMNMX.FTZ R0, R64, R59, !PT ;  /* 0x0000003b40007209 */ /* 0x000fe20007810000 */
[----:B------:R-:W-:Y:S01]  /*2970*/  STL [R1+0x28], R185 ;  /* 0x000028b901007387 */ /* 0x000fe20000100800 */
[----:B------:R-:W-:Y:S02]  /*2980*/  FMNMX.FTZ R4, R174, R4, !PT ;  /* 0x00000004ae047209 */ /* 0x000fe40007810000 */
[----:B------:R-:W-:Y:S01]  /*2990*/  FSEL R172, R37, -INF , !P5 ;  /* 0xff80000025ac7808 */ /* 0x000fe20006800000 */
[----:B------:R-:W-:Y:S01]  /*29a0*/  STL [R1+0x24], R184 ;  /* 0x000024b801007387 */ /* 0x000fe20000100800 */
[----:B------:R-:W-:Y:S02]  /*29b0*/  FMNMX.FTZ R0, R57, R0, !PT ;  /* 0x0000000039007209 */ /* 0x000fe40007810000 */
[----:B------:R-:W-:Y:S02]  /*29c0*/  FMNMX.FTZ R4, R170, R4, !PT ;  /* 0x00000004aa047209 */ /* 0x000fe40007810000 */
[----:B------:R-:W-:-:S02]  /*29d0*/  FSEL R173, R12, -INF , !P4 ;  /* 0xff8000000cad7808 */ /* 0x000fc40006000000 */
[----:B------:R-:W-:Y:S02]  /*29e0*/  FMNMX.FTZ R3, R33, R3, !PT ;  /* 0x0000000321037209 */ /* 0x000fe40007810000 */
[----:B------:R-:W-:Y:S02]  /*29f0*/  FMNMX.FTZ R0, R65, R0, !PT ;  /* 0x0000000041007209 */ /* 0x000fe40007810000 */
[----:B------:R-:W-:Y:S02]  /*2a00*/  FMNMX.FTZ R4, R172, R4, !PT ;  /* 0x00000004ac047209 */ /* 0x000fe40007810000 */
[----:B------:R-:W-:Y:S02]  /*2a10*/  FSEL R175, R13, -INF , !P3 ;  /* 0xff8000000daf7808 */ /* 0x000fe40005800000 */
[----:B------:R-:W-:Y:S02]  /*2a20*/  FMNMX.FTZ R3, R164, R3, !PT ;  /* 0x00000003a4037209 */ /* 0x000fe40007810000 */
[----:B------:R-:W-:-:S02]  /*2a30*/  FMNMX.FTZ R0, R123, R0, !PT ;  /* 0x000000007b007209 */ /* 0x000fc40007810000 */
[----:B------:R-:W-:Y:S02]  /*2a40*/  FMNMX.FTZ R4, R173, R4, !PT ;  /* 0x00000004ad047209 */ /* 0x000fe40007810000 */
[----:B------:R-:W-:Y:S02]  /*2a50*/  ISETP.GE.AND P1, PT, R10, R40, PT ;  /* 0x000000280a00720c */ /* 0x000fe40003f26270 */
[----:B------:R-:W-:Y:S02]  /*2a60*/  FSEL R152, R48, -INF , !P6 ;  /* 0xff80000030987808 */ /* 0x000fe40007000000 */
[----:B------:R-:W-:Y:S02]  /*2a70*/  FMNMX.FTZ R3, R155, R3, !PT ;  /* 0x000000039b037209 */ /* 0x000fe40007810000 */
[----:B------:R-:W-:Y:S02]  /*2a80*/  FSEL R171, R16, -INF , !P2 ;  /* 0xff80000010ab7808 */ /* 0x000fe40005000000 */
[----:B------:R-:W-:-:S02]  /*2a90*/  FMNMX.FTZ R0, R121, R0, !PT ;  /* 0x0000000079007209 */ /* 0x000fc40007810000 */
[----:B------:R-:W-:Y:S02]  /*2aa0*/  FMNMX.FTZ R4, R175, R4, !PT ;  /* 0x00000004af047209 */ /* 0x000fe40007810000 */
[----:B------:R-:W-:Y:S02]  /*2ab0*/  FSEL R138, R49, -INF , !P5 ;  /* 0xff800000318a7808 */ /* 0x000fe40006800000 */
[----:B------:R-:W-:Y:S02]  /*2ac0*/  FMNMX.FTZ R3, R152, R3, !PT ;  /* 0x0000000398037209 */ /* 0x000fe40007810000 */
[----:B------:R-:W-:Y:S02]  /*2ad0*/  FSEL R187, R17, -INF , !P1 ;  /* 0xff80000011bb7808 */ /* 0x000fe40004800000 */
[----:B------:R-:W-:Y:S02]  /*2ae0*/  FMNMX.FTZ R0, R47, R0, !PT ;  /* 0x000000002f007209 */ /* 0x000fe40007810000 */
[----:B------:R-:W-:-:S02]  /*2af0*/  FMNMX.FTZ R4, R171, R4, !PT ;  /* 0x00000004ab047209 */ /* 0x000fc40007810000 */
[----:B------:R-:W-:Y:S02]  /*2b00*/  FSEL R228, R60, -INF , !P4 ;  /* 0xff8000003ce47808 */ /* 0x000fe40006000000 */
[----:B------:R-:W-:Y:S02]  /*2b10*/  FMNMX.FTZ R3, R138, R3, !PT ;  /* 0x000000038a037209 */ /* 0x000fe40007810000 */
[----:B------:R-:W-:Y:S02]  /*2b20*/  FMNMX.FTZ R0, R122, R0, !PT ;  /* 0x000000007a007209 */ /* 0x000fe40007810000 */
[----:B------:R-:W-:Y:S02]  /*2b30*/  FMNMX.FTZ R4, R187, R4, !PT ;  /* 0x00000004bb047209 */ /* 0x000fe40007810000 */
[----:B------:R-:W-:Y:S02]  /*2b40*/  FSEL R229, R61, -INF , !P3 ;  /* 0xff8000003de57808 */ /* 0x000fe40005800000 */
[----:B------:R-:W-:Y:S01]  /*2b50*/  FMNMX.FTZ R3, R228, R3, !PT ;  /* 0x00000003e4037209 */ /* 0x000fe20007810000 */
[----:B------:R-:W1:Y:S01]  /*2b60*/  SHFL.BFLY PT, R136, R4, 0x2, 0x1f ;  /* 0x0c401f0004887f89 */ /* 0x000e6200000e0000 */
[----:B------:R-:W-:-:S02]  /*2b70*/  FMNMX.FTZ R0, R169, R0, !PT ;  /* 0x00000000a9007209 */ /* 0x000fc40007810000 */
[----:B------:R-:W-:Y:S02]  /*2b80*/  FSEL R215, R52, -INF , !P2 ;  /* 0xff80000034d77808 */ /* 0x000fe40005000000 */
[----:B------:R-:W-:Y:S02]  /*2b90*/  FMNMX.FTZ R3, R229, R3, !PT ;  /* 0x00000003e5037209 */ /* 0x000fe40007810000 */
[----:B------:R-:W-:Y:S02]  /*2ba0*/  FSEL R128, R50, -INF , !P6 ;  /* 0xff80000032807808 */ /* 0x000fe40007000000 */
[----:B------:R-:W-:Y:S02]  /*2bb0*/  FMNMX.FTZ R0, R168, R0, !PT ;  /* 0x00000000a8007209 */ /* 0x000fe40007810000 */
[----:B------:R-:W-:Y:S02]  /*2bc0*/  FSEL R214, R53, -INF , !P1 ;  /* 0xff80000035d67808 */ /* 0x000fe40004800000 */
[----:B------:R-:W-:-:S02]  /*2bd0*/  FMNMX.FTZ R3, R215, R3, !PT ;  /* 0x00000003d7037209 */ /* 0x000fc40007810000 */
[----:B------:R-:W-:Y:S02]  /*2be0*/  FSEL R130, R51, -INF , !P5 ;  /* 0xff80000033827808 */ /* 0x000fe40006800000 */
[----:B------:R-:W-:Y:S02]  /*2bf0*/  FMNMX.FTZ R0, R128, R0, !PT ;  /* 0x0000000080007209 */ /* 0x000fe40007810000 */
[----:B------:R-:W-:Y:S02]  /*2c00*/  FMNMX.FTZ R3, R214, R3, !PT ;  /* 0x00000003d6037209 */ /* 0x000fe40007810000 */
[----:B------:R-:W-:Y:S02]  /*2c10*/  FSEL R222, R62, -INF , !P4 ;  /* 0xff8000003ede7808 */ /* 0x000fe40006000000 */
[----:B------:R-:W-:Y:S01]  /*2c20*/  FMNMX.FTZ R0, R130, R0, !PT ;  /* 0x0000000082007209 */ /* 0x000fe20007810000 */
[----:B------:R-:W2:Y:S01]  /*2c30*/  SHFL.BFLY PT, R134, R3, 0x2, 0x1f ;  /* 0x0c401f0003867f89 */ /* 0x000ea200000e0000 */
[----:B------:R-:W-:-:S02]  /*2c40*/  FSEL R223, R63, -INF , !P3 ;  /* 0xff8000003fdf7808 */ /* 0x000fc40005800000 */
[----:B------:R-:W-:Y:S02]  /*2c50*/  FMNMX.FTZ R0, R222, R0, !PT ;  /* 0x00000000de007209 */ /* 0x000fe40007810000 */
[----:B------:R-:W-:Y:S02]  /*2c60*/  FSEL R231, R54, -INF , !P2 ;  /* 0xff80000036e77808 */ /* 0x000fe40005000000 */
[----:B------:R-:W-:Y:S02]  /*2c70*/  FMNMX.FTZ R0, R223, R0, !PT ;  /* 0x00000000df007209 */ /* 0x000fe40007810000 */
[----:B------:R-:W-:Y:S02]  /*2c80*/  FSEL R233, R55, -INF , !P1 ;  /* 0xff80000037e97808 */ /* 0x000fe40004800000 */
[----:B------:R-:W-:Y:S02]  /*2c90*/  FMNMX.FTZ R0, R231, R0, !PT ;  /* 0x00000000e7007209 */ /* 0x000fe40007810000 */
[----:B-1----:R-:W-:-:S02]  /*2ca0*/  FMNMX.FTZ R136, R4, R136, !PT ;  /* 0x0000008804887209 */ /* 0x002fc40007810000 */
[----:B------:R-:W-:Y:S02]  /*2cb0*/  FMNMX.FTZ R0, R233, R0, !PT ;  /* 0x00000000e9007209 */ /* 0x000fe40007810000 */
[----:B------:R-:W-:Y:S01]  /*2cc0*/  FSEL R153, R38, -INF , !P6 ;  /* 0xff80000026997808 */ /* 0x000fe20007000000 */
[----:B------:R-:W1:Y:S01]  /*2cd0*/  SHFL.BFLY PT, R4, R136, 0x1, 0x1f ;  /* 0x0c201f0088047f89 */ /* 0x000e6200000e0000 */
[----:B------:R-:W-:Y:S02]  /*2ce0*/  FSEL R131, R39, -INF , !P5 ;  /* 0xff80000027837808 */ /* 0x000fe40006800000 */
[----:B------:R-:W-:Y:S01]  /*2cf0*/  FSEL R14, R14, -INF , !P4 ;  /* 0xff8000000e0e7808 */ /* 0x000fe20006000000 */
[----:B------:R-:W3:Y:S01]  /*2d00*/  SHFL.BFLY PT, R5, R0, 0x2, 0x1f ;  /* 0x0c401f0000057f89 */ /* 0x000ee200000e0000 */
[----:B------:R-:W-:Y:S02]  /*2d10*/  FSEL R230, R15, -INF , !P3 ;  /* 0xff8000000fe67808 */ /* 0x000fe40005800000 */
[----:B--2---:R-:W-:-:S02]  /*2d20*/  FMNMX.FTZ R134, R3, R134, !PT ;  /* 0x0000008603867209 */ /* 0x004fc40007810000 */
[----:B------:R-:W-:Y:S02]  /*2d30*/  FMNMX.FTZ R3, R70, R69, !PT ;  /* 0x0000004546037209 */ /* 0x000fe40007810000 */
[----:B------:R-:W-:Y:S01]  /*2d40*/  FSEL R232, R18, -INF , !P2 ;  /* 0xff80000012e87808 */ /* 0x000fe20005000000 */
[----:B------:R-:W2:Y:S01]  /*2d50*/  SHFL.BFLY PT, R6, R134, 0x1, 0x1f ;  /* 0x0c201f0086067f89 */ /* 0x000ea200000e0000 */
[----:B------:R-:W-:Y:S02]  /*2d60*/  FMNMX.FTZ R3, R80, R3, !PT ;  /* 0x0000000350037209 */ /* 0x000fe40007810000 */
[----:B------:R-:W-:Y:S02]  /*2d70*/  FSEL R234, R19, -INF , !P1 ;  /* 0xff80000013ea7808 */ /* 0x000fe40004800000 */
[----:B------:R-:W-:-:S04]  /*2d80*/  FMNMX.FTZ R3, R71, R3, !PT ;  /* 0x0000000347037209 */ /* 0x000fc80007810000 */
[----:B------:R-:W-:Y:S02]  /*2d90*/  FMNMX.FTZ R3, R148, R3, !PT ;  /* 0x0000000394037209 */ /* 0x000fe40007810000 */
[----:B-1----:R-:W-:Y:S02]  /*2da0*/  FMNMX.FTZ R136, R136, R4, !PT ;  /* 0x0000000488887209 */ /* 0x002fe40007810000 */
[----:B---3--:R-:W-:Y:S02]  /*2db0*/  FMNMX.FTZ R5, R0, R5, !PT ;  /* 0x0000000500057209 */ /* 0x008fe40007810000 */
[----:B------:R-:W-:Y:S01]  /*2dc0*/  FMNMX.FTZ R0, R137, R3, !PT ;  /* 0x0000000389007209 */ /* 0x000fe20007810000 */
[C---:B------:R-:W-:Y:S01]  /*2dd0*/  FMUL.FTZ R3, R136.reuse, UR5 ;  /* 0x0000000588037c20 */ /* 0x040fe20008410000 */
[----:B------:R-:W-:Y:S01]  /*2de0*/  FSETP.NEU.FTZ.AND P6, PT, R136, -INF , PT ;  /* 0xff8000008800780b */ /* 0x000fe20003fdd000 */
[----:B------:R-:W1:Y:S01]  /*2df0*/  SHFL.BFLY PT, R132, R5, 0x1, 0x1f ;  /* 0x0c201f0005847f89 */ /* 0x000e6200000e0000 */
[----:B------:R-:W-:-:S02]  /*2e00*/  FMNMX.FTZ R0, R133, R0, !PT ;  /* 0x0000000085007209 */ /* 0x000fc40007810000 */
[----:B------:R-:W-:Y:S02]  /*2e10*/  FSEL R3, R3, RZ, P6 ;  /* 0x000000ff03037208 */ /* 0x000fe40003000000 */
[----:B------:R-:W-:Y:S02]  /*2e20*/  FMNMX.FTZ R0, R129, R0, !PT ;  /* 0x0000000081007209 */ /* 0x000fe40007810000 */
[----:B--2---:R-:W-:Y:S01]  /*2e30*/  FMNMX.FTZ R134, R134, R6, !PT ;  /* 0x0000000686867209 */ /* 0x004fe20007810000 */
[----:B------:R-:W-:Y:S01]  /*2e40*/  FFMA.FTZ R4, R41, UR5, -R3 ;  /* 0x0000000529047c23 */ /* 0x000fe20008010803 */
[----:B------:R-:W-:Y:S02]  /*2e50*/  FMNMX.FTZ R0, R196, R0, !PT ;  /* 0x00000000c4007209 */ /* 0x000fe40007810000 */
[C---:B------:R-:W-:Y:S01]  /*2e60*/  FSETP.NEU.FTZ.AND P6, PT, R134.reuse, -INF , PT ;  /* 0xff8000008600780b */ /* 0x040fe20003fdd000 */
[----:B------:R2:W-:Y:S01]  /*2e70*/  MUFU.EX2 R218, R4 ;  /* 0x0000000400da7308 */ /* 0x0005e20000000800 */
[----:B------:R-:W-:-:S05]  /*2e80*/  FMUL.FTZ R13, R134, UR5 ;  /* 0x00000005860d7c20 */ /* 0x000fca0008410000 */
[----:B------:R-:W-:Y:S02]  /*2e90*/  FSEL R13, R13, RZ, P6 ;  /* 0x000000ff0d0d7208 */ /* 0x000fe40003000000 */
[----:B-1----:R-:W-:Y:S01]  /*2ea0*/  FMNMX.FTZ R132, R5, R132, !PT ;  /* 0x0000008405847209 */ /* 0x002fe20007810000 */
[----:B------:R-:W-:-:S03]  /*2eb0*/  IMAD R5, R160, 0x20, R158 ;  /* 0x00000020a0057824 */ /* 0x000fc600078e029e */
[C---:B------:R-:W-:Y:S01]  /*2ec0*/  FSETP.NEU.FTZ.AND P1, PT, R132.reuse, -INF , PT ;  /* 0xff8000008400780b */ /* 0x040fe20003f3d000 */
[----:B------:R-:W-:Y:S01]  /*2ed0*/  FMUL.FTZ R12, R132, UR5 ;  /* 0x00000005840c7c20 */ /* 0x000fe20008410000 */
[----:B--2---:R-:W-:Y:S01]  /*2ee0*/  FMNMX.FTZ R4, R204, R0, !PT ;  /* 0x00000000cc047209 */ /* 0x004fe20007810000 */
[----:B------:R-:W-:-:S03]  /*2ef0*/  FFMA.FTZ R0, R58, UR5, -R13 ;  /* 0x000000053a007c23 */ /* 0x000fc6000801080d */
[----:B------:R-:W-:Y:S01]  /*2f00*/  FMNMX.FTZ R4, R153, R4, !PT ;  /* 0x0000000499047209 */ /* 0x000fe20007810000 */
[----:B------:R1:W-:Y:S01]  /*2f10*/  MUFU.EX2 R205, R0 ;  /* 0x0000000000cd7308 */ /* 0x0003e20000000800 */
[----:B------:R-:W-:Y:S02]  /*2f20*/  FSEL R12, R12, RZ, P1 ;  /* 0x000000ff0c0c7208 */ /* 0x000fe40000800000 */
[----:B------:R-:W-:-:S04]  /*2f30*/  FMNMX.FTZ R4, R131, R4, !PT ;  /* 0x0000000483047209 */ /* 0x000fc80007810000 */
[----:B------:R-:W-:-:S04]  /*2f40*/  FMNMX.FTZ R4, R14, R4, !PT ;  /* 0x000000040e047209 */ /* 0x000fc80007810000 */
[----:B------:R-:W-:-:S04]  /*2f50*/  FMNMX.FTZ R4, R230, R4, !PT ;  /* 0x00000004e6047209 */ /* 0x000fc80007810000 */
[----:B------:R-:W-:Y:S01]  /*2f60*/  FMNMX.FTZ R4, R232, R4, !PT ;  /* 0x00000004e8047209 */ /* 0x000fe20007810000 */
[----:B-1----:R-:W-:-:S03]  /*2f70*/  FFMA.FTZ R0, R43, UR5, -R13 ;  /* 0x000000052b007c23 */ /* 0x002fc6000801080d */
[----:B------:R-:W-:Y:S01]  /*2f80*/  FMNMX.FTZ R4, R234, R4, !PT ;  /* 0x00000004ea047209 */ /* 0x000fe20007810000 */
[----:B------:R1:W-:Y:S04]  /*2f90*/  MUFU.EX2 R236, R0 ;  /* 0x0000000000ec7308 */ /* 0x0003e80000000800 */
[----:B------:R-:W2:Y:S01]  /*2fa0*/  SHFL.BFLY PT, R6, R4, 0x2, 0x1f ;  /* 0x0c401f0004067f89 */ /* 0x000ea200000e0000 */
[----:B-1----:R-:W-:-:S04]  /*2fb0*/  FFMA.FTZ R0, R56, UR5, -R13 ;  /* 0x0000000538007c23 */ /* 0x002fc8000801080d */
[----:B------:R1:W-:Y:S02]  /*2fc0*/  MUFU.EX2 R207, R0 ;  /* 0x0000000000cf7308 */ /* 0x0003e40000000800 */
[----:B-1----:R-:W-:-:S06]  /*2fd0*/  FFMA.FTZ R0, R42, UR5, -R13 ;  /* 0x000000052a007c23 */ /* 0x002fcc000801080d */
[----:B------:R1:W-:Y:S02]  /*2fe0*/  MUFU.EX2 R235, R0 ;  /* 0x0000000000eb7308 */ /* 0x0003e40000000800 */
[----:B-1----:R-:W-:Y:S01]  /*2ff0*/  IADD3 R0, R157, R5, RZ ;  /* 0x000000059d007210 */ /* 0x002fe20007ffe0ff */
[----:B------:R-:W-:-:S03]  /*3000*/  FFMA.FTZ R5, R64, UR5, -R12 ;  /* 0x0000000540057c23 */ /* 0x000fc6000801080c */
[----:B------:R-:W-:Y:S01]  /*3010*/  LEA R139, R0, UR4, 0x1 ;  /* 0x00000004008b7c11 */ /* 0x000fe2000f8e08ff */
[--C-:B------:R-:W-:Y:S01]  /*3020*/  FFMA.FTZ R0, R59, UR5, -R12.reuse ;  /* 0x000000053b007c23 */ /* 0x100fe2000801080c */
[----:B------:R-:W-:Y:S03]  /*3030*/  MUFU.EX2 R206, R5 ;  /* 0x0000000500ce7308 */ /* 0x000fe60000000800 */
[----:B------:R-:W-:Y:S02]  /*3040*/  IMAD R217, R2, 0x2, R139 ;  /* 0x0000000202d97824 */ /* 0x000fe400078e028b */
[--C-:B------:R-:W-:Y:S01]  /*3050*/  FFMA.FTZ R2, R65, UR5, -R12.reuse ;  /* 0x0000000541027c23 */ /* 0x100fe2000801080c */
[----:B------:R-:W-:Y:S02]  /*3060*/  LDSM.16.MT88.4 R16, [R139+0x9000] ;  /* 0x009000008b10783b */ /* 0x000fe40000004200 */
[----:B------:R1:W3:Y:S02]  /*3070*/  MUFU.EX2 R179, R0 ;  /* 0x0000000000b37308 */ /* 0x0002e40000000800 */
[----:B------:R-:W4:Y:S04]  /*3080*/  LDSM.16.MT88.4 R20, [R217+0x9000] ;  /* 0x00900000d914783b */ /* 0x000f280000004200 */
[----:B------:R-:W-:Y:S02]  /*3090*/  LDSM.16.MT88.4 R24, [R139+0xa000] ;  /* 0x00a000008b18783b */ /* 0x000fe40000004200 */
[----:B------:R2:W-:Y:S02]  /*30a0*/  MUFU.EX2 R165, R2 ;  /* 0x0000000200a57308 */ /* 0x0005e40000000800 */
[----:B------:R-:W-:Y:S04]  /*30b0*/  LDSM.16.MT88.4 R36, [R217+0xa000] ;  /* 0x00a00000d924783b */ /* 0x000fe80000004200 */
[----:B------:R-:W-:Y:S01]  /*30c0*/  LDSM.16.MT88.4 R48, [R217+0xb000] ;  /* 0x00b00000d930783b */ /* 0x000fe20000004200 */
[----:B-1----:R-:W-:-:S03]  /*30d0*/  FFMA.FTZ R0, R57, UR5, -R12 ;  /* 0x0000000539007c23 */ /* 0x002fc6000801080c */
[----:B------:R-:W-:Y:S01]  /*30e0*/  LDSM.16.MT88.4 R40, [R139+0xb000] ;  /* 0x00b000008b28783b */ /* 0x000fe20000004200 */
[----:B---3--:R-:W-:Y:S01]  /*30f0*/  F2FP.F16.F32.PACK_AB R5, R179, R206 ;  /* 0x000000ceb305723e */ /* 0x008fe200000000ff */
[----:B------:R1:W3:Y:S02]  /*3100*/  MUFU.EX2 R216, R0 ;  /* 0x0000000000d87308 */ /* 0x0002e40000000800 */
[----:B------:R-:W-:Y:S01]  /*3110*/  LDSM.16.MT88.4 R28, [R217+0xa400] ;  /* 0x00a40000d91c783b */ /* 0x000fe20000004200 */
[----:B--2---:R-:W-:-:S05]  /*3120*/  FFMA.FTZ R2, R66, UR5, -R3 ;  /* 0x0000000542027c23 */ /* 0x004fca0008010803 */
[----:B------:R2:W4:Y:S01]  /*3130*/  MUFU.EX2 R219, R2 ;  /* 0x0000000200db7308 */ /* 0x0005220000000800 */
[----:B-1----:R-:W-:Y:S02]  /*3140*/  FMNMX.FTZ R0, R4, R6, !PT ;  /* 0x0000000604007209 */ /* 0x002fe40007810000 */
[----:B------:R-:W-:Y:S02]  /*3150*/  F2FP.F16.F32.PACK_AB R4, R236, R205 ;  /* 0x000000cdec04723e */ /* 0x000fe400000000ff */
[----:B------:R-:W-:Y:S01]  /*3160*/  F2FP.F16.F32.PACK_AB R6, R235, R207 ;  /* 0x000000cfeb06723e */ /* 0x000fe200000000ff */
[----:B------:R-:W1:Y:S01]  /*3170*/  SHFL.BFLY PT, R8, R0, 0x1, 0x1f ;  /* 0x0c201f0000087f89 */ /* 0x000e6200000e0000 */
[----:B---3--:R-:W-:Y:S01]  /*3180*/  F2FP.F16.F32.PACK_AB R7, R165, R216 ;  /* 0x000000d8a507723e */ /* 0x008fe200000000ff */
[----:B--2---:R-:W-:-:S04]  /*3190*/  FFMA.FTZ R2, R67, UR5, -R3 ;  /* 0x0000000543027c23 */ /* 0x004fc80008010803 */
[----:B------:R2:W-:Y:S02]  /*31a0*/  MUFU.EX2 R194, R2 ;  /* 0x0000000200c27308 */ /* 0x0005e40000000800 */
[C---:B----4-:R-:W-:Y:S06]  /*31b0*/  HMMA.16816.F32 R112, R4.reuse, R20, RZ ;  /* 0x000000140470723c */ /* 0x050fec00000018ff */
[C---:B------:R-:W-:Y:S06]  /*31c0*/  HMMA.16816.F32 R88, R4.reuse, R22, RZ ;  /* 0x000000160458723c */ /* 0x040fec00000018ff */
[----:B------:R-:W-:Y:S01]  /*31d0*/  HMMA.16816.F32 R116, R4, R16, RZ ;  /* 0x000000100474723c */ /* 0x000fe200000018ff */
[----:B--2---:R-:W-:Y:S01]  /*31e0*/  FFMA.FTZ R2, R68, UR5, -R3 ;  /* 0x0000000544027c23 */ /* 0x004fe20008010803 */
[----:B-1----:R-:W-:-:S04]  /*31f0*/  FMNMX.FTZ R135, R0, R8, !PT ;  /* 0x0000000800877209 */ /* 0x002fc80007810000 */
[C---:B------:R-:W-:Y:S01]  /*3200*/  HMMA.16816.F32 R92, R4.reuse, R18, RZ ;  /* 0x00000012045c723c */ /* 0x040fe200000018ff */
[----:B------:R-:W-:Y:S01]  /*3210*/  F2FP.F16.F32.PACK_AB R8, R219, R218 ;  /* 0x000000dadb08723e */ /* 0x000fe200000000ff */
[----:B------:R1:W2:Y:S01]  /*3220*/  MUFU.EX2 R185, R2 ;  /* 0x0000000200b97308 */ /* 0x0002a20000000800 */
[C---:B------:R-:W-:Y:S01]  /*3230*/  FSETP.NEU.FTZ.AND P1, PT, R135.reuse, -INF , PT ;  /* 0xff8000008700780b */ /* 0x040fe20003f3d000 */
[----:B------:R-:W-:Y:S02]  /*3240*/  FMUL.FTZ R0, R135, UR5 ;  /* 0x0000000587007c20 */ /* 0x000fe40008410000 */
[----:B------:R-:W-:Y:S03]  /*3250*/  HMMA.16816.F32 R108, R4, R24, RZ ;  /* 0x00000018046c723c */ /* 0x000fe600000018ff */
[----:B------:R-:W-:-:S03]  /*3260*/  FSEL R0, R0, RZ, P1 ;  /* 0x000000ff00007208 */ /* 0x000fc60000800000 */
[C---:B------:R-:W-:Y:S06]  /*3270*/  HMMA.16816.F32 R84, R4.reuse, R26, RZ ;  /* 0x0000001a0454723c */ /* 0x040fec00000018ff */
[----:B------:R-:W-:Y:S01]  /*3280*/  HMMA.16816.F32 R104, R4, R36, RZ ;  /* 0x000000240468723c */ /* 0x000fe200000018ff */
[----:B-1----:R-:W-:Y:S01]  /*3290*/  FFMA.FTZ R2, R44, UR5, -R3 ;  /* 0x000000052c027c23 */ /* 0x002fe20008010803 */
[----:B--2---:R-:W-:-:S03]  /*32a0*/  F2FP.F16.F32.PACK_AB R10, R185, R194 ;  /* 0x000000c2b90a723e */ /* 0x004fc600000000ff */
[----:B------:R1:W-:Y:S01]  /*32b0*/  MUFU.EX2 R238, R2 ;  /* 0x0000000200ee7308 */ /* 0x0003e20000000800 */
[C---:B------:R-:W-:Y:S06]  /*32c0*/  HMMA.16816.F32 R100, R4.reuse, R40, RZ ;  /* 0x000000280464723c */ /* 0x040fec00000018ff */
[C---:B------:R-:W-:Y:S06]  /*32d0*/  HMMA.16816.F32 R96, R4.reuse, R48, RZ ;  /* 0x000000300460723c */ /* 0x040fec00000018ff */
[----:B------:R-:W-:Y:S01]  /*32e0*/  HMMA.16816.F32 R76, R4, R42, RZ ;  /* 0x0000002a044c723c */ /* 0x000fe200000018ff */
[----:B-1----:R-:W-:-:S05]  /*32f0*/  FFMA.FTZ R2, R45, UR5, -R3 ;  /* 0x000000052d027c23 */ /* 0x002fca0008010803 */
[----:B------:R-:W-:Y:S01]  /*3300*/  HMMA.16816.F32 R72, R4, R50, RZ ;  /* 0x000000320448723c */ /* 0x000fe200000018ff */
[----:B------:R1:W-:Y:S02]  /*3310*/  MUFU.EX2 R191, R2 ;  /* 0x0000000200bf7308 */ /* 0x0003e40000000800 */
[----:B-1----:R-:W-:-:S06]  /*3320*/  FFMA.FTZ R2, R70, UR5, -R0 ;  /* 0x0000000546027c23 */ /* 0x002fcc0008010800 */
[----:B------:R1:W-:Y:S02]  /*3330*/  MUFU.EX2 R180, R2 ;  /* 0x0000000200b47308 */ /* 0x0003e40000000800 */
[----:B-1----:R-:W-:-:S06]  /*3340*/  FFMA.FTZ R2, R69, UR5, -R0 ;  /* 0x0000000545027c23 */ /* 0x002fcc0008010800 */
[----:B------:R1:W2:Y:S02]  /*3350*/  MUFU.EX2 R193, R2 ;  /* 0x0000000200c17308 */ /* 0x0002a40000000800 */
[--C-:B-1----:R-:W-:Y:S01]  /*3360*/  FFMA.FTZ R2, R80, UR5, -R0.reuse ;  /* 0x0000000550027c23 */ /* 0x102fe20008010800 */
[----:B--2---:R-:W-:Y:S01]  /*3370*/  F2FP.F16.F32.PACK_AB R9, R193, R180 ;  /* 0x000000b4c109723e */ /* 0x004fe200000000ff */
[----:B------:R-:W-:Y:S04]  /*3380*/  HMMA.16816.F32 R80, R4, R38, RZ ;  /* 0x000000260450723c */ /* 0x000fe800000018ff */
[----:B------:R1:W-:Y:S02]  /*3390*/  MUFU.EX2 R15, R2 ;  /* 0x00000002000f7308 */ /* 0x0003e40000000800 */
[----:B-1----:R-:W-:-:S06]  /*33a0*/  FFMA.FTZ R2, R71, UR5, -R0 ;  /* 0x0000000547027c23 */ /* 0x002fcc0008010800 */
[----:B------:R1:W2:Y:S02]  /*33b0*/  MUFU.EX2 R184, R2 ;  /* 0x0000000200b87308 */ /* 0x0002a40000000800 */
[----:B-1----:R-:W-:-:S06]  /*33c0*/  FFMA.FTZ R2, R32, UR5, -R3 ;  /* 0x0000000520027c23 */ /* 0x002fcc0008010803 */
[----:B------:R1:W-:Y:S02]  /*33d0*/  MUFU.EX2 R195, R2 ;  /* 0x0000000200c37308 */ /* 0x0003e40000000800 */
[----:B-1----:R-:W-:Y:S01]  /*33e0*/  FFMA.FTZ R2, R11, UR5, -R3 ;  /* 0x000000050b027c23 */ /* 0x002fe20008010803 */
[----:B--2---:R-:W-:-:S05]  /*33f0*/  F2FP.F16.F32.PACK_AB R11, R184, R15 ;  /* 0x0000000fb80b723e */ /* 0x004fca00000000ff */
[----:B------:R1:W-:Y:S02]  /*3400*/  MUFU.EX2 R188, R2 ;  /* 0x0000000200bc7308 */ /* 0x0003e40000000800 */
[C---:B------:R-:W-:Y:S06]  /*3410*/  HMMA.16816.F32 R64, R8.reuse, R20, RZ ;  /* 0x000000140840723c */ /* 0x040fec00000018ff */
[C---:B------:R-:W-:Y:S01]  /*3420*/  HMMA.16816.F32 R140, R8.reuse, R22, RZ ;  /* 0x00000016088c723c */ /* 0x040fe200000018ff */
[----:B------:R-:W-:Y:S05]  /*3430*/  LDSM.16.MT88.4 R20, [R139+0x9400] ;  /* 0x009400008b14783b */ /* 0x000fea0000004200 */
[----:B------:R-:W-:Y:S01]  /*3440*/  HMMA.16816.F32 R68, R8, R16, RZ ;  /* 0x000000100844723c */ /* 0x000fe200000018ff */
[----:B-1----:R-:W-:-:S04]  /*3450*/  FFMA.FTZ R2, R120, UR5, -R13 ;  /* 0x0000000578027c23 */ /* 0x002fc8000801080d */
[----:B------:R1:W-:Y:S01]  /*3460*/  MUFU.EX2 R156, R2 ;  /* 0x00000002009c7308 */ /* 0x0003e20000000800 */
[C---:B------:R-:W-:Y:S01]  /*3470*/  HMMA.16816.F32 R124, R8.reuse, R18, RZ ;  /* 0x00000012087c723c */ /* 0x040fe200000018ff */
[----:B------:R-:W2:Y:S05]  /*3480*/  LDSM.16.MT88.4 R16, [R217+0x9400] ;  /* 0x00940000d910783b */ /* 0x000eaa0000004200 */
[C---:B------:R-:W-:Y:S06]  /*3490*/  HMMA.16816.F32 R60, R8.reuse, R24, RZ ;  /* 0x00000018083c723c */ /* 0x040fec00000018ff */
[----:B------:R-:W-:Y:S01]  /*34a0*/  HMMA.16816.F32 R144, R8, R26, RZ ;  /* 0x0000001a0890723c */ /* 0x000fe200000018ff */
[----:B------:R-:W3:Y:S01]  /*34b0*/  LDSM.16.MT88.4 R24, [R139+0xa400] ;  /* 0x00a400008b18783b */ /* 0x000ee20000004200 */
[----:B-1----:R-:W-:-:S04]  /*34c0*/  FFMA.FTZ R2, R46, UR5, -R13 ;  /* 0x000000052e027c23 */ /* 0x002fc8000801080d */
[C---:B------:R-:W-:Y:S01]  /*34d0*/  HMMA.16816.F32 R56, R8.reuse, R36, RZ ;  /* 0x000000240838723c */ /* 0x040fe200000018ff */
[----:B------:R1:W4:Y:S05]  /*34e0*/  MUFU.EX2 R198, R2 ;  /* 0x0000000200c67308 */ /* 0x00032a0000000800 */
[C---:B------:R-:W-:Y:S06]  /*34f0*/  HMMA.16816.F32 R52, R8.reuse, R40, RZ ;  /* 0x000000280834723c */ /* 0x040fec00000018ff */
[----:B------:R-:W-:Y:S01]  /*3500*/  HMMA.16816.F32 R160, R8, R50, RZ ;  /* 0x0000003208a0723c */ /* 0x000fe200000018ff */
[----:B-1----:R-:W-:Y:S01]  /*3510*/  FFMA.FTZ R2, R34, UR5, -R13 ;  /* 0x0000000522027c23 */ /* 0x002fe2000801080d */
[----:B----4-:R-:W-:-:S03]  /*3520*/  F2FP.F16.F32.PACK_AB R4, R198, R156 ;  /* 0x0000009cc604723e */ /* 0x010fc600000000ff */
[----:B------:R1:W-:Y:S02]  /*3530*/  MUFU.EX2 R190, R2 ;  /* 0x0000000200be7308 */ /* 0x0003e40000000800 */
[----:B-1----:R-:W-:Y:S02]  /*3540*/  FFMA.FTZ R2, R33, UR5, -R13 ;  /* 0x0000000521027c23 */ /* 0x002fe4000801080d */
[----:B------:R-:W1:Y:S04]  /*3550*/  LDSM.16.MT88.4 R32, [R139+0xb400] ;  /* 0x00b400008b20783b */ /* 0x000e680000004200 */
[----:B------:R4:W2:Y:S02]  /*3560*/  MUFU.EX2 R177, R2 ;  /* 0x0000000200b17308 */ /* 0x0008a40000000800 */
[----:B----4-:R-:W-:Y:S01]  /*3570*/  FFMA.FTZ R2, R123, UR5, -R12 ;  /* 0x000000057b027c23 */ /* 0x010fe2000801080c */
[----:B--2---:R-:W-:-:S05]  /*3580*/  F2FP.F16.F32.PACK_AB R6, R177, R190 ;  /* 0x000000beb106723e */ /* 0x004fca00000000ff */
[----:B------:R2:W-:Y:S02]  /*3590*/  MUFU.EX2 R159, R2 ;  /* 0x00000002009f7308 */ /* 0x0005e40000000800 */
[----:B--2---:R-:W-:-:S06]  /*35a0*/  FFMA.FTZ R2, R121, UR5, -R12 ;  /* 0x0000000579027c23 */ /* 0x004fcc000801080c */
[----:B------:R2:W-:Y:S02]  /*35b0*/  MUFU.EX2 R197, R2 ;  /* 0x0000000200c57308 */ /* 0x0005e40000000800 */
[--C-:B--2---:R-:W-:Y:S02]  /*35c0*/  FFMA.FTZ R2, R47, UR5, -R12.reuse ;  /* 0x000000052f027c23 */ /* 0x104fe4000801080c */
[----:B------:R-:W2:Y:S04]  /*35d0*/  LDSM.16.MT88.4 R44, [R217+0xb400] ;  /* 0x00b40000d92c783b */ /* 0x000ea80000004200 */
[----:B------:R4:W-:Y:S02]  /*35e0*/  MUFU.EX2 R189, R2 ;  /* 0x0000000200bd7308 */ /* 0x0009e40000000800 */
[----:B----4-:R-:W-:-:S02]  /*35f0*/  FFMA.FTZ R2, R122, UR5, -R12 ;  /* 0x000000057a027c23 */ /* 0x010fc4000801080c */
[C---:B------:R-:W-:Y:S04]  /*3600*/  HMMA.16816.F32 R120, R8.reuse, R38, RZ ;  /* 0x000000260878723c */ /* 0x040fe800000018ff */
[----:B------:R4:W3:Y:S02]  /*3610*/  MUFU.EX2 R178, R2 ;  /* 0x0000000200b27308 */ /* 0x0008e40000000800 */
[----:B------:R-:W-:Y:S01]  /*3620*/  HMMA.16816.F32 R36, R8, R48, RZ ;  /* 0x000000300824723c */ /* 0x000fe200000018ff */
[----:B------:R-:W-:Y:S01]  /*3630*/  LDSM.16.MT88.4 R48, [R139+0x9800] ;  /* 0x009800008b30783b */ /* 0x000fe20000004200 */
[----:B----4-:R-:W-:Y:S01]  /*3640*/  FFMA.FTZ R2, R148, UR5, -R0 ;  /* 0x0000000594027c23 */ /* 0x010fe20008010800 */
[----:B---3--:R-:W-:-:S03]  /*3650*/  F2FP.F16.F32.PACK_AB R7, R178, R189 ;  /* 0x000000bdb207723e */ /* 0x008fc600000000ff */
[----:B------:R-:W-:Y:S01]  /*3660*/  HMMA.16816.F32 R148, R8, R42, RZ ;  /* 0x0000002a0894723c */ /* 0x000fe200000018ff */
[----:B------:R-:W-:Y:S01]  /*3670*/  LDSM.16.MT88.4 R40, [R217+0x9800] ;  /* 0x00980000d928783b */ /* 0x000fe20000004200 */
[----:B------:R3:W-:Y:S05]  /*3680*/  MUFU.EX2 R182, R2 ;  /* 0x0000000200b67308 */ /* 0x0007ea0000000800 */
[----:B------:R-:W-:Y:S02]  /*3690*/  F2FP.F16.F32.PACK_AB R8, R191, R238 ;  /* 0x000000eebf08723e */ /* 0x000fe400000000ff */
[----:B------:R-:W-:Y:S01]  /*36a0*/  F2FP.F16.F32.PACK_AB R10, R188, R195 ;  /* 0x000000c3bc0a723e */ /* 0x000fe200000000ff */
[----:B---3--:R-:W-:Y:S01]  /*36b0*/  FFMA.FTZ R2, R137, UR5, -R0 ;  /* 0x0000000589027c23 */ /* 0x008fe20008010800 */
[----:B------:R-:W-:-:S03]  /*36c0*/  MOV R137, R159 ;  /* 0x0000009f00897202 */ /* 0x000fc60000000f00 */
[----:B------:R3:W4:Y:S01]  /*36d0*/  MUFU.EX2 R199, R2 ;  /* 0x0000000200c77308 */ /* 0x0007220000000800 */
[----:B------:R-:W-:-:S07]  /*36e0*/  F2FP.F16.F32.PACK_AB R5, R197, R137 ;  /* 0x00000089c505723e */ /* 0x000fce00000000ff */
[C---:B------:R-:W-:Y:S06]  /*36f0*/  HMMA.16816.F32 R88, R4.reuse, R18, R88 ;  /* 0x000000120458723c */ /* 0x040fec0000001858 */
[----:B------:R-:W-:Y:S01]  /*3700*/  HMMA.16816.F32 R104, R4, R28, R104 ;  /* 0x0000001c0468723c */ /* 0x000fe20000001868 */
[----:B---3--:R-:W-:Y:S01]  /*3710*/  FFMA.FTZ R2, R133, UR5, -R0 ;  /* 0x0000000585027c23 */ /* 0x008fe20008010800 */
[----:B----4-:R-:W-:Y:S01]  /*3720*/  F2FP.F16.F32.PACK_AB R9, R199, R182 ;  /* 0x000000b6c709723e */ /* 0x010fe200000000ff */
[----:B------:R-:W-:-:S03]  /*3730*/  IMAD.MOV.U32 R133, RZ, RZ, R156 ;  /* 0x000000ffff857224 */ /* 0x000fc600078e009c */
[C---:B------:R-:W-:Y:S01]  /*3740*/  HMMA.16816.F32 R80, R4.reuse, R30, R80 ;  /* 0x0000001e0450723c */ /* 0x040fe20000001850 */
[----:B------:R3:W-:Y:S05]  /*3750*/  MUFU.EX2 R192, R2 ;  /* 0x0000000200c07308 */ /* 0x0007ea0000000800 */
[C---:B------:R-:W-:Y:S06]  /*3760*/  HMMA.16816.F32 R156, R4.reuse, R20, R116 ;  /* 0x00000014049c723c */ /* 0x040fec0000001874 */
[----:B------:R-:W-:Y:S01]  /*3770*/  HMMA.16816.F32 R116, R4, R16, R112 ;  /* 0x000000100474723c */ /* 0x000fe20000001870 */
[----:B---3--:R-:W-:-:S06]  /*3780*/  FFMA.FTZ R2, R129, UR5, -R0 ;  /* 0x0000000581027c23 */ /* 0x008fcc0008010800 */
[----:B------:R-:W-:Y:S01]  /*3790*/  MOV R115, R165 ;  /* 0x000000a500737202 */ /* 0x000fe20000000f00 */
[C---:B------:R-:W-:Y:S01]  /*37a0*/  HMMA.16816.F32 R108, R4.reuse, R24, R108 ;  /* 0x00000018046c723c */ /* 0x040fe2000000186c */
[----:B------:R3:W4:Y:S05]  /*37b0*/  MUFU.EX2 R181, R2 ;  /* 0x0000000200b57308 */ /* 0x00072a0000000800 */
[C---:B------:R-:W-:Y:S06]  /*37c0*/  HMMA.16816.F32 R84, R4.reuse, R26, R84 ;  /* 0x0000001a0454723c */ /* 0x040fec0000001854 */
[C---:B-1----:R-:W-:Y:S06]  /*37d0*/  HMMA.16816.F32 R100, R4.reuse, R32, R100 ;  /* 0x000000200464723c */ /* 0x042fec0000001864 */
[----:B--2---:R-:W-:Y:S01]  /*37e0*/  HMMA.16816.F32 R96, R4, R44, R96 ;  /* 0x0000002c0460723c */ /* 0x004fe20000001860 */
[----:B---3--:R-:W-:Y:S01]  /*37f0*/  FFMA.FTZ R2, R154, UR5, -R3 ;  /* 0x000000059a027c23 */ /* 0x008fe20008010803 */
[----:B----4-:R-:W-:-:S03]  /*3800*/  F2FP.F16.F32.PACK_AB R11, R181, R192 ;  /* 0x000000c0b50b723e */ /* 0x010fc600000000ff */
[----:B------:R1:W2:Y:S01]  /*3810*/  MUFU.EX2 R176, R2 ;  /* 0x0000000200b07308 */ /* 0x0002a20000000800 */
[----:B------:R-:W-:Y:S06]  /*3820*/  HMMA.16816.F32 R92, R4, R22, R92 ;  /* 0x00000016045c723c */ /* 0x000fec000000185c */
[C---:B------:R-:W-:Y:S01]  /*3830*/  HMMA.16816.F32 R224, R8.reuse, R44, R36 ;  /* 0x0000002c08e0723c */ /* 0x040fe20000001824 */
[----:B------:R-:W3:Y:S05]  /*3840*/  LDSM.16.MT88.4 R36, [R139+0xa800] ;  /* 0x00a800008b24783b */ /* 0x000eea0000004200 */
[----:B------:R-:W-:Y:S01]  /*3850*/  HMMA.16816.F32 R200, R8, R28, R56 ;  /* 0x0000001c08c8723c */ /* 0x000fe20000001838 */
[----:B------:R-:W-:Y:S01]  /*3860*/  IMAD.MOV.U32 R44, RZ, RZ, R189 ;  /* 0x000000ffff2c7224 */ /* 0x000fe200078e00bd */
[----:B------:R-:W-:Y:S01]  /*3870*/  MOV R45, R188 ;  /* 0x000000bc002d7202 */ /* 0x000fe20000000f00 */
[----:B-1----:R-:W-:-:S03]  /*3880*/  FFMA.FTZ R2, R164, UR5, -R13 ;  /* 0x00000005a4027c23 */ /* 0x002fc6000801080d */
[C---:B------:R-:W-:Y:S01]  /*3890*/  HMMA.16816.F32 R64, R8.reuse, R16, R64 ;  /* 0x000000100840723c */ /* 0x040fe20000001840 */
[----:B------:R1:W-:Y:S05]  /*38a0*/  MUFU.EX2 R154, R2 ;  /* 0x00000002009a7308 */ /* 0x0003ea0000000800 */
[C---:B------:R-:W-:Y:S01]  /*38b0*/  HMMA.16816.F32 R56, R8.reuse, R18, R140 ;  /* 0x000000120838723c */ /* 0x040fe2000000188c */
[----:B------:R-:W4:Y:S05]  /*38c0*/  LDSM.16.MT88.4 R16, [R139+0xb800] ;  /* 0x00b800008b10783b */ /* 0x000f2a0000004200 */
[C---:B------:R-:W-:Y:S06]  /*38d0*/  HMMA.16816.F32 R28, R8.reuse, R30, R120 ;  /* 0x0000001e081c723c */ /* 0x040fec0000001878 */
[C---:B------:R-:W-:Y:S01]  /*38e0*/  HMMA.16816.F32 R208, R8.reuse, R32, R52 ;  /* 0x0000002008d0723c */ /* 0x040fe20000001834 */
[----:B-1----:R-:W-:Y:S01]  /*38f0*/  FFMA.FTZ R2, R155, UR5, -R13 ;  /* 0x000000059b027c23 */ /* 0x002fe2000801080d */
[----:B------:R-:W-:Y:S01]  /*3900*/  MOV R120, R238 ;  /* 0x000000ee00787202 */ /* 0x000fe20000000f00 */
[----:B------:R-:W-:Y:S01]  /*3910*/  IMAD.MOV.U32 R121, RZ, RZ, R115 ;  /* 0x000000ffff797224 */ /* 0x000fe200078e0073 */
[----:B------:R-:W-:Y:S01]  /*3920*/  MOV R155, R180 ;  /* 0x000000b4009b7202 */ /* 0x000fe20000000f00 */
[----:B------:R1:W3:Y:S01]  /*3930*/  MUFU.EX2 R129, R2 ;  /* 0x0000000200817308 */ /* 0x0002e20000000800 */
[----:B------:R-:W-:Y:S01]  /*3940*/  HMMA.16816.F32 R164, R8, R24, R60 ;  /* 0x0000001808a4723c */ /* 0x000fe2000000183c */
[----:B--2---:R-:W-:Y:S01]  /*3950*/  MOV R32, R176 ;  /* 0x000000b000207202 */ /* 0x004fe20000000f00 */
[----:B------:R-:W-:Y:S01]  /*3960*/  IMAD.MOV.U32 R33, RZ, RZ, R177 ;  /* 0x000000ffff217224 */ /* 0x000fe200078e00b1 */
[----:B------:R-:W-:-:S03]  /*3970*/  MOV R123, R155 ;  /* 0x0000009b007b7202 */ /* 0x000fc60000000f00 */
[----:B------:R-:W-:Y:S01]  /*3980*/  HMMA.16816.F32 R52, R8, R26, R144 ;  /* 0x0000001a0834723c */ /* 0x000fe20000001890 */
[----:B------:R-:W2:Y:S05]  /*3990*/  LDSM.16.MT88.4 R24, [R217+0xb800] ;  /* 0x00b80000d918783b */ /* 0x000eaa0000004200 */
[----:B------:R-:W-:Y:S01]  /*39a0*/  HMMA.16816.F32 R76, R4, R34, R76 ;  /* 0x00000022044c723c */ /* 0x000fe2000000184c */
[----:B-1----:R-:W-:Y:S01]  /*39b0*/  FFMA.FTZ R2, R152, UR5, -R13 ;  /* 0x0000000598027c23 */ /* 0x002fe2000801080d */
[----:B------:R-:W-:-:S04]  /*39c0*/  IMAD.MOV.U32 R152, RZ, RZ, R179 ;  /* 0x000000ffff987224 */ /* 0x000fc800078e00b3 */
[----:B------:R-:W-:Y:S01]  /*39d0*/  HMMA.16816.F32 R72, R4, R46, R72 ;  /* 0x0000002e0448723c */ /* 0x000fe20000001848 */
[----:B------:R1:W-:Y:S05]  /*39e0*/  MUFU.EX2 R213, R2 ;  /* 0x0000000200d57308 */ /* 0x0003ea0000000800 */
[----:B------:R-:W-:Y:S01]  /*39f0*/  HMMA.16816.F32 R60, R8, R22, R124 ;  /* 0x00000016083c723c */ /* 0x000fe2000000187c */
[----:B---3--:R-:W-:-:S05]  /*3a00*/  F2FP.F16.F32.PACK_AB R4, R129, R154 ;  /* 0x0000009a8104723e */ /* 0x008fca00000000ff */
[C---:B------:R-:W-:Y:S06]  /*3a10*/  HMMA.16816.F32 R124, R8.reuse, R46, R160 ;  /* 0x0000002e087c723c */ /* 0x040fec00000018a0 */
[C---:B------:R-:W-:Y:S01]  /*3a20*/  HMMA.16816.F32 R68, R8.reuse, R20, R68 ;  /* 0x000000140844723c */ /* 0x040fe20000001844 */
[----:B-1----:R-:W-:Y:S01]  /*3a30*/  FFMA.FTZ R2, R138, UR5, -R13 ;  /* 0x000000058a027c23 */ /* 0x002fe2000801080d */
[----:B------:R-:W-:Y:S01]  /*3a40*/  MOV R161, R236 ;  /* 0x000000ec00a17202 */ /* 0x000fe20000000f00 */
[----:B------:R-:W-:Y:S01]  /*3a50*/  IMAD.MOV.U32 R160, RZ, RZ, R191 ;  /* 0x000000ffffa07224 */ /* 0x000fe200078e00bf */
[----:B------:R-:W1:Y:S01]  /*3a60*/  LDSM.16.MT88.4 R20, [R217+0xa800] ;  /* 0x00a80000d914783b */ /* 0x000e620000004200 */
[----:B------:R3:W4:Y:S01]  /*3a70*/  MUFU.EX2 R212, R2 ;  /* 0x0000000200d47308 */ /* 0x0007220000000800 */
[----:B------:R-:W-:Y:S01]  /*3a80*/  MOV R138, R178 ;  /* 0x000000b2008a7202 */ /* 0x000fe20000000f00 */
[----:B------:R-:W-:Y:S01]  /*3a90*/  IMAD.MOV.U32 R162, RZ, RZ, R137 ;  /* 0x000000ffffa27224 */ /* 0x000fe200078e0089 */
[----:B------:R-:W-:Y:S01]  /*3aa0*/  MOV R137, R193 ;  /* 0x000000c100897202 */ /* 0x000fe20000000f00 */
[----:B------:R-:W-:Y:S01]  /*3ab0*/  HMMA.16816.F32 R112, R8, R34, R148 ;  /* 0x000000220870723c */ /* 0x000fe20000001894 */
[----:B------:R-:W-:Y:S01]  /*3ac0*/  MOV R163, R133 ;  /* 0x0000008500a37202 */ /* 0x000fe20000000f00 */
[----:B------:R-:W-:-:S02]  /*3ad0*/  IMAD.MOV.U32 R133, RZ, RZ, R194 ;  /* 0x000000ffff857224 */ /* 0x000fc400078e00c2 */
[----:B------:R-:W-:Y:S02]  /*3ae0*/  IMAD.MOV.U32 R122, RZ, RZ, R137 ;  /* 0x000000ffff7a7224 */ /* 0x000fe400078e0089 */
[--C-:B---3--:R-:W-:Y:S01]  /*3af0*/  FFMA.FTZ R2, R169, UR5, -R12.reuse ;  /* 0x00000005a9027c23 */ /* 0x108fe2000801080c */
[----:B------:R-:W-:Y:S01]  /*3b00*/  IMAD.MOV.U32 R169, RZ, RZ, R181 ;  /* 0x000000ffffa97224 */ /* 0x000fe200078e00b5 */
[----:B----4-:R-:W-:Y:S02]  /*3b10*/  F2FP.F16.F32.PACK_AB R6, R212, R213 ;  /* 0x000000d5d406723e */ /* 0x010fe400000000ff */
[----:B------:R3:W-:Y:S02]  /*3b20*/  MUFU.EX2 R240, R2 ;  /* 0x0000000200f07308 */ /* 0x0007e40000000800 */
[----:B---3--:R-:W-:Y:S01]  /*3b30*/  FFMA.FTZ R2, R168, UR5, -R12 ;  /* 0x00000005a8027c23 */ /* 0x008fe2000801080c */
[----:B------:R-:W-:-:S05]  /*3b40*/  MOV R168, R190 ;  /* 0x000000be00a87202 */ /* 0x000fca0000000f00 */
[----:B------:R3:W4:Y:S02]  /*3b50*/  MUFU.EX2 R239, R2 ;  /* 0x0000000200ef7308 */ /* 0x0007240000000800 */
[----:B---3--:R-:W-:Y:S01]  /*3b60*/  FFMA.FTZ R2, R128, UR5, -R12 ;  /* 0x0000000580027c23 */ /* 0x008fe2000801080c */
[----:B----4-:R-:W-:Y:S02]  /*3b70*/  F2FP.F16.F32.PACK_AB R5, R239, R240 ;  /* 0x000000f0ef05723e */ /* 0x010fe400000000ff */
[----:B------:R-:W-:-:S03]  /*3b80*/  MOV R128, R206 ;  /* 0x000000ce00807202 */ /* 0x000fc60000000f00 */
[----:B------:R3:W-:Y:S02]  /*3b90*/  MUFU.EX2 R186, R2 ;  /* 0x0000000200ba7308 */ /* 0x0007e40000000800 */
[----:B---3--:R-:W-:Y:S01]  /*3ba0*/  FFMA.FTZ R2, R130, UR5, -R12 ;  /* 0x0000000582027c23 */ /* 0x008fe2000801080c */
[----:B------:R-:W-:-:S05]  /*3bb0*/  IMAD.MOV.U32 R130, RZ, RZ, R205 ;  /* 0x000000ffff827224 */ /* 0x000fca00078e00cd */
[----:B------:R3:W4:Y:S02]  /*3bc0*/  MUFU.EX2 R183, R2 ;  /* 0x0000000200b77308 */ /* 0x0007240000000800 */
[----:B---3--:R-:W-:Y:S01]  /*3bd0*/  FFMA.FTZ R2, R174, UR5, -R3 ;  /* 0x00000005ae027c23 */ /* 0x008fe20008010803 */
[----:B----4-:R-:W-:-:S05]  /*3be0*/  F2FP.F16.F32.PACK_AB R7, R183, R186 ;  /* 0x000000bab707723e */ /* 0x010fca00000000ff */
[----:B------:R3:W-:Y:S02]  /*3bf0*/  MUFU.EX2 R238, R2 ;  /* 0x0000000200ee7308 */ /* 0x0007e40000000800 */
[C---:B------:R-:W-:Y:S06]  /*3c00*/  HMMA.16816.F32 R188, R4.reuse, R36, R108 ;  /* 0x0000002404bc723c */ /* 0x040fec000000186c */
[----:B------:R-:W-:Y:S01]  /*3c10*/  HMMA.16816.F32 R148, R4, R50, R92 ;  /* 0x000000320494723c */ /* 0x000fe2000000185c */
[----:B------:R-:W-:Y:S01]  /*3c20*/  IMAD.MOV.U32 R111, RZ, RZ, R199 ;  /* 0x000000ffff6f7224 */ /* 0x000fe200078e00c7 */
[----:B------:R-:W-:Y:S01]  /*3c30*/  MOV R110, R198 ;  /* 0x000000c6006e7202 */ /* 0x000fe20000000f00 */
[----:B------:R-:W-:Y:S01]  /*3c40*/  IMAD.MOV.U32 R109, RZ, RZ, R197 ;  /* 0x000000ffff6d7224 */ /* 0x000fe200078e00c5 */
[----:B------:R-:W-:-:S02]  /*3c50*/  MOV R108, R195 ;  /* 0x000000c3006c7202 */ /* 0x000fc40000000f00 */
[----:B------:R-:W-:Y:S01]  /*3c60*/  HMMA.16816.F32 R140, R4, R48, R156 ;  /* 0x00000030048c723c */ /* 0x000fe2000000189c */
[----:B---3--:R-:W-:Y:S01]  /*3c70*/  FFMA.FTZ R2, R170, UR5, -R3 ;  /* 0x00000005aa027c23 */ /* 0x008fe20008010803 */
[----:B------:R-:W-:-:S03]  /*3c80*/  IMAD.MOV.U32 R170, RZ, RZ, R182 ;  /* 0x000000ffffaa7224 */ /* 0x000fc600078e00b6 */
[----:B------:R3:W-:Y:S01]  /*3c90*/  MUFU.EX2 R182, R2 ;  /* 0x0000000200b67308 */ /* 0x0007e20000000800 */
[C---:B------:R-:W-:Y:S06]  /*3ca0*/  HMMA.16816.F32 R92, R4.reuse, R38, R84 ;  /* 0x00000026045c723c */ /* 0x040fec0000001854 */
[C---:B------:R-:W-:Y:S06]  /*3cb0*/  HMMA.16816.F32 R176, R4.reuse, R40, R116 ;  /* 0x0000002804b0723c */ /* 0x040fec0000001874 */
[----:B------:R-:W-:Y:S01]  /*3cc0*/  HMMA.16816.F32 R116, R4, R18, R76 ;  /* 0x000000120474723c */ /* 0x000fe2000000184c */
[----:B---3--:R-:W-:-:S05]  /*3cd0*/  FFMA.FTZ R2, R172, UR5, -R3 ;  /* 0x00000005ac027c23 */ /* 0x008fca0008010803 */
[----:B--2---:R-:W-:Y:S01]  /*3ce0*/  HMMA.16816.F32 R144, R4, R26, R72 ;  /* 0x0000001a0490723c */ /* 0x004fe20000001848 */
[----:B------:R2:W3:Y:S02]  /*3cf0*/  MUFU.EX2 R181, R2 ;  /* 0x0000000200b57308 */ /* 0x0004e40000000800 */
[----:B--2---:R-:W-:Y:S01]  /*3d00*/  FFMA.FTZ R2, R173, UR5, -R3 ;  /* 0x00000005ad027c23 */ /* 0x004fe20008010803 */
[----:B---3--:R-:W-:-:S05]  /*3d10*/  F2FP.F16.F32.PACK_AB R10, R181, R182 ;  /* 0x000000b6b50a723e */ /* 0x008fca00000000ff */
[----:B------:R2:W-:Y:S02]  /*3d20*/  MUFU.EX2 R180, R2 ;  /* 0x0000000200b47308 */ /* 0x0005e40000000800 */
[----:B--2---:R-:W-:-:S06]  /*3d30*/  FFMA.FTZ R2, R175, UR5, -R3 ;  /* 0x00000005af027c23 */ /* 0x004fcc0008010803 */
[----:B------:R2:W-:Y:S02]  /*3d40*/  MUFU.EX2 R175, R2 ;  /* 0x0000000200af7308 */ /* 0x0005e40000000800 */
[--C-:B--2---:R-:W-:Y:S01]  /*3d50*/  FFMA.FTZ R2, R171, UR5, -R3.reuse ;  /* 0x00000005ab027c23 */ /* 0x104fe20008010803 */
[----:B------:R-:W-:Y:S02]  /*3d60*/  IMAD.MOV.U32 R171, RZ, RZ, R192 ;  /* 0x000000ffffab7224 */ /* 0x000fe400078e00c0 */
[----:B------:R-:W-:Y:S01]  /*3d70*/  FFMA.FTZ R3, R187, UR5, -R3 ;  /* 0x00000005bb037c23 */ /* 0x000fe20008010803 */
[----:B-1----:R-:W-:Y:S02]  /*3d80*/  HMMA.16816.F32 R192, R4, R20, R104 ;  /* 0x0000001404c0723c */ /* 0x002fe40000001868 */
[----:B------:R1:W-:Y:S01]  /*3d90*/  MUFU.EX2 R174, R2 ;  /* 0x0000000200ae7308 */ /* 0x0003e20000000800 */
[----:B------:R-:W-:-:S03]  /*3da0*/  MOV R187, R129 ;  /* 0x0000008100bb7202 */ /* 0x000fc60000000f00 */
[C---:B------:R-:W-:Y:S01]  /*3db0*/  HMMA.16816.F32 R104, R4.reuse, R22, R80 ;  /* 0x000000160468723c */ /* 0x040fe20000001850 */
[----:B------:R-:W-:Y:S03]  /*3dc0*/  LDSM.16.MT88.4 R80, [R217+0x9c00] ;  /* 0x009c0000d950783b */ /* 0x000fe60000004200 */
[----:B------:R2:W-:Y:S01]  /*3dd0*/  MUFU.EX2 R173, R3 ;  /* 0x0000000300ad7308 */ /* 0x0005e20000000800 */
[----:B-1----:R-:W-:Y:S02]  /*3de0*/  FFMA.FTZ R2, R196, UR5, -R0 ;  /* 0x00000005c4027c23 */ /* 0x002fe40008010800 */
[----:B------:R-:W-:Y:S05]  /*3df0*/  HMMA.16816.F32 R196, R4, R16, R100 ;  /* 0x0000001004c4723c */ /* 0x000fea0000001864 */
[----:B------:R1:W-:Y:S02]  /*3e00*/  MUFU.EX2 R236, R2 ;  /* 0x0000000200ec7308 */ /* 0x0003e40000000800 */
[----:B------:R-:W-:Y:S01]  /*3e10*/  IMAD.MOV.U32 R100, RZ, RZ, R169 ;  /* 0x000000ffff647224 */ /* 0x000fe200078e00a9 */
[----:B------:R-:W-:Y:S01]  /*3e20*/  MOV R169, R235 ;  /* 0x000000eb00a97202 */ /* 0x000fe20000000f00 */
[----:B------:R-:W-:Y:S01]  /*3e30*/  IMAD.MOV.U32 R102, RZ, RZ, R44 ;  /* 0x000000ffff667224 */ /* 0x000fe200078e002c */
[----:B------:R-:W-:Y:S01]  /*3e40*/  MOV R103, R168 ;  /* 0x000000a800677202 */ /* 0x000fe20000000f00 */
[----:B------:R-:W-:Y:S01]  /*3e50*/  IMAD.MOV.U32 R168, RZ, RZ, R207 ;  /* 0x000000ffffa87224 */ /* 0x000fe200078e00cf */
[----:B------:R-:W-:-:S02]  /*3e60*/  MOV R101, R45 ;  /* 0x0000002d00657202 */ /* 0x000fc40000000f00 */
[----:B------:R-:W-:Y:S02]  /*3e70*/  HMMA.16816.F32 R44, R4, R42, R88 ;  /* 0x0000002a042c723c */ /* 0x000fe40000001858 */
[----:B--2---:R-:W-:Y:S01]  /*3e80*/  MOV R3, R168 ;  /* 0x000000a800037202 */ /* 0x004fe20000000f00 */
[----:B-1----:R-:W-:-:S03]  /*3e90*/  FFMA.FTZ R2, R204, UR5, -R0 ;  /* 0x00000005cc027c23 */ /* 0x002fc60008010800 */
[----:B------:R-:W-:Y:S01]  /*3ea0*/  HMMA.16816.F32 R204, R4, R24, R96 ;  /* 0x0000001804cc723c */ /* 0x000fe20000001860 */
[----:B------:R-:W-:Y:S01]  /*3eb0*/  MOV R91, R133 ;  /* 0x00000085005b7202 */ /* 0x000fe20000000f00 */
[----:B------:R1:W2:Y:S01]  /*3ec0*/  MUFU.EX2 R235, R2 ;  /* 0x0000000200eb7308 */ /* 0x0002a20000000800 */
[----:B------:R-:W-:Y:S01]  /*3ed0*/  MOV R90, R15 ;  /* 0x0000000f005a7202 */ /* 0x000fe20000000f00 */
[----:B------:R-:W3:Y:S03]  /*3ee0*/  LDSM.16.MT88.4 R4, [R217+0xbc00] ;  /* 0x00bc0000d904783b */ /* 0x000ee60000004200 */
[----:B------:R-:W-:Y:S01]  /*3ef0*/  MOV R98, R138 ;  /* 0x0000008a00627202 */ /* 0x000fe20000000f00 */
[----:B------:R-:W-:Y:S01]  /*3f00*/  IMAD.MOV.U32 R99, RZ, RZ, R33 ;  /* 0x000000ffff637224 */ /* 0x000fe200078e0021 */
[----:B------:R-:W-:Y:S01]  /*3f10*/  MOV R97, R32 ;  /* 0x0000002000617202 */ /* 0x000fe20000000f00 */
[----:B------:R-:W-:-:S03]  /*3f20*/  IMAD.MOV.U32 R96, RZ, RZ, R152 ;  /* 0x000000ffff607224 */ /* 0x000fc600078e0098 */
[----:B------:R-:W-:Y:S01]  /*3f30*/  F2FP.F16.F32.PACK_AB R8, R238, R97 ;  /* 0x00000061ee08723e */ /* 0x000fe200000000ff */
[----:B-1----:R-:W-:Y:S01]  /*3f40*/  FFMA.FTZ R2, R153, UR5, -R0 ;  /* 0x0000000599027c23 */ /* 0x002fe20008010800 */
[----:B--2---:R-:W-:-:S03]  /*3f50*/  F2FP.F16.F32.PACK_AB R9, R235, R236 ;  /* 0x000000eceb09723e */ /* 0x004fc600000000ff */
[----:B------:R1:W-:Y:S02]  /*3f60*/  MUFU.EX2 R172, R2 ;  /* 0x0000000200ac7308 */ /* 0x0003e40000000800 */
[----:B-1----:R-:W-:Y:S01]  /*3f70*/  FFMA.FTZ R2, R131, UR5, -R0 ;  /* 0x0000000583027c23 */ /* 0x002fe20008010800 */
[----:B------:R-:W-:Y:S02]  /*3f80*/  IMAD.MOV.U32 R131, RZ, RZ, R154 ;  /* 0x000000ffff837224 */ /* 0x000fe400078e009a */
[----:B------:R-:W1:Y:S03]  /*3f90*/  LDSM.16.MT88.4 R152, [R139+0x9c00] ;  /* 0x009c00008b98783b */ /* 0x000e660000004200 */
[----:B------:R2:W4:Y:S02]  /*3fa0*/  MUFU.EX2 R138, R2 ;  /* 0x00000002008a7308 */ /* 0x0005240000000800 */
[----:B--2---:R-:W-:Y:S01]  /*3fb0*/  FFMA.FTZ R2, R14, UR5, -R0 ;  /* 0x000000050e027c23 */ /* 0x004fe20008010800 */
[----:B----4-:R-:W-:-:S05]  /*3fc0*/  F2FP.F16.F32.PACK_AB R11, R138, R172 ;  /* 0x000000ac8a0b723e */ /* 0x010fca00000000ff */
[----:B------:R2:W-:Y:S02]  /*3fd0*/  MUFU.EX2 R137, R2 ;  /* 0x0000000200897308 */ /* 0x0005e40000000800 */
[C---:B------:R-:W-:Y:S06]  /*3fe0*/  HMMA.16816.F32 R84, R8.reuse, R36, R164 ;  /* 0x000000240854723c */ /* 0x040fec00000018a4 */
[----:B------:R-:W-:Y:S01]  /*3ff0*/  HMMA.16816.F32 R156, R8, R20, R200 ;  /* 0x00000014089c723c */ /* 0x000fe200000018c8 */
[----:B------:R-:W-:Y:S02]  /*4000*/  IMAD.MOV.U32 R37, RZ, RZ, R160 ;  /* 0x000000ffff257224 */ /* 0x000fe400078e00a0 */
[----:B------:R-:W-:-:S03]  /*4010*/  IMAD.MOV.U32 R36, RZ, RZ, R162 ;  /* 0x000000ffff247224 */ /* 0x000fc600078e00a2 */
[C---:B------:R-:W-:Y:S01]  /*4020*/  HMMA.16816.F32 R164, R8.reuse, R24, R224 ;  /* 0x0000001808a4723c */ /* 0x040fe200000018e0 */
[----:B--2---:R-:W-:Y:S01]  /*4030*/  FFMA.FTZ R2, R228, UR5, -R13 ;  /* 0x00000005e4027c23 */ /* 0x004fe2000801080d */
[----:B------:R-:W-:Y:S01]  /*4040*/  MOV R21, R161 ;  /* 0x000000a100157202 */ /* 0x000fe20000000f00 */
[----:B------:R-:W-:Y:S01]  /*4050*/  IMAD.MOV.U32 R202, RZ, RZ, R90 ;  /* 0x000000ffffca7224 */ /* 0x000fe200078e005a */
[----:B------:R-:W-:Y:S01]  /*4060*/  MOV R201, R91 ;  /* 0x0000005b00c97202 */ /* 0x000fe20000000f00 */
[----:B------:R2:W-:Y:S01]  /*4070*/  MUFU.EX2 R133, R2 ;  /* 0x0000000200857308 */ /* 0x0005e20000000800 */
[----:B------:R-:W-:Y:S01]  /*4080*/  HMMA.16816.F32 R68, R8, R48, R68 ;  /* 0x000000300844723c */ /* 0x000fe20000001844 */
[----:B------:R-:W-:Y:S01]  /*4090*/  MOV R200, R96 ;  /* 0x0000006000c87202 */ /* 0x000fe20000000f00 */
[----:B------:R-:W-:Y:S02]  /*40a0*/  IMAD.MOV.U32 R203, RZ, RZ, R169 ;  /* 0x000000ffffcb7224 */ /* 0x000fe400078e00a9 */
[----:B------:R-:W-:-:S02]  /*40b0*/  IMAD.MOV.U32 R228, RZ, RZ, R108 ;  /* 0x000000ffffe47224 */ /* 0x000fc400078e006c */
[----:B------:R-:W-:Y:S01]  /*40c0*/  HMMA.16816.F32 R60, R8, R50, R60 ;  /* 0x00000032083c723c */ /* 0x000fe2000000183c */
[----:B------:R-:W-:Y:S02]  /*40d0*/  IMAD.MOV.U32 R49, RZ, RZ, R131 ;  /* 0x000000ffff317224 */ /* 0x000fe400078e0083 */
[----:B------:R-:W-:-:S03]  /*40e0*/  IMAD.MOV.U32 R48, RZ, RZ, R97 ;  /* 0x000000ffff307224 */ /* 0x000fc600078e0061 */
[C---:B------:R-:W-:Y:S01]  /*40f0*/  HMMA.16816.F32 R64, R8.reuse, R40, R64 ;  /* 0x000000280840723c */ /* 0x040fe20000001840 */
[----:B------:R-:W-:Y:S01]  /*4100*/  IMAD.MOV.U32 R51, RZ, RZ, R99 ;  /* 0x000000ffff337224 */ /* 0x000fe200078e0063 */
[----:B------:R-:W-:Y:S01]  /*4110*/  MOV R50, R100 ;  /* 0x0000006400327202 */ /* 0x000fe20000000f00 */
[----:B--2---:R-:W-:Y:S01]  /*4120*/  FFMA.FTZ R2, R229, UR5, -R13 ;  /* 0x00000005e5027c23 */ /* 0x004fe2000801080d */
[----:B------:R-:W-:Y:S02]  /*4130*/  MOV R229, R98 ;  /* 0x0000006200e57202 */ /* 0x000fe40000000f00 */
[----:B------:R-:W-:Y:S01]  /*4140*/  HMMA.16816.F32 R56, R8, R42, R56 ;  /* 0x0000002a0838723c */ /* 0x000fe20000001838 */
[----:B------:R-:W2:Y:S01]  /*4150*/  LDSM.16.MT88.4 R96, [R139+0xac00] ;  /* 0x00ac00008b60783b */ /* 0x000ea20000004200 */
[----:B------:R4:W3:Y:S01]  /*4160*/  MUFU.EX2 R35, R2 ;  /* 0x0000000200237308 */ /* 0x0008e20000000800 */
[----:B------:R-:W-:Y:S01]  /*4170*/  MOV R41, R102 ;  /* 0x0000006600297202 */ /* 0x000fe20000000f00 */
[----:B------:R-:W-:-:S02]  /*4180*/  IMAD.MOV.U32 R40, RZ, RZ, R103 ;  /* 0x000000ffff287224 */ /* 0x000fc400078e0067 */
[----:B------:R-:W-:Y:S01]  /*4190*/  HMMA.16816.F32 R52, R8, R38, R52 ;  /* 0x000000260834723c */ /* 0x000fe20000001834 */
[----:B------:R-:W-:Y:S01]  /*41a0*/  MOV R43, R109 ;  /* 0x0000006d002b7202 */ /* 0x000fe20000000f00 */
[----:B------:R-:W-:-:S04]  /*41b0*/  IMAD.MOV.U32 R42, RZ, RZ, R110 ;  /* 0x000000ffff2a7224 */ /* 0x000fc800078e006e */
[----:B------:R-:W-:Y:S01]  /*41c0*/  HMMA.16816.F32 R28, R8, R22, R28 ;  /* 0x00000016081c723c */ /* 0x000fe2000000181c */
[----:B------:R-:W-:Y:S01]  /*41d0*/  IMAD.MOV.U32 R39, RZ, RZ, R170 ;  /* 0x000000ffff277224 */ /* 0x000fe200078e00aa */
[----:B------:R-:W-:-:S04]  /*41e0*/  MOV R38, R120 ;  /* 0x0000007800267202 */ /* 0x000fc80000000f00 */
[----:B------:R-:W-:Y:S01]  /*41f0*/  HMMA.16816.F32 R24, R8, R26, R124 ;  /* 0x0000001a0818723c */ /* 0x000fe2000000187c */
[----:B----4-:R-:W-:Y:S01]  /*4200*/  FFMA.FTZ R2, R215, UR5, -R13 ;  /* 0x00000005d7027c23 */ /* 0x010fe2000801080d */
[----:B------:R-:W-:Y:S01]  /*4210*/  IMAD.MOV.U32 R23, RZ, RZ, R123 ;  /* 0x000000ffff177224 */ /* 0x000fe200078e007b */
[----:B---3--:R-:W-:Y:S01]  /*4220*/  F2FP.F16.F32.PACK_AB R168, R35, R133 ;  /* 0x0000008523a8723e */ /* 0x008fe200000000ff */
[----:B------:R-:W-:Y:S01]  /*4230*/  IMAD.MOV.U32 R22, RZ, RZ, R128 ;  /* 0x000000ffff167224 */ /* 0x000fe200078e0080 */
[----:B------:R3:W-:Y:S01]  /*4240*/  MUFU.EX2 R34, R2 ;  /* 0x0000000200227308 */ /* 0x0007e20000000800 */
[----:B------:R-:W-:Y:S01]  /*4250*/  F2FP.F16.F32.PACK_AB R128, R175, R180 ;  /* 0x000000b4af80723e */ /* 0x000fe200000000ff */
[----:B------:R-:W-:Y:S02]  /*4260*/  IMAD.MOV.U32 R215, RZ, RZ, R101 ;  /* 0x000000ffffd77224 */ /* 0x000fe400078e0065 */
[----:B---3--:R-:W-:Y:S01]  /*4270*/  FFMA.FTZ R2, R214, UR5, -R13 ;  /* 0x00000005d6027c23 */ /* 0x008fe2000801080d */
[----:B------:R-:W-:-:S03]  /*4280*/  MOV R214, R171 ;  /* 0x000000ab00d67202 */ /* 0x000fc60000000f00 */
[----:B------:R3:W4:Y:S02]  /*4290*/  MUFU.EX2 R33, R2 ;  /* 0x0000000200217308 */ /* 0x0007240000000800 */
[----:B---3--:R-:W-:Y:S01]  /*42a0*/  FFMA.FTZ R2, R222, UR5, -R12 ;  /* 0x00000005de027c23 */ /* 0x008fe2000801080c */
[----:B----4-:R-:W-:Y:S02]  /*42b0*/  F2FP.F16.F32.PACK_AB R170, R33, R34 ;  /* 0x0000002221aa723e */ /* 0x010fe400000000ff */
[----:B------:R-:W-:-:S03]  /*42c0*/  MOV R222, R111 ;  /* 0x0000006f00de7202 */ /* 0x000fc60000000f00 */
[----:B------:R3:W-:Y:S01]  /*42d0*/  MUFU.EX2 R32, R2 ;  /* 0x0000000200207308 */ /* 0x0007e20000000800 */
[----:B------:R-:W4:Y:S01]  /*42e0*/  LDSM.16.MT88.4 R108, [R217+0xac00] ;  /* 0x00ac0000d96c783b */ /* 0x000f220000004200 */
[----:B---3--:R-:W-:Y:S01]  /*42f0*/  FFMA.FTZ R2, R223, UR5, -R12 ;  /* 0x00000005df027c23 */ /* 0x008fe2000801080c */
[----:B------:R-:W-:Y:S02]  /*4300*/  MOV R223, R163 ;  /* 0x000000a300df7202 */ /* 0x000fe40000000f00 */
[C---:B------:R-:W-:Y:S01]  /*4310*/  HMMA.16816.F32 R160, R8.reuse, R16, R208 ;  /* 0x0000001008a0723c */ /* 0x040fe200000018d0 */
[----:B------:R-:W3:Y:S02]  /*4320*/  S2R R209, SR_TID.X ;  /* 0x0000000000d17919 */ /* 0x000ee40000002100 */
[----:B------:R1:W2:Y:S03]  /*4330*/  MUFU.EX2 R15, R2 ;  /* 0x00000002000f7308 */ /* 0x0002a60000000800 */
[----:B------:R-:W-:Y:S01]  /*4340*/  HMMA.16816.F32 R16, R8, R18, R112 ;  /* 0x000000120810723c */ /* 0x000fe20000001870 */
[----:B------:R-:W-:-:S02]  /*4350*/  MOV R211, R130 ;  /* 0x0000008200d37202 */ /* 0x000fc40000000f00 */
[----:B------:R-:W-:Y:S01]  /*4360*/  F2FP.F16.F32.PACK_AB R130, R173, R174 ;  /* 0x000000aead82723e */ /* 0x000fe200000000ff */
[----:B-1----:R-:W-:Y:S01]  /*4370*/  FFMA.FTZ R2, R231, UR5, -R12 ;  /* 0x00000005e7027c23 */ /* 0x002fe2000801080c */
[----:B--2---:R-:W-:Y:S01]  /*4380*/  F2FP.F16.F32.PACK_AB R169, R15, R32 ;  /* 0x000000200fa9723e */ /* 0x004fe200000000ff */
[----:B------:R-:W-:Y:S02]  /*4390*/  IMAD.MOV.U32 R231, RZ, RZ, R121 ;  /* 0x000000ffffe77224 */ /* 0x000fe400078e0079 */
[----:B------:R1:W-:Y:S01]  /*43a0*/  MUFU.EX2 R20, R2 ;  /* 0x0000000200147308 */ /* 0x0003e20000000800 */
[----:B---3--:R-:W-:-:S04]  /*43b0*/  SHF.R.S32.HI R210, RZ, 0x1f, R209 ;  /* 0x0000001fffd27819 */ /* 0x008fc800000114d1 */
[----:B------:R-:W-:Y:S01]  /*43c0*/  LEA.HI R210, R210, R209, RZ, 0x5 ;  /* 0x000000d1d2d27211 */ /* 0x000fe200078f28ff */
[----:B-1----:R-:W-:Y:S01]  /*43d0*/  FFMA.FTZ R2, R233, UR5, -R12 ;  /* 0x00000005e9027c23 */ /* 0x002fe2000801080c */
[----:B------:R-:W-:Y:S02]  /*43e0*/  MOV R233, R122 ;  /* 0x0000007a00e97202 */ /* 0x000fe40000000f00 */
[----:B------:R-:W1:Y:S01]  /*43f0*/  LDSM.16.MT88.4 R120, [R139+0xbc00] ;  /* 0x00bc00008b78783b */ /* 0x000e620000004200 */
[----:B------:R2:W3:Y:S02]  /*4400*/  MUFU.EX2 R14, R2 ;  /* 0x00000002000e7308 */ /* 0x0004e40000000800 */
[----:B--2---:R-:W-:Y:S01]  /*4410*/  FFMA.FTZ R2, R230, UR5, -R0 ;  /* 0x00000005e6027c23 */ /* 0x004fe20008010800 */
[----:B---3--:R-:W-:-:S05]  /*4420*/  F2FP.F16.F32.PACK_AB R171, R14, R20 ;  /* 0x000000140eab723e */ /* 0x008fca00000000ff */
[----:B------:R2:W3:Y:S02]  /*4430*/  MUFU.EX2 R13, R2 ;  /* 0x00000002000d7308 */ /* 0x0004e40000000800 */
[C---:B------:R-:W-:Y:S06]  /*4440*/  HMMA.16816.F32 R124, R168.reuse, R4, R204 ;  /* 0x00000004a87c723c */ /* 0x040fec00000018cc */
[C---:B------:R-:W-:Y:S06]  /*4450*/  HMMA.16816.F32 R140, R168.reuse, R152, R140 ;  /* 0x00000098a88c723c */ /* 0x040fec000000188c */
[----:B------:R-:W-:Y:S01]  /*4460*/  HMMA.16816.F32 R148, R168, R154, R148 ;  /* 0x0000009aa894723c */ /* 0x000fe20000001894 */
[--C-:B--2---:R-:W-:Y:S01]  /*4470*/  FFMA.FTZ R2, R232, UR5, -R0.reuse ;  /* 0x00000005e8027c23 */ /* 0x104fe20008010800 */
[----:B------:R-:W-:Y:S01]  /*4480*/  FFMA.FTZ R0, R234, UR5, -R0 ;  /* 0x00000005ea007c23 */ /* 0x000fe20008010800 */
[----:B---3--:R-:W-:-:S02]  /*4490*/  F2FP.F16.F32.PACK_AB R129, R13, R137 ;  /* 0x000000890d81723e */ /* 0x008fc400000000ff */
[----:B------:R-:W-:Y:S01]  /*44a0*/  MUFU.EX2 R12, R2 ;  /* 0x00000002000c7308 */ /* 0x000fe20000000800 */
[C---:B------:R-:W-:Y:S06]  /*44b0*/  HMMA.16816.F32 R72, R168.reuse, R80, R176 ;  /* 0x00000050a848723c */ /* 0x040fec00000018b0 */
[C---:B------:R-:W-:Y:S01]  /*44c0*/  HMMA.16816.F32 R76, R168.reuse, R82, R44 ;  /* 0x00000052a84c723c */ /* 0x040fe2000000182c */
[----:B------:R2:W3:Y:S05]  /*44d0*/  MUFU.EX2 R8, R0 ;  /* 0x0000000000087308 */ /* 0x0004ea0000000800 */
[C---:B------:R-:W-:Y:S06]  /*44e0*/  HMMA.16816.F32 R88, R168.reuse, R96, R188 ;  /* 0x00000060a858723c */ /* 0x040fec00000018bc */
[----:B------:R-:W-:Y:S01]  /*44f0*/  HMMA.16816.F32 R92, R168, R98, R92 ;  /* 0x00000062a85c723c */ /* 0x000fe2000000185c */
[----:B--2---:R-:W-:-:S05]  /*4500*/  LOP3.LUT R0, R210, 0xffffffe0, RZ, 0xc0, !PT ;  /* 0xffffffe0d2007812 */ /* 0x004fca00078ec0ff */
[----:B----4-:R-:W-:Y:S01]  /*4510*/  HMMA.16816.F32 R100, R168, R108, R192 ;  /* 0x0000006ca864723c */ /* 0x010fe200000018c0 */
[----:B------:R-:W2:Y:S01]  /*4520*/  S2R R210, SR_TID.X ;  /* 0x0000000000d27919 */ /* 0x000ea20000002100 */
[----:B---3--:R-:W-:-:S04]  /*4530*/  F2FP.F16.F32.PACK_AB R131, R8, R12 ;  /* 0x0000000c0883723e */ /* 0x008fc800000000ff */
[C---:B------:R-:W-:Y:S06]  /*4540*/  HMMA.16816.F32 R104, R168.reuse, R110, R104 ;  /* 0x0000006ea868723c */ /* 0x040fec0000001868 */
[C---:B-1----:R-:W-:Y:S06]  /*4550*/  HMMA.16816.F32 R112, R168.reuse, R120, R196 ;  /* 0x00000078a870723c */ /* 0x042fec00000018c4 */
[----:B------:R-:W-:Y:S01]  /*4560*/  HMMA.16816.F32 R116, R168, R122, R116 ;  /* 0x0000007aa874723c */ /* 0x000fe20000001874 */
[----:B--2---:R-:W-:Y:S01]  /*4570*/  IMAD.IADD R0, R210, 0x1, -R0 ;  /* 0x00000001d2007824 */ /* 0x004fe200078e0a00 */
[----:B------:R-:W-:Y:S01]  /*4580*/  MOV R210, R211 ;  /* 0x000000d300d27202 */ /* 0x000fe20000000f00 */
[----:B------:R-:W-:Y:S01]  /*4590*/  IMAD.MOV.U32 R211, RZ, RZ, R23 ;  /* 0x000000ffffd37224 */ /* 0x000fe200078e0017 */
[----:B------:R-:W-:Y:S01]  /*45a0*/  MOV R23, R233 ;  /* 0x000000e900177202 */ /* 0x000fe20000000f00 */
[----:B------:R-:W-:Y:S01]  /*45b0*/  IMAD.MOV.U32 R233, RZ, RZ, R21 ;  /* 0x000000ffffe97224 */ /* 0x000fe200078e0015 */
[----:B------:R-:W-:Y:S01]  /*45c0*/  MOV R21, R200 ;  /* 0x000000c800157202 */ /* 0x000fe20000000f00 */
[----:B------:R-:W-:Y:S01]  /*45d0*/  IMAD.MOV.U32 R200, RZ, RZ, R201 ;  /* 0x000000ffffc87224 */ /* 0x000fe200078e00c9 */
[----:B------:R-:W-:Y:S01]  /*45e0*/  MOV R201, R202 ;  /* 0x000000ca00c97202 */ /* 0x000fe20000000f00 */
[----:B------:R-:W-:-:S02]  /*45f0*/  IMAD.MOV.U32 R202, RZ, RZ, R3 ;  /* 0x000000ffffca7224 */ /* 0x000fc400078e0003 */
[----:B------:R-:W-:Y:S01]  /*4600*/  FADD.FTZ R3, R218, R219 ;  /* 0x000000dbda037221 */ /* 0x000fe20000010000 */
[----:B------:R-:W-:Y:S01]  /*4610*/  IMAD.MOV.U32 R230, RZ, RZ, R23 ;  /* 0x000000ffffe67224 */ /* 0x000fe200078e0017 */
[----:B------:R1:W5:Y:S01]  /*4620*/  LDL.LU R219, [R1+0x34] ;  /* 0x0000340001db7983 */ /* 0x0003620000300800 */
[----:B------:R-:W-:Y:S01]  /*4630*/  MOV R208, R211 ;  /* 0x000000d300d07202 */ /* 0x000fe20000000f00 */
[----:B------:R-:W-:Y:S01]  /*4640*/  IMAD.MOV.U32 R211, RZ, RZ, R21 ;  /* 0x000000ffffd37224 */ /* 0x000fe200078e0015 */
[----:B------:R-:W-:Y:S01]  /*4650*/  MOV R209, R233 ;  /* 0x000000e900d17202 */ /* 0x000fe20000000f00 */
[----:B------:R1:W5:Y:S01]  /*4660*/  LDL.LU R218, [R1+0x30] ;  /* 0x0000300001da7983 */ /* 0x0003620000300800 */
[----:B------:R-:W-:Y:S01]  /*4670*/  MOV R23, R200 ;  /* 0x000000c800177202 */ /* 0x000fe20000000f00 */
[----:B------:R-:W-:Y:S01]  /*4680*/  IMAD.MOV.U32 R233, RZ, RZ, R201 ;  /* 0x000000ffffe97224 */ /* 0x000fe200078e00c9 */
[----:B------:R-:W-:Y:S01]  /*4690*/  MOV R21, R202 ;  /* 0x000000ca00157202 */ /* 0x000fe20000000f00 */
[----:B------:R-:W-:Y:S01]  /*46a0*/  IMAD.MOV.U32 R200, RZ, RZ, R216 ;  /* 0x000000ffffc87224 */ /* 0x000fe200078e00d8 */
[----:B------:R-:W-:Y:S01]  /*46b0*/  MOV R201, R185 ;  /* 0x000000b900c97202 */ /* 0x000fe20000000f00 */
[----:B------:R1:W5:Y:S01]  /*46c0*/  LDL.LU R216, [R1+0x2c] ;  /* 0x00002c0001d87983 */ /* 0x0003620000300800 */
[----:B------:R-:W-:Y:S01]  /*46d0*/  IMAD.MOV.U32 R202, RZ, RZ, R184 ;  /* 0x000000ffffca7224 */ /* 0x000fe200078e00b8 */
[----:B------:R-:W-:Y:S02]  /*46e0*/  HMMA.16816.F32 R164, R128, R4, R164 ;  /* 0x0000000480a4723c */ /* 0x000fe400000018a4 */
[----:B------:R1:W5:Y:S04]  /*46f0*/  LDL.LU R185, [R1+0x28] ;  /* 0x0000280001b97983 */ /* 0x0003680000300800 */
[----:B------:R1:W5:Y:S01]  /*4700*/  LDL.LU R184, [R1+0x24] ;  /* 0x0000240001b87983 */ /* 0x0003620000300800 */
[----:B------:R-:W-:Y:S01]  /*4710*/  FADD.FTZ R2, R208, R230 ;  /* 0x000000e6d0027221 */ /* 0x000fe20000010000 */
        /* <DEDUP_REMOVED lines=50> */
[----:B------:R-:W-:Y:S01]  /*4a40*/  HMMA.16816.F32 R168, R168, R6, R144 ;  /* 0x00000006a8a8723c */ /* 0x000fe20000001890 */
[----:B------:R-:W-:Y:S01]  /*4a50*/  FADD.FTZ R228, R174, R228 ;  /* 0x000000e4aee47221 */ /* 0x000fe20000010000 */
[----:B------:R-:W-:Y:S01]  /*4a60*/  FADD.FTZ R3, R12, R3 ;  /* 0x000000030c037221 */ /* 0x000fe20000010000 */
[----:B------:R-:W-:Y:S01]  /*4a70*/  FADD.FTZ R2, R34, R2 ;  /* 0x0000000222027221 */ /* 0x000fe20000010000 */
[----:B------:R-:W-:-:S02]  /*4a80*/  FADD.FTZ R0, R20, R0 ;  /* 0x0000000014007221 */ /* 0x000fc40000010000 */
[----:B------:R-:W-:Y:S01]  /*4a90*/  HMMA.16816.F32 R144, R128, R152, R68 ;  /* 0x000000988090723c */ /* 0x000fe20000001844 */
[----:B------:R-:W-:-:S05]  /*4aa0*/  FADD.FTZ R228, R173, R228 ;  /* 0x000000e4ade47221 */ /* 0x000fca0000010000 */
[----:B------:R-:W-:Y:S01]  /*4ab0*/  HMMA.16816.F32 R68, R128, R80, R64 ;  /* 0x000000508044723c */ /* 0x000fe20000001840 */
[----:B------:R-:W-:-:S05]  /*4ac0*/  FADD.FTZ R229, R8, R3 ;  /* 0x0000000308e57221 */ /* 0x000fca0000010000 */
[----:B------:R-:W-:Y:S01]  /*4ad0*/  HMMA.16816.F32 R84, R128, R96, R84 ;  /* 0x000000608054723c */ /* 0x000fe20000001854 */
[----:B------:R-:W-:-:S05]  /*4ae0*/  FADD.FTZ R230, R33, R2 ;  /* 0x0000000221e67221 */ /* 0x000fca0000010000 */
[----:B------:R-:W-:Y:S01]  /*4af0*/  HMMA.16816.F32 R156, R128, R108, R156 ;  /* 0x0000006c809c723c */ /* 0x000fe2000000189c */
[----:B------:R-:W-:-:S05]  /*4b00*/  FADD.FTZ R231, R14, R0 ;  /* 0x000000000ee77221 */ /* 0x000fca0000010000 */
[C---:B------:R-:W-:Y:S06]  /*4b10*/  HMMA.16816.F32 R160, R128.reuse, R120, R160 ;  /* 0x0000007880a0723c */ /* 0x040fec00000018a0 */
[C---:B------:R-:W-:Y:S06]  /*4b20*/  HMMA.16816.F32 R152, R128.reuse, R154, R60 ;  /* 0x0000009a8098723c */ /* 0x040fec000000183c */
[C---:B------:R-:W-:Y:S06]  /*4b30*/  HMMA.16816.F32 R80, R128.reuse, R82, R56 ;  /* 0x000000528050723c */ /* 0x040fec0000001838 */
[C---:B------:R-:W-:Y:S06]  /*4b40*/  HMMA.16816.F32 R96, R128.reuse, R98, R52 ;  /* 0x000000628060723c */ /* 0x040fec0000001834 */
[C---:B------:R-:W-:Y:S06]  /*4b50*/  HMMA.16816.F32 R108, R128.reuse, R110, R28 ;  /* 0x0000006e806c723c */ /* 0x040fec000000181c */
[C---:B------:R-:W-:Y:S06]  /*4b60*/  HMMA.16816.F32 R120, R128.reuse, R122, R16 ;  /* 0x0000007a8078723c */ /* 0x040fec0000001810 */
[----:B------:R-:W-:Y:S01]  /*4b70*/  HMMA.16816.F32 R128, R128, R6, R24 ;  /* 0x000000068080723c */ /* 0x000fe20000001818 */
[----:B------:R-:W-:-:S08]  /*4b80*/  NOP ;  /* 0x0000000000007918 */ /* 0x000fd00000000000 */
[----:B-1----:R-:W-:-:S15]  /*4b90*/  @!P0 BRA `(.L_x_6) ;  /* 0x0000002c00a48947 */ /* 0x002fde0003800000 */
[C---:B-----5:R-:W-:Y:S01]  /*4ba0*/  SHF.L.U64.HI R239, R184.reuse, 0x6, R185 ;  /* 0x00000006b8ef7819 */ /* 0x060fe200000102b9 */
[----:B------:R-:W-:Y:S01]  /*4bb0*/  IMAD.SHL.U32 R240, R184, 0x40, RZ ;  /* 0x00000040b8f07824 */ /* 0x000fe200078e00ff */
[----:B------:R-:W-:Y:S01]  /*4bc0*/  LEA.HI.SX32 R222, R237, 0xfffffffe, 0x1a ;  /* 0xfffffffeedde7811 */ /* 0x000fe200078fd2ff */
[----:B------:R-:W-:Y:S01]  /*4bd0*/  IMAD.MOV.U32 R3, RZ, RZ, R136 ;  /* 0x000000ffff037224 */ /* 0x000fe200078e0088 */
[----:B------:R-:W-:Y:S01]  /*4be0*/  MOV R133, R135 ;  /* 0x0000008700857202 */ /* 0x000fe20000000f00 */
[----:B------:R-:W-:Y:S01]  /*4bf0*/  IMAD.MOV.U32 R137, RZ, RZ, R134 ;  /* 0x000000ffff897224 */ /* 0x000fe200078e0086 */
[----:B------:R-:W-:Y:S01]  /*4c00*/  MOV R138, R132 ;  /* 0x00000084008a7202 */ /* 0x000fe20000000f00 */
[----:B------:R-:W-:Y:S01]  /*4c10*/  ULDC UR4, c[0x0][0x2ec] ;  /* 0x0000bb0000047ab9 */ /* 0x000fe20000000800 */
[----:B------:R-:W-:Y:S01]  /*4c20*/  ULDC.64 UR12, c[0x0][0x250] ;  /* 0x00009400000c7ab9 */ /* 0x000fe20000000a00 */
[----:B------:R-:W-:Y:S01]  /*4c30*/  ULDC.64 UR6, c[0x0][0x218] ;  /* 0x0000860000067ab9 */ /* 0x000fe20000000a00 */
[----:B------:R-:W-:Y:S01]  /*4c40*/  ULDC.64 UR8, c[0x0][0x248] ;  /* 0x0000920000087ab9 */ /* 0x000fe20000000a00 */
[----:B------:R-:W-:Y:S01]  /*4c50*/  ULDC.64 UR10, c[0x0][0x220] ;  /* 0x00008800000a7ab9 */ /* 0x000fe20000000a00 */
[----:B------:R-:W-:Y:S05]  /*4c60*/  BRA `(.L_x_7) ;  /* 0x00000000005c7947 */ /* 0x000fea0003800000 */
.L_x_9:
[----:B------:R-:W-:Y:S04]  /*4c70*/  VIADD R0, R222, 0xffffffff ;  /* 0xffffffffde007836 */ /* 0x000fe80000000000 */
[----:B------:R-:W-:Y:S01]  /*4c80*/  IMAD.WIDE.U32 R172, R0, UR8, RZ ;  /* 0x0000000800ac7c25 */ /* 0x000fe2000f8e00ff */
[----:B------:R-:W-:Y:S05]  /*4c90*/  SHF.R.S32.HI R2, RZ, 0x1f, R0 ;  /* 0x0000001fff027819 */ /* 0x000fea0000011400 */
[----:B------:R-:W-:Y:S04]  /*4ca0*/  IMAD R2, R2, UR8, RZ ;  /* 0x0000000802027c24 */ /* 0x000fe8000f8e02ff */
[----:B------:R-:W-:Y:S01]  /*4cb0*/  IMAD R2, R0, UR9, R2 ;  /* 0x0000000900027c24 */ /* 0x000fe2000f8e0202 */
[----:B------:R-:W-:Y:S03]  /*4cc0*/  LEA R0, P1, R172, R246, 0x6 ;  /* 0x000000f6ac007211 */ /* 0x000fe600078230ff */
[----:B------:R-:W-:Y:S01]  /*4cd0*/  IMAD.IADD R2, R173, 0x1, R2 ;  /* 0x00000001ad027824 */ /* 0x000fe200078e0202 */
[----:B------:R-:W-:Y:S04]  /*4ce0*/  LEA R134, P2, R0, UR6, 0x1 ;  /* 0x0000000600867c11 */ /* 0x000fe8000f8408ff */
[----:B------:R-:W-:Y:S02]  /*4cf0*/  LEA.HI.X R2, R172, R243, R2, 0x6, P1 ;  /* 0x000000f3ac027211 */ /* 0x000fe400008f3402 */
[----:B------:R-:W-:Y:S02]  /*4d00*/  IADD3 R172, P1, R241, R134, RZ ;  /* 0x00000086f1ac7210 */ /* 0x000fe40007f3e0ff */
[----:B------:R-:W-:Y:S05]  /*4d10*/  LEA.HI.X R135, R0, UR7, R2, 0x1, P2 ;  /* 0x0000000700877c11 */ /* 0x000fea00090f0c02 */
[----:B------:R-:W-:Y:S01]  /*4d20*/  @!PT LDS RZ, [RZ] ;  /* 0x00000000fffff984 */ /* 0x000fe20000000800 */
[----:B------:R-:W-:Y:S01]  /*4d30*/  @!PT LDS RZ, [RZ] ;  /* 0x00000000fffff984 */ /* 0x000fe20000000800 */
[----:B------:R-:W-:Y:S01]  /*4d40*/  @!PT LDS RZ, [RZ] ;  /* 0x00000000fffff984 */ /* 0x000fe20000000800 */
[----:B------:R1:W-:Y:S01]  /*4d50*/  LDGSTS.E.BYPASS.LTC128B.128 [R221+0x6000], desc[UR14][R134.64] ;  /* 0x0600000086dd7fae */ /* 0x0003e2000b901d4e */
[----:B------:R-:W-:Y:S03]  /*4d60*/  IMAD.X R173, R248, 0x1, R135, P1 ;  /* 0x00000001f8ad7824 */ /* 0x000fe600008e0687 */
[----:B------:R1:W-:Y:S04]  /*4d70*/  LDGSTS.E.BYPASS.LTC128B.128 [R221+0x7000], desc[UR14][R134.64+0x40] ;  /* 0x0700004086dd7fae */ /* 0x0003e8000b901d4e */
[----:B------:R1:W-:Y:S04]  /*4d80*/  LDGSTS.E.BYPASS.LTC128B.128 [R221+0x8000], desc[UR14][R134.64+0x80] ;  /* 0x0800008086dd7fae */ /* 0x0003e8000b901d4e */
[----:B------:R1:W-:Y:S04]  /*4d90*/  LDGSTS.E.BYPASS.LTC128B.128 [R221+0x6800], desc[UR14][R172.64] ;  /* 0x06800000acdd7fae */ /* 0x0003e8000b901d4e */
[----:B------:R1:W-:Y:S04]  /*4da0*/  LDGSTS.E.BYPASS.LTC128B.128 [R221+0x7800], desc[UR14][R172.64+0x40] ;  /* 0x07800040acdd7fae */ /* 0x0003e8000b901d4e */
[----:B------:R1:W-:Y:S04]  /*4db0*/  LDGSTS.E.BYPASS.LTC128B.128 [R221+0x8800], desc[UR14][R172.64+0x80] ;  /* 0x08800080acdd7fae */ /* 0x0003e8000b901d4e */
[----:B------:R-:W0:Y:S01]  /*4dc0*/  LDGDEPBAR ;  /* 0x00000000000079af */ /* 0x000e220000000000 */
[----:B------:R-:W-:Y:S05]  /*4dd0*/  BRA `(.L_x_8) ;  /* 0x0000000c005c7947 */ /* 0x000fea0003800000 */
.L_x_7:
[----:B------:R-:W-:Y:S01]  /*4de0*/  SHF.R.S32.HI R0, RZ, 0x1f, R222 ;  /* 0x0000001fff007819 */ /* 0x000fe200000114de */
[----:B------:R-:W-:Y:S04]  /*4df0*/  DEPBAR.LE SB0, 0x0 ;  /* 0x000080000000791a */ /* 0x000fe80000000000 */
[----:B------:R-:W-:Y:S01]  /*4e00*/  BAR.SYNC.DEFER_BLOCKING 0x0 ;  /* 0x0000000000007b1d */ /* 0x000fe20000010000 */
[----:B------:R-:W-:Y:S02]  /*4e10*/  IMAD R0, R0, UR12, RZ ;  /* 0x0000000c00007c24 */ /* 0x000fe4000f8e02ff */
[C---:B------:R-:W-:Y:S04]  /*4e20*/  IMAD.WIDE.U32 R6, R222.reuse, UR12, RZ ;  /* 0x0000000cde067c25 */ /* 0x040fe8000f8e00ff */
        /* <DEDUP_REMOVED lines=10> */
[----:B------:R-:W-:Y:S01]  /*4ed0*/  LDGSTS.E.BYPASS.LTC128B.128 [R221+0x9000], desc[UR14][R4.64] ;  /* 0x0900000004dd7fae */ /* 0x000fe2000b901d4e */
[----:B------:R-:W-:Y:S01]  /*4ee0*/  IMAD.X R7, R239, 0x1, R5, P0 ;  /* 0x00000001ef077824 */ /* 0x000fe200000e0605 */
[----:B------:R-:W-:Y:S04]  /*4ef0*/  ISETP.GT.AND P0, PT, R222, RZ, PT ;  /* 0x000000ffde00720c */ /* 0x000fe80003f04270 */
[----:B------:R-:W-:Y:S06]  /*4f00*/  LDGSTS.E.BYPASS.LTC128B.128 [R221+0xa000], desc[UR14][R4.64+0x40] ;  /* 0x0a00004004dd7fae */ /* 0x000fec000b901d4e */
[----:B------:R-:W-:Y:S06]  /*4f10*/  LDGSTS.E.BYPASS.LTC128B.128 [R221+0xb000], desc[UR14][R4.64+0x80] ;  /* 0x0b00008004dd7fae */ /* 0x000fec000b901d4e */
[----:B------:R-:W-:Y:S06]  /*4f20*/  LDGSTS.E.BYPASS.LTC128B.128 [R221+0x9800], desc[UR14][R6.64] ;  /* 0x0980000006dd7fae */ /* 0x000fec000b901d4e */
[----:B------:R-:W-:Y:S06]  /*4f30*/  LDGSTS.E.BYPASS.LTC128B.128 [R221+0xa800], desc[UR14][R6.64+0x40] ;  /* 0x0a80004006dd7fae */ /* 0x000fec000b901d4e */
[----:B------:R1:W-:Y:S06]  /*4f40*/  LDGSTS.E.BYPASS.LTC128B.128 [R221+0xb800], desc[UR14][R6.64+0x80] ;  /* 0x0b80008006dd7fae */ /* 0x0003ec000b901d4e */
[----:B------:R-:W-:Y:S06]  /*4f50*/  LDSM.16.M88.4 R64, [R219] ;  /* 0x00000000db40783b */ /* 0x000fec0000000200 */
[----:B------:R-:W1:Y:S06]  /*4f60*/  LDSM.16.M88.4 R16, [R216+0x6000] ;  /* 0x00600000d810783b */ /* 0x000e6c0000000200 */
[----:B------:R-:W2:Y:S06]  /*4f70*/  LDSM.16.M88.4 R60, [R219+0x1000] ;  /* 0x00100000db3c783b */ /* 0x000eac0000000200 */
[----:B------:R-:W3:Y:S06]  /*4f80*/  LDSM.16.M88.4 R32, [R216+0x6400] ;  /* 0x00640000d820783b */ /* 0x000eec0000000200 */
[----:B------:R-:W0:Y:S06]  /*4f90*/  LDGDEPBAR ;  /* 0x00000000000079af */ /* 0x000e2c0000000000 */
[----:B------:R-:W4:Y:S06]  /*4fa0*/  LDSM.16.M88.4 R48, [R216+0x6800] ;  /* 0x00680000d830783b */ /* 0x000f2c0000000200 */
[----:B------:R-:W5:Y:S06]  /*4fb0*/  LDSM.16.M88.4 R172, [R216+0x6c00] ;  /* 0x006c0000d8ac783b */ /* 0x000f6c0000000200 */
[----:B------:R-:W-:Y:S01]  /*4fc0*/  LDSM.16.M88.4 R176, [R220] ;  /* 0x00000000dcb0783b */ /* 0x000fe20000000200 */
[-C--:B-1----:R-:W-:Y:S05]  /*4fd0*/  HMMA.16816.F32 R4, R64, R16.reuse, RZ ;  /* 0x000000104004723c */ /* 0x082fea00000018ff */
[----:B------:R-:W1:Y:S01]  /*4fe0*/  LDSM.16.M88.4 R180, [R218+0x6000] ;  /* 0x00600000dab4783b */ /* 0x000e620000000200 */
[C---:B--2---:R-:W-:Y:S05]  /*4ff0*/  HMMA.16816.F32 R8, R60.reuse, R16, RZ ;  /* 0x000000103c08723c */ /* 0x044fea00000018ff */
[----:B------:R-:W2:Y:S01]  /*5000*/  LDSM.16.M88.4 R184, [R220+0x1000] ;  /* 0x00100000dcb8783b */ /* 0x000ea20000000200 */
[-C--:B------:R-:W-:Y:S05]  /*5010*/  HMMA.16816.F32 R12, R60, R18.reuse, RZ ;  /* 0x000000123c0c723c */ /* 0x080fea00000018ff */
[----:B------:R-:W2:Y:S01]  /*5020*/  LDSM.16.M88.4 R188, [R218+0x6400] ;  /* 0x00640000dabc783b */ /* 0x000ea20000000200 */
[C---:B------:R-:W-:Y:S05]  /*5030*/  HMMA.16816.F32 R16, R64.reuse, R18, RZ ;  /* 0x000000124010723c */ /* 0x040fea00000018ff */
[----:B------:R-:W2:Y:S01]  /*5040*/  LDSM.16.M88.4 R192, [R218+0x6800] ;  /* 0x00680000dac0783b */ /* 0x000ea20000000200 */
[-C--:B---3--:R-:W-:Y:S05]  /*5050*/  HMMA.16816.F32 R20, R64, R32.reuse, RZ ;  /* 0x000000204014723c */ /* 0x088fea00000018ff */
[----:B------:R-:W3:Y:S01]  /*5060*/  LDSM.16.M88.4 R196, [R218+0x6c00] ;  /* 0x006c0000dac4783b */ /* 0x000ee20000000200 */
[C---:B------:R-:W-:Y:S05]  /*5070*/  HMMA.16816.F32 R24, R60.reuse, R32, RZ ;  /* 0x000000203c18723c */ /* 0x040fea00000018ff */
[----:B------:R-:W-:Y:S01]  /*5080*/  LDSM.16.M88.4 R200, [R219+0x2000] ;  /* 0x00200000dbc8783b */ /* 0x000fe20000000200 */
[-C--:B------:R-:W-:Y:S05]  /*5090*/  HMMA.16816.F32 R28, R60, R34.reuse, RZ ;  /* 0x000000223c1c723c */ /* 0x080fea00000018ff */
[----:B------:R-:W3:Y:S01]  /*50a0*/  LDSM.16.M88.4 R204, [R216+0x7000] ;  /* 0x00700000d8cc783b */ /* 0x000ee20000000200 */
[C---:B------:R-:W-:Y:S05]  /*50b0*/  HMMA.16816.F32 R32, R64.reuse, R34, RZ ;  /* 0x000000224020723c */ /* 0x040fea00000018ff */
[----:B------:R-:W3:Y:S01]  /*50c0*/  LDSM.16.M88.4 R208, [R219+0x3000] ;  /* 0x00300000dbd0783b */ /* 0x000ee20000000200 */
[-C--:B----4-:R-:W-:Y:S05]  /*50d0*/  HMMA.16816.F32 R36, R64, R48.reuse, RZ ;  /* 0x000000304024723c */ /* 0x090fea00000018ff */
[----:B------:R-:W-:Y:S01]  /*50e0*/  LDSM.16.M88.4 R212, [R218+0x7c00] ;  /* 0x007c0000dad4783b */ /* 0x000fe20000000200 */
[C---:B------:R-:W-:Y:S06]  /*50f0*/  HMMA.16816.F32 R40, R60.reuse, R48, RZ ;  /* 0x000000303c28723c */ /* 0x040fec00000018ff */
[-C--:B------:R-:W-:Y:S06]  /*5100*/  HMMA.16816.F32 R44, R60, R50.reuse, RZ ;  /* 0x000000323c2c723c */ /* 0x080fec00000018ff */
[C---:B------:R-:W-:Y:S06]  /*5110*/  HMMA.16816.F32 R48, R64.reuse, R50, RZ ;  /* 0x000000324030723c */ /* 0x040fec00000018ff */
[-C--:B-----5:R-:W-:Y:S06]  /*5120*/  HMMA.16816.F32 R52, R64, R172.reuse, RZ ;  /* 0x000000ac4034723c */ /* 0x0a0fec00000018ff */
[C---:B------:R-:W-:Y:S06]  /*5130*/  HMMA.16816.F32 R56, R60.reuse, R172, RZ ;  /* 0x000000ac3c38723c */ /* 0x040fec00000018ff */
[-C--:B------:R-:W-:Y:S06]  /*5140*/  HMMA.16816.F32 R60, R60, R174.reuse, RZ ;  /* 0x000000ae3c3c723c */ /* 0x080fec00000018ff */
[----:B------:R-:W-:Y:S01]  /*5150*/  HMMA.16816.F32 R64, R64, R174, RZ ;  /* 0x000000ae4040723c */ /* 0x000fe200000018ff */
[----:B------:R-:W4:Y:S05]  /*5160*/  LDSM.16.M88.4 R172, [R216+0x7400] ;  /* 0x00740000d8ac783b */ /* 0x000f2a0000000200 */
[-C--:B-1----:R-:W-:Y:S06]  /*5170*/  HMMA.16816.F32 R4, R176, R180.reuse, R4 ;  /* 0x000000b4b004723c */ /* 0x082fec0000001804 */
[C---:B--2---:R-:W-:Y:S06]  /*5180*/  HMMA.16816.F32 R8, R184.reuse, R180, R8 ;  /* 0x000000b4b808723c */ /* 0x044fec0000001808 */
[-C--:B------:R-:W-:Y:S06]  /*5190*/  HMMA.16816.F32 R12, R184, R182.reuse, R12 ;  /* 0x000000b6b80c723c */ /* 0x080fec000000180c */
[C---:B------:R-:W-:Y:S01]  /*51a0*/  HMMA.16816.F32 R16, R176.reuse, R182, R16 ;  /* 0x000000b6b010723c */ /* 0x040fe20000001810 */
[----:B------:R-:W1:Y:S05]  /*51b0*/  LDSM.16.M88.4 R180, [R216+0x7800] ;  /* 0x00780000d8b4783b */ /* 0x000e6a0000000200 */
[-C--:B------:R-:W-:Y:S06]  /*51c0*/  HMMA.16816.F32 R20, R176, R188.reuse, R20 ;  /* 0x000000bcb014723c */ /* 0x080fec0000001814 */
[C---:B------:R-:W-:Y:S06]  /*51d0*/  HMMA.16816.F32 R24, R184.reuse, R188, R24 ;  /* 0x000000bcb818723c */ /* 0x040fec0000001818 */
[-C--:B------:R-:W-:Y:S06]  /*51e0*/  HMMA.16816.F32 R28, R184, R190.reuse, R28 ;  /* 0x000000beb81c723c */ /* 0x080fec000000181c */
[C---:B------:R-:W-:Y:S01]  /*51f0*/  HMMA.16816.F32 R32, R176.reuse, R190, R32 ;  /* 0x000000beb020723c */ /* 0x040fe20000001820 */
[----:B------:R-:W2:Y:S05]  /*5200*/  LDSM.16.M88.4 R188, [R216+0x7c00] ;  /* 0x007c0000d8bc783b */ /* 0x000eaa0000000200 */
[-C--:B------:R-:W-:Y:S06]  /*5210*/  HMMA.16816.F32 R36, R176, R192.reuse, R36 ;  /* 0x000000c0b024723c */ /* 0x080fec0000001824 */
[C---:B------:R-:W-:Y:S06]  /*5220*/  HMMA.16816.F32 R40, R184.reuse, R192, R40 ;  /* 0x000000c0b828723c */ /* 0x040fec0000001828 */
[-C--:B------:R-:W-:Y:S06]  /*5230*/  HMMA.16816.F32 R44, R184, R194.reuse, R44 ;  /* 0x000000c2b82c723c */ /* 0x080fec000000182c */
[C---:B------:R-:W-:Y:S01]  /*5240*/  HMMA.16816.F32 R48, R176.reuse, R194, R48 ;  /* 0x000000c2b030723c */ /* 0x040fe20000001830 */
[----:B------:R-:W-:Y:S05]  /*5250*/  LDSM.16.M88.4 R192, [R220+0x3000] ;  /* 0x00300000dcc0783b */ /* 0x000fea0000000200 */
[-C--:B---3--:R-:W-:Y:S06]  /*5260*/  HMMA.16816.F32 R52, R176, R196.reuse, R52 ;  /* 0x000000c4b034723c */ /* 0x088fec0000001834 */
[C---:B------:R-:W-:Y:S06]  /*5270*/  HMMA.16816.F32 R56, R184.reuse, R196, R56 ;  /* 0x000000c4b838723c */ /* 0x040fec0000001838 */
[-C--:B------:R-:W-:Y:S01]  /*5280*/  HMMA.16816.F32 R60, R184, R198.reuse, R60 ;  /* 0x000000c6b83c723c */ /* 0x080fe2000000183c */
[----:B------:R-:W-:Y:S05]  /*5290*/  LDSM.16.M88.4 R184, [R218+0x7000] ;  /* 0x00700000dab8783b */ /* 0x000fea0000000200 */
[----:B------:R-:W-:Y:S01]  /*52a0*/  HMMA.16816.F32 R64, R176, R198, R64 ;  /* 0x000000c6b040723c */ /* 0x000fe20000001840 */
[----:B------:R-:W3:Y:S05]  /*52b0*/  LDSM.16.M88.4 R176, [R220+0x2000] ;  /* 0x00200000dcb0783b */ /* 0x000eea0000000200 */
[-C--:B------:R-:W-:Y:S01]  /*52c0*/  HMMA.16816.F32 R4, R200, R204.reuse, R4 ;  /* 0x000000ccc804723c */ /* 0x080fe20000001804 */
[----:B------:R-:W5:Y:S05]  /*52d0*/  LDSM.16.M88.4 R196, [R218+0x7400] ;  /* 0x00740000dac4783b */ /* 0x000f6a0000000200 */
[C---:B------:R-:W-:Y:S06]  /*52e0*/  HMMA.16816.F32 R8, R208.reuse, R204, R8 ;  /* 0x000000ccd008723c */ /* 0x040fec0000001808 */
[-C--:B------:R-:W-:Y:S06]  /*52f0*/  HMMA.16816.F32 R12, R208, R206.reuse, R12 ;  /* 0x000000ced00c723c */ /* 0x080fec000000180c */
[C---:B------:R-:W-:Y:S01]  /*5300*/  HMMA.16816.F32 R16, R200.reuse, R206, R16 ;  /* 0x000000cec810723c */ /* 0x040fe20000001810 */
[----:B------:R-:W5:Y:S05]  /*5310*/  LDSM.16.M88.4 R204, [R218+0x7800] ;  /* 0x00780000dacc783b */ /* 0x000f6a0000000200 */
[-C--:B----4-:R-:W-:Y:S06]  /*5320*/  HMMA.16816.F32 R20, R200, R172.reuse, R20 ;  /* 0x000000acc814723c */ /* 0x090fec0000001814 */
[C---:B------:R-:W-:Y:S06]  /*5330*/  HMMA.16816.F32 R24, R208.reuse, R172, R24 ;  /* 0x000000acd018723c */ /* 0x040fec0000001818 */
[-C--:B------:R-:W-:Y:S06]  /*5340*/  HMMA.16816.F32 R28, R208, R174.reuse, R28 ;  /* 0x000000aed01c723c */ /* 0x080fec000000181c */
[C---:B------:R-:W-:Y:S01]  /*5350*/  HMMA.16816.F32 R32, R200.reuse, R174, R32 ;  /* 0x000000aec820723c */ /* 0x040fe20000001820 */
[----:B------:R-:W-:Y:S05]  /*5360*/  LDSM.16.M88.4 R172, [R219+0x4000] ;  /* 0x00400000dbac783b */ /* 0x000fea0000000200 */
[-C--:B-1----:R-:W-:Y:S06]  /*5370*/  HMMA.16816.F32 R36, R200, R180.reuse, R36 ;  /* 0x000000b4c824723c */ /* 0x082fec0000001824 */
[C---:B------:R-:W-:Y:S06]  /*5380*/  HMMA.16816.F32 R40, R208.reuse, R180, R40 ;  /* 0x000000b4d028723c */ /* 0x040fec0000001828 */
[-C--:B------:R-:W-:Y:S06]  /*5390*/  HMMA.16816.F32 R44, R208, R182.reuse, R44 ;  /* 0x000000b6d02c723c */ /* 0x080fec000000182c */
[C---:B------:R-:W-:Y:S01]  /*53a0*/  HMMA.16816.F32 R48, R200.reuse, R182, R48 ;  /* 0x000000b6c830723c */ /* 0x040fe20000001830 */
[----:B------:R-:W1:Y:S05]  /*53b0*/  LDSM.16.M88.4 R180, [R216+0x8000] ;  /* 0x00800000d8b4783b */ /* 0x000e6a0000000200 */
[-C--:B--2---:R-:W-:Y:S06]  /*53c0*/  HMMA.16816.F32 R52, R200, R188.reuse, R52 ;  /* 0x000000bcc834723c */ /* 0x084fec0000001834 */
[C---:B------:R-:W-:Y:S06]  /*53d0*/  HMMA.16816.F32 R56, R208.reuse, R188, R56 ;  /* 0x000000bcd038723c */ /* 0x040fec0000001838 */
[-C--:B------:R-:W-:Y:S01]  /*53e0*/  HMMA.16816.F32 R60, R208, R190.reuse, R60 ;  /* 0x000000bed03c723c */ /* 0x080fe2000000183c */
[----:B------:R-:W-:Y:S05]  /*53f0*/  LDSM.16.M88.4 R208, [R218+0x8400] ;  /* 0x00840000dad0783b */ /* 0x000fea0000000200 */
[----:B------:R-:W-:Y:S01]  /*5400*/  HMMA.16816.F32 R64, R200, R190, R64 ;  /* 0x000000bec840723c */ /* 0x000fe20000001840 */
[----:B------:R-:W2:Y:S05]  /*5410*/  LDSM.16.M88.4 R188, [R219+0x5000] ;  /* 0x00500000dbbc783b */ /* 0x000eaa0000000200 */
[-C--:B---3--:R-:W-:Y:S01]  /*5420*/  HMMA.16816.F32 R4, R176, R184.reuse, R4 ;  /* 0x000000b8b004723c */ /* 0x088fe20000001804 */
[----:B------:R-:W-:Y:S05]  /*5430*/  LDSM.16.M88.4 R200, [R218+0x8000] ;  /* 0x00800000dac8783b */ /* 0x000fea0000000200 */
[C---:B------:R-:W-:Y:S06]  /*5440*/  HMMA.16816.F32 R8, R192.reuse, R184, R8 ;  /* 0x000000b8c008723c */ /* 0x040fec0000001808 */
[-C--:B------:R-:W-:Y:S06]  /*5450*/  HMMA.16816.F32 R12, R192, R186.reuse, R12 ;  /* 0x000000bac00c723c */ /* 0x080fec000000180c */
[C---:B------:R-:W-:Y:S01]  /*5460*/  HMMA.16816.F32 R16, R176.reuse, R186, R16 ;  /* 0x000000bab010723c */ /* 0x040fe20000001810 */
[----:B------:R-:W3:Y:S05]  /*5470*/  LDSM.16.M88.4 R184, [R216+0x8400] ;  /* 0x00840000d8b8783b */ /* 0x000eea0000000200 */
[-C--:B-----5:R-:W-:Y:S06]  /*5480*/  HMMA.16816.F32 R20, R176, R196.reuse, R20 ;  /* 0x000000c4b014723c */ /* 0x0a0fec0000001814 */
[C---:B------:R-:W-:Y:S06]  /*5490*/  HMMA.16816.F32 R24, R192.reuse, R196, R24 ;  /* 0x000000c4c018723c */ /* 0x040fec0000001818 */
[-C--:B------:R-:W-:Y:S06]  /*54a0*/  HMMA.16816.F32 R28, R192, R198.reuse, R28 ;  /* 0x000000c6c01c723c */ /* 0x080fec000000181c */
[C---:B------:R-:W-:Y:S01]  /*54b0*/  HMMA.16816.F32 R32, R176.reuse, R198, R32 ;  /* 0x000000c6b020723c */ /* 0x040fe20000001820 */
[----:B------:R-:W-:Y:S05]  /*54c0*/  LDSM.16.M88.4 R196, [R216+0x8c00] ;  /* 0x008c0000d8c4783b */ /* 0x000fea0000000200 */
[-C--:B------:R-:W-:Y:S06]  /*54d0*/  HMMA.16816.F32 R36, R176, R204.reuse, R36 ;  /* 0x000000ccb024723c */ /* 0x080fec0000001824 */
[C---:B------:R-:W-:Y:S06]  /*54e0*/  HMMA.16816.F32 R40, R192.reuse, R204, R40 ;  /* 0x000000ccc028723c */ /* 0x040fec0000001828 */
[-C--:B------:R-:W-:Y:S06]  /*54f0*/  HMMA.16816.F32 R44, R192, R206.reuse, R44 ;  /* 0x000000cec02c723c */ /* 0x080fec000000182c */
[C---:B------:R-:W-:Y:S01]  /*5500*/  HMMA.16816.F32 R48, R176.reuse, R206, R48 ;  /* 0x000000ceb030723c */ /* 0x040fe20000001830 */
[----:B------:R-:W-:Y:S05]  /*5510*/  LDSM.16.M88.4 R204, [R220+0x5000] ;  /* 0x00500000dccc783b */ /* 0x000fea0000000200 */
[-C--:B------:R-:W-:Y:S06]  /*5520*/  HMMA.16816.F32 R52, R176, R212.reuse, R52 ;  /* 0x000000d4b034723c */ /* 0x080fec0000001834 */
[C---:B------:R-:W-:Y:S06]  /*5530*/  HMMA.16816.F32 R56, R192.reuse, R212, R56 ;  /* 0x000000d4c038723c */ /* 0x040fec0000001838 */
[-C--:B------:R-:W-:Y:S01]  /*5540*/  HMMA.16816.F32 R60, R192, R214.reuse, R60 ;  /* 0x000000d6c03c723c */ /* 0x080fe2000000183c */
[----:B------:R-:W4:Y:S05]  /*5550*/  LDSM.16.M88.4 R192, [R216+0x8800] ;  /* 0x00880000d8c0783b */ /* 0x000f2a0000000200 */
[----:B------:R-:W-:Y:S01]  /*5560*/  HMMA.16816.F32 R64, R176, R214, R64 ;  /* 0x000000d6b040723c */ /* 0x000fe20000001840 */
[----:B------:R-:W5:Y:S05]  /*5570*/  LDSM.16.M88.4 R176, [R220+0x4000] ;  /* 0x00400000dcb0783b */ /* 0x000f6a0000000200 */
[-C--:B-1----:R-:W-:Y:S01]  /*5580*/  HMMA.16816.F32 R4, R172, R180.reuse, R4 ;  /* 0x000000b4ac04723c */ /* 0x082fe20000001804 */
[----:B------:R-:W-:Y:S05]  /*5590*/  LDSM.16.M88.4 R212, [R218+0x8c00] ;  /* 0x008c0000dad4783b */ /* 0x000fea0000000200 */
[C---:B--2---:R-:W-:Y:S06]  /*55a0*/  HMMA.16816.F32 R8, R188.reuse, R180, R8 ;  /* 0x000000b4bc08723c */ /* 0x044fec0000001808 */
[-C--:B------:R-:W-:Y:S06]  /*55b0*/  HMMA.16816.F32 R12, R188, R182.reuse, R12 ;  /* 0x000000b6bc0c723c */ /* 0x080fec000000180c */
[C---:B------:R-:W-:Y:S01]  /*55c0*/  HMMA.16816.F32 R16, R172.reuse, R182, R16 ;  /* 0x000000b6ac10723c */ /* 0x040fe20000001810 */
[----:B------:R-:W1:Y:S01]  /*55d0*/  LDSM.16.M88.4 R180, [R218+0x8800] ;  /* 0x00880000dab4783b */ /* 0x000e620000000200 */
[----:B------:R-:W-:Y:S04]  /*55e0*/  DEPBAR.LE SB0, 0x0 ;  /* 0x000080000000791a */ /* 0x000fe80000000000 */
[-C--:B---3--:R-:W-:Y:S01]  /*55f0*/  HMMA.16816.F32 R20, R172, R184.reuse, R20 ;  /* 0x000000b8ac14723c */ /* 0x088fe20000001814 */
[----:B------:R-:W-:Y:S05]  /*5600*/  BAR.SYNC.DEFER_BLOCKING 0x0 ;  /* 0x0000000000007b1d */ /* 0x000fea0000010000 */
[C---:B------:R-:W-:Y:S06]  /*5610*/  HMMA.16816.F32 R24, R188.reuse, R184, R24 ;  /* 0x000000b8bc18723c */ /* 0x040fec0000001818 */
[-C--:B------:R-:W-:Y:S06]  /*5620*/  HMMA.16816.F32 R28, R188, R186.reuse, R28 ;  /* 0x000000babc1c723c */ /* 0x080fec000000181c */
[C---:B------:R-:W-:Y:S06]  /*5630*/  HMMA.16816.F32 R32, R172.reuse, R186, R32 ;  /* 0x000000baac20723c */ /* 0x040fec0000001820 */
[-C--:B----4-:R-:W-:Y:S06]  /*5640*/  HMMA.16816.F32 R36, R172, R192.reuse, R36 ;  /* 0x000000c0ac24723c */ /* 0x090fec0000001824 */
[C---:B------:R-:W-:Y:S06]  /*5650*/  HMMA.16816.F32 R40, R188.reuse, R192, R40 ;  /* 0x000000c0bc28723c */ /* 0x040fec0000001828 */
[-C--:B------:R-:W-:Y:S06]  /*5660*/  HMMA.16816.F32 R44, R188, R194.reuse, R44 ;  /* 0x000000c2bc2c723c */ /* 0x080fec000000182c */
[C---:B------:R-:W-:Y:S06]  /*5670*/  HMMA.16816.F32 R48, R172.reuse, R194, R48 ;  /* 0x000000c2ac30723c */ /* 0x040fec0000001830 */
[-C--:B------:R-:W-:Y:S06]  /*5680*/  HMMA.16816.F32 R52, R172, R196.reuse, R52 ;  /* 0x000000c4ac34723c */ /* 0x080fec0000001834 */
[C---:B------:R-:W-:Y:S06]  /*5690*/  HMMA.16816.F32 R56, R188.reuse, R196, R56 ;  /* 0x000000c4bc38723c */ /* 0x040fec0000001838 */
[-C--:B------:R-:W-:Y:S06]  /*56a0*/  HMMA.16816.F32 R60, R188, R198.reuse, R60 ;  /* 0x000000c6bc3c723c */ /* 0x080fec000000183c */
[----:B------:R-:W-:Y:S06]  /*56b0*/  HMMA.16816.F32 R64, R172, R198, R64 ;  /* 0x000000c6ac40723c */ /* 0x000fec0000001840 */
[-C--:B-----5:R-:W-:Y:S06]  /*56c0*/  HMMA.16816.F32 R4, R176, R200.reuse, R4 ;  /* 0x000000c8b004723c */ /* 0x0a0fec0000001804 */
[C---:B------:R-:W-:Y:S06]  /*56d0*/  HMMA.16816.F32 R8, R204.reuse, R200, R8 ;  /* 0x000000c8cc08723c */ /* 0x040fec0000001808 */
[-C--:B------:R-:W-:Y:S06]  /*56e0*/  HMMA.16816.F32 R12, R204, R202.reuse, R12 ;  /* 0x000000cacc0c723c */ /* 0x080fec000000180c */
[C---:B------:R-:W-:Y:S06]  /*56f0*/  HMMA.16816.F32 R16, R176.reuse, R202, R16 ;  /* 0x000000cab010723c */ /* 0x040fec0000001810 */
[----:B------:R-:W-:Y:S01]  /*5700*/  FMNMX.FTZ R0, R4, R3, !PT ;  /* 0x0000000304007209 */ /* 0x000fe20007810000 */
[-C--:B------:R-:W-:Y:S04]  /*5710*/  HMMA.16816.F32 R20, R176, R208.reuse, R20 ;  /* 0x000000d0b014723c */ /* 0x080fe80000001814 */
[----:B------:R-:W-:Y:S02]  /*5720*/  FMNMX.FTZ R2, R6, R133, !PT ;  /* 0x0000008506027209 */ /* 0x000fe40007810000 */
[----:B------:R-:W-:Y:S01]  /*5730*/  FMNMX.FTZ R132, R5, R0, !PT ;  /* 0x0000000005847209 */ /* 0x000fe20007810000 */
[C---:B------:R-:W-:Y:S04]  /*5740*/  HMMA.16816.F32 R24, R204.reuse, R208, R24 ;  /* 0x000000d0cc18723c */ /* 0x040fe80000001818 */
[----:B------:R-:W-:Y:S02]  /*5750*/  FMNMX.FTZ R0, R7, R2, !PT ;  /* 0x0000000207007209 */ /* 0x000fe40007810000 */
[-C--:B------:R-:W-:Y:S05]  /*5760*/  HMMA.16816.F32 R28, R204, R210.reuse, R28 ;  /* 0x000000d2cc1c723c */ /* 0x080fea000000181c */
[----:B------:R-:W-:Y:S01]  /*5770*/  FMNMX.FTZ R2, R16, R132, !PT ;  /* 0x0000008410027209 */ /* 0x000fe20007810000 */
[C---:B------:R-:W-:Y:S05]  /*5780*/  HMMA.16816.F32 R32, R176.reuse, R210, R32 ;  /* 0x000000d2b020723c */ /* 0x040fea0000001820 */
[----:B------:R-:W-:Y:S01]  /*5790*/  FMNMX.FTZ R132, R8, R137, !PT ;  /* 0x0000008908847209 */ /* 0x000fe20007810000 */
[-C--:B-1----:R-:W-:Y:S05]  /*57a0*/  HMMA.16816.F32 R36, R176, R180.reuse, R36 ;  /* 0x000000b4b024723c */ /* 0x082fea0000001824 */
[----:B------:R-:W-:Y:S01]  /*57b0*/  FMNMX.FTZ R134, R18, R0, !PT ;  /* 0x0000000012867209 */ /* 0x000fe20007810000 */
[C---:B------:R-:W-:Y:S05]  /*57c0*/  HMMA.16816.F32 R40, R204.reuse, R180, R40 ;  /* 0x000000b4cc28723c */ /* 0x040fea0000001828 */
[----:B------:R-:W-:Y:S01]  /*57d0*/  FMNMX.FTZ R135, R17, R2, !PT ;  /* 0x0000000211877209 */ /* 0x000fe20007810000 */
[-C--:B------:R-:W-:Y:S05]  /*57e0*/  HMMA.16816.F32 R44, R204, R182.reuse, R44 ;  /* 0x000000b6cc2c723c */ /* 0x080fea000000182c */
        /* <DEDUP_REMOVED lines=9> */
[----:B------:R-:W-:Y:S05]  /*5880*/  HMMA.16816.F32 R64, R176, R214, R64 ;  /* 0x000000d6b040723c */ /* 0x000fea0000001840 */
[----:B------:R-:W-:Y:S02]  /*5890*/  FMNMX.FTZ R2, R12, R2, !PT ;  /* 0x000000020c027209 */ /* 0x000fe40007810000 */
[----:B------:R-:W-:Y:S04]  /*58a0*/  FMNMX.FTZ R132, R22, R132, !PT ;  /* 0x0000008416847209 */ /* 0x000fe80007810000 */
[----:B------:R-:W-:Y:S02]  /*58b0*/  FMNMX.FTZ R136, R21, R135, !PT ;  /* 0x0000008715887209 */ /* 0x000fe40007810000 */
        /* <DEDUP_REMOVED lines=39> */
[----:B------:R-:W-:Y:S01]  /*5b30*/  FMNMX.FTZ R136, R65, R136, !PT ;  /* 0x0000008841887209 */ /* 0x000fe20007810000 */
[----:B------:R-:W-:Y:S06]  /*5b40*/  @P0 BRA `(.L_x_9) ;  /* 0xfffffff000480947 */ /* 0x000fec000383ffff */
.L_x_8:
[----:B-1----:R-:W-:Y:S01]  /*5b50*/  SHFL.BFLY PT, R135, R136, 0x2, 0x1f ;  /* 0x0c401f0088877f89 */ /* 0x002fe200000e0000 */
[----:B------:R-:W-:Y:S02]  /*5b60*/  FMNMX.FTZ R134, R67, R174, !PT ;  /* 0x000000ae43867209 */ /* 0x000fe40007810000 */
[----:B------:R-:W-:Y:S05]  /*5b70*/  FMNMX.FTZ R2, R57, R132, !PT ;  /* 0x0000008439027209 */ /* 0x000fea0007810000 */
[----:B------:R-:W-:Y:S01]  /*5b80*/  LDSM.16.MT88.4 R176, [R217+0x9000] ;  /* 0x00900000d9b0783b */ /* 0x000fe20000004200 */
[----:B------:R-:W-:Y:S02]  /*5b90*/  FMNMX.FTZ R0, R58, R175, !PT ;  /* 0x000000af3a007209 */ /* 0x000fe40007810000 */
[----:B------:R-:W-:Y:S02]  /*5ba0*/  FMNMX.FTZ R2, R60, R2, !PT ;  /* 0x000000023c027209 */ /* 0x000fe40007810000 */
[----:B------:R-:W-:Y:S02]  /*5bb0*/  FMNMX.FTZ R0, R59, R0, !PT ;  /* 0x000000003b007209 */ /* 0x000fe40007810000 */
[----:B------:R-:W-:Y:S01]  /*5bc0*/  FMNMX.FTZ R132, R61, R2, !PT ;  /* 0x000000023d847209 */ /* 0x000fe20007810000 */
[----:B------:R-:W-:Y:S01]  /*5bd0*/  SHFL.BFLY PT, R173, R134, 0x2, 0x1f ;  /* 0x0c401f0086ad7f89 */ /* 0x000fe200000e0000 */
[----:B------:R-:W-:Y:S02]  /*5be0*/  FMNMX.FTZ R0, R62, R0, !PT ;  /* 0x000000003e007209 */ /* 0x000fe40007810000 */
[----:B------:R-:W-:Y:S05]  /*5bf0*/  IADD3 R222, R222, -0x1, RZ ;  /* 0xffffffffdede7810 */ /* 0x000fea0007ffe0ff */
[----:B------:R-:W-:Y:S01]  /*5c00*/  SHFL.BFLY PT, R172, R132, 0x2, 0x1f ;  /* 0x0c401f0084ac7f89 */ /* 0x000fe200000e0000 */
[----:B------:R-:W-:Y:S07]  /*5c10*/  FMNMX.FTZ R0, R63, R0, !PT ;  /* 0x000000003f007209 */ /* 0x000fee0007810000 */
[----:B------:R-:W1:Y:S02]  /*5c20*/  SHFL.BFLY PT, R2, R0, 0x2, 0x1f ;  /* 0x0c401f0000027f89 */ /* 0x000e6400000e0000 */
[----:B-1----:R-:W-:Y:S02]  /*5c30*/  FMNMX.FTZ R2, R0, R2, !PT ;  /* 0x0000000200027209 */ /* 0x002fe40007810000 */
[----:B------:R-:W-:Y:S02]  /*5c40*/  FMNMX.FTZ R136, R136, R135, !PT ;  /* 0x0000008788887209 */ /* 0x000fe40007810000 */
[----:B------:R-:W-:Y:S02]  /*5c50*/  FMNMX.FTZ R134, R134, R173, !PT ;  /* 0x000000ad86867209 */ /* 0x000fe40007810000 */
[----:B------:R-:W-:Y:S01]  /*5c60*/  FMNMX.FTZ R172, R132, R172, !PT ;  /* 0x000000ac84ac7209 */ /* 0x000fe20007810000 */
[----:B------:R-:W1:Y:S08]  /*5c70*/  SHFL.BFLY PT, R135, R136, 0x1, 0x1f ;  /* 0x0c201f0088877f89 */ /* 0x000e7000000e0000 */
[----:B------:R-:W2:Y:S08]  /*5c80*/  SHFL.BFLY PT, R173, R134, 0x1, 0x1f ;  /* 0x0c201f0086ad7f89 */ /* 0x000eb000000e0000 */
[----:B------:R-:W3:Y:S08]  /*5c90*/  SHFL.BFLY PT, R174, R172, 0x1, 0x1f ;  /* 0x0c201f00acae7f89 */ /* 0x000ef000000e0000 */
[----:B------:R-:W4:Y:S01]  /*5ca0*/  SHFL.BFLY PT, R132, R2, 0x1, 0x1f ;  /* 0x0c201f0002847f89 */ /* 0x000f2200000e0000 */
[----:B-1----:R-:W-:Y:S02]  /*5cb0*/  FMNMX.FTZ R136, R136, R135, !PT ;  /* 0x0000008788887209 */ /* 0x002fe40007810000 */
[----:B--2---:R-:W-:Y:S03]  /*5cc0*/  FMNMX.FTZ R135, R134, R173, !PT ;  /* 0x000000ad86877209 */ /* 0x004fe60007810000 */
[C---:B------:R-:W-:Y:S01]  /*5cd0*/  FADD.FTZ R0, -R136.reuse, R3 ;  /* 0x0000000388007221 */ /* 0x040fe20000010100 */
[----:B------:R-:W-:Y:S02]  /*5ce0*/  FSETP.NEU.FTZ.AND P1, PT, R136, -INF , PT ;  /* 0xff8000008800780b */ /* 0x000fe40003f3d000 */
[----:B---3--:R-:W-:Y:S01]  /*5cf0*/  FMNMX.FTZ R134, R172, R174, !PT ;  /* 0x000000aeac867209 */ /* 0x008fe20007810000 */
[----:B------:R-:W-:Y:S01]  /*5d00*/  FMUL.FTZ R3, R0, UR4 ;  /* 0x0000000400037c20 */ /* 0x000fe20008410000 */
[----:B------:R-:W-:Y:S01]  /*5d10*/  FADD.FTZ R0, -R135, R133 ;  /* 0x0000008587007221 */ /* 0x000fe20000010100 */
[----:B------:R-:W1:Y:S01]  /*5d20*/  LDSM.16.MT88.4 R172, [R139+0x9000] ;  /* 0x009000008bac783b */ /* 0x000e620000004200 */
[----:B----4-:R-:W-:Y:S01]  /*5d30*/  FMNMX.FTZ R132, R2, R132, !PT ;  /* 0x0000008402847209 */ /* 0x010fe20007810000 */
[----:B------:R2:W3:Y:S01]  /*5d40*/  MUFU.EX2 R133, R3 ;  /* 0x0000000300857308 */ /* 0x0004e20000000800 */
[----:B------:R-:W-:Y:S03]  /*5d50*/  FMUL.FTZ R180, R134, UR4 ;  /* 0x0000000486b47c20 */ /* 0x000fe60008410000 */
[----:B------:R-:W-:Y:S01]  /*5d60*/  FMUL.FTZ R181, R132, UR4 ;  /* 0x0000000484b57c20 */ /* 0x000fe20008410000 */
[----:B--2---:R-:W-:Y:S01]  /*5d70*/  FMUL.FTZ R3, R0, UR4 ;  /* 0x0000000400037c20 */ /* 0x004fe20008410000 */
[----:B------:R-:W-:Y:S01]  /*5d80*/  FADD.FTZ R0, -R134, R137 ;  /* 0x0000008986007221 */ /* 0x000fe20000010100 */
[----:B------:R-:W-:Y:S01]  /*5d90*/  FMUL.FTZ R137, R136, UR4 ;  /* 0x0000000488897c20 */ /* 0x000fe20008410000 */
[C---:B---3--:R-:W-:Y:S01]  /*5da0*/  FMUL.FTZ R68, R133.reuse, R68 ;  /* 0x0000004485447220 */ /* 0x048fe20000410000 */
[----:B------:R-:W-:Y:S01]  /*5db0*/  FMUL.FTZ R69, R133, R69 ;  /* 0x0000004585457220 */ /* 0x000fe20000410000 */
[----:B------:R-:W-:Y:S01]  /*5dc0*/  FMUL.FTZ R2, R0, UR4 ;  /* 0x0000000400027c20 */ /* 0x000fe20008410000 */
[----:B------:R-:W-:Y:S01]  /*5dd0*/  FADD.FTZ R0, -R132, R138 ;  /* 0x0000008a84007221 */ /* 0x000fe20000010100 */
[----:B------:R-:W-:Y:S01]  /*5de0*/  FSEL R137, R137, RZ, P1 ;  /* 0x000000ff89897208 */ /* 0x000fe20000800000 */
[C---:B------:R-:W-:Y:S01]  /*5df0*/  FMUL.FTZ R138, R135.reuse, UR4 ;  /* 0x00000004878a7c20 */ /* 0x040fe20008410000 */
[----:B------:R-:W-:Y:S01]  /*5e00*/  FSETP.NEU.FTZ.AND P1, PT, R135, -INF , PT ;  /* 0xff8000008700780b */ /* 0x000fe20003f3d000 */
[----:B------:R-:W-:Y:S01]  /*5e10*/  FMUL.FTZ R0, R0, UR4 ;  /* 0x0000000400007c20 */ /* 0x000fe20008410000 */
[----:B------:R-:W2:Y:S01]  /*5e20*/  MUFU.EX2 R2, R2 ;  /* 0x0000000200027308 */ /* 0x000ea20000000800 */
[--C-:B------:R-:W-:Y:S01]  /*5e30*/  FFMA.FTZ R4, R4, UR4, -R137.reuse ;  /* 0x0000000404047c23 */ /* 0x100fe20008010889 */
[----:B------:R-:W-:Y:S01]  /*5e40*/  FSEL R138, R138, RZ, P1 ;  /* 0x000000ff8a8a7208 */ /* 0x000fe20000800000 */
[--C-:B------:R-:W-:Y:S01]  /*5e50*/  FFMA.FTZ R5, R5, UR4, -R137.reuse ;  /* 0x0000000405057c23 */ /* 0x100fe20008010889 */
[----:B------:R-:W-:Y:S01]  /*5e60*/  FSETP.NEU.FTZ.AND P1, PT, R134, -INF , PT ;  /* 0xff8000008600780b */ /* 0x000fe20003f3d000 */
[--C-:B------:R-:W-:Y:S01]  /*5e70*/  FFMA.FTZ R16, R16, UR4, -R137.reuse ;  /* 0x0000000410107c23 */ /* 0x100fe20008010889 */
[----:B------:R-:W-:Y:S01]  /*5e80*/  FFMA.FTZ R17, R17, UR4, -R137 ;  /* 0x0000000411117c23 */ /* 0x000fe20008010889 */
        /* <DEDUP_REMOVED lines=9> */
[----:B------:R-:W3:Y:S01]  /*5f20*/  MUFU.EX2 R0, R0 ;  /* 0x0000000000007308 */ /* 0x000ee20000000800 */
[--C-:B------:R-:W-:Y:S01]  /*5f30*/  FFMA.FTZ R12, R12, UR4, -R180.reuse ;  /* 0x000000040c0c7c23 */ /* 0x100fe200080108b4 */
[----:B------:R-:W-:Y:S01]  /*5f40*/  FFMA.FTZ R13, R13, UR4, -R180 ;  /* 0x000000040d0d7c23 */ /* 0x000fe200080108b4 */
[--C-:B------:R-:W-:Y:S01]  /*5f50*/  FFMA.FTZ R10, R10, UR4, -R181.reuse ;  /* 0x000000040a0a7c23 */ /* 0x100fe200080108b5 */
[--C-:B------:R-:W-:Y:S01]  /*5f60*/  FFMA.FTZ R11, R11, UR4, -R181.reuse ;  /* 0x000000040b0b7c23 */ /* 0x100fe200080108b5 */
[--C-:B------:R-:W-:Y:S01]  /*5f70*/  FFMA.FTZ R14, R14, UR4, -R181.reuse ;  /* 0x000000040e0e7c23 */ /* 0x100fe200080108b5 */
[----:B------:R-:W-:Y:S01]  /*5f80*/  FFMA.FTZ R15, R15, UR4, -R181 ;  /* 0x000000040f0f7c23 */ /* 0x000fe200080108b5 */
[C---:B--2---:R-:W-:Y:S03]  /*5f90*/  FMUL.FTZ R72, R2.reuse, R72 ;  /* 0x0000004802487220 */ /* 0x044fe60000410000 */
[----:B------:R2:W-:Y:S01]  /*5fa0*/  MUFU.EX2 R214, R8 ;  /* 0x0000000800d67308 */ /* 0x0005e20000000800 */
[C---:B------:R-:W-:Y:S01]  /*5fb0*/  FMUL.FTZ R73, R2.reuse, R73 ;  /* 0x0000004902497220 */ /* 0x040fe20000410000 */
[C---:B------:R-:W-:Y:S01]  /*5fc0*/  FMUL.FTZ R76, R2.reuse, R76 ;  /* 0x0000004c024c7220 */ /* 0x040fe20000410000 */
[----:B------:R-:W-:Y:S01]  /*5fd0*/  FMUL.FTZ R77, R2, R77 ;  /* 0x0000004d024d7220 */ /* 0x000fe20000410000 */
[C---:B------:R-:W-:Y:S01]  /*5fe0*/  FMUL.FTZ R80, R133.reuse, R80 ;  /* 0x0000005085507220 */ /* 0x040fe20000410000 */
[C---:B------:R-:W-:Y:S01]  /*5ff0*/  FMUL.FTZ R81, R133.reuse, R81 ;  /* 0x0000005185517220 */ /* 0x040fe20000410000 */
[C---:B------:R-:W-:Y:S01]  /*6000*/  FMUL.FTZ R84, R133.reuse, R84 ;  /* 0x0000005485547220 */ /* 0x040fe20000410000 */
[----:B------:R-:W-:Y:S03]  /*6010*/  FMUL.FTZ R85, R133, R85 ;  /* 0x0000005585557220 */ /* 0x000fe60000410000 */
[----:B------:R4:W-:Y:S01]  /*6020*/  MUFU.EX2 R226, R9 ;  /* 0x0000000900e27308 */ /* 0x0009e20000000800 */
[C---:B---3--:R-:W-:Y:S01]  /*6030*/  FMUL.FTZ R74, R0.reuse, R74 ;  /* 0x0000004a004a7220 */ /* 0x048fe20000410000 */
[C---:B------:R-:W-:Y:S01]  /*6040*/  FMUL.FTZ R75, R0.reuse, R75 ;  /* 0x0000004b004b7220 */ /* 0x040fe20000410000 */
[C---:B------:R-:W-:Y:S01]  /*6050*/  FMUL.FTZ R78, R0.reuse, R78 ;  /* 0x0000004e004e7220 */ /* 0x040fe20000410000 */
[----:B------:R-:W-:Y:S01]  /*6060*/  FMUL.FTZ R79, R0, R79 ;  /* 0x0000004f004f7220 */ /* 0x000fe20000410000 */
[--C-:B------:R-:W-:Y:S01]  /*6070*/  FFMA.FTZ R36, R36, UR4, -R137.reuse ;  /* 0x0000000424247c23 */ /* 0x100fe20008010889 */
[--C-:B------:R-:W-:Y:S01]  /*6080*/  FFMA.FTZ R37, R37, UR4, -R137.reuse ;  /* 0x0000000425257c23 */ /* 0x100fe20008010889 */
[--C-:B------:R-:W-:Y:S03]  /*6090*/  FFMA.FTZ R38, R38, UR4, -R138.reuse ;  /* 0x0000000426267c23 */ /* 0x100fe6000801088a */
[----:B------:R3:W-:Y:S01]  /*60a0*/  MUFU.EX2 R212, R10 ;  /* 0x0000000a00d47308 */ /* 0x0007e20000000800 */
[----:B--2---:R-:W-:Y:S01]  /*60b0*/  FMUL.FTZ R8, R2, R140 ;  /* 0x0000008c02087220 */ /* 0x004fe20000410000 */
[--C-:B------:R-:W-:Y:S01]  /*60c0*/  FFMA.FTZ R39, R39, UR4, -R138.reuse ;  /* 0x0000000427277c23 */ /* 0x100fe2000801088a */
[--C-:B------:R-:W-:Y:S01]  /*60d0*/  FFMA.FTZ R48, R48, UR4, -R137.reuse ;  /* 0x0000000430307c23 */ /* 0x100fe20008010889 */
[----:B------:R-:W-:Y:S01]  /*60e0*/  FFMA.FTZ R49, R49, UR4, -R137 ;  /* 0x0000000431317c23 */ /* 0x000fe20008010889 */
[--C-:B------:R-:W-:Y:S01]  /*60f0*/  FFMA.FTZ R50, R50, UR4, -R138.reuse ;  /* 0x0000000432327c23 */ /* 0x100fe2000801088a */
[----:B------:R-:W-:Y:S01]  /*6100*/  FFMA.FTZ R51, R51, UR4, -R138 ;  /* 0x0000000433337c23 */ /* 0x000fe2000801088a */
[--C-:B------:R-:W-:Y:S03]  /*6110*/  FFMA.FTZ R40, R40, UR4, -R180.reuse ;  /* 0x0000000428287c23 */ /* 0x100fe600080108b4 */
[----:B------:R2:W-:Y:S01]  /*6120*/  MUFU.EX2 R223, R11 ;  /* 0x0000000b00df7308 */ /* 0x0005e20000000800 */
[----:B----4-:R-:W-:Y:S01]  /*6130*/  FMUL.FTZ R9, R2, R141 ;  /* 0x0000008d02097220 */ /* 0x010fe20000410000 */
[----:B------:R-:W-:Y:S01]  /*6140*/  FFMA.FTZ R41, R41, UR4, -R180 ;  /* 0x0000000429297c23 */ /* 0x000fe200080108b4 */
[--C-:B------:R-:W-:Y:S01]  /*6150*/  FFMA.FTZ R42, R42, UR4, -R181.reuse ;  /* 0x000000042a2a7c23 */ /* 0x100fe200080108b5 */
[----:B------:R-:W-:Y:S01]  /*6160*/  FFMA.FTZ R43, R43, UR4, -R181 ;  /* 0x000000042b2b7c23 */ /* 0x000fe200080108b5 */
[--C-:B------:R-:W-:Y:S01]  /*6170*/  FFMA.FTZ R52, R52, UR4, -R137.reuse ;  /* 0x0000000434347c23 */ /* 0x100fe20008010889 */
[--C-:B------:R-:W-:Y:S01]  /*6180*/  FFMA.FTZ R53, R53, UR4, -R137.reuse ;  /* 0x0000000435357c23 */ /* 0x100fe20008010889 */
[--C-:B------:R-:W-:Y:S03]  /*6190*/  FFMA.FTZ R54, R54, UR4, -R138.reuse ;  /* 0x0000000436367c23 */ /* 0x100fe6000801088a */
[----:B------:R-:W4:Y:S01]  /*61a0*/  MUFU.EX2 R3, R3 ;  /* 0x0000000300037308 */ /* 0x000f220000000800 */
[----:B---3--:R-:W-:Y:S01]  /*61b0*/  FMUL.FTZ R10, R0, R142 ;  /* 0x0000008e000a7220 */ /* 0x008fe20000410000 */
[--C-:B------:R-:W-:Y:S01]  /*61c0*/  FFMA.FTZ R55, R55, UR4, -R138.reuse ;  /* 0x0000000437377c23 */ /* 0x100fe2000801088a */
[----:B------:R-:W-:Y:S01]  /*61d0*/  FFMA.FTZ R64, R64, UR4, -R137 ;  /* 0x0000000440407c23 */ /* 0x000fe20008010889 */
[----:B------:R-:W-:Y:S01]  /*61e0*/  FFMA.FTZ R66, R66, UR4, -R138 ;  /* 0x0000000442427c23 */ /* 0x000fe2000801088a */
[--C-:B------:R-:W-:Y:S01]  /*61f0*/  FFMA.FTZ R56, R56, UR4, -R180.reuse ;  /* 0x0000000438387c23 */ /* 0x100fe200080108b4 */
[----:B------:R-:W-:Y:S01]  /*6200*/  FFMA.FTZ R57, R57, UR4, -R180 ;  /* 0x0000000439397c23 */ /* 0x000fe200080108b4 */
[--C-:B------:R-:W-:Y:S03]  /*6210*/  FFMA.FTZ R58, R58, UR4, -R181.reuse ;  /* 0x000000043a3a7c23 */ /* 0x100fe600080108b5 */
[----:B------:R3:W-:Y:S01]  /*6220*/  MUFU.EX2 R237, R16 ;  /* 0x0000001000ed7308 */ /* 0x0007e20000000800 */
[----:B--2---:R-:W-:Y:S01]  /*6230*/  FMUL.FTZ R11, R0, R143 ;  /* 0x0000008f000b7220 */ /* 0x004fe20000410000 */
[----:B------:R-:W-:Y:S01]  /*6240*/  FFMA.FTZ R59, R59, UR4, -R181 ;  /* 0x000000043b3b7c23 */ /* 0x000fe200080108b5 */
[--C-:B------:R-:W-:Y:S01]  /*6250*/  FFMA.FTZ R20, R20, UR4, -R137.reuse ;  /* 0x0000000414147c23 */ /* 0x100fe20008010889 */
[--C-:B------:R-:W-:Y:S01]  /*6260*/  FFMA.FTZ R21, R21, UR4, -R137.reuse ;  /* 0x0000000415157c23 */ /* 0x100fe20008010889 */
[--C-:B------:R-:W-:Y:S01]  /*6270*/  FFMA.FTZ R22, R22, UR4, -R138.reuse ;  /* 0x0000000416167c23 */ /* 0x100fe2000801088a */
[C---:B------:R-:W-:Y:S01]  /*6280*/  FMUL.FTZ R88, R2.reuse, R88 ;  /* 0x0000005802587220 */ /* 0x040fe20000410000 */
[----:B------:R-:W-:Y:S03]  /*6290*/  FMUL.FTZ R89, R2, R89 ;  /* 0x0000005902597220 */ /* 0x000fe60000410000 */
[----:B------:R-:W2:Y:S01]  /*62a0*/  MUFU.EX2 R238, R17 ;  /* 0x0000001100ee7308 */ /* 0x000ea20000000800 */
[C---:B----4-:R-:W-:Y:S01]  /*62b0*/  FMUL.FTZ R70, R3.reuse, R70 ;  /* 0x0000004603467220 */ /* 0x050fe20000410000 */
[C---:B------:R-:W-:Y:S01]  /*62c0*/  FMUL.FTZ R71, R3.reuse, R71 ;  /* 0x0000004703477220 */ /* 0x040fe20000410000 */
[C---:B------:R-:W-:Y:S01]  /*62d0*/  FMUL.FTZ R82, R3.reuse, R82 ;  /* 0x0000005203527220 */ /* 0x040fe20000410000 */
[C---:B------:R-:W-:Y:S01]  /*62e0*/  FMUL.FTZ R83, R3.reuse, R83 ;  /* 0x0000005303537220 */ /* 0x040fe20000410000 */
[C---:B------:R-:W-:Y:S01]  /*62f0*/  FMUL.FTZ R86, R3.reuse, R86 ;  /* 0x0000005603567220 */ /* 0x040fe20000410000 */
[----:B------:R-:W-:Y:S01]  /*6300*/  FMUL.FTZ R87, R3, R87 ;  /* 0x0000005703577220 */ /* 0x000fe20000410000 */
[C---:B------:R-:W-:Y:S03]  /*6310*/  FMUL.FTZ R90, R0.reuse, R90 ;  /* 0x0000005a005a7220 */ /* 0x040fe60000410000 */
[----:B------:R4:W-:Y:S01]  /*6320*/  MUFU.EX2 R232, R18 ;  /* 0x0000001200e87308 */ /* 0x0009e20000000800 */
[----:B---3--:R-:W-:Y:S01]  /*6330*/  FMUL.FTZ R16, R133, R152 ;  /* 0x0000009885107220 */ /* 0x008fe20000410000 */
[----:B------:R-:W-:Y:S01]  /*6340*/  FMUL.FTZ R91, R0, R91 ;  /* 0x0000005b005b7220 */ /* 0x000fe20000410000 */
[--C-:B------:R-:W-:Y:S01]  /*6350*/  FFMA.FTZ R23, R23, UR4, -R138.reuse ;  /* 0x0000000417177c23 */ /* 0x100fe2000801088a */
[C---:B------:R-:W-:Y:S01]  /*6360*/  FMUL.FTZ R92, R2.reuse, R92 ;  /* 0x0000005c025c7220 */ /* 0x040fe20000410000 */
[----:B------:R-:W-:Y:S01]  /*6370*/  FMUL.FTZ R93, R2, R93 ;  /* 0x0000005d025d7220 */ /* 0x000fe20000410000 */
[C---:B------:R-:W-:Y:S01]  /*6380*/  FMUL.FTZ R94, R0.reuse, R94 ;  /* 0x0000005e005e7220 */ /* 0x040fe20000410000 */
[----:B------:R-:W-:Y:S03]  /*6390*/  FMUL.FTZ R95, R0, R95 ;  /* 0x0000005f005f7220 */ /* 0x000fe60000410000 */
[----:B------:R-:W3:Y:S01]  /*63a0*/  MUFU.EX2 R234, R19 ;  /* 0x0000001300ea7308 */ /* 0x000ee20000000800 */
[----:B--2---:R-:W-:Y:S01]  /*63b0*/  F2FP.F16.F32.PACK_AB R142, R238, R237 ;  /* 0x000000edee8e723e */ /* 0x004fe200000000ff */
[C---:B------:R-:W-:Y:S01]  /*63c0*/  FMUL.FTZ R17, R133.reuse, R153 ;  /* 0x0000009985117220 */ /* 0x040fe20000410000 */
[C---:B------:R-:W-:Y:S01]  /*63d0*/  FMUL.FTZ R96, R133.reuse, R96 ;  /* 0x0000006085607220 */ /* 0x040fe20000410000 */
[----:B------:R-:W-:Y:S01]  /*63e0*/  FMUL.FTZ R97, R133, R97 ;  /* 0x0000006185617220 */ /* 0x000fe20000410000 */
[C---:B------:R-:W-:Y:S01]  /*63f0*/  FMUL.FTZ R98, R3.reuse, R98 ;  /* 0x0000006203627220 */ /* 0x040fe20000410000 */
[C---:B------:R-:W-:Y:S01]  /*6400*/  FMUL.FTZ R99, R3.reuse, R99 ;  /* 0x0000006303637220 */ /* 0x040fe20000410000 */
[C---:B------:R-:W-:Y:S03]  /*6410*/  FMUL.FTZ R100, R2.reuse, R100 ;  /* 0x0000006402647220 */ /* 0x040fe60000410000 */
[----:B------:R2:W-:Y:S01]  /*6420*/  MUFU.EX2 R233, R4 ;  /* 0x0000000400e97308 */ /* 0x0005e20000000800 */
[----:B----4-:R-:W-:Y:S01]  /*6430*/  FMUL.FTZ R18, R3, R154 ;  /* 0x0000009a03127220 */ /* 0x010fe20000410000 */
[----:B------:R-:W-:Y:S01]  /*6440*/  FMUL.FTZ R101, R2, R101 ;  /* 0x0000006502657220 */ /* 0x000fe20000410000 */
[C---:B------:R-:W-:Y:S01]  /*6450*/  FMUL.FTZ R102, R0.reuse, R102 ;  /* 0x0000006600667220 */ /* 0x040fe20000410000 */
[----:B------:R-:W-:Y:S01]  /*6460*/  FMUL.FTZ R103, R0, R103 ;  /* 0x0000006700677220 */ /* 0x000fe20000410000 */
[--C-:B------:R-:W-:Y:S01]  /*6470*/  FFMA.FTZ R32, R32, UR4, -R137.reuse ;  /* 0x0000000420207c23 */ /* 0x100fe20008010889 */
[--C-:B------:R-:W-:Y:S01]  /*6480*/  FFMA.FTZ R33, R33, UR4, -R137.reuse ;  /* 0x0000000421217c23 */ /* 0x100fe20008010889 */
[----:B------:R-:W-:Y:S03]  /*6490*/  FFMA.FTZ R137, R65, UR4, -R137 ;  /* 0x0000000441897c23 */ /* 0x000fe60008010889 */
[----:B------:R-:W4:Y:S01]  /*64a0*/  MUFU.EX2 R235, R5 ;  /* 0x0000000500eb7308 */ /* 0x000f220000000800 */
[----:B---3--:R-:W-:Y:S01]  /*64b0*/  F2FP.F16.F32.PACK_AB R143, R234, R232 ;  /* 0x000000e8ea8f723e */ /* 0x008fe200000000ff */
[----:B------:R-:W-:Y:S01]  /*64c0*/  FMUL.FTZ R19, R3, R155 ;  /* 0x0000009b03137220 */ /* 0x000fe20000410000 */
[--C-:B------:R-:W-:Y:S01]  /*64d0*/  FFMA.FTZ R34, R34, UR4, -R138.reuse ;  /* 0x0000000422227c23 */ /* 0x100fe2000801088a */
[----:B------:R-:W-:Y:S01]  /*64e0*/  LDSM.16.MT88.4 R152, [R217+0xa000] ;  /* 0x00a00000d998783b */ /* 0x000fe20000004200 */
[--C-:B------:R-:W-:Y:S01]  /*64f0*/  FFMA.FTZ R35, R35, UR4, -R138.reuse ;  /* 0x0000000423237c23 */ /* 0x100fe2000801088a */
[----:B------:R-:W-:Y:S01]  /*6500*/  FFMA.FTZ R138, R67, UR4, -R138 ;  /* 0x00000004438a7c23 */ /* 0x000fe2000801088a */
[----:B------:R-:W-:Y:S03]  /*6510*/  FMUL.FTZ R104, R2, R104 ;  /* 0x0000006802687220 */ /* 0x000fe60000410000 */
[----:B------:R3:W-:Y:S01]  /*6520*/  MUFU.EX2 R227, R6 ;  /* 0x0000000600e37308 */ /* 0x0007e20000000800 */
[C---:B--2---:R-:W-:Y:S01]  /*6530*/  FMUL.FTZ R4, R133.reuse, R144 ;  /* 0x0000009085047220 */ /* 0x044fe20000410000 */
[----:B------:R-:W-:Y:S01]  /*6540*/  F2FP.F16.F32.PACK_AB R144, R226, R214 ;  /* 0x000000d6e290723e */ /* 0x000fe200000000ff */
[----:B------:R-:W-:Y:S01]  /*6550*/  FMUL.FTZ R105, R2, R105 ;  /* 0x0000006902697220 */ /* 0x000fe20000410000 */
[C---:B------:R-:W-:Y:S01]  /*6560*/  FMUL.FTZ R106, R0.reuse, R106 ;  /* 0x0000006a006a7220 */ /* 0x040fe20000410000 */
[----:B------:R-:W-:Y:S01]  /*6570*/  FMUL.FTZ R107, R0, R107 ;  /* 0x0000006b006b7220 */ /* 0x000fe20000410000 */
[C---:B------:R-:W-:Y:S01]  /*6580*/  FMUL.FTZ R108, R133.reuse, R108 ;  /* 0x0000006c856c7220 */ /* 0x040fe20000410000 */
[----:B------:R-:W-:Y:S03]  /*6590*/  FMUL.FTZ R109, R133, R109 ;  /* 0x0000006d856d7220 */ /* 0x000fe60000410000 */
[----:B------:R-:W2:Y:S01]  /*65a0*/  MUFU.EX2 R236, R7 ;  /* 0x0000000700ec7308 */ /* 0x000ea20000000800 */
[----:B----4-:R-:W-:Y:S01]  /*65b0*/  F2FP.F16.F32.PACK_AB R140, R235, R233 ;  /* 0x000000e9eb8c723e */ /* 0x010fe200000000ff */
[----:B------:R-:W-:Y:S01]  /*65c0*/  FMUL.FTZ R5, R133, R145 ;  /* 0x0000009185057220 */ /* 0x000fe20000410000 */
[----:B------:R-:W-:Y:S01]  /*65d0*/  F2FP.F16.F32.PACK_AB R145, R223, R212 ;  /* 0x000000d4df91723e */ /* 0x000fe200000000ff */
[C---:B------:R-:W-:Y:S01]  /*65e0*/  FMUL.FTZ R110, R3.reuse, R110 ;  /* 0x0000006e036e7220 */ /* 0x040fe20000410000 */
[C---:B------:R-:W-:Y:S01]  /*65f0*/  FMUL.FTZ R111, R3.reuse, R111 ;  /* 0x0000006f036f7220 */ /* 0x040fe20000410000 */
[C---:B------:R-:W-:Y:S01]  /*6600*/  FMUL.FTZ R112, R2.reuse, R112 ;  /* 0x0000007002707220 */ /* 0x040fe20000410000 */
[----:B------:R-:W-:Y:S03]  /*6610*/  FMUL.FTZ R113, R2, R113 ;  /* 0x0000007102717220 */ /* 0x000fe60000410000 */
[----:B------:R4:W-:Y:S01]  /*6620*/  MUFU.EX2 R224, R12 ;  /* 0x0000000c00e07308 */ /* 0x0009e20000000800 */
[C---:B---3--:R-:W-:Y:S01]  /*6630*/  FMUL.FTZ R6, R3.reuse, R146 ;  /* 0x0000009203067220 */ /* 0x048fe20000410000 */
[C---:B------:R-:W-:Y:S01]  /*6640*/  FMUL.FTZ R114, R0.reuse, R114 ;  /* 0x0000007200727220 */ /* 0x040fe20000410000 */
[----:B------:R-:W-:Y:S01]  /*6650*/  FMUL.FTZ R115, R0, R115 ;  /* 0x0000007300737220 */ /* 0x000fe20000410000 */
[C---:B------:R-:W-:Y:S01]  /*6660*/  FMUL.FTZ R116, R2.reuse, R116 ;  /* 0x0000007402747220 */ /* 0x040fe20000410000 */
[----:B------:R-:W-:Y:S01]  /*6670*/  FMUL.FTZ R117, R2, R117 ;  /* 0x0000007502757220 */ /* 0x000fe20000410000 */
[C---:B------:R-:W-:Y:S01]  /*6680*/  FMUL.FTZ R118, R0.reuse, R118 ;  /* 0x0000007600767220 */ /* 0x040fe20000410000 */
[----:B------:R-:W-:Y:S03]  /*6690*/  FMUL.FTZ R119, R0, R119 ;  /* 0x0000007700777220 */ /* 0x000fe60000410000 */
[----:B------:R-:W3:Y:S01]  /*66a0*/  MUFU.EX2 R225, R13 ;  /* 0x0000000d00e17308 */ /* 0x000ee20000000800 */
[----:B--2---:R-:W-:Y:S01]  /*66b0*/  F2FP.F16.F32.PACK_AB R141, R236, R227 ;  /* 0x000000e3ec8d723e */ /* 0x004fe200000000ff */
[----:B------:R-:W-:Y:S01]  /*66c0*/  FMUL.FTZ R7, R3, R147 ;  /* 0x0000009303077220 */ /* 0x000fe20000410000 */
[C---:B------:R-:W-:Y:S01]  /*66d0*/  FMUL.FTZ R120, R133.reuse, R120 ;  /* 0x0000007885787220 */ /* 0x040fe20000410000 */
[----:B------:R-:W-:Y:S01]  /*66e0*/  FMUL.FTZ R121, R133, R121 ;  /* 0x0000007985797220 */ /* 0x000fe20000410000 */
[C---:B------:R-:W-:Y:S01]  /*66f0*/  FMUL.FTZ R122, R3.reuse, R122 ;  /* 0x0000007a037a7220 */ /* 0x040fe20000410000 */
[----:B------:R-:W-:Y:S01]  /*6700*/  FMUL.FTZ R123, R3, R123 ;  /* 0x0000007b037b7220 */ /* 0x000fe20000410000 */
[C---:B------:R-:W-:Y:S03]  /*6710*/  FMUL.FTZ R124, R2.reuse, R124 ;  /* 0x0000007c027c7220 */ /* 0x040fe60000410000 */
[----:B------:R2:W-:Y:S01]  /*6720*/  MUFU.EX2 R213, R14 ;  /* 0x0000000e00d57308 */ /* 0x0005e20000000800 */
[-C--:B-1----:R-:W-:Y:S05]  /*6730*/  HMMA.16816.F32 R4, R140, R172.reuse, R4 ;  /* 0x000000ac8c04723c */ /* 0x082fea0000001804 */
[C---:B----4-:R-:W-:Y:S01]  /*6740*/  FMUL.FTZ R12, R2.reuse, R148 ;  /* 0x00000094020c7220 */ /* 0x050fe20000410000 */
[C---:B------:R-:W-:Y:S03]  /*6750*/  FMUL.FTZ R125, R2.reuse, R125 ;  /* 0x0000007d027d7220 */ /* 0x040fe60000410000 */
[----:B------:R-:W1:Y:S02]  /*6760*/  MUFU.EX2 R215, R15 ;  /* 0x0000000f00d77308 */ /* 0x000e640000000800 */
[----:B---3--:R-:W-:Y:S01]  /*6770*/  F2FP.F16.F32.PACK_AB R146, R225, R224 ;  /* 0x000000e0e192723e */ /* 0x008fe200000000ff */
[----:B------:R-:W-:Y:S01]  /*6780*/  FMUL.FTZ R13, R2, R149 ;  /* 0x00000095020d7220 */ /* 0x000fe20000410000 */
[C---:B------:R-:W-:Y:S01]  /*6790*/  FMUL.FTZ R126, R0.reuse, R126 ;  /* 0x0000007e007e7220 */ /* 0x040fe20000410000 */
[C---:B------:R-:W-:Y:S01]  /*67a0*/  FMUL.FTZ R127, R0.reuse, R127 ;  /* 0x0000007f007f7220 */ /* 0x040fe20000410000 */
[C---:B------:R-:W-:Y:S04]  /*67b0*/  FMUL.FTZ R128, R133.reuse, R128 ;  /* 0x0000008085807220 */ /* 0x040fe80000410000 */
[----:B------:R3:W-:Y:S01]  /*67c0*/  MUFU.EX2 R211, R20 ;  /* 0x0000001400d37308 */ /* 0x0007e20000000800 */
[----:B--2---:R-:W-:Y:S01]  /*67d0*/  FMUL.FTZ R14, R0, R150 ;  /* 0x00000096000e7220 */ /* 0x004fe20000410000 */
[----:B------:R-:W-:Y:S01]  /*67e0*/  FMUL.FTZ R129, R133, R129 ;  /* 0x0000008185817220 */ /* 0x000fe20000410000 */
[C---:B------:R-:W-:Y:S01]  /*67f0*/  FMUL.FTZ R130, R3.reuse, R130 ;  /* 0x0000008203827220 */ /* 0x040fe20000410000 */
[----:B------:R-:W-:Y:S01]  /*6800*/  FMUL.FTZ R131, R3, R131 ;  /* 0x0000008303837220 */ /* 0x000fe20000410000 */
[--C-:B------:R-:W-:Y:S01]  /*6810*/  FFMA.FTZ R44, R44, UR4, -R180.reuse ;  /* 0x000000042c2c7c23 */ /* 0x100fe200080108b4 */
[--C-:B------:R-:W-:Y:S01]  /*6820*/  FFMA.FTZ R45, R45, UR4, -R180.reuse ;  /* 0x000000042d2d7c23 */ /* 0x100fe200080108b4 */
[--C-:B------:R-:W-:Y:S03]  /*6830*/  FFMA.FTZ R46, R46, UR4, -R181.reuse ;  /* 0x000000042e2e7c23 */ /* 0x100fe600080108b5 */
[----:B------:R2:W-:Y:S01]  /*6840*/  MUFU.EX2 R210, R21 ;  /* 0x0000001500d27308 */ /* 0x0005e20000000800 */
[----:B-1----:R-:W-:Y:S01]  /*6850*/  F2FP.F16.F32.PACK_AB R147, R215, R213 ;  /* 0x000000d5d793723e */ /* 0x002fe200000000ff */
[----:B------:R-:W-:Y:S01]  /*6860*/  FMUL.FTZ R15, R0, R151 ;  /* 0x00000097000f7220 */ /* 0x000fe20000410000 */
[--C-:B------:R-:W-:Y:S01]  /*6870*/  FFMA.FTZ R47, R47, UR4, -R181.reuse ;  /* 0x000000042f2f7c23 */ /* 0x100fe200080108b5 */
[----:B------:R-:W1:Y:S01]  /*6880*/  LDSM.16.MT88.4 R148, [R139+0xa000] ;  /* 0x00a000008b94783b */ /* 0x000e620000004200 */
[--C-:B------:R-:W-:Y:S01]  /*6890*/  FFMA.FTZ R24, R24, UR4, -R180.reuse ;  /* 0x0000000418187c23 */ /* 0x100fe200080108b4 */
[--C-:B------:R-:W-:Y:S01]  /*68a0*/  FFMA.FTZ R25, R25, UR4, -R180.reuse ;  /* 0x0000000419197c23 */ /* 0x100fe200080108b4 */
[--C-:B------:R-:W-:Y:S01]  /*68b0*/  FFMA.FTZ R26, R26, UR4, -R181.reuse ;  /* 0x000000041a1a7c23 */ /* 0x100fe200080108b5 */
[C---:B------:R-:W-:Y:S02]  /*68c0*/  HMMA.16816.F32 R8, R144.reuse, R172, R8 ;  /* 0x000000ac9008723c */ /* 0x040fe40000001808 */
[----:B------:R-:W-:Y:S02]  /*68d0*/  MUFU.EX2 R194, R36 ;  /* 0x0000002400c27308 */ /* 0x000fe40000000800 */
[----:B---3--:R-:W-:Y:S01]  /*68e0*/  FMUL.FTZ R20, R133, R156 ;  /* 0x0000009c85147220 */ /* 0x008fe20000410000 */
[--C-:B------:R-:W-:Y:S01]  /*68f0*/  FFMA.FTZ R27, R27, UR4, -R181.reuse ;  /* 0x000000041b1b7c23 */ /* 0x100fe200080108b5 */
[-C--:B------:R-:W-:Y:S06]  /*6900*/  HMMA.16816.F32 R12, R144, R174.reuse, R12 ;  /* 0x000000ae900c723c */ /* 0x080fec000000180c */
[----:B------:R-:W-:Y:S01]  /*6910*/  MUFU.EX2 R195, R37 ;  /* 0x0000002500c37308 */ /* 0x000fe20000000800 */
[----:B--2---:R-:W-:Y:S01]  /*6920*/  FMUL.FTZ R21, R133, R157 ;  /* 0x0000009d85157220 */ /* 0x004fe20000410000 */
[C---:B------:R-:W-:Y:S08]  /*6930*/  HMMA.16816.F32 R16, R140.reuse, R174, R16 ;  /* 0x000000ae8c10723c */ /* 0x040ff00000001810 */
[----:B------:R-:W-:Y:S01]  /*6940*/  MUFU.EX2 R193, R48 ;  /* 0x0000003000c17308 */ /* 0x000fe20000000800 */
[-C--:B------:R-:W-:Y:S03]  /*6950*/  HMMA.16816.F32 R68, R140, R176.reuse, R68 ;  /* 0x000000b08c44723c */ /* 0x080fe60000001844 */
[--C-:B------:R-:W-:Y:S03]  /*6960*/  FFMA.FTZ R28, R28, UR4, -R180.reuse ;  /* 0x000000041c1c7c23 */ /* 0x100fe600080108b4 */
[C---:B------:R-:W-:Y:S03]  /*6970*/  HMMA.16816.F32 R72, R144.reuse, R176, R72 ;  /* 0x000000b09048723c */ /* 0x040fe60000001848 */
[----:B------:R-:W-:Y:S02]  /*6980*/  MUFU.EX2 R192, R49 ;  /* 0x0000003100c07308 */ /* 0x000fe40000000800 */
[--C-:B------:R-:W-:Y:S01]  /*6990*/  FFMA.FTZ R29, R29, UR4, -R180.reuse ;  /* 0x000000041d1d7c23 */ /* 0x100fe200080108b4 */
[-C--:B------:R-:W-:Y:S07]  /*69a0*/  HMMA.16816.F32 R76, R144, R178.reuse, R76 ;  /* 0x000000b2904c723c */ /* 0x080fee000000184c */
[----:B------:R-:W-:Y:S01]  /*69b0*/  MUFU.EX2 R190, R50 ;  /* 0x0000003200be7308 */ /* 0x000fe20000000800 */
[--C-:B------:R-:W-:Y:S01]  /*69c0*/  FFMA.FTZ R30, R30, UR4, -R181.reuse ;  /* 0x000000041e1e7c23 */ /* 0x100fe200080108b5 */
[C---:B------:R-:W-:Y:S08]  /*69d0*/  HMMA.16816.F32 R80, R140.reuse, R178, R80 ;  /* 0x000000b28c50723c */ /* 0x040ff00000001850 */
[----:B------:R2:W-:Y:S01]  /*69e0*/  MUFU.EX2 R191, R51 ;  /* 0x0000003300bf7308 */ /* 0x0005e20000000800 */
[-C--:B-1----:R-:W-:Y:S03]  /*69f0*/  HMMA.16816.F32 R84, R140, R148.reuse, R84 ;  /* 0x000000948c54723c */ /* 0x082fe60000001854 */
[--C-:B------:R-:W-:Y:S03]  /*6a00*/  FFMA.FTZ R60, R60, UR4, -R180.reuse ;  /* 0x000000043c3c7c23 */ /* 0x100fe600080108b4 */
[C---:B------:R-:W-:Y:S03]  /*6a10*/  HMMA.16816.F32 R88, R144.reuse, R148, R88 ;  /* 0x000000949058723c */ /* 0x040fe60000001858 */
[----:B------:R1:W-:Y:S02]  /*6a20*/  MUFU.EX2 R209, R22 ;  /* 0x0000001600d17308 */ /* 0x0003e40000000800 */
[--C-:B------:R-:W-:Y:S01]  /*6a30*/  FFMA.FTZ R62, R62, UR4, -R181.reuse ;  /* 0x000000043e3e7c23 */ /* 0x100fe200080108b5 */
[-C--:B------:R-:W-:Y:S07]  /*6a40*/  HMMA.16816.F32 R92, R144, R150.reuse, R92 ;  /* 0x00000096905c723c */ /* 0x080fee000000185c */
[----:B------:R3:W-:Y:S01]  /*6a50*/  MUFU.EX2 R208, R23 ;  /* 0x0000001700d07308 */ /* 0x0007e20000000800 */
[----:B--2---:R-:W-:Y:S03]  /*6a60*/  LDSM.16.MT88.4 R48, [R217+0xb400] ;  /* 0x00b40000d930783b */ /* 0x004fe60000004200 */
[----:B------:R-:W-:Y:S01]  /*6a70*/  FFMA.FTZ R180, R61, UR4, -R180 ;  /* 0x000000043db47c23 */ /* 0x000fe200080108b4 */
[C---:B------:R-:W-:Y:S05]  /*6a80*/  HMMA.16816.F32 R96, R140.reuse, R150, R96 ;  /* 0x000000968c60723c */ /* 0x040fea0000001860 */
[----:B------:R2:W-:Y:S01]  /*6a90*/  MUFU.EX2 R207, R32 ;  /* 0x0000002000cf7308 */ /* 0x0005e20000000800 */
[----:B------:R-:W4:Y:S01]  /*6aa0*/  LDSM.16.MT88.4 R148, [R139+0xb000] ;  /* 0x00b000008b94783b */ /* 0x000f220000004200 */
[C---:B-1----:R-:W-:Y:S08]  /*6ab0*/  FMUL.FTZ R22, R3.reuse, R158 ;  /* 0x0000009e03167220 */ /* 0x042ff00000410000 */
[----:B------:R1:W-:Y:S01]  /*6ac0*/  MUFU.EX2 R206, R33 ;  /* 0x0000002100ce7308 */ /* 0x0003e20000000800 */
[----:B---3--:R-:W-:Y:S02]  /*6ad0*/  FMUL.FTZ R23, R3, R159 ;  /* 0x0000009f03177220 */ /* 0x008fe40000410000 */
[----:B------:R-:W-:Y:S05]  /*6ae0*/  LDSM.16.MT88.4 R156, [R217+0x9400] ;  /* 0x00940000d99c783b */ /* 0x000fea0000004200 */
[-C--:B------:R-:W-:Y:S02]  /*6af0*/  HMMA.16816.F32 R20, R140, R152.reuse, R20 ;  /* 0x000000988c14723c */ /* 0x080fe40000001814 */
[----:B------:R-:W-:Y:S01]  /*6b00*/  MUFU.EX2 R189, R41 ;  /* 0x0000002900bd7308 */ /* 0x000fe20000000800 */
[----:B--2---:R-:W-:Y:S01]  /*6b10*/  FMUL.FTZ R32, R133, R160 ;  /* 0x000000a085207220 */ /* 0x004fe20000410000 */
[--C-:B------:R-:W-:Y:S01]  /*6b20*/  FFMA.FTZ R160, R31, UR4, -R181.reuse ;  /* 0x000000041fa07c23 */ /* 0x100fe200080108b5 */
[----:B------:R-:W-:Y:S01]  /*6b30*/  FMUL.FTZ R31, R0, R171 ;  /* 0x000000ab001f7220 */ /* 0x000fe20000410000 */
[C---:B------:R-:W-:Y:S06]  /*6b40*/  HMMA.16816.F32 R100, R144.reuse, R152, R100 ;  /* 0x000000989064723c */ /* 0x040fec0000001864 */
[----:B------:R2:W-:Y:S01]  /*6b50*/  MUFU.EX2 R205, R34 ;  /* 0x0000002200cd7308 */ /* 0x0005e20000000800 */
[----:B-1----:R-:W-:Y:S01]  /*6b60*/  FMUL.FTZ R33, R133, R161 ;  /* 0x000000a185217220 */ /* 0x002fe20000410000 */
[-C--:B------:R-:W-:Y:S08]  /*6b70*/  HMMA.16816.F32 R104, R144, R154.reuse, R104 ;  /* 0x0000009a9068723c */ /* 0x080ff00000001868 */
[----:B------:R1:W-:Y:S01]  /*6b80*/  MUFU.EX2 R204, R35 ;  /* 0x0000002300cc7308 */ /* 0x0003e20000000800 */
[C---:B------:R-:W-:Y:S01]  /*6b90*/  HMMA.16816.F32 R108, R140.reuse, R154, R108 ;  /* 0x0000009a8c6c723c */ /* 0x040fe2000000186c */
[----:B------:R-:W3:Y:S03]  /*6ba0*/  LDSM.16.MT88.4 R152, [R217+0xb000] ;  /* 0x00b00000d998783b */ /* 0x000ee60000004200 */
[----:B------:R-:W-:Y:S05]  /*6bb0*/  FFMA.FTZ R181, R63, UR4, -R181 ;  /* 0x000000043fb57c23 */ /* 0x000fea00080108b5 */
[----:B------:R5:W-:Y:S02]  /*6bc0*/  MUFU.EX2 R203, R24 ;  /* 0x0000001800cb7308 */ /* 0x000be40000000800 */
[C---:B--2---:R-:W-:Y:S08]  /*6bd0*/  FMUL.FTZ R34, R3.reuse, R162 ;  /* 0x000000a203227220 */ /* 0x044ff00000410000 */
[----:B------:R2:W3:Y:S01]  /*6be0*/  MUFU.EX2 R202, R25 ;  /* 0x0000001900ca7308 */ /* 0x0004e20000000800 */
[----:B-1----:R-:W-:Y:S07]  /*6bf0*/  FMUL.FTZ R35, R3, R163 ;  /* 0x000000a303237220 */ /* 0x002fee0000410000 */
[-C--:B----4-:R-:W-:Y:S02]  /*6c00*/  HMMA.16816.F32 R32, R140, R148.reuse, R32 ;  /* 0x000000948c20723c */ /* 0x090fe40000001820 */
[----:B------:R1:W-:Y:S01]  /*6c10*/  MUFU.EX2 R201, R26 ;  /* 0x0000001a00c97308 */ /* 0x0003e20000000800 */
[C---:B-----5:R-:W-:Y:S03]  /*6c20*/  FMUL.FTZ R24, R133.reuse, R164 ;  /* 0x000000a485187220 */ /* 0x060fe60000410000 */
[C---:B------:R-:W-:Y:S06]  /*6c30*/  HMMA.16816.F32 R112, R144.reuse, R148, R112 ;  /* 0x000000949070723c */ /* 0x040fec0000001870 */
[----:B------:R4:W5:Y:S01]  /*6c40*/  MUFU.EX2 R200, R27 ;  /* 0x0000001b00c87308 */ /* 0x0009620000000800 */
[----:B--2---:R-:W-:Y:S01]  /*6c50*/  FMUL.FTZ R25, R133, R165 ;  /* 0x000000a585197220 */ /* 0x004fe20000410000 */
[-C--:B------:R-:W-:Y:S08]  /*6c60*/  HMMA.16816.F32 R116, R144, R150.reuse, R116 ;  /* 0x000000969074723c */ /* 0x080ff00000001874 */
[----:B------:R2:W-:Y:S01]  /*6c70*/  MUFU.EX2 R198, R28 ;  /* 0x0000001c00c67308 */ /* 0x0005e20000000800 */
[C---:B------:R-:W-:Y:S01]  /*6c80*/  HMMA.16816.F32 R120, R140.reuse, R150, R120 ;  /* 0x000000968c78723c */ /* 0x040fe20000001878 */
[----:B------:R-:W5:Y:S03]  /*6c90*/  LDSM.16.MT88.4 R148, [R139+0x9400] ;  /* 0x009400008b94783b */ /* 0x000f660000004200 */
[----:B-1----:R-:W-:Y:S01]  /*6ca0*/  FMUL.FTZ R26, R3, R166 ;  /* 0x000000a6031a7220 */ /* 0x002fe20000410000 */
[----:B------:R-:W-:Y:S04]  /*6cb0*/  FFMA.FTZ R133, R133, R228, R233 ;  /* 0x000000e485857223 */ /* 0x000fe800000100e9 */
[----:B------:R1:W5:Y:S02]  /*6cc0*/  MUFU.EX2 R199, R29 ;  /* 0x0000001d00c77308 */ /* 0x0003640000000800 */
[C---:B----4-:R-:W-:Y:S01]  /*6cd0*/  FMUL.FTZ R27, R3.reuse, R167 ;  /* 0x000000a7031b7220 */ /* 0x050fe20000410000 */
[----:B------:R-:W-:Y:S06]  /*6ce0*/  FFMA.FTZ R3, R3, R229, R227 ;  /* 0x000000e503037223 */ /* 0x000fec00000100e3 */
[-C--:B---3--:R-:W-:Y:S01]  /*6cf0*/  HMMA.16816.F32 R24, R140, R152.reuse, R24 ;  /* 0x000000988c18723c */ /* 0x088fe20000001818 */
[----:B------:R3:W-:Y:S02]  /*6d00*/  MUFU.EX2 R196, R30 ;  /* 0x0000001e00c47308 */ /* 0x0007e40000000800 */
[----:B--2---:R-:W-:Y:S01]  /*6d10*/  FMUL.FTZ R28, R2, R168 ;  /* 0x000000a8021c7220 */ /* 0x004fe20000410000 */
[----:B------:R-:W-:Y:S02]  /*6d20*/  FADD.FTZ R3, R236, R3 ;  /* 0x00000003ec037221 */ /* 0x000fe40000010000 */
[C---:B------:R-:W-:Y:S05]  /*6d30*/  HMMA.16816.F32 R124, R144.reuse, R152, R124 ;  /* 0x00000098907c723c */ /* 0x040fea000000187c */
[----:B------:R-:W2:Y:S01]  /*6d40*/  MUFU.EX2 R197, R160 ;  /* 0x000000a000c57308 */ /* 0x000ea20000000800 */
[C---:B-1----:R-:W-:Y:S01]  /*6d50*/  FMUL.FTZ R29, R2.reuse, R169 ;  /* 0x000000a9021d7220 */ /* 0x042fe20000410000 */
[----:B------:R-:W-:Y:S01]  /*6d60*/  FFMA.FTZ R2, R2, R230, R214 ;  /* 0x000000e602027223 */ /* 0x000fe200000100d6 */
[----:B------:R-:W-:Y:S07]  /*6d70*/  FADD.FTZ R3, R232, R3 ;  /* 0x00000003e8037221 */ /* 0x000fee0000010000 */
[----:B------:R-:W-:Y:S01]  /*6d80*/  MUFU.EX2 R167, R38 ;  /* 0x0000002600a77308 */ /* 0x000fe20000000800 */
[C---:B---3--:R-:W-:Y:S01]  /*6d90*/  FMUL.FTZ R30, R0.reuse, R170 ;  /* 0x000000aa001e7220 */ /* 0x048fe20000410000 */
[----:B------:R-:W-:Y:S01]  /*6da0*/  FFMA.FTZ R0, R0, R231, R212 ;  /* 0x000000e700007223 */ /* 0x000fe200000100d4 */
[----:B------:R-:W-:Y:S03]  /*6db0*/  FADD.FTZ R2, R226, R2 ;  /* 0x00000002e2027221 */ /* 0x000fe60000010000 */
[----:B------:R-:W-:Y:S02]  /*6dc0*/  FADD.FTZ R0, R223, R0 ;  /* 0x00000000df007221 */ /* 0x000fe40000010000 */
[-C--:B------:R-:W-:Y:S02]  /*6dd0*/  HMMA.16816.F32 R28, R144, R154.reuse, R28 ;  /* 0x0000009a901c723c */ /* 0x080fe4000000181c */
[----:B------:R1:W-:Y:S04]  /*6de0*/  MUFU.EX2 R166, R39 ;  /* 0x0000002700a67308 */ /* 0x0003e80000000800 */
[----:B------:R-:W-:Y:S01]  /*6df0*/  HMMA.16816.F32 R128, R140, R154, R128 ;  /* 0x0000009a8c80723c */ /* 0x000fe20000001880 */
[----:B------:R-:W3:Y:S05]  /*6e00*/  LDSM.16.MT88.4 R152, [R139+0xa400] ;  /* 0x00a400008b98783b */ /* 0x000eea0000004200 */
[----:B------:R-:W-:Y:S01]  /*6e10*/  MUFU.EX2 R165, R40 ;  /* 0x0000002800a57308 */ /* 0x000fe20000000800 */
[----:B------:R-:W-:Y:S04]  /*6e20*/  F2FP.F16.F32.PACK_AB R144, R202, R203 ;  /* 0x000000cbca90723e */ /* 0x000fe800000000ff */
[----:B------:R-:W-:Y:S02]  /*6e30*/  F2FP.F16.F32.PACK_AB R140, R210, R211 ;  /* 0x000000d3d28c723e */ /* 0x000fe400000000ff */
[----:B------:R-:W-:Y:S01]  /*6e40*/  F2FP.F16.F32.PACK_AB R141, R208, R209 ;  /* 0x000000d1d08d723e */ /* 0x000fe200000000ff */
[----:B-1----:R-:W-:Y:S01]  /*6e50*/  LDSM.16.MT88.4 R36, [R139+0xb400] ;  /* 0x00b400008b24783b */ /* 0x002fe20000004200 */
[----:B------:R-:W-:Y:S01]  /*6e60*/  F2FP.F16.F32.PACK_AB R142, R206, R207 ;  /* 0x000000cfce8e723e */ /* 0x000fe200000000ff */
[----:B------:R-:W-:Y:S01]  /*6e70*/  MUFU.EX2 R164, R42 ;  /* 0x0000002a00a47308 */ /* 0x000fe20000000800 */
[----:B------:R-:W-:Y:S02]  /*6e80*/  F2FP.F16.F32.PACK_AB R143, R204, R205 ;  /* 0x000000cdcc8f723e */ /* 0x000fe400000000ff */
[----:B-----5:R-:W-:Y:S02]  /*6e90*/  F2FP.F16.F32.PACK_AB R145, R200, R201 ;  /* 0x000000c9c891723e */ /* 0x020fe400000000ff */
[----:B------:R-:W-:Y:S02]  /*6ea0*/  F2FP.F16.F32.PACK_AB R146, R199, R198 ;  /* 0x000000c6c792723e */ /* 0x000fe400000000ff */
[----:B--2---:R-:W-:Y:S01]  /*6eb0*/  F2FP.F16.F32.PACK_AB R147, R197, R196 ;  /* 0x000000c4c593723e */ /* 0x004fe200000000ff */
[-C--:B------:R-:W-:Y:S02]  /*6ec0*/  HMMA.16816.F32 R4, R140, R148.reuse, R4 ;  /* 0x000000948c04723c */ /* 0x080fe40000001804 */
[----:B------:R1:W-:Y:S04]  /*6ed0*/  MUFU.EX2 R188, R43 ;  /* 0x0000002b00bc7308 */ /* 0x0003e80000000800 */
[C---:B------:R-:W-:Y:S06]  /*6ee0*/  HMMA.16816.F32 R8, R144.reuse, R148, R8 ;  /* 0x000000949008723c */ /* 0x040fec0000001808 */
[----:B------:R-:W-:Y:S01]  /*6ef0*/  MUFU.EX2 R183, R52 ;  /* 0x0000003400b77308 */ /* 0x000fe20000000800 */
[-C--:B------:R-:W-:Y:S09]  /*6f00*/  HMMA.16816.F32 R12, R144, R150.reuse, R12 ;  /* 0x00000096900c723c */ /* 0x080ff2000000180c */
[----:B------:R-:W-:Y:S01]  /*6f10*/  MUFU.EX2 R182, R53 ;  /* 0x0000003500b67308 */ /* 0x000fe20000000800 */
[C---:B------:R-:W-:Y:S01]  /*6f20*/  HMMA.16816.F32 R16, R140.reuse, R150, R16 ;  /* 0x000000968c10723c */ /* 0x040fe20000001810 */
[----:B------:R-:W2:Y:S05]  /*6f30*/  LDSM.16.MT88.4 R148, [R217+0xa400] ;  /* 0x00a40000d994783b */ /* 0x000eaa0000004200 */
[-C--:B------:R-:W-:Y:S03]  /*6f40*/  HMMA.16816.F32 R68, R140, R156.reuse, R68 ;  /* 0x0000009c8c44723c */ /* 0x080fe60000001844 */
[----:B------:R-:W-:Y:S01]  /*6f50*/  MUFU.EX2 R178, R54 ;  /* 0x0000003600b27308 */ /* 0x000fe20000000800 */
[----:B-1----:R-:W1:Y:S02]  /*6f60*/  LDSM.16.MT88.4 R40, [R139+0x9800] ;  /* 0x009800008b28783b */ /* 0x002e640000004200 */
[C---:B------:R-:W-:Y:S07]  /*6f70*/  HMMA.16816.F32 R72, R144.reuse, R156, R72 ;  /* 0x0000009c9048723c */ /* 0x040fee0000001848 */
[----:B------:R4:W-:Y:S01]  /*6f80*/  MUFU.EX2 R179, R55 ;  /* 0x0000003700b37308 */ /* 0x0009e20000000800 */
[-C--:B------:R-:W-:Y:S09]  /*6f90*/  HMMA.16816.F32 R76, R144, R158.reuse, R76 ;  /* 0x0000009e904c723c */ /* 0x080ff2000000184c */
[----:B------:R-:W-:Y:S01]  /*6fa0*/  MUFU.EX2 R177, R64 ;  /* 0x0000004000b17308 */ /* 0x000fe20000000800 */
[C---:B------:R-:W-:Y:S06]  /*6fb0*/  HMMA.16816.F32 R80, R140.reuse, R158, R80 ;  /* 0x0000009e8c50723c */ /* 0x040fec0000001850 */
[-C--:B---3--:R-:W-:Y:S03]  /*6fc0*/  HMMA.16816.F32 R84, R140, R152.reuse, R84 ;  /* 0x000000988c54723c */ /* 0x088fe60000001854 */
[----:B------:R3:W-:Y:S01]  /*6fd0*/  MUFU.EX2 R175, R66 ;  /* 0x0000004200af7308 */ /* 0x0007e20000000800 */
[----:B----4-:R-:W-:Y:S02]  /*6fe0*/  LDSM.16.MT88.4 R52, [R139+0xb800] ;  /* 0x00b800008b34783b */ /* 0x010fe40000004200 */
[C---:B------:R-:W-:Y:S07]  /*6ff0*/  HMMA.16816.F32 R88, R144.reuse, R152, R88 ;  /* 0x000000989058723c */ /* 0x040fee0000001858 */
[----:B------:R-:W-:Y:S01]  /*7000*/  MUFU.EX2 R172, R56 ;  /* 0x0000003800ac7308 */ /* 0x000fe20000000800 */
[-C--:B------:R-:W-:Y:S09]  /*7010*/  HMMA.16816.F32 R92, R144, R154.reuse, R92 ;  /* 0x0000009a905c723c */ /* 0x080ff2000000185c */
[----:B------:R-:W4:Y:S01]  /*7020*/  MUFU.EX2 R173, R57 ;  /* 0x0000003900ad7308 */ /* 0x000f220000000800 */
[C---:B------:R-:W-:Y:S01]  /*7030*/  HMMA.16816.F32 R96, R140.reuse, R154, R96 ;  /* 0x0000009a8c60723c */ /* 0x040fe20000001860 */
[----:B------:R-:W-:Y:S05]  /*7040*/  LDSM.16.MT88.4 R152, [R139+0x9c00] ;  /* 0x009c00008b98783b */ /* 0x000fea0000004200 */
[-C--:B--2---:R-:W-:Y:S03]  /*7050*/  HMMA.16816.F32 R20, R140, R148.reuse, R20 ;  /* 0x000000948c14723c */ /* 0x084fe60000001814 */
[----:B------:R2:W-:Y:S01]  /*7060*/  MUFU.EX2 R186, R44 ;  /* 0x0000002c00ba7308 */ /* 0x0005e20000000800 */
[----:B---3--:R-:W-:Y:S02]  /*7070*/  LDSM.16.MT88.4 R64, [R217+0xac00] ;  /* 0x00ac0000d940783b */ /* 0x008fe40000004200 */
[C---:B------:R-:W-:Y:S07]  /*7080*/  HMMA.16816.F32 R100, R144.reuse, R148, R100 ;  /* 0x000000949064723c */ /* 0x040fee0000001864 */
[----:B------:R3:W5:Y:S01]  /*7090*/  MUFU.EX2 R187, R45 ;  /* 0x0000002d00bb7308 */ /* 0x0007620000000800 */
[----:B----4-:R-:W-:Y:S01]  /*70a0*/  F2FP.F16.F32.PACK_AB R168, R173, R172 ;  /* 0x000000acada8723e */ /* 0x010fe200000000ff */
[-C--:B------:R-:W-:Y:S08]  /*70b0*/  HMMA.16816.F32 R104, R144, R150.reuse, R104 ;  /* 0x000000969068723c */ /* 0x080ff00000001868 */
[----:B------:R5:W-:Y:S01]  /*70c0*/  MUFU.EX2 R185, R46 ;  /* 0x0000002e00b97308 */ /* 0x000be20000000800 */
[C---:B------:R-:W-:Y:S01]  /*70d0*/  HMMA.16816.F32 R108, R140.reuse, R150, R108 ;  /* 0x000000968c6c723c */ /* 0x040fe2000000186c */
[----:B------:R-:W4:Y:S03]  /*70e0*/  LDSM.16.MT88.4 R148, [R217+0x9800] ;  /* 0x00980000d994783b */ /* 0x000f260000004200 */
[----:B--2---:R-:W-:Y:S02]  /*70f0*/  F2FP.F16.F32.PACK_AB R44, R189, R165 ;  /* 0x000000a5bd2c723e */ /* 0x004fe400000000ff */
[-C--:B------:R-:W-:Y:S03]  /*7100*/  HMMA.16816.F32 R32, R140, R36.reuse, R32 ;  /* 0x000000248c20723c */ /* 0x080fe60000001820 */
[----:B------:R-:W2:Y:S02]  /*7110*/  MUFU.EX2 R184, R47 ;  /* 0x0000002f00b87308 */ /* 0x000ea40000000800 */
[----:B---3--:R-:W-:Y:S01]  /*7120*/  F2FP.F16.F32.PACK_AB R45, R188, R164 ;  /* 0x000000a4bc2d723e */ /* 0x008fe200000000ff */
[C---:B------:R-:W-:Y:S07]  /*7130*/  HMMA.16816.F32 R112, R144.reuse, R36, R112 ;  /* 0x000000249070723c */ /* 0x040fee0000001870 */
[----:B------:R-:W-:Y:S01]  /*7140*/  MUFU.EX2 R176, R137 ;  /* 0x0000008900b07308 */ /* 0x000fe20000000800 */
[----:B-----5:R-:W-:Y:S01]  /*7150*/  F2FP.F16.F32.PACK_AB R46, R187, R186 ;  /* 0x000000babb2e723e */ /* 0x020fe200000000ff */
[-C--:B------:R-:W-:Y:S08]  /*7160*/  HMMA.16816.F32 R116, R144, R38.reuse, R116 ;  /* 0x000000269074723c */ /* 0x080ff00000001874 */
[----:B------:R-:W-:Y:S01]  /*7170*/  MUFU.EX2 R137, R58 ;  /* 0x0000003a00897308 */ /* 0x000fe20000000800 */
[C---:B------:R-:W-:Y:S04]  /*7180*/  HMMA.16816.F32 R120, R140.reuse, R38, R120 ;  /* 0x000000268c78723c */ /* 0x040fe80000001878 */
[----:B--2---:R-:W-:Y:S02]  /*7190*/  F2FP.F16.F32.PACK_AB R47, R184, R185 ;  /* 0x000000b9b82f723e */ /* 0x004fe400000000ff */
[-C--:B------:R-:W-:Y:S03]  /*71a0*/  HMMA.16816.F32 R24, R140, R48.reuse, R24 ;  /* 0x000000308c18723c */ /* 0x080fe60000001818 */
[----:B------:R-:W-:Y:S02]  /*71b0*/  MUFU.EX2 R174, R138 ;  /* 0x0000008a00ae7308 */ /* 0x000fe40000000800 */
[----:B------:R-:W-:Y:S01]  /*71c0*/  F2FP.F16.F32.PACK_AB R36, R195, R194 ;  /* 0x000000c2c324723e */ /* 0x000fe200000000ff */
[C---:B------:R-:W-:Y:S07]  /*71d0*/  HMMA.16816.F32 R124, R144.reuse, R48, R124 ;  /* 0x00000030907c723c */ /* 0x040fee000000187c */
[----:B------:R-:W2:Y:S01]  /*71e0*/  MUFU.EX2 R138, R59 ;  /* 0x0000003b008a7308 */ /* 0x000ea20000000800 */
[----:B------:R-:W-:Y:S01]  /*71f0*/  F2FP.F16.F32.PACK_AB R37, R166, R167 ;  /* 0x000000a7a625723e */ /* 0x000fe200000000ff */
[-C--:B------:R-:W-:Y:S03]  /*7200*/  HMMA.16816.F32 R28, R144, R50.reuse, R28 ;  /* 0x00000032901c723c */ /* 0x080fe6000000181c */
[----:B------:R-:W-:Y:S03]  /*7210*/  F2FP.F16.F32.PACK_AB R38, R192, R193 ;  /* 0x000000c1c026723e */ /* 0x000fe600000000ff */
[----:B------:R-:W-:Y:S01]  /*7220*/  HMMA.16816.F32 R128, R140, R50, R128 ;  /* 0x000000328c80723c */ /* 0x000fe20000001880 */
[----:B------:R-:W3:Y:S01]  /*7230*/  LDSM.16.MT88.4 R48, [R139+0xa800] ;  /* 0x00a800008b30783b */ /* 0x000ee20000004200 */
[----:B------:R-:W-:Y:S03]  /*7240*/  MUFU.EX2 R60, R60 ;  /* 0x0000003c003c7308 */ /* 0x000fe60000000800 */
[----:B------:R-:W-:Y:S02]  /*7250*/  F2FP.F16.F32.PACK_AB R39, R191, R190 ;  /* 0x000000bebf27723e */ /* 0x000fe400000000ff */
[----:B--2---:R-:W-:Y:S02]  /*7260*/  F2FP.F16.F32.PACK_AB R169, R138, R137 ;  /* 0x000000898aa9723e */ /* 0x004fe400000000ff */
[----:B------:R-:W-:Y:S03]  /*7270*/  LDSM.16.MT88.4 R56, [R139+0xac00] ;  /* 0x00ac00008b38783b */ /* 0x000fe60000004200 */
[----:B------:R-:W2:Y:S01]  /*7280*/  MUFU.EX2 R180, R180 ;  /* 0x000000b400b47308 */ /* 0x000ea20000000800 */
[-C--:B-1----:R-:W-:Y:S06]  /*7290*/  HMMA.16816.F32 R4, R36, R40.reuse, R4 ;  /* 0x000000282404723c */ /* 0x082fec0000001804 */
[C---:B------:R-:W-:Y:S03]  /*72a0*/  HMMA.16816.F32 R8, R44.reuse, R40, R8 ;  /* 0x000000282c08723c */ /* 0x040fe60000001808 */
[----:B------:R-:W-:Y:S03]  /*72b0*/  MUFU.EX2 R62, R62 ;  /* 0x0000003e003e7308 */ /* 0x000fe60000000800 */
[-C--:B------:R-:W-:Y:S07]  /*72c0*/  HMMA.16816.F32 R12, R44, R42.reuse, R12 ;  /* 0x0000002a2c0c723c */ /* 0x080fee000000180c */
[----:B------:R-:W1:Y:S01]  /*72d0*/  MUFU.EX2 R181, R181 ;  /* 0x000000b500b57308 */ /* 0x000e620000000800 */
[----:B--2---:R-:W-:Y:S01]  /*72e0*/  F2FP.F16.F32.PACK_AB R170, R180, R60 ;  /* 0x0000003cb4aa723e */ /* 0x004fe200000000ff */
[C---:B------:R-:W-:Y:S01]  /*72f0*/  HMMA.16816.F32 R16, R36.reuse, R42, R16 ;  /* 0x0000002a2410723c */ /* 0x040fe20000001810 */
[----:B------:R-:W2:Y:S05]  /*7300*/  LDSM.16.MT88.4 R40, [R217+0xa800] ;  /* 0x00a80000d928783b */ /* 0x000eaa0000004200 */
[-C--:B----4-:R-:W-:Y:S06]  /*7310*/  HMMA.16816.F32 R68, R36, R148.reuse, R68 ;  /* 0x000000942444723c */ /* 0x090fec0000001844 */
[C---:B------:R-:W-:Y:S05]  /*7320*/  HMMA.16816.F32 R72, R44.reuse, R148, R72 ;  /* 0x000000942c48723c */ /* 0x040fea0000001848 */
[----:B-1----:R-:W-:Y:S01]  /*7330*/  F2FP.F16.F32.PACK_AB R171, R181, R62 ;  /* 0x0000003eb5ab723e */ /* 0x002fe200000000ff */
[-C--:B------:R-:W-:Y:S06]  /*7340*/  HMMA.16816.F32 R76, R44, R150.reuse, R76 ;  /* 0x000000962c4c723c */ /* 0x080fec000000184c */
[C---:B------:R-:W-:Y:S06]  /*7350*/  HMMA.16816.F32 R80, R36.reuse, R150, R80 ;  /* 0x000000962450723c */ /* 0x040fec0000001850 */
[-C--:B---3--:R-:W-:Y:S06]  /*7360*/  HMMA.16816.F32 R84, R36, R48.reuse, R84 ;  /* 0x000000302454723c */ /* 0x088fec0000001854 */
[C---:B------:R-:W-:Y:S06]  /*7370*/  HMMA.16816.F32 R88, R44.reuse, R48, R88 ;  /* 0x000000302c58723c */ /* 0x040fec0000001858 */
[-C--:B------:R-:W-:Y:S06]  /*7380*/  HMMA.16816.F32 R92, R44, R50.reuse, R92 ;  /* 0x000000322c5c723c */ /* 0x080fec000000185c */
[C---:B------:R-:W-:Y:S01]  /*7390*/  HMMA.16816.F32 R96, R36.reuse, R50, R96 ;  /* 0x000000322460723c */ /* 0x040fe20000001860 */
[----:B------:R-:W1:Y:S05]  /*73a0*/  LDSM.16.MT88.4 R48, [R217+0xb800] ;  /* 0x00b80000d930783b */ /* 0x000e6a0000004200 */
[-C--:B--2---:R-:W-:Y:S06]  /*73b0*/  HMMA.16816.F32 R20, R36, R40.reuse, R20 ;  /* 0x000000282414723c */ /* 0x084fec0000001814 */
[C---:B------:R-:W-:Y:S06]  /*73c0*/  HMMA.16816.F32 R100, R44.reuse, R40, R100 ;  /* 0x000000282c64723c */ /* 0x040fec0000001864 */
[-C--:B------:R-:W-:Y:S06]  /*73d0*/  HMMA.16816.F32 R104, R44, R42.reuse, R104 ;  /* 0x0000002a2c68723c */ /* 0x080fec0000001868 */
[C---:B------:R-:W-:Y:S01]  /*73e0*/  HMMA.16816.F32 R108, R36.reuse, R42, R108 ;  /* 0x0000002a246c723c */ /* 0x040fe2000000186c */
[----:B------:R-:W2:Y:S05]  /*73f0*/  LDSM.16.MT88.4 R40, [R217+0x9c00] ;  /* 0x009c0000d928783b */ /* 0x000eaa0000004200 */
[-C--:B------:R-:W-:Y:S06]  /*7400*/  HMMA.16816.F32 R32, R36, R52.reuse, R32 ;  /* 0x000000342420723c */ /* 0x080fec0000001820 */
[C---:B------:R-:W-:Y:S06]  /*7410*/  HMMA.16816.F32 R112, R44.reuse, R52, R112 ;  /* 0x000000342c70723c */ /* 0x040fec0000001870 */
[-C--:B------:R-:W-:Y:S06]  /*7420*/  HMMA.16816.F32 R116, R44, R54.reuse, R116 ;  /* 0x000000362c74723c */ /* 0x080fec0000001874 */
[C---:B------:R-:W-:Y:S06]  /*7430*/  HMMA.16816.F32 R120, R36.reuse, R54, R120 ;  /* 0x000000362478723c */ /* 0x040fec0000001878 */
[-C--:B-1----:R-:W-:Y:S06]  /*7440*/  HMMA.16816.F32 R24, R36, R48.reuse, R24 ;  /* 0x000000302418723c */ /* 0x082fec0000001818 */
[C---:B------:R-:W-:Y:S06]  /*7450*/  HMMA.16816.F32 R124, R44.reuse, R48, R124 ;  /* 0x000000302c7c723c */ /* 0x040fec000000187c */
[-C--:B------:R-:W-:Y:S01]  /*7460*/  HMMA.16816.F32 R28, R44, R50.reuse, R28 ;  /* 0x000000322c1c723c */ /* 0x080fe2000000181c */
[----:B------:R-:W1:Y:S05]  /*7470*/  LDSM.16.MT88.4 R44, [R139+0xbc00] ;  /* 0x00bc00008b2c783b */ /* 0x000e6a0000004200 */
[----:B------:R-:W-:Y:S07]  /*7480*/  HMMA.16816.F32 R128, R36, R50, R128 ;  /* 0x000000322480723c */ /* 0x000fee0000001880 */
[----:B------:R-:W-:Y:S04]  /*7490*/  F2FP.F16.F32.PACK_AB R36, R182, R183 ;  /* 0x000000b7b624723e */ /* 0x000fe800000000ff */
[----:B------:R-:W-:Y:S02]  /*74a0*/  F2FP.F16.F32.PACK_AB R37, R179, R178 ;  /* 0x000000b2b325723e */ /* 0x000fe400000000ff */
[----:B------:R-:W-:Y:S02]  /*74b0*/  F2FP.F16.F32.PACK_AB R38, R176, R177 ;  /* 0x000000b1b026723e */ /* 0x000fe400000000ff */
[----:B------:R-:W-:Y:S07]  /*74c0*/  F2FP.F16.F32.PACK_AB R39, R174, R175 ;  /* 0x000000afae27723e */ /* 0x000fee00000000ff */
[-C--:B------:R-:W-:Y:S01]  /*74d0*/  HMMA.16816.F32 R144, R36, R152.reuse, R4 ;  /* 0x000000982490723c */ /* 0x080fe20000001804 */
[----:B------:R-:W3:Y:S05]  /*74e0*/  LDSM.16.MT88.4 R4, [R217+0xbc00] ;  /* 0x00bc0000d904783b */ /* 0x000eea0000004200 */
[C---:B------:R-:W-:Y:S06]  /*74f0*/  HMMA.16816.F32 R140, R168.reuse, R152, R8 ;  /* 0x00000098a88c723c */ /* 0x040fec0000001808 */
[-C--:B------:R-:W-:Y:S05]  /*7500*/  HMMA.16816.F32 R148, R168, R154.reuse, R12 ;  /* 0x0000009aa894723c */ /* 0x080fea000000180c */
[----:B------:R-:W-:Y:S01]  /*7510*/  FADD.FTZ R8, R235, R133 ;  /* 0x00000085eb087221 */ /* 0x000fe20000010000 */
[C---:B------:R-:W-:Y:S05]  /*7520*/  HMMA.16816.F32 R152, R36.reuse, R154, R16 ;  /* 0x0000009a2498723c */ /* 0x040fea0000001810 */
[----:B------:R-:W-:Y:S01]  /*7530*/  MOV R133, R135 ;  /* 0x0000008700857202 */ /* 0x000fe20000000f00 */
[-C--:B--2---:R-:W-:Y:S05]  /*7540*/  HMMA.16816.F32 R68, R36, R40.reuse, R68 ;  /* 0x000000282444723c */ /* 0x084fea0000001844 */
[----:B------:R-:W-:Y:S01]  /*7550*/  FADD.FTZ R8, R237, R8 ;  /* 0x00000008ed087221 */ /* 0x000fe20000010000 */
[C---:B------:R-:W-:Y:S05]  /*7560*/  HMMA.16816.F32 R72, R168.reuse, R40, R72 ;  /* 0x00000028a848723c */ /* 0x040fea0000001848 */
[----:B------:R-:W-:Y:S01]  /*7570*/  FADD.FTZ R9, R224, R2 ;  /* 0x00000002e0097221 */ /* 0x000fe20000010000 */
[-C--:B------:R-:W-:Y:S05]  /*7580*/  HMMA.16816.F32 R76, R168, R42.reuse, R76 ;  /* 0x0000002aa84c723c */ /* 0x080fea000000184c */
        /* <DEDUP_REMOVED lines=19> */
[-C--:B-1----:R-:W-:Y:S05]  /*76c0*/  HMMA.16816.F32 R160, R36, R44.reuse, R32 ;  /* 0x0000002c24a0723c */ /* 0x082fea0000001820 */
[----:B------:R-:W-:Y:S01]  /*76d0*/  FADD.FTZ R9, R208, R3 ;  /* 0x00000003d0097221 */ /* 0x000fe20000010000 */
[C---:B------:R-:W-:Y:S05]  /*76e0*/  HMMA.16816.F32 R112, R168.reuse, R44, R112 ;  /* 0x0000002ca870723c */ /* 0x040fea0000001870 */
[----:B------:R-:W-:Y:S01]  /*76f0*/  FADD.FTZ R8, R202, R0 ;  /* 0x00000000ca087221 */ /* 0x000fe20000010000 */
[----:B------:R-:W-:Y:S01]  /*7700*/  FADD.FTZ R0, R200, R2 ;  /* 0x00000002c8007221 */ /* 0x000fe20000010000 */
[----:B------:R-:W-:Y:S01]  /*7710*/  FADD.FTZ R3, R207, R10 ;  /* 0x0000000acf037221 */ /* 0x000fe20000010000 */
[----:B------:R-:W-:Y:S01]  /*7720*/  FADD.FTZ R9, R205, R9 ;  /* 0x00000009cd097221 */ /* 0x000fe20000010000 */
[-C--:B------:R-:W-:Y:S03]  /*7730*/  HMMA.16816.F32 R116, R168, R46.reuse, R116 ;  /* 0x0000002ea874723c */ /* 0x080fe60000001874 */
[----:B------:R-:W-:Y:S01]  /*7740*/  FADD.FTZ R2, R196, R0 ;  /* 0x00000000c4027221 */ /* 0x000fe20000010000 */
[----:B------:R-:W-:Y:S01]  /*7750*/  FADD.FTZ R8, R198, R8 ;  /* 0x00000008c6087221 */ /* 0x000fe20000010000 */
[----:B------:R-:W-:Y:S01]  /*7760*/  FADD.FTZ R0, R206, R3 ;  /* 0x00000003ce007221 */ /* 0x000fe20000010000 */
[----:B------:R-:W-:Y:S01]  /*7770*/  FADD.FTZ R9, R204, R9 ;  /* 0x00000009cc097221 */ /* 0x000fe20000010000 */
[----:B------:R-:W-:Y:S01]  /*7780*/  FADD.FTZ R3, R197, R2 ;  /* 0x00000002c5037221 */ /* 0x000fe20000010000 */
[----:B------:R-:W-:Y:S01]  /*7790*/  FADD.FTZ R8, R199, R8 ;  /* 0x00000008c7087221 */ /* 0x000fe20000010000 */
[C---:B------:R-:W-:Y:S04]  /*77a0*/  HMMA.16816.F32 R120, R36.reuse, R46, R120 ;  /* 0x0000002e2478723c */ /* 0x040fe80000001878 */
[----:B------:R-:W-:Y:S01]  /*77b0*/  FADD.FTZ R10, R194, R0 ;  /* 0x00000000c20a7221 */ /* 0x000fe20000010000 */
[----:B------:R-:W-:Y:S01]  /*77c0*/  FADD.FTZ R0, R167, R9 ;  /* 0x00000009a7007221 */ /* 0x000fe20000010000 */
[----:B------:R-:W-:Y:S01]  /*77d0*/  FADD.FTZ R2, R165, R8 ;  /* 0x00000008a5027221 */ /* 0x000fe20000010000 */
[----:B------:R-:W-:Y:S01]  /*77e0*/  FADD.FTZ R3, R164, R3 ;  /* 0x00000003a4037221 */ /* 0x000fe20000010000 */
[----:B------:R-:W-:Y:S03]  /*77f0*/  FADD.FTZ R9, R195, R10 ;  /* 0x0000000ac3097221 */ /* 0x000fe60000010000 */
[----:B------:R-:W-:Y:S01]  /*7800*/  FADD.FTZ R8, R166, R0 ;  /* 0x00000000a6087221 */ /* 0x000fe20000010000 */
[----:B------:R-:W-:Y:S01]  /*7810*/  FADD.FTZ R0, R189, R2 ;  /* 0x00000002bd007221 */ /* 0x000fe20000010000 */
[-C--:B---3--:R-:W-:Y:S03]  /*7820*/  HMMA.16816.F32 R164, R36, R4.reuse, R24 ;  /* 0x0000000424a4723c */ /* 0x088fe60000001818 */
[----:B------:R-:W-:Y:S01]  /*7830*/  FADD.FTZ R2, R188, R3 ;  /* 0x00000003bc027221 */ /* 0x000fe20000010000 */
[----:B------:R-:W-:Y:S01]  /*7840*/  FADD.FTZ R9, R193, R9 ;  /* 0x00000009c1097221 */ /* 0x000fe20000010000 */
[----:B------:R-:W-:Y:S01]  /*7850*/  FADD.FTZ R8, R190, R8 ;  /* 0x00000008be087221 */ /* 0x000fe20000010000 */
[C---:B------:R-:W-:Y:S05]  /*7860*/  HMMA.16816.F32 R124, R168.reuse, R4, R124 ;  /* 0x00000004a87c723c */ /* 0x040fea000000187c */
[----:B------:R-:W-:Y:S01]  /*7870*/  FADD.FTZ R3, R186, R0 ;  /* 0x00000000ba037221 */ /* 0x000fe20000010000 */
[-C--:B------:R-:W-:Y:S05]  /*7880*/  HMMA.16816.F32 R168, R168, R6.reuse, R28 ;  /* 0x00000006a8a8723c */ /* 0x080fea000000181c */
[----:B------:R-:W-:Y:S01]  /*7890*/  FADD.FTZ R0, R185, R2 ;  /* 0x00000002b9007221 */ /* 0x000fe20000010000 */
[----:B------:R-:W-:Y:S01]  /*78a0*/  FADD.FTZ R2, R192, R9 ;  /* 0x00000009c0027221 */ /* 0x000fe20000010000 */
[----:B------:R-:W-:Y:S01]  /*78b0*/  FADD.FTZ R5, R191, R8 ;  /* 0x00000008bf057221 */ /* 0x000fe20000010000 */
[----:B------:R-:W-:Y:S04]  /*78c0*/  HMMA.16816.F32 R128, R36, R6, R128 ;  /* 0x000000062480723c */ /* 0x000fe80000001880 */
[----:B------:R-:W-:Y:S01]  /*78d0*/  FADD.FTZ R3, R187, R3 ;  /* 0x00000003bb037221 */ /* 0x000fe20000010000 */
[----:B------:R-:W-:Y:S01]  /*78e0*/  FADD.FTZ R4, R184, R0 ;  /* 0x00000000b8047221 */ /* 0x000fe20000010000 */
[----:B------:R-:W-:Y:S01]  /*78f0*/  FADD.FTZ R0, R183, R2 ;  /* 0x00000002b7007221 */ /* 0x000fe20000010000 */
[----:B------:R-:W-:Y:S01]  /*7900*/  FADD.FTZ R2, R178, R5 ;  /* 0x00000005b2027221 */ /* 0x000fe20000010000 */
[----:B------:R-:W-:Y:S03]  /*7910*/  FADD.FTZ R3, R172, R3 ;  /* 0x00000003ac037221 */ /* 0x000fe60000010000 */
        /* <DEDUP_REMOVED lines=8> */
[----:B------:R-:W-:Y:S01]  /*79a0*/  MOV R138, R132 ;  /* 0x00000084008a7202 */ /* 0x000fe20000000f00 */
[----:B------:R-:W-:Y:S01]  /*79b0*/  FADD.FTZ R0, R62, R3 ;  /* 0x000000033e007221 */ /* 0x000fe20000010000 */
[----:B------:R-:W-:Y:S01]  /*79c0*/  FADD.FTZ R228, R176, R5 ;  /* 0x00000005b0e47221 */ /* 0x000fe20000010000 */
[----:B------:R-:W-:Y:S01]  /*79d0*/  MOV R3, R136 ;  /* 0x0000008800037202 */ /* 0x000fe20000000f00 */
[----:B------:R-:W-:Y:S01]  /*79e0*/  FADD.FTZ R229, R174, R4 ;  /* 0x00000004aee57221 */ /* 0x000fe20000010000 */
[----:B------:R-:W-:Y:S01]  /*79f0*/  FADD.FTZ R230, R180, R2 ;  /* 0x00000002b4e67221 */ /* 0x000fe20000010000 */
[----:B------:R-:W-:Y:S01]  /*7a00*/  MOV R137, R134 ;  /* 0x0000008600897202 */ /* 0x000fe20000000f00 */
[----:B------:R-:W-:Y:S01]  /*7a10*/  FADD.FTZ R231, R181, R0 ;  /* 0x00000000b5e77221 */ /* 0x000fe20000010000 */
[----:B------:R-:W-:Y:S06]  /*7a20*/  @P0 BRA `(.L_x_7) ;  /* 0xffffffd000ec0947 */ /* 0x000fec000383ffff */
.L_x_6:
[----:B------:R-:W1:Y:S01]  /*7a30*/  S2R R12, SR_TID.X ;  /* 0x00000000000c7919 */ /* 0x000e620000002100 */
[----:B------:R-:W-:Y:S01]  /*7a40*/  ISETP.NE.AND P1, PT, R252, -0x1, PT ;  /* 0xfffffffffc00780c */ /* 0x000fe20003f25270 */
[----:B------:R-:W2:Y:S01]  /*7a50*/  S2UR UR4, SR_CgaCtaId ;  /* 0x00000000000479c3 */ /* 0x000ea20000008800 */
[----:B------:R-:W-:Y:S01]  /*7a60*/  UMOV UR5, 0x400 ;  /* 0x0000040000057882 */ /* 0x000fe20000000000 */
[----:B------:R-:W3:Y:S04]  /*7a70*/  SHFL.BFLY PT, R2, R228, 0x2, 0x1f ;  /* 0x0c401f00e4027f89 */ /* 0x000ee800000e0000 */
[----:B------:R-:W4:Y:S04]  /*7a80*/  SHFL.BFLY PT, R0, R229, 0x2, 0x1f ;  /* 0x0c401f00e5007f89 */ /* 0x000f2800000e0000 */
[----:B------:R-:W1:Y:S02]  /*7a90*/  SHFL.BFLY PT, R7, R230, 0x2, 0x1f ;  /* 0x0c401f00e6077f89 */ /* 0x000e6400000e0000 */
[----:B------:R-:W1:Y:S02]  /*7aa0*/  @P1 LDC.64 R8, c[0x0][0x298] ;  /* 0x0000a600ff081b82 */ /* 0x000e640000000a00 */
[----:B------:R-:W1:Y:S01]  /*7ab0*/  SHFL.BFLY PT, R6, R231, 0x2, 0x1f ;  /* 0x0c401f00e7067f89 */ /* 0x000e6200000e0000 */
[----:B--2---:R-:W-:Y:S01]  /*7ac0*/  ULEA UR4, UR4, UR5, 0x18 ;  /* 0x0000000504047291 */ /* 0x004fe2000f8ec03f */
[----:B---3--:R-:W-:Y:S01]  /*7ad0*/  FADD.FTZ R2, R2, R228 ;  /* 0x000000e402027221 */ /* 0x008fe20000010000 */
[----:B----4-:R-:W-:Y:S01]  /*7ae0*/  FADD.FTZ R0, R0, R229 ;  /* 0x000000e500007221 */ /* 0x010fe20000010000 */
[----:B-1----:R-:W-:-:S03]  /*7af0*/  SHF.R.S32.HI R51, RZ, 0x1f, R12 ;  /* 0x0000001fff337819 */ /* 0x002fc6000001140c */
[----:B------:R-:W1:Y:S01]  /*7b00*/  SHFL.BFLY PT, R5, R2, 0x1, 0x1f ;  /* 0x0c201f0002057f89 */ /* 0x000e6200000e0000 */
[----:B------:R-:W-:Y:S01]  /*7b10*/  FADD.FTZ R7, R7, R230 ;  /* 0x000000e607077221 */ /* 0x000fe20000010000 */
[CC--:B------:R-:W-:Y:S02]  /*7b20*/  LEA.HI R10, R51.reuse, R12.reuse, RZ, 0x2 ;  /* 0x0000000c330a7211 */ /* 0x0c0fe400078f10ff */
[----:B------:R-:W2:Y:S01]  /*7b30*/  SHFL.BFLY PT, R4, R0, 0x1, 0x1f ;  /* 0x0c201f0000047f89 */ /* 0x000ea200000e0000 */
[----:B------:R-:W-:Y:S01]  /*7b40*/  LEA.HI R51, R51, R12, RZ, 0x5 ;  /* 0x0000000c33337211 */ /* 0x000fe200078f28ff */
[----:B------:R-:W-:Y:S01]  /*7b50*/  FADD.FTZ R6, R6, R231 ;  /* 0x000000e706067221 */ /* 0x000fe20000010000 */
[----:B------:R-:W-:Y:S01]  /*7b60*/  SHF.R.S32.HI R11, RZ, 0x2, R10 ;  /* 0x00000002ff0b7819 */ /* 0x000fe2000001140a */
[----:B------:R-:W3:Y:S01]  /*7b70*/  SHFL.BFLY PT, R55, R7, 0x1, 0x1f ;  /* 0x0c201f0007377f89 */ /* 0x000ee200000e0000 */
[----:B------:R-:W-:Y:S02]  /*7b80*/  SHF.R.S32.HI R51, RZ, 0x5, R51 ;  /* 0x00000005ff337819 */ /* 0x000fe40000011433 */
[----:B------:R-:W-:Y:S01]  /*7b90*/  SHF.R.S32.HI R3, RZ, 0x1f, R11 ;  /* 0x0000001fff037819 */ /* 0x000fe2000001140b */
[----:B------:R-:W4:Y:S03]  /*7ba0*/  SHFL.BFLY PT, R56, R6, 0x1, 0x1f ;  /* 0x0c201f0006387f89 */ /* 0x000f2600000e0000 */
[----:B------:R-:W-:-:S04]  /*7bb0*/  LEA.HI R3, R3, R11, RZ, 0x3 ;  /* 0x0000000b03037211 */ /* 0x000fc800078f18ff */
[----:B------:R-:W-:-:S04]  /*7bc0*/  LOP3.LUT R3, R3, 0xfffffff8, RZ, 0xc0, !PT ;  /* 0xfffffff803037812 */ /* 0x000fc800078ec0ff */
[----:B------:R-:W-:Y:S01]  /*7bd0*/  IADD3 R3, R11, -R3, RZ ;  /* 0x800000030b037210 */ /* 0x000fe20007ffe0ff */
[----:B-1----:R-:W-:Y:S01]  /*7be0*/  FADD.FTZ R58, R2, R5 ;  /* 0x00000005023a7221 */ /* 0x002fe20000010000 */
[----:B------:R-:W-:Y:S01]  /*7bf0*/  LOP3.LUT R2, R10, 0xfffffffc, RZ, 0xc0, !PT ;  /* 0xfffffffc0a027812 */ /* 0x000fe200078ec0ff */
[----:B--2---:R-:W-:Y:S01]  /*7c00*/  FADD.FTZ R57, R0, R4 ;  /* 0x0000000400397221 */ /* 0x004fe20000010000 */
[----:B------:R-:W-:Y:S02]  /*7c10*/  LEA.HI R0, R3, R3, RZ, 0x1 ;  /* 0x0000000303007211 */ /* 0x000fe400078f08ff */
[----:B------:R-:W-:Y:S01]  /*7c20*/  IADD3 R5, -R2, R12, RZ ;  /* 0x0000000c02057210 */ /* 0x000fe20007ffe1ff */
[----:B---3--:R-:W-:Y:S01]  /*7c30*/  FADD.FTZ R55, R7, R55 ;  /* 0x0000003707377221 */ /* 0x008fe20000010000 */
[----:B------:R-:W-:Y:S02]  /*7c40*/  SHF.R.S32.HI R2, RZ, 0x1, R0 ;  /* 0x00000001ff027819 */ /* 0x000fe40000011400 */
[----:B------:R-:W-:Y:S01]  /*7c50*/  LOP3.LUT R4, R0, 0x3fffffe, RZ, 0xc0, !PT ;  /* 0x03fffffe00047812 */ /* 0x000fe200078ec0ff */
[----:B----4-:R-:W-:Y:S01]  /*7c60*/  FADD.FTZ R56, R6, R56 ;  /* 0x0000003806387221 */ /* 0x010fe20000010000 */
[----:B------:R-:W-:-:S02]  /*7c70*/  SHF.L.U32 R12, R2, 0x6, RZ ;  /* 0x00000006020c7819 */ /* 0x000fc400000006ff */
[----:B------:R-:W-:Y:S02]  /*7c80*/  FSETP.NE.FTZ.AND P5, PT, R58, RZ, PT ;  /* 0x000000ff3a00720b */ /* 0x000fe40003fb5000 */
[----:B------:R-:W-:Y:S02]  /*7c90*/  IADD3 R4, R3, -R4, RZ ;  /* 0x8000000403047210 */ /* 0x000fe40007ffe0ff */
[----:B------:R-:W-:Y:S02]  /*7ca0*/  LEA R3, R51, R5, 0x8 ;  /* 0x0000000533037211 */ /* 0x000fe400078e40ff */
[----:B------:R-:W-:Y:S02]  /*7cb0*/  LOP3.LUT R12, R12, 0xc0, RZ, 0xc0, !PT ;  /* 0x000000c00c0c7812 */ /* 0x000fe400078ec0ff */
[----:B------:R-:W-:Y:S02]  /*7cc0*/  FSETP.NE.FTZ.AND P4, PT, R57, RZ, PT ;  /* 0x000000ff3900720b */ /* 0x000fe40003f95000 */
[----:B------:R-:W-:-:S02]  /*7cd0*/  MOV R0, 0x3f800000 ;  /* 0x3f80000000007802 */ /* 0x000fc40000000f00 */
[----:B------:R-:W-:Y:S01]  /*7ce0*/  LEA R3, R4, R3, 0x4 ;  /* 0x0000000304037211 */ /* 0x000fe200078e20ff */
[----:B------:R-:W-:Y:S01]  /*7cf0*/  @P1 IMAD.WIDE.U32 R4, R252, R8, RZ ;  /* 0x00000008fc041225 */ /* 0x000fe200078e00ff */
[----:B------:R-:W-:Y:S02]  /*7d00*/  LEA.HI R12, R12, R12, RZ, 0x1d ;  /* 0x0000000c0c0c7211 */ /* 0x000fe400078fe8ff */
[----:B------:R-:W1:Y:S01]  /*7d10*/  @P5 MUFU.RCP R0, R58 ;  /* 0x0000003a00005308 */ /* 0x000e620000001000 */
[----:B------:R-:W-:Y:S01]  /*7d20*/  @P1 IMAD R60, R252, R9, R5 ;  /* 0x00000009fc3c1224 */ /* 0x000fe200078e0205 */
[----:B------:R-:W-:Y:S02]  /*7d30*/  LEA R12, R3, R12, 0x1 ;  /* 0x0000000c030c7211 */ /* 0x000fe400078e08ff */
[----:B------:R-:W-:Y:S02]  /*7d40*/  MOV R3, 0x3f800000 ;  /* 0x3f80000000037802 */ /* 0x000fe40000000f00 */
[----:B------:R-:W-:-:S02]  /*7d50*/  LEA R12, R12, UR4, 0x1 ;  /* 0x000000040c0c7c11 */ /* 0x000fc4000f8e08ff */
[----:B------:R-:W-:Y:S02]  /*7d60*/  @P1 MOV R59, R4 ;  /* 0x00000004003b1202 */ /* 0x000fe40000000f00 */
[----:B------:R2:W3:Y:S01]  /*7d70*/  @P4 MUFU.RCP R3, R57 ;  /* 0x0000003900034308 */ /* 0x0004e20000001000 */
[C---:B-1----:R-:W-:Y:S01]  /*7d80*/  FMUL.FTZ R144, R0.reuse, R144 ;  /* 0x0000009000907220 */ /* 0x042fe20000410000 */
[C---:B------:R-:W-:Y:S01]  /*7d90*/  FMUL.FTZ R145, R0.reuse, R145 ;  /* 0x0000009100917220 */ /* 0x040fe20000410000 */
        /* <DEDUP_REMOVED lines=20> */
[----:B------:R-:W-:Y:S01]  /*7ee0*/  FMUL.FTZ R128, R0, R128 ;  /* 0x0000008000807220 */ /* 0x000fe20000410000 */
[----:B--23--:R-:W-:Y:S06]  /*7ef0*/  @P1 BRA `(.L_x_10) ;  /* 0x0000000000201947 */ /* 0x00cfec0003800000 */
[----:B------:R-:W1:Y:S01]  /*7f00*/  S2R R10, SR_CTAID.Y ;  /* 0x00000000000a7919 */ /* 0x000e620000002600 */
[----:B------:R-:W2:Y:S01]  /*7f10*/  LDC.64 R6, c[0x0][0x290] ;  /* 0x0000a400ff067b82 */ /* 0x000ea20000000a00 */
[----:B-1----:R-:W-:Y:S01]  /*7f20*/  SHF.R.S32.HI R8, RZ, 0x1f, R10 ;  /* 0x0000001fff087819 */ /* 0x002fe2000001140a */
[----:B--2---:R-:W-:-:S04]  /*7f30*/  IMAD.WIDE.U32 R4, R10, R6, RZ ;  /* 0x000000060a047225 */ /* 0x004fc800078e00ff */
[----:B------:R-:W-:Y:S01]  /*7f40*/  IMAD R8, R8, R6, RZ ;  /* 0x0000000608087224 */ /* 0x000fe200078e02ff */
[----:B------:R-:W-:-:S03]  /*7f50*/  MOV R59, R4 ;  /* 0x00000004003b7202 */ /* 0x000fc60000000f00 */
[----:B------:R-:W-:-:S05]  /*7f60*/  IMAD R7, R10, R7, R8 ;  /* 0x000000070a077224 */ /* 0x000fca00078e0208 */
[----:B------:R-:W-:-:S07]  /*7f70*/  IADD3 R60, R5, R7, RZ ;  /* 0x00000007053c7210 */ /* 0x000fce0007ffe0ff */
.L_x_10:
[----:B------:R-:W-:Y:S01]  /*7f80*/  ULDC.U8 UR4, c[0x0][0x3d8] ;  /* 0x0000f60000047ab9 */ /* 0x000fe20000000000 */
[----:B------:R-:W-:Y:S01]  /*7f90*/  LOP3.LUT R4, R2, 0x1, RZ, 0xc0, !PT ;  /* 0x0000000102047812 */ /* 0x000fe200078ec0ff */
[----:B------:R-:W-:Y:S01]  /*7fa0*/  FMUL.FTZ R41, R0, R129 ;  /* 0x0000008100297220 */ /* 0x000fe20000410000 */
[----:B------:R-:W-:Y:S01]  /*7fb0*/  ISETP.NE.AND P2, PT, RZ, UR4, PT ;  /* 0x00000004ff007c0c */ /* 0x000fe2000bf45270 */
[----:B------:R-:W-:Y:S01]  /*7fc0*/  ULDC.U8 UR4, c[0x0][0x3d9] ;  /* 0x0000f64000047ab9 */ /* 0x000fe20000000000 */
[----:B------:R-:W-:Y:S01]  /*7fd0*/  ISETP.NE.U32.AND P0, PT, R4, 0x1, PT ;  /* 0x000000010400780c */ /* 0x000fe20003f05070 */
[C---:B------:R-:W-:Y:S01]  /*7fe0*/  FMUL.FTZ R146, R3.reuse, R146 ;  /* 0x0000009203927220 */ /* 0x040fe20000410000 */
[----:B------:R-:W-:Y:S01]  /*7ff0*/  ISETP.NE.OR P3, PT, RZ, UR4, !P2 ;  /* 0x00000004ff007c0c */ /* 0x000fe2000d765670 */
[C---:B------:R-:W-:Y:S01]  /*8000*/  FMUL.FTZ R4, R3.reuse, R147 ;  /* 0x0000009303047220 */ /* 0x040fe20000410000 */
[C---:B------:R-:W-:Y:S01]  /*8010*/  FMUL.FTZ R154, R3.reuse, R154 ;  /* 0x0000009a039a7220 */ /* 0x040fe20000410000 */
[C---:B------:R-:W-:Y:S01]  /*8020*/  FMUL.FTZ R155, R3.reuse, R155 ;  /* 0x0000009b039b7220 */ /* 0x040fe20000410000 */
[C---:B------:R-:W-:Y:S01]  /*8030*/  FMUL.FTZ R70, R3.reuse, R70 ;  /* 0x0000004603467220 */ /* 0x040fe20000410000 */
[----:B------:R-:W-:Y:S01]  /*8040*/  FMUL.FTZ R8, R3, R71 ;  /* 0x0000004703087220 */ /* 0x000fe20000410000 */
[----:B------:R-:W-:-:S02]  /*8050*/  PLOP3.LUT P6, PT, PT, PT, PT, 0x8, 0x0 ;  /* 0x000000000000781c */ /* 0x000fc40003fce170 */
[----:B------:R-:W-:-:S05]  /*8060*/  CS2R R52, SRZ ;  /* 0x0000000000347805 */ /* 0x000fca000001ff00 */
[----:B------:R-:W-:Y:S06]  /*8070*/  @P3 BRA `(.L_x_11) ;  /* 0x00000000001c3947 */ /* 0x000fec0003800000 */
[----:B------:R-:W1:Y:S01]  /*8080*/  S2R R0, SR_CTAID.Y ;  /* 0x0000000000007919 */ /* 0x000e620000002600 */
[----:B------:R-:W1:Y:S01]  /*8090*/  LDC R5, c[0x0][0x2c4] ;  /* 0x0000b100ff057b82 */ /* 0x000e620000000800 */
[----:B------:R-:W-:Y:S01]  /*80a0*/  PLOP3.LUT P6, PT, PT, PT, PT, 0x80, 0x0 ;  /* 0x000000000000781c */ /* 0x000fe20003fcf070 */
[----:B-1----:R-:W-:-:S05]  /*80b0*/  IMAD R0, R0, R5, RZ ;  /* 0x0000000500007224 */ /* 0x002fca00078e02ff */
[----:B------:R-:W-:-:S04]  /*80c0*/  SEL R0, R0, R252, !P1 ;  /* 0x000000fc00007207 */ /* 0x000fc80004800000 */
[--C-:B------:R-:W-:Y:S01]  /*80d0*/  SHF.R.S32.HI R53, RZ, 0x1f, R0.reuse ;  /* 0x0000001fff357819 */ /* 0x100fe20000011400 */
[----:B------:R-:W-:-:S07]  /*80e0*/  IMAD.MOV.U32 R52, RZ, RZ, R0 ;  /* 0x000000ffff347224 */ /* 0x000fce00078e0000 */
.L_x_11:
[----:B------:R1:W5:Y:S01]  /*80f0*/  LDL R61, [R1+0x8] ;  /* 0x00000800013d7983 */ /* 0x0003620000100800 */
[----:B------:R-:W-:Y:S01]  /*8100*/  ISETP.NE.AND P1, PT, RZ, UR4, PT ;  /* 0x00000004ff007c0c */ /* 0x000fe2000bf25270 */
[C---:B------:R-:W-:Y:S01]  /*8110*/  FMUL.FTZ R82, R3.reuse, R82 ;  /* 0x0000005203527220 */ /* 0x040fe20000410000 */
[C---:B------:R-:W-:Y:S01]  /*8120*/  IADD3 R11, R12.reuse, -0x10, RZ ;  /* 0xfffffff00c0b7810 */ /* 0x040fe20007ffe0ff */
[C---:B------:R-:W-:Y:S01]  /*8130*/  FMUL.FTZ R36, R3.reuse, R83 ;  /* 0x0000005303247220 */ /* 0x040fe20000410000 */
[----:B------:R-:W-:Y:S01]  /*8140*/  @P0 IADD3 R11, R12, 0x10, RZ ;  /* 0x000000100c0b0810 */ /* 0x000fe20007ffe0ff */
[C---:B------:R-:W-:Y:S01]  /*8150*/  FMUL.FTZ R86, R3.reuse, R86 ;  /* 0x0000005603567220 */ /* 0x040fe20000410000 */
[----:B------:R-:W-:Y:S01]  /*8160*/  LOP3.LUT P0, RZ, R2, 0x2, RZ, 0xc0, !PT ;  /* 0x0000000202ff7812 */ /* 0x000fe2000780c0ff */
[C---:B------:R-:W-:Y:S01]  /*8170*/  FMUL.FTZ R32, R3.reuse, R87 ;  /* 0x0000005703207220 */ /* 0x040fe20000410000 */
[----:B------:R-:W-:Y:S01]  /*8180*/  MOV R54, 0x20 ;  /* 0x0000002000367802 */ /* 0x000fe20000000f00 */
[----:B------:R-:W-:Y:S01]  /*8190*/  FMUL.FTZ R98, R3, R98 ;  /* 0x0000006203627220 */ /* 0x000fe20000410000 */
[----:B------:R-:W-:Y:S01]  /*81a0*/  FSETP.NE.FTZ.AND P3, PT, R55, RZ, PT ;  /* 0x000000ff3700720b */ /* 0x000fe20003f75000 */
[C---:B------:R-:W-:Y:S01]  /*81b0*/  FMUL.FTZ R28, R3.reuse, R99 ;  /* 0x00000063031c7220 */ /* 0x040fe20000410000 */
[----:B------:R-:W-:Y:S01]  /*81c0*/  SEL R54, R54, 0xffffffe0, !P0 ;  /* 0xffffffe036367807 */ /* 0x000fe20004000000 */
[C---:B------:R-:W-:Y:S01]  /*81d0*/  FMUL.FTZ R158, R3.reuse, R158 ;  /* 0x0000009e039e7220 */ /* 0x040fe20000410000 */
[----:B------:R-:W-:Y:S01]  /*81e0*/  PLOP3.LUT P0, PT, PT, PT, PT, 0x8, 0x0 ;  /* 0x000000000000781c */ /* 0x000fe20003f0e170 */
[C---:B------:R-:W-:Y:S01]  /*81f0*/  FMUL.FTZ R24, R3.reuse, R159 ;  /* 0x0000009f03187220 */ /* 0x040fe20000410000 */
[----:B------:R-:W-:Y:S01]  /*8200*/  @!P1 PLOP3.LUT P0, PT, P2, PT, PT, 0x80, 0x0 ;  /* 0x000000000000981c */ /* 0x000fe2000170f070 */
[C---:B------:R-:W-:Y:S01]  /*8210*/  FMUL.FTZ R110, R3.reuse, R110 ;  /* 0x0000006e036e7220 */ /* 0x040fe20000410000 */
[----:B------:R-:W-:Y:S01]  /*8220*/  FSETP.NE.FTZ.AND P2, PT, R56, RZ, PT ;  /* 0x000000ff3800720b */ /* 0x000fe20003f55000 */
[C---:B------:R-:W-:Y:S01]  /*8230*/  FMUL.FTZ R20, R3.reuse, R111 ;  /* 0x0000006f03147220 */ /* 0x040fe20000410000 */
[----:B------:R-:W-:Y:S01]  /*8240*/  MOV R2, 0x3f800000 ;  /* 0x3f80000000027802 */ /* 0x000fe20000000f00 */
[C---:B------:R-:W-:Y:S01]  /*8250*/  FMUL.FTZ R162, R3.reuse, R162 ;  /* 0x000000a203a27220 */ /* 0x040fe20000410000 */
[----:B------:R-:W-:Y:S01]  /*8260*/  MOV R0, 0x3f800000 ;  /* 0x3f80000000007802 */ /* 0x000fe20000000f00 */
[C---:B------:R-:W-:Y:S01]  /*8270*/  FMUL.FTZ R16, R3.reuse, R163 ;  /* 0x000000a303107220 */ /* 0x040fe20000410000 */
[C---:B------:R-:W-:Y:S01]  /*8280*/  FMUL.FTZ R122, R3.reuse, R122 ;  /* 0x0000007a037a7220 */ /* 0x040fe20000410000 */
[C---:B------:R-:W-:Y:S01]  /*8290*/  FMUL.FTZ R13, R3.reuse, R123 ;  /* 0x0000007b030d7220 */ /* 0x040fe20000410000 */
[----:B------:R-:W2:Y:S01]  /*82a0*/  @P3 MUFU.RCP R2, R55 ;  /* 0x0000003700023308 */ /* 0x000ea20000001000 */
[C---:B------:R-:W-:Y:S01]  /*82b0*/  FMUL.FTZ R166, R3.reuse, R166 ;  /* 0x000000a603a67220 */ /* 0x040fe20000410000 */
[C---:B------:R-:W-:Y:S01]  /*82c0*/  FMUL.FTZ R44, R3.reuse, R167 ;  /* 0x000000a7032c7220 */ /* 0x040fe20000410000 */
[C---:B------:R-:W-:Y:S01]  /*82d0*/  FMUL.FTZ R130, R3.reuse, R130 ;  /* 0x0000008203827220 */ /* 0x040fe20000410000 */
[----:B------:R-:W-:Y:S01]  /*82e0*/  FMUL.FTZ R40, R3, R131 ;  /* 0x0000008303287220 */ /* 0x000fe20000410000 */
[----:B------:R-:W-:Y:S01]  /*82f0*/  F2FP.F16.F32.PACK_AB R5, R145, R144 ;  /* 0x000000909105723e */ /* 0x000fe200000000ff */
[----:B------:R-:W3:Y:S01]  /*8300*/  S2R R63, SR_TID.X ;  /* 0x00000000003f7919 */ /* 0x000ee20000002100 */
[----:B------:R-:W-:Y:S01]  /*8310*/  F2FP.F16.F32.PACK_AB R4, R4, R146 ;  /* 0x000000920404723e */ /* 0x000fe200000000ff */
[----:B------:R-:W4:Y:S01]  /*8320*/  @P2 MUFU.RCP R0, R56 ;  /* 0x0000003800002308 */ /* 0x000f220000001000 */
[----:B------:R-:W-:Y:S01]  /*8330*/  F2FP.F16.F32.PACK_AB R9, R9, R68 ;  /* 0x000000440909723e */ /* 0x000fe200000000ff */
[----:B------:R1:W-:Y:S01]  /*8340*/  STS [R12], R5 ;  /* 0x000000050c007388 */ /* 0x0003e20000000800 */
[----:B------:R-:W-:Y:S01]  /*8350*/  F2FP.F16.F32.PACK_AB R8, R8, R70 ;  /* 0x000000460808723e */ /* 0x000fe200000000ff */
[----:B------:R-:W3:Y:S01]  /*8360*/  S2UR UR4, SR_CTAID.X ;  /* 0x00000000000479c3 */ /* 0x000ee20000002500 */
[----:B------:R-:W-:Y:S01]  /*8370*/  F2FP.F16.F32.PACK_AB R37, R37, R80 ;  /* 0x000000502525723e */ /* 0x000fe200000000ff */
[----:B------:R3:W-:Y:S01]  /*8380*/  STS [R12+0x200], R4 ;  /* 0x000200040c007388 */ /* 0x0007e20000000800 */
[----:B------:R-:W-:Y:S01]  /*8390*/  F2FP.F16.F32.PACK_AB R36, R36, R82 ;  /* 0x000000522424723e */ /* 0x000fe200000000ff */
[----:B------:R-:W-:Y:S01]  /*83a0*/  BSSY B0, `(.L_x_12) ;  /* 0x00000e9000007945 */ /* 0x000fe20003800000 */
[C---:B--2---:R-:W-:Y:S01]  /*83b0*/  FMUL.FTZ R140, R2.reuse, R140 ;  /* 0x0000008c028c7220 */ /* 0x044fe20000410000 */
        /* <DEDUP_REMOVED lines=23> */
[C---:B----4-:R-:W-:Y:S01]  /*8530*/  FMUL.FTZ R143, R0.reuse, R143 ;  /* 0x0000008f008f7220 */ /* 0x050fe20000410000 */
        /* <DEDUP_REMOVED lines=23> */
[----:B------:R-:W-:Y:S01]  /*86b0*/  F2FP.F16.F32.PACK_AB R2, R153, R152 ;  /* 0x000000989902723e */ /* 0x000fe200000000ff */
[----:B-1----:R-:W1:Y:S01]  /*86c0*/  @P5 LDC R5, c[0x0][0x2e8] ;  /* 0x0000ba00ff055b82 */ /* 0x002e620000000800 */
[----:B------:R-:W-:Y:S01]  /*86d0*/  F2FP.F16.F32.PACK_AB R0, R155, R154 ;  /* 0x0000009a9b00723e */ /* 0x000fe200000000ff */
[----:B---3--:R-:W2:Y:S01]  /*86e0*/  @P5 MUFU.LG2 R4, R58 ;  /* 0x0000003a00045308 */ /* 0x008ea20000000c00 */
[----:B------:R-:W-:Y:S01]  /*86f0*/  F2FP.F16.F32.PACK_AB R3, R3, R140 ;  /* 0x0000008c0303723e */ /* 0x000fe200000000ff */
[----:B------:R3:W-:Y:S01]  /*8700*/  STS [R11], R2 ;  /* 0x000000020b007388 */ /* 0x0007e20000000800 */
[----:B------:R-:W-:-:S02]  /*8710*/  F2FP.F16.F32.PACK_AB R7, R143, R7 ;  /* 0x000000078f07723e */ /* 0x000fc400000000ff */
[----:B------:R-:W-:Y:S01]  /*8720*/  F2FP.F16.F32.PACK_AB R6, R6, R148 ;  /* 0x000000940606723e */ /* 0x000fe200000000ff */
[----:B------:R4:W-:Y:S01]  /*8730*/  STS [R11+0x200], R0 ;  /* 0x000200000b007388 */ /* 0x0009e20000000800 */
[----:B------:R-:W-:Y:S02]  /*8740*/  F2FP.F16.F32.PACK_AB R10, R151, R10 ;  /* 0x0000000a970a723e */ /* 0x000fe400000000ff */
[----:B------:R-:W-:Y:S01]  /*8750*/  F2FP.F16.F32.PACK_AB R39, R39, R72 ;  /* 0x000000482727723e */ /* 0x000fe200000000ff */
[----:B------:R2:W-:Y:S01]  /*8760*/  STS [R12+0x1000], R3 ;  /* 0x001000030c007388 */ /* 0x0005e20000000800 */
[----:B------:R-:W-:Y:S02]  /*8770*/  F2FP.F16.F32.PACK_AB R38, R75, R38 ;  /* 0x000000264b26723e */ /* 0x000fe400000000ff */
[----:B------:R-:W-:Y:S01]  /*8780*/  F2FP.F16.F32.PACK_AB R35, R35, R76 ;  /* 0x0000004c2323723e */ /* 0x000fe200000000ff */
[----:B------:R1:W-:Y:S01]  /*8790*/  STS [R12+0x1200], R7 ;  /* 0x001200070c007388 */ /* 0x0003e20000000800 */
[----:B------:R-:W-:-:S02]  /*87a0*/  F2FP.F16.F32.PACK_AB R34, R79, R34 ;  /* 0x000000224f22723e */ /* 0x000fc400000000ff */
[----:B------:R-:W-:Y:S01]  /*87b0*/  F2FP.F16.F32.PACK_AB R33, R33, R84 ;  /* 0x000000542121723e */ /* 0x000fe200000000ff */
[----:B------:R-:W-:Y:S01]  /*87c0*/  STS [R11+0x1000], R6 ;  /* 0x001000060b007388 */ /* 0x000fe20000000800 */
[----:B------:R-:W-:Y:S02]  /*87d0*/  F2FP.F16.F32.PACK_AB R32, R32, R86 ;  /* 0x000000562020723e */ /* 0x000fe400000000ff */
[----:B------:R-:W-:Y:S01]  /*87e0*/  F2FP.F16.F32.PACK_AB R29, R29, R96 ;  /* 0x000000601d1d723e */ /* 0x000fe200000000ff */
[----:B------:R1:W-:Y:S01]  /*87f0*/  STS [R11+0x1200], R10 ;  /* 0x0012000a0b007388 */ /* 0x0003e20000000800 */
[----:B------:R-:W-:Y:S02]  /*8800*/  F2FP.F16.F32.PACK_AB R28, R28, R98 ;  /* 0x000000621c1c723e */ /* 0x000fe400000000ff */
[----:B------:R-:W-:Y:S02]  /*8810*/  F2FP.F16.F32.PACK_AB R31, R31, R88 ;  /* 0x000000581f1f723e */ /* 0x000fe400000000ff */
[----:B---3--:R-:W-:-:S02]  /*8820*/  IADD3 R2, R12, R54, RZ ;  /* 0x000000360c027210 */ /* 0x008fc40007ffe0ff */
[----:B------:R-:W-:Y:S02]  /*8830*/  F2FP.F16.F32.PACK_AB R30, R91, R30 ;  /* 0x0000001e5b1e723e */ /* 0x000fe400000000ff */
[----:B----4-:R-:W-:Y:S01]  /*8840*/  IADD3 R0, R54, R11, RZ ;  /* 0x0000000b36007210 */ /* 0x010fe20007ffe0ff */
[----:B------:R-:W-:Y:S01]  /*8850*/  STS [R2], R9 ;  /* 0x0000000902007388 */ /* 0x000fe20000000800 */
[----:B------:R-:W-:Y:S02]  /*8860*/  F2FP.F16.F32.PACK_AB R27, R27, R92 ;  /* 0x0000005c1b1b723e */ /* 0x000fe400000000ff */
[----:B------:R-:W-:Y:S01]  /*8870*/  F2FP.F16.F32.PACK_AB R26, R95, R26 ;  /* 0x0000001a5f1a723e */ /* 0x000fe200000000ff */
[----:B------:R3:W-:Y:S01]  /*8880*/  STS [R2+0x200], R8 ;  /* 0x0002000802007388 */ /* 0x0007e20000000800 */
[----:B------:R-:W-:Y:S01]  /*8890*/  F2FP.F16.F32.PACK_AB R25, R25, R156 ;  /* 0x0000009c1919723e */ /* 0x000fe200000000ff */
[----:B--2---:R-:W2:Y:S01]  /*88a0*/  @!P1 LDC R3, c[0x0][0x2c4] ;  /* 0x0000b100ff039b82 */ /* 0x004ea20000000800 */
[----:B------:R-:W-:Y:S01]  /*88b0*/  F2FP.F16.F32.PACK_AB R24, R24, R158 ;  /* 0x0000009e1818723e */ /* 0x000fe200000000ff */
[----:B------:R-:W-:Y:S01]  /*88c0*/  STS [R0], R37 ;  /* 0x0000002500007388 */ /* 0x000fe20000000800 */
[----:B------:R-:W-:-:S02]  /*88d0*/  F2FP.F16.F32.PACK_AB R21, R21, R108 ;  /* 0x0000006c1515723e */ /* 0x000fc400000000ff */
[----:B------:R-:W-:Y:S01]  /*88e0*/  F2FP.F16.F32.PACK_AB R20, R20, R110 ;  /* 0x0000006e1414723e */ /* 0x000fe200000000ff */
[----:B------:R-:W-:Y:S01]  /*88f0*/  STS [R0+0x200], R36 ;  /* 0x0002002400007388 */ /* 0x000fe20000000800 */
[----:B------:R-:W-:Y:S01]  /*8900*/  F2FP.F16.F32.PACK_AB R23, R23, R100 ;  /* 0x000000641717723e */ /* 0x000fe200000000ff */
[----:B-1----:R-:W1:Y:S01]  /*8910*/  @!P1 LDC R7, c[0x0][0x270] ;  /* 0x00009c00ff079b82 */ /* 0x002e620000000800 */
[----:B------:R-:W-:Y:S01]  /*8920*/  F2FP.F16.F32.PACK_AB R22, R103, R22 ;  /* 0x000000166716723e */ /* 0x000fe200000000ff */
[----:B------:R-:W-:Y:S01]  /*8930*/  STS [R2+0x1000], R39 ;  /* 0x0010002702007388 */ /* 0x000fe20000000800 */
[----:B------:R-:W-:Y:S01]  /*8940*/  F2FP.F16.F32.PACK_AB R19, R19, R104 ;  /* 0x000000681313723e */ /* 0x000fe200000000ff */
[----:B------:R-:W-:Y:S01]  /*8950*/  @P4 MUFU.LG2 R10, R57 ;  /* 0x00000039000a4308 */ /* 0x000fe20000000c00 */
[----:B------:R-:W-:Y:S01]  /*8960*/  F2FP.F16.F32.PACK_AB R18, R107, R18 ;  /* 0x000000126b12723e */ /* 0x000fe200000000ff */
[----:B------:R-:W-:Y:S01]  /*8970*/  STS [R2+0x1200], R38 ;  /* 0x0012002602007388 */ /* 0x000fe20000000800 */
[----:B------:R-:W-:Y:S01]  /*8980*/  F2FP.F16.F32.PACK_AB R17, R17, R160 ;  /* 0x000000a01111723e */ /* 0x000fe200000000ff */
[----:B------:R-:W4:Y:S01]  /*8990*/  @P1 LDC R6, c[0x0][0x2c0] ;  /* 0x0000b000ff061b82 */ /* 0x000f220000000800 */
[----:B------:R-:W-:Y:S01]  /*89a0*/  F2FP.F16.F32.PACK_AB R16, R16, R162 ;  /* 0x000000a21010723e */ /* 0x000fe200000000ff */
[----:B------:R-:W-:Y:S01]  /*89b0*/  STS [R0+0x1000], R35 ;  /* 0x0010002300007388 */ /* 0x000fe20000000800 */
[----:B------:R-:W-:-:S02]  /*89c0*/  F2FP.F16.F32.PACK_AB R14, R14, R120 ;  /* 0x000000780e0e723e */ /* 0x000fc400000000ff */
[----:B------:R-:W-:Y:S01]  /*89d0*/  F2FP.F16.F32.PACK_AB R13, R13, R122 ;  /* 0x0000007a0d0d723e */ /* 0x000fe200000000ff */
[----:B------:R-:W-:Y:S01]  /*89e0*/  STS [R0+0x1200], R34 ;  /* 0x0012002200007388 */ /* 0x000fe20000000800 */
[----:B------:R-:W-:Y:S01]  /*89f0*/  F2FP.F16.F32.PACK_AB R15, R15, R112 ;  /* 0x000000700f0f723e */ /* 0x000fe200000000ff */
[----:B--2---:R-:W1:Y:S01]  /*8a00*/  @P0 LDC R3, c[0x0][0x2e4] ;  /* 0x0000b900ff030b82 */ /* 0x004e620000000800 */
[----:B------:R-:W-:Y:S01]  /*8a10*/  F2FP.F16.F32.PACK_AB R48, R115, R48 ;  /* 0x000000307330723e */ /* 0x000fe200000000ff */
[----:B------:R-:W-:Y:S01]  /*8a20*/  STS [R12+0x2000], R33 ;  /* 0x002000210c007388 */ /* 0x000fe20000000800 */
[----:B------:R-:W-:Y:S02]  /*8a30*/  F2FP.F16.F32.PACK_AB R47, R47, R116 ;  /* 0x000000742f2f723e */ /* 0x000fe400000000ff */
[----:B------:R-:W-:Y:S01]  /*8a40*/  F2FP.F16.F32.PACK_AB R46, R119, R46 ;  /* 0x0000002e772e723e */ /* 0x000fe200000000ff */
[----:B------:R-:W-:Y:S01]  /*8a50*/  STS [R12+0x2200], R32 ;  /* 0x002200200c007388 */ /* 0x000fe20000000800 */
[----:B------:R-:W-:Y:S01]  /*8a60*/  F2FP.F16.F32.PACK_AB R45, R45, R164 ;  /* 0x000000a42d2d723e */ /* 0x000fe200000000ff */
[----:B---3--:R-:W2:Y:S01]  /*8a70*/  @P1 LDC.64 R8, c[0x0][0x2c0] ;  /* 0x0000b000ff081b82 */ /* 0x008ea20000000a00 */
[----:B------:R-:W-:Y:S01]  /*8a80*/  F2FP.F16.F32.PACK_AB R44, R44, R166 ;  /* 0x000000a62c2c723e */ /* 0x000fe200000000ff */
[----:B------:R-:W-:Y:S01]  /*8a90*/  STS [R11+0x2000], R29 ;  /* 0x0020001d0b007388 */ /* 0x000fe20000000800 */
[----:B------:R-:W-:-:S02]  /*8aa0*/  F2FP.F16.F32.PACK_AB R41, R41, R128 ;  /* 0x000000802929723e */ /* 0x000fc400000000ff */
[----:B------:R-:W-:Y:S01]  /*8ab0*/  F2FP.F16.F32.PACK_AB R40, R40, R130 ;  /* 0x000000822828723e */ /* 0x000fe200000000ff */
[----:B------:R-:W-:Y:S01]  /*8ac0*/  STS [R11+0x2200], R28 ;  /* 0x0022001c0b007388 */ /* 0x000fe20000000800 */
[----:B------:R-:W-:Y:S02]  /*8ad0*/  F2FP.F16.F32.PACK_AB R43, R43, R124 ;  /* 0x0000007c2b2b723e */ /* 0x000fe400000000ff */
[----:B------:R-:W-:Y:S01]  /*8ae0*/  F2FP.F16.F32.PACK_AB R42, R127, R42 ;  /* 0x0000002a7f2a723e */ /* 0x000fe200000000ff */
[----:B------:R-:W-:Y:S01]  /*8af0*/  STS [R12+0x3000], R31 ;  /* 0x0030001f0c007388 */ /* 0x000fe20000000800 */
[----:B------:R-:W-:Y:S02]  /*8b00*/  F2FP.F16.F32.PACK_AB R50, R50, R168 ;  /* 0x000000a83232723e */ /* 0x000fe400000000ff */
[----:B------:R-:W-:Y:S01]  /*8b10*/  F2FP.F16.F32.PACK_AB R49, R171, R49 ;  /* 0x00000031ab31723e */ /* 0x000fe200000000ff */
[----:B------:R-:W-:Y:S01]  /*8b20*/  STS [R12+0x3200], R30 ;  /* 0x0032001e0c007388 */ /* 0x000fe20000000800 */
[----:B------:R-:W-:-:S02]  /*8b30*/  SHF.R.S32.HI R62, RZ, 0x1f, R63 ;  /* 0x0000001fff3e7819 */ /* 0x000fc4000001143f */
[----:B------:R-:W-:Y:S01]  /*8b40*/  @!P1 MOV R6, 0x1 ;  /* 0x0000000100069802 */ /* 0x000fe20000000f00 */
[----:B------:R-:W-:Y:S01]  /*8b50*/  STS [R11+0x3000], R27 ;  /* 0x0030001b0b007388 */ /* 0x000fe20000000800 */
[----:B------:R-:W-:-:S03]  /*8b60*/  LEA.HI R62, R62, R63, RZ, 0x5 ;  /* 0x0000003f3e3e7211 */ /* 0x000fc600078f28ff */
[----:B------:R-:W-:Y:S01]  /*8b70*/  STS [R11+0x3200], R26 ;  /* 0x0032001a0b007388 */ /* 0x000fe20000000800 */
[----:B------:R-:W-:-:S03]  /*8b80*/  LOP3.LUT R62, R62, 0xffffffe0, RZ, 0xc0, !PT ;  /* 0xffffffe03e3e7812 */ /* 0x000fc600078ec0ff */
[----:B------:R-:W-:Y:S01]  /*8b90*/  STS [R2+0x2000], R25 ;  /* 0x0020001902007388 */ /* 0x000fe20000000800 */
[----:B------:R-:W-:-:S03]  /*8ba0*/  IADD3 R62, -R62, R63, RZ ;  /* 0x0000003f3e3e7210 */ /* 0x000fc60007ffe1ff */
[----:B------:R-:W-:Y:S04]  /*8bb0*/  STS [R2+0x2200], R24 ;  /* 0x0022001802007388 */ /* 0x000fe80000000800 */
[----:B------:R3:W-:Y:S04]  /*8bc0*/  STS [R0+0x2000], R21 ;  /* 0x0020001500007388 */ /* 0x0007e80000000800 */
[----:B------:R4:W-:Y:S04]  /*8bd0*/  STS [R0+0x2200], R20 ;  /* 0x0022001400007388 */ /* 0x0009e80000000800 */
[----:B------:R1:W-:Y:S04]  /*8be0*/  STS [R2+0x3000], R23 ;  /* 0x0030001702007388 */ /* 0x0003e80000000800 */
[----:B------:R2:W-:Y:S04]  /*8bf0*/  STS [R2+0x3200], R22 ;  /* 0x0032001602007388 */ /* 0x0005e80000000800 */
[----:B------:R-:W-:Y:S04]  /*8c00*/  STS [R0+0x3000], R19 ;  /* 0x0030001300007388 */ /* 0x000fe80000000800 */
[----:B------:R-:W-:Y:S04]  /*8c10*/  STS [R0+0x3200], R18 ;  /* 0x0032001200007388 */ /* 0x000fe80000000800 */
[----:B------:R-:W-:Y:S01]  /*8c20*/  STS [R12+0x4000], R17 ;  /* 0x004000110c007388 */ /* 0x000fe20000000800 */
[----:B---3--:R-:W-:-:S03]  /*8c30*/  MOV R21, 0x7f800000 ;  /* 0x7f80000000157802 */ /* 0x008fc60000000f00 */
[----:B------:R-:W-:Y:S01]  /*8c40*/  STS [R12+0x4200], R16 ;  /* 0x004200100c007388 */ /* 0x000fe20000000800 */
[----:B----4-:R-:W-:-:S03]  /*8c50*/  MOV R20, 0x7f800000 ;  /* 0x7f80000000147802 */ /* 0x010fc60000000f00 */
[----:B------:R-:W-:Y:S01]  /*8c60*/  STS [R11+0x4000], R14 ;  /* 0x0040000e0b007388 */ /* 0x000fe20000000800 */
[----:B-1----:R-:W-:-:S03]  /*8c70*/  MOV R23, 0x7f800000 ;  /* 0x7f80000000177802 */ /* 0x002fc60000000f00 */
[----:B------:R-:W-:Y:S01]  /*8c80*/  STS [R11+0x4200], R13 ;  /* 0x0042000d0b007388 */ /* 0x000fe20000000800 */
[----:B--2---:R-:W-:-:S03]  /*8c90*/  MOV R22, 0x7f800000 ;  /* 0x7f80000000167802 */ /* 0x004fc60000000f00 */
[----:B------:R-:W-:Y:S04]  /*8ca0*/  STS [R12+0x5000], R15 ;  /* 0x0050000f0c007388 */ /* 0x000fe80000000800 */
[----:B------:R1:W-:Y:S04]  /*8cb0*/  STS [R12+0x5200], R48 ;  /* 0x005200300c007388 */ /* 0x0003e80000000800 */
[----:B------:R-:W-:Y:S04]  /*8cc0*/  STS [R11+0x5000], R47 ;  /* 0x0050002f0b007388 */ /* 0x000fe80000000800 */
[----:B------:R2:W-:Y:S04]  /*8cd0*/  STS [R11+0x5200], R46 ;  /* 0x0052002e0b007388 */ /* 0x0005e80000000800 */
[----:B------:R-:W-:Y:S04]  /*8ce0*/  STS [R2+0x4000], R45 ;  /* 0x0040002d02007388 */ /* 0x000fe80000000800 */
[----:B------:R-:W-:Y:S04]  /*8cf0*/  STS [R2+0x4200], R44 ;  /* 0x0042002c02007388 */ /* 0x000fe80000000800 */
[----:B------:R-:W-:Y:S04]  /*8d00*/  STS [R0+0x4000], R41 ;  /* 0x0040002900007388 */ /* 0x000fe80000000800 */
[----:B------:R-:W-:Y:S01]  /*8d10*/  STS [R0+0x4200], R40 ;  /* 0x0042002800007388 */ /* 0x000fe20000000800 */
[----:B-1----:R-:W1:Y:S03]  /*8d20*/  @P3 LDC R12, c[0x0][0x2e8] ;  /* 0x0000ba00ff0c3b82 */ /* 0x002e660000000800 */
[----:B------:R-:W-:Y:S04]  /*8d30*/  STS [R2+0x5000], R43 ;  /* 0x0050002b02007388 */ /* 0x000fe80000000800 */
[----:B------:R3:W-:Y:S01]  /*8d40*/  STS [R2+0x5200], R42 ;  /* 0x0052002a02007388 */ /* 0x0007e20000000800 */
[----:B--2---:R-:W2:Y:S03]  /*8d50*/  @P2 LDC R11, c[0x0][0x2e8] ;  /* 0x0000ba00ff0b2b82 */ /* 0x004ea60000000800 */
[----:B------:R-:W-:Y:S04]  /*8d60*/  STS [R0+0x5000], R50 ;  /* 0x0050003200007388 */ /* 0x000fe80000000800 */
[----:B------:R4:W-:Y:S01]  /*8d70*/  STS [R0+0x5200], R49 ;  /* 0x0052003100007388 */ /* 0x0009e20000000800 */
[----:B------:R-:W-:Y:S06]  /*8d80*/  BAR.SYNC.DEFER_BLOCKING 0x0 ;  /* 0x0000000000007b1d */ /* 0x000fec0000010000 */
[----:B------:R-:W1:Y:S01]  /*8d90*/  S2R R16, SR_CTAID.Y ;  /* 0x0000000000107919 */ /* 0x000e620000002600 */
[----:B------:R-:W1:Y:S01]  /*8da0*/  S2R R36, SR_CTAID.Z ;  /* 0x0000000000247919 */ /* 0x000e620000002700 */
[----:B---3--:R-:W-:Y:S01]  /*8db0*/  @P1 MOV R2, 0x1 ;  /* 0x0000000100021802 */ /* 0x008fe20000000f00 */
[----:B------:R-:W-:-:S02]  /*8dc0*/  @!P1 IMAD R2, R3, R7, RZ ;  /* 0x0000000703029224 */ /* 0x000fc400078e02ff */
[----:B------:R-:W3:Y:S01]  /*8dd0*/  @P2 MUFU.LG2 R7, R56 ;  /* 0x0000003800072308 */ /* 0x000ee20000000c00 */
[----:B----4-:R-:W-:Y:S01]  /*8de0*/  @P1 IMAD R0, R9, R8, RZ ;  /* 0x0000000809001224 */ /* 0x010fe200078e02ff */
[----:B------:R-:W-:Y:S01]  /*8df0*/  @!P1 MOV R0, R3 ;  /* 0x0000000300009202 */ /* 0x000fe20000000f00 */
[----:B------:R-:W4:Y:S01]  /*8e00*/  @P4 LDC R9, c[0x0][0x2e8] ;  /* 0x0000ba00ff094b82 */ /* 0x000f220000000800 */
[----:B------:R4:W4:Y:S04]  /*8e10*/  LDS.128 R32, [R221+0x1800] ;  /* 0x00180000dd207984 */ /* 0x0009280000000c00 */
[----:B------:R-:W1:Y:S01]  /*8e20*/  @P3 MUFU.LG2 R8, R55 ;  /* 0x0000003700083308 */ /* 0x000e620000000c00 */
[----:B------:R-:W-:Y:S01]  /*8e30*/  @P5 FMUL.FTZ R3, R4, 0.69314718246459960938 ;  /* 0x3f31721804035820 */ /* 0x000fe20000410000 */
[----:B------:R4:W4:Y:S03]  /*8e40*/  LDS.128 R28, [R221+0x3800] ;  /* 0x00380000dd1c7984 */ /* 0x0009260000000c00 */
[----:B------:R-:W-:Y:S01]  /*8e50*/  @P5 FFMA.FTZ R23, R136, R5, R3 ;  /* 0x0000000588175223 */ /* 0x000fe20000010003 */
[----:B------:R-:W-:Y:S01]  /*8e60*/  LOP3.LUT P5, RZ, R62, 0x3, RZ, 0xc0, !PT ;  /* 0x000000033eff7812 */ /* 0x000fe200078ac0ff */
[----:B------:R4:W4:Y:S01]  /*8e70*/  LDS.128 R24, [R221+0x5800] ;  /* 0x00580000dd187984 */ /* 0x0009220000000c00 */
[----:B---3--:R-:W-:-:S04]  /*8e80*/  @P2 FMUL.FTZ R4, R7, 0.69314718246459960938 ;  /* 0x3f31721807042820 */ /* 0x008fc80000410000 */
[----:B--2---:R-:W-:Y:S01]  /*8e90*/  @P2 FFMA.FTZ R21, R132, R11, R4 ;  /* 0x0000000b84152223 */ /* 0x004fe20000010004 */
[----:B-1----:R-:W-:Y:S02]  /*8ea0*/  IMAD R2, R16, R2, RZ ;  /* 0x0000000210027224 */ /* 0x002fe400078e02ff */
[----:B------:R-:W-:-:S03]  /*8eb0*/  @P3 FMUL.FTZ R5, R8, 0.69314718246459960938 ;  /* 0x3f31721808053820 */ /* 0x000fc60000410000 */
[----:B------:R-:W-:Y:S01]  /*8ec0*/  SEL R2, R2, RZ, !P6 ;  /* 0x000000ff02027207 */ /* 0x000fe20007000000 */
[----:B------:R-:W-:-:S04]  /*8ed0*/  @P3 FFMA.FTZ R20, R134, R12, R5 ;  /* 0x0000000c86143223 */ /* 0x000fc80000010005 */
[----:B------:R-:W-:Y:S02]  /*8ee0*/  IMAD R0, R36, R0, R2 ;  /* 0x0000000024007224 */ /* 0x000fe400078e0202 */
[----:B------:R-:W-:-:S05]  /*8ef0*/  IMAD R2, R6, UR4, RZ ;  /* 0x0000000406027c24 */ /* 0x000fca000f8e02ff */
[----:B------:R-:W-:Y:S01]  /*8f00*/  SHF.L.U32 R3, R2, 0x7, RZ ;  /* 0x0000000702037819 */ /* 0x000fe200000006ff */
[----:B------:R-:W-:-:S03]  /*8f10*/  @P4 FMUL.FTZ R2, R10, 0.69314718246459960938 ;  /* 0x3f3172180a024820 */ /* 0x000fc60000410000 */
[----:B------:R-:W-:Y:S01]  /*8f20*/  IADD3 R8, P1, P0, R3, R52, R0 ;  /* 0x0000003403087210 */ /* 0x000fe2000783e000 */
[----:B----4-:R-:W-:Y:S01]  /*8f30*/  @P4 FFMA.FTZ R22, R135, R9, R2 ;  /* 0x0000000987164223 */ /* 0x010fe20000010002 */
[----:B------:R-:W-:Y:S02]  /*8f40*/  SHF.R.S32.HI R7, RZ, 0x1f, R3 ;  /* 0x0000001fff077819 */ /* 0x000fe40000011403 */
[----:B------:R-:W-:-:S04]  /*8f50*/  SHF.R.S32.HI R0, RZ, 0x1f, R0 ;  /* 0x0000001fff007819 */ /* 0x000fc80000011400 */
[----:B------:R-:W-:Y:S01]  /*8f60*/  IADD3.X R9, R7, R53, R0, P1, P0 ;  /* 0x0000003507097210 */ /* 0x000fe20000fe0400 */
[----:B------:R-:W-:Y:S06]  /*8f70*/  @P5 BRA `(.L_x_13) ;  /* 0x0000000000ac5947 */ /* 0x000fec0003800000 */
[----:B------:R-:W-:Y:S02]  /*8f80*/  SHF.R.S32.HI R0, RZ, 0x1f, R51 ;  /* 0x0000001fff007819 */ /* 0x000fe40000011433 */
[----:B------:R-:W-:Y:S02]  /*8f90*/  SHF.R.S32.HI R3, RZ, 0x1f, R62 ;  /* 0x0000001fff037819 */ /* 0x000fe4000001143e */
[----:B------:R-:W-:Y:S02]  /*8fa0*/  LEA.HI R2, R0, R51, RZ, 0x2 ;  /* 0x0000003300027211 */ /* 0x000fe400078f10ff */
[----:B------:R-:W-:Y:S02]  /*8fb0*/  LEA.HI R0, R3, R62, RZ, 0x2 ;  /* 0x0000003e03007211 */ /* 0x000fe400078f10ff */
[----:B------:R-:W-:Y:S02]  /*8fc0*/  LOP3.LUT R2, R2, 0xffffffc, RZ, 0xc0, !PT ;  /* 0x0ffffffc02027812 */ /* 0x000fe400078ec0ff */
[----:B------:R-:W-:-:S03]  /*8fd0*/  SHF.R.S32.HI R0, RZ, 0x2, R0 ;  /* 0x00000002ff007819 */ /* 0x000fc60000011400 */
[----:B------:R-:W-:-:S04]  /*8fe0*/  IMAD.IADD R2, R51, 0x1, -R2 ;  /* 0x0000000133027824 */ /* 0x000fc800078e0a02 */
[----:B------:R-:W-:-:S04]  /*8ff0*/  IMAD R0, R2, 0x10, R0 ;  /* 0x0000001002007824 */ /* 0x000fc800078e0200 */
[C---:B------:R-:W-:Y:S01]  /*9000*/  VIADD R2, R0.reuse, 0x8 ;  /* 0x0000000800027836 */ /* 0x040fe20000000000 */
[CC--:B-----5:R-:W-:Y:S01]  /*9010*/  ISETP.GE.AND P6, PT, R0.reuse, R61.reuse, PT ;  /* 0x0000003d0000720c */ /* 0x0e0fe20003fc6270 */
[C---:B------:R-:W-:Y:S02]  /*9020*/  VIADD R3, R0.reuse, 0x40 ;  /* 0x0000004000037836 */ /* 0x040fe40000000000 */
[----:B------:R-:W-:Y:S01]  /*9030*/  VIADD R5, R0, 0x48 ;  /* 0x0000004800057836 */ /* 0x000fe20000000000 */
[-C--:B------:R-:W-:Y:S02]  /*9040*/  ISETP.GE.AND P5, PT, R2, R61.reuse, PT ;  /* 0x0000003d0200720c */ /* 0x080fe40003fa6270 */
[-C--:B------:R-:W-:Y:S02]  /*9050*/  ISETP.GE.AND P4, PT, R3, R61.reuse, PT ;  /* 0x0000003d0300720c */ /* 0x080fe40003f86270 */
[----:B------:R-:W-:-:S05]  /*9060*/  ISETP.GE.AND P3, PT, R5, R61, PT ;  /* 0x0000003d0500720c */ /* 0x000fca0003f66270 */
[----:B------:R-:W1:Y:S01]  /*9070*/  @!P6 LDC.64 R12, c[0x0][0x2b0] ;  /* 0x0000ac00ff0ceb82 */ /* 0x000e620000000a00 */
[----:B------:R-:W-:-:S03]  /*9080*/  @!P6 IMAD R4, R0, R6, RZ ;  /* 0x000000060004e224 */ /* 0x000fc600078e02ff */
[-C--:B------:R-:W-:Y:S02]  /*9090*/  @!P5 IMAD R2, R2, R6.reuse, RZ ;  /* 0x000000060202d224 */ /* 0x080fe400078e02ff */
[----:B------:R-:W-:Y:S01]  /*90a0*/  @!P4 IMAD R0, R3, R6, RZ ;  /* 0x000000060300c224 */ /* 0x000fe200078e02ff */
[----:B------:R-:W-:Y:S01]  /*90b0*/  @!P6 IADD3 R7, P0, R4, R8, RZ ;  /* 0x000000080407e210 */ /* 0x000fe20007f1e0ff */
[----:B------:R-:W2:Y:S01]  /*90c0*/  @!P5 LDC.64 R14, c[0x0][0x2b0] ;  /* 0x0000ac00ff0edb82 */ /* 0x000ea20000000a00 */
[----:B------:R-:W-:Y:S01]  /*90d0*/  @!P3 IMAD R5, R5, R6, RZ ;  /* 0x000000060505b224 */ /* 0x000fe200078e02ff */
[-C--:B------:R-:W-:Y:S02]  /*90e0*/  @!P5 IADD3 R3, P2, R2, R8.reuse, RZ ;  /* 0x000000080203d210 */ /* 0x080fe40007f5e0ff */
[----:B------:R-:W-:Y:S02]  /*90f0*/  @!P4 IADD3 R11, P1, R0, R8, RZ ;  /* 0x00000008000bc210 */ /* 0x000fe40007f3e0ff */
[----:B------:R-:W-:-:S02]  /*9100*/  @!P6 LEA.HI.X.SX32 R4, R4, R9, 0x1, P0 ;  /* 0x000000090404e211 */ /* 0x000fc400000f0eff */
[----:B------:R-:W3:Y:S01]  /*9110*/  @!P4 LDC.64 R16, c[0x0][0x2b0] ;  /* 0x0000ac00ff10cb82 */ /* 0x000ee20000000a00 */
[----:B------:R-:W-:Y:S02]  /*9120*/  @!P3 IADD3 R10, P0, R5, R8, RZ ;  /* 0x00000008050ab210 */ /* 0x000fe40007f1e0ff */
[----:B------:R-:W-:-:S05]  /*9130*/  @!P5 LEA.HI.X.SX32 R2, R2, R9, 0x1, P2 ;  /* 0x000000090202d211 */ /* 0x000fca00010f0eff */
[----:B------:R-:W4:Y:S01]  /*9140*/  @!P3 LDC.64 R18, c[0x0][0x2b0] ;  /* 0x0000ac00ff12bb82 */ /* 0x000f220000000a00 */
[----:B-1----:R-:W-:Y:S02]  /*9150*/  @!P6 LEA R8, P2, R7, R12, 0x2 ;  /* 0x0000000c0708e211 */ /* 0x002fe400078410ff */
[-C--:B------:R-:W-:Y:S02]  /*9160*/  @!P4 LEA.HI.X.SX32 R12, R0, R9.reuse, 0x1, P1 ;  /* 0x00000009000cc211 */ /* 0x080fe400008f0eff */
[----:B------:R-:W-:Y:S02]  /*9170*/  @!P3 LEA.HI.X.SX32 R0, R5, R9, 0x1, P0 ;  /* 0x000000090500b211 */ /* 0x000fe400000f0eff */
[----:B------:R-:W-:Y:S02]  /*9180*/  @!P6 LEA.HI.X R9, R7, R13, R4, 0x2, P2 ;  /* 0x0000000d0709e211 */ /* 0x000fe400010f1404 */
[----:B--2---:R-:W-:-:S03]  /*9190*/  @!P5 LEA R6, P1, R3, R14, 0x2 ;  /* 0x0000000e0306d211 */ /* 0x004fc600078210ff */
[----:B------:R1:W-:Y:S01]  /*91a0*/  @!P6 STG.E desc[UR14][R8.64], R23 ;  /* 0x000000170800e986 */ /* 0x0003e2000c10190e */
[----:B------:R-:W-:Y:S02]  /*91b0*/  @!P5 LEA.HI.X R7, R3, R15, R2, 0x2, P1 ;  /* 0x0000000f0307d211 */ /* 0x000fe400008f1402 */
[----:B---3--:R-:W-:-:S03]  /*91c0*/  @!P4 LEA R4, P1, R11, R16, 0x2 ;  /* 0x000000100b04c211 */ /* 0x008fc600078210ff */
[----:B------:R1:W-:Y:S01]  /*91d0*/  @!P5 STG.E desc[UR14][R6.64], R22 ;  /* 0x000000160600d986 */ /* 0x0003e2000c10190e */
[----:B------:R-:W-:Y:S02]  /*91e0*/  @!P4 LEA.HI.X R5, R11, R17, R12, 0x2, P1 ;  /* 0x000000110b05c211 */ /* 0x000fe400008f140c */
[----:B----4-:R-:W-:-:S03]  /*91f0*/  @!P3 LEA R2, P0, R10, R18, 0x2 ;  /* 0x000000120a02b211 */ /* 0x010fc600078010ff */
[----:B------:R1:W-:Y:S01]  /*9200*/  @!P4 STG.E desc[UR14][R4.64], R20 ;  /* 0x000000140400c986 */ /* 0x0003e2000c10190e */
[----:B------:R-:W-:-:S05]  /*9210*/  @!P3 LEA.HI.X R3, R10, R19, R0, 0x2, P0 ;  /* 0x000000130a03b211 */ /* 0x000fca00000f1400 */
[----:B------:R1:W-:Y:S04]  /*9220*/  @!P3 STG.E desc[UR14][R2.64], R21 ;  /* 0x000000150200b986 */ /* 0x0003e8000c10190e */
.L_x_13:
[----:B------:R-:W-:Y:S05]  /*9230*/  BSYNC B0 ;  /* 0x0000000000007941 */ /* 0x000fea0003800000 */
.L_x_12:
[----:B-1----:R-:W2:Y:S01]  /*9240*/  LDL.LU.64 R8, [R1+0x10] ;  /* 0x0000100001087983 */ /* 0x002ea20000300a00 */
[----:B-----5:R-:W-:Y:S01]  /*9250*/  ISETP.GE.AND P3, PT, R250, R61, PT ;  /* 0x0000003dfa00720c */ /* 0x020fe20003f66270 */
[----:B------:R-:W-:Y:S02]  /*9260*/  ULDC.64 UR4, c[0x0][0x2a0] ;  /* 0x0000a80000047ab9 */ /* 0x000fe40000000a00 */
[----:B------:R-:W3:Y:S04]  /*9270*/  LDL.LU R7, [R1+0x18] ;  /* 0x0000180001077983 */ /* 0x000ee80000300800 */
[----:B------:R-:W4:Y:S04]  /*9280*/  LDL.LU R5, [R1+0x20] ;  /* 0x0000200001057983 */ /* 0x000f280000300800 */
[----:B------:R-:W4:Y:S04]  /*9290*/  LDL.LU R4, [R1+0x1c] ;  /* 0x00001c0001047983 */ /* 0x000f280000300800 */
[----:B------:R1:W5:Y:S01]  /*92a0*/  LDL.64 R38, [R1] ;  /* 0x0000000001267983 */ /* 0x0003620000100a00 */
[----:B------:R-:W-:Y:S01]  /*92b0*/  SHF.R.S32.HI R0, RZ, 0x1f, R36 ;  /* 0x0000001fff007819 */ /* 0x000fe20000011424 */
[----:B------:R-:W-:Y:S02]  /*92c0*/  BSSY B0, `(.L_x_14) ;  /* 0x000001a000007945 */ /* 0x000fe40003800000 */
[----:B------:R1:W1:Y:S02]  /*92d0*/  LDS.128 R20, [R221] ;  /* 0x00000000dd147984 */ /* 0x0002640000000c00 */
[----:B------:R-:W-:-:S02]  /*92e0*/  IMAD R0, R0, UR4, RZ ;  /* 0x0000000400007c24 */ /* 0x000fc4000f8e02ff */
[----:B------:R1:W1:Y:S02]  /*92f0*/  LDS.128 R16, [R221+0x2000] ;  /* 0x00200000dd107984 */ /* 0x0002640000000c00 */
[----:B------:R-:W-:Y:S02]  /*9300*/  IMAD R0, R36, UR5, R0 ;  /* 0x0000000524007c24 */ /* 0x000fe4000f8e0200 */
[----:B------:R1:W1:Y:S01]  /*9310*/  LDS.128 R12, [R221+0x4000] ;  /* 0x00400000dd0c7984 */ /* 0x0002620000000c00 */
[----:B--2---:R-:W-:Y:S02]  /*9320*/  IADD3 R2, P0, R8, R59, RZ ;  /* 0x0000003b08027210 */ /* 0x004fe40007f1e0ff */
[----:B---3--:R-:W-:-:S03]  /*9330*/  ISETP.GE.AND P2, PT, R7, R61, PT ;  /* 0x0000003d0700720c */ /* 0x008fc60003f46270 */
[----:B------:R-:W-:Y:S01]  /*9340*/  IMAD.X R3, R9, 0x1, R60, P0 ;  /* 0x0000000109037824 */ /* 0x000fe200000e063c */
[-C--:B----4-:R-:W-:Y:S01]  /*9350*/  ISETP.GE.AND P1, PT, R5, R61.reuse, PT ;  /* 0x0000003d0500720c */ /* 0x090fe20003f26270 */
[----:B------:R-:W-:Y:S01]  /*9360*/  IMAD.WIDE.U32 R8, R36, UR4, R2 ;  /* 0x0000000424087c25 */ /* 0x000fe2000f8e0002 */
[----:B------:R-:W-:-:S03]  /*9370*/  ISETP.GE.AND P0, PT, R4, R61, PT ;  /* 0x0000003d0400720c */ /* 0x000fc60003f06270 */
[----:B------:R-:W-:Y:S01]  /*9380*/  IMAD.IADD R7, R9, 0x1, R0 ;  /* 0x0000000109077824 */ /* 0x000fe200078e0200 */
[----:B-1----:R-:W-:Y:S09]  /*9390*/  @P3 BRA `(.L_x_15) ;  /* 0x0000000000303947 */ /* 0x002ff20003800000 */
[----:B------:R-:W-:Y:S01]  /*93a0*/  ULDC.64 UR4, c[0x0][0x298] ;  /* 0x0000a60000047ab9 */ /* 0x000fe20000000a00 */
[----:B------:R-:W-:Y:S01]  /*93b0*/  MOV R6, R8 ;  /* 0x0000000800067202 */ /* 0x000fe20000000f00 */
[----:B-----5:R-:W-:-:S04]  /*93c0*/  IMAD R0, R39, UR4, RZ ;  /* 0x0000000427007c24 */ /* 0x020fc8000f8e02ff */
[----:B------:R-:W-:-:S04]  /*93d0*/  IMAD.WIDE.U32 R4, R38, UR4, R6 ;  /* 0x0000000426047c25 */ /* 0x000fc8000f8e0006 */
[----:B------:R-:W-:Y:S01]  /*93e0*/  IMAD R0, R38, UR5, R0 ;  /* 0x0000000526007c24 */ /* 0x000fe2000f8e0200 */
[----:B------:R-:W-:Y:S02]  /*93f0*/  ULDC.64 UR4, c[0x0][0x280] ;  /* 0x0000a00000047ab9 */ /* 0x000fe40000000a00 */
[----:B------:R-:W-:Y:S02]  /*9400*/  LEA R2, P3, R4, UR4, 0x1 ;  /* 0x0000000404027c11 */ /* 0x000fe4000f8608ff */
[----:B------:R-:W-:-:S04]  /*9410*/  IADD3 R0, R5, R0, RZ ;  /* 0x0000000005007210 */ /* 0x000fc80007ffe0ff */
[----:B------:R-:W-:-:S05]  /*9420*/  LEA.HI.X R3, R4, UR5, R0, 0x1, P3 ;  /* 0x0000000504037c11 */ /* 0x000fca00098f0c00 */
[----:B------:R1:W-:Y:S04]  /*9430*/  STG.E.128 desc[UR14][R2.64], R20 ;  /* 0x0000001402007986 */ /* 0x0003e8000c101d0e */
[----:B------:R1:W-:Y:S04]  /*9440*/  STG.E.128 desc[UR14][R2.64+0x40], R16 ;  /* 0x0000401002007986 */ /* 0x0003e8000c101d0e */
[----:B------:R1:W-:Y:S02]  /*9450*/  STG.E.128 desc[UR14][R2.64+0x80], R12 ;  /* 0x0000800c02007986 */ /* 0x0003e4000c101d0e */
.L_x_15:
[----:B------:R-:W-:Y:S05]  /*9460*/  BSYNC B0 ;  /* 0x0000000000007941 */ /* 0x000fea0003800000 */
.L_x_14:
[----:B-1----:R1:W2:Y:S01]  /*9470*/  LDS.128 R20, [R221+0x800] ;  /* 0x00080000dd147984 */ /* 0x0022a20000000c00 */
[----:B------:R-:W-:Y:S03]  /*9480*/  BSSY B0, `(.L_x_16) ;  /* 0x0000013000007945 */ /* 0x000fe60003800000 */
[----:B------:R1:W3:Y:S04]  /*9490*/  LDS.128 R16, [R221+0x2800] ;  /* 0x00280000dd107984 */ /* 0x0002e80000000c00 */
[----:B------:R1:W4:Y:S01]  /*94a0*/  LDS.128 R12, [R221+0x4800] ;  /* 0x00480000dd0c7984 */ /* 0x0003220000000c00 */
[----:B------:R-:W-:Y:S05]  /*94b0*/  @P2 BRA `(.L_x_17) ;  /* 0x00000000003c2947 */ /* 0x000fea0003800000 */
[----:B-----5:R-:W-:Y:S01]  /*94c0*/  IADD3 R0, P2, R38, 0x20, RZ ;  /* 0x0000002026007810 */ /* 0x020fe20007f5e0ff */
[----:B------:R-:W-:Y:S01]  /*94d0*/  ULDC.64 UR4, c[0x0][0x298] ;  /* 0x0000a60000047ab9 */ /* 0x000fe20000000a00 */
[----:B------:R-:W-:-:S03]  /*94e0*/  MOV R3, R7 ;  /* 0x0000000700037202 */ /* 0x000fc60000000f00 */
[----:B------:R-:W-:-:S04]  /*94f0*/  IMAD.X R2, RZ, RZ, R39, P2 ;  /* 0x000000ffff027224 */ /* 0x000fc800010e0627 */
[----:B------:R-:W-:Y:S02]  /*9500*/  IMAD R10, R2, UR4, RZ ;  /* 0x00000004020a7c24 */ /* 0x000fe4000f8e02ff */
[----:B------:R-:W-:-:S04]  /*9510*/  IMAD.MOV.U32 R2, RZ, RZ, R8 ;  /* 0x000000ffff027224 */ /* 0x000fc800078e0008 */
[----:B------:R-:W-:-:S04]  /*9520*/  IMAD.WIDE.U32 R4, R0, UR4, R2 ;  /* 0x0000000400047c25 */ /* 0x000fc8000f8e0002 */
[----:B------:R-:W-:Y:S01]  /*9530*/  IMAD R0, R0, UR5, R10 ;  /* 0x0000000500007c24 */ /* 0x000fe2000f8e020a */
[----:B------:R-:W-:Y:S02]  /*9540*/  ULDC.64 UR4, c[0x0][0x280] ;  /* 0x0000a00000047ab9 */ /* 0x000fe40000000a00 */
[----:B------:R-:W-:Y:S02]  /*9550*/  LEA R2, P2, R4, UR4, 0x1 ;  /* 0x0000000404027c11 */ /* 0x000fe4000f8408ff */
[----:B------:R-:W-:-:S04]  /*9560*/  IADD3 R0, R5, R0, RZ ;  /* 0x0000000005007210 */ /* 0x000fc80007ffe0ff */
[----:B------:R-:W-:-:S05]  /*9570*/  LEA.HI.X R3, R4, UR5, R0, 0x1, P2 ;  /* 0x0000000504037c11 */ /* 0x000fca00090f0c00 */
[----:B--2---:R2:W-:Y:S04]  /*9580*/  STG.E.128 desc[UR14][R2.64], R20 ;  /* 0x0000001402007986 */ /* 0x0045e8000c101d0e */
[----:B---3--:R2:W-:Y:S04]  /*9590*/  STG.E.128 desc[UR14][R2.64+0x40], R16 ;  /* 0x0000401002007986 */ /* 0x0085e8000c101d0e */
[----:B----4-:R2:W-:Y:S02]  /*95a0*/  STG.E.128 desc[UR14][R2.64+0x80], R12 ;  /* 0x0000800c02007986 */ /* 0x0105e4000c101d0e */
.L_x_17:
[----:B------:R-:W-:Y:S05]  /*95b0*/  BSYNC B0 ;  /* 0x0000000000007941 */ /* 0x000fea0003800000 */
.L_x_16:
[----:B--2---:R2:W1:Y:S01]  /*95c0*/  LDS.128 R20, [R221+0x1000] ;  /* 0x00100000dd147984 */ /* 0x0044620000000c00 */
[----:B------:R-:W-:Y:S03]  /*95d0*/  BSSY B0, `(.L_x_18) ;  /* 0x0000013000007945 */ /* 0x000fe60003800000 */
[----:B---3--:R2:W3:Y:S04]  /*95e0*/  LDS.128 R16, [R221+0x3000] ;  /* 0x00300000dd107984 */ /* 0x0084e80000000c00 */
[----:B----4-:R2:W4:Y:S01]  /*95f0*/  LDS.128 R12, [R221+0x5000] ;  /* 0x00500000dd0c7984 */ /* 0x0105220000000c00 */
        /* <DEDUP_REMOVED lines=13> */
[----:B-1----:R1:W-:Y:S04]  /*96d0*/  STG.E.128 desc[UR14][R2.64], R20 ;  /* 0x0000001402007986 */ /* 0x0023e8000c101d0e */
[----:B---3--:R1:W-:Y:S04]  /*96e0*/  STG.E.128 desc[UR14][R2.64+0x40], R16 ;  /* 0x0000401002007986 */ /* 0x0083e8000c101d0e */
[----:B----4-:R1:W-:Y:S02]  /*96f0*/  STG.E.128 desc[UR14][R2.64+0x80], R12 ;  /* 0x0000800c02007986 */ /* 0x0103e4000c101d0e */
.L_x_19:
[----:B------:R-:W-:Y:S05]  /*9700*/  BSYNC B0 ;  /* 0x0000000000007941 */ /* 0x000fea0003800000 */
.L_x_18:
[----:B------:R-:W-:Y:S05]  /*9710*/  @P0 EXIT ;  /* 0x000000000000094d */ /* 0x000fea0003800000 */
[----:B-----5:R-:W-:Y:S01]  /*9720*/  IADD3 R6, P0, R38, 0x60, RZ ;  /* 0x0000006026067810 */ /* 0x020fe20007f1e0ff */
[----:B------:R-:W-:Y:S01]  /*9730*/  ULDC.64 UR4, c[0x0][0x298] ;  /* 0x0000a60000047ab9 */ /* 0x000fe20000000a00 */
[----:B-1----:R-:W-:Y:S01]  /*9740*/  MOV R3, R7 ;  /* 0x0000000700037202 */ /* 0x002fe20000000f00 */
[----:B------:R-:W-:Y:S02]  /*9750*/  IMAD.MOV.U32 R2, RZ, RZ, R8 ;  /* 0x000000ffff027224 */ /* 0x000fe400078e0008 */
[----:B------:R-:W-:Y:S02]  /*9760*/  IMAD.X R0, RZ, RZ, R39, P0 ;  /* 0x000000ffff007224 */ /* 0x000fe400000e0627 */
[----:B------:R-:W-:-:S04]  /*9770*/  IMAD.WIDE.U32 R4, R6, UR4, R2 ;  /* 0x0000000406047c25 */ /* 0x000fc8000f8e0002 */
[----:B------:R-:W-:-:S04]  /*9780*/  IMAD R0, R0, UR4, RZ ;  /* 0x0000000400007c24 */ /* 0x000fc8000f8e02ff */
[----:B------:R-:W-:Y:S01]  /*9790*/  IMAD R0, R6, UR5, R0 ;  /* 0x0000000506007c24 */ /* 0x000fe2000f8e0200 */
[----:B------:R-:W-:Y:S02]  /*97a0*/  ULDC.64 UR4, c[0x0][0x280] ;  /* 0x0000a00000047ab9 */ /* 0x000fe40000000a00 */
[----:B------:R-:W-:Y:S02]  /*97b0*/  LEA R2, P0, R4, UR4, 0x1 ;  /* 0x0000000404027c11 */ /* 0x000fe4000f8008ff */
[----:B------:R-:W-:-:S04]  /*97c0*/  IADD3 R0, R5, R0, RZ ;  /* 0x0000000005007210 */ /* 0x000fc80007ffe0ff */
[----:B------:R-:W-:-:S05]  /*97d0*/  LEA.HI.X R3, R4, UR5, R0, 0x1, P0 ;  /* 0x0000000504037c11 */ /* 0x000fca00080f0c00 */
[----:B------:R-:W-:Y:S04]  /*97e0*/  STG.E.128 desc[UR14][R2.64], R32 ;  /* 0x0000002002007986 */ /* 0x000fe8000c101d0e */
[----:B------:R-:W-:Y:S04]  /*97f0*/  STG.E.128 desc[UR14][R2.64+0x40], R28 ;  /* 0x0000401c02007986 */ /* 0x000fe8000c101d0e */
[----:B------:R-:W-:Y:S01]  /*9800*/  STG.E.128 desc[UR14][R2.64+0x80], R24 ;  /* 0x0000801802007986 */ /* 0x000fe2000c101d0e */
[----:B------:R-:W-:Y:S05]  /*9810*/  EXIT ;  /* 0x000000000000794d */ /* 0x000fea0003800000 */
.L_x_2:
[----:B------:R-:W1:Y:S01]  /*9820*/  LDC.U8 R0, c[0x0][0x3d9] ;  /* 0x0000f640ff007b82 */ /* 0x000e620000000000 */
[----:B------:R-:W2:Y:S01]  /*9830*/  S2R R20, SR_TID.X ;  /* 0x0000000000147919 */ /* 0x000ea20000002100 */
[----:B------:R-:W-:Y:S01]  /*9840*/  ISETP.NE.AND P4, PT, R252, -0x1, PT ;  /* 0xfffffffffc00780c */ /* 0x000fe20003f85270 */
[----:B------:R-:W-:Y:S01]  /*9850*/  ULDC.64 UR4, c[0x0][0x2a0] ;  /* 0x0000a80000047ab9 */ /* 0x000fe20000000a00 */
[----:B------:R-:W-:Y:S01]  /*9860*/  CS2R R14, SRZ ;  /* 0x00000000000e7805 */ /* 0x000fe2000001ff00 */
[----:B------:R-:W-:Y:S03]  /*9870*/  BSSY B0, `(.L_x_20) ;  /* 0x0000048000007945 */ /* 0x000fe60003800000 */
[----:B------:R-:W3:Y:S08]  /*9880*/  LDC.U8 R4, c[0x0][0x3d8] ;  /* 0x0000f600ff047b82 */ /* 0x000ef00000000000 */
[----:B------:R-:W4:Y:S01]  /*9890*/  @!P4 LDC.64 R2, c[0x0][0x290] ;  /* 0x0000a400ff02cb82 */ /* 0x000f220000000a00 */
[----:B-1----:R-:W-:-:S07]  /*98a0*/  ISETP.NE.AND P1, PT, R0, RZ, PT ;  /* 0x000000ff0000720c */ /* 0x002fce0003f25270 */
[----:B------:R-:W1:Y:S01]  /*98b0*/  @P4 LDC.64 R6, c[0x0][0x298] ;  /* 0x0000a600ff064b82 */ /* 0x000e620000000a00 */
[C---:B---3--:R-:W-:Y:S02]  /*98c0*/  ISETP.NE.AND P0, PT, R4.reuse, RZ, PT ;  /* 0x000000ff0400720c */ /* 0x048fe40003f05270 */
[----:B------:R-:W-:Y:S02]  /*98d0*/  ISETP.NE.AND P2, PT, R4, RZ, !P1 ;  /* 0x000000ff0400720c */ /* 0x000fe40004f45270 */
[----:B------:R-:W-:-:S03]  /*98e0*/  ISETP.NE.OR P0, PT, R0, RZ, !P0 ;  /* 0x000000ff0000720c */ /* 0x000fc60004705670 */
[----:B------:R-:W3:Y:S01]  /*98f0*/  @!P1 LDC R9, c[0x0][0x2c4] ;  /* 0x0000b100ff099b82 */ /* 0x000ee20000000800 */
[----:B--2---:R-:W-:Y:S02]  /*9900*/  SHF.R.S32.HI R11, RZ, 0x1f, R20 ;  /* 0x0000001fff0b7819 */ /* 0x004fe40000011414 */
[----:B------:R-:W-:Y:S02]  /*9910*/  @!P4 SHF.R.S32.HI R0, RZ, 0x1f, R19 ;  /* 0x0000001fff00c819 */ /* 0x000fe40000011413 */
[----:B------:R-:W-:Y:S02]  /*9920*/  LEA.HI R11, R11, R20, RZ, 0x2 ;  /* 0x000000140b0b7211 */ /* 0x000fe400078f10ff */
[----:B------:R-:W-:Y:S01]  /*9930*/  ISETP.NE.OR P3, PT, R252, -0x1, P0 ;  /* 0xfffffffffc00780c */ /* 0x000fe20000765670 */
[----:B----4-:R-:W-:Y:S01]  /*9940*/  @!P4 IMAD R0, R0, R2, RZ ;  /* 0x000000020000c224 */ /* 0x010fe200078e02ff */
[----:B------:R-:W-:Y:S01]  /*9950*/  LOP3.LUT R8, R11, 0x1ffffffc, RZ, 0xc0, !PT ;  /* 0x1ffffffc0b087812 */ /* 0x000fe200078ec0ff */
[----:B------:R-:W2:Y:S01]  /*9960*/  @!P1 LDC R12, c[0x0][0x270] ;  /* 0x00009c00ff0c9b82 */ /* 0x000ea20000000800 */
[----:B-1----:R-:W-:-:S04]  /*9970*/  @P4 IMAD.WIDE.U32 R4, R252, R6, RZ ;  /* 0x00000006fc044225 */ /* 0x002fc800078e00ff */
[----:B------:R-:W-:-:S03]  /*9980*/  @!P4 IMAD R6, R19, R3, R0 ;  /* 0x000000031306c224 */ /* 0x000fc600078e0200 */
[----:B------:R-:W1:Y:S01]  /*9990*/  @!P0 LDC R10, c[0x0][0x2c4] ;  /* 0x0000b100ff0a8b82 */ /* 0x000e620000000800 */
[----:B------:R-:W-:-:S04]  /*99a0*/  @!P4 IMAD.WIDE.U32 R2, R19, R2, RZ ;  /* 0x000000021302c225 */ /* 0x000fc800078e00ff */
[----:B------:R-:W-:Y:S01]  /*99b0*/  IMAD.IADD R0, R20, 0x1, -R8 ;  /* 0x0000000114007824 */ /* 0x000fe200078e0a08 */
[----:B------:R-:W-:Y:S01]  /*99c0*/  SHF.R.S32.HI R8, RZ, 0x2, R11 ;  /* 0x00000002ff087819 */ /* 0x000fe2000001140b */
[----:B------:R-:W-:Y:S01]  /*99d0*/  @!P4 IMAD.MOV.U32 R4, RZ, RZ, R2 ;  /* 0x000000ffff04c224 */ /* 0x000fe200078e0002 */
[----:B---3--:R-:W2:Y:S01]  /*99e0*/  @P2 LDC R9, c[0x0][0x2e4] ;  /* 0x0000b900ff092b82 */ /* 0x008ea20000000800 */
[----:B------:R-:W-:Y:S01]  /*99f0*/  IMAD.SHL.U32 R0, R0, 0x8, RZ ;  /* 0x0000000800007824 */ /* 0x000fe200078e00ff */
[----:B------:R-:W-:Y:S01]  /*9a00*/  IADD3 R21, R8, 0x60, RZ ;  /* 0x0000006008157810 */ /* 0x000fe20007ffe0ff */
[----:B------:R-:W-:Y:S02]  /*9a10*/  @P4 IMAD R7, R252, R7, R5 ;  /* 0x00000007fc074224 */ /* 0x000fe400078e0205 */
[----:B------:R-:W-:Y:S01]  /*9a20*/  @!P4 IMAD.IADD R7, R3, 0x1, R6 ;  /* 0x000000010307c824 */ /* 0x000fe200078e0206 */
[C---:B------:R-:W-:Y:S01]  /*9a30*/  IADD3 R2, P2, R0.reuse, R4, RZ ;  /* 0x0000000400027210 */ /* 0x040fe20007f5e0ff */
[----:B------:R-:W-:Y:S01]  /*9a40*/  @P1 IMAD.MOV.U32 R4, RZ, RZ, 0x1 ;  /* 0x00000001ff041424 */ /* 0x000fe200078e00ff */
[----:B------:R-:W3:Y:S02]  /*9a50*/  @P1 LDC.64 R16, c[0x0][0x2c0] ;  /* 0x0000b000ff101b82 */ /* 0x000ee40000000a00 */
[----:B------:R-:W-:-:S02]  /*9a60*/  LEA.HI.X.SX32 R3, R0, R7, 0x1, P2 ;  /* 0x0000000700037211 */ /* 0x000fc400010f0eff */
[----:B------:R-:W-:-:S04]  /*9a70*/  IADD3 R0, -R22, R13, RZ ;  /* 0x0000000d16007210 */ /* 0x000fc80007ffe1ff */
[----:B------:R-:W4:Y:S01]  /*9a80*/  @P1 LDC R18, c[0x0][0x2c0] ;  /* 0x0000b000ff121b82 */ /* 0x000f220000000800 */
[----:B------:R-:W-:Y:S01]  /*9a90*/  ISETP.GE.AND P4, PT, R8, R0, PT ;  /* 0x000000000800720c */ /* 0x000fe20003f86270 */
[----:B-1----:R-:W-:Y:S01]  /*9aa0*/  @!P3 IMAD R252, R19, R10, RZ ;  /* 0x0000000a13fcb224 */ /* 0x002fe200078e02ff */
[----:B------:R-:W-:Y:S02]  /*9ab0*/  SHF.R.S32.HI R10, RZ, 0x1f, R28 ;  /* 0x0000001fff0a7819 */ /* 0x000fe4000001141c */
[----:B------:R-:W-:Y:S01]  /*9ac0*/  LOP3.LUT P3, RZ, R20, 0x3, RZ, 0xc0, !PT ;  /* 0x0000000314ff7812 */ /* 0x000fe2000786c0ff */
[C---:B------:R-:W-:Y:S01]  /*9ad0*/  VIADD R20, R8.reuse, 0x40 ;  /* 0x0000004008147836 */ /* 0x040fe20000000000 */
[----:B------:R-:W-:Y:S01]  /*9ae0*/  @!P0 SHF.R.S32.HI R15, RZ, 0x1f, R252 ;  /* 0x0000001fff0f8819 */ /* 0x000fe200000114fc */
[----:B--2---:R-:W-:Y:S01]  /*9af0*/  @!P1 IMAD R4, R9, R12, RZ ;  /* 0x0000000c09049224 */ /* 0x004fe200078e02ff */
[-C--:B------:R-:W-:Y:S01]  /*9b00*/  ISETP.GE.OR P6, PT, R8, R0.reuse, P3 ;  /* 0x000000000800720c */ /* 0x080fe20001fc6670 */
[----:B------:R-:W-:Y:S01]  /*9b10*/  IMAD R10, R10, UR4, RZ ;  /* 0x000000040a0a7c24 */ /* 0x000fe2000f8e02ff */
[----:B------:R-:W-:Y:S01]  /*9b20*/  ISETP.GE.AND P2, PT, R20, R0, PT ;  /* 0x000000001400720c */ /* 0x000fe20003f46270 */
[----:B------:R-:W-:-:S02]  /*9b30*/  IMAD R4, R19, R4, RZ ;  /* 0x0000000413047224 */ /* 0x000fc400078e02ff */
[----:B------:R-:W-:Y:S02]  /*9b40*/  VIADD R19, R8, 0x20 ;  /* 0x0000002008137836 */ /* 0x000fe40000000000 */
[----:B---3--:R-:W-:Y:S01]  /*9b50*/  @P1 IMAD R16, R17, R16, RZ ;  /* 0x0000001011101224 */ /* 0x008fe200078e02ff */
[----:B------:R-:W-:Y:S01]  /*9b60*/  SEL R17, R4, RZ, P0 ;  /* 0x000000ff04117207 */ /* 0x000fe20000000000 */
[----:B------:R-:W-:Y:S01]  /*9b70*/  @!P1 IMAD.MOV.U32 R16, RZ, RZ, R9 ;  /* 0x000000ffff109224 */ /* 0x000fe200078e0009 */
[----:B------:R-:W-:Y:S01]  /*9b80*/  SHF.R.S32.HI R9, RZ, 0x1f, R8 ;  /* 0x0000001fff097819 */ /* 0x000fe20000011408 */
[C---:B------:R-:W-:Y:S01]  /*9b90*/  IMAD R10, R28.reuse, UR5, R10 ;  /* 0x000000051c0a7c24 */ /* 0x040fe2000f8e020a */
[----:B------:R-:W-:Y:S01]  /*9ba0*/  ISETP.GE.OR P5, PT, R19, R0, P3 ;  /* 0x000000001300720c */ /* 0x000fe20001fa6670 */
[----:B------:R-:W-:-:S04]  /*9bb0*/  IMAD.WIDE.U32 R12, R28, UR4, R2 ;  /* 0x000000041c0c7c25 */ /* 0x000fc8000f8e0002 */
[----:B------:R-:W-:Y:S01]  /*9bc0*/  @!P0 IMAD.MOV.U32 R14, RZ, RZ, R252 ;  /* 0x000000ffff0e8224 */ /* 0x000fe200078e00fc */
[-C--:B------:R-:W-:Y:S01]  /*9bd0*/  ISETP.GE.AND P0, PT, R21, R0.reuse, PT ;  /* 0x000000001500720c */ /* 0x080fe20003f06270 */
[----:B------:R-:W-:Y:S01]  /*9be0*/  @!P1 IMAD.MOV.U32 R18, RZ, RZ, 0x1 ;  /* 0x00000001ff129424 */ /* 0x000fe200078e00ff */
[----:B------:R-:W-:Y:S01]  /*9bf0*/  ISETP.GE.AND P1, PT, R19, R0, PT ;  /* 0x000000001300720c */ /* 0x000fe20003f26270 */
[----:B------:R-:W-:-:S04]  /*9c00*/  IMAD.WIDE R2, R25, 0x80, R8 ;  /* 0x0000008019027825 */ /* 0x000fc800078e0208 */
[----:B------:R-:W-:Y:S01]  /*9c10*/  IMAD.IADD R11, R10, 0x1, R13 ;  /* 0x000000010a0b7824 */ /* 0x000fe200078e020d */
[----:B----4-:R-:W-:Y:S07]  /*9c20*/  @P4 BRA `(.L_x_21) ;  /* 0x0000000000304947 */ /* 0x010fee0003800000 */
[----:B------:R-:W-:Y:S01]  /*9c30*/  ULDC.64 UR4, c[0x0][0x298] ;  /* 0x0000a60000047ab9 */ /* 0x000fe20000000a00 */
[----:B------:R-:W-:Y:S01]  /*9c40*/  MOV R10, R12 ;  /* 0x0000000c000a7202 */ /* 0x000fe20000000f00 */
[----:B------:R-:W-:-:S04]  /*9c50*/  IMAD R4, R3, UR4, RZ ;  /* 0x0000000403047c24 */ /* 0x000fc8000f8e02ff */
[----:B------:R-:W-:-:S04]  /*9c60*/  IMAD.WIDE.U32 R6, R2, UR4, R10 ;  /* 0x0000000402067c25 */ /* 0x000fc8000f8e000a */
[----:B------:R-:W-:Y:S01]  /*9c70*/  IMAD R5, R2, UR5, R4 ;  /* 0x0000000502057c24 */ /* 0x000fe2000f8e0204 */
[----:B------:R-:W-:Y:S02]  /*9c80*/  ULDC.64 UR4, c[0x0][0x280] ;  /* 0x0000a00000047ab9 */ /* 0x000fe40000000a00 */
[----:B------:R-:W-:Y:S02]  /*9c90*/  LEA R4, P4, R6, UR4, 0x1 ;  /* 0x0000000406047c11 */ /* 0x000fe4000f8808ff */
[----:B------:R-:W-:-:S04]  /*9ca0*/  IADD3 R5, R5, R7, RZ ;  /* 0x0000000705057210 */ /* 0x000fc80007ffe0ff */
[----:B------:R-:W-:-:S05]  /*9cb0*/  LEA.HI.X R5, R6, UR5, R5, 0x1, P4 ;  /* 0x0000000506057c11 */ /* 0x000fca000a0f0c05 */
[----:B------:R1:W-:Y:S04]  /*9cc0*/  STG.E.128 desc[UR14][R4.64], RZ ;  /* 0x000000ff04007986 */ /* 0x0003e8000c101d0e */
[----:B------:R1:W-:Y:S04]  /*9cd0*/  STG.E.128 desc[UR14][R4.64+0x40], RZ ;  /* 0x000040ff04007986 */ /* 0x0003e8000c101d0e */
[----:B------:R1:W-:Y:S02]  /*9ce0*/  STG.E.128 desc[UR14][R4.64+0x80], RZ ;  /* 0x000080ff04007986 */ /* 0x0003e4000c101d0e */
.L_x_21:
[----:B------:R-:W-:Y:S05]  /*9cf0*/  BSYNC B0 ;  /* 0x0000000000007941 */ /* 0x000fea0003800000 */
.L_x_20:
[----:B------:R-:W-:Y:S01]  /*9d00*/  BSSY B0, `(.L_x_22) ;  /* 0x0000015000007945 */ /* 0x000fe20003800000 */
[----:B------:R-:W-:Y:S01]  /*9d10*/  ISETP.GE.OR P4, PT, R20, R0, P3 ;  /* 0x000000001400720c */ /* 0x000fe20001f86670 */
[----:B------:R-:W-:Y:S01]  /*9d20*/  IMAD R17, R28, R16, R17 ;  /* 0x000000101c117224 */ /* 0x000fe200078e0211 */
[----:B------:R-:W-:Y:S01]  /*9d30*/  ISETP.GE.OR P3, PT, R21, R0, P3 ;  /* 0x000000001500720c */ /* 0x000fe20001f66670 */
[----:B------:R-:W-:Y:S01]  /*9d40*/  IMAD R16, R22, R18, RZ ;  /* 0x0000001216107224 */ /* 0x000fe200078e02ff */
[----:B------:R-:W-:Y:S11]  /*9d50*/  @P1 BRA `(.L_x_23) ;  /* 0x00000000003c1947 */ /* 0x000ff60003800000 */
[----:B------:R-:W-:Y:S01]  /*9d60*/  IADD3 R0, P1, R2, 0x20, RZ ;  /* 0x0000002002007810 */ /* 0x000fe20007f3e0ff */
[----:B------:R-:W-:Y:S01]  /*9d70*/  ULDC.64 UR4, c[0x0][0x298] ;  /* 0x0000a60000047ab9 */ /* 0x000fe20000000a00 */
[----:B------:R-:W-:Y:S01]  /*9d80*/  MOV R7, R11 ;  /* 0x0000000b00077202 */ /* 0x000fe20000000f00 */
[----:B------:R-:W-:Y:S02]  /*9d90*/  IMAD.MOV.U32 R6, RZ, RZ, R12 ;  /* 0x000000ffff067224 */ /* 0x000fe400078e000c */
[----:B-1----:R-:W-:Y:S02]  /*9da0*/  IMAD.X R4, RZ, RZ, R3, P1 ;  /* 0x000000ffff047224 */ /* 0x002fe400008e0603 */
[----:B------:R-:W-:-:S04]  /*9db0*/  IMAD.WIDE.U32 R6, R0, UR4, R6 ;  /* 0x0000000400067c25 */ /* 0x000fc8000f8e0006 */
[----:B------:R-:W-:-:S04]  /*9dc0*/  IMAD R4, R4, UR4, RZ ;  /* 0x0000000404047c24 */ /* 0x000fc8000f8e02ff */
        /* <DEDUP_REMOVED lines=8> */
.L_x_23:
[----:B------:R-:W-:Y:S05]  /*9e50*/  BSYNC B0 ;  /* 0x0000000000007941 */ /* 0x000fea0003800000 */
.L_x_22:
[----:B------:R-:W-:Y:S04]  /*9e60*/  BSSY B0, `(.L_x_24) ;  /* 0x0000011000007945 */ /* 0x000fe80003800000 */
[----:B------:R-:W-:Y:S05]  /*9e70*/  @P2 BRA `(.L_x_25) ;  /* 0x00000000003c2947 */ /* 0x000fea0003800000 */
[----:B------:R-:W-:Y:S01]  /*9e80*/  IADD3 R0, P1, R2, 0x40, RZ ;  /* 0x0000004002007810 */ /* 0x000fe20007f3e0ff */
[----:B------:R-:W-:Y:S01]  /*9e90*/  ULDC.64 UR4, c[0x0][0x298] ;  /* 0x0000a60000047ab9 */ /* 0x000fe20000000a00 */
[----:B------:R-:W-:Y:S01]  /*9ea0*/  MOV R7, R11 ;  /* 0x0000000b00077202 */ /* 0x000fe20000000f00 */
[----:B------:R-:W-:Y:S02]  /*9eb0*/  IMAD.MOV.U32 R6, RZ, RZ, R12 ;  /* 0x000000ffff067224 */ /* 0x000fe400078e000c */
[----:B-12---:R-:W-:Y:S02]  /*9ec0*/  IMAD.X R4, RZ, RZ, R3, P1 ;  /* 0x000000ffff047224 */ /* 0x006fe400008e0603 */
        /* <DEDUP_REMOVED lines=10> */
.L_x_25:
[----:B------:R-:W-:Y:S05]  /*9f70*/  BSYNC B0 ;  /* 0x0000000000007941 */ /* 0x000fea0003800000 */
.L_x_24:
[----:B------:R-:W-:Y:S01]  /*9f80*/  BSSY B0, `(.L_x_26) ;  /* 0x0000014000007945 */ /* 0x000fe20003800000 */
[--C-:B------:R-:W-:Y:S02]  /*9f90*/  IADD3 R6, P2, P1, R16, R14, R17.reuse ;  /* 0x0000000e10067210 */ /* 0x100fe4000795e011 */
[----:B------:R-:W-:Y:S02]  /*9fa0*/  SHF.R.S32.HI R16, RZ, 0x1f, R16 ;  /* 0x0000001fff107819 */ /* 0x000fe40000011410 */
[----:B------:R-:W-:Y:S01]  /*9fb0*/  SHF.R.S32.HI R17, RZ, 0x1f, R17 ;  /* 0x0000001fff117819 */ /* 0x000fe20000011411 */
[----:B------:R-:W-:Y:S05]  /*9fc0*/  @P0 BRA `(.L_x_27) ;  /* 0x00000000003c0947 */ /* 0x000fea0003800000 */
[----:B------:R-:W-:Y:S01]  /*9fd0*/  IADD3 R0, P0, R2, 0x60, RZ ;  /* 0x0000006002007810 */ /* 0x000fe20007f1e0ff */
[----:B------:R-:W-:-:S04]  /*9fe0*/  ULDC.64 UR4, c[0x0][0x298] ;  /* 0x0000a60000047ab9 */ /* 0x000fc80000000a00 */
[----:B------:R-:W-:Y:S01]  /*9ff0*/  IMAD.X R2, RZ, RZ, R3, P0 ;  /* 0x000000ffff027224 */ /* 0x000fe200000e0603 */
[----:B------:R-:W-:-:S03]  /*a000*/  MOV R3, R11 ;  /* 0x0000000b00037202 */ /* 0x000fc60000000f00 */
[----:B------:R-:W-:Y:S02]  /*a010*/  IMAD R7, R2, UR4, RZ ;  /* 0x0000000402077c24 */ /* 0x000fe4000f8e02ff */
[----:B------:R-:W-:-:S04]  /*a020*/  IMAD.MOV.U32 R2, RZ, RZ, R12 ;  /* 0x000000ffff027224 */ /* 0x000fc800078e000c */
[----:B-123--:R-:W-:-:S04]  /*a030*/  IMAD.WIDE.U32 R4, R0, UR4, R2 ;  /* 0x0000000400047c25 */ /* 0x00efc8000f8e0002 */
        /* <DEDUP_REMOVED lines=8> */
.L_x_27:
[----:B------:R-:W-:Y:S05]  /*a0c0*/  BSYNC B0 ;  /* 0x0000000000007941 */ /* 0x000fea0003800000 */
.L_x_26:
[----:B------:R-:W-:Y:S01]  /*a0d0*/  BSSY B0, `(.L_x_28) ;  /* 0x000000b000007945 */ /* 0x000fe20003800000 */
[----:B------:R-:W-:-:S03]  /*a0e0*/  IADD3.X R14, R16, R15, R17, P2, P1 ;  /* 0x0000000f100e7210 */ /* 0x000fc600017e2411 */
[----:B------:R-:W-:Y:S05]  /*a0f0*/  @P6 BRA `(.L_x_29) ;  /* 0x0000000000206947 */ /* 0x000fea0003800000 */
[----:B------:R-:W-:Y:S01]  /*a100*/  IMAD R0, R8, R18, RZ ;  /* 0x0000001208007224 */ /* 0x000fe200078e02ff */
[----:B------:R-:W-:-:S04]  /*a110*/  ULDC.64 UR4, c[0x0][0x2b0] ;  /* 0x0000ac0000047ab9 */ /* 0x000fc80000000a00 */
[----:B----4-:R-:W-:-:S04]  /*a120*/  IADD3 R3, P0, R0, R6, RZ ;  /* 0x0000000600037210 */ /* 0x010fc80007f1e0ff */
[----:B------:R-:W-:Y:S02]  /*a130*/  LEA.HI.X.SX32 R0, R0, R14, 0x1, P0 ;  /* 0x0000000e00007211 */ /* 0x000fe400000f0eff */
[----:B------:R-:W-:-:S04]  /*a140*/  LEA R2, P0, R3, UR4, 0x2 ;  /* 0x0000000403027c11 */ /* 0x000fc8000f8010ff */
[----:B------:R-:W-:Y:S01]  /*a150*/  LEA.HI.X R3, R3, UR5, R0, 0x2, P0 ;  /* 0x0000000503037c11 */ /* 0x000fe200080f1400 */
[----:B------:R-:W-:-:S05]  /*a160*/  IMAD.MOV.U32 R0, RZ, RZ, 0x7f800000 ;  /* 0x7f800000ff007424 */ /* 0x000fca00078e00ff */
[----:B------:R4:W-:Y:S03]  /*a170*/  STG.E desc[UR14][R2.64], R0 ;  /* 0x0000000002007986 */ /* 0x0009e6000c10190e */
.L_x_29:
[----:B------:R-:W-:Y:S05]  /*a180*/  BSYNC B0 ;  /* 0x0000000000007941 */ /* 0x000fea0003800000 */
.L_x_28:
[----:B------:R-:W-:Y:S04]  /*a190*/  BSSY B0, `(.L_x_30) ;  /* 0x000000a000007945 */ /* 0x000fe80003800000 */
[----:B------:R-:W-:Y:S05]  /*a1a0*/  @P5 BRA `(.L_x_31) ;  /* 0x0000000000205947 */ /* 0x000fea0003800000 */
[----:B----4-:R-:W-:Y:S01]  /*a1b0*/  IMAD R0, R19, R18, RZ ;  /* 0x0000001213007224 */ /* 0x010fe200078e02ff */
[----:B------:R-:W-:-:S04]  /*a1c0*/  ULDC.64 UR4, c[0x0][0x2b0] ;  /* 0x0000ac0000047ab9 */ /* 0x000fc80000000a00 */
[----:B------:R-:W-:-:S04]  /*a1d0*/  IADD3 R3, P0, R0, R6, RZ ;  /* 0x0000000600037210 */ /* 0x000fc80007f1e0ff */
[----:B------:R-:W-:Y:S02]  /*a1e0*/  LEA.HI.X.SX32 R0, R0, R14, 0x1, P0 ;  /* 0x0000000e00007211 */ /* 0x000fe400000f0eff */
[----:B------:R-:W-:-:S04]  /*a1f0*/  LEA R2, P0, R3, UR4, 0x2 ;  /* 0x0000000403027c11 */ /* 0x000fc8000f8010ff */
[----:B------:R-:W-:Y:S01]  /*a200*/  LEA.HI.X R3, R3, UR5, R0, 0x2, P0 ;  /* 0x0000000503037c11 */ /* 0x000fe200080f1400 */
[----:B------:R-:W-:-:S05]  /*a210*/  IMAD.MOV.U32 R0, RZ, RZ, 0x7f800000 ;  /* 0x7f800000ff007424 */ /* 0x000fca00078e00ff */
[----:B------:R4:W-:Y:S03]  /*a220*/  STG.E desc[UR14][R2.64], R0 ;  /* 0x0000000002007986 */ /* 0x0009e6000c10190e */
.L_x_31:
[----:B------:R-:W-:Y:S05]  /*a230*/  BSYNC B0 ;  /* 0x0000000000007941 */ /* 0x000fea0003800000 */
.L_x_30:
        /* <DEDUP_REMOVED lines=10> */
.L_x_33:
[----:B------:R-:W-:Y:S05]  /*a2e0*/  BSYNC B0 ;  /* 0x0000000000007941 */ /* 0x000fea0003800000 */
.L_x_32:
[----:B------:R-:W-:Y:S05]  /*a2f0*/  @P3 EXIT ;  /* 0x000000000000394d */ /* 0x000fea0003800000 */
[----:B----4-:R-:W-:Y:S01]  /*a300*/  IMAD R0, R21, R18, RZ ;  /* 0x0000001215007224 */ /* 0x010fe200078e02ff */
[----:B------:R-:W-:-:S04]  /*a310*/  ULDC.64 UR4, c[0x0][0x2b0] ;  /* 0x0000ac0000047ab9 */ /* 0x000fc80000000a00 */
[----:B------:R-:W-:-:S04]  /*a320*/  IADD3 R3, P0, R0, R6, RZ ;  /* 0x0000000600037210 */ /* 0x000fc80007f1e0ff */
[----:B------:R-:W-:Y:S02]  /*a330*/  LEA.HI.X.SX32 R0, R0, R14, 0x1, P0 ;  /* 0x0000000e00007211 */ /* 0x000fe400000f0eff */
[----:B------:R-:W-:-:S04]  /*a340*/  LEA R2, P0, R3, UR4, 0x2 ;  /* 0x0000000403027c11 */ /* 0x000fc8000f8010ff */
[----:B------:R-:W-:Y:S01]  /*a350*/  LEA.HI.X R3, R3, UR5, R0, 0x2, P0 ;  /* 0x0000000503037c11 */ /* 0x000fe200080f1400 */
[----:B------:R-:W-:-:S05]  /*a360*/  IMAD.MOV.U32 R0, RZ, RZ, 0x7f800000 ;  /* 0x7f800000ff007424 */ /* 0x000fca00078e00ff */
[----:B------:R-:W-:Y:S01]  /*a370*/  STG.E desc[UR14][R2.64], R0 ;  /* 0x0000000002007986 */ /* 0x000fe2000c10190e */
[----:B------:R-:W-:Y:S05]  /*a380*/  EXIT ;  /* 0x000000000000794d */ /* 0x000fea0003800000 */
.L_x_34:
[----:B------:R-:W-:-:S00]  /*a390*/  BRA `(.L_x_34) ;  /* 0xfffffffc00fc7947 */ /* 0x000fc0000383ffff */
[----:B------:R-:W-:-:S00]  /*a3a0*/  NOP ;  /* 0x0000000000007918 */ /* 0x000fc00000000000 */
        /* <DEDUP_REMOVED lines=13> */
.L_x_1205:


//--------------------- .text._ZN5flash16flash_fwd_kernelI23Flash_fwd_kernel_traitsILi96ELi128ELi64ELi4ELb0ELb0EN7cutlass6half_tE19Flash_kernel_traitsILi96ELi128ELi64ELi4ES3_EELb0ELb0ELb0ELb0ELb1ELb1ELb0ELb0EEEvNS_16Flash_fwd_paramsE --------------------------
	.section	.text._ZN5flash16flash_fwd_kernelI23Flash_fwd_kernel_traitsILi96ELi128ELi64ELi4ELb0ELb0EN7cutlass6half_tE19Flash_kernel_traitsILi96ELi128ELi64ELi4ES3_EELb0ELb0ELb0ELb0ELb1ELb1ELb0ELb0EEEvNS_16Flash_fwd_paramsE,"ax",@progbits
	.align	128
        .global         _ZN5flash16flash_fwd_kernelI23Flash_fwd_kernel_traitsILi96ELi128ELi64ELi4ELb0ELb0EN7cutlass6half_tE19Flash_kernel_traitsILi96ELi128ELi64ELi4ES3_EELb0ELb0ELb0ELb0ELb1ELb1ELb0ELb0EEEvNS_16Flash_fwd_paramsE
        .type           _ZN5flash16flash_fwd_kernelI23Flash_fwd_kernel_traitsILi96ELi128ELi64ELi4ELb0ELb0EN7cutlass6half_tE19Flash_kernel_traitsILi96ELi128ELi64ELi4ES3_EELb0ELb0ELb0ELb0ELb1ELb1ELb0ELb0EEEvNS_16Flash_fwd_paramsE,@function
        .size           _ZN5flash16flash_fwd_kernelI23Flash_fwd_kernel_traitsILi96ELi128ELi64ELi4ELb0ELb0EN7cutlass6half_tE19Flash_kernel_traitsILi96ELi128ELi64ELi4ES3_EELb0ELb0ELb0ELb0ELb1ELb1ELb0ELb0EEEvNS_16Flash_fwd_paramsE,(.L_x_1206 - _ZN5flash16flash_fwd_kernelI23Flash_fwd_kernel_traitsILi96ELi128ELi64ELi4ELb0ELb0EN7cutlass6half_tE19Flash_kernel_traitsILi96ELi128ELi64ELi4ES3_EELb0ELb0ELb0ELb0ELb1ELb1ELb0ELb0EEEvNS_16Flash_fwd_paramsE)
        .other          _ZN5flash16flash_fwd_kernelI23Flash_fwd_kernel_traitsILi96ELi128ELi64ELi4ELb0ELb0EN7cutlass6half_tE19Flash_kernel_traitsILi96ELi128ELi64ELi4ES3_EELb0ELb0ELb0ELb0ELb1ELb1ELb0ELb0EEEvNS_16Flash_fwd_paramsE,@"STO_CUDA_ENTRY STV_DEFAULT"
_ZN5flash16flash_fwd_kernelI23Flash_fwd_kernel_traitsILi96ELi128ELi64ELi4ELb0ELb0EN7cutlass6half_tE19Flash_kernel_traitsILi96ELi128ELi64ELi4ES3_EELb0ELb0ELb0ELb0ELb1ELb1ELb0ELb0EEEvNS_16Flash_fwd_paramsE:
.text._ZN5flash16flash_fwd_kernelI23Flash_fwd_kernel_traitsILi96ELi128ELi64ELi4ELb0ELb0EN7cutlass6half_tE19Flash_kernel_traitsILi96ELi128ELi64ELi4ES3_EELb0ELb0ELb0ELb0ELb1ELb1ELb0ELb0EEEvNS_16Flash_fwd_paramsE:
[----:B------:R-:W-:Y:S08]  /*0000*/  LDC R1, c[0x0][0x28] ;  /* 0x00000a00ff017b82 */ /* 0x000ff00000000800 */
[----:B------:R-:W1:Y:S01]  /*0010*/  LDC.64 R2, c[0x0][0x308] ;  /* 0x0000c200ff027b82 */ /* 0x000e620000000a00 */
[----:B------:R-:W2:Y:S01]  /*0020*/  S2R R12, SR_CTAID.Y ;  /* 0x00000000000c7919 */ /* 0x000ea20000002600 */
[----:B------:R-:W-:Y:S01]  /*0030*/  ULDC.64 UR16, c[0x0][0x208] ;  /* 0x0000820000107ab9 */ /* 0x000fe20000000a00 */
[----:B------:R-:W-:Y:S01]  /*0040*/  IMAD.MOV.U32 R15, RZ, RZ, RZ ;  /* 0x000000ffff0f7224 */ /* 0x000fe200078e00ff */
[----:B------:R-:W-:-:S04]  /*0050*/  ULDC UR4, c[0x0][0x2c4] ;  /* 0x0000b10000047ab9 */ /* 0x000fc80000000800 */
[----:B------:R-:W3:Y:S01]  /*0060*/  LDC.64 R4, c[0x0][0x300] ;  /* 0x0000c000ff047b82 */ /* 0x000ee20000000a00 */
[----:B-1----:R-:W-:-:S04]  /*0070*/  ISETP.NE.U32.AND P3, PT, R2, RZ, PT ;  /* 0x000000ff0200720c */ /* 0x002fc80003f65070 */
[----:B------:R-:W-:Y:S02]  /*0080*/  ISETP.NE.AND.EX P3, PT, R3, RZ, PT, P3 ;  /* 0x000000ff0300720c */ /* 0x000fe40003f65330 */
[----:B---3--:R-:W-:-:S04]  /*0090*/  ISETP.NE.U32.AND P0, PT, R4, RZ, PT ;  /* 0x000000ff0400720c */ /* 0x008fc80003f05070 */
[----:B------:R-:W-:-:S07]  /*00a0*/  ISETP.NE.AND.EX P0, PT, R5, RZ, PT, P0 ;  /* 0x000000ff0500720c */ /* 0x000fce0003f05300 */
[----:B------:R-:W2:Y:S01]  /*00b0*/  @P3 LDC.64 R2, c[0x0][0x308] ;  /* 0x0000c200ff023b82 */ /* 0x000ea20000000a00 */
[----:B------:R-:W1:Y:S07]  /*00c0*/  S2R R23, SR_CTAID.X ;  /* 0x0000000000177919 */ /* 0x000e6e0000002500 */
[----:B------:R-:W3:Y:S01]  /*00d0*/  @P0 LDC.64 R4, c[0x0][0x300] ;  /* 0x0000c000ff040b82 */ /* 0x000ee20000000a00 */
[----:B--2---:R-:W-:-:S05]  /*00e0*/  @P3 IMAD.WIDE R2, R12, 0x4, R2 ;  /* 0x000000040c023825 */ /* 0x004fca00078e0202 */
[----:B------:R2:W5:Y:S01]  /*00f0*/  @P3 LDG.E R120, desc[UR16][R2.64] ;  /* 0x0000001002783981 */ /* 0x000562000c1e1900 */
[----:B---3--:R-:W-:-:S04]  /*0100*/  @P0 IMAD.WIDE R4, R12, 0x4, R4 ;  /* 0x000000040c040825 */ /* 0x008fc800078e0204 */
[----:B-1----:R-:W-:Y:S01]  /*0110*/  IMAD.SHL.U32 R0, R23, 0x80, RZ ;  /* 0x0000008017007824 */ /* 0x002fe200078e00ff */
[----:B------:R2:W5:Y:S04]  /*0120*/  @P0 LDG.E R15, desc[UR16][R4.64] ;  /* 0x00000010040f0981 */ /* 0x000568000c1e1900 */
[----:B------:R-:W-:-:S13]  /*0130*/  ISETP.GE.AND P0, PT, R0, UR4, PT ;  /* 0x0000000400007c0c */ /* 0x000fda000bf06270 */
[----:B------:R-:W-:Y:S05]  /*0140*/  @P0 EXIT ;  /* 0x000000000000094d */ /* 0x000fea0003800000 */
[----:B------:R-:W1:Y:S01]  /*0150*/  LDC R14, c[0x0][0x278] ;  /* 0x00009e00ff0e7b82 */ /* 0x000e620000000800 */
[----:B------:R-:W3:Y:S01]  /*0160*/  S2R R183, SR_TID.X ;  /* 0x0000000000b77919 */ /* 0x000ee20000002100 */
[----:B------:R-:W-:Y:S01]  /*0170*/  SHF.R.S32.HI R13, RZ, 0x1f, R12 ;  /* 0x0000001fff0d7819 */ /* 0x000fe2000001140c */
[----:B------:R-:W-:Y:S01]  /*0180*/  ULDC.64 UR4, c[0x0][0x228] ;  /* 0x00008a0000047ab9 */ /* 0x000fe20000000a00 */
[----:B------:R-:W-:Y:S01]  /*0190*/  ULDC.64 UR6, c[0x0][0x240] ;  /* 0x0000900000067ab9 */ /* 0x000fe20000000a00 */
[----:B------:R-:W4:Y:S01]  /*01a0*/  S2R R21, SR_CTAID.Z ;  /* 0x0000000000157919 */ /* 0x000f220000002700 */
[----:B------:R-:W-:Y:S01]  /*01b0*/  ULDC.64 UR8, c[0x0][0x210] ;  /* 0x0000840000087ab9 */ /* 0x000fe20000000a00 */
[----:B------:R-:W-:Y:S01]  /*01c0*/  IMAD R7, R13, UR4, RZ ;  /* 0x000000040d077c24 */ /* 0x000fe2000f8e02ff */
[----:B------:R-:W2:Y:S01]  /*01d0*/  LDC.64 R108, c[0x0][0x248] ;  /* 0x00009200ff6c7b82 */ /* 0x000ea20000000a00 */
[----:B------:R-:W-:Y:S01]  /*01e0*/  USHF.L.U64.HI UR10, UR6, 0x6, UR7 ;  /* 0x00000006060a7899 */ /* 0x000fe20008010207 */
[----:B-----5:R-:W-:-:S02]  /*01f0*/  @P3 IMAD.IADD R120, R120, 0x1, -R15 ;  /* 0x0000000178783824 */ /* 0x020fc400078e0a0f */
[----:B------:R-:W-:Y:S01]  /*0200*/  IMAD R24, R12, UR5, R7 ;  /* 0x000000050c187c24 */ /* 0x000fe2000f8e0207 */
[----:B-1----:R-:W-:-:S04]  /*0210*/  IABS R19, R14 ;  /* 0x0000000e00137213 */ /* 0x002fc80000000000 */
[----:B------:R-:W1:Y:S01]  /*0220*/  I2F.RP R8, R19 ;  /* 0x0000001300087306 */ /* 0x000e620000209400 */
[C---:B--2---:R-:W-:Y:S01]  /*0230*/  SHF.L.U64.HI R227, R108.reuse, 0x6, R109 ;  /* 0x000000066ce37819 */ /* 0x044fe2000001026d */
[----:B------:R-:W-:Y:S01]  /*0240*/  IMAD.SHL.U32 R228, R108, 0x40, RZ ;  /* 0x000000406ce47824 */ /* 0x000fe200078e00ff */
[----:B---3--:R-:W-:Y:S02]  /*0250*/  SHF.R.S32.HI R184, RZ, 0x1f, R183 ;  /* 0x0000001fffb87819 */ /* 0x008fe400000114b7 */
[----:B----4-:R-:W-:Y:S02]  /*0260*/  IABS R6, R21 ;  /* 0x0000001500067213 */ /* 0x010fe40000000000 */
[CC--:B------:R-:W-:Y:S02]  /*0270*/  LEA.HI R0, R184.reuse, R183.reuse, RZ, 0x4 ;  /* 0x000000b7b8007211 */ /* 0x0c0fe400078f20ff */
[----:B------:R-:W-:Y:S01]  /*0280*/  LEA.HI R31, R184, R183, RZ, 0x2 ;  /* 0x000000b7b81f7211 */ /* 0x000fe200078f10ff */
[----:B-1----:R-:W1:Y:S01]  /*0290*/  MUFU.RCP R8, R8 ;  /* 0x0000000800087308 */ /* 0x002e620000001000 */
[----:B------:R-:W-:-:S02]  /*02a0*/  SHF.R.S32.HI R2, RZ, 0x4, R0 ;  /* 0x00000004ff027819 */ /* 0x000fc40000011400 */
[----:B------:R-:W-:Y:S02]  /*02b0*/  LEA.HI R5, R184, R183, RZ, 0x3 ;  /* 0x000000b7b8057211 */ /* 0x000fe400078f18ff */
[C---:B------:R-:W-:Y:S02]  /*02c0*/  LEA.HI R11, R0.reuse, R2, RZ, 0x1 ;  /* 0x00000002000b7211 */ /* 0x040fe400078f08ff */
[----:B------:R-:W-:Y:S02]  /*02d0*/  LOP3.LUT R0, R0, 0xfffffff0, RZ, 0xc0, !PT ;  /* 0xfffffff000007812 */ /* 0x000fe400078ec0ff */
[----:B------:R-:W-:Y:S02]  /*02e0*/  LOP3.LUT R16, R31, 0xfffffffc, RZ, 0xc0, !PT ;  /* 0xfffffffc1f107812 */ /* 0x000fe400078ec0ff */
[----:B------:R-:W-:Y:S01]  /*02f0*/  SHF.R.S32.HI R25, RZ, 0x3, R5 ;  /* 0x00000003ff197819 */ /* 0x000fe20000011405 */
[C---:B------:R-:W-:Y:S01]  /*0300*/  IMAD.IADD R0, R183.reuse, 0x1, -R0 ;  /* 0x00000001b7007824 */ /* 0x040fe200078e0a00 */
[----:B------:R-:W-:Y:S01]  /*0310*/  SHF.R.S32.HI R26, RZ, 0x2, R31 ;  /* 0x00000002ff1a7819 */ /* 0x000fe2000001141f */
[----:B------:R-:W-:Y:S01]  /*0320*/  IMAD.IADD R16, R183, 0x1, -R16 ;  /* 0x00000001b7107824 */ /* 0x000fe200078e0a10 */
[----:B------:R-:W-:Y:S01]  /*0330*/  LOP3.LUT R11, R11, 0xfffffffe, RZ, 0xc0, !PT ;  /* 0xfffffffe0b0b7812 */ /* 0x000fe200078ec0ff */
[----:B------:R-:W-:Y:S01]  /*0340*/  IMAD.SHL.U32 R25, R25, 0x40, RZ ;  /* 0x0000004019197824 */ /* 0x000fe200078e00ff */
[----:B------:R-:W-:Y:S01]  /*0350*/  LEA.HI R3, R0, R0, RZ, 0x1 ;  /* 0x0000000000037211 */ /* 0x000fe200078f08ff */
[----:B-1----:R-:W-:Y:S01]  /*0360*/  VIADD R8, R8, 0xffffffe ;  /* 0x0ffffffe08087836 */ /* 0x002fe20000000000 */
[----:B------:R-:W-:Y:S01]  /*0370*/  SHF.R.S32.HI R29, RZ, 0x1f, R0 ;  /* 0x0000001fff1d7819 */ /* 0x000fe20000011400 */
[----:B------:R-:W-:Y:S01]  /*0380*/  IMAD.SHL.U32 R16, R16, 0x8, RZ ;  /* 0x0000000810107824 */ /* 0x000fe200078e00ff */
[----:B------:R-:W-:Y:S01]  /*0390*/  LOP3.LUT R25, R25, 0xc0, RZ, 0xc0, !PT ;  /* 0x000000c019197812 */ /* 0x000fe200078ec0ff */
[----:B------:R-:W1:Y:S01]  /*03a0*/  F2I.FTZ.U32.TRUNC.NTZ R9, R8 ;  /* 0x0000000800097305 */ /* 0x000e62000021f000 */
[----:B------:R-:W-:Y:S01]  /*03b0*/  LOP3.LUT R111, R3, 0x7fffffe, RZ, 0xc0, !PT ;  /* 0x07fffffe036f7812 */ /* 0x000fe200078ec0ff */
[----:B------:R-:W-:Y:S01]  /*03c0*/  IMAD.IADD R11, R2, 0x1, -R11 ;  /* 0x00000001020b7824 */ /* 0x000fe200078e0a0b */
[----:B------:R-:W-:-:S02]  /*03d0*/  LOP3.LUT R7, R25, 0x18, R16, 0xf8, !PT ;  /* 0x0000001819077812 */ /* 0x000fc400078ef810 */
[----:B------:R-:W-:Y:S01]  /*03e0*/  SHF.R.U32.HI R18, RZ, 0x3, R25 ;  /* 0x00000003ff127819 */ /* 0x000fe20000011619 */
[----:B------:R-:W-:Y:S01]  /*03f0*/  IMAD.IADD R111, R0, 0x1, -R111 ;  /* 0x00000001006f7824 */ /* 0x000fe200078e0a6f */
[--C-:B------:R-:W-:Y:S02]  /*0400*/  SHF.R.S32.HI R17, RZ, 0x1f, R16.reuse ;  /* 0x0000001fff117819 */ /* 0x100fe40000011410 */
[----:B------:R-:W-:Y:S02]  /*0410*/  LEA.HI R31, R31, R26, RZ, 0x1 ;  /* 0x0000001a1f1f7211 */ /* 0x000fe400078f08ff */
[----:B------:R-:W-:Y:S02]  /*0420*/  LOP3.LUT R18, R7, R18, RZ, 0x3c, !PT ;  /* 0x0000001207127212 */ /* 0x000fe400078e3cff */
[----:B------:R-:W-:Y:S01]  /*0430*/  LEA.HI R2, R29, R0, RZ, 0x3 ;  /* 0x000000001d027211 */ /* 0x000fe200078f18ff */
[----:B------:R-:W-:Y:S01]  /*0440*/  IMAD.WIDE.U32 R28, R12, UR4, R16 ;  /* 0x000000040c1c7c25 */ /* 0x000fe2000f8e0010 */
[----:B------:R-:W-:Y:S01]  /*0450*/  SHF.R.S32.HI R0, RZ, 0x1f, R21 ;  /* 0x0000001fff007819 */ /* 0x000fe20000011415 */
[----:B------:R-:W-:Y:S01]  /*0460*/  ULDC.64 UR4, c[0x0][0x258] ;  /* 0x0000960000047ab9 */ /* 0x000fe20000000a00 */
[----:B------:R-:W-:Y:S01]  /*0470*/  LEA.HI R184, R184, R183, RZ, 0x5 ;  /* 0x000000b7b8b87211 */ /* 0x000fe200078f28ff */
[----:B-1----:R-:W-:Y:S01]  /*0480*/  IMAD.MOV R4, RZ, RZ, -R9 ;  /* 0x000000ffff047224 */ /* 0x002fe200078e0a09 */
[----:B------:R-:W-:Y:S01]  /*0490*/  LOP3.LUT R31, R31, 0x7fffffe, RZ, 0xc0, !PT ;  /* 0x07fffffe1f1f7812 */ /* 0x000fe200078ec0ff */
[----:B------:R-:W-:Y:S01]  /*04a0*/  IMAD.MOV.U32 R8, RZ, RZ, RZ ;  /* 0x000000ffff087224 */ /* 0x000fe200078e00ff */
[----:B------:R-:W-:Y:S01]  /*04b0*/  SHF.R.S32.HI R27, RZ, 0x1f, R26 ;  /* 0x0000001fff1b7819 */ /* 0x000fe2000001141a */
[----:B------:R-:W-:Y:S01]  /*04c0*/  IMAD R7, R4, R19, RZ ;  /* 0x0000001304077224 */ /* 0x000fe200078e02ff */
[----:B------:R-:W-:Y:S01]  /*04d0*/  LOP3.LUT R4, R5, 0xfffffff8, RZ, 0xc0, !PT ;  /* 0xfffffff805047812 */ /* 0x000fe200078ec0ff */
[----:B------:R-:W-:-:S02]  /*04e0*/  IMAD.IADD R25, R29, 0x1, R24 ;  /* 0x000000011d197824 */ /* 0x000fc400078e0218 */
[----:B------:R-:W-:Y:S01]  /*04f0*/  IMAD.HI.U32 R7, R9, R7, R8 ;  /* 0x0000000709077227 */ /* 0x000fe200078e0008 */
[----:B------:R-:W-:-:S03]  /*0500*/  SHF.R.S32.HI R9, RZ, 0x5, R184 ;  /* 0x00000005ff097819 */ /* 0x000fc600000114b8 */
[----:B------:R-:W-:Y:S02]  /*0510*/  IMAD R0, R0, UR4, RZ ;  /* 0x0000000400007c24 */ /* 0x000fe4000f8e02ff */
[----:B------:R-:W-:Y:S02]  /*0520*/  IMAD.IADD R20, R26, 0x1, -R31 ;  /* 0x000000011a147824 */ /* 0x000fe400078e0a1f */
[----:B------:R-:W-:Y:S01]  /*0530*/  IMAD.IADD R29, R183, 0x1, -R4 ;  /* 0x00000001b71d7824 */ /* 0x000fe200078e0a04 */
[--C-:B------:R-:W-:Y:S01]  /*0540*/  SHF.R.S32.HI R4, RZ, 0x1, R3.reuse ;  /* 0x00000001ff047819 */ /* 0x100fe20000011403 */
[----:B------:R-:W-:Y:S01]  /*0550*/  IMAD R0, R21, UR5, R0 ;  /* 0x0000000515007c24 */ /* 0x000fe2000f8e0200 */
[----:B------:R-:W1:Y:S01]  /*0560*/  S2UR UR5, SR_CgaCtaId ;  /* 0x00000000000579c3 */ /* 0x000e620000008800 */
[----:B------:R-:W-:Y:S01]  /*0570*/  IMAD R229, R9, 0x8, R20 ;  /* 0x0000000809e57824 */ /* 0x000fe200078e0214 */
[----:B------:R-:W-:Y:S01]  /*0580*/  SHF.R.S32.HI R3, RZ, 0x1f, R3 ;  /* 0x0000001fff037819 */ /* 0x000fe20000011403 */
[----:B------:R-:W-:Y:S01]  /*0590*/  IMAD.MOV.U32 R24, RZ, RZ, R28 ;  /* 0x000000ffff187224 */ /* 0x000fe200078e001c */
[----:B------:R-:W-:Y:S01]  /*05a0*/  LEA.HI R8, R29, R29, RZ, 0x1 ;  /* 0x0000001d1d087211 */ /* 0x000fe200078f08ff */
[----:B------:R-:W-:Y:S01]  /*05b0*/  IMAD.U32 R229, R229, 0x20, R18 ;  /* 0x00000020e5e57824 */ /* 0x000fe200078e0012 */
[----:B------:R-:W-:Y:S01]  /*05c0*/  LEA.HI R3, R3, R4, RZ, 0x2 ;  /* 0x0000000403037211 */ /* 0x000fe200078f10ff */
[----:B------:R-:W-:Y:S01]  /*05d0*/  IMAD.HI.U32 R18, R7, R6, RZ ;  /* 0x0000000607127227 */ /* 0x000fe200078e00ff */
[----:B------:R-:W-:-:S02]  /*05e0*/  LOP3.LUT R10, R8, 0x3fffffe, RZ, 0xc0, !PT ;  /* 0x03fffffe080a7812 */ /* 0x000fc400078ec0ff */
[----:B------:R-:W-:Y:S01]  /*05f0*/  SHF.R.S32.HI R8, RZ, 0x1, R8 ;  /* 0x00000001ff087819 */ /* 0x000fe20000011408 */
[----:B------:R-:W-:Y:S01]  /*0600*/  IMAD.WIDE.U32 R24, R21, UR4, R24 ;  /* 0x0000000415187c25 */ /* 0x000fe2000f8e0018 */
[----:B------:R-:W-:Y:S01]  /*0610*/  LOP3.LUT R3, R3, 0xfffffffc, RZ, 0xc0, !PT ;  /* 0xfffffffc03037812 */ /* 0x000fe200078ec0ff */
[----:B------:R-:W-:Y:S01]  /*0620*/  UMOV UR4, 0x400 ;  /* 0x0000040000047882 */ /* 0x000fe20000000000 */
[----:B------:R-:W-:Y:S01]  /*0630*/  LOP3.LUT R21, R21, R14, RZ, 0x3c, !PT ;  /* 0x0000000e15157212 */ /* 0x000fe200078e3cff */
[----:B------:R-:W-:-:S04]  /*0640*/  IMAD.WIDE R22, R23, 0x80, R26 ;  /* 0x0000008017167825 */ /* 0x000fc800078e021a */
[----:B------:R-:W-:Y:S02]  /*0650*/  IMAD.MOV R20, RZ, RZ, -R18 ;  /* 0x000000ffff147224 */ /* 0x000fe400078e0a12 */
[----:B------:R-:W-:Y:S02]  /*0660*/  IMAD.IADD R25, R25, 0x1, R0 ;  /* 0x0000000119197824 */ /* 0x000fe400078e0200 */
[----:B------:R-:W-:Y:S01]  /*0670*/  IMAD R7, R23, UR6, RZ ;  /* 0x0000000617077c24 */ /* 0x000fe2000f8e02ff */
[----:B-1----:R-:W-:Y:S01]  /*0680*/  ULEA UR5, UR5, UR4, 0x18 ;  /* 0x0000000405057291 */ /* 0x002fe2000f8ec03f */
[----:B------:R-:W-:Y:S01]  /*0690*/  IMAD.SHL.U32 R0, R8, 0x40, RZ ;  /* 0x0000004008007824 */ /* 0x000fe200078e00ff */
[----:B------:R-:W-:Y:S01]  /*06a0*/  USHF.L.U32 UR4, UR6, 0x6, URZ ;  /* 0x0000000606047899 */ /* 0x000fe2000800063f */
[C---:B------:R-:W-:Y:S02]  /*06b0*/  IMAD R20, R19.reuse, R20, R6 ;  /* 0x0000001413147224 */ /* 0x040fe400078e0206 */
[----:B------:R-:W-:Y:S01]  /*06c0*/  IMAD.IADD R3, R4, 0x1, -R3 ;  /* 0x0000000104037824 */ /* 0x000fe200078e0a03 */
[----:B------:R-:W-:Y:S01]  /*06d0*/  LOP3.LUT R0, R0, 0xc0, RZ, 0xc0, !PT ;  /* 0x000000c000007812 */ /* 0x000fe200078ec0ff */
[C---:B------:R-:W-:Y:S01]  /*06e0*/  IMAD R4, R22.reuse, UR7, R7 ;  /* 0x0000000716047c24 */ /* 0x040fe2000f8e0207 */
[----:B------:R-:W-:Y:S01]  /*06f0*/  ISETP.GT.U32.AND P2, PT, R19, R20, PT ;  /* 0x000000141300720c */ /* 0x000fe20003f44070 */
[----:B------:R-:W-:Y:S01]  /*0700*/  IMAD.WIDE.U32 R22, R22, UR6, R24 ;  /* 0x0000000616167c25 */ /* 0x000fe2000f8e0018 */
[----:B------:R-:W1:Y:S01]  /*0710*/  @!P3 LDC.64 R6, c[0x0][0x318] ;  /* 0x0000c600ff06bb82 */ /* 0x000e620000000a00 */
[----:B------:R-:W-:Y:S01]  /*0720*/  LOP3.LUT R5, R0, 0x8, R5, 0xf8, !PT ;  /* 0x0000000800057812 */ /* 0x000fe200078ef805 */
[----:B------:R-:W-:Y:S01]  /*0730*/  ULDC.64 UR6, c[0x0][0x230] ;  /* 0x00008c0000067ab9 */ /* 0x000fe20000000a00 */
[----:B------:R-:W-:Y:S01]  /*0740*/  IMAD.IADD R4, R23, 0x1, R4 ;  /* 0x0000000117047824 */ /* 0x000fe200078e0204 */
[----:B------:R-:W-:Y:S01]  /*0750*/  SHF.R.U32.HI R0, RZ, 0x3, R0 ;  /* 0x00000003ff007819 */ /* 0x000fe20000011600 */
[----:B------:R-:W-:Y:S01]  /*0760*/  IMAD.IADD R10, R29, 0x1, -R10 ;  /* 0x000000011d0a7824 */ /* 0x000fe200078e0a0a */
[----:B------:R-:W-:Y:S01]  /*0770*/  LEA R24, P0, R22, UR8, 0x1 ;  /* 0x0000000816187c11 */ /* 0x000fe2000f8008ff */
[----:B------:R-:W-:Y:S01]  /*0780*/  IMAD.SHL.U32 R2, R2, 0x20, RZ ;  /* 0x0000002002027824 */ /* 0x000fe200078e00ff */
[----:B------:R-:W-:-:S02]  /*0790*/  LOP3.LUT R0, R5, R0, RZ, 0x3c, !PT ;  /* 0x0000000005007212 */ /* 0x000fc400078e3cff */
[----:B------:R-:W-:Y:S01]  /*07a0*/  LEA.HI.X R25, R22, UR9, R4, 0x1, P0 ;  /* 0x0000000916197c11 */ /* 0x000fe200080f0c04 */
[----:B------:R-:W-:Y:S01]  /*07b0*/  @!P2 IMAD.IADD R20, R20, 0x1, -R19 ;  /* 0x000000011414a824 */ /* 0x000fe200078e0a13 */
[----:B------:R-:W2:Y:S01]  /*07c0*/  @!P3 LDC.64 R4, c[0x0][0x2c8] ;  /* 0x0000b200ff04bb82 */ /* 0x000ea20000000a00 */
[----:B------:R-:W-:Y:S01]  /*07d0*/  IADD3 R22, P0, R24, UR4, RZ ;  /* 0x0000000418167c10 */ /* 0x000fe2000ff1e0ff */
[----:B------:R-:W-:Y:S01]  /*07e0*/  @!P2 VIADD R18, R18, 0x1 ;  /* 0x000000011212a836 */ /* 0x000fe20000000000 */
[----:B------:R-:W-:Y:S01]  /*07f0*/  ISETP.NE.AND P2, PT, R14, RZ, PT ;  /* 0x000000ff0e00720c */ /* 0x000fe20003f45270 */
[----:B------:R-:W-:Y:S01]  /*0800*/  ULDC.64 UR8, c[0x0][0x250] ;  /* 0x0000940000087ab9 */ /* 0x000fe20000000a00 */
[----:B------:R-:W-:Y:S01]  /*0810*/  IADD3.X R23, R25, UR10, RZ, P0, !PT ;  /* 0x0000000a19177c10 */ /* 0x000fe200087fe4ff */
[----:B------:R-:W-:Y:S01]  /*0820*/  USHF.L.U32 UR14, UR8, 0x6, URZ ;  /* 0x00000006080e7899 */ /* 0x000fe2000800063f */
[----:B------:R-:W-:Y:S01]  /*0830*/  ISETP.GE.U32.AND P4, PT, R20, R19, PT ;  /* 0x000000131400720c */ /* 0x000fe20003f86070 */
[----:B------:R-:W-:Y:S01]  /*0840*/  USHF.L.U64.HI UR15, UR8, 0x6, UR9 ;  /* 0x00000006080f7899 */ /* 0x000fe20008010209 */
[----:B------:R-:W-:-:S02]  /*0850*/  IADD3 R19, P0, R26, R15, RZ ;  /* 0x0000000f1a137210 */ /* 0x000fc40007f1e0ff */
[----:B------:R-:W-:Y:S02]  /*0860*/  LEA R229, R229, UR5, 0x1 ;  /* 0x00000005e5e57c11 */ /* 0x000fe4000f8e08ff */
[----:B------:R-:W-:Y:S02]  /*0870*/  LEA.HI.X.SX32 R27, R15, R27, 0x1, P0 ;  /* 0x0000001b0f1b7211 */ /* 0x000fe400000f0eff */
[----:B-1----:R-:W-:Y:S01]  /*0880*/  @!P3 ISETP.NE.U32.AND P1, PT, R6, RZ, PT ;  /* 0x000000ff0600b20c */ /* 0x002fe20003f25070 */
[----:B------:R-:W-:Y:S01]  /*0890*/  @!PT LDS RZ, [RZ] ;  /* 0x00000000fffff984 */ /* 0x000fe20000000800 */
[----:B------:R-:W-:Y:S01]  /*08a0*/  @!PT LDS RZ, [RZ] ;  /* 0x00000000fffff984 */ /* 0x000fe20000000800 */
[----:B------:R-:W-:Y:S01]  /*08b0*/  @!PT LDS RZ, [RZ] ;  /* 0x00000000fffff984 */ /* 0x000fe20000000800 */
[----:B------:R-:W-:Y:S01]  /*08c0*/  LDGSTS.E.BYPASS.LTC128B.128 [R229], desc[UR16][R24.64] ;  /* 0x0000000018e57fae */ /* 0x000fe2000b901d50 */
[----:B------:R-:W-:Y:S01]  /*08d0*/  ISETP.GE.AND P0, PT, R21, RZ, PT ;  /* 0x000000ff1500720c */ /* 0x000fe20003f06270 */
[----:B------:R-:W-:Y:S01]  /*08e0*/  IMAD R20, R27, R108, RZ ;  /* 0x0000006c1b147224 */ /* 0x000fe200078e02ff */
[----:B------:R-:W-:Y:S01]  /*08f0*/  @!P3 ISETP.NE.AND.EX P1, PT, R7, RZ, PT, P1 ;  /* 0x000000ff0700b20c */ /* 0x000fe20003f25310 */
[----:B------:R-:W-:Y:S01]  /*0900*/  @P4 VIADD R18, R18, 0x1 ;  /* 0x0000000112124836 */ /* 0x000fe20000000000 */
[----:B------:R-:W-:Y:S01]  /*0910*/  LDGSTS.E.BYPASS.LTC128B.128 [R229+0x2000], desc[UR16][R24.64+0x40] ;  /* 0x0200004018e57fae */ /* 0x000fe2000b901d50 */
[----:B------:R-:W-:Y:S01]  /*0920*/  IMAD R7, R19, R109, R20 ;  /* 0x0000006d13077224 */ /* 0x000fe200078e0214 */
[----:B------:R-:W-:Y:S01]  /*0930*/  LOP3.LUT R110, R2, 0xffffff00, RZ, 0xc0, !PT ;  /* 0xffffff00026e7812 */ /* 0x000fe200078ec0ff */
[----:B------:R-:W-:Y:S01]  /*0940*/  IMAD R6, R27, UR8, RZ ;  /* 0x000000081b067c24 */ /* 0x000fe2000f8e02ff */
[----:B--2---:R-:W-:Y:S01]  /*0950*/  @!P3 SEL R20, R5, RZ, P1 ;  /* 0x000000ff0514b207 */ /* 0x004fe20000800000 */
[----:B------:R1:W-:Y:S01]  /*0960*/  LDGSTS.E.BYPASS.LTC128B.128 [R229+0x4000], desc[UR16][R24.64+0x80] ;  /* 0x0400008018e57fae */ /* 0x0003e2000b901d50 */
[----:B------:R-:W-:Y:S01]  /*0970*/  IMAD.MOV.U32 R5, RZ, RZ, R18 ;  /* 0x000000ffff057224 */ /* 0x000fe200078e0012 */
[----:B------:R-:W-:Y:S01]  /*0980*/  LOP3.LUT P1, RZ, R3, 0x2, RZ, 0xc0, !PT ;  /* 0x0000000203ff7812 */ /* 0x000fe2000782c0ff */
[----:B------:R-:W-:Y:S01]  /*0990*/  IMAD R6, R19, UR9, R6 ;  /* 0x0000000913067c24 */ /* 0x000fe2000f8e0206 */
[----:B------:R-:W-:Y:S01]  /*09a0*/  @!P3 IADD3 R120, R20, R4, -R15 ;  /* 0x000000041478b210 */ /* 0x000fe20007ffe80f */
[----:B------:R-:W-:Y:S01]  /*09b0*/  @!P0 IMAD.MOV R5, RZ, RZ, -R5 ;  /* 0x000000ffff058224 */ /* 0x000fe200078e0a05 */
[----:B------:R-:W-:Y:S01]  /*09c0*/  @!P2 LOP3.LUT R5, RZ, R14, RZ, 0x33, !PT ;  /* 0x0000000eff05a212 */ /* 0x000fe200078e33ff */
[----:B------:R-:W-:Y:S01]  /*09d0*/  LDGSTS.E.BYPASS.LTC128B.128 [R229+0x800], desc[UR16][R22.64] ;  /* 0x0080000016e57fae */ /* 0x000fe2000b901d50 */
[----:B------:R-:W-:Y:S01]  /*09e0*/  IADD3 R18, P0, R22, UR4, RZ ;  /* 0x0000000416127c10 */ /* 0x000fe2000ff1e0ff */
[----:B------:R-:W-:Y:S01]  /*09f0*/  VIADD R164, R120, 0x3f ;  /* 0x0000003f78a47836 */ /* 0x000fe20000000000 */
[----:B------:R-:W-:Y:S01]  /*0a00*/  SHF.R.S32.HI R4, RZ, 0x1f, R5 ;  /* 0x0000001fff047819 */ /* 0x000fe20000011405 */
[----:B------:R-:W-:Y:S03]  /*0a10*/  LDGSTS.E.BYPASS.LTC128B.128 [R229+0x2800], desc[UR16][R22.64+0x40] ;  /* 0x0280004016e57fae */ /* 0x000fe6000b901d50 */
[----:B------:R-:W-:Y:S01]  /*0a20*/  SHF.R.S32.HI R15, RZ, 0x1f, R164 ;  /* 0x0000001fff0f7819 */ /* 0x000fe200000114a4 */
[----:B------:R-:W-:Y:S03]  /*0a30*/  LDGSTS.E.BYPASS.LTC128B.128 [R229+0x4800], desc[UR16][R22.64+0x80] ;  /* 0x0480008016e57fae */ /* 0x000fe6000b901d50 */
[----:B------:R-:W-:Y:S01]  /*0a40*/  LEA.HI R164, R15, R164, RZ, 0x6 ;  /* 0x000000a40fa47211 */ /* 0x000fe200078f30ff */
[----:B-1----:R-:W-:-:S04]  /*0a50*/  IMAD.WIDE.U32 R24, R19, R108, R16 ;  /* 0x0000006c13187225 */ /* 0x002fc800078e0010 */
[----:B------:R-:W-:Y:S02]  /*0a60*/  IMAD.IADD R25, R25, 0x1, R7 ;  /* 0x0000000119197824 */ /* 0x000fe400078e0207 */
[----:B------:R-:W-:Y:S02]  /*0a70*/  IMAD R7, R13, UR6, RZ ;  /* 0x000000060d077c24 */ /* 0x000fe4000f8e02ff */
[----:B------:R-:W-:Y:S01]  /*0a80*/  IMAD.WIDE.U32 R16, R19, UR8, R16 ;  /* 0x0000000813107c25 */ /* 0x000fe2000f8e0010 */
[----:B------:R-:W-:-:S03]  /*0a90*/  IADD3.X R19, R23, UR10, RZ, P0, !PT ;  /* 0x0000000a17137c10 */ /* 0x000fc600087fe4ff */
[C---:B------:R-:W-:Y:S02]  /*0aa0*/  IMAD R7, R12.reuse, UR7, R7 ;  /* 0x000000070c077c24 */ /* 0x040fe4000f8e0207 */
[----:B------:R-:W-:Y:S01]  /*0ab0*/  IMAD.WIDE.U32 R24, R12, UR6, R24 ;  /* 0x000000060c187c25 */ /* 0x000fe2000f8e0018 */
[----:B------:R-:W-:Y:S01]  /*0ac0*/  ULDC.64 UR6, c[0x0][0x260] ;  /* 0x0000980000067ab9 */ /* 0x000fe20000000a00 */
[----:B------:R-:W-:Y:S02]  /*0ad0*/  LDGSTS.E.BYPASS.LTC128B.128 [R229+0x1000], desc[UR16][R18.64] ;  /* 0x0100000012e57fae */ /* 0x000fe4000b901d50 */
[----:B------:R-:W-:Y:S02]  /*0ae0*/  IMAD.IADD R17, R17, 0x1, R6 ;  /* 0x0000000111117824 */ /* 0x000fe400078e0206 */
[----:B------:R-:W-:Y:S01]  /*0af0*/  IMAD.IADD R25, R25, 0x1, R7 ;  /* 0x0000000119197824 */ /* 0x000fe200078e0207 */
[----:B------:R-:W-:Y:S01]  /*0b00*/  LEA.HI.SX32 R7, R164, 0xffffffff, 0x1a ;  /* 0xffffffffa4077811 */ /* 0x000fe200078fd2ff */
[----:B------:R-:W-:Y:S01]  /*0b10*/  IMAD R6, R4, UR6, RZ ;  /* 0x0000000604067c24 */ /* 0x000fe2000f8e02ff */
[----:B------:R-:W-:Y:S01]  /*0b20*/  LDGSTS.E.BYPASS.LTC128B.128 [R229+0x3000], desc[UR16][R18.64+0x40] ;  /* 0x0300004012e57fae */ /* 0x000fe2000b901d50 */
[----:B------:R-:W-:-:S03]  /*0b30*/  IMAD.WIDE.U32 R232, R5, UR6, R24 ;  /* 0x0000000605e87c25 */ /* 0x000fc6000f8e0018 */
[----:B------:R1:W-:Y:S01]  /*0b40*/  LDGSTS.E.BYPASS.LTC128B.128 [R229+0x5000], desc[UR16][R18.64+0x80] ;  /* 0x0500008012e57fae */ /* 0x0003e2000b901d50 */
[----:B------:R-:W-:Y:S01]  /*0b50*/  IMAD R235, R5, UR7, R6 ;  /* 0x0000000705eb7c24 */ /* 0x000fe2000f8e0206 */
[----:B------:R-:W-:Y:S01]  /*0b60*/  ULDC.64 UR6, c[0x0][0x238] ;  /* 0x00008e0000067ab9 */ /* 0x000fe20000000a00 */
[----:B------:R-:W-:Y:S02]  /*0b70*/  IMAD R6, R227, R7, RZ ;  /* 0x00000007e3067224 */ /* 0x000fe400078e02ff */
[----:B------:R-:W-:Y:S01]  /*0b80*/  IMAD R15, R13, UR6, RZ ;  /* 0x000000060d0f7c24 */ /* 0x000fe2000f8e02ff */
[----:B------:R-:W-:Y:S01]  /*0b90*/  SHF.R.S32.HI R13, RZ, 0x1f, R7 ;  /* 0x0000001fff0d7819 */ /* 0x000fe20000011407 */
[----:B------:R-:W-:Y:S02]  /*0ba0*/  IMAD.IADD R235, R233, 0x1, R235 ;  /* 0x00000001e9eb7824 */ /* 0x000fe400078e02eb */
[----:B------:R-:W-:Y:S02]  /*0bb0*/  IMAD.MOV.U32 R234, RZ, RZ, R232 ;  /* 0x000000ffffea7224 */ /* 0x000fe400078e00e8 */
[----:B------:R-:W-:-:S04]  /*0bc0*/  IMAD.WIDE.U32 R20, R12, UR6, R16 ;  /* 0x000000060c147c25 */ /* 0x000fc8000f8e0010 */
[----:B------:R-:W-:Y:S01]  /*0bd0*/  IMAD R14, R12, UR7, R15 ;  /* 0x000000070c0e7c24 */ /* 0x000fe2000f8e020f */
[----:B------:R-:W-:Y:S01]  /*0be0*/  ULDC.64 UR6, c[0x0][0x218] ;  /* 0x0000860000067ab9 */ /* 0x000fe20000000a00 */
[-C--:B------:R-:W-:Y:S02]  /*0bf0*/  IMAD R6, R13, R228.reuse, R6 ;  /* 0x000000e40d067224 */ /* 0x080fe400078e0206 */
[----:B------:R-:W-:-:S04]  /*0c00*/  IMAD.WIDE.U32 R16, R7, R228, R234 ;  /* 0x000000e407107225 */ /* 0x000fc800078e00ea */
[----:B------:R-:W-:Y:S02]  /*0c10*/  IMAD.IADD R21, R21, 0x1, R14 ;  /* 0x0000000115157824 */ /* 0x000fe400078e020e */
[----:B------:R-:W-:Y:S01]  /*0c20*/  IMAD.IADD R15, R17, 0x1, R6 ;  /* 0x00000001110f7824 */ /* 0x000fe200078e0206 */
[----:B-1----:R-:W-:Y:S01]  /*0c30*/  IADD3 R18, P0, R18, UR4, RZ ;  /* 0x0000000412127c10 */ /* 0x002fe2000ff1e0ff */
[----:B------:R-:W-:Y:S01]  /*0c40*/  IMAD.SHL.U32 R6, R3, 0x40, RZ ;  /* 0x0000004003067824 */ /* 0x000fe200078e00ff */
[----:B------:R-:W-:Y:S02]  /*0c50*/  UIADD3 UR4, UR5, 0x6000, URZ ;  /* 0x0000600005047890 */ /* 0x000fe4000fffe03f */
[----:B------:R-:W-:Y:S01]  /*0c60*/  IADD3.X R19, R19, UR10, RZ, P0, !PT ;  /* 0x0000000a13137c10 */ /* 0x000fe200087fe4ff */
[----:B------:R-:W-:Y:S01]  /*0c70*/  ULDC.64 UR10, c[0x0][0x268] ;  /* 0x00009a00000a7ab9 */ /* 0x000fe20000000a00 */
[----:B------:R-:W-:Y:S01]  /*0c80*/  LEA R14, P0, R16, UR6, 0x1 ;  /* 0x00000006100e7c11 */ /* 0x000fe2000f8008ff */
[----:B------:R-:W-:Y:S01]  /*0c90*/  IMAD R4, R4, UR10, RZ ;  /* 0x0000000a04047c24 */ /* 0x000fe2000f8e02ff */
[----:B------:R-:W-:Y:S01]  /*0ca0*/  LOP3.LUT R6, R6, 0xc0, RZ, 0xc0, !PT ;  /* 0x000000c006067812 */ /* 0x000fe200078ec0ff */
[C---:B------:R-:W-:Y:S01]  /*0cb0*/  IMAD.WIDE.U32 R230, R5.reuse, UR10, R20 ;  /* 0x0000000a05e67c25 */ /* 0x040fe2000f8e0014 */
[----:B------:R-:W-:Y:S01]  /*0cc0*/  LEA.HI.X R15, R16, UR7, R15, 0x1, P0 ;  /* 0x00000007100f7c11 */ /* 0x000fe200080f0c0f */
[----:B------:R-:W-:Y:S01]  /*0cd0*/  LDGSTS.E.BYPASS.LTC128B.128 [R229+0x1800], desc[UR16][R18.64] ;  /* 0x0180000012e57fae */ /* 0x000fe2000b901d50 */
[----:B------:R-:W-:Y:S01]  /*0ce0*/  IADD3 R12, P0, R228, R14, RZ ;  /* 0x0000000ee40c7210 */ /* 0x000fe20007f1e0ff */
[----:B------:R-:W-:Y:S01]  /*0cf0*/  IMAD R5, R5, UR11, R4 ;  /* 0x0000000b05057c24 */ /* 0x000fe2000f8e0204 */
[----:B------:R-:W-:Y:S01]  /*0d00*/  ULDC.64 UR10, c[0x0][0x220] ;  /* 0x00008800000a7ab9 */ /* 0x000fe20000000a00 */
[----:B------:R-:W-:Y:S01]  /*0d10*/  IMAD R4, R13, UR8, RZ ;  /* 0x000000080d047c24 */ /* 0x000fe2000f8e02ff */
[----:B------:R-:W-:Y:S01]  /*0d20*/  LDGSTS.E.BYPASS.LTC128B.128 [R229+0x3800], desc[UR16][R18.64+0x40] ;  /* 0x0380004012e57fae */ /* 0x000fe2000b901d50 */
[----:B------:R-:W-:-:S02]  /*0d30*/  IMAD.X R13, R227, 0x1, R15, P0 ;  /* 0x00000001e30d7824 */ /* 0x000fc400000e060f */
[C---:B------:R-:W-:Y:S01]  /*0d40*/  IMAD R4, R7.reuse, UR9, R4 ;  /* 0x0000000907047c24 */ /* 0x040fe2000f8e0204 */
[----:B------:R-:W-:Y:S01]  /*0d50*/  LDGSTS.E.BYPASS.LTC128B.128 [R229+0x5800], desc[UR16][R18.64+0x80] ;  /* 0x0580008012e57fae */ /* 0x000fe2000b901d50 */
[----:B------:R-:W-:-:S03]  /*0d60*/  IMAD.WIDE.U32 R16, R7, UR8, RZ ;  /* 0x0000000807107c25 */ /* 0x000fc6000f8e00ff */
[----:B------:R-:W-:Y:S01]  /*0d70*/  LDGSTS.E.BYPASS.LTC128B.128 [R229+0x6000], desc[UR16][R14.64] ;  /* 0x060000000ee57fae */ /* 0x000fe2000b901d50 */
[C---:B------:R-:W-:Y:S02]  /*0d80*/  IMAD R7, R11.reuse, 0x8, R10 ;  /* 0x000000080b077824 */ /* 0x040fe400078e020a */
[----:B------:R-:W-:Y:S01]  /*0d90*/  IMAD.SHL.U32 R11, R11, 0x8, RZ ;  /* 0x000000080b0b7824 */ /* 0x000fe200078e00ff */
[----:B------:R-:W-:Y:S01]  /*0da0*/  LDGSTS.E.BYPASS.LTC128B.128 [R229+0x7000], desc[UR16][R14.64+0x40] ;  /* 0x070000400ee57fae */ /* 0x000fe2000b901d50 */
[----:B------:R-:W-:Y:S01]  /*0db0*/  IMAD.IADD R17, R17, 0x1, R4 ;  /* 0x0000000111117824 */ /* 0x000fe200078e0204 */
[----:B------:R-:W-:Y:S01]  /*0dc0*/  LEA R4, P0, R16, R230, 0x6 ;  /* 0x000000e610047211 */ /* 0x000fe200078030ff */
[----:B------:R-:W-:Y:S01]  /*0dd0*/  IMAD.IADD R226, R231, 0x1, R5 ;  /* 0x00000001e7e27824 */ /* 0x000fe200078e0205 */
[----:B------:R-:W-:Y:S01]  /*0de0*/  LDGSTS.E.BYPASS.LTC128B.128 [R229+0x8000], desc[UR16][R14.64+0x80] ;  /* 0x080000800ee57fae */ /* 0x000fe2000b901d50 */
[----:B------:R-:W-:Y:S01]  /*0df0*/  LOP3.LUT R2, R6, 0x8, R11, 0xf8, !PT ;  /* 0x0000000806027812 */ /* 0x000fe200078ef80b */
[----:B------:R-:W-:Y:S01]  /*0e00*/  IMAD.U32 R0, R7, 0x20, R0 ;  /* 0x0000002007007824 */ /* 0x000fe200078e0000 */
[----:B------:R-:W-:Y:S01]  /*0e10*/  SHF.R.U32.HI R5, RZ, 0x3, R6 ;  /* 0x00000003ff057819 */ /* 0x000fe20000011606 */
[----:B------:R-:W-:Y:S01]  /*0e20*/  LDGSTS.E.BYPASS.LTC128B.128 [R229+0x6800], desc[UR16][R12.64] ;  /* 0x068000000ce57fae */ /* 0x000fe2000b901d50 */
[----:B------:R-:W-:Y:S01]  /*0e30*/  LEA.HI.X R17, R16, R226, R17, 0x6, P0 ;  /* 0x000000e210117211 */ /* 0x000fe200000f3411 */
[----:B------:R-:W-:Y:S01]  /*0e40*/  IMAD R6, R9, 0x200, R110 ;  /* 0x0000020009067824 */ /* 0x000fe200078e026e */
[----:B------:R-:W-:Y:S01]  /*0e50*/  LEA R10, P0, R4, UR10, 0x1 ;  /* 0x0000000a040a7c11 */ /* 0x000fe2000f8008ff */
[----:B------:R-:W-:Y:S01]  /*0e60*/  LDGSTS.E.BYPASS.LTC128B.128 [R229+0x7800], desc[UR16][R12.64+0x40] ;  /* 0x078000400ce57fae */ /* 0x000fe2000b901d50 */
[----:B------:R-:W-:Y:S01]  /*0e70*/  LOP3.LUT R2, R2, R5, RZ, 0x3c, !PT ;  /* 0x0000000502027212 */ /* 0x000fe200078e3cff */
[----:B------:R-:W-:Y:S01]  /*0e80*/  IMAD R225, R111, 0x20, R6 ;  /* 0x000000206fe17824 */ /* 0x000fe200078e0206 */
[----:B------:R-:W-:Y:S01]  /*0e90*/  LEA.HI.X R11, R4, UR11, R17, 0x1, P0 ;  /* 0x0000000b040b7c11 */ /* 0x000fe200080f0c11 */
[----:B------:R1:W-:Y:S01]  /*0ea0*/  LDGSTS.E.BYPASS.LTC128B.128 [R229+0x8800], desc[UR16][R12.64+0x80] ;  /* 0x088000800ce57fae */ /* 0x0003e2000b901d50 */
[----:B------:R-:W-:Y:S01]  /*0eb0*/  LEA R121, R0, UR5, 0x1 ;  /* 0x0000000500797c11 */ /* 0x000fe2000f8e08ff */
[----:B------:R-:W-:Y:S01]  /*0ec0*/  IMAD.IADD R225, R2, 0x1, R225 ;  /* 0x0000000102e17824 */ /* 0x000fe200078e02e1 */
[----:B------:R-:W-:Y:S01]  /*0ed0*/  LEA R224, R0, UR4, 0x1 ;  /* 0x0000000400e07c11 */ /* 0x000fe2000f8e08ff */
[----:B------:R-:W0:Y:S03]  /*0ee0*/  LDGDEPBAR ;  /* 0x00000000000079af */ /* 0x000e260000000000 */
[----:B------:R-:W-:-:S02]  /*0ef0*/  LEA R225, R225, UR5, 0x1 ;  /* 0x00000005e1e17c11 */ /* 0x000fc4000f8e08ff */
[----:B-1----:R-:W-:Y:S01]  /*0f00*/  IADD3 R12, P0, R10, UR14, RZ ;  /* 0x0000000e0a0c7c10 */ /* 0x002fe2000ff1e0ff */
[----:B------:R-:W-:-:S04]  /*0f10*/  DEPBAR.LE SB0, 0x0 ;  /* 0x000080000000791a */ /* 0x000fc80000000000 */
[----:B------:R-:W-:Y:S01]  /*0f20*/  BAR.SYNC.DEFER_BLOCKING 0x0 ;  /* 0x0000000000007b1d */ /* 0x000fe20000010000 */
[----:B------:R-:W-:Y:S02]  /*0f30*/  IADD3.X R13, R11, UR15, RZ, P0, !PT ;  /* 0x0000000f0b0d7c10 */ /* 0x000fe400087fe4ff */
[----:B------:R-:W-:Y:S01]  /*0f40*/  LOP3.LUT P0, RZ, R8, 0x2, RZ, 0xc0, !PT ;  /* 0x0000000208ff7812 */ /* 0x000fe2000780c0ff */
[----:B------:R-:W-:-:S05]  /*0f50*/  IMAD.MOV.U32 R8, RZ, RZ, 0x20 ;  /* 0x00000020ff087424 */ /* 0x000fca00078e00ff */
[C---:B------:R-:W-:Y:S02]  /*0f60*/  SEL R3, R8.reuse, 0xffffffe0, !P0 ;  /* 0xffffffe008037807 */ /* 0x040fe40004000000 */
[----:B------:R-:W-:Y:S02]  /*0f70*/  SEL R0, R8, 0xffffffe0, !P1 ;  /* 0xffffffe008007807 */ /* 0x000fe40004800000 */
[----:B------:R-:W-:Y:S01]  /*0f80*/  ISETP.GE.AND P0, PT, R120, 0x41, PT ;  /* 0x000000417800780c */ /* 0x000fe20003f06270 */
[----:B------:R-:W-:Y:S02]  /*0f90*/  IMAD.IADD R222, R224, 0x1, R3 ;  /* 0x00000001e0de7824 */ /* 0x000fe400078e0203 */
[----:B------:R-:W-:Y:S01]  /*0fa0*/  IMAD.IADD R223, R225, 0x1, R0 ;  /* 0x00000001e1df7824 */ /* 0x000fe200078e0200 */
[----:B------:R-:W-:Y:S01]  /*0fb0*/  @!PT LDS RZ, [RZ] ;  /* 0x00000000fffff984 */ /* 0x000fe20000000800 */
[----:B------:R-:W-:Y:S01]  /*0fc0*/  @!PT LDS RZ, [RZ] ;  /* 0x00000000fffff984 */ /* 0x000fe20000000800 */
[----:B------:R-:W-:Y:S01]  /*0fd0*/  @!PT LDS RZ, [RZ] ;  /* 0x00000000fffff984 */ /* 0x000fe20000000800 */
[----:B------:R-:W-:Y:S04]  /*0fe0*/  LDGSTS.E.BYPASS.LTC128B.128 [R229+0x9000], desc[UR16][R10.64] ;  /* 0x090000000ae57fae */ /* 0x000fe8000b901d50 */
[----:B------:R-:W-:Y:S04]  /*0ff0*/  LDGSTS.E.BYPASS.LTC128B.128 [R229+0xa000], desc[UR16][R10.64+0x40] ;  /* 0x0a0000400ae57fae */ /* 0x000fe8000b901d50 */
[----:B------:R-:W-:Y:S04]  /*1000*/  LDGSTS.E.BYPASS.LTC128B.128 [R229+0xb000], desc[UR16][R10.64+0x80] ;  /* 0x0b0000800ae57fae */ /* 0x000fe8000b901d50 */
[----:B------:R-:W-:Y:S04]  /*1010*/  LDGSTS.E.BYPASS.LTC128B.128 [R229+0x9800], desc[UR16][R12.64] ;  /* 0x098000000ce57fae */ /* 0x000fe8000b901d50 */
[----:B------:R-:W-:Y:S04]  /*1020*/  LDGSTS.E.BYPASS.LTC128B.128 [R229+0xa800], desc[UR16][R12.64+0x40] ;  /* 0x0a8000400ce57fae */ /* 0x000fe8000b901d50 */
[----:B------:R1:W-:Y:S04]  /*1030*/  LDGSTS.E.BYPASS.LTC128B.128 [R229+0xb800], desc[UR16][R12.64+0x80] ;  /* 0x0b8000800ce57fae */ /* 0x0003e8000b901d50 */
[----:B------:R-:W-:Y:S04]  /*1040*/  LDSM.16.M88.4 R36, [R121+0x6000] ;  /* 0x006000007924783b */ /* 0x000fe80000000200 */
[----:B------:R-:W2:Y:S04]  /*1050*/  LDSM.16.M88.4 R16, [R225+0x1000] ;  /* 0x00100000e110783b */ /* 0x000ea80000000200 */
[----:B------:R-:W1:Y:S04]  /*1060*/  LDSM.16.M88.4 R172, [R121+0x6400] ;  /* 0x0064000079ac783b */ /* 0x000e680000000200 */
[----:B------:R-:W3:Y:S04]  /*1070*/  LDSM.16.M88.4 R4, [R121+0x6800] ;  /* 0x006800007904783b */ /* 0x000ee80000000200 */
[----:B------:R-:W4:Y:S04]  /*1080*/  LDSM.16.M88.4 R84, [R121+0x6c00] ;  /* 0x006c00007954783b */ /* 0x000f280000000200 */
[----:B------:R-:W4:Y:S04]  /*1090*/  LDSM.16.M88.4 R40, [R225] ;  /* 0x00000000e128783b */ /* 0x000f280000000200 */
[----:B------:R-:W-:Y:S04]  /*10a0*/  LDSM.16.M88.4 R80, [R222] ;  /* 0x00000000de50783b */ /* 0x000fe80000000200 */
[----:B------:R-:W4:Y:S04]  /*10b0*/  LDSM.16.M88.4 R68, [R223+0x1000] ;  /* 0x00100000df44783b */ /* 0x000f280000000200 */
[----:B------:R-:W4:Y:S04]  /*10c0*/  LDSM.16.M88.4 R76, [R222+0x400] ;  /* 0x00040000de4c783b */ /* 0x000f280000000200 */
[----:B------:R-:W4:Y:S04]  /*10d0*/  LDSM.16.M88.4 R116, [R222+0x800] ;  /* 0x00080000de74783b */ /* 0x000f280000000200 */
[----:B------:R-:W4:Y:S01]  /*10e0*/  LDSM.16.M88.4 R72, [R222+0xc00] ;  /* 0x000c0000de48783b */ /* 0x000f220000000200 */
[C---:B--2---:R-:W-:Y:S03]  /*10f0*/  HMMA.16816.F32 R60, R16.reuse, R36, RZ ;  /* 0x00000024103c723c */ /* 0x044fe600000018ff */
[----:B------:R-:W2:Y:S04]  /*1100*/  LDSM.16.M88.4 R64, [R223] ;  /* 0x00000000df40783b */ /* 0x000ea80000000200 */
[----:B------:R-:W-:Y:S01]  /*1110*/  LDSM.16.M88.4 R104, [R121+0x7000] ;  /* 0x007000007968783b */ /* 0x000fe20000000200 */
[C---:B-1----:R-:W-:Y:S03]  /*1120*/  HMMA.16816.F32 R12, R16.reuse, R172, RZ ;  /* 0x000000ac100c723c */ /* 0x042fe600000018ff */
[----:B------:R-:W-:Y:S03]  /*1130*/  LDSM.16.M88.4 R112, [R225+0x3000] ;  /* 0x00300000e170783b */ /* 0x000fe60000000200 */
[C---:B---3--:R-:W-:Y:S01]  /*1140*/  HMMA.16816.F32 R28, R16.reuse, R4, RZ ;  /* 0x00000004101c723c */ /* 0x048fe200000018ff */
[----:B------:R-:W-:Y:S04]  /*1150*/  LDSM.16.M88.4 R100, [R121+0x7400] ;  /* 0x007400007964783b */ /* 0x000fe80000000200 */
[----:B------:R-:W-:Y:S01]  /*1160*/  LDSM.16.M88.4 R96, [R121+0x7800] ;  /* 0x007800007960783b */ /* 0x000fe20000000200 */
[C---:B----4-:R-:W-:Y:S03]  /*1170*/  HMMA.16816.F32 R24, R16.reuse, R84, RZ ;  /* 0x000000541018723c */ /* 0x050fe600000018ff */
[----:B------:R-:W-:Y:S03]  /*1180*/  LDSM.16.M88.4 R88, [R121+0x7c00] ;  /* 0x007c00007958783b */ /* 0x000fe60000000200 */
[C---:B------:R-:W-:Y:S01]  /*1190*/  HMMA.16816.F32 R52, R16.reuse, R38, RZ ;  /* 0x000000261034723c */ /* 0x040fe200000018ff */
[----:B------:R-:W-:Y:S04]  /*11a0*/  LDSM.16.M88.4 R92, [R223+0x3000] ;  /* 0x00300000df5c783b */ /* 0x000fe80000000200 */
[----:B------:R-:W0:Y:S01]  /*11b0*/  LDGDEPBAR ;  /* 0x00000000000079af */ /* 0x000e220000000000 */
[C---:B------:R-:W-:Y:S06]  /*11c0*/  HMMA.16816.F32 R8, R16.reuse, R174, RZ ;  /* 0x000000ae1008723c */ /* 0x040fec00000018ff */
[C---:B------:R-:W-:Y:S06]  /*11d0*/  HMMA.16816.F32 R20, R16.reuse, R6, RZ ;  /* 0x000000061014723c */ /* 0x040fec00000018ff */
[----:B------:R-:W-:Y:S06]  /*11e0*/  HMMA.16816.F32 R16, R16, R86, RZ ;  /* 0x000000561010723c */ /* 0x000fec00000018ff */
[C---:B------:R-:W-:Y:S06]  /*11f0*/  HMMA.16816.F32 R44, R40.reuse, R36, RZ ;  /* 0x00000024282c723c */ /* 0x040fec00000018ff */
        /* <DEDUP_REMOVED lines=8> */
[C---:B------:R-:W-:Y:S06]  /*1280*/  HMMA.16816.F32 R60, R68.reuse, R80, R60 ;  /* 0x00000050443c723c */ /* 0x040fec000000183c */
[C---:B------:R-:W-:Y:S06]  /*1290*/  HMMA.16816.F32 R12, R68.reuse, R76, R12 ;  /* 0x0000004c440c723c */ /* 0x040fec000000180c */
[C---:B------:R-:W-:Y:S06]  /*12a0*/  HMMA.16816.F32 R28, R68.reuse, R116, R28 ;  /* 0x00000074441c723c */ /* 0x040fec000000181c */
[C---:B------:R-:W-:Y:S06]  /*12b0*/  HMMA.16816.F32 R24, R68.reuse, R72, R24 ;  /* 0x000000484418723c */ /* 0x040fec0000001818 */
[C---:B------:R-:W-:Y:S06]  /*12c0*/  HMMA.16816.F32 R52, R68.reuse, R82, R52 ;  /* 0x000000524434723c */ /* 0x040fec0000001834 */
[C---:B------:R-:W-:Y:S06]  /*12d0*/  HMMA.16816.F32 R8, R68.reuse, R78, R8 ;  /* 0x0000004e4408723c */ /* 0x040fec0000001808 */
[C---:B------:R-:W-:Y:S06]  /*12e0*/  HMMA.16816.F32 R20, R68.reuse, R118, R20 ;  /* 0x000000764414723c */ /* 0x040fec0000001814 */
[----:B------:R-:W-:Y:S01]  /*12f0*/  HMMA.16816.F32 R16, R68, R74, R16 ;  /* 0x0000004a4410723c */ /* 0x000fe20000001810 */
[----:B------:R-:W1:Y:S05]  /*1300*/  LDSM.16.M88.4 R68, [R225+0x2000] ;  /* 0x00200000e144783b */ /* 0x000e6a0000000200 */
[C---:B--2---:R-:W-:Y:S06]  /*1310*/  HMMA.16816.F32 R44, R64.reuse, R80, R44 ;  /* 0x00000050402c723c */ /* 0x044fec000000182c */
[C---:B------:R-:W-:Y:S01]  /*1320*/  HMMA.16816.F32 R36, R64.reuse, R82, R36 ;  /* 0x000000524024723c */ /* 0x040fe20000001824 */
[----:B------:R-:W-:Y:S05]  /*1330*/  LDSM.16.M88.4 R80, [R222+0x1400] ;  /* 0x00140000de50783b */ /* 0x000fea0000000200 */
[C---:B------:R-:W-:Y:S06]  /*1340*/  HMMA.16816.F32 R32, R64.reuse, R76, R32 ;  /* 0x0000004c4020723c */ /* 0x040fec0000001820 */
[C---:B------:R-:W-:Y:S06]  /*1350*/  HMMA.16816.F32 R56, R64.reuse, R116, R56 ;  /* 0x000000744038723c */ /* 0x040fec0000001838 */
[C---:B------:R-:W-:Y:S06]  /*1360*/  HMMA.16816.F32 R48, R64.reuse, R72, R48 ;  /* 0x000000484030723c */ /* 0x040fec0000001830 */
[C---:B------:R-:W-:Y:S01]  /*1370*/  HMMA.16816.F32 R172, R64.reuse, R78, R172 ;  /* 0x0000004e40ac723c */ /* 0x040fe200000018ac */
[----:B------:R-:W-:Y:S05]  /*1380*/  LDSM.16.M88.4 R76, [R222+0x1800] ;  /* 0x00180000de4c783b */ /* 0x000fea0000000200 */
[C---:B------:R-:W-:Y:S06]  /*1390*/  HMMA.16816.F32 R4, R64.reuse, R118, R4 ;  /* 0x000000764004723c */ /* 0x040fec0000001804 */
[----:B------:R-:W-:Y:S01]  /*13a0*/  HMMA.16816.F32 R40, R64, R74, R40 ;  /* 0x0000004a4028723c */ /* 0x000fe20000001828 */
[----:B------:R-:W2:Y:S04]  /*13b0*/  LDSM.16.M88.4 R64, [R223+0x2000] ;  /* 0x00200000df40783b */ /* 0x000ea80000000200 */
[----:B------:R-:W3:Y:S01]  /*13c0*/  LDSM.16.M88.4 R72, [R222+0x1c00] ;  /* 0x001c0000de48783b */ /* 0x000ee20000000200 */
[C---:B-1----:R-:W-:Y:S06]  /*13d0*/  HMMA.16816.F32 R44, R68.reuse, R104, R44 ;  /* 0x00000068442c723c */ /* 0x042fec000000182c */
[----:B------:R-:W-:Y:S06]  /*13e0*/  HMMA.16816.F32 R36, R68, R106, R36 ;  /* 0x0000006a4424723c */ /* 0x000fec0000001824 */
[C---:B------:R-:W-:Y:S06]  /*13f0*/  HMMA.16816.F32 R60, R112.reuse, R104, R60 ;  /* 0x00000068703c723c */ /* 0x040fec000000183c */
[C---:B------:R-:W-:Y:S06]  /*1400*/  HMMA.16816.F32 R28, R112.reuse, R96, R28 ;  /* 0x00000060701c723c */ /* 0x040fec000000181c */
[C---:B------:R-:W-:Y:S01]  /*1410*/  HMMA.16816.F32 R52, R112.reuse, R106, R52 ;  /* 0x0000006a7034723c */ /* 0x040fe20000001834 */
[----:B------:R-:W-:Y:S05]  /*1420*/  LDSM.16.M88.4 R104, [R121+0x8400] ;  /* 0x008400007968783b */ /* 0x000fea0000000200 */
[C---:B------:R-:W-:Y:S06]  /*1430*/  HMMA.16816.F32 R24, R112.reuse, R88, R24 ;  /* 0x000000587018723c */ /* 0x040fec0000001818 */
[C---:B------:R-:W-:Y:S06]  /*1440*/  HMMA.16816.F32 R20, R112.reuse, R98, R20 ;  /* 0x000000627014723c */ /* 0x040fec0000001814 */
[----:B------:R-:W-:Y:S06]  /*1450*/  HMMA.16816.F32 R16, R112, R90, R16 ;  /* 0x0000005a7010723c */ /* 0x000fec0000001810 */
[C---:B------:R-:W-:Y:S06]  /*1460*/  HMMA.16816.F32 R32, R68.reuse, R100, R32 ;  /* 0x000000644420723c */ /* 0x040fec0000001820 */
[C---:B------:R-:W-:Y:S06]  /*1470*/  HMMA.16816.F32 R172, R68.reuse, R102, R172 ;  /* 0x0000006644ac723c */ /* 0x040fec00000018ac */
[C---:B------:R-:W-:Y:S06]  /*1480*/  HMMA.16816.F32 R56, R68.reuse, R96, R56 ;  /* 0x000000604438723c */ /* 0x040fec0000001838 */
[C---:B------:R-:W-:Y:S01]  /*1490*/  HMMA.16816.F32 R4, R68.reuse, R98, R4 ;  /* 0x000000624404723c */ /* 0x040fe20000001804 */
[----:B------:R-:W-:Y:S05]  /*14a0*/  LDSM.16.M88.4 R96, [R121+0x8800] ;  /* 0x008800007960783b */ /* 0x000fea0000000200 */
[C---:B------:R-:W-:Y:S06]  /*14b0*/  HMMA.16816.F32 R48, R68.reuse, R88, R48 ;  /* 0x000000584430723c */ /* 0x040fec0000001830 */
[----:B------:R-:W-:Y:S01]  /*14c0*/  HMMA.16816.F32 R40, R68, R90, R40 ;  /* 0x0000005a4428723c */ /* 0x000fe20000001828 */
[----:B------:R-:W-:Y:S04]  /*14d0*/  LDSM.16.M88.4 R68, [R121+0x8000] ;  /* 0x008000007944783b */ /* 0x000fe80000000200 */
[----:B------:R-:W1:Y:S01]  /*14e0*/  LDSM.16.M88.4 R88, [R225+0x4000] ;  /* 0x00400000e158783b */ /* 0x000e620000000200 */
[C---:B------:R-:W-:Y:S06]  /*14f0*/  HMMA.16816.F32 R12, R112.reuse, R100, R12 ;  /* 0x00000064700c723c */ /* 0x040fec000000180c */
[----:B------:R-:W-:Y:S01]  /*1500*/  HMMA.16816.F32 R8, R112, R102, R8 ;  /* 0x000000667008723c */ /* 0x000fe20000001808 */
[----:B------:R-:W4:Y:S05]  /*1510*/  LDSM.16.M88.4 R100, [R225+0x5000] ;  /* 0x00500000e164783b */ /* 0x000f2a0000000200 */
[C---:B--2---:R-:W-:Y:S06]  /*1520*/  HMMA.16816.F32 R44, R64.reuse, R84, R44 ;  /* 0x00000054402c723c */ /* 0x044fec000000182c */
[----:B------:R-:W-:Y:S06]  /*1530*/  HMMA.16816.F32 R36, R64, R86, R36 ;  /* 0x000000564024723c */ /* 0x000fec0000001824 */
[C---:B------:R-:W-:Y:S06]  /*1540*/  HMMA.16816.F32 R60, R92.reuse, R84, R60 ;  /* 0x000000545c3c723c */ /* 0x040fec000000183c */
[C---:B------:R-:W-:Y:S01]  /*1550*/  HMMA.16816.F32 R52, R92.reuse, R86, R52 ;  /* 0x000000565c34723c */ /* 0x040fe20000001834 */
[----:B------:R-:W-:Y:S05]  /*1560*/  LDSM.16.M88.4 R84, [R222+0x2000] ;  /* 0x00200000de54783b */ /* 0x000fea0000000200 */
[C---:B------:R-:W-:Y:S06]  /*1570*/  HMMA.16816.F32 R28, R92.reuse, R76, R28 ;  /* 0x0000004c5c1c723c */ /* 0x040fec000000181c */
[----:B------:R-:W-:Y:S06]  /*1580*/  HMMA.16816.F32 R20, R92, R78, R20 ;  /* 0x0000004e5c14723c */ /* 0x000fec0000001814 */
[C---:B------:R-:W-:Y:S06]  /*1590*/  HMMA.16816.F32 R56, R64.reuse, R76, R56 ;  /* 0x0000004c4038723c */ /* 0x040fec0000001838 */
[----:B------:R-:W-:Y:S01]  /*15a0*/  HMMA.16816.F32 R4, R64, R78, R4 ;  /* 0x0000004e4004723c */ /* 0x000fe20000001804 */
[----:B------:R-:W2:Y:S05]  /*15b0*/  LDSM.16.M88.4 R76, [R223+0x4000] ;  /* 0x00400000df4c783b */ /* 0x000eaa0000000200 */
[C---:B------:R-:W-:Y:S06]  /*15c0*/  HMMA.16816.F32 R12, R92.reuse, R80, R12 ;  /* 0x000000505c0c723c */ /* 0x040fec000000180c */
[C---:B------:R-:W-:Y:S06]  /*15d0*/  HMMA.16816.F32 R8, R92.reuse, R82, R8 ;  /* 0x000000525c08723c */ /* 0x040fec0000001808 */
[C---:B---3--:R-:W-:Y:S06]  /*15e0*/  HMMA.16816.F32 R24, R92.reuse, R72, R24 ;  /* 0x000000485c18723c */ /* 0x048fec0000001818 */
[----:B------:R-:W-:Y:S01]  /*15f0*/  HMMA.16816.F32 R16, R92, R74, R16 ;  /* 0x0000004a5c10723c */ /* 0x000fe20000001810 */
[----:B------:R-:W3:Y:S05]  /*1600*/  LDSM.16.M88.4 R92, [R121+0x8c00] ;  /* 0x008c0000795c783b */ /* 0x000eea0000000200 */
[C---:B------:R-:W-:Y:S06]  /*1610*/  HMMA.16816.F32 R32, R64.reuse, R80, R32 ;  /* 0x000000504020723c */ /* 0x040fec0000001820 */
[C---:B------:R-:W-:Y:S01]  /*1620*/  HMMA.16816.F32 R172, R64.reuse, R82, R172 ;  /* 0x0000005240ac723c */ /* 0x040fe200000018ac */
[----:B------:R-:W-:Y:S05]  /*1630*/  LDSM.16.M88.4 R80, [R222+0x2400] ;  /* 0x00240000de50783b */ /* 0x000fea0000000200 */
[C---:B------:R-:W-:Y:S06]  /*1640*/  HMMA.16816.F32 R48, R64.reuse, R72, R48 ;  /* 0x000000484030723c */ /* 0x040fec0000001830 */
[----:B------:R-:W-:Y:S01]  /*1650*/  HMMA.16816.F32 R40, R64, R74, R40 ;  /* 0x0000004a4028723c */ /* 0x000fe20000001828 */
[----:B------:R-:W3:Y:S04]  /*1660*/  LDSM.16.M88.4 R64, [R223+0x5000] ;  /* 0x00500000df40783b */ /* 0x000ee80000000200 */
[----:B------:R-:W3:Y:S01]  /*1670*/  LDSM.16.M88.4 R72, [R222+0x2800] ;  /* 0x00280000de48783b */ /* 0x000ee20000000200 */
[C---:B-1----:R-:W-:Y:S06]  /*1680*/  HMMA.16816.F32 R44, R88.reuse, R68, R44 ;  /* 0x00000044582c723c */ /* 0x042fec000000182c */
[----:B------:R-:W-:Y:S06]  /*1690*/  HMMA.16816.F32 R36, R88, R70, R36 ;  /* 0x000000465824723c */ /* 0x000fec0000001824 */
[C---:B----4-:R-:W-:Y:S06]  /*16a0*/  HMMA.16816.F32 R60, R100.reuse, R68, R60 ;  /* 0x00000044643c723c */ /* 0x050fec000000183c */
[----:B------:R-:W-:Y:S01]  /*16b0*/  HMMA.16816.F32 R52, R100, R70, R52 ;  /* 0x000000466434723c */ /* 0x000fe20000001834 */
[----:B------:R-:W1:Y:S01]  /*16c0*/  LDSM.16.M88.4 R68, [R222+0x2c00] ;  /* 0x002c0000de44783b */ /* 0x000e620000000200 */
[----:B------:R-:W-:-:S04]  /*16d0*/  DEPBAR.LE SB0, 0x0 ;  /* 0x000080000000791a */ /* 0x000fc80000000000 */
[-C--:B------:R-:W-:Y:S06]  /*16e0*/  HMMA.16816.F32 R32, R88, R104.reuse, R32 ;  /* 0x000000685820723c */ /* 0x080fec0000001820 */
[----:B------:R-:W-:Y:S06]  /*16f0*/  HMMA.16816.F32 R12, R100, R104, R12 ;  /* 0x00000068640c723c */ /* 0x000fec000000180c */
[----:B------:R-:W-:Y:S06]  /*1700*/  HMMA.16816.F32 R172, R88, R106, R172 ;  /* 0x0000006a58ac723c */ /* 0x000fec00000018ac */
[----:B--2---:R-:W-:Y:S06]  /*1710*/  HMMA.16816.F32 R44, R76, R84, R44 ;  /* 0x000000544c2c723c */ /* 0x004fec000000182c */
[----:B------:R-:W-:Y:S06]  /*1720*/  HMMA.16816.F32 R8, R100, R106, R8 ;  /* 0x0000006a6408723c */ /* 0x000fec0000001808 */
[C---:B------:R-:W-:Y:S06]  /*1730*/  HMMA.16816.F32 R56, R88.reuse, R96, R56 ;  /* 0x000000605838723c */ /* 0x040fec0000001838 */
[C---:B------:R-:W-:Y:S06]  /*1740*/  HMMA.16816.F32 R4, R88.reuse, R98, R4 ;  /* 0x000000625804723c */ /* 0x040fec0000001804 */
[----:B---3--:R-:W-:Y:S01]  /*1750*/  HMMA.16816.F32 R48, R88, R92, R48 ;  /* 0x0000005c5830723c */ /* 0x008fe20000001830 */
[----:B------:R-:W-:-:S05]  /*1760*/  FMNMX.FTZ R3, R44, R45, !PT ;  /* 0x0000002d2c037209 */ /* 0x000fca0007810000 */
[----:B------:R-:W-:Y:S06]  /*1770*/  HMMA.16816.F32 R40, R88, R94, R40 ;  /* 0x0000005e5828723c */ /* 0x000fec0000001828 */
        /* <DEDUP_REMOVED lines=9> */
[C---:B------:R-:W-:Y:S06]  /*1810*/  HMMA.16816.F32 R56, R76.reuse, R72, R56 ;  /* 0x000000484c38723c */ /* 0x040fec0000001838 */
[C---:B------:R-:W-:Y:S06]  /*1820*/  HMMA.16816.F32 R4, R76.reuse, R74, R4 ;  /* 0x0000004a4c04723c */ /* 0x040fec0000001804 */
[C---:B-1----:R-:W-:Y:S06]  /*1830*/  HMMA.16816.F32 R48, R76.reuse, R68, R48 ;  /* 0x000000444c30723c */ /* 0x042fec0000001830 */
[----:B------:R-:W-:Y:S06]  /*1840*/  HMMA.16816.F32 R40, R76, R70, R40 ;  /* 0x000000464c28723c */ /* 0x000fec0000001828 */
[----:B------:R-:W-:Y:S01]  /*1850*/  HMMA.16816.F32 R8, R64, R82, R8 ;  /* 0x000000524008723c */ /* 0x000fe20000001808 */
[----:B------:R-:W-:-:S02]  /*1860*/  FMNMX.FTZ R76, R36, R3, !PT ;  /* 0x00000003244c7209 */ /* 0x000fc40007810000 */
[----:B------:R-:W-:Y:S02]  /*1870*/  FMNMX.FTZ R3, R60, R61, !PT ;  /* 0x0000003d3c037209 */ /* 0x000fe40007810000 */
[----:B------:R-:W-:Y:S01]  /*1880*/  FMNMX.FTZ R77, R37, R76, !PT ;  /* 0x0000004c254d7209 */ /* 0x000fe20007810000 */
[----:B------:R-:W-:Y:S03]  /*1890*/  HMMA.16816.F32 R28, R64, R72, R28 ;  /* 0x00000048401c723c */ /* 0x000fe6000000181c */
[----:B------:R-:W-:-:S03]  /*18a0*/  FMNMX.FTZ R76, R32, R77, !PT ;  /* 0x0000004d204c7209 */ /* 0x000fc60007810000 */
[----:B------:R-:W-:Y:S01]  /*18b0*/  HMMA.16816.F32 R16, R100, R94, R16 ;  /* 0x0000005e6410723c */ /* 0x000fe20000001810 */
[----:B------:R-:W-:Y:S02]  /*18c0*/  FMNMX.FTZ R72, R52, R3, !PT ;  /* 0x0000000334487209 */ /* 0x000fe40007810000 */
[----:B------:R-:W-:Y:S02]  /*18d0*/  FMNMX.FTZ R73, R33, R76, !PT ;  /* 0x0000004c21497209 */ /* 0x000fe40007810000 */
[----:B------:R-:W-:Y:S01]  /*18e0*/  FMNMX.FTZ R3, R53, R72, !PT ;  /* 0x0000004835037209 */ /* 0x000fe20007810000 */
[----:B------:R-:W-:Y:S03]  /*18f0*/  HMMA.16816.F32 R20, R64, R74, R20 ;  /* 0x0000004a4014723c */ /* 0x000fe60000001814 */
[----:B------:R-:W-:-:S03]  /*1900*/  FMNMX.FTZ R72, R12, R3, !PT ;  /* 0x000000030c487209 */ /* 0x000fc60007810000 */
[C---:B------:R-:W-:Y:S01]  /*1910*/  HMMA.16816.F32 R24, R64.reuse, R68, R24 ;  /* 0x000000444018723c */ /* 0x040fe20000001818 */
[----:B------:R-:W-:Y:S02]  /*1920*/  FMNMX.FTZ R74, R172, R73, !PT ;  /* 0x00000049ac4a7209 */ /* 0x000fe40007810000 */
[----:B------:R-:W-:Y:S02]  /*1930*/  FMNMX.FTZ R3, R13, R72, !PT ;  /* 0x000000480d037209 */ /* 0x000fe40007810000 */
[----:B------:R-:W-:Y:S02]  /*1940*/  FMNMX.FTZ R73, R173, R74, !PT ;  /* 0x0000004aad497209 */ /* 0x000fe40007810000 */
[----:B------:R-:W-:Y:S02]  /*1950*/  FMNMX.FTZ R68, R8, R3, !PT ;  /* 0x0000000308447209 */ /* 0x000fe40007810000 */
[----:B------:R-:W-:Y:S02]  /*1960*/  FMNMX.FTZ R72, R56, R73, !PT ;  /* 0x0000004938487209 */ /* 0x000fe40007810000 */
[----:B------:R-:W-:Y:S01]  /*1970*/  FMNMX.FTZ R69, R9, R68, !PT ;  /* 0x0000004409457209 */ /* 0x000fe20007810000 */
[----:B------:R-:W-:Y:S01]  /*1980*/  HMMA.16816.F32 R16, R64, R70, R16 ;  /* 0x000000464010723c */ /* 0x000fe20000001810 */
[----:B------:R-:W-:-:S02]  /*1990*/  FMNMX.FTZ R73, R62, R63, !PT ;  /* 0x0000003f3e497209 */ /* 0x000fc40007810000 */
[----:B------:R-:W-:Y:S02]  /*19a0*/  FMNMX.FTZ R3, R57, R72, !PT ;  /* 0x0000004839037209 */ /* 0x000fe40007810000 */
[----:B------:R-:W-:Y:S02]  /*19b0*/  FMNMX.FTZ R72, R28, R69, !PT ;  /* 0x000000451c487209 */ /* 0x000fe40007810000 */
[----:B------:R-:W-:Y:S02]  /*19c0*/  FMNMX.FTZ R74, R54, R73, !PT ;  /* 0x00000049364a7209 */ /* 0x000fe40007810000 */
[----:B------:R-:W-:Y:S02]  /*19d0*/  FMNMX.FTZ R68, R4, R3, !PT ;  /* 0x0000000304447209 */ /* 0x000fe40007810000 */
[----:B------:R-:W-:Y:S02]  /*19e0*/  FMNMX.FTZ R69, R29, R72, !PT ;  /* 0x000000481d457209 */ /* 0x000fe40007810000 */
        /* <DEDUP_REMOVED lines=13> */
[----:B------:R-:W-:Y:S01]  /*1ac0*/  FMNMX.FTZ R66, R41, R68, !PT ;  /* 0x0000004429427209 */ /* 0x000fe20007810000 */
[----:B------:R-:W-:Y:S06]  /*1ad0*/  BAR.SYNC.DEFER_BLOCKING 0x0 ;  /* 0x0000000000007b1d */ /* 0x000fec0000010000 */
[----:B------:R-:W-:Y:S05]  /*1ae0*/  @!P0 BRA `(.L_x_35) ;  /* 0x0000000000588947 */ /* 0x000fea0003800000 */
[----:B------:R-:W-:Y:S02]  /*1af0*/  LEA.HI.SX32 R69, R164, 0xfffffffe, 0x1a ;  /* 0xfffffffea4457811 */ /* 0x000fe400078fd2ff */
[----:B------:R-:W-:Y:S02]  /*1b00*/  SHF.L.U64.HI R109, R108, 0x5, R109 ;  /* 0x000000056c6d7819 */ /* 0x000fe4000001026d */
[----:B------:R-:W-:Y:S01]  /*1b10*/  SHF.R.S32.HI R64, RZ, 0x1f, R69 ;  /* 0x0000001fff407819 */ /* 0x000fe20000011445 */
[----:B------:R-:W-:Y:S02]  /*1b20*/  IMAD R3, R227, R69, RZ ;  /* 0x00000045e3037224 */ /* 0x000fe400078e02ff */
[----:B------:R-:W-:-:S04]  /*1b30*/  IMAD.WIDE.U32 R68, R69, R228, R234 ;  /* 0x000000e445447225 */ /* 0x000fc800078e00ea */
[----:B------:R-:W-:Y:S01]  /*1b40*/  IMAD R3, R64, R228, R3 ;  /* 0x000000e440037224 */ /* 0x000fe200078e0203 */
[----:B------:R-:W-:Y:S01]  /*1b50*/  LEA R70, P2, R68, UR6, 0x1 ;  /* 0x0000000644467c11 */ /* 0x000fe2000f8408ff */
[----:B------:R-:W-:Y:S02]  /*1b60*/  IMAD.SHL.U32 R64, R108, 0x20, RZ ;  /* 0x000000206c407824 */ /* 0x000fe400078e00ff */
[----:B------:R-:W-:-:S03]  /*1b70*/  IMAD.IADD R3, R69, 0x1, R3 ;  /* 0x0000000145037824 */ /* 0x000fc600078e0203 */
[----:B------:R-:W-:Y:S02]  /*1b80*/  LEA R72, P1, R64, R70, 0x1 ;  /* 0x0000004640487211 */ /* 0x000fe400078208ff */
[----:B------:R-:W-:-:S04]  /*1b90*/  LEA.HI.X R71, R68, UR7, R3, 0x1, P2 ;  /* 0x0000000744477c11 */ /* 0x000fc800090f0c03 */
[----:B------:R-:W-:Y:S01]  /*1ba0*/  LEA.HI.X R73, R64, R71, R109, 0x1, P1 ;  /* 0x0000004740497211 */ /* 0x000fe200008f0c6d */
[----:B------:R-:W-:Y:S01]  /*1bb0*/  @!PT LDS RZ, [RZ] ;  /* 0x00000000fffff984 */ /* 0x000fe20000000800 */
[----:B------:R-:W-:Y:S01]  /*1bc0*/  @!PT LDS RZ, [RZ] ;  /* 0x00000000fffff984 */ /* 0x000fe20000000800 */
[----:B------:R-:W-:Y:S01]  /*1bd0*/  @!PT LDS RZ, [RZ] ;  /* 0x00000000fffff984 */ /* 0x000fe20000000800 */
[----:B------:R1:W-:Y:S04]  /*1be0*/  LDGSTS.E.BYPASS.LTC128B.128 [R229+0x6000], desc[UR16][R70.64] ;  /* 0x0600000046e57fae */ /* 0x0003e8000b901d50 */
[----:B------:R1:W-:Y:S04]  /*1bf0*/  LDGSTS.E.BYPASS.LTC128B.128 [R229+0x7000], desc[UR16][R70.64+0x40] ;  /* 0x0700004046e57fae */ /* 0x0003e8000b901d50 */
[----:B------:R1:W-:Y:S04]  /*1c00*/  LDGSTS.E.BYPASS.LTC128B.128 [R229+0x8000], desc[UR16][R70.64+0x80] ;  /* 0x0800008046e57fae */ /* 0x0003e8000b901d50 */
[----:B------:R1:W-:Y:S04]  /*1c10*/  LDGSTS.E.BYPASS.LTC128B.128 [R229+0x6800], desc[UR16][R72.64] ;  /* 0x0680000048e57fae */ /* 0x0003e8000b901d50 */
[----:B------:R1:W-:Y:S04]  /*1c20*/  LDGSTS.E.BYPASS.LTC128B.128 [R229+0x7800], desc[UR16][R72.64+0x40] ;  /* 0x0780004048e57fae */ /* 0x0003e8000b901d50 */
[----:B------:R1:W-:Y:S04]  /*1c30*/  LDGSTS.E.BYPASS.LTC128B.128 [R229+0x8800], desc[UR16][R72.64+0x80] ;  /* 0x0880008048e57fae */ /* 0x0003e8000b901d50 */
[----:B------:R-:W0:Y:S02]  /*1c40*/  LDGDEPBAR ;  /* 0x00000000000079af */ /* 0x000e240000000000 */
.L_x_35:
[----:B------:R-:W-:Y:S01]  /*1c50*/  FMNMX.FTZ R64, R30, R65, !PT ;  /* 0x000000411e407209 */ /* 0x000fe20007810000 */
[----:B------:R-:W-:Y:S01]  /*1c60*/  ULDC UR4, c[0x0][0x2ec] ;  /* 0x0000bb0000047ab9 */ /* 0x000fe20000000800 */
[----:B------:R-:W-:Y:S02]  /*1c70*/  FMNMX.FTZ R68, R16, R67, !PT ;  /* 0x0000004310447209 */ /* 0x000fe40007810000 */
[----:B------:R-:W-:Y:S01]  /*1c80*/  FMNMX.FTZ R3, R31, R64, !PT ;  /* 0x000000401f037209 */ /* 0x000fe20007810000 */
[----:B------:R-:W2:Y:S01]  /*1c90*/  SHFL.BFLY PT, R67, R66, 0x2, 0x1f ;  /* 0x0c401f0042437f89 */ /* 0x000ea200000e0000 */
[----:B------:R-:W-:Y:S02]  /*1ca0*/  FMNMX.FTZ R68, R17, R68, !PT ;  /* 0x0000004411447209 */ /* 0x000fe40007810000 */
[----:B------:R-:W-:Y:S02]  /*1cb0*/  FMNMX.FTZ R64, R22, R3, !PT ;  /* 0x0000000316407209 */ /* 0x000fe40007810000 */
[----:B------:R-:W-:Y:S01]  /*1cc0*/  FMNMX.FTZ R69, R46, R47, !PT ;  /* 0x0000002f2e457209 */ /* 0x000fe20007810000 */
[----:B------:R-:W3:Y:S01]  /*1cd0*/  SHFL.BFLY PT, R3, R68, 0x2, 0x1f ;  /* 0x0c401f0044037f89 */ /* 0x000ee200000e0000 */
[----:B------:R-:W-:-:S02]  /*1ce0*/  FMNMX.FTZ R65, R23, R64, !PT ;  /* 0x0000004017417209 */ /* 0x000fc40007810000 */
[----:B------:R-:W-:Y:S02]  /*1cf0*/  LEA R111, R111, R110, 0x5 ;  /* 0x0000006e6f6f7211 */ /* 0x000fe400078e28ff */
[----:B------:R-:W-:Y:S02]  /*1d00*/  FMNMX.FTZ R64, R26, R65, !PT ;  /* 0x000000411a407209 */ /* 0x000fe40007810000 */
[----:B------:R-:W-:Y:S02]  /*1d10*/  IADD3 R2, R2, R111, RZ ;  /* 0x0000006f02027210 */ /* 0x000fe40007ffe0ff */
[----:B------:R-:W-:Y:S02]  /*1d20*/  FMNMX.FTZ R65, R27, R64, !PT ;  /* 0x000000401b417209 */ /* 0x000fe40007810000 */
[----:B------:R-:W-:Y:S02]  /*1d30*/  LEA R221, R2, UR5, 0x1 ;  /* 0x0000000502dd7c11 */ /* 0x000fe4000f8e08ff */
[----:B------:R-:W-:-:S02]  /*1d40*/  FMNMX.FTZ R64, R18, R65, !PT ;  /* 0x0000004112407209 */ /* 0x000fc40007810000 */
[----:B------:R-:W-:Y:S01]  /*1d50*/  IADD3 R220, R0, R221, RZ ;  /* 0x000000dd00dc7210 */ /* 0x000fe20007ffe0ff */
[----:B------:R-:W-:Y:S01]  /*1d60*/  LDSM.16.MT88.4 R148, [R221+0x9000] ;  /* 0x00900000dd94783b */ /* 0x000fe20000004200 */
[----:B------:R-:W-:Y:S02]  /*1d70*/  FMNMX.FTZ R65, R19, R64, !PT ;  /* 0x0000004013417209 */ /* 0x000fe40007810000 */
[----:B--2---:R-:W-:Y:S01]  /*1d80*/  FMNMX.FTZ R67, R66, R67, !PT ;  /* 0x0000004342437209 */ /* 0x004fe20007810000 */
[----:B------:R-:W-:Y:S01]  /*1d90*/  LDSM.16.MT88.4 R80, [R220+0x9000] ;  /* 0x00900000dc50783b */ /* 0x000fe20000004200 */
[----:B------:R-:W-:Y:S02]  /*1da0*/  FMNMX.FTZ R66, R38, R69, !PT ;  /* 0x0000004526427209 */ /* 0x000fe40007810000 */
[----:B------:R-:W-:Y:S01]  /*1db0*/  LOP3.LUT R184, R184, 0xffffffe0, RZ, 0xc0, !PT ;  /* 0xffffffe0b8b87812 */ /* 0x000fe200078ec0ff */
[----:B------:R-:W2:Y:S01]  /*1dc0*/  SHFL.BFLY PT, R168, R67, 0x1, 0x1f ;  /* 0x0c201f0043a87f89 */ /* 0x000ea200000e0000 */
[----:B---3--:R-:W-:-:S02]  /*1dd0*/  FMNMX.FTZ R3, R68, R3, !PT ;  /* 0x0000000344037209 */ /* 0x008fc40007810000 */
[----:B------:R-:W-:Y:S01]  /*1de0*/  FMNMX.FTZ R69, R39, R66, !PT ;  /* 0x0000004227457209 */ /* 0x000fe20007810000 */
[----:B------:R-:W3:Y:S01]  /*1df0*/  SHFL.BFLY PT, R64, R65, 0x2, 0x1f ;  /* 0x0c401f0041407f89 */ /* 0x000ee200000e0000 */
[----:B------:R-:W-:Y:S02]  /*1e00*/  IADD3 R237, -R184, R183, RZ ;  /* 0x000000b7b8ed7210 */ /* 0x000fe40007ffe1ff */
[----:B------:R-:W-:Y:S01]  /*1e10*/  FMNMX.FTZ R66, R34, R69, !PT ;  /* 0x0000004522427209 */ /* 0x000fe20007810000 */
[----:B------:R-:W4:Y:S03]  /*1e20*/  SHFL.BFLY PT, R166, R3, 0x1, 0x1f ;  /* 0x0c201f0003a67f89 */ /* 0x000f2600000e0000 */
[----:B------:R-:W-:Y:S01]  /*1e30*/  FMNMX.FTZ R69, R35, R66, !PT ;  /* 0x0000004223457209 */ /* 0x000fe20007810000 */
[----:B------:R-:W-:Y:S03]  /*1e40*/  LDSM.16.MT88.4 R96, [R221+0xa000] ;  /* 0x00a00000dd60783b */ /* 0x000fe60000004200 */
[----:B------:R-:W-:Y:S01]  /*1e50*/  FMNMX.FTZ R66, R174, R69, !PT ;  /* 0x00000045ae427209 */ /* 0x000fe20007810000 */
[----:B------:R-:W-:Y:S04]  /*1e60*/  LDSM.16.MT88.4 R108, [R220+0xa000] ;  /* 0x00a00000dc6c783b */ /* 0x000fe80000004200 */
[----:B------:R-:W-:Y:S01]  /*1e70*/  LDSM.16.MT88.4 R120, [R221+0xb000] ;  /* 0x00b00000dd78783b */ /* 0x000fe20000004200 */
[----:B--2---:R-:W-:-:S04]  /*1e80*/  FMNMX.FTZ R168, R67, R168, !PT ;  /* 0x000000a843a87209 */ /* 0x004fc80007810000 */
[C---:B------:R-:W-:Y:S01]  /*1e90*/  FSETP.NEU.FTZ.AND P1, PT, R168.reuse, -INF , PT ;  /* 0xff800000a800780b */ /* 0x040fe20003f3d000 */
[----:B------:R-:W-:Y:S01]  /*1ea0*/  FMUL.FTZ R206, R168, UR4 ;  /* 0x00000004a8ce7c20 */ /* 0x000fe20008410000 */
[----:B---3--:R-:W-:Y:S02]  /*1eb0*/  FMNMX.FTZ R64, R65, R64, !PT ;  /* 0x0000004041407209 */ /* 0x008fe40007810000 */
[----:B----4-:R-:W-:Y:S02]  /*1ec0*/  FMNMX.FTZ R166, R3, R166, !PT ;  /* 0x000000a603a67209 */ /* 0x010fe40007810000 */
[----:B------:R-:W-:Y:S01]  /*1ed0*/  FMNMX.FTZ R3, R175, R66, !PT ;  /* 0x00000042af037209 */ /* 0x000fe20007810000 */
[----:B------:R-:W2:Y:S01]  /*1ee0*/  SHFL.BFLY PT, R165, R64, 0x1, 0x1f ;  /* 0x0c201f0040a57f89 */ /* 0x000ea200000e0000 */
[----:B------:R-:W-:Y:S01]  /*1ef0*/  FSEL R206, R206, RZ, P1 ;  /* 0x000000ffcece7208 */ /* 0x000fe20000800000 */
[----:B------:R-:W-:Y:S01]  /*1f00*/  FMUL.FTZ R205, R166, UR4 ;  /* 0x00000004a6cd7c20 */ /* 0x000fe20008410000 */
[----:B------:R-:W-:-:S02]  /*1f10*/  FMNMX.FTZ R66, R58, R3, !PT ;  /* 0x000000033a427209 */ /* 0x000fc40007810000 */
[----:B------:R-:W-:Y:S01]  /*1f20*/  FSETP.NEU.FTZ.AND P1, PT, R166, -INF , PT ;  /* 0xff800000a600780b */ /* 0x000fe20003f3d000 */
[--C-:B------:R-:W-:Y:S01]  /*1f30*/  FFMA.FTZ R190, R44, UR4, -R206.reuse ;  /* 0x000000042cbe7c23 */ /* 0x100fe200080108ce */
[----:B------:R-:W-:Y:S01]  /*1f40*/  FMNMX.FTZ R3, R59, R66, !PT ;  /* 0x000000423b037209 */ /* 0x000fe20007810000 */
[--C-:B------:R-:W-:Y:S01]  /*1f50*/  FFMA.FTZ R193, R45, UR4, -R206.reuse ;  /* 0x000000042dc17c23 */ /* 0x100fe200080108ce */
[----:B------:R-:W-:Y:S01]  /*1f60*/  FSEL R205, R205, RZ, P1 ;  /* 0x000000ffcdcd7208 */ /* 0x000fe20000800000 */
[--C-:B------:R-:W-:Y:S01]  /*1f70*/  FFMA.FTZ R187, R36, UR4, -R206.reuse ;  /* 0x0000000424bb7c23 */ /* 0x100fe200080108ce */
[----:B------:R-:W-:Y:S01]  /*1f80*/  FMNMX.FTZ R44, R6, R3, !PT ;  /* 0x00000003062c7209 */ /* 0x000fe20007810000 */
[--C-:B------:R-:W-:Y:S01]  /*1f90*/  FFMA.FTZ R178, R37, UR4, -R206.reuse ;  /* 0x0000000425b27c23 */ /* 0x100fe200080108ce */
[----:B------:R-:W-:Y:S01]  /*1fa0*/  MUFU.EX2 R190, R190 ;  /* 0x000000be00be7308 */ /* 0x000fe20000000800 */
[--C-:B------:R-:W-:Y:S01]  /*1fb0*/  FFMA.FTZ R177, R52, UR4, -R205.reuse ;  /* 0x0000000434b17c23 */ /* 0x100fe200080108cd */
[----:B------:R-:W-:Y:S01]  /*1fc0*/  FMNMX.FTZ R3, R7, R44, !PT ;  /* 0x0000002c07037209 */ /* 0x000fe20007810000 */
[--C-:B------:R-:W-:Y:S01]  /*1fd0*/  FFMA.FTZ R170, R53, UR4, -R205.reuse ;  /* 0x0000000435aa7c23 */ /* 0x100fe200080108cd */
[--C-:B------:R-:W-:Y:S01]  /*1fe0*/  FFMA.FTZ R180, R60, UR4, -R205.reuse ;  /* 0x000000043cb47c23 */ /* 0x100fe200080108cd */
[--C-:B------:R-:W-:Y:S01]  /*1ff0*/  FFMA.FTZ R179, R61, UR4, -R205.reuse ;  /* 0x000000043db37c23 */ /* 0x100fe200080108cd */
[----:B------:R-:W-:Y:S01]  /*2000*/  FMNMX.FTZ R44, R50, R3, !PT ;  /* 0x00000003322c7209 */ /* 0x000fe20007810000 */
[--C-:B------:R-:W-:Y:S01]  /*2010*/  FFMA.FTZ R169, R173, UR4, -R206.reuse ;  /* 0x00000004ada97c23 */ /* 0x100fe200080108ce */
[----:B------:R-:W-:Y:S01]  /*2020*/  MUFU.EX2 R177, R177 ;  /* 0x000000b100b17308 */ /* 0x000fe20000000800 */
[--C-:B------:R-:W-:Y:S01]  /*2030*/  FFMA.FTZ R173, R12, UR4, -R205.reuse ;  /* 0x000000040cad7c23 */ /* 0x100fe200080108cd */
[----:B------:R-:W-:Y:S01]  /*2040*/  FMNMX.FTZ R3, R51, R44, !PT ;  /* 0x0000002c33037209 */ /* 0x000fe20007810000 */
[--C-:B------:R-:W-:Y:S01]  /*2050*/  FFMA.FTZ R191, R8, UR4, -R205.reuse ;  /* 0x0000000408bf7c23 */ /* 0x100fe200080108cd */
[----:B--2---:R-:W-:Y:S01]  /*2060*/  FMNMX.FTZ R165, R64, R165, !PT ;  /* 0x000000a540a57209 */ /* 0x004fe20007810000 */
[--C-:B------:R-:W-:Y:S01]  /*2070*/  FFMA.FTZ R192, R9, UR4, -R205.reuse ;  /* 0x0000000409c07c23 */ /* 0x100fe200080108cd */
[----:B------:R-:W-:Y:S01]  /*2080*/  FMNMX.FTZ R44, R42, R3, !PT ;  /* 0x000000032a2c7209 */ /* 0x000fe20007810000 */
[----:B------:R-:W-:Y:S01]  /*2090*/  LDSM.16.MT88.4 R64, [R221+0x9400] ;  /* 0x00940000dd40783b */ /* 0x000fe20000004200 */
[C---:B------:R-:W-:Y:S01]  /*20a0*/  FSETP.NEU.FTZ.AND P1, PT, R165.reuse, -INF , PT ;  /* 0xff800000a500780b */ /* 0x040fe20003f3d000 */
[----:B------:R-:W-:Y:S01]  /*20b0*/  FMUL.FTZ R202, R165, UR4 ;  /* 0x00000004a5ca7c20 */ /* 0x000fe20008410000 */
[----:B------:R-:W-:Y:S01]  /*20c0*/  FMNMX.FTZ R3, R43, R44, !PT ;  /* 0x0000002c2b037209 */ /* 0x000fe20007810000 */
[----:B------:R-:W-:Y:S01]  /*20d0*/  MUFU.EX2 R180, R180 ;  /* 0x000000b400b47308 */ /* 0x000fe20000000800 */
[--C-:B------:R-:W-:Y:S01]  /*20e0*/  FFMA.FTZ R171, R32, UR4, -R206.reuse ;  /* 0x0000000420ab7c23 */ /* 0x100fe200080108ce */
[--C-:B------:R-:W-:Y:S01]  /*20f0*/  FFMA.FTZ R201, R20, UR4, -R205.reuse ;  /* 0x0000000414c97c23 */ /* 0x100fe200080108cd */
[----:B------:R-:W-:Y:S01]  /*2100*/  FSEL R202, R202, RZ, P1 ;  /* 0x000000ffcaca7208 */ /* 0x000fe20000800000 */
[----:B------:R-:W2:Y:S01]  /*2110*/  SHFL.BFLY PT, R44, R3, 0x2, 0x1f ;  /* 0x0c401f00032c7f89 */ /* 0x000ea200000e0000 */
[--C-:B------:R-:W-:Y:S01]  /*2120*/  FFMA.FTZ R204, R21, UR4, -R205.reuse ;  /* 0x0000000415cc7c23 */ /* 0x100fe200080108cd */
[--C-:B------:R-:W-:Y:S01]  /*2130*/  FFMA.FTZ R56, R56, UR4, -R206.reuse ;  /* 0x0000000438387c23 */ /* 0x100fe200080108ce */
[----:B------:R-:W-:Y:S01]  /*2140*/  FFMA.FTZ R57, R57, UR4, -R206 ;  /* 0x0000000439397c23 */ /* 0x000fe200080108ce */
[--C-:B------:R-:W-:Y:S01]  /*2150*/  FFMA.FTZ R176, R54, UR4, -R202.reuse ;  /* 0x0000000436b07c23 */ /* 0x100fe200080108ca */
[--C-:B------:R-:W-:Y:S01]  /*2160*/  FFMA.FTZ R2, R55, UR4, -R202.reuse ;  /* 0x0000000437027c23 */ /* 0x100fe200080108ca */
[--C-:B------:R-:W-:Y:S01]  /*2170*/  FFMA.FTZ R182, R62, UR4, -R202.reuse ;  /* 0x000000043eb67c23 */ /* 0x100fe200080108ca */
[----:B------:R-:W-:Y:S01]  /*2180*/  LDSM.16.MT88.4 R52, [R220+0xb000] ;  /* 0x00b00000dc34783b */ /* 0x000fe20000004200 */
[--C-:B------:R-:W-:Y:S01]  /*2190*/  FFMA.FTZ R185, R63, UR4, -R202.reuse ;  /* 0x000000043fb97c23 */ /* 0x100fe200080108ca */
[----:B------:R-:W3:Y:S01]  /*21a0*/  MUFU.EX2 R179, R179 ;  /* 0x000000b300b37308 */ /* 0x000ee20000000800 */
[--C-:B------:R-:W-:Y:S01]  /*21b0*/  FFMA.FTZ R195, R14, UR4, -R202.reuse ;  /* 0x000000040ec37c23 */ /* 0x100fe200080108ca */
[--C-:B------:R-:W-:Y:S01]  /*21c0*/  FFMA.FTZ R194, R15, UR4, -R202.reuse ;  /* 0x000000040fc27c23 */ /* 0x100fe200080108ca */
[--C-:B------:R-:W-:Y:S01]  /*21d0*/  FFMA.FTZ R196, R10, UR4, -R202.reuse ;  /* 0x000000040ac47c23 */ /* 0x100fe200080108ca */
[--C-:B------:R-:W-:Y:S01]  /*21e0*/  FFMA.FTZ R197, R11, UR4, -R202.reuse ;  /* 0x000000040bc57c23 */ /* 0x100fe200080108ca */
[----:B------:R-:W-:Y:S01]  /*21f0*/  LDSM.16.MT88.4 R60, [R220+0xb400] ;  /* 0x00b40000dc3c783b */ /* 0x000fe20000004200 */
[----:B------:R-:W-:Y:S01]  /*2200*/  FFMA.FTZ R203, R30, UR4, -R202 ;  /* 0x000000041ecb7c23 */ /* 0x000fe200080108ca */
[--C-:B------:R-:W-:Y:S01]  /*2210*/  FFMA.FTZ R243, R41, UR4, -R206.reuse ;  /* 0x0000000429f37c23 */ /* 0x100fe200080108ce */
[----:B------:R-:W4:Y:S01]  /*2220*/  MUFU.EX2 R170, R170 ;  /* 0x000000aa00aa7308 */ /* 0x000f220000000800 */
[----:B------:R-:W-:Y:S01]  /*2230*/  LDSM.16.MT88.4 R8, [R220+0xa400] ;  /* 0x00a40000dc08783b */ /* 0x000fe20000004200 */
[----:B------:R-:W-:Y:S01]  /*2240*/  FFMA.FTZ R241, R17, UR4, -R205 ;  /* 0x0000000411f17c23 */ /* 0x000fe200080108cd */
[--C-:B------:R-:W-:Y:S01]  /*2250*/  FFMA.FTZ R48, R48, UR4, -R206.reuse ;  /* 0x0000000430307c23 */ /* 0x100fe200080108ce */
[--C-:B------:R-:W-:Y:S01]  /*2260*/  FFMA.FTZ R49, R49, UR4, -R206.reuse ;  /* 0x0000000431317c23 */ /* 0x100fe200080108ce */
[----:B------:R-:W-:Y:S01]  /*2270*/  FFMA.FTZ R40, R40, UR4, -R206 ;  /* 0x0000000428287c23 */ /* 0x000fe200080108ce */
[----:B--2---:R-:W-:-:S02]  /*2280*/  FMNMX.FTZ R0, R3, R44, !PT ;  /* 0x0000002c03007209 */ /* 0x004fc40007810000 */
[----:B------:R-:W-:Y:S01]  /*2290*/  MUFU.EX2 R182, R182 ;  /* 0x000000b600b67308 */ /* 0x000fe20000000800 */
[----:B---3--:R-:W-:Y:S01]  /*22a0*/  F2FP.F16.F32.PACK_AB R132, R179, R180 ;  /* 0x000000b4b384723e */ /* 0x008fe200000000ff */
[----:B------:R-:W-:Y:S01]  /*22b0*/  FADD.FTZ R180, R180, R179 ;  /* 0x000000b3b4b47221 */ /* 0x000fe20000010000 */
[----:B------:R-:W2:Y:S05]  /*22c0*/  SHFL.BFLY PT, R167, R0, 0x1, 0x1f ;  /* 0x0c201f0000a77f89 */ /* 0x000eaa00000e0000 */
[----:B------:R-:W3:Y:S01]  /*22d0*/  MUFU.EX2 R185, R185 ;  /* 0x000000b900b97308 */ /* 0x000ee20000000800 */
[----:B----4-:R-:W-:Y:S01]  /*22e0*/  F2FP.F16.F32.PACK_AB R134, R170, R177 ;  /* 0x000000b1aa86723e */ /* 0x010fe200000000ff */
[----:B------:R-:W-:-:S04]  /*22f0*/  FADD.FTZ R177, R177, R180 ;  /* 0x000000b4b1b17221 */ /* 0x000fc80000010000 */
[----:B------:R-:W-:Y:S02]  /*2300*/  FADD.FTZ R170, R170, R177 ;  /* 0x000000b1aaaa7221 */ /* 0x000fe40000010000 */
[----:B------:R-:W-:Y:S08]  /*2310*/  MUFU.EX2 R176, R176 ;  /* 0x000000b000b07308 */ /* 0x000ff00000000800 */
[----:B------:R4:W5:Y:S01]  /*2320*/  MUFU.EX2 R3, R2 ;  /* 0x0000000200037308 */ /* 0x0009620000000800 */
[----:B---3--:R-:W-:Y:S01]  /*2330*/  F2FP.F16.F32.PACK_AB R133, R185, R182 ;  /* 0x000000b6b985723e */ /* 0x008fe200000000ff */
[----:B------:R-:W-:Y:S01]  /*2340*/  FADD.FTZ R185, R182, R185 ;  /* 0x000000b9b6b97221 */ /* 0x000fe20000010000 */
[----:B--2---:R-:W-:Y:S01]  /*2350*/  FMNMX.FTZ R167, R0, R167, !PT ;  /* 0x000000a700a77209 */ /* 0x004fe20007810000 */
[----:B------:R-:W-:-:S03]  /*2360*/  FFMA.FTZ R0, R33, UR4, -R206 ;  /* 0x0000000421007c23 */ /* 0x000fc600080108ce */
[C---:B------:R-:W-:Y:S01]  /*2370*/  FSETP.NEU.FTZ.AND P1, PT, R167.reuse, -INF , PT ;  /* 0xff800000a700780b */ /* 0x040fe20003f3d000 */
[----:B------:R-:W-:Y:S01]  /*2380*/  FMUL.FTZ R200, R167, UR4 ;  /* 0x00000004a7c87c20 */ /* 0x000fe20008410000 */
[----:B------:R-:W2:Y:S04]  /*2390*/  MUFU.EX2 R193, R193 ;  /* 0x000000c100c17308 */ /* 0x000ea80000000800 */
[----:B------:R-:W-:Y:S01]  /*23a0*/  FSEL R200, R200, RZ, P1 ;  /* 0x000000ffc8c87208 */ /* 0x000fe20000800000 */
[----:B----4-:R-:W-:-:S03]  /*23b0*/  FFMA.FTZ R2, R172, UR4, -R206 ;  /* 0x00000004ac027c23 */ /* 0x010fc600080108ce */
[----:B------:R-:W-:Y:S01]  /*23c0*/  MUFU.EX2 R187, R187 ;  /* 0x000000bb00bb7308 */ /* 0x000fe20000000800 */
[--C-:B------:R-:W-:Y:S01]  /*23d0*/  FFMA.FTZ R189, R46, UR4, -R200.reuse ;  /* 0x000000042ebd7c23 */ /* 0x100fe200080108c8 */
[--C-:B------:R-:W-:Y:S01]  /*23e0*/  FFMA.FTZ R188, R47, UR4, -R200.reuse ;  /* 0x000000042fbc7c23 */ /* 0x100fe200080108c8 */
[--C-:B------:R-:W-:Y:S01]  /*23f0*/  FFMA.FTZ R186, R38, UR4, -R200.reuse ;  /* 0x0000000426ba7c23 */ /* 0x100fe200080108c8 */
[--C-:B------:R-:W-:Y:S01]  /*2400*/  FFMA.FTZ R181, R39, UR4, -R200.reuse ;  /* 0x0000000427b57c23 */ /* 0x100fe200080108c8 */
[----:B------:R-:W-:Y:S01]  /*2410*/  FFMA.FTZ R172, R13, UR4, -R205 ;  /* 0x000000040dac7c23 */ /* 0x000fe200080108cd */
[----:B------:R-:W3:Y:S01]  /*2420*/  LDSM.16.MT88.4 R44, [R220+0x9400] ;  /* 0x00940000dc2c783b */ /* 0x000ee20000004200 */
[----:B-----5:R-:W-:Y:S01]  /*2430*/  F2FP.F16.F32.PACK_AB R135, R3, R176 ;  /* 0x000000b00387723e */ /* 0x020fe200000000ff */
[----:B------:R-:W4:Y:S01]  /*2440*/  MUFU.EX2 R178, R178 ;  /* 0x000000b200b27308 */ /* 0x000f220000000800 */
[----:B--2---:R-:W-:Y:S01]  /*2450*/  F2FP.F16.F32.PACK_AB R128, R193, R190 ;  /* 0x000000bec180723e */ /* 0x004fe200000000ff */
[----:B------:R-:W2:Y:S01]  /*2460*/  LDSM.16.MT88.4 R12, [R221+0xa400] ;  /* 0x00a40000dd0c783b */ /* 0x000ea20000004200 */
[--C-:B------:R-:W-:Y:S01]  /*2470*/  FFMA.FTZ R198, R34, UR4, -R200.reuse ;  /* 0x0000000422c67c23 */ /* 0x100fe200080108c8 */
[--C-:B------:R-:W-:Y:S01]  /*2480*/  FFMA.FTZ R199, R35, UR4, -R200.reuse ;  /* 0x0000000423c77c23 */ /* 0x100fe200080108c8 */
[--C-:B------:R-:W-:Y:S01]  /*2490*/  FFMA.FTZ R174, R174, UR4, -R200.reuse ;  /* 0x00000004aeae7c23 */ /* 0x100fe200080108c8 */
[----:B------:R-:W5:Y:S01]  /*24a0*/  LDSM.16.MT88.4 R36, [R221+0xb400] ;  /* 0x00b40000dd24783b */ /* 0x000f620000004200 */
[--C-:B------:R-:W-:Y:S01]  /*24b0*/  FFMA.FTZ R175, R175, UR4, -R200.reuse ;  /* 0x00000004afaf7c23 */ /* 0x100fe200080108c8 */
[----:B------:R-:W-:Y:S01]  /*24c0*/  MUFU.EX2 R189, R189 ;  /* 0x000000bd00bd7308 */ /* 0x000fe20000000800 */
[C---:B------:R-:W-:Y:S01]  /*24d0*/  HMMA.16816.F32 R156, R132.reuse, R148, RZ ;  /* 0x00000094849c723c */ /* 0x040fe200000018ff */
[----:B------:R-:W-:Y:S01]  /*24e0*/  FADD.FTZ R190, R190, R193 ;  /* 0x000000c1bebe7221 */ /* 0x000fe20000010000 */
[----:B------:R-:W-:Y:S01]  /*24f0*/  FADD.FTZ R176, R176, R185 ;  /* 0x000000b9b0b07221 */ /* 0x000fe20000010000 */
[----:B------:R-:W-:Y:S01]  /*2500*/  FFMA.FTZ R41, R50, UR4, -R200 ;  /* 0x0000000432297c23 */ /* 0x000fe200080108c8 */
[----:B------:R-:W-:Y:S01]  /*2510*/  FFMA.FTZ R50, R27, UR4, -R202 ;  /* 0x000000041b327c23 */ /* 0x000fe200080108ca */
[----:B------:R-:W-:Y:S01]  /*2520*/  FFMA.FTZ R42, R42, UR4, -R200 ;  /* 0x000000042a2a7c23 */ /* 0x000fe200080108c8 */
[----:B------:R-:W-:Y:S01]  /*2530*/  HMMA.16816.F32 R152, R132, R150, RZ ;  /* 0x000000968498723c */ /* 0x000fe200000018ff */
[----:B------:R-:W3:Y:S01]  /*2540*/  MUFU.EX2 R188, R188 ;  /* 0x000000bc00bc7308 */ /* 0x000ee20000000800 */
[----:B----4-:R-:W-:Y:S01]  /*2550*/  F2FP.F16.F32.PACK_AB R130, R178, R187 ;  /* 0x000000bbb282723e */ /* 0x010fe200000000ff */
[----:B------:R-:W-:Y:S01]  /*2560*/  FADD.FTZ R187, R187, R190 ;  /* 0x000000bebbbb7221 */ /* 0x000fe20000010000 */
[----:B------:R-:W-:-:S02]  /*2570*/  FADD.FTZ R176, R3, R176 ;  /* 0x000000b003b07221 */ /* 0x000fc40000010000 */
[C---:B-1----:R-:W-:Y:S01]  /*2580*/  HMMA.16816.F32 R72, R132.reuse, R80, RZ ;  /* 0x000000508448723c */ /* 0x042fe200000018ff */
[----:B------:R-:W-:Y:S02]  /*2590*/  FADD.FTZ R178, R178, R187 ;  /* 0x000000bbb2b27221 */ /* 0x000fe40000010000 */
[----:B------:R-:W-:Y:S03]  /*25a0*/  MUFU.EX2 R186, R186 ;  /* 0x000000ba00ba7308 */ /* 0x000fe60000000800 */
[C---:B------:R-:W-:Y:S05]  /*25b0*/  HMMA.16816.F32 R88, R132.reuse, R96, RZ ;  /* 0x000000608458723c */ /* 0x040fea00000018ff */
[----:B------:R-:W1:Y:S01]  /*25c0*/  MUFU.EX2 R181, R181 ;  /* 0x000000b500b57308 */ /* 0x000e620000000800 */
[----:B---3--:R-:W-:Y:S01]  /*25d0*/  F2FP.F16.F32.PACK_AB R129, R188, R189 ;  /* 0x000000bdbc81723e */ /* 0x008fe200000000ff */
[----:B------:R-:W-:Y:S01]  /*25e0*/  HMMA.16816.F32 R100, R132, R108, RZ ;  /* 0x0000006c8464723c */ /* 0x000fe200000018ff */
[----:B------:R-:W-:-:S05]  /*25f0*/  FADD.FTZ R189, R189, R188 ;  /* 0x000000bcbdbd7221 */ /* 0x000fca0000010000 */
[----:B------:R-:W-:Y:S01]  /*2600*/  MUFU.EX2 R171, R171 ;  /* 0x000000ab00ab7308 */ /* 0x000fe20000000800 */
[C---:B------:R-:W-:Y:S06]  /*2610*/  HMMA.16816.F32 R112, R132.reuse, R120, RZ ;  /* 0x000000788470723c */ /* 0x040fec00000018ff */
[----:B------:R-:W-:Y:S01]  /*2620*/  HMMA.16816.F32 R124, R132, R52, RZ ;  /* 0x00000034847c723c */ /* 0x000fe200000018ff */
[----:B------:R-:W-:Y:S01]  /*2630*/  MUFU.EX2 R0, R0 ;  /* 0x0000000000007308 */ /* 0x000fe20000000800 */
[----:B-1----:R-:W-:Y:S01]  /*2640*/  F2FP.F16.F32.PACK_AB R131, R181, R186 ;  /* 0x000000bab583723e */ /* 0x002fe200000000ff */
[----:B------:R-:W-:-:S03]  /*2650*/  FADD.FTZ R186, R186, R189 ;  /* 0x000000bdbaba7221 */ /* 0x000fc60000010000 */
[----:B------:R-:W-:Y:S01]  /*2660*/  HMMA.16816.F32 R76, R132, R82, RZ ;  /* 0x00000052844c723c */ /* 0x000fe200000018ff */
[----:B------:R-:W-:Y:S02]  /*2670*/  FADD.FTZ R181, R181, R186 ;  /* 0x000000bab5b57221 */ /* 0x000fe40000010000 */
[----:B------:R-:W-:Y:S03]  /*2680*/  MUFU.EX2 R2, R2 ;  /* 0x0000000200027308 */ /* 0x000fe60000000800 */
[----:B------:R-:W-:Y:S05]  /*2690*/  HMMA.16816.F32 R160, R128, R148, RZ ;  /* 0x0000009480a0723c */ /* 0x000fea00000018ff */
[----:B------:R-:W-:Y:S01]  /*26a0*/  MUFU.EX2 R169, R169 ;  /* 0x000000a900a97308 */ /* 0x000fe20000000800 */
[C---:B------:R-:W-:Y:S06]  /*26b0*/  HMMA.16816.F32 R92, R132.reuse, R98, RZ ;  /* 0x00000062845c723c */ /* 0x040fec00000018ff */
[C---:B------:R-:W-:Y:S01]  /*26c0*/  HMMA.16816.F32 R104, R132.reuse, R110, RZ ;  /* 0x0000006e8468723c */ /* 0x040fe200000018ff */
[----:B------:R-:W-:Y:S05]  /*26d0*/  MUFU.EX2 R173, R173 ;  /* 0x000000ad00ad7308 */ /* 0x000fea0000000800 */
[----:B------:R-:W-:Y:S03]  /*26e0*/  HMMA.16816.F32 R116, R132, R122, RZ ;  /* 0x0000007a8474723c */ /* 0x000fe600000018ff */
[----:B------:R-:W1:Y:S03]  /*26f0*/  MUFU.EX2 R172, R172 ;  /* 0x000000ac00ac7308 */ /* 0x000e660000000800 */
[C---:B------:R-:W-:Y:S05]  /*2700*/  HMMA.16816.F32 R148, R128.reuse, R150, RZ ;  /* 0x000000968094723c */ /* 0x040fea00000018ff */
[----:B------:R-:W-:Y:S01]  /*2710*/  MUFU.EX2 R191, R191 ;  /* 0x000000bf00bf7308 */ /* 0x000fe20000000800 */
[C---:B------:R-:W-:Y:S06]  /*2720*/  HMMA.16816.F32 R84, R128.reuse, R96, RZ ;  /* 0x000000608054723c */ /* 0x040fec00000018ff */
[----:B------:R-:W-:Y:S01]  /*2730*/  HMMA.16816.F32 R144, R128, R108, RZ ;  /* 0x0000006c8090723c */ /* 0x000fe200000018ff */
[----:B------:R-:W3:Y:S01]  /*2740*/  MUFU.EX2 R192, R192 ;  /* 0x000000c000c07308 */ /* 0x000ee20000000800 */
[----:B-1----:R-:W-:Y:S01]  /*2750*/  F2FP.F16.F32.PACK_AB R32, R172, R173 ;  /* 0x000000adac20723e */ /* 0x002fe200000000ff */
[----:B------:R-:W-:-:S03]  /*2760*/  FADD.FTZ R173, R173, R170 ;  /* 0x000000aaadad7221 */ /* 0x000fc60000010000 */
[C---:B------:R-:W-:Y:S01]  /*2770*/  HMMA.16816.F32 R140, R128.reuse, R120, RZ ;  /* 0x00000078808c723c */ /* 0x040fe200000018ff */
[----:B------:R-:W-:Y:S02]  /*2780*/  FADD.FTZ R172, R172, R173 ;  /* 0x000000adacac7221 */ /* 0x000fe40000010000 */
[----:B------:R-:W-:Y:S03]  /*2790*/  MUFU.EX2 R195, R195 ;  /* 0x000000c300c37308 */ /* 0x000fe60000000800 */
[----:B------:R-:W-:Y:S05]  /*27a0*/  HMMA.16816.F32 R136, R128, R52, RZ ;  /* 0x000000348088723c */ /* 0x000fea00000018ff */
[----:B------:R-:W1:Y:S01]  /*27b0*/  MUFU.EX2 R194, R194 ;  /* 0x000000c200c27308 */ /* 0x000e620000000800 */
[----:B------:R-:W-:Y:S01]  /*27c0*/  HMMA.16816.F32 R132, R132, R54, RZ ;  /* 0x000000368484723c */ /* 0x000fe200000018ff */
[----:B---3--:R-:W-:Y:S01]  /*27d0*/  F2FP.F16.F32.PACK_AB R34, R192, R191 ;  /* 0x000000bfc022723e */ /* 0x008fe200000000ff */
[----:B------:R-:W-:Y:S01]  /*27e0*/  FADD.FTZ R191, R191, R172 ;  /* 0x000000acbfbf7221 */ /* 0x000fe20000010000 */
[----:B------:R-:W-:Y:S01]  /*27f0*/  F2FP.F16.F32.PACK_AB R52, R0, R171 ;  /* 0x000000ab0034723e */ /* 0x000fe200000000ff */
[----:B------:R-:W-:-:S02]  /*2800*/  FADD.FTZ R171, R171, R178 ;  /* 0x000000b2abab7221 */ /* 0x000fc40000010000 */
[----:B------:R-:W-:Y:S01]  /*2810*/  HMMA.16816.F32 R96, R128, R98, RZ ;  /* 0x000000628060723c */ /* 0x000fe200000018ff */
[----:B------:R-:W-:Y:S01]  /*2820*/  MUFU.EX2 R196, R196 ;  /* 0x000000c400c47308 */ /* 0x000fe20000000800 */
[----:B------:R-:W-:Y:S01]  /*2830*/  FADD.FTZ R171, R0, R171 ;  /* 0x000000ab00ab7221 */ /* 0x000fe20000010000 */
[----:B------:R-:W-:-:S03]  /*2840*/  FADD.FTZ R191, R192, R191 ;  /* 0x000000bfc0bf7221 */ /* 0x000fc60000010000 */
[C---:B------:R-:W-:Y:S03]  /*2850*/  HMMA.16816.F32 R108, R128.reuse, R110, RZ ;  /* 0x0000006e806c723c */ /* 0x040fe600000018ff */
[----:B------:R-:W3:Y:S01]  /*2860*/  MUFU.EX2 R197, R197 ;  /* 0x000000c500c57308 */ /* 0x000ee20000000800 */
[C---:B-1----:R-:W-:Y:S01]  /*2870*/  F2FP.F16.F32.PACK_AB R33, R194.reuse, R195 ;  /* 0x000000c3c221723e */ /* 0x042fe200000000ff */
[----:B------:R-:W-:Y:S01]  /*2880*/  FADD.FTZ R195, R195, R176 ;  /* 0x000000b0c3c37221 */ /* 0x000fe20000010000 */
[C---:B------:R-:W-:Y:S03]  /*2890*/  HMMA.16816.F32 R120, R128.reuse, R122, RZ ;  /* 0x0000007a8078723c */ /* 0x040fe600000018ff */
[----:B------:R-:W-:Y:S02]  /*28a0*/  FADD.FTZ R195, R194, R195 ;  /* 0x000000c3c2c37221 */ /* 0x000fe40000010000 */
[----:B------:R-:W-:Y:S01]  /*28b0*/  MUFU.EX2 R198, R198 ;  /* 0x000000c600c67308 */ /* 0x000fe20000000800 */
[C---:B------:R-:W-:Y:S06]  /*28c0*/  HMMA.16816.F32 R68, R128.reuse, R80, RZ ;  /* 0x000000508044723c */ /* 0x040fec00000018ff */
[----:B------:R-:W-:Y:S01]  /*28d0*/  HMMA.16816.F32 R80, R128, R82, RZ ;  /* 0x000000528050723c */ /* 0x000fe200000018ff */
[----:B------:R-:W1:Y:S01]  /*28e0*/  MUFU.EX2 R199, R199 ;  /* 0x000000c700c77308 */ /* 0x000e620000000800 */
[----:B---3--:R-:W-:Y:S01]  /*28f0*/  F2FP.F16.F32.PACK_AB R35, R197, R196 ;  /* 0x000000c4c523723e */ /* 0x008fe200000000ff */
[----:B------:R-:W-:-:S03]  /*2900*/  FADD.FTZ R196, R196, R195 ;  /* 0x000000c3c4c47221 */ /* 0x000fc60000010000 */
[----:B------:R-:W-:Y:S01]  /*2910*/  HMMA.16816.F32 R128, R128, R54, RZ ;  /* 0x000000368080723c */ /* 0x000fe200000018ff */
[----:B------:R-:W-:Y:S02]  /*2920*/  FADD.FTZ R196, R197, R196 ;  /* 0x000000c4c5c47221 */ /* 0x000fe40000010000 */
[----:B------:R-:W-:Y:S03]  /*2930*/  MUFU.EX2 R174, R174 ;  /* 0x000000ae00ae7308 */ /* 0x000fe60000000800 */
[----:B------:R-:W-:Y:S01]  /*2940*/  HMMA.16816.F32 R156, R32, R64, R156 ;  /* 0x00000040209c723c */ /* 0x000fe2000000189c */
[----:B------:R-:W-:Y:S01]  /*2950*/  F2FP.F16.F32.PACK_AB R54, R169, R2 ;  /* 0x00000002a936723e */ /* 0x000fe200000000ff */
[----:B------:R-:W-:-:S03]  /*2960*/  FADD.FTZ R2, R2, R171 ;  /* 0x000000ab02027221 */ /* 0x000fc60000010000 */
[----:B------:R-:W3:Y:S01]  /*2970*/  MUFU.EX2 R175, R175 ;  /* 0x000000af00af7308 */ /* 0x000ee20000000800 */
[----:B-1----:R-:W-:Y:S01]  /*2980*/  F2FP.F16.F32.PACK_AB R53, R199, R198 ;  /* 0x000000c6c735723e */ /* 0x002fe200000000ff */
[----:B------:R-:W-:Y:S01]  /*2990*/  HMMA.16816.F32 R124, R32, R60, R124 ;  /* 0x0000003c207c723c */ /* 0x000fe2000000187c */
[----:B------:R-:W-:Y:S01]  /*29a0*/  FADD.FTZ R198, R198, R181 ;  /* 0x000000b5c6c67221 */ /* 0x000fe20000010000 */
[----:B------:R-:W-:-:S03]  /*29b0*/  FADD.FTZ R169, R169, R2 ;  /* 0x00000002a9a97221 */ /* 0x000fc60000010000 */
[----:B------:R-:W-:Y:S01]  /*29c0*/  FADD.FTZ R199, R199, R198 ;  /* 0x000000c6c7c77221 */ /* 0x000fe20000010000 */
[C---:B------:R-:W-:Y:S01]  /*29d0*/  HMMA.16816.F32 R152, R32.reuse, R66, R152 ;  /* 0x000000422098723c */ /* 0x040fe20000001898 */
[----:B------:R-:W-:Y:S05]  /*29e0*/  MUFU.EX2 R201, R201 ;  /* 0x000000c900c97308 */ /* 0x000fea0000000800 */
[----:B------:R-:W-:Y:S01]  /*29f0*/  HMMA.16816.F32 R72, R32, R44, R72 ;  /* 0x0000002c2048723c */ /* 0x000fe20000001848 */
[----:B---3--:R-:W-:Y:S02]  /*2a00*/  F2FP.F16.F32.PACK_AB R55, R175, R174 ;  /* 0x000000aeaf37723e */ /* 0x008fe400000000ff */
[----:B------:R-:W-:Y:S01]  /*2a10*/  MUFU.EX2 R204, R204 ;  /* 0x000000cc00cc7308 */ /* 0x000fe20000000800 */
[----:B------:R-:W-:-:S02]  /*2a20*/  FADD.FTZ R174, R174, R199 ;  /* 0x000000c7aeae7221 */ /* 0x000fc40000010000 */
[----:B--2---:R-:W-:Y:S02]  /*2a30*/  HMMA.16816.F32 R88, R32, R12, R88 ;  /* 0x0000000c2058723c */ /* 0x004fe40000001858 */
[----:B------:R-:W-:-:S04]  /*2a40*/  FADD.FTZ R174, R175, R174 ;  /* 0x000000aeafae7221 */ /* 0x000fc80000010000 */
[C---:B------:R-:W-:Y:S01]  /*2a50*/  HMMA.16816.F32 R160, R52.reuse, R64, R160 ;  /* 0x0000004034a0723c */ /* 0x040fe200000018a0 */
[----:B------:R-:W-:Y:S05]  /*2a60*/  MUFU.EX2 R203, R203 ;  /* 0x000000cb00cb7308 */ /* 0x000fea0000000800 */
[C---:B------:R-:W-:Y:S01]  /*2a70*/  HMMA.16816.F32 R136, R52.reuse, R60, R136 ;  /* 0x0000003c3488723c */ /* 0x040fe20000001888 */
[--C-:B------:R-:W-:Y:S01]  /*2a80*/  FFMA.FTZ R64, R28, UR4, -R205.reuse ;  /* 0x000000041c407c23 */ /* 0x100fe200080108cd */
[----:B------:R-:W-:Y:S01]  /*2a90*/  FFMA.FTZ R65, R29, UR4, -R205 ;  /* 0x000000041d417c23 */ /* 0x000fe200080108cd */
[----:B------:R-:W-:Y:S03]  /*2aa0*/  MUFU.EX2 R56, R56 ;  /* 0x0000003800387308 */ /* 0x000fe60000000800 */
[----:B------:R-:W-:Y:S01]  /*2ab0*/  HMMA.16816.F32 R148, R52, R66, R148 ;  /* 0x000000423494723c */ /* 0x000fe20000001894 */
[--C-:B------:R-:W-:Y:S01]  /*2ac0*/  FFMA.FTZ R60, R31, UR4, -R202.reuse ;  /* 0x000000041f3c7c23 */ /* 0x100fe200080108ca */
[--C-:B------:R-:W-:Y:S01]  /*2ad0*/  FFMA.FTZ R61, R22, UR4, -R202.reuse ;  /* 0x00000004163d7c23 */ /* 0x100fe200080108ca */
[----:B------:R-:W-:Y:S02]  /*2ae0*/  LDSM.16.MT88.4 R28, [R220+0x9800] ;  /* 0x00980000dc1c783b */ /* 0x000fe40000004200 */
[----:B------:R-:W-:Y:S01]  /*2af0*/  MUFU.EX2 R64, R64 ;  /* 0x0000004000407308 */ /* 0x000fe20000000800 */
[C---:B------:R-:W-:Y:S01]  /*2b00*/  HMMA.16816.F32 R100, R32.reuse, R8, R100 ;  /* 0x000000082064723c */ /* 0x040fe20000001864 */
[----:B------:R-:W-:Y:S01]  /*2b10*/  FFMA.FTZ R66, R23, UR4, -R202 ;  /* 0x0000000417427c23 */ /* 0x000fe200080108ca */
[----:B------:R-:W-:Y:S01]  /*2b20*/  FFMA.FTZ R67, R4, UR4, -R206 ;  /* 0x0000000404437c23 */ /* 0x000fe200080108ce */
[----:B------:R-:W-:Y:S03]  /*2b30*/  LDSM.16.MT88.4 R20, [R221+0xa800] ;  /* 0x00a80000dd14783b */ /* 0x000fe60000004200 */
[C---:B-----5:R-:W-:Y:S01]  /*2b40*/  HMMA.16816.F32 R112, R32.reuse, R36, R112 ;  /* 0x000000242070723c */ /* 0x060fe20000001870 */
[----:B------:R-:W-:Y:S05]  /*2b50*/  MUFU.EX2 R65, R65 ;  /* 0x0000004100417308 */ /* 0x000fea0000000800 */
[C---:B------:R-:W-:Y:S03]  /*2b60*/  HMMA.16816.F32 R76, R32.reuse, R46, R76 ;  /* 0x0000002e204c723c */ /* 0x040fe6000000184c */
[----:B------:R-:W-:Y:S03]  /*2b70*/  MUFU.EX2 R60, R60 ;  /* 0x0000003c003c7308 */ /* 0x000fe60000000800 */
[C---:B------:R-:W-:Y:S05]  /*2b80*/  HMMA.16816.F32 R92, R32.reuse, R14, R92 ;  /* 0x0000000e205c723c */ /* 0x040fea000000185c */
[----:B------:R-:W-:Y:S01]  /*2b90*/  MUFU.EX2 R61, R61 ;  /* 0x0000003d003d7308 */ /* 0x000fe20000000800 */
[C---:B------:R-:W-:Y:S06]  /*2ba0*/  HMMA.16816.F32 R104, R32.reuse, R10, R104 ;  /* 0x0000000a2068723c */ /* 0x040fec0000001868 */
[C---:B------:R-:W-:Y:S01]  /*2bb0*/  HMMA.16816.F32 R116, R32.reuse, R38, R116 ;  /* 0x000000262074723c */ /* 0x040fe20000001874 */
[----:B------:R-:W-:Y:S05]  /*2bc0*/  MUFU.EX2 R66, R66 ;  /* 0x0000004200427308 */ /* 0x000fea0000000800 */
[----:B------:R-:W-:Y:S01]  /*2bd0*/  HMMA.16816.F32 R132, R32, R62, R132 ;  /* 0x0000003e2084723c */ /* 0x000fe20000001884 */
[----:B------:R-:W1:Y:S02]  /*2be0*/  LDSM.16.MT88.4 R32, [R221+0x9800] ;  /* 0x00980000dd20783b */ /* 0x000e640000004200 */
[----:B------:R-:W2:Y:S03]  /*2bf0*/  MUFU.EX2 R57, R57 ;  /* 0x0000003900397308 */ /* 0x000ea60000000800 */
[C---:B------:R-:W-:Y:S05]  /*2c00*/  HMMA.16816.F32 R84, R52.reuse, R12, R84 ;  /* 0x0000000c3454723c */ /* 0x040fea0000001854 */
[----:B------:R-:W-:Y:S01]  /*2c10*/  MUFU.EX2 R67, R67 ;  /* 0x0000004300437308 */ /* 0x000fe20000000800 */
[C---:B------:R-:W-:Y:S06]  /*2c20*/  HMMA.16816.F32 R144, R52.reuse, R8, R144 ;  /* 0x000000083490723c */ /* 0x040fec0000001890 */
[----:B------:R-:W-:Y:S01]  /*2c30*/  HMMA.16816.F32 R140, R52, R36, R140 ;  /* 0x00000024348c723c */ /* 0x000fe2000000188c */
[----:B------:R-:W-:Y:S01]  /*2c40*/  MUFU.EX2 R48, R48 ;  /* 0x0000003000307308 */ /* 0x000fe20000000800 */
[----:B--2---:R-:W-:Y:S01]  /*2c50*/  F2FP.F16.F32.PACK_AB R4, R57, R56 ;  /* 0x000000383904723e */ /* 0x004fe200000000ff */
[----:B------:R-:W-:-:S03]  /*2c60*/  FADD.FTZ R56, R56, R169 ;  /* 0x000000a938387221 */ /* 0x000fc60000010000 */
[C---:B------:R-:W-:Y:S01]  /*2c70*/  HMMA.16816.F32 R96, R52.reuse, R14, R96 ;  /* 0x0000000e3460723c */ /* 0x040fe20000001860 */
[----:B------:R-:W2:Y:S01]  /*2c80*/  LDSM.16.MT88.4 R12, [R220+0xa800] ;  /* 0x00a80000dc0c783b */ /* 0x000ea20000004200 */
[----:B------:R-:W-:Y:S01]  /*2c90*/  FADD.FTZ R56, R57, R56 ;  /* 0x0000003839387221 */ /* 0x000fe20000010000 */
[----:B------:R-:W-:Y:S03]  /*2ca0*/  MUFU.EX2 R49, R49 ;  /* 0x0000003100317308 */ /* 0x000fe60000000800 */
[C---:B------:R-:W-:Y:S01]  /*2cb0*/  HMMA.16816.F32 R108, R52.reuse, R10, R108 ;  /* 0x0000000a346c723c */ /* 0x040fe2000000186c */
[----:B------:R-:W3:Y:S04]  /*2cc0*/  LDSM.16.MT88.4 R8, [R221+0xb800] ;  /* 0x00b80000dd08783b */ /* 0x000ee80000004200 */
[----:B------:R-:W-:Y:S01]  /*2cd0*/  MUFU.EX2 R41, R41 ;  /* 0x0000002900297308 */ /* 0x000fe20000000800 */
[C---:B------:R-:W-:Y:S01]  /*2ce0*/  HMMA.16816.F32 R120, R52.reuse, R38, R120 ;  /* 0x000000263478723c */ /* 0x040fe20000001878 */
[----:B------:R-:W4:Y:S05]  /*2cf0*/  LDSM.16.MT88.4 R36, [R220+0xb800] ;  /* 0x00b80000dc24783b */ /* 0x000f2a0000004200 */
[C---:B------:R-:W-:Y:S01]  /*2d00*/  HMMA.16816.F32 R68, R52.reuse, R44, R68 ;  /* 0x0000002c3444723c */ /* 0x040fe20000001844 */
[----:B------:R-:W-:Y:S05]  /*2d10*/  MUFU.EX2 R50, R50 ;  /* 0x0000003200327308 */ /* 0x000fea0000000800 */
[C---:B------:R-:W-:Y:S01]  /*2d20*/  HMMA.16816.F32 R80, R52.reuse, R46, R80 ;  /* 0x0000002e3450723c */ /* 0x040fe20000001850 */
[----:B------:R-:W-:Y:S01]  /*2d30*/  F2FP.F16.F32.PACK_AB R44, R65, R64 ;  /* 0x00000040412c723e */ /* 0x000fe200000000ff */
[----:B------:R-:W-:Y:S01]  /*2d40*/  FADD.FTZ R64, R64, R191 ;  /* 0x000000bf40407221 */ /* 0x000fe20000010000 */
[----:B------:R-:W-:Y:S01]  /*2d50*/  F2FP.F16.F32.PACK_AB R45, R60, R203 ;  /* 0x000000cb3c2d723e */ /* 0x000fe200000000ff */
[----:B------:R-:W-:Y:S01]  /*2d60*/  FADD.FTZ R203, R203, R196 ;  /* 0x000000c4cbcb7221 */ /* 0x000fe20000010000 */
[----:B------:R-:W-:Y:S01]  /*2d70*/  MUFU.EX2 R40, R40 ;  /* 0x0000002800287308 */ /* 0x000fe20000000800 */
[----:B------:R-:W-:Y:S01]  /*2d80*/  HMMA.16816.F32 R128, R52, R62, R128 ;  /* 0x0000003e3480723c */ /* 0x000fe20000001880 */
[----:B------:R-:W-:Y:S01]  /*2d90*/  F2FP.F16.F32.PACK_AB R46, R204, R201 ;  /* 0x000000c9cc2e723e */ /* 0x000fe200000000ff */
[----:B------:R-:W-:Y:S01]  /*2da0*/  FADD.FTZ R64, R65, R64 ;  /* 0x0000004041407221 */ /* 0x000fe20000010000 */
[----:B------:R-:W-:Y:S01]  /*2db0*/  F2FP.F16.F32.PACK_AB R47, R66, R61 ;  /* 0x0000003d422f723e */ /* 0x000fe200000000ff */
[----:B------:R-:W-:-:S02]  /*2dc0*/  FADD.FTZ R60, R60, R203 ;  /* 0x000000cb3c3c7221 */ /* 0x000fc40000010000 */
[----:B------:R-:W-:Y:S01]  /*2dd0*/  FADD.FTZ R201, R201, R64 ;  /* 0x00000040c9c97221 */ /* 0x000fe20000010000 */
[----:B------:R-:W-:Y:S01]  /*2de0*/  FFMA.FTZ R53, R58, UR4, -R200 ;  /* 0x000000043a357c23 */ /* 0x000fe200080108c8 */
[----:B------:R-:W-:Y:S01]  /*2df0*/  FFMA.FTZ R52, R5, UR4, -R206 ;  /* 0x0000000405347c23 */ /* 0x000fe200080108ce */
[--C-:B------:R-:W-:Y:S01]  /*2e00*/  FFMA.FTZ R54, R59, UR4, -R200.reuse ;  /* 0x000000043b367c23 */ /* 0x100fe200080108c8 */
[--C-:B------:R-:W-:Y:S01]  /*2e10*/  FFMA.FTZ R55, R6, UR4, -R200.reuse ;  /* 0x0000000406377c23 */ /* 0x100fe200080108c8 */
[----:B------:R-:W-:Y:S01]  /*2e20*/  FFMA.FTZ R58, R7, UR4, -R200 ;  /* 0x00000004073a7c23 */ /* 0x000fe200080108c8 */
[C---:B-1----:R-:W-:Y:S01]  /*2e30*/  HMMA.16816.F32 R156, R44.reuse, R32, R156 ;  /* 0x000000202c9c723c */ /* 0x042fe2000000189c */
[----:B------:R-:W-:Y:S01]  /*2e40*/  MUFU.EX2 R53, R53 ;  /* 0x0000003500357308 */ /* 0x000fe20000000800 */
[--C-:B------:R-:W-:Y:S01]  /*2e50*/  FFMA.FTZ R59, R18, UR4, -R202.reuse ;  /* 0x00000004123b7c23 */ /* 0x100fe200080108ca */
[----:B------:R-:W-:Y:S01]  /*2e60*/  FFMA.FTZ R62, R19, UR4, -R202 ;  /* 0x00000004133e7c23 */ /* 0x000fe200080108ca */
[----:B------:R-:W-:Y:S01]  /*2e70*/  FADD.FTZ R61, R61, R60 ;  /* 0x0000003c3d3d7221 */ /* 0x000fe20000010000 */
[----:B------:R-:W-:Y:S01]  /*2e80*/  FADD.FTZ R201, R204, R201 ;  /* 0x000000c9ccc97221 */ /* 0x000fe20000010000 */
[C---:B------:R-:W-:Y:S02]  /*2e90*/  HMMA.16816.F32 R72, R44.reuse, R28, R72 ;  /* 0x0000001c2c48723c */ /* 0x040fe40000001848 */
[----:B------:R-:W-:Y:S01]  /*2ea0*/  FADD.FTZ R66, R66, R61 ;  /* 0x0000003d42427221 */ /* 0x000fe20000010000 */
[----:B------:R-:W1:Y:S03]  /*2eb0*/  MUFU.EX2 R52, R52 ;  /* 0x0000003400347308 */ /* 0x000e660000000800 */
[C---:B------:R-:W-:Y:S05]  /*2ec0*/  HMMA.16816.F32 R88, R44.reuse, R20, R88 ;  /* 0x000000142c58723c */ /* 0x040fea0000001858 */
[----:B------:R-:W5:Y:S01]  /*2ed0*/  MUFU.EX2 R54, R54 ;  /* 0x0000003600367308 */ /* 0x000f620000000800 */
[C---:B--2---:R-:W-:Y:S06]  /*2ee0*/  HMMA.16816.F32 R100, R44.reuse, R12, R100 ;  /* 0x0000000c2c64723c */ /* 0x044fec0000001864 */
[----:B---3--:R-:W-:Y:S01]  /*2ef0*/  HMMA.16816.F32 R112, R44, R8, R112 ;  /* 0x000000082c70723c */ /* 0x008fe20000001870 */
[----:B------:R-:W-:Y:S01]  /*2f00*/  MUFU.EX2 R55, R55 ;  /* 0x0000003700377308 */ /* 0x000fe20000000800 */
[----:B-1----:R-:W-:Y:S01]  /*2f10*/  F2FP.F16.F32.PACK_AB R6, R52, R67 ;  /* 0x000000433406723e */ /* 0x002fe200000000ff */
[----:B------:R-:W-:-:S03]  /*2f20*/  FADD.FTZ R67, R67, R56 ;  /* 0x0000003843437221 */ /* 0x000fc60000010000 */
[C---:B----4-:R-:W-:Y:S01]  /*2f30*/  HMMA.16816.F32 R124, R44.reuse, R36, R124 ;  /* 0x000000242c7c723c */ /* 0x050fe2000000187c */
[----:B------:R-:W-:Y:S02]  /*2f40*/  FADD.FTZ R67, R52, R67 ;  /* 0x0000004334437221 */ /* 0x000fe40000010000 */
[----:B------:R-:W1:Y:S01]  /*2f50*/  MUFU.EX2 R58, R58 ;  /* 0x0000003a003a7308 */ /* 0x000e620000000800 */
[C---:B-----5:R-:W-:Y:S01]  /*2f60*/  F2FP.F16.F32.PACK_AB R5, R54.reuse, R53 ;  /* 0x000000353605723e */ /* 0x060fe200000000ff */
[----:B------:R-:W-:Y:S01]  /*2f70*/  FADD.FTZ R53, R53, R174 ;  /* 0x000000ae35357221 */ /* 0x000fe20000010000 */
[C---:B------:R-:W-:Y:S03]  /*2f80*/  HMMA.16816.F32 R152, R44.reuse, R34, R152 ;  /* 0x000000222c98723c */ /* 0x040fe60000001898 */
[----:B------:R-:W-:Y:S02]  /*2f90*/  FADD.FTZ R54, R54, R53 ;  /* 0x0000003536367221 */ /* 0x000fe40000010000 */
[----:B------:R-:W-:Y:S01]  /*2fa0*/  MUFU.EX2 R243, R243 ;  /* 0x000000f300f37308 */ /* 0x000fe20000000800 */
[C---:B------:R-:W-:Y:S06]  /*2fb0*/  HMMA.16816.F32 R76, R44.reuse, R30, R76 ;  /* 0x0000001e2c4c723c */ /* 0x040fec000000184c */
[----:B------:R-:W-:Y:S01]  /*2fc0*/  HMMA.16816.F32 R92, R44, R22, R92 ;  /* 0x000000162c5c723c */ /* 0x000fe2000000185c */
[----:B------:R-:W-:Y:S01]  /*2fd0*/  MUFU.EX2 R241, R241 ;  /* 0x000000f100f17308 */ /* 0x000fe20000000800 */
[----:B-1----:R-:W-:Y:S01]  /*2fe0*/  F2FP.F16.F32.PACK_AB R7, R58, R55 ;  /* 0x000000373a07723e */ /* 0x002fe200000000ff */
[----:B------:R-:W-:-:S03]  /*2ff0*/  FADD.FTZ R55, R55, R54 ;  /* 0x0000003637377221 */ /* 0x000fc60000010000 */
[C---:B------:R-:W-:Y:S01]  /*3000*/  HMMA.16816.F32 R104, R44.reuse, R14, R104 ;  /* 0x0000000e2c68723c */ /* 0x040fe20000001868 */
[----:B------:R-:W-:Y:S02]  /*3010*/  FADD.FTZ R58, R58, R55 ;  /* 0x000000373a3a7221 */ /* 0x000fe40000010000 */
[----:B------:R-:W-:Y:S03]  /*3020*/  MUFU.EX2 R59, R59 ;  /* 0x0000003b003b7308 */ /* 0x000fe60000000800 */
[C---:B------:R-:W-:Y:S05]  /*3030*/  HMMA.16816.F32 R116, R44.reuse, R10, R116 ;  /* 0x0000000a2c74723c */ /* 0x040fea0000001874 */
[----:B------:R-:W-:Y:S01]  /*3040*/  MUFU.EX2 R62, R62 ;  /* 0x0000003e003e7308 */ /* 0x000fe20000000800 */
[----:B------:R-:W-:Y:S06]  /*3050*/  HMMA.16816.F32 R132, R44, R38, R132 ;  /* 0x000000262c84723c */ /* 0x000fec0000001884 */
[C---:B------:R-:W-:Y:S01]  /*3060*/  HMMA.16816.F32 R68, R4.reuse, R28, R68 ;  /* 0x0000001c0444723c */ /* 0x040fe20000001844 */
[--C-:B------:R-:W-:Y:S01]  /*3070*/  FFMA.FTZ R44, R24, UR4, -R205.reuse ;  /* 0x00000004182c7c23 */ /* 0x100fe200080108cd */
[--C-:B------:R-:W-:Y:S01]  /*3080*/  FFMA.FTZ R45, R25, UR4, -R205.reuse ;  /* 0x00000004192d7c23 */ /* 0x100fe200080108cd */
[----:B------:R-:W-:Y:S01]  /*3090*/  FFMA.FTZ R46, R16, UR4, -R205 ;  /* 0x00000004102e7c23 */ /* 0x000fe200080108cd */
[----:B------:R-:W-:Y:S01]  /*30a0*/  FFMA.FTZ R47, R26, UR4, -R202 ;  /* 0x000000041a2f7c23 */ /* 0x000fe200080108ca */
[----:B------:R-:W-:Y:S01]  /*30b0*/  LDSM.16.MT88.4 R16, [R220+0xac00] ;  /* 0x00ac0000dc10783b */ /* 0x000fe20000004200 */
[C---:B------:R-:W-:Y:S01]  /*30c0*/  HMMA.16816.F32 R80, R4.reuse, R30, R80 ;  /* 0x0000001e0450723c */ /* 0x040fe20000001850 */
[--C-:B------:R-:W-:Y:S01]  /*30d0*/  FFMA.FTZ R202, R51, UR4, -R200.reuse ;  /* 0x0000000433ca7c23 */ /* 0x100fe200080108c8 */
[----:B------:R-:W-:Y:S01]  /*30e0*/  MUFU.EX2 R44, R44 ;  /* 0x0000002c002c7308 */ /* 0x000fe20000000800 */
[----:B------:R-:W1:Y:S03]  /*30f0*/  LDSM.16.MT88.4 R28, [R221+0x9c00] ;  /* 0x009c0000dd1c783b */ /* 0x000e660000004200 */
[C---:B------:R-:W-:Y:S01]  /*3100*/  HMMA.16816.F32 R84, R4.reuse, R20, R84 ;  /* 0x000000140454723c */ /* 0x040fe20000001854 */
[----:B------:R-:W2:Y:S03]  /*3110*/  LDSM.16.MT88.4 R24, [R220+0x9c00] ;  /* 0x009c0000dc18783b */ /* 0x000ea60000004200 */
[----:B------:R-:W3:Y:S02]  /*3120*/  MUFU.EX2 R45, R45 ;  /* 0x0000002d002d7308 */ /* 0x000ee40000000800 */
[C---:B------:R-:W-:Y:S01]  /*3130*/  HMMA.16816.F32 R96, R4.reuse, R22, R96 ;  /* 0x000000160460723c */ /* 0x040fe20000001860 */
[----:B------:R-:W4:Y:S05]  /*3140*/  LDSM.16.MT88.4 R20, [R221+0xac00] ;  /* 0x00ac0000dd14783b */ /* 0x000f2a0000004200 */
[C---:B------:R-:W-:Y:S01]  /*3150*/  HMMA.16816.F32 R144, R4.reuse, R12, R144 ;  /* 0x0000000c0490723c */ /* 0x040fe20000001890 */
[----:B------:R-:W5:Y:S05]  /*3160*/  MUFU.EX2 R47, R47 ;  /* 0x0000002f002f7308 */ /* 0x000f6a0000000800 */
[C---:B------:R-:W-:Y:S01]  /*3170*/  HMMA.16816.F32 R108, R4.reuse, R14, R108 ;  /* 0x0000000e046c723c */ /* 0x040fe2000000186c */
[----:B------:R-:W4:Y:S02]  /*3180*/  LDSM.16.MT88.4 R12, [R221+0xbc00] ;  /* 0x00bc0000dd0c783b */ /* 0x000f240000004200 */
[----:B------:R-:W-:Y:S03]  /*3190*/  MUFU.EX2 R202, R202 ;  /* 0x000000ca00ca7308 */ /* 0x000fe60000000800 */
[C---:B------:R-:W-:Y:S05]  /*31a0*/  HMMA.16816.F32 R140, R4.reuse, R8, R140 ;  /* 0x00000008048c723c */ /* 0x040fea000000188c */
[----:B------:R-:W1:Y:S01]  /*31b0*/  MUFU.EX2 R46, R46 ;  /* 0x0000002e002e7308 */ /* 0x000e620000000800 */
[C---:B------:R-:W-:Y:S01]  /*31c0*/  HMMA.16816.F32 R120, R4.reuse, R10, R120 ;  /* 0x0000000a0478723c */ /* 0x040fe20000001878 */
[----:B------:R-:W4:Y:S05]  /*31d0*/  LDSM.16.MT88.4 R8, [R220+0xbc00] ;  /* 0x00bc0000dc08783b */ /* 0x000f2a0000004200 */
[C---:B------:R-:W-:Y:S01]  /*31e0*/  HMMA.16816.F32 R136, R4.reuse, R36, R136 ;  /* 0x000000240488723c */ /* 0x040fe20000001888 */
[----:B------:R-:W-:Y:S05]  /*31f0*/  MUFU.EX2 R36, R42 ;  /* 0x0000002a00247308 */ /* 0x000fea0000000800 */
[----:B------:R-:W-:Y:S01]  /*3200*/  HMMA.16816.F32 R160, R4, R32, R160 ;  /* 0x0000002004a0723c */ /* 0x000fe200000018a0 */
[----:B------:R-:W-:-:S05]  /*3210*/  FFMA.FTZ R37, R43, UR4, -R200 ;  /* 0x000000042b257c23 */ /* 0x000fca00080108c8 */
[C---:B------:R-:W-:Y:S01]  /*3220*/  HMMA.16816.F32 R148, R4.reuse, R34, R148 ;  /* 0x000000220494723c */ /* 0x040fe20000001894 */
[----:B------:R-:W2:Y:S01]  /*3230*/  MUFU.EX2 R37, R37 ;  /* 0x0000002500257308 */ /* 0x000ea20000000800 */
[----:B---3--:R-:W-:Y:S01]  /*3240*/  F2FP.F16.F32.PACK_AB R32, R45, R44 ;  /* 0x0000002c2d20723e */ /* 0x008fe200000000ff */
[----:B------:R-:W-:Y:S01]  /*3250*/  FADD.FTZ R44, R44, R201 ;  /* 0x000000c92c2c7221 */ /* 0x000fe20000010000 */
[----:B-----5:R-:W-:Y:S01]  /*3260*/  F2FP.F16.F32.PACK_AB R33, R50, R47 ;  /* 0x0000002f3221723e */ /* 0x020fe200000000ff */
[----:B------:R-:W-:Y:S01]  /*3270*/  FADD.FTZ R47, R47, R66 ;  /* 0x000000422f2f7221 */ /* 0x000fe20000010000 */
[----:B------:R-:W-:Y:S01]  /*3280*/  HMMA.16816.F32 R128, R4, R38, R128 ;  /* 0x000000260480723c */ /* 0x000fe20000001880 */
[----:B-1----:R-:W-:Y:S01]  /*3290*/  F2FP.F16.F32.PACK_AB R34, R241, R46 ;  /* 0x0000002ef122723e */ /* 0x002fe200000000ff */
[----:B------:R-:W-:Y:S01]  /*32a0*/  FADD.FTZ R45, R45, R44 ;  /* 0x0000002c2d2d7221 */ /* 0x000fe20000010000 */
[----:B------:R-:W-:Y:S01]  /*32b0*/  F2FP.F16.F32.PACK_AB R35, R62, R59 ;  /* 0x0000003b3e23723e */ /* 0x000fe200000000ff */
[----:B------:R-:W-:-:S02]  /*32c0*/  FADD.FTZ R50, R50, R47 ;  /* 0x0000002f32327221 */ /* 0x000fc40000010000 */
[----:B------:R-:W-:Y:S01]  /*32d0*/  FADD.FTZ R46, R46, R45 ;  /* 0x0000002d2e2e7221 */ /* 0x000fe20000010000 */
[----:B------:R-:W-:Y:S01]  /*32e0*/  F2FP.F16.F32.PACK_AB R4, R49, R48 ;  /* 0x000000303104723e */ /* 0x000fe200000000ff */
[----:B------:R-:W-:Y:S01]  /*32f0*/  FADD.FTZ R48, R48, R67 ;  /* 0x0000004330307221 */ /* 0x000fe20000010000 */
[C---:B------:R-:W-:Y:S01]  /*3300*/  F2FP.F16.F32.PACK_AB R5, R202.reuse, R41 ;  /* 0x00000029ca05723e */ /* 0x040fe200000000ff */
[----:B------:R-:W-:Y:S01]  /*3310*/  FADD.FTZ R41, R41, R58 ;  /* 0x0000003a29297221 */ /* 0x000fe20000010000 */
[----:B------:R-:W-:Y:S01]  /*3320*/  F2FP.F16.F32.PACK_AB R6, R243, R40 ;  /* 0x00000028f306723e */ /* 0x000fe200000000ff */
[----:B------:R-:W-:Y:S01]  /*3330*/  FADD.FTZ R49, R49, R48 ;  /* 0x0000003031317221 */ /* 0x000fe20000010000 */
[----:B--2---:R-:W-:Y:S01]  /*3340*/  F2FP.F16.F32.PACK_AB R7, R37, R36 ;  /* 0x000000242507723e */ /* 0x004fe200000000ff */
[----:B------:R-:W-:Y:S01]  /*3350*/  FADD.FTZ R41, R202, R41 ;  /* 0x00000029ca297221 */ /* 0x000fe20000010000 */
[----:B------:R-:W-:Y:S01]  /*3360*/  FADD.FTZ R59, R59, R50 ;  /* 0x000000323b3b7221 */ /* 0x000fe20000010000 */
[----:B------:R-:W-:Y:S01]  /*3370*/  FADD.FTZ R40, R40, R49 ;  /* 0x0000003128287221 */ /* 0x000fe20000010000 */
[C---:B------:R-:W-:Y:S01]  /*3380*/  HMMA.16816.F32 R156, R32.reuse, R28, R156 ;  /* 0x0000001c209c723c */ /* 0x040fe2000000189c */
[----:B------:R-:W-:Y:S01]  /*3390*/  FADD.FTZ R36, R36, R41 ;  /* 0x0000002924247221 */ /* 0x000fe20000010000 */
[----:B------:R-:W-:Y:S01]  /*33a0*/  FADD.FTZ R241, R241, R46 ;  /* 0x0000002ef1f17221 */ /* 0x000fe20000010000 */
[----:B------:R-:W-:Y:S01]  /*33b0*/  FADD.FTZ R243, R243, R40 ;  /* 0x00000028f3f37221 */ /* 0x000fe20000010000 */
[----:B------:R-:W-:Y:S01]  /*33c0*/  FADD.FTZ R239, R62, R59 ;  /* 0x0000003b3eef7221 */ /* 0x000fe20000010000 */
[----:B------:R-:W-:Y:S01]  /*33d0*/  FADD.FTZ R238, R37, R36 ;  /* 0x0000002425ee7221 */ /* 0x000fe20000010000 */
[C---:B------:R-:W-:Y:S06]  /*33e0*/  HMMA.16816.F32 R152, R32.reuse, R30, R152 ;  /* 0x0000001e2098723c */ /* 0x040fec0000001898 */
[C---:B------:R-:W-:Y:S06]  /*33f0*/  HMMA.16816.F32 R72, R32.reuse, R24, R72 ;  /* 0x000000182048723c */ /* 0x040fec0000001848 */
[C---:B------:R-:W-:Y:S06]  /*3400*/  HMMA.16816.F32 R76, R32.reuse, R26, R76 ;  /* 0x0000001a204c723c */ /* 0x040fec000000184c */
[C---:B----4-:R-:W-:Y:S06]  /*3410*/  HMMA.16816.F32 R88, R32.reuse, R20, R88 ;  /* 0x000000142058723c */ /* 0x050fec0000001858 */
[C---:B------:R-:W-:Y:S06]  /*3420*/  HMMA.16816.F32 R92, R32.reuse, R22, R92 ;  /* 0x00000016205c723c */ /* 0x040fec000000185c */
        /* <DEDUP_REMOVED lines=19> */
[----:B------:R-:W-:-:S15]  /*3560*/  @!P0 BRA `(.L_x_36) ;  /* 0x0000002c00a48947 */ /* 0x000fde0003800000 */
        /* <DEDUP_REMOVED lines=11> */
.L_x_39:
[----:B------:R-:W-:Y:S04]  /*3620*/  VIADD R165, R236, 0xffffffff ;  /* 0xffffffffeca57836 */ /* 0x000fe80000000000 */
[C---:B------:R-:W-:Y:S01]  /*3630*/  IMAD.WIDE.U32 R166, R165.reuse, UR8, RZ ;  /* 0x00000008a5a67c25 */ /* 0x040fe2000f8e00ff */
[----:B------:R-:W-:Y:S05]  /*3640*/  SHF.R.S32.HI R164, RZ, 0x1f, R165 ;  /* 0x0000001fffa47819 */ /* 0x000fea00000114a5 */
[----:B------:R-:W-:Y:S04]  /*3650*/  IMAD R164, R164, UR8, RZ ;  /* 0x00000008a4a47c24 */ /* 0x000fe8000f8e02ff */
[----:B------:R-:W-:Y:S01]  /*3660*/  IMAD R164, R165, UR9, R164 ;  /* 0x00000009a5a47c24 */ /* 0x000fe2000f8e02a4 */
[C---:B------:R-:W-:Y:S03]  /*3670*/  LEA R165, P1, R166.reuse, R232, 0x6 ;  /* 0x000000e8a6a57211 */ /* 0x040fe600078230ff */
[----:B------:R-:W-:Y:S01]  /*3680*/  IMAD.IADD R167, R167, 0x1, R164 ;  /* 0x00000001a7a77824 */ /* 0x000fe200078e02a4 */
[C---:B------:R-:W-:Y:S04]  /*3690*/  LEA R172, P2, R165.reuse, UR6, 0x1 ;  /* 0x00000006a5ac7c11 */ /* 0x040fe8000f8408ff */
        /* <DEDUP_REMOVED lines=15> */
.L_x_37:
        /* <DEDUP_REMOVED lines=10> */
[----:B------:R-:W-:Y:S02]  /*3830*/  IADD3 R244, P0, R246, UR14, RZ ;  /* 0x0000000ef6f47c10 */ /* 0x000fe4000ff1e0ff */
[----:B------:R-:W-:Y:S04]  /*3840*/  LEA.HI.X R247, R170, UR11, R171, 0x1, P1 ;  /* 0x0000000baaf77c11 */ /* 0x000fe800088f0cab */
[----:B------:R-:W-:Y:S01]  /*3850*/  IADD3.X R245, R247, UR15, RZ, P0, !PT ;  /* 0x0000000ff7f57c10 */ /* 0x000fe200087fe4ff */
[----:B------:R-:W-:Y:S01]  /*3860*/  @!PT LDS RZ, [RZ] ;  /* 0x00000000fffff984 */ /* 0x000fe20000000800 */
[----:B------:R-:W-:Y:S01]  /*3870*/  @!PT LDS RZ, [RZ] ;  /* 0x00000000fffff984 */ /* 0x000fe20000000800 */
[----:B------:R-:W-:Y:S01]  /*3880*/  @!PT LDS RZ, [RZ] ;  /* 0x00000000fffff984 */ /* 0x000fe20000000800 */
[----:B------:R-:W-:Y:S01]  /*3890*/  LDGSTS.E.BYPASS.LTC128B.128 [R229+0x9000], desc[UR16][R246.64] ;  /* 0x09000000f6e57fae */ /* 0x000fe2000b901d50 */
[----:B------:R-:W-:Y:S05]  /*38a0*/  ISETP.GT.AND P0, PT, R236, RZ, PT ;  /* 0x000000ffec00720c */ /* 0x000fea0003f04270 */
[----:B------:R-:W-:Y:S06]  /*38b0*/  LDGSTS.E.BYPASS.LTC128B.128 [R229+0xa000], desc[UR16][R246.64+0x40] ;  /* 0x0a000040f6e57fae */ /* 0x000fec000b901d50 */
[----:B------:R-:W-:Y:S06]  /*38c0*/  LDGSTS.E.BYPASS.LTC128B.128 [R229+0xb000], desc[UR16][R246.64+0x80] ;  /* 0x0b000080f6e57fae */ /* 0x000fec000b901d50 */
[----:B------:R-:W-:Y:S06]  /*38d0*/  LDGSTS.E.BYPASS.LTC128B.128 [R229+0x9800], desc[UR16][R244.64] ;  /* 0x09800000f4e57fae */ /* 0x000fec000b901d50 */
[----:B------:R-:W-:Y:S06]  /*38e0*/  LDGSTS.E.BYPASS.LTC128B.128 [R229+0xa800], desc[UR16][R244.64+0x40] ;  /* 0x0a800040f4e57fae */ /* 0x000fec000b901d50 */
[----:B------:R1:W-:Y:S06]  /*38f0*/  LDGSTS.E.BYPASS.LTC128B.128 [R229+0xb800], desc[UR16][R244.64+0x80] ;  /* 0x0b800080f4e57fae */ /* 0x0003ec000b901d50 */
[----:B------:R-:W-:Y:S06]  /*3900*/  LDSM.16.M88.4 R164, [R225] ;  /* 0x00000000e1a4783b */ /* 0x000fec0000000200 */
[----:B------:R-:W2:Y:S06]  /*3910*/  LDSM.16.M88.4 R172, [R224] ;  /* 0x00000000e0ac783b */ /* 0x000eac0000000200 */
[----:B------:R-:W3:Y:S06]  /*3920*/  LDSM.16.M88.4 R176, [R225+0x1000] ;  /* 0x00100000e1b0783b */ /* 0x000eec0000000200 */
[----:B------:R-:W4:Y:S06]  /*3930*/  LDSM.16.M88.4 R180, [R224+0x400] ;  /* 0x00040000e0b4783b */ /* 0x000f2c0000000200 */
[----:B------:R-:W0:Y:S06]  /*3940*/  LDGDEPBAR ;  /* 0x00000000000079af */ /* 0x000e2c0000000000 */
[----:B------:R-:W5:Y:S06]  /*3950*/  LDSM.16.M88.4 R184, [R224+0x800] ;  /* 0x00080000e0b8783b */ /* 0x000f6c0000000200 */
[----:B------:R-:W1:Y:S06]  /*3960*/  LDSM.16.M88.4 R188, [R224+0xc00] ;  /* 0x000c0000e0bc783b */ /* 0x000e6c0000000200 */
[----:B------:R-:W-:Y:S01]  /*3970*/  LDSM.16.M88.4 R192, [R223] ;  /* 0x00000000dfc0783b */ /* 0x000fe20000000200 */
[-C--:B--2---:R-:W-:Y:S05]  /*3980*/  HMMA.16816.F32 R4, R164, R172.reuse, RZ ;  /* 0x000000aca404723c */ /* 0x084fea00000018ff */
[----:B------:R-:W2:Y:S01]  /*3990*/  LDSM.16.M88.4 R196, [R222] ;  /* 0x00000000dec4783b */ /* 0x000ea20000000200 */
[C---:B---3--:R-:W-:Y:S05]  /*39a0*/  HMMA.16816.F32 R8, R176.reuse, R172, RZ ;  /* 0x000000acb008723c */ /* 0x048fea00000018ff */
[----:B------:R-:W3:Y:S01]  /*39b0*/  LDSM.16.M88.4 R200, [R223+0x1000] ;  /* 0x00100000dfc8783b */ /* 0x000ee20000000200 */
[-C--:B------:R-:W-:Y:S05]  /*39c0*/  HMMA.16816.F32 R12, R176, R174.reuse, RZ ;  /* 0x000000aeb00c723c */ /* 0x080fea00000018ff */
[----:B------:R-:W3:Y:S01]  /*39d0*/  LDSM.16.M88.4 R204, [R222+0x400] ;  /* 0x00040000decc783b */ /* 0x000ee20000000200 */
[C---:B------:R-:W-:Y:S05]  /*39e0*/  HMMA.16816.F32 R16, R164.reuse, R174, RZ ;  /* 0x000000aea410723c */ /* 0x040fea00000018ff */
[----:B------:R-:W3:Y:S01]  /*39f0*/  LDSM.16.M88.4 R208, [R222+0x800] ;  /* 0x00080000ded0783b */ /* 0x000ee20000000200 */
[-C--:B----4-:R-:W-:Y:S05]  /*3a00*/  HMMA.16816.F32 R20, R164, R180.reuse, RZ ;  /* 0x000000b4a414723c */ /* 0x090fea00000018ff */
[----:B------:R-:W4:Y:S01]  /*3a10*/  LDSM.16.M88.4 R172, [R222+0xc00] ;  /* 0x000c0000deac783b */ /* 0x000f220000000200 */
[C---:B------:R-:W-:Y:S05]  /*3a20*/  HMMA.16816.F32 R24, R176.reuse, R180, RZ ;  /* 0x000000b4b018723c */ /* 0x040fea00000018ff */
[----:B------:R-:W-:Y:S01]  /*3a30*/  LDSM.16.M88.4 R212, [R224+0x1000] ;  /* 0x00100000e0d4783b */ /* 0x000fe20000000200 */
[-C--:B------:R-:W-:Y:S05]  /*3a40*/  HMMA.16816.F32 R28, R176, R182.reuse, RZ ;  /* 0x000000b6b01c723c */ /* 0x080fea00000018ff */
[----:B------:R-:W-:Y:S01]  /*3a50*/  LDSM.16.M88.4 R216, [R225+0x3000] ;  /* 0x00300000e1d8783b */ /* 0x000fe20000000200 */
[C---:B------:R-:W-:Y:S05]  /*3a60*/  HMMA.16816.F32 R32, R164.reuse, R182, RZ ;  /* 0x000000b6a420723c */ /* 0x040fea00000018ff */
[----:B------:R-:W4:Y:S01]  /*3a70*/  LDSM.16.M88.4 R180, [R225+0x2000] ;  /* 0x00200000e1b4783b */ /* 0x000f220000000200 */
[-C--:B-----5:R-:W-:Y:S06]  /*3a80*/  HMMA.16816.F32 R36, R164, R184.reuse, RZ ;  /* 0x000000b8a424723c */ /* 0x0a0fec00000018ff */
[C---:B------:R-:W-:Y:S06]  /*3a90*/  HMMA.16816.F32 R40, R176.reuse, R184, RZ ;  /* 0x000000b8b028723c */ /* 0x040fec00000018ff */
[-C--:B------:R-:W-:Y:S06]  /*3aa0*/  HMMA.16816.F32 R44, R176, R186.reuse, RZ ;  /* 0x000000bab02c723c */ /* 0x080fec00000018ff */
[C---:B------:R-:W-:Y:S01]  /*3ab0*/  HMMA.16816.F32 R48, R164.reuse, R186, RZ ;  /* 0x000000baa430723c */ /* 0x040fe200000018ff */
[----:B------:R-:W-:Y:S05]  /*3ac0*/  LDSM.16.M88.4 R184, [R224+0x1c00] ;  /* 0x001c0000e0b8783b */ /* 0x000fea0000000200 */
[-C--:B-1----:R-:W-:Y:S06]  /*3ad0*/  HMMA.16816.F32 R52, R164, R188.reuse, RZ ;  /* 0x000000bca434723c */ /* 0x082fec00000018ff */
[C---:B------:R-:W-:Y:S06]  /*3ae0*/  HMMA.16816.F32 R56, R176.reuse, R188, RZ ;  /* 0x000000bcb038723c */ /* 0x040fec00000018ff */
[-C--:B------:R-:W-:Y:S01]  /*3af0*/  HMMA.16816.F32 R60, R176, R190.reuse, RZ ;  /* 0x000000beb03c723c */ /* 0x080fe200000018ff */
[----:B------:R-:W-:Y:S05]  /*3b00*/  LDSM.16.M88.4 R176, [R224+0x1800] ;  /* 0x00180000e0b0783b */ /* 0x000fea0000000200 */
[----:B------:R-:W-:Y:S01]  /*3b10*/  HMMA.16816.F32 R64, R164, R190, RZ ;  /* 0x000000bea440723c */ /* 0x000fe200000018ff */
[----:B------:R-:W1:Y:S05]  /*3b20*/  LDSM.16.M88.4 R164, [R224+0x1400] ;  /* 0x00140000e0a4783b */ /* 0x000e6a0000000200 */
[-C--:B--2---:R-:W-:Y:S01]  /*3b30*/  HMMA.16816.F32 R4, R192, R196.reuse, R4 ;  /* 0x000000c4c004723c */ /* 0x084fe20000001804 */
[----:B------:R-:W-:Y:S05]  /*3b40*/  LDSM.16.M88.4 R188, [R222+0x1000] ;  /* 0x00100000debc783b */ /* 0x000fea0000000200 */
[C---:B---3--:R-:W-:Y:S06]  /*3b50*/  HMMA.16816.F32 R8, R200.reuse, R196, R8 ;  /* 0x000000c4c808723c */ /* 0x048fec0000001808 */
        /* <DEDUP_REMOVED lines=13> */
[-C--:B----4-:R-:W-:Y:S06]  /*3c30*/  HMMA.16816.F32 R52, R192, R172.reuse, R52 ;  /* 0x000000acc034723c */ /* 0x090fec0000001834 */
[C---:B------:R-:W-:Y:S06]  /*3c40*/  HMMA.16816.F32 R56, R200.reuse, R172, R56 ;  /* 0x000000acc838723c */ /* 0x040fec0000001838 */
[-C--:B------:R-:W-:Y:S01]  /*3c50*/  HMMA.16816.F32 R60, R200, R174.reuse, R60 ;  /* 0x000000aec83c723c */ /* 0x080fe2000000183c */
[----:B------:R-:W-:Y:S05]  /*3c60*/  LDSM.16.M88.4 R200, [R222+0x1800] ;  /* 0x00180000dec8783b */ /* 0x000fea0000000200 */
[----:B------:R-:W-:Y:S01]  /*3c70*/  HMMA.16816.F32 R64, R192, R174, R64 ;  /* 0x000000aec040723c */ /* 0x000fe20000001840 */
[----:B------:R-:W2:Y:S05]  /*3c80*/  LDSM.16.M88.4 R172, [R223+0x2000] ;  /* 0x00200000dfac783b */ /* 0x000eaa0000000200 */
[-C--:B------:R-:W-:Y:S01]  /*3c90*/  HMMA.16816.F32 R4, R180, R212.reuse, R4 ;  /* 0x000000d4b404723c */ /* 0x080fe20000001804 */
[----:B------:R-:W3:Y:S05]  /*3ca0*/  LDSM.16.M88.4 R192, [R223+0x3000] ;  /* 0x00300000dfc0783b */ /* 0x000eea0000000200 */
[C---:B------:R-:W-:Y:S06]  /*3cb0*/  HMMA.16816.F32 R8, R216.reuse, R212, R8 ;  /* 0x000000d4d808723c */ /* 0x040fec0000001808 */
[-C--:B------:R-:W-:Y:S06]  /*3cc0*/  HMMA.16816.F32 R12, R216, R214.reuse, R12 ;  /* 0x000000d6d80c723c */ /* 0x080fec000000180c */
[C---:B------:R-:W-:Y:S06]  /*3cd0*/  HMMA.16816.F32 R16, R180.reuse, R214, R16 ;  /* 0x000000d6b410723c */ /* 0x040fec0000001810 */
[-C--:B-1----:R-:W-:Y:S06]  /*3ce0*/  HMMA.16816.F32 R20, R180, R164.reuse, R20 ;  /* 0x000000a4b414723c */ /* 0x082fec0000001814 */
        /* <DEDUP_REMOVED lines=8> */
[----:B------:R-:W1:Y:S05]  /*3d70*/  LDSM.16.M88.4 R176, [R224+0x2000] ;  /* 0x00200000e0b0783b */ /* 0x000e6a0000000200 */
[-C--:B------:R-:W-:Y:S06]  /*3d80*/  HMMA.16816.F32 R52, R180, R184.reuse, R52 ;  /* 0x000000b8b434723c */ /* 0x080fec0000001834 */
[C---:B------:R-:W-:Y:S06]  /*3d90*/  HMMA.16816.F32 R56, R216.reuse, R184, R56 ;  /* 0x000000b8d838723c */ /* 0x040fec0000001838 */
[-C--:B------:R-:W-:Y:S06]  /*3da0*/  HMMA.16816.F32 R60, R216, R186.reuse, R60 ;  /* 0x000000bad83c723c */ /* 0x080fec000000183c */
[----:B------:R-:W-:Y:S01]  /*3db0*/  HMMA.16816.F32 R64, R180, R186, R64 ;  /* 0x000000bab440723c */ /* 0x000fe20000001840 */
[----:B------:R-:W4:Y:S05]  /*3dc0*/  LDSM.16.M88.4 R180, [R225+0x5000] ;  /* 0x00500000e1b4783b */ /* 0x000f2a0000000200 */
[-C--:B--2---:R-:W-:Y:S01]  /*3dd0*/  HMMA.16816.F32 R4, R172, R188.reuse, R4 ;  /* 0x000000bcac04723c */ /* 0x084fe20000001804 */
[----:B------:R-:W2:Y:S05]  /*3de0*/  LDSM.16.M88.4 R184, [R224+0x2400] ;  /* 0x00240000e0b8783b */ /* 0x000eaa0000000200 */
[C---:B---3--:R-:W-:Y:S06]  /*3df0*/  HMMA.16816.F32 R8, R192.reuse, R188, R8 ;  /* 0x000000bcc008723c */ /* 0x048fec0000001808 */
[-C--:B------:R-:W-:Y:S06]  /*3e00*/  HMMA.16816.F32 R12, R192, R190.reuse, R12 ;  /* 0x000000bec00c723c */ /* 0x080fec000000180c */
[C---:B------:R-:W-:Y:S01]  /*3e10*/  HMMA.16816.F32 R16, R172.reuse, R190, R16 ;  /* 0x000000beac10723c */ /* 0x040fe20000001810 */
[----:B------:R-:W3:Y:S05]  /*3e20*/  LDSM.16.M88.4 R188, [R224+0x2800] ;  /* 0x00280000e0bc783b */ /* 0x000eea0000000200 */
        /* <DEDUP_REMOVED lines=13> */
[----:B------:R-:W5:Y:S05]  /*3f00*/  LDSM.16.M88.4 R192, [R224+0x2c00] ;  /* 0x002c0000e0c0783b */ /* 0x000f6a0000000200 */
[----:B------:R-:W-:Y:S01]  /*3f10*/  HMMA.16816.F32 R64, R172, R206, R64 ;  /* 0x000000ceac40723c */ /* 0x000fe20000001840 */
[----:B------:R-:W5:Y:S05]  /*3f20*/  LDSM.16.M88.4 R172, [R223+0x4000] ;  /* 0x00400000dfac783b */ /* 0x000f6a0000000200 */
[-C--:B-1----:R-:W-:Y:S01]  /*3f30*/  HMMA.16816.F32 R4, R164, R176.reuse, R4 ;  /* 0x000000b0a404723c */ /* 0x082fe20000001804 */
[----:B------:R-:W1:Y:S05]  /*3f40*/  LDSM.16.M88.4 R204, [R222+0x2400] ;  /* 0x00240000decc783b */ /* 0x000e6a0000000200 */
[C---:B----4-:R-:W-:Y:S06]  /*3f50*/  HMMA.16816.F32 R8, R180.reuse, R176, R8 ;  /* 0x000000b0b408723c */ /* 0x050fec0000001808 */
[-C--:B------:R-:W-:Y:S06]  /*3f60*/  HMMA.16816.F32 R12, R180, R178.reuse, R12 ;  /* 0x000000b2b40c723c */ /* 0x080fec000000180c */
[C---:B------:R-:W-:Y:S01]  /*3f70*/  HMMA.16816.F32 R16, R164.reuse, R178, R16 ;  /* 0x000000b2a410723c */ /* 0x040fe20000001810 */
[----:B------:R-:W4:Y:S01]  /*3f80*/  LDSM.16.M88.4 R176, [R222+0x2800] ;  /* 0x00280000deb0783b */ /* 0x000f220000000200 */
[----:B------:R-:W-:Y:S04]  /*3f90*/  DEPBAR.LE SB0, 0x0 ;  /* 0x000080000000791a */ /* 0x000fe80000000000 */
[-C--:B--2---:R-:W-:Y:S01]  /*3fa0*/  HMMA.16816.F32 R20, R164, R184.reuse, R20 ;  /* 0x000000b8a414723c */ /* 0x084fe20000001814 */
[----:B------:R-:W-:Y:S05]  /*3fb0*/  BAR.SYNC.DEFER_BLOCKING 0x0 ;  /* 0x0000000000007b1d */ /* 0x000fea0000010000 */
[C---:B------:R-:W-:Y:S06]  /*3fc0*/  HMMA.16816.F32 R24, R180.reuse, R184, R24 ;  /* 0x000000b8b418723c */ /* 0x040fec0000001818 */
[-C--:B------:R-:W-:Y:S06]  /*3fd0*/  HMMA.16816.F32 R28, R180, R186.reuse, R28 ;  /* 0x000000bab41c723c */ /* 0x080fec000000181c */
[C---:B------:R-:W-:Y:S06]  /*3fe0*/  HMMA.16816.F32 R32, R164.reuse, R186, R32 ;  /* 0x000000baa420723c */ /* 0x040fec0000001820 */
[-C--:B---3--:R-:W-:Y:S06]  /*3ff0*/  HMMA.16816.F32 R36, R164, R188.reuse, R36 ;  /* 0x000000bca424723c */ /* 0x088fec0000001824 */
[C---:B------:R-:W-:Y:S06]  /*4000*/  HMMA.16816.F32 R40, R180.reuse, R188, R40 ;  /* 0x000000bcb428723c */ /* 0x040fec0000001828 */
[-C--:B------:R-:W-:Y:S06]  /*4010*/  HMMA.16816.F32 R44, R180, R190.reuse, R44 ;  /* 0x000000beb42c723c */ /* 0x080fec000000182c */
[C---:B------:R-:W-:Y:S06]  /*4020*/  HMMA.16816.F32 R48, R164.reuse, R190, R48 ;  /* 0x000000bea430723c */ /* 0x040fec0000001830 */
[-C--:B-----5:R-:W-:Y:S06]  /*4030*/  HMMA.16816.F32 R52, R164, R192.reuse, R52 ;  /* 0x000000c0a434723c */ /* 0x0a0fec0000001834 */
[C---:B------:R-:W-:Y:S06]  /*4040*/  HMMA.16816.F32 R56, R180.reuse, R192, R56 ;  /* 0x000000c0b438723c */ /* 0x040fec0000001838 */
[-C--:B------:R-:W-:Y:S06]  /*4050*/  HMMA.16816.F32 R60, R180, R194.reuse, R60 ;  /* 0x000000c2b43c723c */ /* 0x080fec000000183c */
[----:B------:R-:W-:Y:S06]  /*4060*/  HMMA.16816.F32 R64, R164, R194, R64 ;  /* 0x000000c2a440723c */ /* 0x000fec0000001840 */
[-C--:B------:R-:W-:Y:S06]  /*4070*/  HMMA.16816.F32 R4, R172, R196.reuse, R4 ;  /* 0x000000c4ac04723c */ /* 0x080fec0000001804 */
[C---:B------:R-:W-:Y:S06]  /*4080*/  HMMA.16816.F32 R8, R200.reuse, R196, R8 ;  /* 0x000000c4c808723c */ /* 0x040fec0000001808 */
[-C--:B------:R-:W-:Y:S06]  /*4090*/  HMMA.16816.F32 R12, R200, R198.reuse, R12 ;  /* 0x000000c6c80c723c */ /* 0x080fec000000180c */
[C---:B------:R-:W-:Y:S06]  /*40a0*/  HMMA.16816.F32 R16, R172.reuse, R198, R16 ;  /* 0x000000c6ac10723c */ /* 0x040fec0000001810 */
[----:B------:R-:W-:Y:S01]  /*40b0*/  FMNMX.FTZ R170, R4, R169, !PT ;  /* 0x000000a904aa7209 */ /* 0x000fe20007810000 */
[-C--:B-1----:R-:W-:Y:S04]  /*40c0*/  HMMA.16816.F32 R20, R172, R204.reuse, R20 ;  /* 0x000000ccac14723c */ /* 0x082fe80000001814 */
[----:B------:R-:W-:Y:S02]  /*40d0*/  FMNMX.FTZ R168, R6, R2, !PT ;  /* 0x0000000206a87209 */ /* 0x000fe40007810000 */
[----:B------:R-:W-:Y:S01]  /*40e0*/  FMNMX.FTZ R171, R5, R170, !PT ;  /* 0x000000aa05ab7209 */ /* 0x000fe20007810000 */
[C---:B------:R-:W-:Y:S04]  /*40f0*/  HMMA.16816.F32 R24, R200.reuse, R204, R24 ;  /* 0x000000ccc818723c */ /* 0x040fe80000001818 */
[----:B------:R-:W-:Y:S02]  /*4100*/  FMNMX.FTZ R245, R7, R168, !PT ;  /* 0x000000a807f57209 */ /* 0x000fe40007810000 */
[----:B------:R-:W-:Y:S01]  /*4110*/  FMNMX.FTZ R240, R8, R3, !PT ;  /* 0x0000000308f07209 */ /* 0x000fe20007810000 */
[-C--:B------:R-:W-:Y:S04]  /*4120*/  HMMA.16816.F32 R28, R200, R206.reuse, R28 ;  /* 0x000000cec81c723c */ /* 0x080fe8000000181c */
[----:B------:R-:W-:Y:S02]  /*4130*/  FMNMX.FTZ R168, R16, R171, !PT ;  /* 0x000000ab10a87209 */ /* 0x000fe40007810000 */
[----:B------:R-:W-:Y:S01]  /*4140*/  FMNMX.FTZ R170, R18, R245, !PT ;  /* 0x000000f512aa7209 */ /* 0x000fe20007810000 */
[C---:B------:R-:W-:Y:S04]  /*4150*/  HMMA.16816.F32 R32, R172.reuse, R206, R32 ;  /* 0x000000ceac20723c */ /* 0x040fe80000001820 */
[----:B------:R-:W-:Y:S02]  /*4160*/  FMNMX.FTZ R171, R17, R168, !PT ;  /* 0x000000a811ab7209 */ /* 0x000fe40007810000 */
[----:B------:R-:W-:Y:S01]  /*4170*/  FMNMX.FTZ R168, R10, R0, !PT ;  /* 0x000000000aa87209 */ /* 0x000fe20007810000 */
[-C--:B----4-:R-:W-:Y:S04]  /*4180*/  HMMA.16816.F32 R36, R172, R176.reuse, R36 ;  /* 0x000000b0ac24723c */ /* 0x090fe80000001824 */
        /* <DEDUP_REMOVED lines=20> */
[----:B------:R-:W-:Y:S04]  /*42d0*/  HMMA.16816.F32 R64, R172, R210, R64 ;  /* 0x000000d2ac40723c */ /* 0x000fe80000001840 */
[----:B------:R-:W-:Y:S02]  /*42e0*/  FMNMX.FTZ R171, R33, R168, !PT ;  /* 0x000000a821ab7209 */ /* 0x000fe40007810000 */
[----:B------:R-:W-:Y:S02]  /*42f0*/  FMNMX.FTZ R168, R26, R245, !PT ;  /* 0x000000f51aa87209 */ /* 0x000fe40007810000 */
[----:B------:R-:W-:Y:S03]  /*4300*/  FMNMX.FTZ R245, R35, R170, !PT ;  /* 0x000000aa23f57209 */ /* 0x000fe60007810000 */
        /* <DEDUP_REMOVED lines=31> */
.L_x_38:
[----:B------:R-:W-:Y:S01]  /*4500*/  FMNMX.FTZ R165, R57, R170, !PT ;  /* 0x000000aa39a57209 */ /* 0x000fe20007810000 */
[----:B-1----:R-:W1:Y:S01]  /*4510*/  SHFL.BFLY PT, R175, R168, 0x2, 0x1f ;  /* 0x0c401f00a8af7f89 */ /* 0x002e6200000e0000 */
[----:B------:R-:W-:Y:S02]  /*4520*/  FMNMX.FTZ R172, R58, R245, !PT ;  /* 0x000000f53aac7209 */ /* 0x000fe40007810000 */
[----:B------:R-:W-:Y:S05]  /*4530*/  FMNMX.FTZ R164, R60, R165, !PT ;  /* 0x000000a53ca47209 */ /* 0x000fea0007810000 */
[----:B------:R-:W-:Y:S01]  /*4540*/  LDSM.16.MT88.4 R176, [R220+0x9000] ;  /* 0x00900000dcb0783b */ /* 0x000fe20000004200 */
[----:B------:R-:W-:Y:S02]  /*4550*/  FMNMX.FTZ R165, R59, R172, !PT ;  /* 0x000000ac3ba57209 */ /* 0x000fe40007810000 */
[----:B------:R-:W-:Y:S02]  /*4560*/  FMNMX.FTZ R171, R67, R240, !PT ;  /* 0x000000f043ab7209 */ /* 0x000fe40007810000 */
[----:B------:R-:W-:Y:S02]  /*4570*/  FMNMX.FTZ R166, R61, R164, !PT ;  /* 0x000000a43da67209 */ /* 0x000fe40007810000 */
[----:B------:R-:W-:Y:S01]  /*4580*/  FMNMX.FTZ R164, R62, R165, !PT ;  /* 0x000000a53ea47209 */ /* 0x000fe20007810000 */
[----:B------:R-:W2:Y:S01]  /*4590*/  SHFL.BFLY PT, R170, R171, 0x2, 0x1f ;  /* 0x0c401f00abaa7f89 */ /* 0x000ea200000e0000 */
[----:B------:R-:W-:Y:S02]  /*45a0*/  IADD3 R236, R236, -0x1, RZ ;  /* 0xffffffffecec7810 */ /* 0x000fe40007ffe0ff */
[----:B------:R-:W-:Y:S05]  /*45b0*/  FMNMX.FTZ R167, R63, R164, !PT ;  /* 0x000000a43fa77209 */ /* 0x000fea0007810000 */
[----:B------:R-:W3:Y:S08]  /*45c0*/  SHFL.BFLY PT, R165, R166, 0x2, 0x1f ;  /* 0x0c401f00a6a57f89 */ /* 0x000ef000000e0000 */
[----:B------:R-:W4:Y:S01]  /*45d0*/  SHFL.BFLY PT, R164, R167, 0x2, 0x1f ;  /* 0x0c401f00a7a47f89 */ /* 0x000f2200000e0000 */
[----:B-1----:R-:W-:Y:S07]  /*45e0*/  FMNMX.FTZ R175, R168, R175, !PT ;  /* 0x000000afa8af7209 */ /* 0x002fee0007810000 */
[----:B------:R-:W1:Y:S01]  /*45f0*/  SHFL.BFLY PT, R168, R175, 0x1, 0x1f ;  /* 0x0c201f00afa87f89 */ /* 0x000e6200000e0000 */
[----:B--2---:R-:W-:Y:S02]  /*4600*/  FMNMX.FTZ R174, R171, R170, !PT ;  /* 0x000000aaabae7209 */ /* 0x004fe40007810000 */
[----:B---3--:R-:W-:Y:S05]  /*4610*/  FMNMX.FTZ R172, R166, R165, !PT ;  /* 0x000000a5a6ac7209 */ /* 0x008fea0007810000 */
[----:B------:R-:W2:Y:S01]  /*4620*/  SHFL.BFLY PT, R173, R174, 0x1, 0x1f ;  /* 0x0c201f00aead7f89 */ /* 0x000ea200000e0000 */
[----:B----4-:R-:W-:Y:S07]  /*4630*/  FMNMX.FTZ R170, R167, R164, !PT ;  /* 0x000000a4a7aa7209 */ /* 0x010fee0007810000 */
[----:B------:R-:W3:Y:S08]  /*4640*/  SHFL.BFLY PT, R171, R172, 0x1, 0x1f ;  /* 0x0c201f00acab7f89 */ /* 0x000ef000000e0000 */
[----:B------:R-:W4:Y:S01]  /*4650*/  SHFL.BFLY PT, R165, R170, 0x1, 0x1f ;  /* 0x0c201f00aaa57f89 */ /* 0x000f2200000e0000 */
[----:B-1----:R-:W-:Y:S04]  /*4660*/  FMNMX.FTZ R168, R175, R168, !PT ;  /* 0x000000a8afa87209 */ /* 0x002fe80007810000 */
[C---:B------:R-:W-:Y:S01]  /*4670*/  FSETP.NEU.FTZ.AND P1, PT, R168.reuse, -INF , PT ;  /* 0xff800000a800780b */ /* 0x040fe20003f3d000 */
[C---:B------:R-:W-:Y:S01]  /*4680*/  FADD.FTZ R166, -R168.reuse, R169 ;  /* 0x000000a9a8a67221 */ /* 0x040fe20000010100 */
[----:B------:R-:W-:Y:S03]  /*4690*/  FMUL.FTZ R196, R168, UR4 ;  /* 0x00000004a8c47c20 */ /* 0x000fe60008410000 */
[----:B------:R-:W-:Y:S02]  /*46a0*/  FMUL.FTZ R164, R166, UR4 ;  /* 0x00000004a6a47c20 */ /* 0x000fe40008410000 */
[----:B------:R-:W-:Y:S02]  /*46b0*/  FSEL R196, R196, RZ, P1 ;  /* 0x000000ffc4c47208 */ /* 0x000fe40000800000 */
[----:B--2---:R-:W-:Y:S02]  /*46c0*/  FMNMX.FTZ R167, R174, R173, !PT ;  /* 0x000000adaea77209 */ /* 0x004fe40007810000 */
[----:B------:R-:W-:Y:S01]  /*46d0*/  MUFU.EX2 R164, R164 ;  /* 0x000000a400a47308 */ /* 0x000fe20000000800 */
[----:B---3--:R-:W-:Y:S01]  /*46e0*/  FMNMX.FTZ R166, R172, R171, !PT ;  /* 0x000000abaca67209 */ /* 0x008fe20007810000 */
[----:B------:R-:W-:Y:S01]  /*46f0*/  FFMA.FTZ R181, R4, UR4, -R196 ;  /* 0x0000000404b57c23 */ /* 0x000fe200080108c4 */
[C---:B------:R-:W-:Y:S01]  /*4700*/  FADD.FTZ R2, -R167.reuse, R2 ;  /* 0x00000002a7027221 */ /* 0x040fe20000010100 */
[C---:B------:R-:W-:Y:S01]  /*4710*/  FMUL.FTZ R195, R167.reuse, UR4 ;  /* 0x00000004a7c37c20 */ /* 0x040fe20008410000 */
[----:B----4-:R-:W-:Y:S01]  /*4720*/  FMNMX.FTZ R165, R170, R165, !PT ;  /* 0x000000a5aaa57209 */ /* 0x010fe20007810000 */
[----:B------:R-:W1:Y:S01]  /*4730*/  LDSM.16.MT88.4 R172, [R221+0x9000] ;  /* 0x00900000ddac783b */ /* 0x000e620000004200 */
[----:B------:R-:W-:Y:S01]  /*4740*/  FMUL.FTZ R169, R2, UR4 ;  /* 0x0000000402a97c20 */ /* 0x000fe20008410000 */
[----:B------:R-:W-:Y:S01]  /*4750*/  FADD.FTZ R2, -R166, R3 ;  /* 0x00000003a6027221 */ /* 0x000fe20000010100 */
[----:B------:R-:W-:Y:S01]  /*4760*/  FSETP.NEU.FTZ.AND P1, PT, R167, -INF , PT ;  /* 0xff800000a700780b */ /* 0x000fe20003f3d000 */
[----:B------:R-:W-:Y:S01]  /*4770*/  FADD.FTZ R0, -R165, R0 ;  /* 0x00000000a5007221 */ /* 0x000fe20000010100 */
[----:B------:R2:W-:Y:S01]  /*4780*/  MUFU.EX2 R3, R169 ;  /* 0x000000a900037308 */ /* 0x0005e20000000800 */
[----:B------:R-:W-:Y:S01]  /*4790*/  FMUL.FTZ R170, R2, UR4 ;  /* 0x0000000402aa7c20 */ /* 0x000fe20008410000 */
[----:B------:R-:W-:Y:S01]  /*47a0*/  FSEL R195, R195, RZ, P1 ;  /* 0x000000ffc3c37208 */ /* 0x000fe20000800000 */
[----:B------:R-:W-:Y:S01]  /*47b0*/  FMUL.FTZ R171, R0, UR4 ;  /* 0x0000000400ab7c20 */ /* 0x000fe20008410000 */
[C---:B------:R-:W-:Y:S01]  /*47c0*/  FMUL.FTZ R194, R166.reuse, UR4 ;  /* 0x00000004a6c27c20 */ /* 0x040fe20008410000 */
[----:B------:R-:W-:Y:S01]  /*47d0*/  FSETP.NEU.FTZ.AND P1, PT, R166, -INF , PT ;  /* 0xff800000a600780b */ /* 0x000fe20003f3d000 */
[----:B------:R-:W-:Y:S01]  /*47e0*/  FMUL.FTZ R192, R165, UR4 ;  /* 0x00000004a5c07c20 */ /* 0x000fe20008410000 */
[----:B------:R-:W-:Y:S03]  /*47f0*/  FFMA.FTZ R180, R5, UR4, -R196 ;  /* 0x0000000405b47c23 */ /* 0x000fe600080108c4 */
[----:B------:R3:W4:Y:S01]  /*4800*/  MUFU.EX2 R2, R170 ;  /* 0x000000aa00027308 */ /* 0x0007220000000800 */
[----:B------:R-:W-:Y:S01]  /*4810*/  FSEL R194, R194, RZ, P1 ;  /* 0x000000ffc2c27208 */ /* 0x000fe20000800000 */
[--C-:B------:R-:W-:Y:S01]  /*4820*/  FFMA.FTZ R184, R6, UR4, -R195.reuse ;  /* 0x0000000406b87c23 */ /* 0x100fe200080108c3 */
[----:B------:R-:W-:Y:S01]  /*4830*/  FSETP.NEU.FTZ.AND P1, PT, R165, -INF , PT ;  /* 0xff800000a500780b */ /* 0x000fe20003f3d000 */
[--C-:B------:R-:W-:Y:S01]  /*4840*/  FFMA.FTZ R182, R18, UR4, -R195.reuse ;  /* 0x0000000412b67c23 */ /* 0x100fe200080108c3 */
[--C-:B------:R-:W-:Y:S01]  /*4850*/  FFMA.FTZ R183, R19, UR4, -R195.reuse ;  /* 0x0000000413b77c23 */ /* 0x100fe200080108c3 */
[--C-:B------:R-:W-:Y:S01]  /*4860*/  FFMA.FTZ R187, R12, UR4, -R194.reuse ;  /* 0x000000040cbb7c23 */ /* 0x100fe200080108c2 */
[----:B------:R-:W-:Y:S03]  /*4870*/  FSEL R192, R192, RZ, P1 ;  /* 0x000000ffc0c07208 */ /* 0x000fe60000800000 */
[----:B------:R5:W1:Y:S01]  /*4880*/  MUFU.EX2 R0, R171 ;  /* 0x000000ab00007308 */ /* 0x000a620000000800 */
[--C-:B--2---:R-:W-:Y:S01]  /*4890*/  FFMA.FTZ R169, R7, UR4, -R195.reuse ;  /* 0x0000000407a97c23 */ /* 0x104fe200080108c3 */
[--C-:B------:R-:W-:Y:S01]  /*48a0*/  FFMA.FTZ R188, R13, UR4, -R194.reuse ;  /* 0x000000040dbc7c23 */ /* 0x100fe200080108c2 */
[----:B------:R-:W-:Y:S01]  /*48b0*/  FFMA.FTZ R189, R8, UR4, -R194 ;  /* 0x0000000408bd7c23 */ /* 0x000fe200080108c2 */
[--C-:B------:R-:W-:Y:S01]  /*48c0*/  FFMA.FTZ R190, R14, UR4, -R192.reuse ;  /* 0x000000040ebe7c23 */ /* 0x100fe200080108c0 */
[----:B------:R-:W-:Y:S01]  /*48d0*/  FFMA.FTZ R193, R15, UR4, -R192 ;  /* 0x000000040fc17c23 */ /* 0x000fe200080108c0 */
[----:B------:R-:W-:Y:S01]  /*48e0*/  FFMA.FTZ R185, R9, UR4, -R194 ;  /* 0x0000000409b97c23 */ /* 0x000fe200080108c2 */
[----:B------:R-:W-:Y:S03]  /*48f0*/  FFMA.FTZ R191, R10, UR4, -R192 ;  /* 0x000000040abf7c23 */ /* 0x000fe600080108c0 */
[----:B------:R-:W-:Y:S01]  /*4900*/  MUFU.EX2 R181, R181 ;  /* 0x000000b500b57308 */ /* 0x000fe20000000800 */
[----:B---3--:R-:W-:Y:S01]  /*4910*/  FFMA.FTZ R170, R16, UR4, -R196 ;  /* 0x0000000410aa7c23 */ /* 0x008fe200080108c4 */
[----:B------:R-:W-:Y:S01]  /*4920*/  FFMA.FTZ R186, R11, UR4, -R192 ;  /* 0x000000040bba7c23 */ /* 0x000fe200080108c0 */
[C---:B----4-:R-:W-:Y:S01]  /*4930*/  FMUL.FTZ R8, R2.reuse, R156 ;  /* 0x0000009c02087220 */ /* 0x050fe20000410000 */
[----:B------:R-:W-:Y:S01]  /*4940*/  FMUL.FTZ R9, R2, R157 ;  /* 0x0000009d02097220 */ /* 0x000fe20000410000 */
[C---:B------:R-:W-:Y:S01]  /*4950*/  FMUL.FTZ R4, R164.reuse, R160 ;  /* 0x000000a0a4047220 */ /* 0x040fe20000410000 */
[----:B------:R-:W-:Y:S01]  /*4960*/  FMUL.FTZ R5, R164, R161 ;  /* 0x000000a1a4057220 */ /* 0x000fe20000410000 */
[----:B------:R-:W-:Y:S03]  /*4970*/  FMUL.FTZ R6, R3, R162 ;  /* 0x000000a203067220 */ /* 0x000fe60000410000 */
[----:B------:R-:W2:Y:S01]  /*4980*/  MUFU.EX2 R180, R180 ;  /* 0x000000b400b47308 */ /* 0x000ea20000000800 */
[--C-:B-----5:R-:W-:Y:S01]  /*4990*/  FFMA.FTZ R171, R17, UR4, -R196.reuse ;  /* 0x0000000411ab7c23 */ /* 0x120fe200080108c4 */
[C---:B-1----:R-:W-:Y:S01]  /*49a0*/  FMUL.FTZ R10, R0.reuse, R158 ;  /* 0x0000009e000a7220 */ /* 0x042fe20000410000 */
[----:B------:R-:W-:Y:S01]  /*49b0*/  FMUL.FTZ R11, R0, R159 ;  /* 0x0000009f000b7220 */ /* 0x000fe20000410000 */
[C---:B------:R-:W-:Y:S01]  /*49c0*/  FMUL.FTZ R7, R3.reuse, R163 ;  /* 0x000000a303077220 */ /* 0x040fe20000410000 */
[C---:B------:R-:W-:Y:S01]  /*49d0*/  FMUL.FTZ R12, R2.reuse, R152 ;  /* 0x00000098020c7220 */ /* 0x040fe20000410000 */
[----:B------:R-:W-:Y:S01]  /*49e0*/  FMUL.FTZ R13, R2, R153 ;  /* 0x00000099020d7220 */ /* 0x000fe20000410000 */
[C---:B------:R-:W-:Y:S03]  /*49f0*/  FMUL.FTZ R14, R0.reuse, R154 ;  /* 0x0000009a000e7220 */ /* 0x040fe60000410000 */
[----:B------:R-:W-:Y:S01]  /*4a00*/  MUFU.EX2 R184, R184 ;  /* 0x000000b800b87308 */ /* 0x000fe20000000800 */
[----:B------:R-:W-:Y:S01]  /*4a10*/  FMUL.FTZ R15, R0, R155 ;  /* 0x0000009b000f7220 */ /* 0x000fe20000410000 */
[C---:B------:R-:W-:Y:S01]  /*4a20*/  FMUL.FTZ R16, R164.reuse, R148 ;  /* 0x00000094a4107220 */ /* 0x040fe20000410000 */
[C---:B------:R-:W-:Y:S01]  /*4a30*/  FMUL.FTZ R17, R164.reuse, R149 ;  /* 0x00000095a4117220 */ /* 0x040fe20000410000 */
[C---:B------:R-:W-:Y:S01]  /*4a40*/  FMUL.FTZ R18, R3.reuse, R150 ;  /* 0x0000009603127220 */ /* 0x040fe20000410000 */
[C---:B------:R-:W-:Y:S01]  /*4a50*/  FMUL.FTZ R19, R3.reuse, R151 ;  /* 0x0000009703137220 */ /* 0x040fe20000410000 */
[----:B------:R-:W-:Y:S01]  /*4a60*/  FMUL.FTZ R68, R164, R68 ;  /* 0x00000044a4447220 */ /* 0x000fe20000410000 */
[----:B------:R-:W1:Y:S03]  /*4a70*/  LDSM.16.MT88.4 R148, [R221+0xa000] ;  /* 0x00a00000dd94783b */ /* 0x000e660000004200 */
        /* <DEDUP_REMOVED lines=8> */
[----:B------:R-:W-:Y:S01]  /*4b00*/  MUFU.EX2 R170, R170 ;  /* 0x000000aa00aa7308 */ /* 0x000fe20000000800 */
[----:B------:R-:W-:Y:S01]  /*4b10*/  FMUL.FTZ R75, R0, R75 ;  /* 0x0000004b004b7220 */ /* 0x000fe20000410000 */
[C---:B------:R-:W-:Y:S01]  /*4b20*/  FMUL.FTZ R76, R2.reuse, R76 ;  /* 0x0000004c024c7220 */ /* 0x040fe20000410000 */
[----:B------:R-:W-:Y:S01]  /*4b30*/  FMUL.FTZ R77, R2, R77 ;  /* 0x0000004d024d7220 */ /* 0x000fe20000410000 */
[C---:B------:R-:W-:Y:S01]  /*4b40*/  FMUL.FTZ R78, R0.reuse, R78 ;  /* 0x0000004e004e7220 */ /* 0x040fe20000410000 */
[----:B------:R-:W-:Y:S01]  /*4b50*/  FMUL.FTZ R79, R0, R79 ;  /* 0x0000004f004f7220 */ /* 0x000fe20000410000 */
[----:B------:R-:W2:Y:S01]  /*4b60*/  LDSM.16.MT88.4 R152, [R220+0xa000] ;  /* 0x00a00000dc98783b */ /* 0x000ea20000004200 */
[--C-:B------:R-:W-:Y:S03]  /*4b70*/  FFMA.FTZ R205, R36, UR4, -R196.reuse ;  /* 0x0000000424cd7c23 */ /* 0x100fe600080108c4 */
[----:B------:R-:W4:Y:S01]  /*4b80*/  MUFU.EX2 R171, R171 ;  /* 0x000000ab00ab7308 */ /* 0x000f220000000800 */
[----:B---3--:R-:W-:Y:S01]  /*4b90*/  F2FP.F16.F32.PACK_AB R157, R169, R184 ;  /* 0x000000b8a99d723e */ /* 0x008fe200000000ff */
[--C-:B------:R-:W-:Y:S01]  /*4ba0*/  FFMA.FTZ R206, R37, UR4, -R196.reuse ;  /* 0x0000000425ce7c23 */ /* 0x100fe200080108c4 */
[--C-:B------:R-:W-:Y:S01]  /*4bb0*/  FFMA.FTZ R207, R38, UR4, -R195.reuse ;  /* 0x0000000426cf7c23 */ /* 0x100fe200080108c3 */
[--C-:B------:R-:W-:Y:S01]  /*4bc0*/  FFMA.FTZ R208, R39, UR4, -R195.reuse ;  /* 0x0000000427d07c23 */ /* 0x100fe200080108c3 */
[--C-:B------:R-:W-:Y:S01]  /*4bd0*/  FFMA.FTZ R209, R48, UR4, -R196.reuse ;  /* 0x0000000430d17c23 */ /* 0x100fe200080108c4 */
[----:B------:R-:W-:Y:S01]  /*4be0*/  LDSM.16.MT88.4 R36, [R221+0xb400] ;  /* 0x00b40000dd24783b */ /* 0x000fe20000004200 */
[----:B------:R-:W-:Y:S03]  /*4bf0*/  FFMA.FTZ R210, R49, UR4, -R196 ;  /* 0x0000000431d27c23 */ /* 0x000fe600080108c4 */
[----:B------:R-:W-:Y:S01]  /*4c00*/  MUFU.EX2 R182, R182 ;  /* 0x000000b600b67308 */ /* 0x000fe20000000800 */
[--C-:B------:R-:W-:Y:S01]  /*4c10*/  FFMA.FTZ R211, R50, UR4, -R195.reuse ;  /* 0x0000000432d37c23 */ /* 0x100fe200080108c3 */
[--C-:B------:R-:W-:Y:S01]  /*4c20*/  FFMA.FTZ R212, R51, UR4, -R195.reuse ;  /* 0x0000000433d47c23 */ /* 0x100fe200080108c3 */
[--C-:B------:R-:W-:Y:S01]  /*4c30*/  FFMA.FTZ R213, R40, UR4, -R194.reuse ;  /* 0x0000000428d57c23 */ /* 0x100fe200080108c2 */
[----:B------:R-:W-:Y:S01]  /*4c40*/  FFMA.FTZ R214, R41, UR4, -R194 ;  /* 0x0000000429d67c23 */ /* 0x000fe200080108c2 */
[--C-:B------:R-:W-:Y:S01]  /*4c50*/  FFMA.FTZ R215, R42, UR4, -R192.reuse ;  /* 0x000000042ad77c23 */ /* 0x100fe200080108c0 */
[----:B------:R-:W-:Y:S01]  /*4c60*/  LDSM.16.MT88.4 R48, [R220+0xb400] ;  /* 0x00b40000dc30783b */ /* 0x000fe20000004200 */
[----:B------:R-:W-:Y:S03]  /*4c70*/  FFMA.FTZ R216, R43, UR4, -R192 ;  /* 0x000000042bd87c23 */ /* 0x000fe600080108c0 */
[----:B------:R-:W3:Y:S01]  /*4c80*/  MUFU.EX2 R183, R183 ;  /* 0x000000b700b77308 */ /* 0x000ee20000000800 */
[----:B----4-:R-:W-:Y:S01]  /*4c90*/  F2FP.F16.F32.PACK_AB R158, R171, R170 ;  /* 0x000000aaab9e723e */ /* 0x010fe200000000ff */
        /* <DEDUP_REMOVED lines=9> */
[----:B------:R-:W-:Y:S01]  /*4d30*/  FFMA.FTZ R251, R57, UR4, -R194 ;  /* 0x0000000439fb7c23 */ /* 0x000fe200080108c2 */
[----:B------:R-:W-:Y:S01]  /*4d40*/  FFMA.FTZ R252, R59, UR4, -R192 ;  /* 0x000000043bfc7c23 */ /* 0x000fe200080108c0 */
[C---:B------:R-:W-:Y:S01]  /*4d50*/  FMUL.FTZ R84, R164.reuse, R84 ;  /* 0x00000054a4547220 */ /* 0x040fe20000410000 */
[----:B------:R-:W-:Y:S01]  /*4d60*/  LDSM.16.MT88.4 R52, [R221+0xb800] ;  /* 0x00b80000dd34783b */ /* 0x000fe20000004200 */
[----:B------:R-:W-:Y:S03]  /*4d70*/  FMUL.FTZ R85, R164, R85 ;  /* 0x00000055a4557220 */ /* 0x000fe60000410000 */
[----:B------:R-:W4:Y:S01]  /*4d80*/  MUFU.EX2 R185, R185 ;  /* 0x000000b900b97308 */ /* 0x000f220000000800 */
[----:B---3--:R-:W-:Y:S01]  /*4d90*/  F2FP.F16.F32.PACK_AB R159, R183, R182 ;  /* 0x000000b6b79f723e */ /* 0x008fe200000000ff */
[C---:B------:R-:W-:Y:S01]  /*4da0*/  FMUL.FTZ R86, R3.reuse, R86 ;  /* 0x0000005603567220 */ /* 0x040fe20000410000 */
[C---:B------:R-:W-:Y:S01]  /*4db0*/  FMUL.FTZ R87, R3.reuse, R87 ;  /* 0x0000005703577220 */ /* 0x040fe20000410000 */
[C---:B------:R-:W-:Y:S01]  /*4dc0*/  FMUL.FTZ R88, R2.reuse, R88 ;  /* 0x0000005802587220 */ /* 0x040fe20000410000 */
[----:B------:R-:W-:Y:S01]  /*4dd0*/  FMUL.FTZ R89, R2, R89 ;  /* 0x0000005902597220 */ /* 0x000fe20000410000 */
[C---:B------:R-:W-:Y:S01]  /*4de0*/  FMUL.FTZ R90, R0.reuse, R90 ;  /* 0x0000005a005a7220 */ /* 0x040fe20000410000 */
[----:B------:R-:W-:Y:S01]  /*4df0*/  FMUL.FTZ R91, R0, R91 ;  /* 0x0000005b005b7220 */ /* 0x000fe20000410000 */
[-C--:B------:R-:W-:Y:S02]  /*4e00*/  HMMA.16816.F32 R4, R156, R172.reuse, R4 ;  /* 0x000000ac9c04723c */ /* 0x080fe40000001804 */
[----:B------:R-:W-:Y:S03]  /*4e10*/  MUFU.EX2 R191, R191 ;  /* 0x000000bf00bf7308 */ /* 0x000fe60000000800 */
[C---:B------:R-:W-:Y:S01]  /*4e20*/  FMUL.FTZ R80, R164.reuse, R80 ;  /* 0x00000050a4507220 */ /* 0x040fe20000410000 */
[----:B------:R-:W-:Y:S01]  /*4e30*/  FMUL.FTZ R81, R164, R81 ;  /* 0x00000051a4517220 */ /* 0x000fe20000410000 */
[C---:B------:R-:W-:Y:S01]  /*4e40*/  FMUL.FTZ R82, R3.reuse, R82 ;  /* 0x0000005203527220 */ /* 0x040fe20000410000 */
[----:B------:R-:W-:Y:S04]  /*4e50*/  FMUL.FTZ R83, R3, R83 ;  /* 0x0000005303537220 */ /* 0x000fe80000410000 */
[----:B------:R-:W3:Y:S01]  /*4e60*/  MUFU.EX2 R186, R186 ;  /* 0x000000ba00ba7308 */ /* 0x000ee20000000800 */
[----:B----4-:R-:W-:Y:S01]  /*4e70*/  F2FP.F16.F32.PACK_AB R160, R185, R189 ;  /* 0x000000bdb9a0723e */ /* 0x010fe200000000ff */
[C---:B------:R-:W-:Y:S01]  /*4e80*/  FMUL.FTZ R92, R2.reuse, R92 ;  /* 0x0000005c025c7220 */ /* 0x040fe20000410000 */
[----:B------:R-:W-:Y:S01]  /*4e90*/  FMUL.FTZ R93, R2, R93 ;  /* 0x0000005d025d7220 */ /* 0x000fe20000410000 */
[C---:B------:R-:W-:Y:S01]  /*4ea0*/  FMUL.FTZ R94, R0.reuse, R94 ;  /* 0x0000005e005e7220 */ /* 0x040fe20000410000 */
[----:B------:R-:W-:Y:S01]  /*4eb0*/  FMUL.FTZ R95, R0, R95 ;  /* 0x0000005f005f7220 */ /* 0x000fe20000410000 */
[C---:B------:R-:W-:Y:S04]  /*4ec0*/  FMUL.FTZ R96, R164.reuse, R96 ;  /* 0x00000060a4607220 */ /* 0x040fe80000410000 */
[----:B------:R-:W-:Y:S01]  /*4ed0*/  MUFU.EX2 R187, R187 ;  /* 0x000000bb00bb7308 */ /* 0x000fe20000000800 */
[----:B------:R-:W-:Y:S01]  /*4ee0*/  FMUL.FTZ R97, R164, R97 ;  /* 0x00000061a4617220 */ /* 0x000fe20000410000 */
[C---:B------:R-:W-:Y:S01]  /*4ef0*/  FMUL.FTZ R98, R3.reuse, R98 ;  /* 0x0000006203627220 */ /* 0x040fe20000410000 */
[C---:B------:R-:W-:Y:S01]  /*4f00*/  FMUL.FTZ R99, R3.reuse, R99 ;  /* 0x0000006303637220 */ /* 0x040fe20000410000 */
[C---:B------:R-:W-:Y:S01]  /*4f10*/  FMUL.FTZ R112, R2.reuse, R112 ;  /* 0x0000007002707220 */ /* 0x040fe20000410000 */
[----:B------:R-:W-:Y:S01]  /*4f20*/  FMUL.FTZ R113, R2, R113 ;  /* 0x0000007102717220 */ /* 0x000fe20000410000 */
[C---:B------:R-:W-:Y:S01]  /*4f30*/  FMUL.FTZ R114, R0.reuse, R114 ;  /* 0x0000007200727220 */ /* 0x040fe20000410000 */
[----:B------:R-:W-:Y:S03]  /*4f40*/  FMUL.FTZ R115, R0, R115 ;  /* 0x0000007300737220 */ /* 0x000fe60000410000 */
[----:B------:R-:W4:Y:S01]  /*4f50*/  MUFU.EX2 R188, R188 ;  /* 0x000000bc00bc7308 */ /* 0x000f220000000800 */
[----:B---3--:R-:W-:Y:S01]  /*4f60*/  F2FP.F16.F32.PACK_AB R161, R186, R191 ;  /* 0x000000bfbaa1723e */ /* 0x008fe200000000ff */
[C---:B------:R-:W-:Y:S01]  /*4f70*/  FMUL.FTZ R116, R2.reuse, R116 ;  /* 0x0000007402747220 */ /* 0x040fe20000410000 */
[----:B------:R-:W-:Y:S01]  /*4f80*/  FMUL.FTZ R117, R2, R117 ;  /* 0x0000007502757220 */ /* 0x000fe20000410000 */
[C---:B------:R-:W-:Y:S01]  /*4f90*/  FMUL.FTZ R118, R0.reuse, R118 ;  /* 0x0000007600767220 */ /* 0x040fe20000410000 */
[----:B------:R-:W-:Y:S01]  /*4fa0*/  FMUL.FTZ R119, R0, R119 ;  /* 0x0000007700777220 */ /* 0x000fe20000410000 */
[C---:B------:R-:W-:Y:S01]  /*4fb0*/  FMUL.FTZ R120, R164.reuse, R120 ;  /* 0x00000078a4787220 */ /* 0x040fe20000410000 */
[----:B------:R-:W-:Y:S03]  /*4fc0*/  FMUL.FTZ R121, R164, R121 ;  /* 0x00000079a4797220 */ /* 0x000fe60000410000 */
[----:B------:R-:W-:Y:S01]  /*4fd0*/  MUFU.EX2 R190, R190 ;  /* 0x000000be00be7308 */ /* 0x000fe20000000800 */
[C---:B------:R-:W-:Y:S01]  /*4fe0*/  FMUL.FTZ R122, R3.reuse, R122 ;  /* 0x0000007a037a7220 */ /* 0x040fe20000410000 */
[C---:B------:R-:W-:Y:S01]  /*4ff0*/  FMUL.FTZ R123, R3.reuse, R123 ;  /* 0x0000007b037b7220 */ /* 0x040fe20000410000 */
[C---:B------:R-:W-:Y:S01]  /*5000*/  FMUL.FTZ R124, R2.reuse, R124 ;  /* 0x0000007c027c7220 */ /* 0x040fe20000410000 */
[----:B------:R-:W-:Y:S01]  /*5010*/  FMUL.FTZ R125, R2, R125 ;  /* 0x0000007d027d7220 */ /* 0x000fe20000410000 */
[C---:B------:R-:W-:Y:S01]  /*5020*/  FMUL.FTZ R126, R0.reuse, R126 ;  /* 0x0000007e007e7220 */ /* 0x040fe20000410000 */
[----:B------:R-:W-:Y:S01]  /*5030*/  FMUL.FTZ R127, R0, R127 ;  /* 0x0000007f007f7220 */ /* 0x000fe20000410000 */
[----:B------:R-:W-:Y:S03]  /*5040*/  FMUL.FTZ R128, R164, R128 ;  /* 0x00000080a4807220 */ /* 0x000fe60000410000 */
[----:B------:R-:W3:Y:S01]  /*5050*/  MUFU.EX2 R193, R193 ;  /* 0x000000c100c17308 */ /* 0x000ee20000000800 */
[----:B----4-:R-:W-:Y:S01]  /*5060*/  F2FP.F16.F32.PACK_AB R162, R188, R187 ;  /* 0x000000bbbca2723e */ /* 0x010fe200000000ff */
[----:B------:R-:W-:Y:S01]  /*5070*/  FMUL.FTZ R129, R164, R129 ;  /* 0x00000081a4817220 */ /* 0x000fe20000410000 */
[C---:B------:R-:W-:Y:S01]  /*5080*/  FMUL.FTZ R130, R3.reuse, R130 ;  /* 0x0000008203827220 */ /* 0x040fe20000410000 */
[----:B------:R-:W-:Y:S01]  /*5090*/  FMUL.FTZ R131, R3, R131 ;  /* 0x0000008303837220 */ /* 0x000fe20000410000 */
[--C-:B------:R-:W-:Y:S01]  /*50a0*/  FFMA.FTZ R217, R44, UR4, -R194.reuse ;  /* 0x000000042cd97c23 */ /* 0x100fe200080108c2 */
[----:B------:R-:W-:Y:S01]  /*50b0*/  FFMA.FTZ R218, R45, UR4, -R194 ;  /* 0x000000042dda7c23 */ /* 0x000fe200080108c2 */
[--C-:B------:R-:W-:Y:S01]  /*50c0*/  FFMA.FTZ R219, R46, UR4, -R192.reuse ;  /* 0x000000042edb7c23 */ /* 0x100fe200080108c0 */
[----:B------:R-:W-:Y:S02]  /*50d0*/  FFMA.FTZ R240, R47, UR4, -R192 ;  /* 0x000000042ff07c23 */ /* 0x000fe400080108c0 */
[----:B------:R-:W-:Y:S01]  /*50e0*/  MUFU.EX2 R213, R213 ;  /* 0x000000d500d57308 */ /* 0x000fe20000000800 */
[C---:B------:R-:W-:Y:S01]  /*50f0*/  FMUL.FTZ R100, R2.reuse, R100 ;  /* 0x0000006402647220 */ /* 0x040fe20000410000 */
[----:B------:R-:W-:Y:S01]  /*5100*/  FMUL.FTZ R101, R2, R101 ;  /* 0x0000006502657220 */ /* 0x000fe20000410000 */
[C---:B------:R-:W-:Y:S01]  /*5110*/  FMUL.FTZ R102, R0.reuse, R102 ;  /* 0x0000006600667220 */ /* 0x040fe20000410000 */
[----:B------:R-:W-:Y:S01]  /*5120*/  FMUL.FTZ R103, R0, R103 ;  /* 0x0000006700677220 */ /* 0x000fe20000410000 */
[C---:B------:R-:W-:Y:S01]  /*5130*/  FMUL.FTZ R104, R2.reuse, R104 ;  /* 0x0000006802687220 */ /* 0x040fe20000410000 */
[----:B------:R-:W-:Y:S01]  /*5140*/  FMUL.FTZ R105, R2, R105 ;  /* 0x0000006902697220 */ /* 0x000fe20000410000 */
[C---:B------:R-:W-:Y:S01]  /*5150*/  FMUL.FTZ R106, R0.reuse, R106 ;  /* 0x0000006a006a7220 */ /* 0x040fe20000410000 */
[----:B---3--:R-:W-:Y:S02]  /*5160*/  F2FP.F16.F32.PACK_AB R163, R193, R190 ;  /* 0x000000bec1a3723e */ /* 0x008fe400000000ff */
[----:B------:R-:W3:Y:S01]  /*5170*/  MUFU.EX2 R214, R214 ;  /* 0x000000d600d67308 */ /* 0x000ee20000000800 */
[----:B------:R-:W-:Y:S01]  /*5180*/  FMUL.FTZ R107, R0, R107 ;  /* 0x0000006b006b7220 */ /* 0x000fe20000410000 */
[C---:B------:R-:W-:Y:S01]  /*5190*/  FMUL.FTZ R108, R164.reuse, R108 ;  /* 0x0000006ca46c7220 */ /* 0x040fe20000410000 */
[----:B------:R-:W-:Y:S01]  /*51a0*/  FMUL.FTZ R109, R164, R109 ;  /* 0x0000006da46d7220 */ /* 0x000fe20000410000 */
[C---:B------:R-:W-:Y:S01]  /*51b0*/  FMUL.FTZ R110, R3.reuse, R110 ;  /* 0x0000006e036e7220 */ /* 0x040fe20000410000 */
[----:B------:R-:W-:Y:S01]  /*51c0*/  FMUL.FTZ R111, R3, R111 ;  /* 0x0000006f036f7220 */ /* 0x000fe20000410000 */
[C---:B------:R-:W-:Y:S04]  /*51d0*/  HMMA.16816.F32 R8, R160.reuse, R172, R8 ;  /* 0x000000aca008723c */ /* 0x040fe80000001808 */
[----:B------:R-:W-:Y:S01]  /*51e0*/  MUFU.EX2 R215, R215 ;  /* 0x000000d700d77308 */ /* 0x000fe20000000800 */
[----:B------:R-:W-:Y:S01]  /*51f0*/  FFMA.FTZ R197, R24, UR4, -R194 ;  /* 0x0000000418c57c23 */ /* 0x000fe200080108c2 */
[----:B------:R-:W-:Y:S01]  /*5200*/  FMUL.FTZ R24, R164, R136 ;  /* 0x00000088a4187220 */ /* 0x000fe20000410000 */
[-C--:B------:R-:W-:Y:S07]  /*5210*/  HMMA.16816.F32 R12, R160, R174.reuse, R12 ;  /* 0x000000aea00c723c */ /* 0x080fee000000180c */
[----:B------:R-:W4:Y:S01]  /*5220*/  MUFU.EX2 R216, R216 ;  /* 0x000000d800d87308 */ /* 0x000f220000000800 */
[----:B---3--:R-:W-:Y:S01]  /*5230*/  F2FP.F16.F32.PACK_AB R44, R214, R213 ;  /* 0x000000d5d62c723e */ /* 0x008fe200000000ff */
[C---:B------:R-:W-:Y:S04]  /*5240*/  HMMA.16816.F32 R16, R156.reuse, R174, R16 ;  /* 0x000000ae9c10723c */ /* 0x040fe80000001810 */
[--C-:B------:R-:W-:Y:S02]  /*5250*/  FFMA.FTZ R172, R20, UR4, -R196.reuse ;  /* 0x0000000414ac7c23 */ /* 0x100fe400080108c4 */
[-C--:B------:R-:W-:Y:S02]  /*5260*/  HMMA.16816.F32 R68, R156, R176.reuse, R68 ;  /* 0x000000b09c44723c */ /* 0x080fe40000001844 */
[----:B------:R-:W-:Y:S03]  /*5270*/  MUFU.EX2 R217, R217 ;  /* 0x000000d900d97308 */ /* 0x000fe60000000800 */
[----:B------:R-:W-:Y:S01]  /*5280*/  FMUL.FTZ R20, R164, R144 ;  /* 0x00000090a4147220 */ /* 0x000fe20000410000 */
[C---:B------:R-:W-:Y:S06]  /*5290*/  HMMA.16816.F32 R72, R160.reuse, R176, R72 ;  /* 0x000000b0a048723c */ /* 0x040fec0000001848 */
[----:B------:R-:W3:Y:S01]  /*52a0*/  MUFU.EX2 R218, R218 ;  /* 0x000000da00da7308 */ /* 0x000ee20000000800 */
[----:B----4-:R-:W-:Y:S01]  /*52b0*/  F2FP.F16.F32.PACK_AB R45, R216, R215 ;  /* 0x000000d7d82d723e */ /* 0x010fe200000000ff */
[-C--:B------:R-:W-:Y:S03]  /*52c0*/  HMMA.16816.F32 R76, R160, R178.reuse, R76 ;  /* 0x000000b2a04c723c */ /* 0x080fe6000000184c */
[--C-:B------:R-:W-:Y:S03]  /*52d0*/  FFMA.FTZ R173, R21, UR4, -R196.reuse ;  /* 0x0000000415ad7c23 */ /* 0x100fe600080108c4 */
[C---:B------:R-:W-:Y:S02]  /*52e0*/  HMMA.16816.F32 R80, R156.reuse, R178, R80 ;  /* 0x000000b29c50723c */ /* 0x040fe40000001850 */
[----:B------:R-:W-:Y:S03]  /*52f0*/  MUFU.EX2 R219, R219 ;  /* 0x000000db00db7308 */ /* 0x000fe60000000800 */
[----:B------:R-:W-:Y:S01]  /*5300*/  FMUL.FTZ R21, R164, R145 ;  /* 0x00000091a4157220 */ /* 0x000fe20000410000 */
[-C--:B-1----:R-:W-:Y:S06]  /*5310*/  HMMA.16816.F32 R84, R156, R148.reuse, R84 ;  /* 0x000000949c54723c */ /* 0x082fec0000001854 */
[----:B------:R-:W1:Y:S01]  /*5320*/  MUFU.EX2 R240, R240 ;  /* 0x000000f000f07308 */ /* 0x000e620000000800 */
[----:B---3--:R-:W-:Y:S01]  /*5330*/  F2FP.F16.F32.PACK_AB R46, R218, R217 ;  /* 0x000000d9da2e723e */ /* 0x008fe200000000ff */
[C---:B------:R-:W-:Y:S04]  /*5340*/  HMMA.16816.F32 R88, R160.reuse, R148, R88 ;  /* 0x00000094a058723c */ /* 0x040fe80000001858 */
[--C-:B------:R-:W-:Y:S02]  /*5350*/  FFMA.FTZ R174, R22, UR4, -R195.reuse ;  /* 0x0000000416ae7c23 */ /* 0x100fe400080108c3 */
[-C--:B------:R-:W-:Y:S02]  /*5360*/  HMMA.16816.F32 R92, R160, R150.reuse, R92 ;  /* 0x00000096a05c723c */ /* 0x080fe4000000185c */
[----:B------:R-:W-:Y:S03]  /*5370*/  MUFU.EX2 R172, R172 ;  /* 0x000000ac00ac7308 */ /* 0x000fe60000000800 */
[----:B------:R-:W-:Y:S01]  /*5380*/  FMUL.FTZ R22, R3, R146 ;  /* 0x0000009203167220 */ /* 0x000fe20000410000 */
[C---:B------:R-:W-:Y:S01]  /*5390*/  HMMA.16816.F32 R96, R156.reuse, R150, R96 ;  /* 0x000000969c60723c */ /* 0x040fe20000001860 */
[----:B------:R-:W3:Y:S05]  /*53a0*/  LDSM.16.MT88.4 R148, [R221+0xb000] ;  /* 0x00b00000dd94783b */ /* 0x000eea0000004200 */
[----:B------:R-:W4:Y:S01]  /*53b0*/  MUFU.EX2 R173, R173 ;  /* 0x000000ad00ad7308 */ /* 0x000f220000000800 */
[--C-:B------:R-:W-:Y:S01]  /*53c0*/  FFMA.FTZ R175, R23, UR4, -R195.reuse ;  /* 0x0000000417af7c23 */ /* 0x100fe200080108c3 */
[----:B------:R-:W-:Y:S03]  /*53d0*/  FMUL.FTZ R23, R3, R147 ;  /* 0x0000009303177220 */ /* 0x000fe60000410000 */
[----:B-1----:R-:W-:Y:S01]  /*53e0*/  F2FP.F16.F32.PACK_AB R47, R240, R219 ;  /* 0x000000dbf02f723e */ /* 0x002fe200000000ff */
[--C-:B------:R-:W-:Y:S01]  /*53f0*/  FFMA.FTZ R176, R32, UR4, -R196.reuse ;  /* 0x0000000420b07c23 */ /* 0x100fe200080108c4 */
[----:B------:R-:W1:Y:S01]  /*5400*/  LDSM.16.MT88.4 R144, [R220+0xb000] ;  /* 0x00b00000dc90783b */ /* 0x000e620000004200 */
[C---:B------:R-:W-:Y:S01]  /*5410*/  FMUL.FTZ R32, R164.reuse, R140 ;  /* 0x0000008ca4207220 */ /* 0x040fe20000410000 */
[--C-:B------:R-:W-:Y:S01]  /*5420*/  FFMA.FTZ R177, R33, UR4, -R196.reuse ;  /* 0x0000000421b17c23 */ /* 0x100fe200080108c4 */
[-C--:B--2---:R-:W-:Y:S01]  /*5430*/  HMMA.16816.F32 R20, R156, R152.reuse, R20 ;  /* 0x000000989c14723c */ /* 0x084fe20000001814 */
[----:B------:R-:W-:Y:S02]  /*5440*/  MUFU.EX2 R174, R174 ;  /* 0x000000ae00ae7308 */ /* 0x000fe40000000800 */
[----:B------:R-:W-:Y:S01]  /*5450*/  FMUL.FTZ R33, R164, R141 ;  /* 0x0000008da4217220 */ /* 0x000fe20000410000 */
[----:B------:R-:W-:Y:S01]  /*5460*/  FFMA.FTZ R196, R65, UR4, -R196 ;  /* 0x0000000441c47c23 */ /* 0x000fe200080108c4 */
[--C-:B------:R-:W-:Y:S01]  /*5470*/  FFMA.FTZ R178, R34, UR4, -R195.reuse ;  /* 0x0000000422b27c23 */ /* 0x100fe200080108c3 */
[C---:B------:R-:W-:Y:S05]  /*5480*/  HMMA.16816.F32 R100, R160.reuse, R152, R100 ;  /* 0x00000098a064723c */ /* 0x040fea0000001864 */
[----:B------:R2:W-:Y:S01]  /*5490*/  MUFU.EX2 R249, R196 ;  /* 0x000000c400f97308 */ /* 0x0005e20000000800 */
[----:B------:R-:W-:Y:S01]  /*54a0*/  FMUL.FTZ R34, R3, R142 ;  /* 0x0000008e03227220 */ /* 0x000fe20000410000 */
[-C--:B------:R-:W-:Y:S04]  /*54b0*/  HMMA.16816.F32 R104, R160, R154.reuse, R104 ;  /* 0x0000009aa068723c */ /* 0x080fe80000001868 */
[--C-:B------:R-:W-:Y:S02]  /*54c0*/  FFMA.FTZ R179, R35, UR4, -R195.reuse ;  /* 0x0000000423b37c23 */ /* 0x100fe400080108c3 */
[C---:B------:R-:W-:Y:S02]  /*54d0*/  HMMA.16816.F32 R108, R156.reuse, R154, R108 ;  /* 0x0000009a9c6c723c */ /* 0x040fe4000000186c */
[----:B------:R-:W5:Y:S03]  /*54e0*/  MUFU.EX2 R175, R175 ;  /* 0x000000af00af7308 */ /* 0x000f660000000800 */
[----:B------:R-:W-:Y:S01]  /*54f0*/  FMUL.FTZ R35, R3, R143 ;  /* 0x0000008f03237220 */ /* 0x000fe20000410000 */
[----:B------:R-:W-:Y:S01]  /*5500*/  FFMA.FTZ R195, R67, UR4, -R195 ;  /* 0x0000000443c37c23 */ /* 0x000fe200080108c3 */
[----:B------:R-:W5:Y:S01]  /*5510*/  LDSM.16.MT88.4 R140, [R221+0x9400] ;  /* 0x00940000dd8c783b */ /* 0x000f620000004200 */
[----:B--2---:R-:W-:Y:S04]  /*5520*/  FFMA.FTZ R196, R58, UR4, -R192 ;  /* 0x000000043ac47c23 */ /* 0x004fe800080108c0 */
[----:B------:R-:W-:Y:S01]  /*5530*/  MUFU.EX2 R176, R176 ;  /* 0x000000b000b07308 */ /* 0x000fe20000000800 */
[----:B------:R-:W-:Y:S01]  /*5540*/  FFMA.FTZ R198, R25, UR4, -R194 ;  /* 0x0000000419c67c23 */ /* 0x000fe200080108c2 */
[-C--:B---3--:R-:W-:Y:S01]  /*5550*/  HMMA.16816.F32 R32, R156, R148.reuse, R32 ;  /* 0x000000949c20723c */ /* 0x088fe20000001820 */
[----:B------:R-:W-:Y:S02]  /*5560*/  LDSM.16.MT88.4 R56, [R221+0xac00] ;  /* 0x00ac0000dd38783b */ /* 0x000fe40000004200 */
[----:B------:R-:W-:Y:S01]  /*5570*/  FMUL.FTZ R25, R164, R137 ;  /* 0x00000089a4197220 */ /* 0x000fe20000410000 */
[--C-:B------:R-:W-:Y:S02]  /*5580*/  FFMA.FTZ R199, R26, UR4, -R192.reuse ;  /* 0x000000041ac77c23 */ /* 0x100fe400080108c0 */
[C---:B------:R-:W-:Y:S02]  /*5590*/  HMMA.16816.F32 R112, R160.reuse, R148, R112 ;  /* 0x00000094a070723c */ /* 0x040fe40000001870 */
[----:B------:R-:W2:Y:S01]  /*55a0*/  MUFU.EX2 R177, R177 ;  /* 0x000000b100b17308 */ /* 0x000ea20000000800 */
[----:B------:R-:W-:Y:S03]  /*55b0*/  LDSM.16.MT88.4 R64, [R220+0xac00] ;  /* 0x00ac0000dc40783b */ /* 0x000fe60000004200 */
[-C--:B------:R-:W-:Y:S06]  /*55c0*/  HMMA.16816.F32 R116, R160, R150.reuse, R116 ;  /* 0x00000096a074723c */ /* 0x080fec0000001874 */
[----:B------:R-:W-:Y:S01]  /*55d0*/  MUFU.EX2 R178, R178 ;  /* 0x000000b200b27308 */ /* 0x000fe20000000800 */
[----:B------:R-:W-:Y:S01]  /*55e0*/  FFMA.FTZ R200, R27, UR4, -R192 ;  /* 0x000000041bc87c23 */ /* 0x000fe200080108c0 */
[C---:B------:R-:W-:Y:S01]  /*55f0*/  HMMA.16816.F32 R120, R156.reuse, R150, R120 ;  /* 0x000000969c78723c */ /* 0x040fe20000001878 */
[----:B------:R-:W3:Y:S03]  /*5600*/  LDSM.16.MT88.4 R148, [R220+0x9400] ;  /* 0x00940000dc94783b */ /* 0x000ee60000004200 */
[C---:B------:R-:W-:Y:S01]  /*5610*/  FMUL.FTZ R26, R3.reuse, R138 ;  /* 0x0000008a031a7220 */ /* 0x040fe20000410000 */
[----:B------:R-:W-:Y:S03]  /*5620*/  FMUL.FTZ R27, R3, R139 ;  /* 0x0000008b031b7220 */ /* 0x000fe60000410000 */
[----:B------:R-:W2:Y:S03]  /*5630*/  MUFU.EX2 R179, R179 ;  /* 0x000000b300b37308 */ /* 0x000ea60000000800 */
[--C-:B------:R-:W-:Y:S01]  /*5640*/  FFMA.FTZ R201, R28, UR4, -R194.reuse ;  /* 0x000000041cc97c23 */ /* 0x100fe200080108c2 */
[----:B------:R-:W-:Y:S01]  /*5650*/  FMUL.FTZ R28, R2, R132 ;  /* 0x00000084021c7220 */ /* 0x000fe20000410000 */
[----:B----4-:R-:W-:Y:S01]  /*5660*/  F2FP.F16.F32.PACK_AB R132, R173, R172 ;  /* 0x000000acad84723e */ /* 0x010fe200000000ff */
[-C--:B-1----:R-:W-:Y:S04]  /*5670*/  HMMA.16816.F32 R24, R156, R144.reuse, R24 ;  /* 0x000000909c18723c */ /* 0x082fe80000001818 */
[----:B------:R-:W-:Y:S01]  /*5680*/  MUFU.EX2 R197, R197 ;  /* 0x000000c500c57308 */ /* 0x000fe20000000800 */
[----:B------:R-:W-:Y:S01]  /*5690*/  FFMA.FTZ R202, R29, UR4, -R194 ;  /* 0x000000041dca7c23 */ /* 0x000fe200080108c2 */
[--C-:B------:R-:W-:Y:S01]  /*56a0*/  FFMA.FTZ R203, R30, UR4, -R192.reuse ;  /* 0x000000041ecb7c23 */ /* 0x100fe200080108c0 */
[----:B------:R-:W-:Y:S01]  /*56b0*/  FFMA.FTZ R204, R31, UR4, -R192 ;  /* 0x000000041fcc7c23 */ /* 0x000fe200080108c0 */
[C---:B------:R-:W-:Y:S06]  /*56c0*/  HMMA.16816.F32 R124, R160.reuse, R144, R124 ;  /* 0x00000090a07c723c */ /* 0x040fec000000187c */
[----:B------:R-:W1:Y:S01]  /*56d0*/  MUFU.EX2 R198, R198 ;  /* 0x000000c600c67308 */ /* 0x000e620000000800 */
[----:B------:R-:W-:Y:S01]  /*56e0*/  FMUL.FTZ R29, R2, R133 ;  /* 0x00000085021d7220 */ /* 0x000fe20000410000 */
[C---:B------:R-:W-:Y:S03]  /*56f0*/  FMUL.FTZ R30, R0.reuse, R134 ;  /* 0x00000086001e7220 */ /* 0x040fe60000410000 */
[----:B------:R-:W-:Y:S01]  /*5700*/  FMUL.FTZ R31, R0, R135 ;  /* 0x00000087001f7220 */ /* 0x000fe20000410000 */
[----:B-----5:R-:W-:Y:S02]  /*5710*/  F2FP.F16.F32.PACK_AB R133, R175, R174 ;  /* 0x000000aeaf85723e */ /* 0x020fe400000000ff */
[----:B--2---:R-:W-:Y:S02]  /*5720*/  F2FP.F16.F32.PACK_AB R134, R177, R176 ;  /* 0x000000b0b186723e */ /* 0x004fe400000000ff */
[----:B------:R-:W-:Y:S01]  /*5730*/  MUFU.EX2 R199, R199 ;  /* 0x000000c700c77308 */ /* 0x000fe20000000800 */
[----:B------:R-:W-:Y:S01]  /*5740*/  F2FP.F16.F32.PACK_AB R135, R179, R178 ;  /* 0x000000b2b387723e */ /* 0x000fe200000000ff */
[-C--:B------:R-:W-:Y:S03]  /*5750*/  HMMA.16816.F32 R28, R160, R146.reuse, R28 ;  /* 0x00000092a01c723c */ /* 0x080fe6000000181c */
[--C-:B------:R-:W-:Y:S01]  /*5760*/  FFMA.FTZ R60, R60, UR4, -R194.reuse ;  /* 0x000000043c3c7c23 */ /* 0x100fe200080108c2 */
[----:B------:R-:W-:Y:S01]  /*5770*/  FFMA.FTZ R194, R61, UR4, -R194 ;  /* 0x000000043dc27c23 */ /* 0x000fe200080108c2 */
[----:B------:R-:W-:Y:S01]  /*5780*/  FFMA.FTZ R181, R164, R243, R181 ;  /* 0x000000f3a4b57223 */ /* 0x000fe200000100b5 */
[----:B------:R-:W-:Y:S02]  /*5790*/  HMMA.16816.F32 R128, R156, R146, R128 ;  /* 0x000000929c80723c */ /* 0x000fe40000001880 */
[----:B------:R-:W2:Y:S01]  /*57a0*/  MUFU.EX2 R200, R200 ;  /* 0x000000c800c87308 */ /* 0x000ea20000000800 */
[----:B------:R-:W4:Y:S02]  /*57b0*/  LDSM.16.MT88.4 R144, [R221+0xa400] ;  /* 0x00a40000dd90783b */ /* 0x000f240000004200 */
[----:B-1----:R-:W-:Y:S01]  /*57c0*/  F2FP.F16.F32.PACK_AB R136, R198, R197 ;  /* 0x000000c5c688723e */ /* 0x002fe200000000ff */
[-C--:B------:R-:W-:Y:S06]  /*57d0*/  HMMA.16816.F32 R4, R132, R140.reuse, R4 ;  /* 0x0000008c8404723c */ /* 0x080fec0000001804 */
[----:B------:R-:W-:Y:S01]  /*57e0*/  MUFU.EX2 R201, R201 ;  /* 0x000000c900c97308 */ /* 0x000fe20000000800 */
[----:B------:R-:W-:Y:S01]  /*57f0*/  FFMA.FTZ R184, R3, R238, R184 ;  /* 0x000000ee03b87223 */ /* 0x000fe200000100b8 */
[----:B------:R-:W-:Y:S03]  /*5800*/  MOV R3, R166 ;  /* 0x000000a600037202 */ /* 0x000fe60000000f00 */
[----:B------:R-:W-:Y:S01]  /*5810*/  FFMA.FTZ R189, R2, R241, R189 ;  /* 0x000000f102bd7223 */ /* 0x000fe200000100bd */
[----:B------:R-:W-:Y:S04]  /*5820*/  FFMA.FTZ R191, R0, R239, R191 ;  /* 0x000000ef00bf7223 */ /* 0x000fe800000100bf */
[----:B------:R-:W1:Y:S01]  /*5830*/  MUFU.EX2 R202, R202 ;  /* 0x000000ca00ca7308 */ /* 0x000e620000000800 */
[----:B--2---:R-:W-:Y:S01]  /*5840*/  F2FP.F16.F32.PACK_AB R137, R200, R199 ;  /* 0x000000c7c889723e */ /* 0x004fe200000000ff */
[----:B------:R-:W-:Y:S01]  /*5850*/  FADD.FTZ R181, R180, R181 ;  /* 0x000000b5b4b57221 */ /* 0x000fe20000010000 */
[----:B------:R-:W-:Y:S01]  /*5860*/  MOV R2, R167 ;  /* 0x000000a700027202 */ /* 0x000fe20000000f00 */
[----:B------:R-:W-:Y:S01]  /*5870*/  FADD.FTZ R169, R169, R184 ;  /* 0x000000b8a9a97221 */ /* 0x000fe20000010000 */
[----:B------:R-:W-:Y:S01]  /*5880*/  FADD.FTZ R0, R185, R189 ;  /* 0x000000bdb9007221 */ /* 0x000fe20000010000 */
[----:B------:R-:W-:Y:S01]  /*5890*/  FADD.FTZ R191, R186, R191 ;  /* 0x000000bfbabf7221 */ /* 0x000fe20000010000 */
[----:B------:R-:W-:Y:S03]  /*58a0*/  FADD.FTZ R170, R170, R181 ;  /* 0x000000b5aaaa7221 */ /* 0x000fe60000010000 */
[----:B------:R-:W-:Y:S01]  /*58b0*/  MUFU.EX2 R203, R203 ;  /* 0x000000cb00cb7308 */ /* 0x000fe20000000800 */
[----:B------:R-:W-:Y:S01]  /*58c0*/  FADD.FTZ R182, R182, R169 ;  /* 0x000000a9b6b67221 */ /* 0x000fe20000010000 */
[----:B------:R-:W-:Y:S01]  /*58d0*/  FADD.FTZ R187, R187, R0 ;  /* 0x00000000bbbb7221 */ /* 0x000fe20000010000 */
[----:B------:R-:W-:Y:S01]  /*58e0*/  FADD.FTZ R190, R190, R191 ;  /* 0x000000bfbebe7221 */ /* 0x000fe20000010000 */
[----:B------:R-:W-:Y:S01]  /*58f0*/  FADD.FTZ R171, R171, R170 ;  /* 0x000000aaabab7221 */ /* 0x000fe20000010000 */
[----:B------:R-:W-:Y:S01]  /*5900*/  FADD.FTZ R183, R183, R182 ;  /* 0x000000b6b7b77221 */ /* 0x000fe20000010000 */
[----:B------:R-:W-:Y:S01]  /*5910*/  FADD.FTZ R188, R188, R187 ;  /* 0x000000bbbcbc7221 */ /* 0x000fe20000010000 */
[----:B------:R-:W-:Y:S03]  /*5920*/  FADD.FTZ R190, R193, R190 ;  /* 0x000000bec1be7221 */ /* 0x000fe60000010000 */
[----:B------:R-:W2:Y:S01]  /*5930*/  MUFU.EX2 R204, R204 ;  /* 0x000000cc00cc7308 */ /* 0x000ea20000000800 */
[----:B-1----:R-:W-:Y:S01]  /*5940*/  F2FP.F16.F32.PACK_AB R138, R202, R201 ;  /* 0x000000c9ca8a723e */ /* 0x002fe200000000ff */
        /* <DEDUP_REMOVED lines=13> */
[----:B------:R-:W-:Y:S03]  /*5a20*/  MOV R169, R168 ;  /* 0x000000a800a97202 */ /* 0x000fe60000000f00 */
[----:B------:R-:W1:Y:S01]  /*5a30*/  MUFU.EX2 R206, R206 ;  /* 0x000000ce00ce7308 */ /* 0x000e620000000800 */
[----:B--2---:R-:W-:Y:S01]  /*5a40*/  F2FP.F16.F32.PACK_AB R139, R204, R203 ;  /* 0x000000cbcc8b723e */ /* 0x004fe200000000ff */
[----:B------:R-:W-:Y:S01]  /*5a50*/  FADD.FTZ R203, R203, R200 ;  /* 0x000000c8cbcb7221 */ /* 0x000fe20000010000 */
[----:B------:R-:W-:Y:S01]  /*5a60*/  FADD.FTZ R176, R177, R176 ;  /* 0x000000b0b1b07221 */ /* 0x000fe20000010000 */
[----:B------:R-:W-:Y:S01]  /*5a70*/  FADD.FTZ R178, R179, R178 ;  /* 0x000000b2b3b27221 */ /* 0x000fe20000010000 */
[----:B------:R-:W-:Y:S01]  /*5a80*/  FADD.FTZ R202, R202, R201 ;  /* 0x000000c9caca7221 */ /* 0x000fe20000010000 */
[----:B------:R-:W-:Y:S02]  /*5a90*/  FADD.FTZ R204, R204, R203 ;  /* 0x000000cbcccc7221 */ /* 0x000fe40000010000 */
[C---:B------:R-:W-:Y:S02]  /*5aa0*/  HMMA.16816.F32 R8, R136.reuse, R140, R8 ;  /* 0x0000008c8808723c */ /* 0x040fe40000001808 */
[----:B------:R-:W-:Y:S02]  /*5ab0*/  MUFU.EX2 R207, R207 ;  /* 0x000000cf00cf7308 */ /* 0x000fe40000000800 */
[----:B------:R-:W-:Y:S01]  /*5ac0*/  FADD.FTZ R213, R213, R202 ;  /* 0x000000cad5d57221 */ /* 0x000fe20000010000 */
[----:B------:R-:W-:Y:S01]  /*5ad0*/  FADD.FTZ R215, R215, R204 ;  /* 0x000000ccd7d77221 */ /* 0x000fe20000010000 */
[-C--:B------:R-:W-:Y:S06]  /*5ae0*/  HMMA.16816.F32 R12, R136, R142.reuse, R12 ;  /* 0x0000008e880c723c */ /* 0x080fec000000180c */
[----:B------:R-:W2:Y:S01]  /*5af0*/  MUFU.EX2 R208, R208 ;  /* 0x000000d000d07308 */ /* 0x000ea20000000800 */
[----:B------:R-:W-:Y:S01]  /*5b00*/  FADD.FTZ R214, R214, R213 ;  /* 0x000000d5d6d67221 */ /* 0x000fe20000010000 */
[C---:B------:R-:W-:Y:S01]  /*5b10*/  HMMA.16816.F32 R16, R132.reuse, R142, R16 ;  /* 0x0000008e8410723c */ /* 0x040fe20000001810 */
[----:B------:R-:W5:Y:S07]  /*5b20*/  LDSM.16.MT88.4 R140, [R220+0xa400] ;  /* 0x00a40000dc8c783b */ /* 0x000f6e0000004200 */
[----:B------:R-:W-:Y:S01]  /*5b30*/  MUFU.EX2 R209, R209 ;  /* 0x000000d100d17308 */ /* 0x000fe20000000800 */
[-C--:B---3--:R-:W-:Y:S03]  /*5b40*/  HMMA.16816.F32 R68, R132, R148.reuse, R68 ;  /* 0x000000948444723c */ /* 0x088fe60000001844 */
[----:B------:R-:W-:Y:S03]  /*5b50*/  FADD.FTZ R216, R216, R215 ;  /* 0x000000d7d8d87221 */ /* 0x000fe60000010000 */
[C---:B------:R-:W-:Y:S03]  /*5b60*/  HMMA.16816.F32 R72, R136.reuse, R148, R72 ;  /* 0x000000948848723c */ /* 0x040fe60000001848 */
[----:B------:R-:W3:Y:S02]  /*5b70*/  MUFU.EX2 R210, R210 ;  /* 0x000000d200d27308 */ /* 0x000ee40000000800 */
[----:B------:R-:W-:Y:S01]  /*5b80*/  FADD.FTZ R217, R217, R214 ;  /* 0x000000d6d9d97221 */ /* 0x000fe20000010000 */
[-C--:B------:R-:W-:Y:S07]  /*5b90*/  HMMA.16816.F32 R76, R136, R150.reuse, R76 ;  /* 0x00000096884c723c */ /* 0x080fee000000184c */
[----:B------:R-:W-:Y:S01]  /*5ba0*/  MUFU.EX2 R211, R211 ;  /* 0x000000d300d37308 */ /* 0x000fe20000000800 */
[----:B------:R-:W-:Y:S01]  /*5bb0*/  FADD.FTZ R219, R219, R216 ;  /* 0x000000d8dbdb7221 */ /* 0x000fe20000010000 */
[C---:B------:R-:W-:Y:S01]  /*5bc0*/  HMMA.16816.F32 R80, R132.reuse, R150, R80 ;  /* 0x000000968450723c */ /* 0x040fe20000001850 */
[----:B------:R-:W-:Y:S07]  /*5bd0*/  LDSM.16.MT88.4 R148, [R221+0x9c00] ;  /* 0x009c0000dd94783b */ /* 0x000fee0000004200 */
[----:B------:R-:W3:Y:S01]  /*5be0*/  MUFU.EX2 R212, R212 ;  /* 0x000000d400d47308 */ /* 0x000ee20000000800 */
[-C--:B----4-:R-:W-:Y:S03]  /*5bf0*/  HMMA.16816.F32 R84, R132, R144.reuse, R84 ;  /* 0x000000908454723c */ /* 0x090fe60000001854 */
[----:B------:R-:W-:Y:S03]  /*5c00*/  FADD.FTZ R217, R218, R217 ;  /* 0x000000d9dad97221 */ /* 0x000fe60000010000 */
[C---:B------:R-:W-:Y:S03]  /*5c10*/  HMMA.16816.F32 R88, R136.reuse, R144, R88 ;  /* 0x000000908858723c */ /* 0x040fe60000001858 */
[----:B------:R-:W-:Y:S02]  /*5c20*/  MUFU.EX2 R242, R242 ;  /* 0x000000f200f27308 */ /* 0x000fe40000000800 */
[----:B------:R-:W-:Y:S01]  /*5c30*/  FADD.FTZ R219, R240, R219 ;  /* 0x000000dbf0db7221 */ /* 0x000fe20000010000 */
[-C--:B------:R-:W-:Y:S07]  /*5c40*/  HMMA.16816.F32 R92, R136, R146.reuse, R92 ;  /* 0x00000092885c723c */ /* 0x080fee000000185c */
[----:B------:R-:W-:Y:S01]  /*5c50*/  MUFU.EX2 R245, R245 ;  /* 0x000000f500f57308 */ /* 0x000fe20000000800 */
[C---:B------:R-:W-:Y:S09]  /*5c60*/  HMMA.16816.F32 R96, R132.reuse, R146, R96 ;  /* 0x000000928460723c */ /* 0x040ff20000001860 */
[----:B------:R-:W-:Y:S01]  /*5c70*/  MUFU.EX2 R244, R244 ;  /* 0x000000f400f47308 */ /* 0x000fe20000000800 */
[-C--:B-----5:R-:W-:Y:S06]  /*5c80*/  HMMA.16816.F32 R20, R132, R140.reuse, R20 ;  /* 0x0000008c8414723c */ /* 0x0a0fec0000001814 */
[C---:B------:R-:W-:Y:S03]  /*5c90*/  HMMA.16816.F32 R100, R136.reuse, R140, R100 ;  /* 0x0000008c8864723c */ /* 0x040fe60000001864 */
[----:B------:R-:W-:Y:S03]  /*5ca0*/  MUFU.EX2 R247, R247 ;  /* 0x000000f700f77308 */ /* 0x000fe60000000800 */
[-C--:B------:R-:W-:Y:S07]  /*5cb0*/  HMMA.16816.F32 R104, R136, R142.reuse, R104 ;  /* 0x0000008e8868723c */ /* 0x080fee0000001868 */
[----:B------:R-:W-:Y:S01]  /*5cc0*/  MUFU.EX2 R246, R246 ;  /* 0x000000f600f67308 */ /* 0x000fe20000000800 */
[C---:B------:R-:W-:Y:S01]  /*5cd0*/  HMMA.16816.F32 R108, R132.reuse, R142, R108 ;  /* 0x0000008e846c723c */ /* 0x040fe2000000186c */
[----:B------:R-:W4:Y:S08]  /*5ce0*/  LDSM.16.MT88.4 R140, [R220+0x9800] ;  /* 0x00980000dc8c783b */ /* 0x000f300000004200 */
[----:B------:R-:W-:Y:S01]  /*5cf0*/  MUFU.EX2 R248, R248 ;  /* 0x000000f800f87308 */ /* 0x000fe20000000800 */
[-C--:B------:R-:W-:Y:S06]  /*5d00*/  HMMA.16816.F32 R32, R132, R36.reuse, R32 ;  /* 0x000000248420723c */ /* 0x080fec0000001820 */
[C---:B------:R-:W-:Y:S03]  /*5d10*/  HMMA.16816.F32 R112, R136.reuse, R36, R112 ;  /* 0x000000248870723c */ /* 0x040fe60000001870 */
[----:B------:R-:W-:Y:S03]  /*5d20*/  MUFU.EX2 R195, R195 ;  /* 0x000000c300c37308 */ /* 0x000fe60000000800 */
[-C--:B------:R-:W-:Y:S07]  /*5d30*/  HMMA.16816.F32 R116, R136, R38.reuse, R116 ;  /* 0x000000268874723c */ /* 0x080fee0000001874 */
[----:B------:R-:W-:Y:S01]  /*5d40*/  MUFU.EX2 R250, R250 ;  /* 0x000000fa00fa7308 */ /* 0x000fe20000000800 */
[----:B-1----:R-:W-:Y:S01]  /*5d50*/  F2FP.F16.F32.PACK_AB R36, R206, R205 ;  /* 0x000000cdce24723e */ /* 0x002fe200000000ff */
[C---:B------:R-:W-:Y:S04]  /*5d60*/  HMMA.16816.F32 R120, R132.reuse, R38, R120 ;  /* 0x000000268478723c */ /* 0x040fe80000001878 */
[----:B--2---:R-:W-:Y:S02]  /*5d70*/  F2FP.F16.F32.PACK_AB R37, R208, R207 ;  /* 0x000000cfd025723e */ /* 0x004fe400000000ff */
[-C--:B------:R-:W-:Y:S02]  /*5d80*/  HMMA.16816.F32 R24, R132, R48.reuse, R24 ;  /* 0x000000308418723c */ /* 0x080fe40000001818 */
[----:B------:R-:W1:Y:S03]  /*5d90*/  MUFU.EX2 R251, R251 ;  /* 0x000000fb00fb7308 */ /* 0x000e660000000800 */
[----:B---3--:R-:W-:Y:S01]  /*5da0*/  F2FP.F16.F32.PACK_AB R38, R210, R209 ;  /* 0x000000d1d226723e */ /* 0x008fe200000000ff */
[C---:B------:R-:W-:Y:S06]  /*5db0*/  HMMA.16816.F32 R124, R136.reuse, R48, R124 ;  /* 0x00000030887c723c */ /* 0x040fec000000187c */
[----:B------:R-:W-:Y:S01]  /*5dc0*/  MUFU.EX2 R196, R196 ;  /* 0x000000c400c47308 */ /* 0x000fe20000000800 */
[----:B------:R-:W-:Y:S01]  /*5dd0*/  F2FP.F16.F32.PACK_AB R39, R212, R211 ;  /* 0x000000d3d427723e */ /* 0x000fe200000000ff */
[-C--:B------:R-:W-:Y:S08]  /*5de0*/  HMMA.16816.F32 R28, R136, R50.reuse, R28 ;  /* 0x00000032881c723c */ /* 0x080ff0000000181c */
[----:B------:R-:W2:Y:S01]  /*5df0*/  MUFU.EX2 R252, R252 ;  /* 0x000000fc00fc7308 */ /* 0x000ea20000000800 */
[----:B------:R-:W-:Y:S01]  /*5e00*/  HMMA.16816.F32 R128, R132, R50, R128 ;  /* 0x000000328480723c */ /* 0x000fe20000001880 */
[----:B------:R-:W3:Y:S03]  /*5e10*/  LDSM.16.MT88.4 R48, [R221+0xa800] ;  /* 0x00a80000dd30783b */ /* 0x000ee60000004200 */
[----:B------:R-:W-:Y:S02]  /*5e20*/  FADD.FTZ R205, R205, R176 ;  /* 0x000000b0cdcd7221 */ /* 0x000fe40000010000 */
[-C--:B------:R-:W-:Y:S03]  /*5e30*/  HMMA.16816.F32 R4, R36, R40.reuse, R4 ;  /* 0x000000282404723c */ /* 0x080fe60000001804 */
[----:B------:R-:W-:Y:S02]  /*5e40*/  MUFU.EX2 R60, R60 ;  /* 0x0000003c003c7308 */ /* 0x000fe40000000800 */
[----:B-1----:R-:W-:Y:S01]  /*5e50*/  F2FP.F16.F32.PACK_AB R132, R251, R250 ;  /* 0x000000fafb84723e */ /* 0x002fe200000000ff */
[C---:B------:R-:W-:Y:S07]  /*5e60*/  HMMA.16816.F32 R8, R44.reuse, R40, R8 ;  /* 0x000000282c08723c */ /* 0x040fee0000001808 */
[----:B------:R-:W1:Y:S01]  /*5e70*/  MUFU.EX2 R61, R194 ;  /* 0x000000c2003d7308 */ /* 0x000e620000000800 */
[----:B--2---:R-:W-:Y:S01]  /*5e80*/  F2FP.F16.F32.PACK_AB R133, R252, R196 ;  /* 0x000000c4fc85723e */ /* 0x004fe200000000ff */
[-C--:B------:R-:W-:Y:S03]  /*5e90*/  HMMA.16816.F32 R12, R44, R42.reuse, R12 ;  /* 0x0000002a2c0c723c */ /* 0x080fe6000000180c */
[----:B------:R-:W-:Y:S03]  /*5ea0*/  FADD.FTZ R207, R207, R178 ;  /* 0x000000b2cfcf7221 */ /* 0x000fe60000010000 */
[C---:B------:R-:W-:Y:S01]  /*5eb0*/  HMMA.16816.F32 R16, R36.reuse, R42, R16 ;  /* 0x0000002a2410723c */ /* 0x040fe20000001810 */
[----:B------:R-:W2:Y:S04]  /*5ec0*/  LDSM.16.MT88.4 R40, [R220+0xa800] ;  /* 0x00a80000dc28783b */ /* 0x000ea80000004200 */
[----:B------:R-:W-:Y:S01]  /*5ed0*/  FADD.FTZ R206, R206, R205 ;  /* 0x000000cdcece7221 */ /* 0x000fe20000010000 */
[-C--:B----4-:R-:W-:Y:S05]  /*5ee0*/  HMMA.16816.F32 R68, R36, R140.reuse, R68 ;  /* 0x0000008c2444723c */ /* 0x090fea0000001844 */
[----:B-1----:R-:W-:Y:S01]  /*5ef0*/  F2FP.F16.F32.PACK_AB R134, R61, R60 ;  /* 0x0000003c3d86723e */ /* 0x002fe200000000ff */
[C---:B------:R-:W-:Y:S05]  /*5f00*/  HMMA.16816.F32 R72, R44.reuse, R140, R72 ;  /* 0x0000008c2c48723c */ /* 0x040fea0000001848 */
[----:B------:R-:W-:Y:S01]  /*5f10*/  FADD.FTZ R208, R208, R207 ;  /* 0x000000cfd0d07221 */ /* 0x000fe20000010000 */
[-C--:B------:R-:W-:Y:S05]  /*5f20*/  HMMA.16816.F32 R76, R44, R142.reuse, R76 ;  /* 0x0000008e2c4c723c */ /* 0x080fea000000184c */
[----:B------:R-:W-:Y:S01]  /*5f30*/  FADD.FTZ R209, R209, R206 ;  /* 0x000000ced1d17221 */ /* 0x000fe20000010000 */
[C---:B------:R-:W-:Y:S05]  /*5f40*/  HMMA.16816.F32 R80, R36.reuse, R142, R80 ;  /* 0x0000008e2450723c */ /* 0x040fea0000001850 */
[----:B------:R-:W-:Y:S01]  /*5f50*/  FADD.FTZ R211, R211, R208 ;  /* 0x000000d0d3d37221 */ /* 0x000fe20000010000 */
[-C--:B---3--:R-:W-:Y:S05]  /*5f60*/  HMMA.16816.F32 R84, R36, R48.reuse, R84 ;  /* 0x000000302454723c */ /* 0x088fea0000001854 */
[----:B------:R-:W-:Y:S01]  /*5f70*/  FADD.FTZ R209, R210, R209 ;  /* 0x000000d1d2d17221 */ /* 0x000fe20000010000 */
[C---:B------:R-:W-:Y:S05]  /*5f80*/  HMMA.16816.F32 R88, R44.reuse, R48, R88 ;  /* 0x000000302c58723c */ /* 0x040fea0000001858 */
[----:B------:R-:W-:Y:S01]  /*5f90*/  FADD.FTZ R211, R212, R211 ;  /* 0x000000d3d4d37221 */ /* 0x000fe20000010000 */
[-C--:B------:R-:W-:Y:S05]  /*5fa0*/  HMMA.16816.F32 R92, R44, R50.reuse, R92 ;  /* 0x000000322c5c723c */ /* 0x080fea000000185c */
[----:B------:R-:W-:Y:S01]  /*5fb0*/  FADD.FTZ R250, R250, R217 ;  /* 0x000000d9fafa7221 */ /* 0x000fe20000010000 */
[C---:B------:R-:W-:Y:S01]  /*5fc0*/  HMMA.16816.F32 R96, R36.reuse, R50, R96 ;  /* 0x000000322460723c */ /* 0x040fe20000001860 */
[----:B------:R-:W1:Y:S04]  /*5fd0*/  LDSM.16.MT88.4 R48, [R220+0xb800] ;  /* 0x00b80000dc30783b */ /* 0x000e680000004200 */
[----:B------:R-:W-:Y:S01]  /*5fe0*/  FADD.FTZ R219, R196, R219 ;  /* 0x000000dbc4db7221 */ /* 0x000fe20000010000 */
[-C--:B--2---:R-:W-:Y:S05]  /*5ff0*/  HMMA.16816.F32 R20, R36, R40.reuse, R20 ;  /* 0x000000282414723c */ /* 0x084fea0000001814 */
[----:B------:R-:W-:Y:S01]  /*6000*/  FADD.FTZ R251, R251, R250 ;  /* 0x000000fafbfb7221 */ /* 0x000fe20000010000 */
[C---:B------:R-:W-:Y:S05]  /*6010*/  HMMA.16816.F32 R100, R44.reuse, R40, R100 ;  /* 0x000000282c64723c */ /* 0x040fea0000001864 */
[----:B------:R-:W-:Y:S01]  /*6020*/  FADD.FTZ R219, R252, R219 ;  /* 0x000000dbfcdb7221 */ /* 0x000fe20000010000 */
[-C--:B------:R-:W-:Y:S05]  /*6030*/  HMMA.16816.F32 R104, R44, R42.reuse, R104 ;  /* 0x0000002a2c68723c */ /* 0x080fea0000001868 */
[----:B------:R-:W-:Y:S01]  /*6040*/  FADD.FTZ R60, R60, R251 ;  /* 0x000000fb3c3c7221 */ /* 0x000fe20000010000 */
[C---:B------:R-:W-:Y:S01]  /*6050*/  HMMA.16816.F32 R108, R36.reuse, R42, R108 ;  /* 0x0000002a246c723c */ /* 0x040fe2000000186c */
[----:B------:R-:W2:Y:S04]  /*6060*/  LDSM.16.MT88.4 R40, [R220+0x9c00] ;  /* 0x009c0000dc28783b */ /* 0x000ea80000004200 */
[----:B------:R-:W-:Y:S01]  /*6070*/  FADD.FTZ R241, R61, R60 ;  /* 0x0000003c3df17221 */ /* 0x000fe20000010000 */
[-C--:B------:R-:W-:Y:S06]  /*6080*/  HMMA.16816.F32 R32, R36, R52.reuse, R32 ;  /* 0x000000342420723c */ /* 0x080fec0000001820 */
[C---:B------:R-:W-:Y:S06]  /*6090*/  HMMA.16816.F32 R112, R44.reuse, R52, R112 ;  /* 0x000000342c70723c */ /* 0x040fec0000001870 */
[-C--:B------:R-:W-:Y:S05]  /*60a0*/  HMMA.16816.F32 R116, R44, R54.reuse, R116 ;  /* 0x000000362c74723c */ /* 0x080fea0000001874 */
[--C-:B------:R-:W-:Y:S01]  /*60b0*/  FFMA.FTZ R52, R62, UR4, -R192.reuse ;  /* 0x000000043e347c23 */ /* 0x100fe200080108c0 */
[C---:B------:R-:W-:Y:S05]  /*60c0*/  HMMA.16816.F32 R120, R36.reuse, R54, R120 ;  /* 0x000000362478723c */ /* 0x040fea0000001878 */
[----:B------:R-:W-:Y:S01]  /*60d0*/  FFMA.FTZ R192, R63, UR4, -R192 ;  /* 0x000000043fc07c23 */ /* 0x000fe200080108c0 */
[-C--:B-1----:R-:W-:Y:S01]  /*60e0*/  HMMA.16816.F32 R24, R36, R48.reuse, R24 ;  /* 0x000000302418723c */ /* 0x082fe20000001818 */
[----:B------:R-:W-:Y:S05]  /*60f0*/  MUFU.EX2 R52, R52 ;  /* 0x0000003400347308 */ /* 0x000fea0000000800 */
[C---:B------:R-:W-:Y:S05]  /*6100*/  HMMA.16816.F32 R124, R44.reuse, R48, R124 ;  /* 0x000000302c7c723c */ /* 0x040fea000000187c */
[----:B------:R-:W1:Y:S01]  /*6110*/  MUFU.EX2 R53, R192 ;  /* 0x000000c000357308 */ /* 0x000e620000000800 */
[-C--:B------:R-:W-:Y:S01]  /*6120*/  HMMA.16816.F32 R28, R44, R50.reuse, R28 ;  /* 0x000000322c1c723c */ /* 0x080fe2000000181c */
[----:B------:R-:W3:Y:S05]  /*6130*/  LDSM.16.MT88.4 R44, [R221+0xbc00] ;  /* 0x00bc0000dd2c783b */ /* 0x000eea0000004200 */
[----:B------:R-:W-:Y:S07]  /*6140*/  HMMA.16816.F32 R128, R36, R50, R128 ;  /* 0x000000322480723c */ /* 0x000fee0000001880 */
[----:B------:R-:W-:Y:S01]  /*6150*/  F2FP.F16.F32.PACK_AB R36, R245, R242 ;  /* 0x000000f2f524723e */ /* 0x000fe200000000ff */
[----:B------:R-:W-:Y:S03]  /*6160*/  FADD.FTZ R242, R242, R209 ;  /* 0x000000d1f2f27221 */ /* 0x000fe60000010000 */
[----:B------:R-:W-:Y:S01]  /*6170*/  F2FP.F16.F32.PACK_AB R37, R247, R244 ;  /* 0x000000f4f725723e */ /* 0x000fe200000000ff */
[----:B------:R-:W-:Y:S01]  /*6180*/  FADD.FTZ R244, R244, R211 ;  /* 0x000000d3f4f47221 */ /* 0x000fe20000010000 */
[----:B------:R-:W-:Y:S01]  /*6190*/  F2FP.F16.F32.PACK_AB R38, R249, R246 ;  /* 0x000000f6f926723e */ /* 0x000fe200000000ff */
[----:B------:R-:W-:Y:S01]  /*61a0*/  FADD.FTZ R245, R245, R242 ;  /* 0x000000f2f5f57221 */ /* 0x000fe20000010000 */
[----:B------:R-:W-:Y:S01]  /*61b0*/  F2FP.F16.F32.PACK_AB R39, R195, R248 ;  /* 0x000000f8c327723e */ /* 0x000fe200000000ff */
[----:B------:R-:W-:Y:S01]  /*61c0*/  FADD.FTZ R247, R247, R244 ;  /* 0x000000f4f7f77221 */ /* 0x000fe20000010000 */
[----:B-1----:R-:W-:Y:S01]  /*61d0*/  F2FP.F16.F32.PACK_AB R135, R53, R52 ;  /* 0x000000343587723e */ /* 0x002fe200000000ff */
[----:B------:R-:W-:Y:S01]  /*61e0*/  FADD.FTZ R246, R246, R245 ;  /* 0x000000f5f6f67221 */ /* 0x000fe20000010000 */
[----:B------:R-:W-:Y:S01]  /*61f0*/  FADD.FTZ R52, R52, R219 ;  /* 0x000000db34347221 */ /* 0x000fe20000010000 */
[----:B------:R-:W-:Y:S02]  /*6200*/  FADD.FTZ R238, R248, R247 ;  /* 0x000000f7f8ee7221 */ /* 0x000fe40000010000 */
[-C--:B------:R-:W-:Y:S01]  /*6210*/  HMMA.16816.F32 R160, R36, R148.reuse, R4 ;  /* 0x0000009424a0723c */ /* 0x080fe20000001804 */
[----:B------:R-:W1:Y:S02]  /*6220*/  LDSM.16.MT88.4 R4, [R220+0xbc00] ;  /* 0x00bc0000dc04783b */ /* 0x000e640000004200 */
[----:B------:R-:W-:Y:S01]  /*6230*/  FADD.FTZ R243, R249, R246 ;  /* 0x000000f6f9f37221 */ /* 0x000fe20000010000 */
[----:B------:R-:W-:Y:S01]  /*6240*/  FADD.FTZ R238, R195, R238 ;  /* 0x000000eec3ee7221 */ /* 0x000fe20000010000 */
[----:B------:R-:W-:Y:S01]  /*6250*/  FADD.FTZ R239, R53, R52 ;  /* 0x0000003435ef7221 */ /* 0x000fe20000010000 */
[C---:B------:R-:W-:Y:S06]  /*6260*/  HMMA.16816.F32 R156, R132.reuse, R148, R8 ;  /* 0x00000094849c723c */ /* 0x040fec0000001808 */
[-C--:B------:R-:W-:Y:S06]  /*6270*/  HMMA.16816.F32 R152, R132, R150.reuse, R12 ;  /* 0x000000968498723c */ /* 0x080fec000000180c */
[C---:B------:R-:W-:Y:S06]  /*6280*/  HMMA.16816.F32 R148, R36.reuse, R150, R16 ;  /* 0x000000962494723c */ /* 0x040fec0000001810 */
[-C--:B--2---:R-:W-:Y:S06]  /*6290*/  HMMA.16816.F32 R68, R36, R40.reuse, R68 ;  /* 0x000000282444723c */ /* 0x084fec0000001844 */
[C---:B------:R-:W-:Y:S06]  /*62a0*/  HMMA.16816.F32 R72, R132.reuse, R40, R72 ;  /* 0x000000288448723c */ /* 0x040fec0000001848 */
[-C--:B------:R-:W-:Y:S06]  /*62b0*/  HMMA.16816.F32 R76, R132, R42.reuse, R76 ;  /* 0x0000002a844c723c */ /* 0x080fec000000184c */
        /* <DEDUP_REMOVED lines=9> */
[-C--:B---3--:R-:W-:Y:S06]  /*6350*/  HMMA.16816.F32 R140, R36, R44.reuse, R32 ;  /* 0x0000002c248c723c */ /* 0x088fec0000001820 */
[C---:B------:R-:W-:Y:S06]  /*6360*/  HMMA.16816.F32 R112, R132.reuse, R44, R112 ;  /* 0x0000002c8470723c */ /* 0x040fec0000001870 */
[-C--:B------:R-:W-:Y:S06]  /*6370*/  HMMA.16816.F32 R116, R132, R46.reuse, R116 ;  /* 0x0000002e8474723c */ /* 0x080fec0000001874 */
[C---:B------:R-:W-:Y:S06]  /*6380*/  HMMA.16816.F32 R120, R36.reuse, R46, R120 ;  /* 0x0000002e2478723c */ /* 0x040fec0000001878 */
[-C--:B-1----:R-:W-:Y:S06]  /*6390*/  HMMA.16816.F32 R136, R36, R4.reuse, R24 ;  /* 0x000000042488723c */ /* 0x082fec0000001818 */
[C---:B------:R-:W-:Y:S06]  /*63a0*/  HMMA.16816.F32 R124, R132.reuse, R4, R124 ;  /* 0x00000004847c723c */ /* 0x040fec000000187c */
[-C--:B------:R-:W-:Y:S06]  /*63b0*/  HMMA.16816.F32 R132, R132, R6.reuse, R28 ;  /* 0x000000068484723c */ /* 0x080fec000000181c */
[----:B------:R-:W-:Y:S01]  /*63c0*/  HMMA.16816.F32 R128, R36, R6, R128 ;  /* 0x000000062480723c */ /* 0x000fe20000001880 */
[----:B------:R-:W-:Y:S11]  /*63d0*/  @!UPT UIADD3 URZ, URZ, URZ, URZ ;  /* 0x0000003f3f3ff290 */ /* 0x000ff6000fffe03f */
[----:B------:R-:W-:Y:S01]  /*63e0*/  @!UPT UIADD3 URZ, URZ, URZ, URZ ;  /* 0x0000003f3f3ff290 */ /* 0x000fe2000fffe03f */
[----:B------:R-:W-:Y:S11]  /*63f0*/  @P0 BRA `(.L_x_37) ;  /* 0xffffffd000e40947 */ /* 0x000ff6000383ffff */
.L_x_36:
[----:B------:R-:W1:Y:S01]  /*6400*/  SHFL.BFLY PT, R4, R241, 0x2, 0x1f ;  /* 0x0c401f00f1047f89 */ /* 0x000e6200000e0000 */
[----:B------:R-:W2:Y:S01]  /*6410*/  S2UR UR4, SR_CgaCtaId ;  /* 0x00000000000479c3 */ /* 0x000ea20000008800 */
[----:B------:R-:W-:Y:S01]  /*6420*/  UMOV UR5, 0x400 ;  /* 0x0000040000057882 */ /* 0x000fe20000000000 */
[----:B------:R-:W-:Y:S01]  /*6430*/  MOV R6, 0x3f800000 ;  /* 0x3f80000000067802 */ /* 0x000fe20000000f00 */
[----:B------:R-:W3:Y:S01]  /*6440*/  SHFL.BFLY PT, R10, R243, 0x2, 0x1f ;  /* 0x0c401f00f30a7f89 */ /* 0x000ee200000e0000 */
[----:B------:R-:W-:Y:S02]  /*6450*/  MOV R20, 0x7f800000 ;  /* 0x7f80000000147802 */ /* 0x000fe40000000f00 */
[----:B------:R-:W-:Y:S01]  /*6460*/  CS2R R28, SRZ ;  /* 0x00000000001c7805 */ /* 0x000fe2000001ff00 */
[----:B------:R-:W-:Y:S01]  /*6470*/  BSSY B0, `(.L_x_40) ;  /* 0x000015f000007945 */ /* 0x000fe20003800000 */
[----:B------:R-:W4:Y:S01]  /*6480*/  SHFL.BFLY PT, R3, R238, 0x2, 0x1f ;  /* 0x0c401f00ee037f89 */ /* 0x000f2200000e0000 */
[----:B------:R-:W5:Y:S03]  /*6490*/  S2R R0, SR_TID.X ;  /* 0x0000000000007919 */ /* 0x000f660000002100 */
[----:B------:R-:W5:Y:S01]  /*64a0*/  SHFL.BFLY PT, R8, R239, 0x2, 0x1f ;  /* 0x0c401f00ef087f89 */ /* 0x000f6200000e0000 */
[----:B------:R-:W5:Y:S01]  /*64b0*/  S2R R16, SR_CTAID.X ;  /* 0x0000000000107919 */ /* 0x000f620000002500 */
[----:B-1----:R-:W-:Y:S01]  /*64c0*/  FADD.FTZ R4, R4, R241 ;  /* 0x000000f104047221 */ /* 0x002fe20000010000 */
[----:B--2---:R-:W-:Y:S01]  /*64d0*/  ULEA UR4, UR4, UR5, 0x18 ;  /* 0x0000000504047291 */ /* 0x004fe2000f8ec03f */
[----:B---3--:R-:W-:-:S03]  /*64e0*/  FADD.FTZ R10, R10, R243 ;  /* 0x000000f30a0a7221 */ /* 0x008fc60000010000 */
[----:B------:R-:W1:Y:S01]  /*64f0*/  SHFL.BFLY PT, R9, R4, 0x1, 0x1f ;  /* 0x0c201f0004097f89 */ /* 0x000e6200000e0000 */
[----:B------:R-:W-:Y:S01]  /*6500*/  ULDC.U8 UR5, c[0x0][0x3d8] ;  /* 0x0000f60000057ab9 */ /* 0x000fe20000000000 */
[----:B----4-:R-:W-:Y:S02]  /*6510*/  FADD.FTZ R3, R3, R238 ;  /* 0x000000ee03037221 */ /* 0x010fe40000010000 */
[----:B------:R-:W2:Y:S01]  /*6520*/  SHFL.BFLY PT, R5, R10, 0x1, 0x1f ;  /* 0x0c201f000a057f89 */ /* 0x000ea200000e0000 */
[----:B------:R-:W-:-:S03]  /*6530*/  ISETP.NE.AND P1, PT, RZ, UR5, PT ;  /* 0x00000005ff007c0c */ /* 0x000fc6000bf25270 */
[----:B------:R-:W3:Y:S01]  /*6540*/  SHFL.BFLY PT, R2, R3, 0x1, 0x1f ;  /* 0x0c201f0003027f89 */ /* 0x000ee200000e0000 */
[----:B-----5:R-:W-:Y:S01]  /*6550*/  FADD.FTZ R8, R8, R239 ;  /* 0x000000ef08087221 */ /* 0x020fe20000010000 */
[----:B------:R-:W-:-:S04]  /*6560*/  SHF.R.S32.HI R11, RZ, 0x1f, R0 ;  /* 0x0000001fff0b7819 */ /* 0x000fc80000011400 */
[----:B------:R-:W4:Y:S01]  /*6570*/  SHFL.BFLY PT, R7, R8, 0x1, 0x1f ;  /* 0x0c201f0008077f89 */ /* 0x000f2200000e0000 */
[----:B-1----:R-:W-:Y:S01]  /*6580*/  FADD.FTZ R9, R4, R9 ;  /* 0x0000000904097221 */ /* 0x002fe20000010000 */
[----:B------:R-:W-:Y:S01]  /*6590*/  MOV R4, 0x3f800000 ;  /* 0x3f80000000047802 */ /* 0x000fe20000000f00 */
[----:B--2---:R-:W-:-:S03]  /*65a0*/  FADD.FTZ R5, R10, R5 ;  /* 0x000000050a057221 */ /* 0x004fc60000010000 */
[----:B------:R-:W-:Y:S01]  /*65b0*/  FSETP.NE.FTZ.AND P3, PT, R9, RZ, PT ;  /* 0x000000ff0900720b */ /* 0x000fe20003f75000 */
[----:B---3--:R-:W-:Y:S01]  /*65c0*/  FADD.FTZ R10, R3, R2 ;  /* 0x00000002030a7221 */ /* 0x008fe20000010000 */
[CC--:B------:R-:W-:Y:S02]  /*65d0*/  LEA.HI R2, R11.reuse, R0.reuse, RZ, 0x2 ;  /* 0x000000000b027211 */ /* 0x0c0fe400078f10ff */
[-C--:B------:R-:W-:Y:S02]  /*65e0*/  LEA.HI R11, R11, R0.reuse, RZ, 0x5 ;  /* 0x000000000b0b7211 */ /* 0x080fe400078f28ff */
[----:B------:R-:W-:Y:S02]  /*65f0*/  LOP3.LUT R3, R2, 0xfffffffc, RZ, 0xc0, !PT ;  /* 0xfffffffc02037812 */ /* 0x000fe400078ec0ff */
[----:B------:R-:W-:Y:S01]  /*6600*/  FSETP.NE.FTZ.AND P4, PT, R10, RZ, PT ;  /* 0x000000ff0a00720b */ /* 0x000fe20003f95000 */
[----:B----4-:R-:W-:Y:S01]  /*6610*/  FADD.FTZ R7, R8, R7 ;  /* 0x0000000708077221 */ /* 0x010fe20000010000 */
[----:B------:R-:W-:-:S03]  /*6620*/  IADD3 R3, -R3, R0, RZ ;  /* 0x0000000003037210 */ /* 0x000fc60007ffe1ff */
[----:B------:R-:W1:Y:S01]  /*6630*/  @P3 LDC R27, c[0x0][0x2e8] ;  /* 0x0000ba00ff1b3b82 */ /* 0x000e620000000800 */
[----:B------:R-:W-:Y:S02]  /*6640*/  MOV R0, 0x3f800000 ;  /* 0x3f80000000007802 */ /* 0x000fe40000000f00 */
[----:B------:R-:W-:Y:S02]  /*6650*/  SHF.R.S32.HI R2, RZ, 0x2, R2 ;  /* 0x00000002ff027819 */ /* 0x000fe40000011402 */
[----:B------:R-:W-:Y:S02]  /*6660*/  SHF.R.S32.HI R8, RZ, 0x5, R11 ;  /* 0x00000005ff087819 */ /* 0x000fe4000001140b */
[----:B------:R-:W2:Y:S01]  /*6670*/  @P3 MUFU.RCP R0, R9 ;  /* 0x0000000900003308 */ /* 0x000ea20000001000 */
[----:B------:R-:W-:Y:S02]  /*6680*/  SHF.R.S32.HI R13, RZ, 0x1f, R2 ;  /* 0x0000001fff0d7819 */ /* 0x000fe40000011402 */
[----:B------:R-:W-:Y:S01]  /*6690*/  FSETP.NE.FTZ.AND P5, PT, R5, RZ, PT ;  /* 0x000000ff0500720b */ /* 0x000fe20003fb5000 */
[----:B------:R-:W3:Y:S01]  /*66a0*/  @P4 LDC R18, c[0x0][0x2e8] ;  /* 0x0000ba00ff124b82 */ /* 0x000ee20000000800 */
[----:B------:R-:W-:-:S02]  /*66b0*/  LEA.HI R13, R13, R2, RZ, 0x3 ;  /* 0x000000020d0d7211 */ /* 0x000fc400078f18ff */
[----:B------:R-:W-:Y:S01]  /*66c0*/  FSETP.NE.FTZ.AND P2, PT, R7, RZ, PT ;  /* 0x000000ff0700720b */ /* 0x000fe20003f55000 */
[----:B------:R-:W4:Y:S01]  /*66d0*/  @P4 MUFU.RCP R4, R10 ;  /* 0x0000000a00044308 */ /* 0x000f220000001000 */
[----:B------:R-:W-:Y:S02]  /*66e0*/  LOP3.LUT R13, R13, 0xfffffff8, RZ, 0xc0, !PT ;  /* 0xfffffff80d0d7812 */ /* 0x000fe400078ec0ff */
[----:B------:R-:W-:Y:S02]  /*66f0*/  SHF.L.U32 R22, R3, 0x3, RZ ;  /* 0x0000000303167819 */ /* 0x000fe400000006ff */
[----:B------:R-:W-:-:S03]  /*6700*/  IADD3 R13, R2, -R13, RZ ;  /* 0x8000000d020d7210 */ /* 0x000fc60007ffe0ff */
[----:B------:R-:W5:Y:S01]  /*6710*/  @P5 MUFU.RCP R6, R5 ;  /* 0x0000000500065308 */ /* 0x000f620000001000 */
        /* <DEDUP_REMOVED lines=24> */
[C---:B------:R-:W-:Y:S01]  /*68a0*/  LEA.HI R0, R13.reuse, R13, RZ, 0x1 ;  /* 0x0000000d0d007211 */ /* 0x040fe200078f08ff */
        /* <DEDUP_REMOVED lines=24> */
[----:B------:R-:W-:Y:S01]  /*6a30*/  LOP3.LUT R4, R0, 0x3fffffe, RZ, 0xc0, !PT ;  /* 0x03fffffe00047812 */ /* 0x000fe200078ec0ff */
[C---:B-----5:R-:W-:Y:S01]  /*6a40*/  FMUL.FTZ R160, R6.reuse, R160 ;  /* 0x000000a006a07220 */ /* 0x060fe20000410000 */
[----:B------:R-:W-:Y:S01]  /*6a50*/  SHF.R.S32.HI R0, RZ, 0x1, R0 ;  /* 0x00000001ff007819 */ /* 0x000fe20000011400 */
[C---:B------:R-:W-:Y:S01]  /*6a60*/  FMUL.FTZ R161, R6.reuse, R161 ;  /* 0x000000a106a17220 */ /* 0x040fe20000410000 */
[----:B------:R-:W-:Y:S01]  /*6a70*/  IADD3 R13, R13, -R4, RZ ;  /* 0x800000040d0d7210 */ /* 0x000fe20007ffe0ff */
[----:B------:R-:W-:Y:S01]  /*6a80*/  FMUL.FTZ R148, R6, R148 ;  /* 0x0000009406947220 */ /* 0x000fe20000410000 */
[----:B------:R-:W-:Y:S01]  /*6a90*/  SHF.L.U32 R11, R0, 0x6, RZ ;  /* 0x00000006000b7819 */ /* 0x000fe200000006ff */
[----:B------:R-:W-:Y:S01]  /*6aa0*/  FMUL.FTZ R149, R6, R149 ;  /* 0x0000009506957220 */ /* 0x000fe20000410000 */
[----:B------:R-:W-:Y:S01]  /*6ab0*/  LEA R4, R8, R3, 0x8 ;  /* 0x0000000308047211 */ /* 0x000fe200078e40ff */
[C---:B------:R-:W-:Y:S01]  /*6ac0*/  FMUL.FTZ R68, R6.reuse, R68 ;  /* 0x0000004406447220 */ /* 0x040fe20000410000 */
[----:B------:R-:W-:Y:S01]  /*6ad0*/  LOP3.LUT R11, R11, 0xc0, RZ, 0xc0, !PT ;  /* 0x000000c00b0b7812 */ /* 0x000fe200078ec0ff */
[----:B------:R-:W-:Y:S01]  /*6ae0*/  FMUL.FTZ R69, R6, R69 ;  /* 0x0000004506457220 */ /* 0x000fe20000410000 */
[----:B------:R-:W-:Y:S01]  /*6af0*/  LOP3.LUT R12, R0, 0x1, RZ, 0xc0, !PT ;  /* 0x00000001000c7812 */ /* 0x000fe200078ec0ff */
[C---:B------:R-:W-:Y:S01]  /*6b00*/  FMUL.FTZ R80, R6.reuse, R80 ;  /* 0x0000005006507220 */ /* 0x040fe20000410000 */
[----:B------:R-:W-:Y:S01]  /*6b10*/  LEA R4, R13, R4, 0x4 ;  /* 0x000000040d047211 */ /* 0x000fe200078e20ff */
[C---:B------:R-:W-:Y:S01]  /*6b20*/  FMUL.FTZ R81, R6.reuse, R81 ;  /* 0x0000005106517220 */ /* 0x040fe20000410000 */
[----:B------:R-:W-:Y:S01]  /*6b30*/  LEA.HI R11, R11, R11, RZ, 0x1d ;  /* 0x0000000b0b0b7211 */ /* 0x000fe200078fe8ff */
[----:B------:R-:W-:Y:S01]  /*6b40*/  FMUL.FTZ R84, R6, R84 ;  /* 0x0000005406547220 */ /* 0x000fe20000410000 */
[----:B------:R-:W-:Y:S01]  /*6b50*/  ISETP.NE.U32.AND P0, PT, R12, 0x1, PT ;  /* 0x000000010c00780c */ /* 0x000fe20003f05070 */
[----:B------:R-:W-:Y:S01]  /*6b60*/  FMUL.FTZ R85, R6, R85 ;  /* 0x0000005506557220 */ /* 0x000fe20000410000 */
[----:B------:R-:W-:Y:S01]  /*6b70*/  LEA R4, R4, R11, 0x1 ;  /* 0x0000000b04047211 */ /* 0x000fe200078e08ff */
[C---:B------:R-:W-:Y:S01]  /*6b80*/  FMUL.FTZ R96, R6.reuse, R96 ;  /* 0x0000006006607220 */ /* 0x040fe20000410000 */
[C---:B------:R-:W-:Y:S01]  /*6b90*/  FMUL.FTZ R97, R6.reuse, R97 ;  /* 0x0000006106617220 */ /* 0x040fe20000410000 */
[----:B------:R-:W-:Y:S01]  /*6ba0*/  FMUL.FTZ R144, R6, R144 ;  /* 0x0000009006907220 */ /* 0x000fe20000410000 */
[----:B------:R-:W-:Y:S01]  /*6bb0*/  LEA R11, R4, UR4, 0x1 ;  /* 0x00000004040b7c11 */ /* 0x000fe2000f8e08ff */
[----:B------:R-:W-:Y:S01]  /*6bc0*/  ULDC.U8 UR4, c[0x0][0x3d9] ;  /* 0x0000f64000047ab9 */ /* 0x000fe20000000000 */
[C---:B------:R-:W-:Y:S01]  /*6bd0*/  FMUL.FTZ R145, R6.reuse, R145 ;  /* 0x0000009106917220 */ /* 0x040fe20000410000 */
[C---:B------:R-:W-:Y:S01]  /*6be0*/  FMUL.FTZ R108, R6.reuse, R108 ;  /* 0x0000006c066c7220 */ /* 0x040fe20000410000 */
[C---:B------:R-:W-:Y:S01]  /*6bf0*/  IADD3 R15, R11.reuse, -0x10, RZ ;  /* 0xfffffff00b0f7810 */ /* 0x040fe20007ffe0ff */
[C---:B------:R-:W-:Y:S01]  /*6c00*/  FMUL.FTZ R109, R6.reuse, R109 ;  /* 0x0000006d066d7220 */ /* 0x040fe20000410000 */
[C---:B------:R-:W-:Y:S01]  /*6c10*/  FMUL.FTZ R140, R6.reuse, R140 ;  /* 0x0000008c068c7220 */ /* 0x040fe20000410000 */
[C---:B------:R-:W-:Y:S01]  /*6c20*/  @P0 IADD3 R15, R11.reuse, 0x10, RZ ;  /* 0x000000100b0f0810 */ /* 0x040fe20007ffe0ff */
[----:B------:R-:W-:Y:S01]  /*6c30*/  FMUL.FTZ R141, R6, R141 ;  /* 0x0000008d068d7220 */ /* 0x000fe20000410000 */
[----:B------:R-:W-:Y:S01]  /*6c40*/  LOP3.LUT P0, RZ, R0, 0x2, RZ, 0xc0, !PT ;  /* 0x0000000200ff7812 */ /* 0x000fe2000780c0ff */
[C---:B------:R-:W-:Y:S01]  /*6c50*/  FMUL.FTZ R120, R6.reuse, R120 ;  /* 0x0000007806787220 */ /* 0x040fe20000410000 */
[----:B------:R-:W-:Y:S01]  /*6c60*/  MOV R0, 0x20 ;  /* 0x0000002000007802 */ /* 0x000fe20000000f00 */
[C---:B------:R-:W-:Y:S01]  /*6c70*/  FMUL.FTZ R121, R6.reuse, R121 ;  /* 0x0000007906797220 */ /* 0x040fe20000410000 */
[C---:B------:R-:W-:Y:S01]  /*6c80*/  FMUL.FTZ R136, R6.reuse, R136 ;  /* 0x0000008806887220 */ /* 0x040fe20000410000 */
[----:B------:R-:W-:Y:S01]  /*6c90*/  FMUL.FTZ R137, R6, R137 ;  /* 0x0000008906897220 */ /* 0x000fe20000410000 */
[----:B------:R-:W-:Y:S01]  /*6ca0*/  SEL R0, R0, 0xffffffe0, !P0 ;  /* 0xffffffe000007807 */ /* 0x000fe20004000000 */
[C---:B------:R-:W-:Y:S01]  /*6cb0*/  FMUL.FTZ R128, R6.reuse, R128 ;  /* 0x0000008006807220 */ /* 0x040fe20000410000 */
[----:B------:R-:W-:Y:S01]  /*6cc0*/  ISETP.NE.AND P0, PT, RZ, UR4, PT ;  /* 0x00000004ff007c0c */ /* 0x000fe2000bf05270 */
[----:B------:R-:W-:Y:S01]  /*6cd0*/  FMUL.FTZ R129, R6, R129 ;  /* 0x0000008106817220 */ /* 0x000fe20000410000 */
[----:B------:R-:W-:Y:S01]  /*6ce0*/  MOV R6, 0x3f800000 ;  /* 0x3f80000000067802 */ /* 0x000fe20000000f00 */
[----:B------:R-:W2:Y:S01]  /*6cf0*/  S2R R4, SR_CTAID.Z ;  /* 0x0000000000047919 */ /* 0x000ea20000002700 */
[----:B------:R-:W-:Y:S01]  /*6d00*/  IADD3 R17, R11, R0, RZ ;  /* 0x000000000b117210 */ /* 0x000fe20007ffe0ff */
[----:B------:R-:W4:Y:S01]  /*6d10*/  @P4 MUFU.LG2 R10, R10 ;  /* 0x0000000a000a4308 */ /* 0x000f220000000c00 */
[----:B------:R-:W-:-:S02]  /*6d20*/  IADD3 R19, R0, R15, RZ ;  /* 0x0000000f00137210 */ /* 0x000fc40007ffe0ff */
[----:B------:R-:W-:Y:S02]  /*6d30*/  F2FP.F16.F32.PACK_AB R160, R161, R160 ;  /* 0x000000a0a1a0723e */ /* 0x000fe400000000ff */
[----:B------:R-:W-:Y:S02]  /*6d40*/  F2FP.F16.F32.PACK_AB R162, R163, R162 ;  /* 0x000000a2a3a2723e */ /* 0x000fe400000000ff */
[----:B------:R-:W-:Y:S01]  /*6d50*/  ISETP.NE.OR P6, PT, RZ, UR4, !P1 ;  /* 0x00000004ff007c0c */ /* 0x000fe2000cfc5670 */
[----:B------:R-:W5:Y:S01]  /*6d60*/  @P0 LDC.64 R12, c[0x0][0x2c0] ;  /* 0x0000b000ff0c0b82 */ /* 0x000f620000000a00 */
[----:B------:R-:W1:Y:S01]  /*6d70*/  @P2 MUFU.RCP R6, R7 ;  /* 0x0000000700062308 */ /* 0x000e620000001000 */
[----:B------:R-:W-:Y:S01]  /*6d80*/  F2FP.F16.F32.PACK_AB R148, R149, R148 ;  /* 0x000000949594723e */ /* 0x000fe200000000ff */
[----:B------:R-:W-:Y:S01]  /*6d90*/  STS [R11], R160 ;  /* 0x000000a00b007388 */ /* 0x000fe20000000800 */
[----:B------:R-:W-:Y:S02]  /*6da0*/  F2FP.F16.F32.PACK_AB R150, R151, R150 ;  /* 0x000000969796723e */ /* 0x000fe400000000ff */
[----:B------:R-:W-:Y:S01]  /*6db0*/  F2FP.F16.F32.PACK_AB R156, R157, R156 ;  /* 0x0000009c9d9c723e */ /* 0x000fe200000000ff */
[----:B------:R-:W-:Y:S01]  /*6dc0*/  STS [R11+0x200], R162 ;  /* 0x000200a20b007388 */ /* 0x000fe20000000800 */
[----:B------:R-:W2:Y:S01]  /*6dd0*/  @!P0 LDC R0, c[0x0][0x2e4] ;  /* 0x0000b900ff008b82 */ /* 0x000ea20000000800 */
[----:B------:R-:W-:Y:S01]  /*6de0*/  F2FP.F16.F32.PACK_AB R152, R153, R152 ;  /* 0x000000989998723e */ /* 0x000fe200000000ff */
[----:B------:R-:W-:Y:S01]  /*6df0*/  @P2 MUFU.LG2 R7, R7 ;  /* 0x0000000700072308 */ /* 0x000fe20000000c00 */
[----:B------:R-:W-:Y:S01]  /*6e00*/  F2FP.F16.F32.PACK_AB R68, R69, R68 ;  /* 0x000000444544723e */ /* 0x000fe200000000ff */
[----:B------:R-:W-:Y:S01]  /*6e10*/  STS [R15], R148 ;  /* 0x000000940f007388 */ /* 0x000fe20000000800 */
[----:B------:R-:W-:Y:S01]  /*6e20*/  F2FP.F16.F32.PACK_AB R70, R71, R70 ;  /* 0x000000464746723e */ /* 0x000fe200000000ff */
[----:B----4-:R-:W-:Y:S01]  /*6e30*/  @P4 FMUL.FTZ R10, R10, 0.69314718246459960938 ;  /* 0x3f3172180a0a4820 */ /* 0x010fe20000410000 */
[----:B------:R-:W-:Y:S01]  /*6e40*/  F2FP.F16.F32.PACK_AB R80, R81, R80 ;  /* 0x000000505150723e */ /* 0x000fe200000000ff */
[----:B------:R-:W4:Y:S01]  /*6e50*/  @!P0 LDC R14, c[0x0][0x270] ;  /* 0x00009c00ff0e8b82 */ /* 0x000f220000000800 */
[----:B------:R-:W-:Y:S01]  /*6e60*/  F2FP.F16.F32.PACK_AB R82, R83, R82 ;  /* 0x000000525352723e */ /* 0x000fe200000000ff */
[C---:B-1----:R-:W-:Y:S01]  /*6e70*/  FMUL.FTZ R159, R6.reuse, R159 ;  /* 0x0000009f069f7220 */ /* 0x042fe20000410000 */
[C---:B------:R-:W-:Y:S01]  /*6e80*/  FMUL.FTZ R158, R6.reuse, R158 ;  /* 0x0000009e069e7220 */ /* 0x040fe20000410000 */
[C---:B------:R-:W-:Y:S01]  /*6e90*/  FMUL.FTZ R155, R6.reuse, R155 ;  /* 0x0000009b069b7220 */ /* 0x040fe20000410000 */
[C---:B------:R-:W-:Y:S01]  /*6ea0*/  FMUL.FTZ R154, R6.reuse, R154 ;  /* 0x0000009a069a7220 */ /* 0x040fe20000410000 */
[C---:B------:R-:W-:Y:S01]  /*6eb0*/  FMUL.FTZ R75, R6.reuse, R75 ;  /* 0x0000004b064b7220 */ /* 0x040fe20000410000 */
[----:B------:R-:W-:Y:S01]  /*6ec0*/  FMUL.FTZ R74, R6, R74 ;  /* 0x0000004a064a7220 */ /* 0x000fe20000410000 */
[----:B-----5:R-:W-:-:S02]  /*6ed0*/  @P0 IMAD R21, R13, R12, RZ ;  /* 0x0000000c0d150224 */ /* 0x020fc400078e02ff */
[C---:B------:R-:W-:Y:S01]  /*6ee0*/  FMUL.FTZ R79, R6.reuse, R79 ;  /* 0x0000004f064f7220 */ /* 0x040fe20000410000 */
[----:B------:R-:W2:Y:S01]  /*6ef0*/  @!P0 LDC R13, c[0x0][0x2c4] ;  /* 0x0000b100ff0d8b82 */ /* 0x000ea20000000800 */
[----:B------:R-:W1:Y:S01]  /*6f00*/  S2R R12, SR_CTAID.Y ;  /* 0x00000000000c7919 */ /* 0x000e620000002600 */
[C---:B------:R-:W-:Y:S01]  /*6f10*/  FMUL.FTZ R78, R6.reuse, R78 ;  /* 0x0000004e064e7220 */ /* 0x040fe20000410000 */
[----:B------:R-:W-:Y:S01]  /*6f20*/  F2FP.F16.F32.PACK_AB R158, R159, R158 ;  /* 0x0000009e9f9e723e */ /* 0x000fe200000000ff */
[C---:B------:R-:W-:Y:S01]  /*6f30*/  FMUL.FTZ R91, R6.reuse, R91 ;  /* 0x0000005b065b7220 */ /* 0x040fe20000410000 */
[----:B------:R-:W-:Y:S01]  /*6f40*/  F2FP.F16.F32.PACK_AB R154, R155, R154 ;  /* 0x0000009a9b9a723e */ /* 0x000fe200000000ff */
[C---:B------:R-:W-:Y:S01]  /*6f50*/  FMUL.FTZ R90, R6.reuse, R90 ;  /* 0x0000005a065a7220 */ /* 0x040fe20000410000 */
[C---:B------:R-:W-:Y:S01]  /*6f60*/  FMUL.FTZ R95, R6.reuse, R95 ;  /* 0x0000005f065f7220 */ /* 0x040fe20000410000 */
[C---:B------:R-:W-:Y:S01]  /*6f70*/  FMUL.FTZ R94, R6.reuse, R94 ;  /* 0x0000005e065e7220 */ /* 0x040fe20000410000 */
[----:B------:R-:W-:Y:S01]  /*6f80*/  F2FP.F16.F32.PACK_AB R72, R73, R72 ;  /* 0x000000484948723e */ /* 0x000fe200000000ff */
[----:B------:R-:W-:Y:S01]  /*6f90*/  STS [R15+0x200], R150 ;  /* 0x000200960f007388 */ /* 0x000fe20000000800 */
[----:B------:R-:W-:Y:S01]  /*6fa0*/  F2FP.F16.F32.PACK_AB R74, R75, R74 ;  /* 0x0000004a4b4a723e */ /* 0x000fe200000000ff */
[----:B------:R-:W5:Y:S01]  /*6fb0*/  @P0 LDC R25, c[0x0][0x2c0] ;  /* 0x0000b000ff190b82 */ /* 0x000f620000000800 */
[----:B------:R-:W-:Y:S01]  /*6fc0*/  F2FP.F16.F32.PACK_AB R76, R77, R76 ;  /* 0x0000004c4d4c723e */ /* 0x000fe200000000ff */
[----:B------:R-:W-:Y:S01]  /*6fd0*/  STS [R11+0x1000], R156 ;  /* 0x0010009c0b007388 */ /* 0x000fe20000000800 */
[----:B------:R-:W-:Y:S01]  /*6fe0*/  F2FP.F16.F32.PACK_AB R78, R79, R78 ;  /* 0x0000004e4f4e723e */ /* 0x000fe200000000ff */
[C---:B------:R-:W-:Y:S01]  /*6ff0*/  FMUL.FTZ R103, R6.reuse, R103 ;  /* 0x0000006706677220 */ /* 0x040fe20000410000 */
        /* <DEDUP_REMOVED lines=8> */
[C---:B------:R-:W-:Y:S01]  /*7080*/  FMUL.FTZ R106, R6.reuse, R106 ;  /* 0x0000006a066a7220 */ /* 0x040fe20000410000 */
[----:B------:R-:W-:Y:S01]  /*7090*/  STS [R15+0x1200], R154 ;  /* 0x0012009a0f007388 */ /* 0x000fe20000000800 */
[----:B------:R-:W-:Y:S01]  /*70a0*/  F2FP.F16.F32.PACK_AB R88, R89, R88 ;  /* 0x000000585958723e */ /* 0x000fe200000000ff */
[C---:B------:R-:W-:Y:S01]  /*70b0*/  FMUL.FTZ R115, R6.reuse, R115 ;  /* 0x0000007306737220 */ /* 0x040fe20000410000 */
[----:B------:R-:W-:Y:S01]  /*70c0*/  F2FP.F16.F32.PACK_AB R90, R91, R90 ;  /* 0x0000005a5b5a723e */ /* 0x000fe200000000ff */
[----:B------:R-:W-:Y:S01]  /*70d0*/  STS [R17], R68 ;  /* 0x0000004411007388 */ /* 0x000fe20000000800 */
[----:B------:R-:W-:Y:S01]  /*70e0*/  F2FP.F16.F32.PACK_AB R92, R93, R92 ;  /* 0x0000005c5d5c723e */ /* 0x000fe200000000ff */
[C---:B------:R-:W-:Y:S01]  /*70f0*/  FMUL.FTZ R114, R6.reuse, R114 ;  /* 0x0000007206727220 */ /* 0x040fe20000410000 */
[----:B------:R-:W-:Y:S01]  /*7100*/  F2FP.F16.F32.PACK_AB R94, R95, R94 ;  /* 0x0000005e5f5e723e */ /* 0x000fe200000000ff */
[----:B------:R-:W-:Y:S01]  /*7110*/  STS [R17+0x200], R70 ;  /* 0x0002004611007388 */ /* 0x000fe20000000800 */
[----:B------:R-:W-:Y:S01]  /*7120*/  F2FP.F16.F32.PACK_AB R144, R145, R144 ;  /* 0x000000909190723e */ /* 0x000fe200000000ff */
[----:B------:R-:W1:Y:S01]  /*7130*/  @!P6 LDC R23, c[0x0][0x2c4] ;  /* 0x0000b100ff17eb82 */ /* 0x000e620000000800 */
[----:B------:R-:W-:Y:S01]  /*7140*/  F2FP.F16.F32.PACK_AB R146, R147, R146 ;  /* 0x000000929392723e */ /* 0x000fe200000000ff */
[----:B------:R-:W-:Y:S01]  /*7150*/  STS [R19], R80 ;  /* 0x0000005013007388 */ /* 0x000fe20000000800 */
[----:B------:R-:W-:Y:S01]  /*7160*/  F2FP.F16.F32.PACK_AB R108, R109, R108 ;  /* 0x0000006c6d6c723e */ /* 0x000fe200000000ff */
[C---:B------:R-:W-:Y:S01]  /*7170*/  FMUL.FTZ R119, R6.reuse, R119 ;  /* 0x0000007706777220 */ /* 0x040fe20000410000 */
[----:B------:R-:W-:Y:S01]  /*7180*/  F2FP.F16.F32.PACK_AB R110, R111, R110 ;  /* 0x0000006e6f6e723e */ /* 0x000fe200000000ff */
[----:B------:R-:W-:Y:S01]  /*7190*/  STS [R19+0x200], R82 ;  /* 0x0002005213007388 */ /* 0x000fe20000000800 */
[C---:B------:R-:W-:Y:S01]  /*71a0*/  FMUL.FTZ R118, R6.reuse, R118 ;  /* 0x0000007606767220 */ /* 0x040fe20000410000 */
[----:B------:R-:W-:Y:S01]  /*71b0*/  F2FP.F16.F32.PACK_AB R100, R101, R100 ;  /* 0x000000646564723e */ /* 0x000fe200000000ff */
[----:B------:R-:W4:Y:S01]  /*71c0*/  @P5 MUFU.LG2 R5, R5 ;  /* 0x0000000500055308 */ /* 0x000f220000000c00 */
        /* <DEDUP_REMOVED lines=10> */
[----:B------:R-:W4:Y:S01]  /*7270*/  @P3 MUFU.LG2 R9, R9 ;  /* 0x0000000900093308 */ /* 0x000f220000000c00 */
[----:B------:R-:W-:Y:S01]  /*7280*/  F2FP.F16.F32.PACK_AB R120, R121, R120 ;  /* 0x000000787978723e */ /* 0x000fe200000000ff */
[----:B------:R-:W-:Y:S01]  /*7290*/  STS [R19+0x1200], R78 ;  /* 0x0012004e13007388 */ /* 0x000fe20000000800 */
[----:B------:R-:W-:Y:S01]  /*72a0*/  F2FP.F16.F32.PACK_AB R122, R123, R122 ;  /* 0x0000007a7b7a723e */ /* 0x000fe200000000ff */
[C---:B------:R-:W-:Y:S01]  /*72b0*/  FMUL.FTZ R135, R6.reuse, R135 ;  /* 0x0000008706877220 */ /* 0x040fe20000410000 */
[----:B------:R-:W-:Y:S01]  /*72c0*/  F2FP.F16.F32.PACK_AB R112, R113, R112 ;  /* 0x000000707170723e */ /* 0x000fe200000000ff */
[----:B------:R-:W-:Y:S01]  /*72d0*/  STS [R11+0x2000], R84 ;  /* 0x002000540b007388 */ /* 0x000fe20000000800 */
[----:B------:R-:W-:Y:S01]  /*72e0*/  F2FP.F16.F32.PACK_AB R114, R115, R114 ;  /* 0x000000727372723e */ /* 0x000fe200000000ff */
[----:B------:R-:W-:Y:S01]  /*72f0*/  FMUL.FTZ R6, R6, R134 ;  /* 0x0000008606067220 */ /* 0x000fe20000410000 */
[----:B------:R-:W-:Y:S01]  /*7300*/  F2FP.F16.F32.PACK_AB R116, R117, R116 ;  /* 0x000000747574723e */ /* 0x000fe200000000ff */
[----:B------:R-:W-:Y:S01]  /*7310*/  STS [R11+0x2200], R86 ;  /* 0x002200560b007388 */ /* 0x000fe20000000800 */
[----:B------:R-:W-:Y:S01]  /*7320*/  F2FP.F16.F32.PACK_AB R118, R119, R118 ;  /* 0x000000767776723e */ /* 0x000fe200000000ff */
[----:B---3--:R-:W-:Y:S01]  /*7330*/  @P4 FFMA.FTZ R20, R167, R18, R10 ;  /* 0x00000012a7144223 */ /* 0x008fe2000001000a */
[----:B--2---:R-:W-:Y:S01]  /*7340*/  @!P0 SEL R21, R13, R0, !P1 ;  /* 0x000000000d158207 */ /* 0x004fe20004800000 */
[----:B------:R-:W-:Y:S01]  /*7350*/  STS [R15+0x2000], R96 ;  /* 0x002000600f007388 */ /* 0x000fe20000000800 */
[----:B------:R-:W-:Y:S01]  /*7360*/  @!P0 MOV R25, 0x1 ;  /* 0x0000000100198802 */ /* 0x000fe20000000f00 */
[----:B-1----:R-:W-:Y:S01]  /*7370*/  @!P6 IMAD R23, R12, R23, RZ ;  /* 0x000000170c17e224 */ /* 0x002fe200078e02ff */
[----:B------:R-:W-:Y:S01]  /*7380*/  F2FP.F16.F32.PACK_AB R136, R137, R136 ;  /* 0x000000888988723e */ /* 0x000fe200000000ff */
[----:B------:R-:W-:Y:S01]  /*7390*/  STS [R15+0x2200], R98 ;  /* 0x002200620f007388 */ /* 0x000fe20000000800 */
[----:B------:R-:W-:Y:S01]  /*73a0*/  F2FP.F16.F32.PACK_AB R138, R139, R138 ;  /* 0x0000008a8b8a723e */ /* 0x000fe200000000ff */
[----:B-----5:R-:W-:Y:S01]  /*73b0*/  IMAD R18, R16, R25, RZ ;  /* 0x0000001910127224 */ /* 0x020fe200078e02ff */
[----:B------:R-:W-:Y:S01]  /*73c0*/  F2FP.F16.F32.PACK_AB R128, R129, R128 ;  /* 0x000000808180723e */ /* 0x000fe200000000ff */
[----:B------:R-:W-:Y:S01]  /*73d0*/  STS [R11+0x3000], R88 ;  /* 0x003000580b007388 */ /* 0x000fe20000000800 */
[----:B------:R-:W-:Y:S01]  /*73e0*/  F2FP.F16.F32.PACK_AB R130, R131, R130 ;  /* 0x000000828382723e */ /* 0x000fe200000000ff */
[----:B----4-:R-:W-:Y:S01]  /*73f0*/  @P5 FMUL.FTZ R5, R5, 0.69314718246459960938 ;  /* 0x3f31721805055820 */ /* 0x010fe20000410000 */
[----:B------:R-:W-:Y:S01]  /*7400*/  LOP3.LUT P4, RZ, R237, 0x3, RZ, 0xc0, !PT ;  /* 0x00000003edff7812 */ /* 0x000fe2000788c0ff */
[----:B------:R-:W-:Y:S01]  /*7410*/  STS [R11+0x3200], R90 ;  /* 0x0032005a0b007388 */ /* 0x000fe20000000800 */
[----:B------:R-:W-:Y:S01]  /*7420*/  F2FP.F16.F32.PACK_AB R124, R125, R124 ;  /* 0x0000007c7d7c723e */ /* 0x000fe200000000ff */
[----:B------:R-:W-:Y:S01]  /*7430*/  @P3 FMUL.FTZ R9, R9, 0.69314718246459960938 ;  /* 0x3f31721809093820 */ /* 0x000fe20000410000 */
[----:B------:R-:W-:Y:S01]  /*7440*/  F2FP.F16.F32.PACK_AB R126, R127, R126 ;  /* 0x0000007e7f7e723e */ /* 0x000fe200000000ff */
[----:B------:R-:W-:Y:S01]  /*7450*/  STS [R15+0x3000], R92 ;  /* 0x0030005c0f007388 */ /* 0x000fe20000000800 */
[----:B------:R-:W-:-:S02]  /*7460*/  F2FP.F16.F32.PACK_AB R6, R135, R6 ;  /* 0x000000068706723e */ /* 0x000fc400000000ff */
[----:B------:R-:W-:Y:S01]  /*7470*/  SHF.L.U32 R18, R18, 0x7, RZ ;  /* 0x0000000712127819 */ /* 0x000fe200000006ff */
[----:B------:R-:W-:Y:S01]  /*7480*/  STS [R15+0x3200], R94 ;  /* 0x0032005e0f007388 */ /* 0x000fe20000000800 */
[----:B------:R-:W-:Y:S02]  /*7490*/  F2FP.F16.F32.PACK_AB R132, R133, R132 ;  /* 0x000000848584723e */ /* 0x000fe400000000ff */
[----:B------:R-:W-:Y:S01]  /*74a0*/  @!P6 MOV R28, R23 ;  /* 0x00000017001ce202 */ /* 0x000fe20000000f00 */
[----:B------:R-:W-:Y:S01]  /*74b0*/  STS [R17+0x2000], R144 ;  /* 0x0020009011007388 */ /* 0x000fe20000000800 */
[----:B------:R-:W-:Y:S02]  /*74c0*/  @!P6 SHF.R.S32.HI R29, RZ, 0x1f, R23 ;  /* 0x0000001fff1de819 */ /* 0x000fe40000011417 */
[----:B------:R-:W-:Y:S01]  /*74d0*/  MOV R0, 0x7f800000 ;  /* 0x7f80000000007802 */ /* 0x000fe20000000f00 */
[----:B------:R-:W-:Y:S01]  /*74e0*/  STS [R17+0x2200], R146 ;  /* 0x0022009211007388 */ /* 0x000fe20000000800 */
[----:B------:R-:W-:-:S03]  /*74f0*/  SHF.R.S32.HI R23, RZ, 0x1f, R22 ;  /* 0x0000001fff177819 */ /* 0x000fc60000011416 */
[----:B------:R-:W-:Y:S04]  /*7500*/  STS [R19+0x2000], R108 ;  /* 0x0020006c13007388 */ /* 0x000fe80000000800 */
        /* <DEDUP_REMOVED lines=20> */
[----:B--2---:R-:W-:Y:S01]  /*7650*/  @P0 MOV R15, 0x1 ;  /* 0x00000001000f0802 */ /* 0x004fe20000000f00 */
[----:B------:R-:W-:-:S02]  /*7660*/  @!P0 IMAD R15, R21, R14, RZ ;  /* 0x0000000e150f8224 */ /* 0x000fc400078e02ff */
[----:B------:R-:W2:Y:S01]  /*7670*/  @P2 LDC R14, c[0x0][0x2e8] ;  /* 0x0000ba00ff0e2b82 */ /* 0x000ea20000000800 */
[----:B------:R4:W-:Y:S01]  /*7680*/  STS [R19+0x5200], R6 ;  /* 0x0052000613007388 */ /* 0x0009e20000000800 */
[----:B------:R-:W-:-:S03]  /*7690*/  IMAD R15, R12, R15, RZ ;  /* 0x0000000f0c0f7224 */ /* 0x000fc600078e02ff */
[----:B------:R5:W-:Y:S02]  /*76a0*/  STS [R19+0x5000], R132 ;  /* 0x0050008413007388 */ /* 0x000be40000000800 */
[----:B------:R-:W-:-:S05]  /*76b0*/  SEL R15, R15, RZ, P6 ;  /* 0x000000ff0f0f7207 */ /* 0x000fca0003000000 */
[----:B------:R-:W-:Y:S02]  /*76c0*/  IMAD R15, R4, R21, R15 ;  /* 0x00000015040f7224 */ /* 0x000fe400078e020f */
[----:B-1----:R-:W-:Y:S01]  /*76d0*/  @P5 FFMA.FTZ R0, R168, R11, R5 ;  /* 0x0000000ba8005223 */ /* 0x002fe20000010005 */
[----:B------:R-:W-:Y:S01]  /*76e0*/  MOV R5, 0x7f800000 ;  /* 0x7f80000000057802 */ /* 0x000fe20000000f00 */
[----:B------:R-:W-:Y:S01]  /*76f0*/  @P3 FFMA.FTZ R5, R166, R27, R9 ;  /* 0x0000001ba6053223 */ /* 0x000fe20000010009 */
[----:B---3--:R-:W-:Y:S01]  /*7700*/  MOV R17, 0x7f800000 ;  /* 0x7f80000000117802 */ /* 0x008fe20000000f00 */
[----:B----4-:R-:W-:Y:S01]  /*7710*/  @P2 FMUL.FTZ R6, R7, 0.69314718246459960938 ;  /* 0x3f31721807062820 */ /* 0x010fe20000410000 */
[----:B------:R-:W-:Y:S01]  /*7720*/  SHF.R.S32.HI R7, RZ, 0x1f, R18 ;  /* 0x0000001fff077819 */ /* 0x000fe20000011412 */
[----:B------:R-:W-:Y:S01]  /*7730*/  BAR.SYNC.DEFER_BLOCKING 0x0 ;  /* 0x0000000000007b1d */ /* 0x000fe20000010000 */
[--C-:B------:R-:W-:Y:S01]  /*7740*/  IADD3 R18, P1, P0, R18, R28, R15.reuse ;  /* 0x0000001c12127210 */ /* 0x100fe2000783e00f */
[----:B--2---:R-:W-:Y:S01]  /*7750*/  @P2 FFMA.FTZ R17, R165, R14, R6 ;  /* 0x0000000ea5112223 */ /* 0x004fe20000010006 */
[----:B------:R-:W-:-:S02]  /*7760*/  SHF.R.S32.HI R28, RZ, 0x1f, R15 ;  /* 0x0000001fff1c7819 */ /* 0x000fc4000001140f */
[----:B-----5:R-:W-:Y:S02]  /*7770*/  SHF.R.S32.HI R19, RZ, 0x1f, R12 ;  /* 0x0000001fff137819 */ /* 0x020fe4000001140c */
[----:B------:R-:W-:Y:S01]  /*7780*/  IADD3.X R28, R7, R29, R28, P1, P0 ;  /* 0x0000001d071c7210 */ /* 0x000fe20000fe041c */
[----:B------:R-:W-:Y:S06]  /*7790*/  @P4 BRA `(.L_x_41) ;  /* 0x0000000000b04947 */ /* 0x000fec0003800000 */
[----:B------:R-:W-:Y:S01]  /*77a0*/  SHF.R.S32.HI R7, RZ, 0x1f, R8 ;  /* 0x0000001fff077819 */ /* 0x000fe20000011408 */
[----:B------:R-:W-:Y:S01]  /*77b0*/  IMAD R13, R16, -0x80, R13 ;  /* 0xffffff80100d7824 */ /* 0x000fe200078e020d */
        /* <DEDUP_REMOVED lines=8> */
[CC--:B------:R-:W-:Y:S01]  /*7840*/  ISETP.GE.AND P6, PT, R32.reuse, R13.reuse, PT ;  /* 0x0000000d2000720c */ /* 0x0c0fe20003fc6270 */
        /* <DEDUP_REMOVED lines=8> */
[-C--:B------:R-:W-:Y:S01]  /*78d0*/  @!P4 IMAD R21, R26, R25.reuse, RZ ;  /* 0x000000191a15c224 */ /* 0x080fe200078e02ff */
[-C--:B------:R-:W-:Y:S01]  /*78e0*/  @!P6 IADD3 R13, P0, R31, R18.reuse, RZ ;  /* 0x000000121f0de210 */ /* 0x080fe20007f1e0ff */
[----:B------:R-:W2:Y:S01]  /*78f0*/  @!P5 LDC.64 R10, c[0x0][0x2b0] ;  /* 0x0000ac00ff0adb82 */ /* 0x000ea20000000a00 */
[----:B------:R-:W-:Y:S01]  /*7900*/  @!P3 IMAD R29, R24, R25, RZ ;  /* 0x00000019181db224 */ /* 0x000fe200078e02ff */
[-C--:B------:R-:W-:Y:S02]  /*7910*/  @!P5 IADD3 R25, P2, R27, R18.reuse, RZ ;  /* 0x000000121b19d210 */ /* 0x080fe40007f5e0ff */
[----:B------:R-:W-:Y:S02]  /*7920*/  @!P4 IADD3 R26, P1, R21, R18, RZ ;  /* 0x00000012151ac210 */ /* 0x000fe40007f3e0ff */
[----:B------:R-:W-:-:S02]  /*7930*/  @!P6 LEA.HI.X.SX32 R24, R31, R28, 0x1, P0 ;  /* 0x0000001c1f18e211 */ /* 0x000fc400000f0eff */
[----:B------:R-:W3:Y:S01]  /*7940*/  @!P4 LDC.64 R8, c[0x0][0x2b0] ;  /* 0x0000ac00ff08cb82 */ /* 0x000ee20000000a00 */
[-C--:B------:R-:W-:Y:S02]  /*7950*/  @!P4 LEA.HI.X.SX32 R21, R21, R28.reuse, 0x1, P1 ;  /* 0x0000001c1515c211 */ /* 0x080fe400008f0eff */
[----:B------:R-:W-:Y:S02]  /*7960*/  @!P5 LEA.HI.X.SX32 R30, R27, R28, 0x1, P2 ;  /* 0x0000001c1b1ed211 */ /* 0x000fe400010f0eff */
[----:B------:R-:W-:-:S03]  /*7970*/  @!P3 IADD3 R18, P0, R29, R18, RZ ;  /* 0x000000121d12b210 */ /* 0x000fc60007f1e0ff */
[----:B------:R-:W4:Y:S01]  /*7980*/  @!P3 LDC.64 R6, c[0x0][0x2b0] ;  /* 0x0000ac00ff06bb82 */ /* 0x000f220000000a00 */
[----:B-1----:R-:W-:Y:S02]  /*7990*/  @!P6 LEA R14, P2, R13, R14, 0x2 ;  /* 0x0000000e0d0ee211 */ /* 0x002fe400078410ff */
        /* <DEDUP_REMOVED lines=12> */
.L_x_41:
[----:B------:R-:W-:Y:S05]  /*7a60*/  BSYNC B0 ;  /* 0x0000000000007941 */ /* 0x000fea0003800000 */
.L_x_40:
[----:B------:R-:W-:Y:S01]  /*7a70*/  ULDC.64 UR4, c[0x0][0x290] ;  /* 0x0000a40000047ab9 */ /* 0x000fe20000000a00 */
[----:B-1----:R-:W-:Y:S01]  /*7a80*/  SHF.R.S32.HI R5, RZ, 0x1f, R4 ;  /* 0x0000001fff057819 */ /* 0x002fe20000011404 */
[----:B------:R-:W-:Y:S01]  /*7a90*/  IMAD R7, R19, UR4, RZ ;  /* 0x0000000413077c24 */ /* 0x000fe2000f8e02ff */
[----:B------:R-:W-:Y:S01]  /*7aa0*/  SHF.R.S32.HI R3, RZ, 0x1f, R2 ;  /* 0x0000001fff037819 */ /* 0x000fe20000011402 */
[C---:B------:R-:W-:Y:S01]  /*7ab0*/  IMAD.WIDE.U32 R22, R12.reuse, UR4, R22 ;  /* 0x000000040c167c25 */ /* 0x040fe2000f8e0016 */
[----:B------:R-:W1:Y:S01]  /*7ac0*/  LDS.128 R44, [R229] ;  /* 0x00000000e52c7984 */ /* 0x000e620000000c00 */
[----:B------:R-:W-:Y:S02]  /*7ad0*/  ULDC.64 UR6, c[0x0][0x298] ;  /* 0x0000a60000067ab9 */ /* 0x000fe40000000a00 */
[----:B------:R-:W-:Y:S01]  /*7ae0*/  IMAD R7, R12, UR5, R7 ;  /* 0x000000050c077c24 */ /* 0x000fe2000f8e0207 */
[----:B------:R-:W-:Y:S01]  /*7af0*/  ULDC.64 UR4, c[0x0][0x2a0] ;  /* 0x0000a80000047ab9 */ /* 0x000fe20000000a00 */
[----:B------:R-:W2:Y:S01]  /*7b00*/  LDS.128 R28, [R229+0x2000] ;  /* 0x00200000e51c7984 */ /* 0x000ea20000000c00 */
[----:B------:R-:W-:-:S02]  /*7b10*/  IMAD R5, R5, UR4, RZ ;  /* 0x0000000405057c24 */ /* 0x000fc4000f8e02ff */
[----:B------:R-:W-:Y:S01]  /*7b20*/  IADD3 R23, R23, R7, RZ ;  /* 0x0000000717177210 */ /* 0x000fe20007ffe0ff */
[----:B------:R-:W3:Y:S01]  /*7b30*/  LDS.128 R12, [R229+0x4000] ;  /* 0x00400000e50c7984 */ /* 0x000ee20000000c00 */
[----:B------:R-:W-:Y:S02]  /*7b40*/  IMAD R0, R4, UR5, R5 ;  /* 0x0000000504007c24 */ /* 0x000fe4000f8e0205 */
[----:B------:R-:W-:Y:S01]  /*7b50*/  IMAD.WIDE R2, R16, 0x80, R2 ;  /* 0x0000008010027825 */ /* 0x000fe200078e0202 */
[----:B------:R-:W4:Y:S03]  /*7b60*/  LDS.128 R40, [R229+0x800] ;  /* 0x00080000e5287984 */ /* 0x000f260000000c00 */
[----:B------:R-:W-:Y:S01]  /*7b70*/  IMAD.WIDE.U32 R52, R4, UR4, R22 ;  /* 0x0000000404347c25 */ /* 0x000fe2000f8e0016 */
[----:B------:R-:W5:Y:S01]  /*7b80*/  LDS.128 R24, [R229+0x2800] ;  /* 0x00280000e5187984 */ /* 0x000f620000000c00 */
[----:B------:R-:W-:-:S03]  /*7b90*/  ULDC.64 UR4, c[0x0][0x280] ;  /* 0x0000a00000047ab9 */ /* 0x000fc60000000a00 */
[----:B------:R-:W5:Y:S01]  /*7ba0*/  LDS.128 R8, [R229+0x4800] ;  /* 0x00480000e5087984 */ /* 0x000f620000000c00 */
[----:B------:R-:W-:Y:S01]  /*7bb0*/  IADD3 R53, R53, R0, RZ ;  /* 0x0000000035357210 */ /* 0x000fe20007ffe0ff */
[----:B------:R-:W-:Y:S02]  /*7bc0*/  IMAD R0, R3, UR6, RZ ;  /* 0x0000000603007c24 */ /* 0x000fe4000f8e02ff */
[----:B------:R-:W5:Y:S02]  /*7bd0*/  LDS.128 R36, [R229+0x1000] ;  /* 0x00100000e5247984 */ /* 0x000f640000000c00 */
[C---:B------:R-:W-:Y:S02]  /*7be0*/  IMAD R0, R2.reuse, UR7, R0 ;  /* 0x0000000702007c24 */ /* 0x040fe4000f8e0200 */
[----:B------:R-:W5:Y:S01]  /*7bf0*/  LDS.128 R20, [R229+0x3000] ;  /* 0x00300000e5147984 */ /* 0x000f620000000c00 */
[----:B------:R-:W-:-:S03]  /*7c00*/  IMAD.WIDE.U32 R2, R2, UR6, R52 ;  /* 0x0000000602027c25 */ /* 0x000fc6000f8e0034 */
[----:B------:R-:W5:Y:S01]  /*7c10*/  LDS.128 R4, [R229+0x5000] ;  /* 0x00500000e5047984 */ /* 0x000f620000000c00 */
[C---:B------:R-:W-:Y:S01]  /*7c20*/  LEA R52, P0, R2.reuse, UR4, 0x1 ;  /* 0x0000000402347c11 */ /* 0x040fe2000f8008ff */
[----:B------:R-:W-:Y:S02]  /*7c30*/  USHF.L.U32 UR4, UR6, 0x6, URZ ;  /* 0x0000000606047899 */ /* 0x000fe4000800063f */
[----:B------:R-:W5:Y:S01]  /*7c40*/  LDS.128 R32, [R229+0x1800] ;  /* 0x00180000e5207984 */ /* 0x000f620000000c00 */
[----:B------:R-:W-:Y:S01]  /*7c50*/  IADD3 R0, R3, R0, RZ ;  /* 0x0000000003007210 */ /* 0x000fe20007ffe0ff */
[----:B------:R-:W-:Y:S02]  /*7c60*/  USHF.L.U64.HI UR6, UR6, 0x6, UR7 ;  /* 0x0000000606067899 */ /* 0x000fe40008010207 */
[----:B------:R-:W5:Y:S01]  /*7c70*/  LDS.128 R16, [R229+0x3800] ;  /* 0x00380000e5107984 */ /* 0x000f620000000c00 */
[----:B------:R-:W-:Y:S02]  /*7c80*/  LEA.HI.X R53, R2, UR5, R0, 0x1, P0 ;  /* 0x0000000502357c11 */ /* 0x000fe400080f0c00 */
[----:B------:R-:W-:Y:S01]  /*7c90*/  IADD3 R2, P0, R52, UR4, RZ ;  /* 0x0000000434027c10 */ /* 0x000fe2000ff1e0ff */
[----:B------:R-:W5:Y:S03]  /*7ca0*/  LDS.128 R48, [R229+0x5800] ;  /* 0x00580000e5307984 */ /* 0x000f660000000c00 */
[----:B------:R-:W-:Y:S01]  /*7cb0*/  IADD3.X R3, R53, UR6, RZ, P0, !PT ;  /* 0x0000000635037c10 */ /* 0x000fe200087fe4ff */
[----:B-1----:R-:W-:Y:S01]  /*7cc0*/  STG.E.128 desc[UR16][R52.64], R44 ;  /* 0x0000002c34007986 */ /* 0x002fe2000c101d10 */
[----:B------:R-:W-:-:S03]  /*7cd0*/  IADD3 R54, P0, R2, UR4, RZ ;  /* 0x0000000402367c10 */ /* 0x000fc6000ff1e0ff */
[----:B--2---:R-:W-:Y:S01]  /*7ce0*/  STG.E.128 desc[UR16][R52.64+0x40], R28 ;  /* 0x0000401c34007986 */ /* 0x004fe2000c101d10 */
[----:B------:R-:W-:Y:S02]  /*7cf0*/  IADD3.X R55, R3, UR6, RZ, P0, !PT ;  /* 0x0000000603377c10 */ /* 0x000fe400087fe4ff */
[----:B------:R-:W-:Y:S01]  /*7d00*/  IADD3 R56, P0, R54, UR4, RZ ;  /* 0x0000000436387c10 */ /* 0x000fe2000ff1e0ff */
[----:B---3--:R-:W-:Y:S03]  /*7d10*/  STG.E.128 desc[UR16][R52.64+0x80], R12 ;  /* 0x0000800c34007986 */ /* 0x008fe6000c101d10 */
[----:B------:R-:W-:Y:S01]  /*7d20*/  IADD3.X R57, R55, UR6, RZ, P0, !PT ;  /* 0x0000000637397c10 */ /* 0x000fe200087fe4ff */
[----:B----4-:R-:W-:Y:S04]  /*7d30*/  STG.E.128 desc[UR16][R2.64], R40 ;  /* 0x0000002802007986 */ /* 0x010fe8000c101d10 */
[----:B-----5:R-:W-:Y:S04]  /*7d40*/  STG.E.128 desc[UR16][R2.64+0x40], R24 ;  /* 0x0000401802007986 */ /* 0x020fe8000c101d10 */
[----:B------:R-:W-:Y:S04]  /*7d50*/  STG.E.128 desc[UR16][R2.64+0x80], R8 ;  /* 0x0000800802007986 */ /* 0x000fe8000c101d10 */
[----:B------:R-:W-:Y:S04]  /*7d60*/  STG.E.128 desc[UR16][R54.64], R36 ;  /* 0x0000002436007986 */ /* 0x000fe8000c101d10 */
[----:B------:R-:W-:Y:S04]  /*7d70*/  STG.E.128 desc[UR16][R54.64+0x40], R20 ;  /* 0x0000401436007986 */ /* 0x000fe8000c101d10 */
[----:B------:R-:W-:Y:S04]  /*7d80*/  STG.E.128 desc[UR16][R54.64+0x80], R4 ;  /* 0x0000800436007986 */ /* 0x000fe8000c101d10 */
[----:B------:R-:W-:Y:S04]  /*7d90*/  STG.E.128 desc[UR16][R56.64], R32 ;  /* 0x0000002038007986 */ /* 0x000fe8000c101d10 */
[----:B------:R-:W-:Y:S04]  /*7da0*/  STG.E.128 desc[UR16][R56.64+0x40], R16 ;  /* 0x0000401038007986 */ /* 0x000fe8000c101d10 */
[----:B------:R-:W-:Y:S01]  /*7db0*/  STG.E.128 desc[UR16][R56.64+0x80], R48 ;  /* 0x0000803038007986 */ /* 0x000fe2000c101d10 */
[----:B------:R-:W-:Y:S05]  /*7dc0*/  EXIT ;  /* 0x000000000000794d */ /* 0x000fea0003800000 */
.L_x_42:
        /* <DEDUP_REMOVED lines=11> */
.L_x_1206:


//--------------------- .text._ZN5flash16flash_fwd_kernelI23Flash_fwd_kernel_traitsILi96ELi128ELi64ELi4ELb0ELb0EN7cutlass6half_tE19Flash_kernel_traitsILi96ELi128ELi64ELi4ES3_EELb0ELb0ELb0ELb0ELb0ELb0ELb0ELb0EEEvNS_16Flash_fwd_paramsE --------------------------
	.section	.text._ZN5flash16flash_fwd_kernelI23Flash_fwd_kernel_traitsILi96ELi128ELi64ELi4ELb0ELb0EN7cutlass6half_tE19Flash_kernel_traitsILi96ELi128ELi64ELi4ES3_EELb0ELb0ELb0ELb0ELb0ELb0ELb0ELb0EEEvNS_16Flash_fwd_paramsE,"ax",@progbits
	.align	128
        .global         _ZN5flash16flash_fwd_kernelI23Flash_fwd_kernel_traitsILi96ELi128ELi64ELi4ELb0ELb0EN7cutlass6half_tE19Flash_kernel_traitsILi96ELi128ELi64ELi4ES3_EELb0ELb0ELb0ELb0ELb0ELb0ELb0ELb0EEEvNS_16Flash_fwd_paramsE
        .type           _ZN5flash16flash_fwd_kernelI23Flash_fwd_kernel_traitsILi96ELi128ELi64ELi4ELb0ELb0EN7cutlass6half_tE19Flash_kernel_traitsILi96ELi128ELi64ELi4ES3_EELb0ELb0ELb0ELb0ELb0ELb0ELb0ELb0EEEvNS_16Flash_fwd_paramsE,@function
        .size           _ZN5flash16flash_fwd_kernelI23Flash_fwd_kernel_traitsILi96ELi128ELi64ELi4ELb0ELb0EN7cutlass6half_tE19Flash_kernel_traitsILi96ELi128ELi64ELi4ES3_EELb0ELb0ELb0ELb0ELb0ELb0ELb0ELb0EEEvNS_16Flash_fwd_paramsE,(.L_x_1207 - _ZN5flash16flash_fwd_kernelI23Flash_fwd_kernel_traitsILi96ELi128ELi64ELi4ELb0ELb0EN7cutlass6half_tE19Flash_kernel_traitsILi96ELi128ELi64ELi4ES3_EELb0ELb0ELb0ELb0ELb0ELb0ELb0ELb0EEEvNS_16Flash_fwd_paramsE)
        .other          _ZN5flash16flash_fwd_kernelI23Flash_fwd_kernel_traitsILi96ELi128ELi64ELi4ELb0ELb0EN7cutlass6half_tE19Flash_kernel_traitsILi96ELi128ELi64ELi4ES3_EELb0ELb0ELb0ELb0ELb0ELb0ELb0ELb0EEEvNS_16Flash_fwd_paramsE,@"STO_CUDA_ENTRY STV_DEFAULT"
_ZN5flash16flash_fwd_kernelI23Flash_fwd_kernel_traitsILi96ELi128ELi64ELi4ELb0ELb0EN7cutlass6half_tE19Flash_kernel_traitsILi96ELi128ELi64ELi4ES3_EELb0ELb0ELb0ELb0ELb0ELb0ELb0ELb0EEEvNS_16Flash_fwd_paramsE:
.text._ZN5flash16flash_fwd_kernelI23Flash_fwd_kernel_traitsILi96ELi128ELi64ELi4ELb0ELb0EN7cutlass6half_tE19Flash_kernel_traitsILi96ELi128ELi64ELi4ES3_EELb0ELb0ELb0ELb0ELb0ELb0ELb0ELb0EEEvNS_16Flash_fwd_paramsE:
        /* <DEDUP_REMOVED lines=18> */
[----:B------:R-:W1:Y:S01]  /*0120*/  @P1 LDC.64 R6, c[0x0][0x300] ;  /* 0x0000c000ff061b82 */ /* 0x000e620000000a00 */
[----:B------:R-:W-:Y:S02]  /*0130*/  IMAD.MOV.U32 R9, RZ, RZ, RZ ;  /* 0x000000ffff097224 */ /* 0x000fe400078e00ff */
[----:B-1----:R-:W-:-:S05]  /*0140*/  @P1 IMAD.WIDE R4, R27, 0x4, R6 ;  /* 0x000000041b041825 */ /* 0x002fca00078e0206 */
[----:B------:R1:W5:Y:S01]  /*0150*/  @P1 LDG.E R9, desc[UR8][R4.64] ;  /* 0x0000000804091981 */ /* 0x000362000c1e1900 */
[----:B------:R-:W-:Y:S02]  /*0160*/  ISETP.NE.AND P3, PT, R8, RZ, PT ;  /* 0x000000ff0800720c */ /* 0x000fe40003f65270 */
[----:B---3--:R-:W-:-:S04]  /*0170*/  ISETP.EQ.U32.AND P0, PT, R2, RZ, PT ;  /* 0x000000ff0200720c */ /* 0x008fc80003f02070 */
[----:B------:R-:W-:Y:S01]  /*0180*/  ISETP.EQ.OR.EX P0, PT, R3, RZ, !P3, P0 ;  /* 0x000000ff0300720c */ /* 0x000fe20005f02700 */
[----:B--2---:R-:W-:-:S04]  /*0190*/  IMAD.WIDE R6, R27, 0x4, R10 ;  /* 0x000000041b067825 */ /* 0x004fc800078e020a */
[----:B------:R-:W-:Y:S01]  /*01a0*/  IMAD.MOV.U32 R8, RZ, RZ, -0x1 ;  /* 0xffffffffff087424 */ /* 0x000fe200078e00ff */
[----:B------:R-:W2:Y:S01]  /*01b0*/  S2R R31, SR_CTAID.X ;  /* 0x00000000001f7919 */ /* 0x000ea20000002500 */
[----:B------:R-:W3:Y:S06]  /*01c0*/  S2R R29, SR_CTAID.Z ;  /* 0x00000000001d7919 */ /* 0x000eec0000002700 */
[----:B------:R1:W5:Y:S01]  /*01d0*/  @!P0 LDG.E R8, desc[UR8][R6.64] ;  /* 0x0000000806088981 */ /* 0x000362000c1e1900 */
[----:B------:R-:W-:Y:S01]  /*01e0*/  ISETP.NE.U32.AND P0, PT, R2, RZ, PT ;  /* 0x000000ff0200720c */ /* 0x000fe20003f05070 */
[----:B------:R-:W1:Y:S03]  /*01f0*/  S2R R46, SR_TID.X ;  /* 0x00000000002e7919 */ /* 0x000e660000002100 */
[----:B------:R-:W-:Y:S01]  /*0200*/  ISETP.NE.AND.EX P0, PT, R3, RZ, PT, P0 ;  /* 0x000000ff0300720c */ /* 0x000fe20003f05300 */
[----:B----4-:R-:W-:Y:S01]  /*0210*/  @P2 IMAD.IADD R11, R0, 0x1, -R13 ;  /* 0x00000001000b2824 */ /* 0x010fe200078e0a0d */
[----:B------:R4:W-:Y:S05]  /*0220*/  STL [R1+0x14], R13 ;  /* 0x0000140d01007387 */ /* 0x0009ea0000100800 */
[----:B------:R-:W1:Y:S06]  /*0230*/  @!P2 LDC R11, c[0x0][0x2c4] ;  /* 0x0000b100ff0bab82 */ /* 0x000e6c0000000800 */
[----:B--23--:R-:W-:Y:S05]  /*0240*/  @!P0 BRA `(.L_x_43) ;  /* 0x0000000000108947 */ /* 0x00cfea0003800000 */
[----:B------:R-:W1:Y:S02]  /*0250*/  @P3 LDG.E R0, desc[UR8][R6.64+0x4] ;  /* 0x0000040806003981 */ /* 0x000e64000c1e1900 */
[----:B-1---5:R-:W-:-:S06]  /*0260*/  @P3 IADD3 R4, R0, -R8, RZ ;  /* 0x8000000800043210 */ /* 0x022fcc0007ffe0ff */
[----:B------:R2:W5:Y:S01]  /*0270*/  @!P3 LDG.E R4, desc[UR8][R6.64] ;  /* 0x000000080604b981 */ /* 0x000562000c1e1900 */
[----:B------:R-:W-:Y:S05]  /*0280*/  BRA `(.L_x_44) ;  /* 0x0000000000047947 */ /* 0x000fea0003800000 */
.L_x_43:
[----:B-1----:R-:W1:Y:S02]  /*0290*/  LDC R4, c[0x0][0x2c8] ;  /* 0x0000b200ff047b82 */ /* 0x002e640000000800 */
.L_x_44:
[----:B------:R-:W3:Y:S02]  /*02a0*/  LDC.64 R2, c[0x0][0x308] ;  /* 0x0000c200ff027b82 */ /* 0x000ee40000000a00 */
[----:B---3--:R-:W-:-:S04]  /*02b0*/  ISETP.NE.U32.AND P2, PT, R2, RZ, PT ;  /* 0x000000ff0200720c */ /* 0x008fc80003f45070 */
[----:B------:R-:W-:-:S13]  /*02c0*/  ISETP.NE.AND.EX P2, PT, R3, RZ, PT, P2 ;  /* 0x000000ff0300720c */ /* 0x000fda0003f45320 */
[----:B------:R-:W3:Y:S08]  /*02d0*/  @P2 LDC.64 R2, c[0x0][0x308] ;  /* 0x0000c200ff022b82 */ /* 0x000ef00000000a00 */
[----:B------:R-:W4:Y:S01]  /*02e0*/  @!P2 LDC R5, c[0x0][0x2cc] ;  /* 0x0000b300ff05ab82 */ /* 0x000f220000000800 */
[----:B---3--:R-:W-:-:S05]  /*02f0*/  @P2 IMAD.WIDE R2, R27, 0x4, R2 ;  /* 0x000000041b022825 */ /* 0x008fca00078e0202 */
[----:B------:R-:W3:Y:S01]  /*0300*/  @P2 LDG.E R0, desc[UR8][R2.64] ;  /* 0x0000000802002981 */ /* 0x000ee2000c1e1900 */
[----:B------:R-:W-:-:S05]  /*0310*/  IMAD.SHL.U32 R28, R31, 0x80, RZ ;  /* 0x000000801f1c7824 */ /* 0x000fca00078e00ff */
[----:B------:R-:W-:Y:S01]  /*0320*/  ISETP.GT.AND P0, PT, R11, R28, PT ;  /* 0x0000001c0b00720c */ /* 0x000fe20003f04270 */
[----:B------:R-:W2:Y:S02]  /*0330*/  @!P2 LDC.64 R2, c[0x0][0x318] ;  /* 0x0000c600ff02ab82 */ /* 0x000ea40000000a00 */
[----:B--2---:R-:W-:-:S04]  /*0340*/  @!P2 ISETP.NE.U32.AND P1, PT, R2, RZ, PT ;  /* 0x000000ff0200a20c */ /* 0x004fc80003f25070 */
[----:B------:R-:W-:Y:S01]  /*0350*/  @!P2 ISETP.NE.AND.EX P1, PT, R3, RZ, PT, P1 ;  /* 0x000000ff0300a20c */ /* 0x000fe20003f25310 */
[----:B---3-5:R-:W-:-:S03]  /*0360*/  @P2 IMAD.IADD R44, R0, 0x1, -R9 ;  /* 0x00000001002c2824 */ /* 0x028fc600078e0a09 */
[----:B----4-:R-:W-:-:S04]  /*0370*/  @!P2 SEL R0, R5, RZ, P1 ;  /* 0x000000ff0500a207 */ /* 0x010fc80000800000 */
        /* <DEDUP_REMOVED lines=8> */
[----:B------:R-:W-:Y:S02]  /*0400*/  ISETP.NE.AND P3, PT, R13, -0x1, PT ;  /* 0xffffffff0d00780c */ /* 0x000fe40003f65270 */
[----:B------:R-:W-:Y:S02]  /*0410*/  IABS R5, R29 ;  /* 0x0000001d00057213 */ /* 0x000fe40000000000 */
[----:B------:R-:W-:Y:S02]  /*0420*/  SHF.R.S32.HI R22, RZ, 0x1f, R46 ;  /* 0x0000001fff167819 */ /* 0x000fe4000001142e */
[----:B------:R-:W-:Y:S02]  /*0430*/  ISETP.NE.AND P0, PT, R8, -0x1, PT ;  /* 0xffffffff0800780c */ /* 0x000fe40003f05270 */
[----:B------:R-:W-:Y:S02]  /*0440*/  LEA.HI R19, R22, R46, RZ, 0x3 ;  /* 0x0000002e16137211 */ /* 0x000fe400078f18ff */
[----:B------:R-:W-:-:S02]  /*0450*/  IADD3 R26, -R28, R11, RZ ;  /* 0x0000000b1c1a7210 */ /* 0x000fc40007ffe1ff */
[----:B------:R-:W-:Y:S01]  /*0460*/  SHF.R.S32.HI R30, RZ, 0x3, R19 ;  /* 0x00000003ff1e7819 */ /* 0x000fe20000011413 */
[----:B------:R-:W2:Y:S01]  /*0470*/  @P3 LDC.64 R14, c[0x0][0x240] ;  /* 0x00009000ff0e3b82 */ /* 0x000ea20000000a00 */
[----:B------:R-:W-:Y:S01]  /*0480*/  LEA.HI R47, R22, R46, RZ, 0x5 ;  /* 0x0000002e162f7211 */ /* 0x000fe200078f28ff */
[----:B------:R3:W-:Y:S01]  /*0490*/  STL [R1+0x28], R26 ;  /* 0x0000281a01007387 */ /* 0x0007e20000100800 */
[----:B------:R-:W-:Y:S02]  /*04a0*/  @!P3 SHF.R.S32.HI R6, RZ, 0x1f, R27 ;  /* 0x0000001fff06b819 */ /* 0x000fe4000001141b */
[----:B------:R-:W-:-:S03]  /*04b0*/  SHF.R.S32.HI R32, RZ, 0x5, R47 ;  /* 0x00000005ff207819 */ /* 0x000fc6000001142f */
[----:B------:R-:W4:Y:S01]  /*04c0*/  @!P3 LDC.64 R10, c[0x0][0x228] ;  /* 0x00008a00ff0abb82 */ /* 0x000f220000000a00 */
[----:B-1----:R-:W-:-:S04]  /*04d0*/  IABS R7, R17 ;  /* 0x0000001100077213 */ /* 0x002fc80000000000 */
[----:B------:R-:W1:Y:S03]  /*04e0*/  I2F.RP R2, R7 ;  /* 0x0000000700027306 */ /* 0x000e660000209400 */
[----:B------:R-:W5:Y:S08]  /*04f0*/  @P0 LDC.64 R24, c[0x0][0x250] ;  /* 0x00009400ff180b82 */ /* 0x000f700000000a00 */
[----:B------:R-:W3:Y:S01]  /*0500*/  @P0 LDC.64 R20, c[0x0][0x248] ;  /* 0x00009200ff140b82 */ /* 0x000ee20000000a00 */
[----:B-1----:R-:W1:Y:S01]  /*0510*/  MUFU.RCP R2, R2 ;  /* 0x0000000200027308 */ /* 0x002e620000001000 */
[----:B----4-:R-:W-:-:S04]  /*0520*/  @!P3 IMAD R6, R6, R10, RZ ;  /* 0x0000000a0606b224 */ /* 0x010fc800078e02ff */
[----:B------:R-:W-:Y:S02]  /*0530*/  @!P3 IMAD R11, R27, R11, R6 ;  /* 0x0000000b1b0bb224 */ /* 0x000fe400078e0206 */
[----:B-1----:R-:W-:-:S04]  /*0540*/  VIADD R2, R2, 0xffffffe ;  /* 0x0ffffffe02027836 */ /* 0x002fc80000000000 */
[----:B------:R-:W1:Y:S02]  /*0550*/  F2I.FTZ.U32.TRUNC.NTZ R3, R2 ;  /* 0x0000000200037305 */ /* 0x000e64000021f000 */
[----:B-1----:R-:W-:Y:S02]  /*0560*/  IMAD.MOV R0, RZ, RZ, -R3 ;  /* 0x000000ffff007224 */ /* 0x002fe400078e0a03 */
[----:B------:R-:W-:Y:S02]  /*0570*/  IMAD.MOV.U32 R2, RZ, RZ, RZ ;  /* 0x000000ffff027224 */ /* 0x000fe400078e00ff */
[----:B------:R-:W-:-:S04]  /*0580*/  IMAD R0, R0, R7, RZ ;  /* 0x0000000700007224 */ /* 0x000fc800078e02ff */
[----:B------:R-:W-:Y:S01]  /*0590*/  IMAD.HI.U32 R2, R3, R0, R2 ;  /* 0x0000000003027227 */ /* 0x000fe200078e0002 */
[----:B------:R-:W-:-:S04]  /*05a0*/  LEA.HI R3, R22, R46, RZ, 0x2 ;  /* 0x0000002e16037211 */ /* 0x000fc800078f10ff */
[----:B------:R-:W-:Y:S01]  /*05b0*/  SHF.R.S32.HI R36, RZ, 0x2, R3 ;  /* 0x00000002ff247819 */ /* 0x000fe20000011403 */
[----:B------:R-:W-:-:S03]  /*05c0*/  IMAD.HI.U32 R12, R2, R5, RZ ;  /* 0x00000005020c7227 */ /* 0x000fc600078e00ff */
[----:B------:R-:W-:Y:S01]  /*05d0*/  SHF.R.S32.HI R37, RZ, 0x1f, R36 ;  /* 0x0000001fff257819 */ /* 0x000fe20000011424 */
[----:B------:R-:W-:-:S04]  /*05e0*/  IMAD.MOV R0, RZ, RZ, -R12 ;  /* 0x000000ffff007224 */ /* 0x000fc800078e0a0c */
[----:B------:R-:W-:Y:S01]  /*05f0*/  IMAD R5, R7, R0, R5 ;  /* 0x0000000007057224 */ /* 0x000fe200078e0205 */
[----:B------:R-:W-:Y:S01]  /*0600*/  LOP3.LUT R0, R3, 0xfffffffc, RZ, 0xc0, !PT ;  /* 0xfffffffc03007812 */ /* 0x000fe200078ec0ff */
[----:B------:R-:W-:Y:S01]  /*0610*/  IMAD.WIDE R38, R31, 0x80, R36 ;  /* 0x000000801f267825 */ /* 0x000fe200078e0224 */
[----:B------:R-:W-:Y:S01]  /*0620*/  LEA.HI R3, R3, R36, RZ, 0x1 ;  /* 0x0000002403037211 */ /* 0x000fe200078f08ff */
[----:B------:R1:W-:Y:S01]  /*0630*/  STL.64 [R1+0x18], R36 ;  /* 0x0000182401007387 */ /* 0x0003e20000100a00 */
[----:B------:R-:W-:Y:S01]  /*0640*/  ISETP.GT.U32.AND P2, PT, R7, R5, PT ;  /* 0x000000050700720c */ /* 0x000fe20003f44070 */
[----:B------:R-:W-:Y:S02]  /*0650*/  IMAD.IADD R2, R46, 0x1, -R0 ;  /* 0x000000012e027824 */ /* 0x000fe400078e0a00 */
[----:B------:R-:W-:Y:S01]  /*0660*/  IMAD.SHL.U32 R0, R30, 0x40, RZ ;  /* 0x000000401e007824 */ /* 0x000fe200078e00ff */
[----:B------:R1:W-:Y:S02]  /*0670*/  STL.64 [R1+0x20], R38 ;  /* 0x0000202601007387 */ /* 0x0003e40000100a00 */
[----:B------:R-:W-:-:S02]  /*0680*/  SHF.L.U32 R248, R2, 0x3, RZ ;  /* 0x0000000302f87819 */ /* 0x000fc400000006ff */
[----:B------:R-:W-:Y:S02]  /*0690*/  LOP3.LUT R0, R0, 0xc0, RZ, 0xc0, !PT ;  /* 0x000000c000007812 */ /* 0x000fe400078ec0ff */
[----:B------:R-:W-:Y:S02]  /*06a0*/  LOP3.LUT R2, R3, 0x7fffffe, RZ, 0xc0, !PT ;  /* 0x07fffffe03027812 */ /* 0x000fe400078ec0ff */
[----:B------:R-:W-:Y:S01]  /*06b0*/  LOP3.LUT R3, R0, 0x18, R248, 0xf8, !PT ;  /* 0x0000001800037812 */ /* 0x000fe200078ef8f8 */
[----:B------:R-:W-:Y:S01]  /*06c0*/  @!P2 IMAD.IADD R5, R5, 0x1, -R7 ;  /* 0x000000010505a824 */ /* 0x000fe200078e0a07 */
[----:B------:R-:W-:Y:S01]  /*06d0*/  SHF.R.U32.HI R0, RZ, 0x3, R0 ;  /* 0x00000003ff007819 */ /* 0x000fe20000011600 */
[----:B------:R-:W-:Y:S01]  /*06e0*/  IMAD.IADD R2, R36, 0x1, -R2 ;  /* 0x0000000124027824 */ /* 0x000fe200078e0a02 */
[----:B------:R-:W-:Y:S02]  /*06f0*/  SHF.R.S32.HI R249, RZ, 0x1f, R248 ;  /* 0x0000001ffff97819 */ /* 0x000fe400000114f8 */
[----:B------:R-:W-:Y:S01]  /*0700*/  LOP3.LUT R4, R3, R0, RZ, 0x3c, !PT ;  /* 0x0000000003047212 */ /* 0x000fe200078e3cff */
[----:B------:R-:W-:Y:S01]  /*0710*/  IMAD R0, R32, 0x8, R2 ;  /* 0x0000000820007824 */ /* 0x000fe200078e0202 */
[----:B------:R-:W-:Y:S01]  /*0720*/  ISETP.GE.U32.AND P4, PT, R5, R7, PT ;  /* 0x000000070500720c */ /* 0x000fe20003f86070 */
[----:B--2---:R-:W-:-:S03]  /*0730*/  @P3 IMAD.WIDE.U32 R2, R13, R14, RZ ;  /* 0x0000000e0d023225 */ /* 0x004fc600078e00ff */
[----:B------:R-:W-:Y:S01]  /*0740*/  LEA R221, R0, R4, 0x5 ;  /* 0x0000000400dd7211 */ /* 0x000fe200078e28ff */
[----:B------:R-:W-:Y:S01]  /*0750*/  @P3 IMAD R16, R13, R15, R3 ;  /* 0x0000000f0d103224 */ /* 0x000fe200078e0203 */
[----:B------:R-:W-:Y:S01]  /*0760*/  LOP3.LUT R3, R29, R17, RZ, 0x3c, !PT ;  /* 0x000000111d037212 */ /* 0x000fe200078e3cff */
[C---:B------:R-:W-:Y:S01]  /*0770*/  @P0 IMAD.IADD R4, R9.reuse, 0x1, R8 ;  /* 0x0000000109040824 */ /* 0x040fe200078e0208 */
[----:B------:R-:W-:Y:S01]  /*0780*/  @P0 IADD3 R0, R9, R8, RZ ;  /* 0x0000000809000210 */ /* 0x000fe20007ffe0ff */
[----:B------:R-:W-:Y:S01]  /*0790*/  @P3 IMAD.MOV.U32 R15, RZ, RZ, R2 ;  /* 0x000000ffff0f3224 */ /* 0x000fe200078e0002 */
[----:B------:R-:W-:Y:S01]  /*07a0*/  ISETP.GE.AND P1, PT, R3, RZ, PT ;  /* 0x000000ff0300720c */ /* 0x000fe20003f26270 */
[----:B------:R-:W-:-:S04]  /*07b0*/  @!P3 IMAD.WIDE.U32 R6, R27, R10, RZ ;  /* 0x0000000a1b06b225 */ /* 0x000fc800078e00ff */
[C---:B-----5:R-:W-:Y:S01]  /*07c0*/  @P0 IMAD R8, R0.reuse, R25, RZ ;  /* 0x0000001900080224 */ /* 0x060fe200078e02ff */
[----:B------:R-:W-:Y:S01]  /*07d0*/  @!P3 MOV R15, R6 ;  /* 0x00000006000fb202 */ /* 0x000fe20000000f00 */
[----:B------:R-:W-:-:S04]  /*07e0*/  @P0 IMAD.WIDE.U32 R2, R0, R24, RZ ;  /* 0x0000001800020225 */ /* 0x000fc800078e00ff */
[C---:B---3--:R-:W-:Y:S02]  /*07f0*/  @P0 IMAD R0, R4.reuse, R21, RZ ;  /* 0x0000001504000224 */ /* 0x048fe400078e02ff */
[----:B------:R-:W-:-:S04]  /*0800*/  @P0 IMAD.WIDE.U32 R4, R4, R20, RZ ;  /* 0x0000001404040225 */ /* 0x000fc800078e00ff */
[----:B------:R-:W-:Y:S01]  /*0810*/  @!P3 IMAD.IADD R16, R7, 0x1, R11 ;  /* 0x000000010710b824 */ /* 0x000fe200078e020b */
[----:B------:R-:W-:Y:S01]  /*0820*/  @P0 IADD3 R13, R5, R0, RZ ;  /* 0x00000000050d0210 */ /* 0x000fe20007ffe0ff */
[----:B------:R-:W-:Y:S02]  /*0830*/  @P0 IMAD.IADD R14, R3, 0x1, R8 ;  /* 0x00000001030e0824 */ /* 0x000fe400078e0208 */
[----:B------:R-:W-:Y:S02]  /*0840*/  @P0 IMAD.MOV.U32 R11, RZ, RZ, R2 ;  /* 0x000000ffff0b0224 */ /* 0x000fe400078e0002 */
[----:B------:R-:W-:Y:S01]  /*0850*/  @P0 IMAD.MOV.U32 R10, RZ, RZ, R4 ;  /* 0x000000ffff0a0224 */ /* 0x000fe200078e0004 */
[----:B-1----:R-:W-:Y:S06]  /*0860*/  @P0 BRA `(.L_x_46) ;  /* 0x0000000000340947 */ /* 0x002fec0003800000 */
        /* <DEDUP_REMOVED lines=13> */
.L_x_46:
        /* <DEDUP_REMOVED lines=14> */
.L_x_47:
[----:B------:R-:W-:Y:S01]  /*0a20*/  @!P2 VIADD R12, R12, 0x1 ;  /* 0x000000010c0ca836 */ /* 0x000fe20000000000 */
[----:B------:R-:W-:Y:S01]  /*0a30*/  ISETP.NE.AND P2, PT, R17, RZ, PT ;  /* 0x000000ff1100720c */ /* 0x000fe20003f45270 */
[-C--:B------:R-:W-:Y:S01]  /*0a40*/  IMAD R7, R37, R20.reuse, RZ ;  /* 0x0000001425077224 */ /* 0x080fe200078e02ff */
[----:B------:R-:W-:Y:S01]  /*0a50*/  IADD3 R6, P0, R248, R15, RZ ;  /* 0x0000000ff8067210 */ /* 0x000fe20007f1e0ff */
[----:B------:R-:W-:Y:S01]  /*0a60*/  IMAD.WIDE.U32 R4, R36, R20, R248 ;  /* 0x0000001424047225 */ /* 0x000fe200078e00f8 */
[----:B------:R-:W-:Y:S01]  /*0a70*/  ULDC.64 UR4, c[0x0][0x258] ;  /* 0x0000960000047ab9 */ /* 0x000fe20000000a00 */
[----:B------:R-:W-:Y:S01]  /*0a80*/  ULDC.64 UR6, c[0x0][0x260] ;  /* 0x0000980000067ab9 */ /* 0x000fe20000000a00 */
[----:B------:R-:W1:Y:S01]  /*0a90*/  S2UR UR10, SR_CgaCtaId ;  /* 0x00000000000a79c3 */ /* 0x000e620000008800 */
[----:B------:R-:W-:Y:S01]  /*0aa0*/  @P4 VIADD R12, R12, 0x1 ;  /* 0x000000010c0c4836 */ /* 0x000fe20000000000 */
[----:B------:R-:W-:Y:S01]  /*0ab0*/  IADD3 R4, P3, R10, R4, RZ ;  /* 0x000000040a047210 */ /* 0x000fe20007f7e0ff */
[C---:B------:R-:W-:Y:S01]  /*0ac0*/  IMAD R9, R36.reuse, R21, R7 ;  /* 0x0000001524097224 */ /* 0x040fe200078e0207 */
[----:B------:R-:W-:Y:S01]  /*0ad0*/  IADD3.X R7, R249, R16, RZ, P0, !PT ;  /* 0x00000010f9077210 */ /* 0x000fe200007fe4ff */
[C---:B------:R-:W-:Y:S01]  /*0ae0*/  IMAD.WIDE.U32 R2, R36.reuse, R24, R248 ;  /* 0x0000001824027225 */ /* 0x040fe200078e00f8 */
[----:B------:R-:W-:Y:S01]  /*0af0*/  MOV R0, R12 ;  /* 0x0000000c00007202 */ /* 0x000fe20000000f00 */
[----:B------:R-:W-:Y:S01]  /*0b00*/  BSSY B0, `(.L_x_48) ;  /* 0x0000052000007945 */ /* 0x000fe20003800000 */
[----:B------:R-:W-:Y:S01]  /*0b10*/  IADD3.X R5, R13, R5, R9, P3, !PT ;  /* 0x000000050d057210 */ /* 0x000fe20001ffe409 */
[----:B------:R-:W-:Y:S01]  /*0b20*/  IMAD R8, R37, R24, RZ ;  /* 0x0000001825087224 */ /* 0x000fe200078e02ff */
[----:B------:R-:W-:Y:S01]  /*0b30*/  SHF.R.S32.HI R9, RZ, 0x1f, R29 ;  /* 0x0000001fff097819 */ /* 0x000fe2000001141d */
[----:B------:R-:W-:Y:S01]  /*0b40*/  @!P1 IMAD.MOV R0, RZ, RZ, -R0 ;  /* 0x000000ffff009224 */ /* 0x000fe200078e0a00 */
[----:B------:R-:W-:Y:S01]  /*0b50*/  IADD3 R2, P1, R11, R2, RZ ;  /* 0x000000020b027210 */ /* 0x000fe20007f3e0ff */
[C---:B------:R-:W-:Y:S01]  /*0b60*/  IMAD R8, R36.reuse, R25, R8 ;  /* 0x0000001924087224 */ /* 0x040fe200078e0208 */
[----:B------:R-:W-:Y:S01]  /*0b70*/  @!P2 LOP3.LUT R0, RZ, R17, RZ, 0x33, !PT ;  /* 0x00000011ff00a212 */ /* 0x000fe200078e33ff */
[----:B------:R-:W-:Y:S01]  /*0b80*/  IMAD R9, R9, UR4, RZ ;  /* 0x0000000409097c24 */ /* 0x000fe2000f8e02ff */
[----:B------:R-:W-:Y:S01]  /*0b90*/  IADD3 R27, R36, 0x40, RZ ;  /* 0x00000040241b7810 */ /* 0x000fe20007ffe0ff */
[----:B------:R-:W-:Y:S01]  /*0ba0*/  IMAD.WIDE.U32 R16, R29, UR4, R6 ;  /* 0x000000041d107c25 */ /* 0x000fe2000f8e0006 */
[----:B------:R-:W-:-:S02]  /*0bb0*/  IADD3.X R3, R14, R3, R8, P1, !PT ;  /* 0x000000030e037210 */ /* 0x000fc40000ffe408 */
[----:B------:R-:W-:Y:S01]  /*0bc0*/  ISETP.GE.AND P2, PT, R36, R26, PT ;  /* 0x0000001a2400720c */ /* 0x000fe20003f46270 */
[----:B------:R-:W-:Y:S01]  /*0bd0*/  IMAD R9, R29, UR5, R9 ;  /* 0x000000051d097c24 */ /* 0x000fe2000f8e0209 */
[----:B------:R-:W-:Y:S01]  /*0be0*/  ULDC.64 UR4, c[0x0][0x268] ;  /* 0x00009a0000047ab9 */ /* 0x000fe20000000a00 */
[----:B------:R-:W-:Y:S01]  /*0bf0*/  IMAD.WIDE.U32 R40, R0, UR6, R4 ;  /* 0x0000000600287c25 */ /* 0x000fe2000f8e0004 */
[----:B------:R-:W-:Y:S02]  /*0c00*/  SHF.R.S32.HI R8, RZ, 0x1f, R0 ;  /* 0x0000001fff087819 */ /* 0x000fe40000011400 */
[----:B------:R-:W-:Y:S01]  /*0c10*/  LEA.HI.SX32 R45, R222, 0xffffffff, 0x1a ;  /* 0xffffffffde2d7811 */ /* 0x000fe200078fd2ff */
[----:B------:R-:W-:Y:S01]  /*0c20*/  IMAD.WIDE.U32 R34, R0, UR4, R2 ;  /* 0x0000000400227c25 */ /* 0x000fe2000f8e0002 */
[----:B------:R2:W-:Y:S01]  /*0c30*/  STL.64 [R1+0x8], R40 ;  /* 0x0000082801007387 */ /* 0x0005e20000100a00 */
[----:B------:R-:W-:Y:S02]  /*0c40*/  LEA.HI R5, R22, R46, RZ, 0x4 ;  /* 0x0000002e16057211 */ /* 0x000fe400078f20ff */
[C---:B------:R-:W-:Y:S01]  /*0c50*/  VIADD R33, R36.reuse, 0x20 ;  /* 0x0000002024217836 */ /* 0x040fe20000000000 */
[----:B------:R2:W-:Y:S01]  /*0c60*/  STL.64 [R1], R34 ;  /* 0x0000002201007387 */ /* 0x0005e20000100a00 */
[----:B------:R-:W-:Y:S01]  /*0c70*/  VIADD R14, R36, 0x60 ;  /* 0x00000060240e7836 */ /* 0x000fe20000000000 */
[-C--:B------:R-:W-:Y:S01]  /*0c80*/  ISETP.GE.AND P0, PT, R27, R26.reuse, PT ;  /* 0x0000001a1b00720c */ /* 0x080fe20003f06270 */
[C---:B------:R-:W-:Y:S01]  /*0c90*/  IMAD R4, R8.reuse, UR4, RZ ;  /* 0x0000000408047c24 */ /* 0x040fe2000f8e02ff */
[----:B------:R2:W-:Y:S01]  /*0ca0*/  STL [R1+0x30], R33 ;  /* 0x0000302101007387 */ /* 0x0005e20000100800 */
[----:B------:R-:W-:Y:S01]  /*0cb0*/  UMOV UR4, 0x400 ;  /* 0x0000040000047882 */ /* 0x000fe20000000000 */
[----:B------:R-:W-:Y:S01]  /*0cc0*/  IMAD R6, R8, UR6, RZ ;  /* 0x0000000608067c24 */ /* 0x000fe2000f8e02ff */
[----:B-1----:R-:W-:Y:S01]  /*0cd0*/  ULEA UR4, UR10, UR4, 0x18 ;  /* 0x000000040a047291 */ /* 0x002fe2000f8ec03f */
[----:B------:R2:W-:Y:S01]  /*0ce0*/  STL [R1+0x38], R27 ;  /* 0x0000381b01007387 */ /* 0x0005e20000100800 */
[----:B------:R-:W-:Y:S01]  /*0cf0*/  IMAD R23, R45, -0x40, R44 ;  /* 0xffffffc02d177824 */ /* 0x000fe200078e022c */
[----:B------:R-:W-:Y:S01]  /*0d00*/  SHF.R.S32.HI R8, RZ, 0x4, R5 ;  /* 0x00000004ff087819 */ /* 0x000fe20000011405 */
[C---:B------:R-:W-:Y:S01]  /*0d10*/  IMAD R18, R0.reuse, UR7, R6 ;  /* 0x0000000700127c24 */ /* 0x040fe2000f8e0206 */
[----:B------:R2:W-:Y:S01]  /*0d20*/  STL [R1+0x34], R14 ;  /* 0x0000340e01007387 */ /* 0x0005e20000100800 */
[----:B------:R-:W-:Y:S01]  /*0d30*/  IMAD R31, R0, UR5, R4 ;  /* 0x00000005001f7c24 */ /* 0x000fe2000f8e0204 */
[----:B------:R-:W-:Y:S01]  /*0d40*/  ISETP.GE.AND P6, PT, R36, R23, PT ;  /* 0x000000172400720c */ /* 0x000fe20003fc6270 */
[----:B------:R-:W-:Y:S01]  /*0d50*/  VIADD R242, R248, 0x40 ;  /* 0x00000040f8f27836 */ /* 0x000fe20000000000 */
[----:B------:R-:W-:-:S02]  /*0d60*/  ISETP.GE.AND P1, PT, R33, R26, PT ;  /* 0x0000001a2100720c */ /* 0x000fc40003f26270 */
[C---:B------:R-:W-:Y:S02]  /*0d70*/  LOP3.LUT R13, R5.reuse, 0xfffffff0, RZ, 0xc0, !PT ;  /* 0xfffffff0050d7812 */ /* 0x040fe400078ec0ff */
[----:B------:R-:W-:Y:S02]  /*0d80*/  LEA.HI R12, R5, R8, RZ, 0x1 ;  /* 0x00000008050c7211 */ /* 0x000fe400078f08ff */
[----:B------:R-:W-:Y:S02]  /*0d90*/  IADD3 R241, R248, 0x20, RZ ;  /* 0x00000020f8f17810 */ /* 0x000fe40007ffe0ff */
[----:B------:R-:W-:Y:S02]  /*0da0*/  LEA R221, R221, UR4, 0x1 ;  /* 0x00000004dddd7c11 */ /* 0x000fe4000f8e08ff */
[----:B------:R-:W-:Y:S01]  /*0db0*/  IADD3 R11, R17, R9, RZ ;  /* 0x00000009110b7210 */ /* 0x000fe20007ffe0ff */
[----:B------:R-:W-:Y:S06]  /*0dc0*/  @P2 BRA `(.L_x_49) ;  /* 0x0000000000942947 */ /* 0x000fec0003800000 */
[----:B------:R-:W-:Y:S01]  /*0dd0*/  ULDC UR5, c[0x0][0x2d0] ;  /* 0x0000b40000057ab9 */ /* 0x000fe20000000800 */
[----:B------:R-:W-:Y:S01]  /*0de0*/  ULDC.64 UR6, c[0x0][0x240] ;  /* 0x0000900000067ab9 */ /* 0x000fe20000000a00 */
[----:B------:R-:W-:Y:S01]  /*0df0*/  ISETP.GE.AND P5, PT, R248, UR5, PT ;  /* 0x00000005f8007c0c */ /* 0x000fe2000bfa6270 */
[----:B------:R-:W-:Y:S01]  /*0e00*/  IMAD R0, R39, UR6, RZ ;  /* 0x0000000627007c24 */ /* 0x000fe2000f8e02ff */
[----:B------:R-:W-:Y:S01]  /*0e10*/  ISETP.GE.AND P4, PT, R241, UR5, PT ;  /* 0x00000005f1007c0c */ /* 0x000fe2000bf86270 */
[----:B------:R-:W-:Y:S01]  /*0e20*/  IMAD.MOV.U32 R10, RZ, RZ, R16 ;  /* 0x000000ffff0a7224 */ /* 0x000fe200078e0010 */
[----:B------:R-:W-:Y:S01]  /*0e30*/  ISETP.GE.AND P3, PT, R242, UR5, PT ;  /* 0x00000005f2007c0c */ /* 0x000fe2000bf66270 */
[C---:B------:R-:W-:Y:S02]  /*0e40*/  IMAD R0, R38.reuse, UR7, R0 ;  /* 0x0000000726007c24 */ /* 0x040fe4000f8e0200 */
[----:B------:R-:W-:-:S04]  /*0e50*/  IMAD.WIDE.U32 R6, R38, UR6, R10 ;  /* 0x0000000626067c25 */ /* 0x000fc8000f8e000a */
[----:B------:R-:W-:Y:S02]  /*0e60*/  IMAD.IADD R0, R7, 0x1, R0 ;  /* 0x0000000107007824 */ /* 0x000fe400078e0200 */
[----:B------:R-:W1:Y:S01]  /*0e70*/  @!P5 LDC.64 R4, c[0x0][0x210] ;  /* 0x00008400ff04db82 */ /* 0x000e620000000a00 */
[----:B------:R3:W-:Y:S04]  /*0e80*/  @P5 STS [R221], RZ ;  /* 0x000000ffdd005388 */ /* 0x0007e80000000800 */
[----:B------:R3:W-:Y:S03]  /*0e90*/  @P5 STS [R221+0x4], RZ ;  /* 0x000004ffdd005388 */ /* 0x0007e60000000800 */
[----:B------:R-:W4:Y:S01]  /*0ea0*/  @!P4 LDC.64 R2, c[0x0][0x210] ;  /* 0x00008400ff02cb82 */ /* 0x000f220000000a00 */
[----:B------:R3:W-:Y:S01]  /*0eb0*/  @P5 STS.64 [R221+0x8], RZ ;  /* 0x000008ffdd005388 */ /* 0x0007e20000000a00 */
[----:B-1----:R-:W-:-:S04]  /*0ec0*/  @!P5 LEA R4, P2, R6, R4, 0x1 ;  /* 0x000000040604d211 */ /* 0x002fc800078408ff */
[C---:B------:R-:W-:Y:S02]  /*0ed0*/  @!P5 LEA.HI.X R5, R6.reuse, R5, R0, 0x1, P2 ;  /* 0x000000050605d211 */ /* 0x040fe400010f0c00 */
[----:B----4-:R-:W-:-:S03]  /*0ee0*/  @!P4 LEA R2, P2, R6, R2, 0x1 ;  /* 0x000000020602c211 */ /* 0x010fc600078408ff */
[----:B------:R-:W-:Y:S01]  /*0ef0*/  @!PT LDS RZ, [RZ] ;  /* 0x00000000fffff984 */ /* 0x000fe20000000800 */
[----:B------:R-:W-:Y:S01]  /*0f00*/  @!PT LDS RZ, [RZ] ;  /* 0x00000000fffff984 */ /* 0x000fe20000000800 */
[----:B------:R-:W-:Y:S01]  /*0f10*/  @!PT LDS RZ, [RZ] ;  /* 0x00000000fffff984 */ /* 0x000fe20000000800 */
[----:B------:R3:W-:Y:S01]  /*0f20*/  @!P5 LDGSTS.E.BYPASS.LTC128B.128 [R221], desc[UR8][R4.64] ;  /* 0x0000000004dddfae */ /* 0x0007e2000b901d48 */
[----:B------:R-:W-:-:S03]  /*0f30*/  @!P4 LEA.HI.X R3, R6, R3, R0, 0x1, P2 ;  /* 0x000000030603c211 */ /* 0x000fc600010f0c00 */
[----:B------:R3:W-:Y:S04]  /*0f40*/  @P4 STS.128 [R221+0x2000], RZ ;  /* 0x002000ffdd004388 */ /* 0x0007e80000000c00 */
[----:B------:R-:W-:Y:S01]  /*0f50*/  @!PT LDS RZ, [RZ] ;  /* 0x00000000fffff984 */ /* 0x000fe20000000800 */
[----:B------:R-:W-:Y:S01]  /*0f60*/  @!PT LDS RZ, [RZ] ;  /* 0x00000000fffff984 */ /* 0x000fe20000000800 */
[----:B------:R-:W-:Y:S01]  /*0f70*/  @!PT LDS RZ, [RZ] ;  /* 0x00000000fffff984 */ /* 0x000fe20000000800 */
[----:B------:R3:W-:Y:S04]  /*0f80*/  @!P4 LDGSTS.E.BYPASS.LTC128B.128 [R221+0x2000], desc[UR8][R2.64+0x40] ;  /* 0x0200004002ddcfae */ /* 0x0007e8000b901d48 */
[----:B------:R3:W-:Y:S01]  /*0f90*/  @P3 STS.128 [R221+0x4000], RZ ;  /* 0x004000ffdd003388 */ /* 0x0007e20000000c00 */
[----:B------:R-:W-:Y:S05]  /*0fa0*/  @P3 BRA `(.L_x_49) ;  /* 0x00000000001c3947 */ /* 0x000fea0003800000 */
[----:B------:R-:W-:Y:S02]  /*0fb0*/  ULDC.64 UR6, c[0x0][0x210] ;  /* 0x0000840000067ab9 */ /* 0x000fe40000000a00 */
[----:B---3--:R-:W-:-:S04]  /*0fc0*/  LEA R2, P2, R6, UR6, 0x1 ;  /* 0x0000000606027c11 */ /* 0x008fc8000f8408ff */
[----:B------:R-:W-:-:S05]  /*0fd0*/  LEA.HI.X R3, R6, UR7, R0, 0x1, P2 ;  /* 0x0000000706037c11 */ /* 0x000fca00090f0c00 */
[----:B------:R-:W-:Y:S01]  /*0fe0*/  @!PT LDS RZ, [RZ] ;  /* 0x00000000fffff984 */ /* 0x000fe20000000800 */
[----:B------:R-:W-:Y:S01]  /*0ff0*/  @!PT LDS RZ, [RZ] ;  /* 0x00000000fffff984 */ /* 0x000fe20000000800 */
[----:B------:R-:W-:Y:S01]  /*1000*/  @!PT LDS RZ, [RZ] ;  /* 0x00000000fffff984 */ /* 0x000fe20000000800 */
[----:B------:R1:W-:Y:S04]  /*1010*/  LDGSTS.E.BYPASS.LTC128B.128 [R221+0x4000], desc[UR8][R2.64+0x80] ;  /* 0x0400008002dd7fae */ /* 0x0003e8000b901d48 */
.L_x_49:
[----:B------:R-:W-:Y:S05]  /*1020*/  BSYNC B0 ;  /* 0x0000000000007941 */ /* 0x000fea0003800000 */
.L_x_48:
[----:B-1-3--:R-:W-:Y:S01]  /*1030*/  LOP3.LUT R2, R12, 0xfffffffe, RZ, 0xc0, !PT ;  /* 0xfffffffe0c027812 */ /* 0x00afe200078ec0ff */
[----:B------:R-:W-:Y:S01]  /*1040*/  IMAD.IADD R9, R46, 0x1, -R13 ;  /* 0x000000012e097824 */ /* 0x000fe200078e0a0d */
[----:B------:R-:W-:Y:S01]  /*1050*/  LOP3.LUT R0, R19, 0xfffffff8, RZ, 0xc0, !PT ;  /* 0xfffffff813007812 */ /* 0x000fe200078ec0ff */
[----:B------:R-:W-:Y:S01]  /*1060*/  BSSY B0, `(.L_x_50) ;  /* 0x000002c000007945 */ /* 0x000fe20003800000 */
[----:B------:R-:W-:Y:S01]  /*1070*/  ISETP.GE.AND P4, PT, R14, R26, PT ;  /* 0x0000001a0e00720c */ /* 0x000fe20003f86270 */
[----:B------:R-:W-:Y:S01]  /*1080*/  IMAD.IADD R26, R8, 0x1, -R2 ;  /* 0x00000001081a7824 */ /* 0x000fe200078e0a02 */
[----:B------:R-:W-:Y:S01]  /*1090*/  LEA.HI R8, R9, R9, RZ, 0x1 ;  /* 0x0000000909087211 */ /* 0x000fe200078f08ff */
[----:B------:R-:W-:Y:S01]  /*10a0*/  IMAD.IADD R12, R46, 0x1, -R0 ;  /* 0x000000012e0c7824 */ /* 0x000fe200078e0a00 */
[----:B------:R-:W-:Y:S09]  /*10b0*/  @P1 BRA `(.L_x_51) ;  /* 0x0000000000981947 */ /* 0x000ff20003800000 */
[----:B------:R-:W-:Y:S01]  /*10c0*/  ULDC UR5, c[0x0][0x2d0] ;  /* 0x0000b40000057ab9 */ /* 0x000fe20000000800 */
[----:B------:R-:W-:Y:S01]  /*10d0*/  IADD3 R4, P1, R38, 0x20, RZ ;  /* 0x0000002026047810 */ /* 0x000fe20007f3e0ff */
[----:B------:R-:W-:Y:S01]  /*10e0*/  ULDC.64 UR6, c[0x0][0x240] ;  /* 0x0000900000067ab9 */ /* 0x000fe20000000a00 */
[----:B------:R-:W-:Y:S01]  /*10f0*/  ISETP.GE.AND P5, PT, R248, UR5, PT ;  /* 0x00000005f8007c0c */ /* 0x000fe2000bfa6270 */
[----:B------:R-:W-:Y:S01]  /*1100*/  IMAD.MOV.U32 R2, RZ, RZ, R16 ;  /* 0x000000ffff027224 */ /* 0x000fe200078e0010 */
[----:B------:R-:W-:Y:S01]  /*1110*/  ISETP.GE.AND P3, PT, R241, UR5, PT ;  /* 0x00000005f1007c0c */ /* 0x000fe2000bf66270 */
[----:B------:R-:W-:Y:S01]  /*1120*/  IMAD.X R0, RZ, RZ, R39, P1 ;  /* 0x000000ffff007224 */ /* 0x000fe200008e0627 */
[----:B------:R-:W-:Y:S01]  /*1130*/  ISETP.GE.AND P1, PT, R242, UR5, PT ;  /* 0x00000005f2007c0c */ /* 0x000fe2000bf26270 */
[----:B------:R-:W-:Y:S02]  /*1140*/  IMAD.MOV.U32 R3, RZ, RZ, R11 ;  /* 0x000000ffff037224 */ /* 0x000fe400078e000b */
[----:B------:R-:W-:-:S02]  /*1150*/  IMAD R0, R0, UR6, RZ ;  /* 0x0000000600007c24 */ /* 0x000fc4000f8e02ff */
[----:B------:R-:W-:-:S04]  /*1160*/  IMAD.WIDE.U32 R2, R4, UR6, R2 ;  /* 0x0000000604027c25 */ /* 0x000fc8000f8e0002 */
[----:B------:R-:W1:Y:S01]  /*1170*/  @!P5 LDC.64 R6, c[0x0][0x210] ;  /* 0x00008400ff06db82 */ /* 0x000e620000000a00 */
[----:B------:R-:W-:Y:S01]  /*1180*/  IMAD R0, R4, UR7, R0 ;  /* 0x0000000704007c24 */ /* 0x000fe2000f8e0200 */
[----:B------:R3:W-:Y:S03]  /*1190*/  @P5 STS.128 [R221+0x800], RZ ;  /* 0x000800ffdd005388 */ /* 0x0007e60000000c00 */
[----:B------:R-:W-:-:S03]  /*11a0*/  IMAD.IADD R0, R3, 0x1, R0 ;  /* 0x0000000103007824 */ /* 0x000fc600078e0200 */
[----:B--2---:R-:W2:Y:S01]  /*11b0*/  @!P3 LDC.64 R14, c[0x0][0x210] ;  /* 0x00008400ff0ebb82 */ /* 0x004ea20000000a00 */
[----:B-1----:R-:W-:-:S04]  /*11c0*/  @!P5 LEA R6, P2, R2, R6, 0x1 ;  /* 0x000000060206d211 */ /* 0x002fc800078408ff */
[C---:B------:R-:W-:Y:S02]  /*11d0*/  @!P5 LEA.HI.X R7, R2.reuse, R7, R0, 0x1, P2 ;  /* 0x000000070207d211 */ /* 0x040fe400010f0c00 */
[----:B--2---:R-:W-:-:S03]  /*11e0*/  @!P3 LEA R4, P2, R2, R14, 0x1 ;  /* 0x0000000e0204b211 */ /* 0x004fc600078408ff */
[----:B------:R-:W-:Y:S01]  /*11f0*/  @!PT LDS RZ, [RZ] ;  /* 0x00000000fffff984 */ /* 0x000fe20000000800 */
[----:B------:R-:W-:Y:S01]  /*1200*/  @!PT LDS RZ, [RZ] ;  /* 0x00000000fffff984 */ /* 0x000fe20000000800 */
[----:B------:R-:W-:Y:S01]  /*1210*/  @!PT LDS RZ, [RZ] ;  /* 0x00000000fffff984 */ /* 0x000fe20000000800 */
[----:B------:R3:W-:Y:S01]  /*1220*/  @!P5 LDGSTS.E.BYPASS.LTC128B.128 [R221+0x800], desc[UR8][R6.64] ;  /* 0x0080000006dddfae */ /* 0x0007e2000b901d48 */
        /* <DEDUP_REMOVED lines=15> */
.L_x_51:
[----:B------:R-:W-:Y:S05]  /*1320*/  BSYNC B0 ;  /* 0x0000000000007941 */ /* 0x000fea0003800000 */
.L_x_50:
[----:B------:R-:W-:Y:S01]  /*1330*/  LEA.HI R19, R12, R12, RZ, 0x1 ;  /* 0x0000000c0c137211 */ /* 0x000fe200078f08ff */
[----:B------:R-:W-:Y:S01]  /*1340*/  BSSY B0, `(.L_x_52) ;  /* 0x0000032000007945 */ /* 0x000fe20003800000 */
[----:B------:R-:W-:Y:S02]  /*1350*/  LOP3.LUT R2, R8, 0x7fffffe, RZ, 0xc0, !PT ;  /* 0x07fffffe08027812 */ /* 0x000fe400078ec0ff */
[----:B------:R-:W-:Y:S02]  /*1360*/  LOP3.LUT R0, R19, 0x3fffffe, RZ, 0xc0, !PT ;  /* 0x03fffffe13007812 */ /* 0x000fe400078ec0ff */
[----:B-1-3--:R-:W-:Y:S01]  /*1370*/  SHF.R.S32.HI R4, RZ, 0x1f, R9 ;  /* 0x0000001fff047819 */ /* 0x00afe20000011409 */
[----:B------:R-:W-:Y:S01]  /*1380*/  IMAD.IADD R149, R9, 0x1, -R2 ;  /* 0x0000000109957824 */ /* 0x000fe200078e0a02 */
[----:B------:R-:W-:Y:S01]  /*1390*/  SHF.R.S32.HI R13, RZ, 0x1, R8 ;  /* 0x00000001ff0d7819 */ /* 0x000fe20000011408 */
[----:B--2---:R-:W-:Y:S01]  /*13a0*/  IMAD.IADD R27, R12, 0x1, -R0 ;  /* 0x000000010c1b7824 */ /* 0x004fe200078e0a00 */
[----:B------:R-:W-:-:S02]  /*13b0*/  SHF.R.S32.HI R3, RZ, 0x1f, R8 ;  /* 0x0000001fff037819 */ /* 0x000fc40000011408 */
[----:B------:R-:W-:Y:S02]  /*13c0*/  ISETP.GE.AND P5, PT, R33, R23, PT ;  /* 0x000000172100720c */ /* 0x000fe40003fa6270 */
[----:B------:R-:W-:Y:S02]  /*13d0*/  LEA.HI R29, R4, R9, RZ, 0x3 ;  /* 0x00000009041d7211 */ /* 0x000fe400078f18ff */
[----:B------:R-:W-:Y:S01]  /*13e0*/  LEA.HI R12, R3, R13, RZ, 0x2 ;  /* 0x0000000d030c7211 */ /* 0x000fe200078f10ff */
[----:B------:R-:W-:Y:S08]  /*13f0*/  @P0 BRA `(.L_x_53) ;  /* 0x0000000000980947 */ /* 0x000ff00003800000 */
        /* <DEDUP_REMOVED lines=15> */
[----:B------:R-:W3:Y:S01]  /*14f0*/  @!P2 LDC.64 R8, c[0x0][0x210] ;  /* 0x00008400ff08ab82 */ /* 0x000ee20000000a00 */
[----:B-1----:R-:W-:-:S04]  /*1500*/  @!P3 LEA R6, P1, R2, R6, 0x1 ;  /* 0x000000060206b211 */ /* 0x002fc800078208ff */
[C---:B------:R-:W-:Y:S02]  /*1510*/  @!P3 LEA.HI.X R7, R2.reuse, R7, R0, 0x1, P1 ;  /* 0x000000070207b211 */ /* 0x040fe400008f0c00 */
[----:B---3--:R-:W-:-:S03]  /*1520*/  @!P2 LEA R4, P1, R2, R8, 0x1 ;  /* 0x000000080204a211 */ /* 0x008fc600078208ff */
        /* <DEDUP_REMOVED lines=13> */
[----:B--2---:R-:W-:-:S04]  /*1600*/  LEA R4, P0, R2, UR6, 0x1 ;  /* 0x0000000602047c11 */ /* 0x004fc8000f8008ff */
[----:B------:R-:W-:-:S05]  /*1610*/  LEA.HI.X R5, R2, UR7, R0, 0x1, P0 ;  /* 0x0000000702057c11 */ /* 0x000fca00080f0c00 */
[----:B------:R-:W-:Y:S01]  /*1620*/  @!PT LDS RZ, [RZ] ;  /* 0x00000000fffff984 */ /* 0x000fe20000000800 */
[----:B------:R-:W-:Y:S01]  /*1630*/  @!PT LDS RZ, [RZ] ;  /* 0x00000000fffff984 */ /* 0x000fe20000000800 */
[----:B------:R-:W-:Y:S01]  /*1640*/  @!PT LDS RZ, [RZ] ;  /* 0x00000000fffff984 */ /* 0x000fe20000000800 */
[----:B------:R1:W-:Y:S04]  /*1650*/  LDGSTS.E.BYPASS.LTC128B.128 [R221+0x5000], desc[UR8][R4.64+0x80] ;  /* 0x0500008004dd7fae */ /* 0x0003e8000b901d48 */
.L_x_53:
[----:B------:R-:W-:Y:S05]  /*1660*/  BSYNC B0 ;  /* 0x0000000000007941 */ /* 0x000fea0003800000 */
.L_x_52:
[C---:B------:R-:W-:Y:S01]  /*1670*/  SHF.L.U64.HI R150, R20.reuse, 0x6, R21 ;  /* 0x0000000614967819 */ /* 0x040fe20000010215 */
[----:B------:R-:W-:Y:S01]  /*1680*/  IMAD.IADD R251, R41, 0x1, R18 ;  /* 0x0000000129fb7824 */ /* 0x000fe200078e0212 */
[----:B------:R-:W-:Y:S01]  /*1690*/  SHF.R.S32.HI R22, RZ, 0x1f, R45 ;  /* 0x0000001fff167819 */ /* 0x000fe2000001142d */
[----:B------:R-:W-:Y:S01]  /*16a0*/  IMAD.SHL.U32 R145, R20, 0x40, RZ ;  /* 0x0000004014917824 */ /* 0x000fe200078e00ff */
[----:B------:R-:W-:Y:S01]  /*16b0*/  MOV R250, R40 ;  /* 0x0000002800fa7202 */ /* 0x000fe20000000f00 */
[----:B-12---:R-:W-:Y:S01]  /*16c0*/  IMAD R4, R150, R45, RZ ;  /* 0x0000002d96047224 */ /* 0x006fe200078e02ff */
[----:B------:R-:W-:Y:S01]  /*16d0*/  LOP3.LUT R0, R12, 0xfffffffc, RZ, 0xc0, !PT ;  /* 0xfffffffc0c007812 */ /* 0x000fe200078ec0ff */
[----:B------:R-:W-:Y:S02]  /*16e0*/  BSSY B0, `(.L_x_54) ;  /* 0x000002b000007945 */ /* 0x000fe40003800000 */
[----:B------:R-:W-:Y:S01]  /*16f0*/  IMAD.WIDE.U32 R2, R45, R145, R250 ;  /* 0x000000912d027225 */ /* 0x000fe200078e00fa */
[----:B------:R-:W-:-:S03]  /*1700*/  IADD3 R28, R13, -R0, RZ ;  /* 0x800000000d1c7210 */ /* 0x000fc60007ffe0ff */
[----:B------:R-:W-:Y:S01]  /*1710*/  IMAD R18, R22, R145, R4 ;  /* 0x0000009116127224 */ /* 0x000fe200078e0204 */
[----:B------:R-:W-:Y:S06]  /*1720*/  @P4 BRA `(.L_x_55) ;  /* 0x0000000000984947 */ /* 0x000fec0003800000 */
        /* <DEDUP_REMOVED lines=38> */
.L_x_55:
[----:B------:R-:W-:Y:S05]  /*1990*/  BSYNC B0 ;  /* 0x0000000000007941 */ /* 0x000fea0003800000 */
.L_x_54:
[----:B------:R-:W-:Y:S01]  /*19a0*/  BSSY B0, `(.L_x_56) ;  /* 0x0000023000007945 */ /* 0x000fe20003800000 */
[----:B------:R-:W-:Y:S02]  /*19b0*/  SHF.R.S32.HI R12, RZ, 0x1, R19 ;  /* 0x00000001ff0c7819 */ /* 0x000fe40000011413 */
[----:B------:R-:W-:Y:S01]  /*19c0*/  IADD3 R8, R3, R18, RZ ;  /* 0x0000001203087210 */ /* 0x000fe20007ffe0ff */
[----:B------:R-:W-:Y:S06]  /*19d0*/  @P6 BRA `(.L_x_57) ;  /* 0x00000000007c6947 */ /* 0x000fec0003800000 */
[----:B------:R-:W-:Y:S02]  /*19e0*/  ULDC UR5, c[0x0][0x2d0] ;  /* 0x0000b40000057ab9 */ /* 0x000fe40000000800 */
[----:B------:R-:W-:Y:S02]  /*19f0*/  ISETP.GE.AND P3, PT, R248, UR5, PT ;  /* 0x00000005f8007c0c */ /* 0x000fe4000bf66270 */
[----:B------:R-:W-:Y:S02]  /*1a00*/  ISETP.GE.AND P2, PT, R241, UR5, PT ;  /* 0x00000005f1007c0c */ /* 0x000fe4000bf46270 */
[----:B------:R-:W-:-:S09]  /*1a10*/  ISETP.GE.AND P0, PT, R242, UR5, PT ;  /* 0x00000005f2007c0c */ /* 0x000fd2000bf06270 */
[----:B--2---:R-:W2:Y:S01]  /*1a20*/  @!P3 LDC.64 R6, c[0x0][0x218] ;  /* 0x00008600ff06bb82 */ /* 0x004ea20000000a00 */
[----:B------:R3:W-:Y:S04]  /*1a30*/  @P3 STS [R221+0x6000], RZ ;  /* 0x006000ffdd003388 */ /* 0x0007e80000000800 */
[----:B------:R3:W-:Y:S03]  /*1a40*/  @P3 STS [R221+0x6004], RZ ;  /* 0x006004ffdd003388 */ /* 0x0007e60000000800 */
[----:B-1----:R-:W1:Y:S01]  /*1a50*/  @!P2 LDC.64 R4, c[0x0][0x218] ;  /* 0x00008600ff04ab82 */ /* 0x002e620000000a00 */
[----:B------:R3:W-:Y:S01]  /*1a60*/  @P3 STS.64 [R221+0x6008], RZ ;  /* 0x006008ffdd003388 */ /* 0x0007e20000000a00 */
[----:B--2---:R-:W-:-:S04]  /*1a70*/  @!P3 LEA R6, P4, R2, R6, 0x1 ;  /* 0x000000060206b211 */ /* 0x004fc800078808ff */
[C---:B------:R-:W-:Y:S02]  /*1a80*/  @!P3 LEA.HI.X R7, R2.reuse, R7, R8, 0x1, P4 ;  /* 0x000000070207b211 */ /* 0x040fe400020f0c08 */
[----:B-1----:R-:W-:-:S03]  /*1a90*/  @!P2 LEA R4, P1, R2, R4, 0x1 ;  /* 0x000000040204a211 */ /* 0x002fc600078208ff */
        /* <DEDUP_REMOVED lines=19> */
.L_x_57:
[----:B------:R-:W-:Y:S05]  /*1bd0*/  BSYNC B0 ;  /* 0x0000000000007941 */ /* 0x000fea0003800000 */
.L_x_56:
[----:B------:R-:W-:Y:S01]  /*1be0*/  BSSY B0, `(.L_x_58) ;  /* 0x0000023000007945 */ /* 0x000fe20003800000 */
[C---:B------:R-:W-:Y:S02]  /*1bf0*/  SHF.L.U64.HI R252, R20.reuse, 0x5, R21 ;  /* 0x0000000514fc7819 */ /* 0x040fe40000010215 */
[----:B------:R-:W-:Y:S01]  /*1c00*/  SHF.L.U32 R243, R20, 0x5, RZ ;  /* 0x0000000514f37819 */ /* 0x000fe200000006ff */
[----:B------:R-:W-:Y:S06]  /*1c10*/  @P5 BRA `(.L_x_59) ;  /* 0x00000000007c5947 */ /* 0x000fec0003800000 */
[----:B------:R-:W-:Y:S01]  /*1c20*/  ULDC UR5, c[0x0][0x2d0] ;  /* 0x0000b40000057ab9 */ /* 0x000fe20000000800 */
[----:B------:R-:W-:Y:S02]  /*1c30*/  IADD3 R0, P0, R243, R2, RZ ;  /* 0x00000002f3007210 */ /* 0x000fe40007f1e0ff */
[----:B------:R-:W-:Y:S02]  /*1c40*/  ISETP.GE.AND P3, PT, R248, UR5, PT ;  /* 0x00000005f8007c0c */ /* 0x000fe4000bf66270 */
[----:B------:R-:W-:Y:S01]  /*1c50*/  ISETP.GE.AND P2, PT, R241, UR5, PT ;  /* 0x00000005f1007c0c */ /* 0x000fe2000bf46270 */
[----:B--23--:R-:W-:Y:S01]  /*1c60*/  IMAD.X R6, R252, 0x1, R8, P0 ;  /* 0x00000001fc067824 */ /* 0x00cfe200000e0608 */
[----:B------:R-:W-:-:S09]  /*1c70*/  ISETP.GE.AND P0, PT, R242, UR5, PT ;  /* 0x00000005f2007c0c */ /* 0x000fd2000bf06270 */
[----:B-1--4-:R-:W1:Y:S01]  /*1c80*/  @!P3 LDC.64 R4, c[0x0][0x218] ;  /* 0x00008600ff04bb82 */ /* 0x012e620000000a00 */
[----:B------:R2:W-:Y:S07]  /*1c90*/  @P3 STS.128 [R221+0x6800], RZ ;  /* 0x006800ffdd003388 */ /* 0x0005ee0000000c00 */
        /* <DEDUP_REMOVED lines=23> */
.L_x_59:
[----:B------:R-:W-:Y:S05]  /*1e10*/  BSYNC B0 ;  /* 0x0000000000007941 */ /* 0x000fea0003800000 */
.L_x_58:
[----:B------:R-:W0:Y:S01]  /*1e20*/  LDGDEPBAR ;  /* 0x00000000000079af */ /* 0x000e220000000000 */
[-C--:B------:R-:W-:Y:S01]  /*1e30*/  ISETP.GE.AND P1, PT, R36, R23.reuse, PT ;  /* 0x000000172400720c */ /* 0x080fe20003f26270 */
[----:B------:R-:W-:Y:S01]  /*1e40*/  IMAD.SHL.U32 R0, R12, 0x40, RZ ;  /* 0x000000400c007824 */ /* 0x000fe200078e00ff */
[----:B------:R-:W-:Y:S01]  /*1e50*/  BSSY B0, `(.L_x_60) ;  /* 0x0000045000007945 */ /* 0x000fe20003800000 */
[----:B-12---:R-:W-:Y:S01]  /*1e60*/  IMAD.SHL.U32 R2, R28, 0x40, RZ ;  /* 0x000000401c027824 */ /* 0x006fe200078e00ff */
[----:B------:R-:W-:Y:S01]  /*1e70*/  ISETP.GE.AND P5, PT, R33, R23, PT ;  /* 0x000000172100720c */ /* 0x000fe20003fa6270 */
[----:B------:R-:W-:Y:S01]  /*1e80*/  IMAD.IADD R10, R35, 0x1, R31 ;  /* 0x00000001230a7824 */ /* 0x000fe200078e021f */
[----:B------:R-:W-:Y:S01]  /*1e90*/  LOP3.LUT R0, R0, 0xc0, RZ, 0xc0, !PT ;  /* 0x000000c000007812 */ /* 0x000fe200078ec0ff */
[----:B---34-:R-:W-:Y:S01]  /*1ea0*/  IMAD.SHL.U32 R5, R30, 0x8, RZ ;  /* 0x000000081e057824 */ /* 0x018fe200078e00ff */
[----:B------:R-:W-:Y:S01]  /*1eb0*/  LOP3.LUT R2, R2, 0xc0, RZ, 0xc0, !PT ;  /* 0x000000c002027812 */ /* 0x000fe200078ec0ff */
[----:B------:R-:W-:Y:S01]  /*1ec0*/  IMAD.SHL.U32 R4, R26, 0x8, RZ ;  /* 0x000000081a047824 */ /* 0x000fe200078e00ff */
[----:B------:R1:W-:Y:S01]  /*1ed0*/  STL [R1+0x10], R10 ;  /* 0x0000100a01007387 */ /* 0x0003e20000100800 */
[----:B------:R-:W-:Y:S01]  /*1ee0*/  IMAD.SHL.U32 R6, R29, 0x20, RZ ;  /* 0x000000201d067824 */ /* 0x000fe200078e00ff */
[----:B------:R-:W-:Y:S01]  /*1ef0*/  LOP3.LUT R5, R0, 0x8, R5, 0xf8, !PT ;  /* 0x0000000800057812 */ /* 0x000fe200078ef805 */
[----:B------:R-:W-:Y:S01]  /*1f00*/  IMAD R9, R26, 0x8, R27 ;  /* 0x000000081a097824 */ /* 0x000fe200078e021b */
[----:B------:R-:W-:-:S02]  /*1f10*/  SHF.R.U32.HI R3, RZ, 0x3, R0 ;  /* 0x00000003ff037819 */ /* 0x000fc40000011600 */
[----:B------:R-:W-:Y:S02]  /*1f20*/  LOP3.LUT R4, R2, 0x8, R4, 0xf8, !PT ;  /* 0x0000000802047812 */ /* 0x000fe400078ef804 */
[----:B------:R-:W-:Y:S01]  /*1f30*/  SHF.R.U32.HI R0, RZ, 0x3, R2 ;  /* 0x00000003ff007819 */ /* 0x000fe20000011602 */
[----:B------:R-:W-:Y:S01]  /*1f40*/  IMAD R2, R22, R24, RZ ;  /* 0x0000001816027224 */ /* 0x000fe200078e02ff */
[----:B------:R-:W-:Y:S02]  /*1f50*/  LOP3.LUT R146, R6, 0xffffff00, RZ, 0xc0, !PT ;  /* 0xffffff0006927812 */ /* 0x000fe400078ec0ff */
[----:B------:R-:W-:Y:S01]  /*1f60*/  LOP3.LUT R147, R4, R0, RZ, 0x3c, !PT ;  /* 0x0000000004937212 */ /* 0x000fe200078e3cff */
[----:B------:R-:W-:-:S04]  /*1f70*/  DEPBAR.LE SB0, 0x0 ;  /* 0x000080000000791a */ /* 0x000fc80000000000 */
[----:B------:R-:W-:Y:S01]  /*1f80*/  BAR.SYNC.DEFER_BLOCKING 0x0 ;  /* 0x0000000000007b1d */ /* 0x000fe20000010000 */
[----:B------:R-:W-:Y:S01]  /*1f90*/  IMAD R0, R32, 0x200, R146 ;  /* 0x0000020020007824 */ /* 0x000fe200078e0292 */
[----:B------:R-:W-:Y:S01]  /*1fa0*/  LOP3.LUT R8, R5, R3, RZ, 0x3c, !PT ;  /* 0x0000000305087212 */ /* 0x000fe200078e3cff */
[----:B------:R-:W-:-:S04]  /*1fb0*/  IMAD.WIDE.U32 R4, R45, R24, RZ ;  /* 0x000000182d047225 */ /* 0x000fc800078e00ff */
[----:B------:R-:W-:Y:S01]  /*1fc0*/  IMAD R2, R45, R25, R2 ;  /* 0x000000192d027224 */ /* 0x000fe200078e0202 */
[C---:B------:R-:W-:Y:S01]  /*1fd0*/  LEA R6, P0, R4.reuse, R34, 0x6 ;  /* 0x0000002204067211 */ /* 0x040fe200078030ff */
[----:B------:R-:W-:Y:S02]  /*1fe0*/  IMAD R3, R149, 0x20, R0 ;  /* 0x0000002095037824 */ /* 0x000fe400078e0200 */
[----:B------:R-:W-:Y:S02]  /*1ff0*/  IMAD.IADD R7, R5, 0x1, R2 ;  /* 0x0000000105077824 */ /* 0x000fe400078e0202 */
[----:B------:R-:W-:Y:S02]  /*2000*/  IMAD.U32 R0, R9, 0x20, R8 ;  /* 0x0000002009007824 */ /* 0x000fe400078e0008 */
[----:B------:R-:W-:Y:S01]  /*2010*/  IMAD.IADD R2, R147, 0x1, R3 ;  /* 0x0000000193027824 */ /* 0x000fe200078e0203 */
[----:B------:R-:W-:Y:S02]  /*2020*/  LEA.HI.X R7, R4, R10, R7, 0x6, P0 ;  /* 0x0000000a04077211 */ /* 0x000fe400000f3407 */
[----:B------:R-:W-:-:S02]  /*2030*/  LEA R216, R0, UR4, 0x1 ;  /* 0x0000000400d87c11 */ /* 0x000fc4000f8e08ff */
[----:B------:R-:W-:Y:S01]  /*2040*/  LEA R219, R2, UR4, 0x1 ;  /* 0x0000000402db7c11 */ /* 0x000fe2000f8e08ff */
[----:B------:R1:W-:Y:S04]  /*2050*/  @P1 STS [R221+0x9000], RZ ;  /* 0x009000ffdd001388 */ /* 0x0003e80000000800 */
[----:B------:R1:W-:Y:S04]  /*2060*/  @P1 STS [R221+0x9004], RZ ;  /* 0x009004ffdd001388 */ /* 0x0003e80000000800 */
[----:B------:R1:W-:Y:S04]  /*2070*/  @P1 STS.64 [R221+0x9008], RZ ;  /* 0x009008ffdd001388 */ /* 0x0003e80000000a00 */
[----:B------:R1:W-:Y:S04]  /*2080*/  @P1 STS.128 [R221+0xa000], RZ ;  /* 0x00a000ffdd001388 */ /* 0x0003e80000000c00 */
[----:B------:R1:W-:Y:S01]  /*2090*/  @P1 STS.128 [R221+0xb000], RZ ;  /* 0x00b000ffdd001388 */ /* 0x0003e20000000c00 */
[----:B------:R-:W-:Y:S05]  /*20a0*/  @P1 BRA `(.L_x_61) ;  /* 0x00000000007c1947 */ /* 0x000fea0003800000 */
[----:B------:R-:W-:Y:S02]  /*20b0*/  ULDC UR5, c[0x0][0x2d0] ;  /* 0x0000b40000057ab9 */ /* 0x000fe40000000800 */
[----:B------:R-:W-:Y:S02]  /*20c0*/  ISETP.GE.AND P3, PT, R248, UR5, PT ;  /* 0x00000005f8007c0c */ /* 0x000fe4000bf66270 */
[----:B------:R-:W-:Y:S02]  /*20d0*/  ISETP.GE.AND P2, PT, R241, UR5, PT ;  /* 0x00000005f1007c0c */ /* 0x000fe4000bf46270 */
[----:B------:R-:W-:-:S09]  /*20e0*/  ISETP.GE.AND P0, PT, R242, UR5, PT ;  /* 0x00000005f2007c0c */ /* 0x000fd2000bf06270 */
[----:B------:R-:W2:Y:S01]  /*20f0*/  @!P3 LDC.64 R4, c[0x0][0x220] ;  /* 0x00008800ff04bb82 */ /* 0x000ea20000000a00 */
[----:B------:R3:W-:Y:S04]  /*2100*/  @P3 STS [R221+0x9000], RZ ;  /* 0x009000ffdd003388 */ /* 0x0007e80000000800 */
[----:B------:R3:W-:Y:S03]  /*2110*/  @P3 STS [R221+0x9004], RZ ;  /* 0x009004ffdd003388 */ /* 0x0007e60000000800 */
[----:B------:R-:W4:Y:S01]  /*2120*/  @!P2 LDC.64 R2, c[0x0][0x220] ;  /* 0x00008800ff02ab82 */ /* 0x000f220000000a00 */
[----:B------:R3:W-:Y:S01]  /*2130*/  @P3 STS.64 [R221+0x9008], RZ ;  /* 0x009008ffdd003388 */ /* 0x0007e20000000a00 */
[----:B--2---:R-:W-:-:S04]  /*2140*/  @!P3 LEA R4, P4, R6, R4, 0x1 ;  /* 0x000000040604b211 */ /* 0x004fc800078808ff */
[C---:B------:R-:W-:Y:S02]  /*2150*/  @!P3 LEA.HI.X R5, R6.reuse, R5, R7, 0x1, P4 ;  /* 0x000000050605b211 */ /* 0x040fe400020f0c07 */
[----:B----4-:R-:W-:-:S03]  /*2160*/  @!P2 LEA R2, P1, R6, R2, 0x1 ;  /* 0x000000020602a211 */ /* 0x010fc600078208ff */
        /* <DEDUP_REMOVED lines=19> */
.L_x_61:
[----:B------:R-:W-:Y:S05]  /*22a0*/  BSYNC B0 ;  /* 0x0000000000007941 */ /* 0x000fea0003800000 */
.L_x_60:
[----:B------:R4:W-:Y:S01]  /*22b0*/  @P5 STS.128 [R221+0x9800], RZ ;  /* 0x009800ffdd005388 */ /* 0x0009e20000000c00 */
[----:B------:R-:W-:Y:S03]  /*22c0*/  BSSY B0, `(.L_x_62) ;  /* 0x0000025000007945 */ /* 0x000fe60003800000 */
[----:B------:R4:W-:Y:S04]  /*22d0*/  @P5 STS.128 [R221+0xa800], RZ ;  /* 0x00a800ffdd005388 */ /* 0x0009e80000000c00 */
[----:B------:R4:W-:Y:S01]  /*22e0*/  @P5 STS.128 [R221+0xb800], RZ ;  /* 0x00b800ffdd005388 */ /* 0x0009e20000000c00 */
[----:B------:R-:W-:Y:S05]  /*22f0*/  @P5 BRA `(.L_x_63) ;  /* 0x0000000000845947 */ /* 0x000fea0003800000 */
[----:B------:R-:W-:Y:S01]  /*2300*/  ULDC UR5, c[0x0][0x2d0] ;  /* 0x0000b40000057ab9 */ /* 0x000fe20000000800 */
[----:B--23--:R-:W-:Y:S01]  /*2310*/  IMAD.WIDE.U32 R2, R24, 0x20, RZ ;  /* 0x0000002018027825 */ /* 0x00cfe200078e00ff */
[----:B------:R-:W-:Y:S02]  /*2320*/  ISETP.GE.AND P3, PT, R248, UR5, PT ;  /* 0x00000005f8007c0c */ /* 0x000fe4000bf66270 */
[----:B------:R-:W-:Y:S01]  /*2330*/  ISETP.GE.AND P2, PT, R241, UR5, PT ;  /* 0x00000005f1007c0c */ /* 0x000fe2000bf46270 */
[----:B------:R-:W-:Y:S01]  /*2340*/  IMAD.SHL.U32 R4, R25, 0x20, RZ ;  /* 0x0000002019047824 */ /* 0x000fe200078e00ff */
[----:B------:R-:W-:-:S04]  /*2350*/  IADD3 R0, P0, R6, R2, RZ ;  /* 0x0000000206007210 */ /* 0x000fc80007f1e0ff */
[----:B------:R-:W-:Y:S02]  /*2360*/  IADD3.X R6, R7, R3, R4, P0, !PT ;  /* 0x0000000307067210 */ /* 0x000fe400007fe404 */
[----:B------:R-:W-:-:S03]  /*2370*/  ISETP.GE.AND P0, PT, R242, UR5, PT ;  /* 0x00000005f2007c0c */ /* 0x000fc6000bf06270 */
[----:B------:R-:W2:Y:S01]  /*2380*/  @!P3 LDC.64 R8, c[0x0][0x220] ;  /* 0x00008800ff08bb82 */ /* 0x000ea20000000a00 */
[----:B------:R3:W-:Y:S07]  /*2390*/  @P3 STS.128 [R221+0x9800], RZ ;  /* 0x009800ffdd003388 */ /* 0x0007ee0000000c00 */
[----:B-1----:R-:W1:Y:S01]  /*23a0*/  @!P2 LDC.64 R10, c[0x0][0x220] ;  /* 0x00008800ff0aab82 */ /* 0x002e620000000a00 */
        /* <DEDUP_REMOVED lines=22> */
.L_x_63:
[----:B------:R-:W-:Y:S05]  /*2510*/  BSYNC B0 ;  /* 0x0000000000007941 */ /* 0x000fea0003800000 */
.L_x_62:
[----:B-1----:R-:W-:Y:S01]  /*2520*/  LDSM.16.M88.4 R8, [R216+0x6000] ;  /* 0x00600000d808783b */ /* 0x002fe20000000200 */
[----:B------:R-:W-:Y:S01]  /*2530*/  IMAD.MOV.U32 R0, RZ, RZ, 0x20 ;  /* 0x00000020ff007424 */ /* 0x000fe200078e00ff */
[----:B------:R-:W-:Y:S01]  /*2540*/  LOP3.LUT P0, RZ, R12, 0x2, RZ, 0xc0, !PT ;  /* 0x000000020cff7812 */ /* 0x000fe2000780c0ff */
[----:B--23--:R-:W-:Y:S01]  /*2550*/  IMAD.MOV.U32 R2, RZ, RZ, 0x10 ;  /* 0x00000010ff027424 */ /* 0x00cfe200078e00ff */
[----:B------:R-:W1:Y:S01]  /*2560*/  LDSM.16.M88.4 R4, [R219+0x1000] ;  /* 0x00100000db04783b */ /* 0x000e620000000200 */
[----:B------:R-:W-:Y:S02]  /*2570*/  LOP3.LUT P1, RZ, R28, 0x2, RZ, 0xc0, !PT ;  /* 0x000000021cff7812 */ /* 0x000fe4000782c0ff */
[----:B------:R-:W-:Y:S01]  /*2580*/  SEL R0, R0, 0xffffffe0, !P0 ;  /* 0xffffffe000007807 */ /* 0x000fe20004000000 */
[----:B------:R-:W2:Y:S01]  /*2590*/  LDSM.16.M88.4 R20, [R216+0x6400] ;  /* 0x00640000d814783b */ /* 0x000ea20000000200 */
[----:B------:R-:W-:Y:S02]  /*25a0*/  SEL R2, R2, 0xfffffff0, !P1 ;  /* 0xfffffff002027807 */ /* 0x000fe40004800000 */
[----:B------:R-:W-:Y:S01]  /*25b0*/  LOP3.LUT R3, R47, 0xffffffe0, RZ, 0xc0, !PT ;  /* 0xffffffe02f037812 */ /* 0x000fe200078ec0ff */
[----:B------:R-:W3:Y:S01]  /*25c0*/  LDSM.16.M88.4 R32, [R216+0x6800] ;  /* 0x00680000d820783b */ /* 0x000ee20000000200 */
[----:B------:R-:W-:-:S02]  /*25d0*/  IMAD.IADD R218, R216, 0x1, R0 ;  /* 0x00000001d8da7824 */ /* 0x000fc400078e0200 */
[----:B------:R-:W-:Y:S01]  /*25e0*/  IMAD R220, R2, 0x2, R219 ;  /* 0x0000000202dc7824 */ /* 0x000fe200078e02db */
[----:B------:R-:W5:Y:S01]  /*25f0*/  LDSM.16.M88.4 R24, [R216+0x6c00] ;  /* 0x006c0000d818783b */ /* 0x000f620000000200 */
[C---:B------:R-:W-:Y:S02]  /*2600*/  IMAD.SHL.U32 R0, R46.reuse, 0x2, RZ ;  /* 0x000000022e007824 */ /* 0x040fe400078e00ff */
[----:B------:R-:W-:Y:S01]  /*2610*/  IMAD.IADD R3, R46, 0x1, -R3 ;  /* 0x000000012e037824 */ /* 0x000fe200078e0a03 */
[----:B------:R-:W4:Y:S02]  /*2620*/  LDSM.16.M88.4 R16, [R219] ;  /* 0x00000000db10783b */ /* 0x000f240000000200 */
[----:B------:R-:W-:Y:S02]  /*2630*/  LOP3.LUT R0, R0, 0x6, RZ, 0xc0, !PT ;  /* 0x0000000600007812 */ /* 0x000fe400078ec0ff */
[----:B------:R-:W-:Y:S03]  /*2640*/  LDSM.16.M88.4 R48, [R218+0x6000] ;  /* 0x00600000da30783b */ /* 0x000fe60000000200 */
[----:B------:R-:W-:Y:S01]  /*2650*/  IMAD R0, R45, 0x40, R0 ;  /* 0x000000402d007824 */ /* 0x000fe200078e0200 */
[----:B------:R-:W4:Y:S03]  /*2660*/  LDSM.16.M88.4 R12, [R220+0x1000] ;  /* 0x00100000dc0c783b */ /* 0x000f260000000200 */
[C---:B------:R-:W-:Y:S01]  /*2670*/  VIADD R45, R0.reuse, 0x11 ;  /* 0x00000011002d7836 */ /* 0x040fe20000000000 */
[----:B------:R-:W4:Y:S01]  /*2680*/  LDSM.16.M88.4 R40, [R218+0x6400] ;  /* 0x00640000da28783b */ /* 0x000f220000000200 */
[----:B------:R-:W-:-:S03]  /*2690*/  ISETP.GE.AND P1, PT, R0, R44, PT ;  /* 0x0000002c0000720c */ /* 0x000fc60003f26270 */
[----:B------:R-:W4:Y:S01]  /*26a0*/  LDSM.16.M88.4 R28, [R218+0x6c00] ;  /* 0x006c0000da1c783b */ /* 0x000f220000000200 */
[----:B------:R-:W-:-:S03]  /*26b0*/  ISETP.GE.AND P3, PT, R45, R44, PT ;  /* 0x0000002c2d00720c */ /* 0x000fc60003f66270 */
[----:B------:R-:W4:Y:S01]  /*26c0*/  LDSM.16.M88.4 R36, [R218+0x6800] ;  /* 0x00680000da24783b */ /* 0x000f220000000200 */
[C---:B-1----:R-:W-:Y:S03]  /*26d0*/  HMMA.16816.F32 R88, R4.reuse, R8, RZ ;  /* 0x000000080458723c */ /* 0x042fe600000018ff */
[----:B------:R-:W-:Y:S04]  /*26e0*/  LDSM.16.M88.4 R96, [R216+0x7c00] ;  /* 0x007c0000d860783b */ /* 0x000fe80000000200 */
[----:B------:R-:W-:Y:S01]  /*26f0*/  LDSM.16.M88.4 R52, [R216+0x7800] ;  /* 0x00780000d834783b */ /* 0x000fe20000000200 */
[C---:B------:R-:W-:Y:S03]  /*2700*/  HMMA.16816.F32 R104, R4.reuse, R10, RZ ;  /* 0x0000000a0468723c */ /* 0x040fe600000018ff */
[----:B------:R-:W-:Y:S03]  /*2710*/  LDSM.16.M88.4 R60, [R216+0x7000] ;  /* 0x00700000d83c783b */ /* 0x000fe60000000200 */
[C---:B--2---:R-:W-:Y:S01]  /*2720*/  HMMA.16816.F32 R84, R4.reuse, R20, RZ ;  /* 0x000000140454723c */ /* 0x044fe200000018ff */
[----:B------:R-:W-:Y:S04]  /*2730*/  LDSM.16.M88.4 R56, [R216+0x7400] ;  /* 0x00740000d838783b */ /* 0x000fe80000000200 */
[----:B------:R1:W-:Y:S01]  /*2740*/  STL [R1+0x2c], R3 ;  /* 0x00002c0301007387 */ /* 0x0003e20000100800 */
[C---:B---3--:R-:W-:Y:S03]  /*2750*/  HMMA.16816.F32 R80, R4.reuse, R32, RZ ;  /* 0x000000200450723c */ /* 0x048fe600000018ff */
[----:B------:R-:W0:Y:S03]  /*2760*/  LDGDEPBAR ;  /* 0x00000000000079af */ /* 0x000e260000000000 */
[C---:B-----5:R-:W-:Y:S06]  /*2770*/  HMMA.16816.F32 R76, R4.reuse, R24, RZ ;  /* 0x00000018044c723c */ /* 0x060fec00000018ff */
[C---:B------:R-:W-:Y:S06]  /*2780*/  HMMA.16816.F32 R100, R4.reuse, R22, RZ ;  /* 0x000000160464723c */ /* 0x040fec00000018ff */
[C---:B------:R-:W-:Y:S06]  /*2790*/  HMMA.16816.F32 R92, R4.reuse, R34, RZ ;  /* 0x00000022045c723c */ /* 0x040fec00000018ff */
[----:B------:R-:W-:Y:S01]  /*27a0*/  HMMA.16816.F32 R72, R4, R26, RZ ;  /* 0x0000001a0448723c */ /* 0x000fe200000018ff */
[----:B------:R-:W2:Y:S01]  /*27b0*/  LDSM.16.M88.4 R4, [R220] ;  /* 0x00000000dc04783b */ /* 0x000ea20000000200 */
[----:B-1----:R-:W-:-:S04]  /*27c0*/  VIADD R3, R0, 0x10 ;  /* 0x0000001000037836 */ /* 0x002fc80000000000 */
[----:B----4-:R-:W-:Y:S01]  /*27d0*/  HMMA.16816.F32 R116, R16, R8, RZ ;  /* 0x000000081074723c */ /* 0x010fe200000018ff */
[----:B------:R-:W-:Y:S01]  /*27e0*/  ISETP.GE.AND P4, PT, R3, R44, PT ;  /* 0x0000002c0300720c */ /* 0x000fe20003f86270 */
[----:B------:R-:W-:-:S04]  /*27f0*/  VIADD R3, R0, 0x18 ;  /* 0x0000001800037836 */ /* 0x000fc80000000000 */
[----:B------:R-:W-:Y:S01]  /*2800*/  HMMA.16816.F32 R132, R16, R10, RZ ;  /* 0x0000000a1084723c */ /* 0x000fe200000018ff */
[----:B------:R-:W1:Y:S01]  /*2810*/  LDSM.16.M88.4 R8, [R219+0x3000] ;  /* 0x00300000db08783b */ /* 0x000e620000000200 */
[----:B------:R-:W-:Y:S01]  /*2820*/  ISETP.GE.AND P2, PT, R3, R44, PT ;  /* 0x0000002c0300720c */ /* 0x000fe20003f46270 */
[----:B------:R-:W-:-:S03]  /*2830*/  VIADD R3, R0, 0x19 ;  /* 0x0000001900037836 */ /* 0x000fc60000000000 */
[C---:B------:R-:W-:Y:S06]  /*2840*/  HMMA.16816.F32 R68, R16.reuse, R20, RZ ;  /* 0x000000141044723c */ /* 0x040fec00000018ff */
[C---:B------:R-:W-:Y:S06]  /*2850*/  HMMA.16816.F32 R124, R16.reuse, R22, RZ ;  /* 0x00000016107c723c */ /* 0x040fec00000018ff */
[C---:B------:R-:W-:Y:S06]  /*2860*/  HMMA.16816.F32 R64, R16.reuse, R32, RZ ;  /* 0x000000201040723c */ /* 0x040fec00000018ff */
[C---:B------:R-:W-:Y:S06]  /*2870*/  HMMA.16816.F32 R120, R16.reuse, R34, RZ ;  /* 0x000000221078723c */ /* 0x040fec00000018ff */
[C---:B------:R-:W-:Y:S06]  /*2880*/  HMMA.16816.F32 R20, R16.reuse, R24, RZ ;  /* 0x000000181014723c */ /* 0x040fec00000018ff */
[----:B------:R-:W-:Y:S01]  /*2890*/  HMMA.16816.F32 R112, R16, R26, RZ ;  /* 0x0000001a1070723c */ /* 0x000fe200000018ff */
[----:B------:R-:W3:Y:S05]  /*28a0*/  LDSM.16.M88.4 R24, [R219+0x2000] ;  /* 0x00200000db18783b */ /* 0x000eea0000000200 */
[C---:B------:R-:W-:Y:S06]  /*28b0*/  HMMA.16816.F32 R108, R12.reuse, R48, R88 ;  /* 0x000000300c6c723c */ /* 0x040fec0000001858 */
[C---:B------:R-:W-:Y:S06]  /*28c0*/  HMMA.16816.F32 R88, R12.reuse, R40, R84 ;  /* 0x000000280c58723c */ /* 0x040fec0000001854 */
[C---:B------:R-:W-:Y:S06]  /*28d0*/  HMMA.16816.F32 R84, R12.reuse, R28, R76 ;  /* 0x0000001c0c54723c */ /* 0x040fec000000184c */
[C---:B------:R-:W-:Y:S06]  /*28e0*/  HMMA.16816.F32 R32, R12.reuse, R30, R72 ;  /* 0x0000001e0c20723c */ /* 0x040fec0000001848 */
[C---:B------:R-:W-:Y:S06]  /*28f0*/  HMMA.16816.F32 R80, R12.reuse, R36, R80 ;  /* 0x000000240c50723c */ /* 0x040fec0000001850 */
[C---:B------:R-:W-:Y:S06]  /*2900*/  HMMA.16816.F32 R104, R12.reuse, R50, R104 ;  /* 0x000000320c68723c */ /* 0x040fec0000001868 */
[C---:B------:R-:W-:Y:S06]  /*2910*/  HMMA.16816.F32 R100, R12.reuse, R42, R100 ;  /* 0x0000002a0c64723c */ /* 0x040fec0000001864 */
[----:B------:R-:W-:Y:S06]  /*2920*/  HMMA.16816.F32 R92, R12, R38, R92 ;  /* 0x000000260c5c723c */ /* 0x000fec000000185c */
[C---:B--2---:R-:W-:Y:S06]  /*2930*/  HMMA.16816.F32 R128, R4.reuse, R48, R116 ;  /* 0x000000300480723c */ /* 0x044fec0000001874 */
[C---:B------:R-:W-:Y:S06]  /*2940*/  HMMA.16816.F32 R116, R4.reuse, R40, R68 ;  /* 0x000000280474723c */ /* 0x040fec0000001844 */
[C---:B------:R-:W-:Y:S06]  /*2950*/  HMMA.16816.F32 R72, R4.reuse, R36, R64 ;  /* 0x000000240448723c */ /* 0x040fec0000001840 */
[C---:B------:R-:W-:Y:S01]  /*2960*/  HMMA.16816.F32 R68, R4.reuse, R28, R20 ;  /* 0x0000001c0444723c */ /* 0x040fe20000001814 */
[----:B------:R-:W-:Y:S05]  /*2970*/  LDSM.16.M88.4 R20, [R220+0x2000] ;  /* 0x00200000dc14783b */ /* 0x000fea0000000200 */
[C---:B------:R-:W-:Y:S06]  /*2980*/  HMMA.16816.F32 R48, R4.reuse, R50, R132 ;  /* 0x000000320430723c */ /* 0x040fec0000001884 */
[C---:B------:R-:W-:Y:S01]  /*2990*/  HMMA.16816.F32 R16, R4.reuse, R42, R124 ;  /* 0x0000002a0410723c */ /* 0x040fe2000000187c */
[----:B------:R-:W-:Y:S05]  /*29a0*/  LDSM.16.M88.4 R40, [R218+0x7400] ;  /* 0x00740000da28783b */ /* 0x000fea0000000200 */
[C---:B------:R-:W-:Y:S01]  /*29b0*/  HMMA.16816.F32 R12, R4.reuse, R38, R120 ;  /* 0x00000026040c723c */ /* 0x040fe20000001878 */
[----:B------:R-:W-:Y:S05]  /*29c0*/  LDSM.16.M88.4 R36, [R218+0x7000] ;  /* 0x00700000da24783b */ /* 0x000fea0000000200 */
[----:B------:R-:W-:Y:S01]  /*29d0*/  HMMA.16816.F32 R64, R4, R30, R112 ;  /* 0x0000001e0440723c */ /* 0x000fe20000001870 */
[----:B------:R-:W2:Y:S04]  /*29e0*/  LDSM.16.M88.4 R4, [R220+0x3000] ;  /* 0x00300000dc04783b */ /* 0x000ea80000000200 */
[----:B------:R-:W-:Y:S01]  /*29f0*/  LDSM.16.M88.4 R28, [R218+0x7c00] ;  /* 0x007c0000da1c783b */ /* 0x000fe20000000200 */
[C---:B-1----:R-:W-:Y:S06]  /*2a00*/  HMMA.16816.F32 R140, R8.reuse, R96, R84 ;  /* 0x00000060088c723c */ /* 0x042fec0000001854 */
[C---:B------:R-:W-:Y:S01]  /*2a10*/  HMMA.16816.F32 R84, R8.reuse, R98, R32 ;  /* 0x000000620854723c */ /* 0x040fe20000001820 */
[----:B------:R-:W1:Y:S05]  /*2a20*/  LDSM.16.M88.4 R32, [R218+0x7800] ;  /* 0x00780000da20783b */ /* 0x000e6a0000000200 */
[C---:B------:R-:W-:Y:S06]  /*2a30*/  HMMA.16816.F32 R112, R8.reuse, R52, R80 ;  /* 0x000000340870723c */ /* 0x040fec0000001850 */
[C---:B------:R-:W-:Y:S06]  /*2a40*/  HMMA.16816.F32 R76, R8.reuse, R60, R108 ;  /* 0x0000003c084c723c */ /* 0x040fec000000186c */
[C---:B------:R-:W-:Y:S06]  /*2a50*/  HMMA.16816.F32 R88, R8.reuse, R56, R88 ;  /* 0x000000380858723c */ /* 0x040fec0000001858 */
[C---:B------:R-:W-:Y:S06]  /*2a60*/  HMMA.16816.F32 R80, R8.reuse, R62, R104 ;  /* 0x0000003e0850723c */ /* 0x040fec0000001868 */
[C---:B------:R-:W-:Y:S06]  /*2a70*/  HMMA.16816.F32 R100, R8.reuse, R58, R100 ;  /* 0x0000003a0864723c */ /* 0x040fec0000001864 */
[----:B------:R-:W-:Y:S06]  /*2a80*/  HMMA.16816.F32 R92, R8, R54, R92 ;  /* 0x00000036085c723c */ /* 0x000fec000000185c */
[C---:B---3--:R-:W-:Y:S06]  /*2a90*/  HMMA.16816.F32 R8, R24.reuse, R60, R128 ;  /* 0x0000003c1808723c */ /* 0x048fec0000001880 */
[C---:B------:R-:W-:Y:S01]  /*2aa0*/  HMMA.16816.F32 R136, R24.reuse, R62, R48 ;  /* 0x0000003e1888723c */ /* 0x040fe20000001830 */
[----:B------:R-:W-:Y:S04]  /*2ab0*/  LDSM.16.M88.4 R60, [R216+0x8000] ;  /* 0x00800000d83c783b */ /* 0x000fe80000000200 */
[----:B------:R-:W-:Y:S01]  /*2ac0*/  LDSM.16.M88.4 R48, [R216+0x8c00] ;  /* 0x008c0000d830783b */ /* 0x000fe20000000200 */
[C---:B------:R-:W-:Y:S03]  /*2ad0*/  HMMA.16816.F32 R128, R24.reuse, R58, R16 ;  /* 0x0000003a1880723c */ /* 0x040fe60000001810 */
[----:B------:R-:W-:Y:S03]  /*2ae0*/  LDSM.16.M88.4 R16, [R219+0x4000] ;  /* 0x00400000db10783b */ /* 0x000fe60000000200 */
[C---:B------:R-:W-:Y:S01]  /*2af0*/  HMMA.16816.F32 R124, R24.reuse, R54, R12 ;  /* 0x00000036187c723c */ /* 0x040fe2000000180c */
[----:B------:R-:W3:Y:S05]  /*2b00*/  LDSM.16.M88.4 R12, [R219+0x5000] ;  /* 0x00500000db0c783b */ /* 0x000eea0000000200 */
[C---:B------:R-:W-:Y:S01]  /*2b10*/  HMMA.16816.F32 R132, R24.reuse, R56, R116 ;  /* 0x000000381884723c */ /* 0x040fe20000001874 */
[----:B------:R-:W4:Y:S05]  /*2b20*/  LDSM.16.M88.4 R56, [R216+0x8400] ;  /* 0x00840000d838783b */ /* 0x000f2a0000000200 */
[C---:B------:R-:W-:Y:S01]  /*2b30*/  HMMA.16816.F32 R116, R24.reuse, R52, R72 ;  /* 0x000000341874723c */ /* 0x040fe20000001848 */
[----:B------:R-:W5:Y:S05]  /*2b40*/  LDSM.16.M88.4 R52, [R216+0x8800] ;  /* 0x00880000d834783b */ /* 0x000f6a0000000200 */
[C---:B------:R-:W-:Y:S06]  /*2b50*/  HMMA.16816.F32 R104, R24.reuse, R96, R68 ;  /* 0x000000601868723c */ /* 0x040fec0000001844 */
[----:B------:R-:W-:Y:S01]  /*2b60*/  HMMA.16816.F32 R24, R24, R98, R64 ;  /* 0x000000621818723c */ /* 0x000fe20000001840 */
[----:B------:R-:W-:Y:S05]  /*2b70*/  LDSM.16.M88.4 R64, [R218+0x8000] ;  /* 0x00800000da40783b */ /* 0x000fea0000000200 */
[-C--:B--2---:R-:W-:Y:S06]  /*2b80*/  HMMA.16816.F32 R68, R4, R36.reuse, R76 ;  /* 0x000000240444723c */ /* 0x084fec000000184c */
[----:B------:R-:W-:Y:S01]  /*2b90*/  HMMA.16816.F32 R72, R20, R36, R8 ;  /* 0x000000241448723c */ /* 0x000fe20000001808 */
[----:B------:R-:W-:Y:S05]  /*2ba0*/  LDSM.16.M88.4 R8, [R220+0x4000] ;  /* 0x00400000dc08783b */ /* 0x000fea0000000200 */
[C---:B------:R-:W-:Y:S06]  /*2bb0*/  HMMA.16816.F32 R120, R4.reuse, R42, R100 ;  /* 0x0000002a0478723c */ /* 0x040fec0000001864 */
[C---:B------:R-:W-:Y:S06]  /*2bc0*/  HMMA.16816.F32 R76, R4.reuse, R38, R80 ;  /* 0x00000026044c723c */ /* 0x040fec0000001850 */
[C---:B------:R-:W-:Y:S06]  /*2bd0*/  HMMA.16816.F32 R88, R4.reuse, R40, R88 ;  /* 0x000000280458723c */ /* 0x040fec0000001858 */
[C---:B-1----:R-:W-:Y:S06]  /*2be0*/  HMMA.16816.F32 R112, R4.reuse, R32, R112 ;  /* 0x000000200470723c */ /* 0x042fec0000001870 */
[C---:B------:R-:W-:Y:S06]  /*2bf0*/  HMMA.16816.F32 R108, R4.reuse, R34, R92 ;  /* 0x00000022046c723c */ /* 0x040fec000000185c */
[C---:B------:R-:W-:Y:S06]  /*2c00*/  HMMA.16816.F32 R100, R4.reuse, R28, R140 ;  /* 0x0000001c0464723c */ /* 0x040fec000000188c */
[----:B------:R-:W-:Y:S01]  /*2c10*/  HMMA.16816.F32 R84, R4, R30, R84 ;  /* 0x0000001e0454723c */ /* 0x000fe20000001854 */
[----:B------:R-:W1:Y:S05]  /*2c20*/  LDSM.16.M88.4 R4, [R220+0x5000] ;  /* 0x00500000dc04783b */ /* 0x000e6a0000000200 */
[C---:B------:R-:W-:Y:S06]  /*2c30*/  HMMA.16816.F32 R80, R20.reuse, R38, R136 ;  /* 0x000000261450723c */ /* 0x040fec0000001888 */
[C---:B------:R-:W-:Y:S06]  /*2c40*/  HMMA.16816.F32 R104, R20.reuse, R28, R104 ;  /* 0x0000001c1468723c */ /* 0x040fec0000001868 */
[C---:B------:R-:W-:Y:S06]  /*2c50*/  HMMA.16816.F32 R92, R20.reuse, R40, R132 ;  /* 0x00000028145c723c */ /* 0x040fec0000001884 */
[C---:B------:R-:W-:Y:S06]  /*2c60*/  HMMA.16816.F32 R96, R20.reuse, R42, R128 ;  /* 0x0000002a1460723c */ /* 0x040fec0000001880 */
[C---:B------:R-:W-:Y:S06]  /*2c70*/  HMMA.16816.F32 R116, R20.reuse, R32, R116 ;  /* 0x000000201474723c */ /* 0x040fec0000001874 */
[C---:B------:R-:W-:Y:S06]  /*2c80*/  HMMA.16816.F32 R124, R20.reuse, R34, R124 ;  /* 0x00000022147c723c */ /* 0x040fec000000187c */
[----:B------:R-:W-:Y:S01]  /*2c90*/  HMMA.16816.F32 R28, R20, R30, R24 ;  /* 0x0000001e141c723c */ /* 0x000fe20000001818 */
[----:B------:R-:W2:Y:S05]  /*2ca0*/  LDSM.16.M88.4 R20, [R218+0x8400] ;  /* 0x00840000da14783b */ /* 0x000eaa0000000200 */
[-C--:B---3--:R-:W-:Y:S06]  /*2cb0*/  HMMA.16816.F32 R24, R12, R60.reuse, R68 ;  /* 0x0000003c0c18723c */ /* 0x088fec0000001844 */
[----:B------:R-:W-:Y:S06]  /*2cc0*/  HMMA.16816.F32 R32, R16, R60, R72 ;  /* 0x0000003c1020723c */ /* 0x000fec0000001848 */
[-C--:B------:R-:W-:Y:S06]  /*2cd0*/  HMMA.16816.F32 R36, R12, R62.reuse, R76 ;  /* 0x0000003e0c24723c */ /* 0x080fec000000184c */
[----:B------:R-:W-:Y:S06]  /*2ce0*/  HMMA.16816.F32 R60, R16, R62, R80 ;  /* 0x0000003e103c723c */ /* 0x000fec0000001850 */
[C---:B----4-:R-:W-:Y:S06]  /*2cf0*/  HMMA.16816.F32 R88, R12.reuse, R56, R88 ;  /* 0x000000380c58723c */ /* 0x050fec0000001858 */
[C---:B------:R-:W-:Y:S06]  /*2d00*/  HMMA.16816.F32 R120, R12.reuse, R58, R120 ;  /* 0x0000003a0c78723c */ /* 0x040fec0000001878 */
[C---:B-----5:R-:W-:Y:S06]  /*2d10*/  HMMA.16816.F32 R112, R12.reuse, R52, R112 ;  /* 0x000000340c70723c */ /* 0x060fec0000001870 */
[C---:B------:R-:W-:Y:S06]  /*2d20*/  HMMA.16816.F32 R108, R12.reuse, R54, R108 ;  /* 0x000000360c6c723c */ /* 0x040fec000000186c */
[C---:B------:R-:W-:Y:S06]  /*2d30*/  HMMA.16816.F32 R100, R12.reuse, R48, R100 ;  /* 0x000000300c64723c */ /* 0x040fec0000001864 */
[----:B------:R-:W-:Y:S01]  /*2d40*/  HMMA.16816.F32 R84, R12, R50, R84 ;  /* 0x000000320c54723c */ /* 0x000fe20000001854 */
[----:B------:R-:W3:Y:S05]  /*2d50*/  LDSM.16.M88.4 R12, [R218+0x8800] ;  /* 0x00880000da0c783b */ /* 0x000eea0000000200 */
[C---:B------:R-:W-:Y:S06]  /*2d60*/  HMMA.16816.F32 R40, R16.reuse, R56, R92 ;  /* 0x000000381028723c */ /* 0x040fec000000185c */
[C---:B------:R-:W-:Y:S06]  /*2d70*/  HMMA.16816.F32 R68, R16.reuse, R58, R96 ;  /* 0x0000003a1044723c */ /* 0x040fec0000001860 */
[C---:B------:R-:W-:Y:S06]  /*2d80*/  HMMA.16816.F32 R72, R16.reuse, R52, R116 ;  /* 0x000000341048723c */ /* 0x040fec0000001874 */
[C---:B------:R-:W-:Y:S06]  /*2d90*/  HMMA.16816.F32 R124, R16.reuse, R54, R124 ;  /* 0x00000036107c723c */ /* 0x040fec000000187c */
[C---:B------:R-:W-:Y:S06]  /*2da0*/  HMMA.16816.F32 R104, R16.reuse, R48, R104 ;  /* 0x000000301068723c */ /* 0x040fec0000001868 */
[----:B------:R-:W-:Y:S06]  /*2db0*/  HMMA.16816.F32 R76, R16, R50, R28 ;  /* 0x00000032104c723c */ /* 0x000fec000000181c */
[----:B-1----:R-:W-:Y:S01]  /*2dc0*/  HMMA.16816.F32 R24, R4, R64, R24 ;  /* 0x000000400418723c */ /* 0x002fe20000001818 */
[----:B------:R-:W-:-:S02]  /*2dd0*/  VIADD R18, R0, 0x1 ;  /* 0x0000000100127836 */ /* 0x000fc40000000000 */
[C---:B------:R-:W-:Y:S02]  /*2de0*/  VIADD R17, R0.reuse, 0x8 ;  /* 0x0000000800117836 */ /* 0x040fe40000000000 */
[----:B------:R-:W-:Y:S01]  /*2df0*/  VIADD R16, R0, 0x9 ;  /* 0x0000000900107836 */ /* 0x000fe20000000000 */
[----:B------:R-:W-:Y:S01]  /*2e00*/  HMMA.16816.F32 R28, R8, R64, R32 ;  /* 0x00000040081c723c */ /* 0x000fe20000001820 */
[-C--:B------:R-:W-:Y:S02]  /*2e10*/  ISETP.GE.AND P5, PT, R18, R44.reuse, PT ;  /* 0x0000002c1200720c */ /* 0x080fe40003fa6270 */
[-C--:B------:R-:W-:Y:S02]  /*2e20*/  ISETP.GE.AND P0, PT, R17, R44.reuse, PT ;  /* 0x0000002c1100720c */ /* 0x080fe40003f06270 */
[----:B------:R-:W-:Y:S01]  /*2e30*/  ISETP.GE.AND P6, PT, R16, R44, PT ;  /* 0x0000002c1000720c */ /* 0x000fe20003fc6270 */
[----:B------:R-:W-:Y:S01]  /*2e40*/  HMMA.16816.F32 R36, R4, R66, R36 ;  /* 0x000000420424723c */ /* 0x000fe20000001824 */
[----:B------:R-:W1:Y:S01]  /*2e50*/  LDSM.16.M88.4 R16, [R218+0x8c00] ;  /* 0x008c0000da10783b */ /* 0x000e620000000200 */
[----:B------:R-:W-:-:S04]  /*2e60*/  DEPBAR.LE SB0, 0x0 ;  /* 0x000080000000791a */ /* 0x000fc80000000000 */
[C---:B------:R-:W-:Y:S06]  /*2e70*/  HMMA.16816.F32 R32, R8.reuse, R66, R60 ;  /* 0x000000420820723c */ /* 0x040fec000000183c */
[-C--:B--2---:R-:W-:Y:S01]  /*2e80*/  HMMA.16816.F32 R56, R8, R20.reuse, R40 ;  /* 0x000000140838723c */ /* 0x084fe20000001828 */
[----:B------:R-:W-:Y:S02]  /*2e90*/  FSEL R65, R26, -INF , !P1 ;  /* 0xff8000001a417808 */ /* 0x000fe40004800000 */
[----:B------:R-:W-:Y:S02]  /*2ea0*/  FSEL R47, R24, -INF , !P1 ;  /* 0xff800000182f7808 */ /* 0x000fe40004800000 */
[----:B------:R-:W-:Y:S01]  /*2eb0*/  FSEL R64, R27, -INF , !P5 ;  /* 0xff8000001b407808 */ /* 0x000fe20006800000 */
[----:B------:R-:W-:Y:S01]  /*2ec0*/  HMMA.16816.F32 R40, R4, R20, R88 ;  /* 0x000000140428723c */ /* 0x000fe20000001858 */
[----:B------:R-:W-:-:S02]  /*2ed0*/  FSEL R80, R30, -INF , !P1 ;  /* 0xff8000001e507808 */ /* 0x000fc40004800000 */
[----:B------:R-:W-:Y:S02]  /*2ee0*/  FSEL R46, R28, -INF , !P1 ;  /* 0xff8000001c2e7808 */ /* 0x000fe40004800000 */
[----:B------:R-:W-:Y:S01]  /*2ef0*/  ISETP.GE.AND P1, PT, R3, R44, PT ;  /* 0x0000002c0300720c */ /* 0x000fe20003f26270 */
[----:B------:R-:W-:Y:S01]  /*2f00*/  VIADD R3, R0, 0x20 ;  /* 0x0000002000037836 */ /* 0x000fe20000000000 */
[C---:B------:R-:W-:Y:S01]  /*2f10*/  HMMA.16816.F32 R48, R8.reuse, R22, R68 ;  /* 0x000000160830723c */ /* 0x040fe20000001844 */
[----:B------:R-:W-:Y:S02]  /*2f20*/  FSEL R45, R25, -INF , !P5 ;  /* 0xff800000192d7808 */ /* 0x000fe40006800000 */
[----:B------:R-:W-:Y:S02]  /*2f30*/  FSEL R66, R29, -INF , !P5 ;  /* 0xff8000001d427808 */ /* 0x000fe40006800000 */
[----:B------:R-:W-:Y:S01]  /*2f40*/  FSEL R38, R38, -INF , !P0 ;  /* 0xff80000026267808 */ /* 0x000fe20004000000 */
[----:B---3--:R-:W-:Y:S01]  /*2f50*/  HMMA.16816.F32 R52, R8, R12, R72 ;  /* 0x0000000c0834723c */ /* 0x008fe20000001848 */
[----:B------:R-:W-:-:S02]  /*2f60*/  FSEL R69, R31, -INF , !P5 ;  /* 0xff8000001f457808 */ /* 0x000fc40006800000 */
[-C--:B------:R-:W-:Y:S01]  /*2f70*/  ISETP.GE.AND P5, PT, R3, R44.reuse, PT ;  /* 0x0000002c0300720c */ /* 0x080fe20003fa6270 */
[----:B------:R-:W-:Y:S01]  /*2f80*/  VIADD R3, R0, 0x21 ;  /* 0x0000002100037836 */ /* 0x000fe20000000000 */
[----:B------:R-:W-:Y:S01]  /*2f90*/  FSEL R36, R36, -INF , !P0 ;  /* 0xff80000024247808 */ /* 0x000fe20004000000 */
[C---:B------:R-:W-:Y:S01]  /*2fa0*/  HMMA.16816.F32 R28, R4.reuse, R12, R112 ;  /* 0x0000000c041c723c */ /* 0x040fe20000001870 */
[----:B------:R-:W-:Y:S02]  /*2fb0*/  FSEL R71, R34, -INF , !P0 ;  /* 0xff80000022477808 */ /* 0x000fe40004000000 */
[----:B------:R-:W-:Y:S02]  /*2fc0*/  FSEL R67, R32, -INF , !P0 ;  /* 0xff80000020437808 */ /* 0x000fe40004000000 */
        /* <DEDUP_REMOVED lines=15> */
[----:B------:R-:W-:Y:S01]  /*30c0*/  HMMA.16816.F32 R20, R4, R18, R84 ;  /* 0x000000120414723c */ /* 0x000fe20000001854 */
[----:B------:R-:W-:Y:S01]  /*30d0*/  ISETP.GE.AND P4, PT, R3, R44, PT ;  /* 0x0000002c0300720c */ /* 0x000fe20003f86270 */
[----:B------:R-:W-:Y:S01]  /*30e0*/  VIADD R3, R0, 0x30 ;  /* 0x0000003000037836 */ /* 0x000fe20000000000 */
[----:B------:R-:W-:Y:S02]  /*30f0*/  FSEL R128, R43, -INF , !P3 ;  /* 0xff8000002b807808 */ /* 0x000fe40005800000 */
[----:B------:R-:W-:Y:S01]  /*3100*/  FSEL R121, R41, -INF , !P3 ;  /* 0xff80000029797808 */ /* 0x000fe20005800000 */
[----:B------:R-:W-:Y:S01]  /*3110*/  HMMA.16816.F32 R12, R8, R14, R124 ;  /* 0x0000000e080c723c */ /* 0x000fe2000000187c */
[----:B------:R-:W-:-:S02]  /*3120*/  FSEL R148, R59, -INF , !P3 ;  /* 0xff8000003b947808 */ /* 0x000fc40005800000 */
[----:B------:R-:W-:Y:S02]  /*3130*/  FSEL R57, R57, -INF , !P3 ;  /* 0xff80000039397808 */ /* 0x000fe40005800000 */
[----:B------:R-:W-:Y:S01]  /*3140*/  ISETP.GE.AND P3, PT, R3, R44, PT ;  /* 0x0000002c0300720c */ /* 0x000fe20003f66270 */
[C---:B------:R-:W-:Y:S01]  /*3150*/  HMMA.16816.F32 R4, R8.reuse, R16, R104 ;  /* 0x000000100804723c */ /* 0x040fe20000001868 */
[----:B------:R-:W-:Y:S01]  /*3160*/  VIADD R3, R0, 0x31 ;  /* 0x0000003100037836 */ /* 0x000fe20000000000 */
[----:B------:R-:W-:Y:S02]  /*3170*/  FSEL R178, R54, -INF , !P5 ;  /* 0xff80000036b27808 */ /* 0x000fe40006800000 */
[----:B------:R-:W-:Y:S02]  /*3180*/  FSEL R168, R30, -INF , !P5 ;  /* 0xff8000001ea87808 */ /* 0x000fe40006800000 */
[----:B------:R-:W-:Y:S01]  /*3190*/  HMMA.16816.F32 R8, R8, R18, R76 ;  /* 0x000000120808723c */ /* 0x000fe2000000184c */
[----:B------:R-:W-:-:S02]  /*31a0*/  FSEL R163, R28, -INF , !P5 ;  /* 0xff8000001ca37808 */ /* 0x000fc40006800000 */
[----:B------:R-:W-:Y:S02]  /*31b0*/  FSEL R161, R52, -INF , !P5 ;  /* 0xff80000034a17808 */ /* 0x000fe40006800000 */
[----:B------:R-:W-:Y:S02]  /*31c0*/  ISETP.GE.AND P5, PT, R44, 0x41, PT ;  /* 0x000000412c00780c */ /* 0x000fe40003fa6270 */
[----:B------:R-:W-:Y:S02]  /*31d0*/  FSEL R133, R62, -INF , !P2 ;  /* 0xff8000003e857808 */ /* 0x000fe40005000000 */
[----:B------:R-:W-:Y:S02]  /*31e0*/  FSEL R60, R60, -INF , !P2 ;  /* 0xff8000003c3c7808 */ /* 0x000fe40005000000 */
[----:B------:R-:W-:Y:S02]  /*31f0*/  FSEL R152, R50, -INF , !P2 ;  /* 0xff80000032987808 */ /* 0x000fe40005000000 */
[----:B------:R-:W-:-:S02]  /*3200*/  FSEL R59, R48, -INF , !P2 ;  /* 0xff800000303b7808 */ /* 0x000fc40005000000 */
[-C--:B------:R-:W-:Y:S01]  /*3210*/  ISETP.GE.AND P2, PT, R3, R44.reuse, PT ;  /* 0x0000002c0300720c */ /* 0x080fe20003f46270 */
[C---:B------:R-:W-:Y:S01]  /*3220*/  VIADD R3, R0.reuse, 0x38 ;  /* 0x0000003800037836 */ /* 0x040fe20000000000 */
[----:B------:R-:W-:Y:S01]  /*3230*/  FSEL R137, R63, -INF , !P1 ;  /* 0xff8000003f897808 */ /* 0x000fe20004800000 */
[----:B------:R-:W-:Y:S01]  /*3240*/  VIADD R0, R0, 0x39 ;  /* 0x0000003900007836 */ /* 0x000fe20000000000 */
[----:B------:R-:W-:Y:S02]  /*3250*/  FSEL R61, R61, -INF , !P1 ;  /* 0xff8000003d3d7808 */ /* 0x000fe40004800000 */
[----:B------:R-:W-:Y:S02]  /*3260*/  FSEL R138, R51, -INF , !P1 ;  /* 0xff800000338a7808 */ /* 0x000fe40004800000 */
[----:B------:R-:W-:Y:S02]  /*3270*/  FSEL R58, R49, -INF , !P1 ;  /* 0xff800000313a7808 */ /* 0x000fe40004800000 */
[----:B------:R-:W-:Y:S01]  /*3280*/  ISETP.GE.AND P1, PT, R3, R44, PT ;  /* 0x0000002c0300720c */ /* 0x000fe20003f26270 */
[----:B------:R-:W-:Y:S01]  /*3290*/  IMAD R3, R149, 0x20, R146 ;  /* 0x0000002095037824 */ /* 0x000fe200078e0292 */
[----:B------:R-:W-:-:S02]  /*32a0*/  FSEL R179, R55, -INF , !P0 ;  /* 0xff80000037b37808 */ /* 0x000fc40004000000 */
[----:B------:R-:W-:Y:S02]  /*32b0*/  FSEL R173, R53, -INF , !P0 ;  /* 0xff80000035ad7808 */ /* 0x000fe40004000000 */
[----:B------:R-:W-:Y:S02]  /*32c0*/  FSEL R166, R31, -INF , !P0 ;  /* 0xff8000001fa67808 */ /* 0x000fe40004000000 */
[----:B------:R-:W-:Y:S02]  /*32d0*/  FSEL R162, R29, -INF , !P0 ;  /* 0xff8000001da27808 */ /* 0x000fe40004000000 */
[----:B------:R-:W-:Y:S01]  /*32e0*/  ISETP.GE.AND P0, PT, R0, R44, PT ;  /* 0x0000002c0000720c */ /* 0x000fe20003f06270 */
[----:B------:R-:W-:Y:S01]  /*32f0*/  IMAD.IADD R0, R147, 0x1, R3 ;  /* 0x0000000193007824 */ /* 0x000fe200078e0203 */
[----:B------:R-:W-:Y:S02]  /*3300*/  FSEL R165, R34, -INF , !P6 ;  /* 0xff80000022a57808 */ /* 0x000fe40007000000 */
[----:B------:R-:W-:-:S02]  /*3310*/  FSEL R160, R32, -INF , !P6 ;  /* 0xff80000020a07808 */ /* 0x000fc40007000000 */
[----:B------:R-:W-:Y:S02]  /*3320*/  FSEL R167, R35, -INF , !P4 ;  /* 0xff80000023a77808 */ /* 0x000fe40006000000 */
[----:B------:R-:W-:Y:S02]  /*3330*/  FSEL R164, R33, -INF , !P4 ;  /* 0xff80000021a47808 */ /* 0x000fe40006000000 */
[----:B------:R-:W-:Y:S02]  /*3340*/  FSEL R185, R14, -INF , !P6 ;  /* 0xff8000000eb97808 */ /* 0x000fe40007000000 */
[----:B------:R-:W-:Y:S02]  /*3350*/  FSEL R172, R12, -INF , !P6 ;  /* 0xff8000000cac7808 */ /* 0x000fe40007000000 */
        /* <DEDUP_REMOVED lines=17> */
[----:B------:R-:W-:Y:S01]  /*3470*/  FSEL R184, R9, -INF , !P0 ;  /* 0xff80000009b87808 */ /* 0x000fe20004000000 */
[----:B------:R-:W-:Y:S06]  /*3480*/  BAR.SYNC.DEFER_BLOCKING 0x0 ;  /* 0x0000000000007b1d */ /* 0x000fec0000010000 */
[----:B------:R-:W-:Y:S05]  /*3490*/  @!P5 BRA `(.L_x_64) ;  /* 0x000000040008d947 */ /* 0x000fea0003800000 */
[----:B------:R-:W-:Y:S01]  /*34a0*/  ULDC UR5, c[0x0][0x2d0] ;  /* 0x0000b40000057ab9 */ /* 0x000fe20000000800 */
[----:B------:R-:W-:Y:S01]  /*34b0*/  LEA.HI.SX32 R4, R222, 0xfffffffe, 0x1a ;  /* 0xfffffffede047811 */ /* 0x000fe200078fd2ff */
[----:B------:R-:W-:Y:S01]  /*34c0*/  BSSY B0, `(.L_x_65) ;  /* 0x000003e000007945 */ /* 0x000fe20003800000 */
[----:B------:R-:W-:Y:S02]  /*34d0*/  ISETP.GE.AND P3, PT, R241, UR5, PT ;  /* 0x00000005f1007c0c */ /* 0x000fe4000bf66270 */
[----:B------:R-:W-:Y:S01]  /*34e0*/  ISETP.GE.AND P4, PT, R248, UR5, PT ;  /* 0x00000005f8007c0c */ /* 0x000fe2000bf86270 */
[----:B------:R-:W-:Y:S01]  /*34f0*/  IMAD R3, R150, R4, RZ ;  /* 0x0000000496037224 */ /* 0x000fe200078e02ff */
[----:B------:R-:W-:Y:S02]  /*3500*/  ISETP.GE.AND P1, PT, R242, UR5, PT ;  /* 0x00000005f2007c0c */ /* 0x000fe4000bf26270 */
[----:B------:R-:W-:Y:S01]  /*3510*/  SHF.R.S32.HI R6, RZ, 0x1f, R4 ;  /* 0x0000001fff067819 */ /* 0x000fe20000011404 */
[----:B------:R-:W-:-:S04]  /*3520*/  IMAD.WIDE.U32 R4, R4, R145, R250 ;  /* 0x0000009104047225 */ /* 0x000fc800078e00fa */
[----:B------:R-:W-:Y:S02]  /*3530*/  IMAD R3, R6, R145, R3 ;  /* 0x0000009106037224 */ /* 0x000fe400078e0203 */
[----:B------:R-:W1:Y:S02]  /*3540*/  @!P3 LDC.64 R12, c[0x0][0x218] ;  /* 0x00008600ff0cbb82 */ /* 0x000e640000000a00 */
[----:B------:R-:W-:Y:S01]  /*3550*/  IMAD.IADD R5, R5, 0x1, R3 ;  /* 0x0000000105057824 */ /* 0x000fe200078e0203 */
[----:B------:R2:W-:Y:S04]  /*3560*/  @P4 STS [R221+0x6000], RZ ;  /* 0x006000ffdd004388 */ /* 0x0005e80000000800 */
[----:B------:R2:W-:Y:S01]  /*3570*/  @P4 STS [R221+0x6004], RZ ;  /* 0x006004ffdd004388 */ /* 0x0005e20000000800 */
[----:B------:R-:W3:Y:S03]  /*3580*/  @!P4 LDC.64 R14, c[0x0][0x218] ;  /* 0x00008600ff0ecb82 */ /* 0x000ee60000000a00 */
[----:B------:R2:W-:Y:S05]  /*3590*/  @P4 STS.64 [R221+0x6008], RZ ;  /* 0x006008ffdd004388 */ /* 0x0005ea0000000a00 */
[----:B------:R-:W4:Y:S08]  /*35a0*/  @!P1 LDC.64 R10, c[0x0][0x218] ;  /* 0x00008600ff0a9b82 */ /* 0x000f300000000a00 */
[----:B------:R-:W5:Y:S01]  /*35b0*/  @!P4 LDC.64 R8, c[0x0][0x218] ;  /* 0x00008600ff08cb82 */ /* 0x000f620000000a00 */
[----:B-1----:R-:W-:-:S04]  /*35c0*/  @!P3 LEA R12, P2, R4, R12, 0x1 ;  /* 0x0000000c040cb211 */ /* 0x002fc800078408ff */
[C---:B------:R-:W-:Y:S02]  /*35d0*/  @!P3 LEA.HI.X R13, R4.reuse, R13, R5, 0x1, P2 ;  /* 0x0000000d040db211 */ /* 0x040fe400010f0c05 */
[----:B------:R-:W-:Y:S01]  /*35e0*/  IADD3 R3, P2, R243, R4, RZ ;  /* 0x00000004f3037210 */ /* 0x000fe20007f5e0ff */
[----:B------:R-:W1:Y:S01]  /*35f0*/  @!P3 LDC.64 R16, c[0x0][0x218] ;  /* 0x00008600ff10bb82 */ /* 0x000e620000000a00 */
[----:B---3--:R-:W-:-:S04]  /*3600*/  @!P4 LEA R14, P6, R4, R14, 0x1 ;  /* 0x0000000e040ec211 */ /* 0x008fc800078c08ff */
[C---:B------:R-:W-:Y:S02]  /*3610*/  @!P4 LEA.HI.X R15, R4.reuse, R15, R5, 0x1, P6 ;  /* 0x0000000f040fc211 */ /* 0x040fe400030f0c05 */
[----:B----4-:R-:W-:-:S03]  /*3620*/  @!P1 LEA R10, P0, R4, R10, 0x1 ;  /* 0x0000000a040a9211 */ /* 0x010fc600078008ff */
[----:B------:R-:W-:Y:S01]  /*3630*/  @!PT LDS RZ, [RZ] ;  /* 0x00000000fffff984 */ /* 0x000fe20000000800 */
[----:B------:R-:W-:Y:S01]  /*3640*/  @!PT LDS RZ, [RZ] ;  /* 0x00000000fffff984 */ /* 0x000fe20000000800 */
[----:B------:R-:W-:Y:S01]  /*3650*/  @!PT LDS RZ, [RZ] ;  /* 0x00000000fffff984 */ /* 0x000fe20000000800 */
[----:B------:R2:W-:Y:S01]  /*3660*/  @!P4 LDGSTS.E.BYPASS.LTC128B.128 [R221+0x6000], desc[UR8][R14.64] ;  /* 0x060000000eddcfae */ /* 0x0005e2000b901d48 */
[--C-:B------:R-:W-:Y:S01]  /*3670*/  @!P1 LEA.HI.X R11, R4, R11, R5.reuse, 0x1, P0 ;  /* 0x0000000b040b9211 */ /* 0x100fe200000f0c05 */
[----:B------:R-:W-:Y:S02]  /*3680*/  IMAD.X R4, R252, 0x1, R5, P2 ;  /* 0x00000001fc047824 */ /* 0x000fe400010e0605 */
[----:B------:R2:W-:Y:S01]  /*3690*/  @P3 STS.128 [R221+0x7000], RZ ;  /* 0x007000ffdd003388 */ /* 0x0005e20000000c00 */
[----:B-----5:R-:W-:-:S03]  /*36a0*/  @!P4 LEA R8, P0, R3, R8, 0x1 ;  /* 0x000000080308c211 */ /* 0x020fc600078008ff */
[----:B------:R-:W-:Y:S01]  /*36b0*/  @!PT LDS RZ, [RZ] ;  /* 0x00000000fffff984 */ /* 0x000fe20000000800 */
[----:B------:R-:W-:Y:S01]  /*36c0*/  @!PT LDS RZ, [RZ] ;  /* 0x00000000fffff984 */ /* 0x000fe20000000800 */
[----:B------:R-:W-:Y:S01]  /*36d0*/  @!PT LDS RZ, [RZ] ;  /* 0x00000000fffff984 */ /* 0x000fe20000000800 */
[----:B------:R2:W-:Y:S01]  /*36e0*/  @!P3 LDGSTS.E.BYPASS.LTC128B.128 [R221+0x7000], desc[UR8][R12.64+0x40] ;  /* 0x070000400cddbfae */ /* 0x0005e2000b901d48 */
[----:B------:R-:W-:-:S03]  /*36f0*/  @!P4 LEA.HI.X R9, R3, R9, R4, 0x1, P0 ;  /* 0x000000090309c211 */ /* 0x000fc600000f0c04 */
[----:B------:R2:W-:Y:S01]  /*3700*/  @P1 STS.128 [R221+0x8000], RZ ;  /* 0x008000ffdd001388 */ /* 0x0005e20000000c00 */
        /* <DEDUP_REMOVED lines=25> */
.L_x_66:
[----:B------:R-:W-:Y:S05]  /*38a0*/  BSYNC B0 ;  /* 0x0000000000007941 */ /* 0x000fea0003800000 */
.L_x_65:
[----:B------:R-:W0:Y:S02]  /*38b0*/  LDGDEPBAR ;  /* 0x00000000000079af */ /* 0x000e240000000000 */
.L_x_64:
[----:B------:R-:W-:Y:S01]  /*38c0*/  FMNMX.FTZ R3, R46, R66, !PT ;  /* 0x000000422e037209 */ /* 0x000fe20007810000 */
[----:B------:R-:W-:Y:S01]  /*38d0*/  ULDC UR5, c[0x0][0x2ec] ;  /* 0x0000bb0000057ab9 */ /* 0x000fe20000000800 */
[----:B------:R-:W-:Y:S02]  /*38e0*/  LEA R139, R0, UR4, 0x1 ;  /* 0x00000004008b7c11 */ /* 0x000fe4000f8e08ff */
[----:B------:R-:W-:Y:S02]  /*38f0*/  FMNMX.FTZ R4, R67, R3, !PT ;  /* 0x0000000343047209 */ /* 0x000fe40007810000 */
[----:B------:R-:W-:Y:S01]  /*3900*/  FMNMX.FTZ R3, R47, R45, !PT ;  /* 0x0000002d2f037209 */ /* 0x000fe20007810000 */
[----:B------:R-:W-:Y:S01]  /*3910*/  LDSM.16.MT88.4 R24, [R139+0xa000] ;  /* 0x00a000008b18783b */ /* 0x000fe20000004200 */
[----:B------:R-:W-:Y:S02]  /*3920*/  FMNMX.FTZ R4, R68, R4, !PT ;  /* 0x0000000444047209 */ /* 0x000fe40007810000 */
[----:B------:R-:W-:Y:S01]  /*3930*/  FMNMX.FTZ R3, R36, R3, !PT ;  /* 0x0000000324037209 */ /* 0x000fe20007810000 */
[----:B------:R-:W-:Y:S01]  /*3940*/  LDSM.16.MT88.4 R16, [R139+0x9000] ;  /* 0x009000008b10783b */ /* 0x000fe20000004200 */
[----:B------:R-:W-:-:S02]  /*3950*/  FMNMX.FTZ R5, R56, R4, !PT ;  /* 0x0000000438057209 */ /* 0x000fc40007810000 */
[----:B------:R-:W-:Y:S01]  /*3960*/  FMNMX.FTZ R3, R37, R3, !PT ;  /* 0x0000000325037209 */ /* 0x000fe20007810000 */
[----:B------:R-:W-:Y:S01]  /*3970*/  LDSM.16.MT88.4 R40, [R139+0xb000] ;  /* 0x00b000008b28783b */ /* 0x000fe20000004200 */
[----:B------:R-:W-:Y:S02]  /*3980*/  FMNMX.FTZ R5, R57, R5, !PT ;  /* 0x0000000539057209 */ /* 0x000fe40007810000 */
[----:B------:R-:W-:Y:S01]  /*3990*/  FMNMX.FTZ R3, R120, R3, !PT ;  /* 0x0000000378037209 */ /* 0x000fe20007810000 */
[----:B------:R-:W-:Y:S01]  /*39a0*/  LDSM.16.MT88.4 R32, [R139+0xb400] ;  /* 0x00b400008b20783b */ /* 0x000fe20000004200 */
        /* <DEDUP_REMOVED lines=22> */
[----:B------:R-:W-:Y:S01]  /*3b10*/  FMNMX.FTZ R134, R162, R134, !PT ;  /* 0x00000086a2867209 */ /* 0x000fe20007810000 */
[----:B------:R-:W3:Y:S01]  /*3b20*/  SHFL.BFLY PT, R136, R4, 0x2, 0x1f ;  /* 0x0c401f0004887f89 */ /* 0x000ee200000e0000 */
        /* <DEDUP_REMOVED lines=12> */
[----:B---3--:R-:W-:Y:S02]  /*3bf0*/  FMNMX.FTZ R136, R4, R136, !PT ;  /* 0x0000008804887209 */ /* 0x008fe40007810000 */
[----:B------:R-:W-:Y:S01]  /*3c00*/  FMNMX.FTZ R4, R195, R3, !PT ;  /* 0x00000003c3047209 */ /* 0x000fe20007810000 */
[----:B------:R-:W3:Y:S01]  /*3c10*/  SHFL.BFLY PT, R5, R134, 0x2, 0x1f ;  /* 0x0c401f0086057f89 */ /* 0x000ee200000e0000 */
[----:B------:R-:W-:Y:S02]  /*3c20*/  FMNMX.FTZ R3, R80, R69, !PT ;  /* 0x0000004550037209 */ /* 0x000fe40007810000 */
[----:B------:R-:W-:Y:S01]  /*3c30*/  LEA R217, R2, R139, 0x1 ;  /* 0x0000008b02d97211 */ /* 0x000fe200078e08ff */
[----:B------:R-:W4:Y:S01]  /*3c40*/  SHFL.BFLY PT, R132, R4, 0x2, 0x1f ;  /* 0x0c401f0004847f89 */ /* 0x000f2200000e0000 */
[----:B------:R-:W-:-:S03]  /*3c50*/  FMNMX.FTZ R3, R71, R3, !PT ;  /* 0x0000000347037209 */ /* 0x000fc60007810000 */
[----:B-12---:R-:W1:Y:S01]  /*3c60*/  SHFL.BFLY PT, R6, R136, 0x1, 0x1f ;  /* 0x0c201f0088067f89 */ /* 0x006e6200000e0000 */
[----:B------:R-:W-:-:S03]  /*3c70*/  FMNMX.FTZ R3, R70, R3, !PT ;  /* 0x0000000346037209 */ /* 0x000fc60007810000 */
[----:B------:R-:W-:Y:S01]  /*3c80*/  LDSM.16.MT88.4 R20, [R217+0x9000] ;  /* 0x00900000d914783b */ /* 0x000fe20000004200 */
[----:B------:R-:W-:-:S03]  /*3c90*/  FMNMX.FTZ R3, R144, R3, !PT ;  /* 0x0000000390037209 */ /* 0x000fc60007810000 */
[----:B------:R-:W-:Y:S01]  /*3ca0*/  LDSM.16.MT88.4 R48, [R217+0xb000] ;  /* 0x00b00000d930783b */ /* 0x000fe20000004200 */
[----:B------:R-:W-:-:S04]  /*3cb0*/  FMNMX.FTZ R3, R148, R3, !PT ;  /* 0x0000000394037209 */ /* 0x000fc80007810000 */
[----:B------:R-:W-:Y:S02]  /*3cc0*/  FMNMX.FTZ R3, R152, R3, !PT ;  /* 0x0000000398037209 */ /* 0x000fe40007810000 */
[----:B---3--:R-:W-:Y:S02]  /*3cd0*/  FMNMX.FTZ R134, R134, R5, !PT ;  /* 0x0000000586867209 */ /* 0x008fe40007810000 */
[----:B------:R-:W-:Y:S02]  /*3ce0*/  FMNMX.FTZ R3, R138, R3, !PT ;  /* 0x000000038a037209 */ /* 0x000fe40007810000 */
[----:B----4-:R-:W-:Y:S01]  /*3cf0*/  FMNMX.FTZ R132, R4, R132, !PT ;  /* 0x0000008404847209 */ /* 0x010fe20007810000 */
[----:B------:R-:W2:Y:S01]  /*3d00*/  SHFL.BFLY PT, R7, R134, 0x1, 0x1f ;  /* 0x0c201f0086077f89 */ /* 0x000ea200000e0000 */
[----:B------:R-:W-:Y:S02]  /*3d10*/  FMNMX.FTZ R4, R178, R3, !PT ;  /* 0x00000003b2047209 */ /* 0x000fe40007810000 */
[----:B-1----:R-:W-:-:S02]  /*3d20*/  FMNMX.FTZ R136, R136, R6, !PT ;  /* 0x0000000688887209 */ /* 0x002fc40007810000 */
[----:B------:R-:W-:Y:S01]  /*3d30*/  FMNMX.FTZ R4, R179, R4, !PT ;  /* 0x00000004b3047209 */ /* 0x000fe20007810000 */
[----:B------:R-:W1:Y:S01]  /*3d40*/  SHFL.BFLY PT, R6, R132, 0x1, 0x1f ;  /* 0x0c201f0084067f89 */ /* 0x000e6200000e0000 */
[C---:B------:R-:W-:Y:S01]  /*3d50*/  FSETP.NEU.FTZ.AND P0, PT, R136.reuse, -INF , PT ;  /* 0xff8000008800780b */ /* 0x040fe20003f1d000 */
[----:B------:R-:W-:Y:S01]  /*3d60*/  FMUL.FTZ R5, R136, UR5 ;  /* 0x0000000588057c20 */ /* 0x000fe20008410000 */
[----:B------:R-:W-:-:S04]  /*3d70*/  FMNMX.FTZ R4, R185, R4, !PT ;  /* 0x00000004b9047209 */ /* 0x000fc80007810000 */
[----:B------:R-:W-:Y:S02]  /*3d80*/  FMNMX.FTZ R4, R186, R4, !PT ;  /* 0x00000004ba047209 */ /* 0x000fe40007810000 */
[----:B------:R-:W-:Y:S02]  /*3d90*/  FSEL R3, R5, RZ, P0 ;  /* 0x000000ff05037208 */ /* 0x000fe40000000000 */
[----:B------:R-:W-:-:S03]  /*3da0*/  FMNMX.FTZ R4, R187, R4, !PT ;  /* 0x00000004bb047209 */ /* 0x000fc60007810000 */
[----:B------:R-:W-:Y:S01]  /*3db0*/  FFMA.FTZ R5, R46, UR5, -R3 ;  /* 0x000000052e057c23 */ /* 0x000fe20008010803 */
[----:B------:R-:W-:Y:S02]  /*3dc0*/  FMNMX.FTZ R4, R197, R4, !PT ;  /* 0x00000004c5047209 */ /* 0x000fe40007810000 */
[----:B--2---:R-:W-:Y:S01]  /*3dd0*/  FMNMX.FTZ R134, R134, R7, !PT ;  /* 0x0000000786867209 */ /* 0x004fe20007810000 */
[----:B------:R2:W-:Y:S01]  /*3de0*/  MUFU.EX2 R14, R5 ;  /* 0x00000005000e7308 */ /* 0x0005e20000000800 */
[----:B------:R-:W-:Y:S02]  /*3df0*/  FMNMX.FTZ R4, R196, R4, !PT ;  /* 0x00000004c4047209 */ /* 0x000fe40007810000 */
[C---:B------:R-:W-:Y:S01]  /*3e00*/  FSETP.NEU.FTZ.AND P0, PT, R134.reuse, -INF , PT ;  /* 0xff8000008600780b */ /* 0x040fe20003f1d000 */
[----:B------:R-:W-:Y:S01]  /*3e10*/  FMUL.FTZ R13, R134, UR5 ;  /* 0x00000005860d7c20 */ /* 0x000fe20008410000 */
[----:B------:R-:W-:Y:S02]  /*3e20*/  FMNMX.FTZ R4, R198, R4, !PT ;  /* 0x00000004c6047209 */ /* 0x000fe40007810000 */
[----:B-1----:R-:W-:-:S02]  /*3e30*/  FMNMX.FTZ R132, R132, R6, !PT ;  /* 0x0000000684847209 */ /* 0x002fc40007810000 */
[----:B------:R-:W-:Y:S01]  /*3e40*/  FSEL R13, R13, RZ, P0 ;  /* 0x000000ff0d0d7208 */ /* 0x000fe20000000000 */
[----:B------:R-:W1:Y:S01]  /*3e50*/  SHFL.BFLY PT, R6, R4, 0x2, 0x1f ;  /* 0x0c401f0004067f89 */ /* 0x000e6200000e0000 */
[C---:B------:R-:W-:Y:S01]  /*3e60*/  FSETP.NEU.FTZ.AND P0, PT, R132.reuse, -INF , PT ;  /* 0xff8000008400780b */ /* 0x040fe20003f1d000 */
[----:B------:R-:W-:-:S05]  /*3e70*/  FMUL.FTZ R12, R132, UR5 ;  /* 0x00000005840c7c20 */ /* 0x000fca0008410000 */
[----:B------:R-:W-:Y:S01]  /*3e80*/  FSEL R12, R12, RZ, P0 ;  /* 0x000000ff0c0c7208 */ /* 0x000fe20000000000 */
[----:B--2---:R-:W-:-:S04]  /*3e90*/  FFMA.FTZ R5, R47, UR5, -R13 ;  /* 0x000000052f057c23 */ /* 0x004fc8000801080d */
[--C-:B------:R-:W-:Y:S01]  /*3ea0*/  FFMA.FTZ R0, R64, UR5, -R12.reuse ;  /* 0x0000000540007c23 */ /* 0x100fe2000801080c */
[----:B------:R-:W-:Y:S01]  /*3eb0*/  FFMA.FTZ R2, R39, UR5, -R12 ;  /* 0x0000000527027c23 */ /* 0x000fe2000801080c */
[----:B------:R2:W-:Y:S08]  /*3ec0*/  MUFU.EX2 R238, R5 ;  /* 0x0000000500ee7308 */ /* 0x0005f00000000800 */
[----:B------:R3:W-:Y:S08]  /*3ed0*/  MUFU.EX2 R240, R0 ;  /* 0x0000000000f07308 */ /* 0x0007f00000000800 */
[----:B------:R4:W-:Y:S01]  /*3ee0*/  MUFU.EX2 R200, R2 ;  /* 0x0000000200c87308 */ /* 0x0009e20000000800 */
[----:B--2---:R-:W-:-:S07]  /*3ef0*/  FFMA.FTZ R5, R45, UR5, -R13 ;  /* 0x000000052d057c23 */ /* 0x004fce000801080d */
[----:B------:R2:W5:Y:S01]  /*3f00*/  MUFU.EX2 R15, R5 ;  /* 0x00000005000f7308 */ /* 0x0005620000000800 */
[----:B---3--:R-:W-:-:S07]  /*3f10*/  FFMA.FTZ R0, R38, UR5, -R12 ;  /* 0x0000000526007c23 */ /* 0x008fce000801080c */
[----:B------:R1:W3:Y:S01]  /*3f20*/  MUFU.EX2 R202, R0 ;  /* 0x0000000000ca7308 */ /* 0x0002e20000000800 */
[----:B----4-:R-:W-:-:S07]  /*3f30*/  FFMA.FTZ R2, R66, UR5, -R3 ;  /* 0x0000000542027c23 */ /* 0x010fce0008010803 */
[----:B------:R4:W4:Y:S01]  /*3f40*/  MUFU.EX2 R236, R2 ;  /* 0x0000000200ec7308 */ /* 0x0009220000000800 */
[----:B--2---:R-:W-:-:S07]  /*3f50*/  FFMA.FTZ R5, R36, UR5, -R13 ;  /* 0x0000000524057c23 */ /* 0x004fce000801080d */
[----:B------:R2:W-:Y:S01]  /*3f60*/  MUFU.EX2 R169, R5 ;  /* 0x0000000500a97308 */ /* 0x0005e20000000800 */
[----:B-1----:R-:W-:Y:S02]  /*3f70*/  FMNMX.FTZ R0, R4, R6, !PT ;  /* 0x0000000604007209 */ /* 0x002fe40007810000 */
[----:B-----5:R-:W-:Y:S02]  /*3f80*/  F2FP.F16.F32.PACK_AB R4, R15, R238 ;  /* 0x000000ee0f04723e */ /* 0x020fe400000000ff */
[----:B---3--:R-:W-:Y:S01]  /*3f90*/  F2FP.F16.F32.PACK_AB R7, R200, R202 ;  /* 0x000000cac807723e */ /* 0x008fe200000000ff */
[----:B------:R-:W1:Y:S01]  /*3fa0*/  SHFL.BFLY PT, R8, R0, 0x1, 0x1f ;  /* 0x0c201f0000087f89 */ /* 0x000e6200000e0000 */
[----:B----4-:R-:W-:-:S04]  /*3fb0*/  FFMA.FTZ R2, R67, UR5, -R3 ;  /* 0x0000000543027c23 */ /* 0x010fc80008010803 */
[----:B------:R3:W-:Y:S01]  /*3fc0*/  MUFU.EX2 R246, R2 ;  /* 0x0000000200f67308 */ /* 0x0007e20000000800 */
[----:B--2---:R-:W-:Y:S02]  /*3fd0*/  FFMA.FTZ R5, R37, UR5, -R13 ;  /* 0x0000000525057c23 */ /* 0x004fe4000801080d */
[----:B------:R-:W2:Y:S05]  /*3fe0*/  LDSM.16.MT88.4 R36, [R217+0xa000] ;  /* 0x00a00000d924783b */ /* 0x000eaa0000004200 */
[----:B------:R4:W5:Y:S01]  /*3ff0*/  MUFU.EX2 R201, R5 ;  /* 0x0000000500c97308 */ /* 0x0009620000000800 */
[----:B---3--:R-:W-:Y:S01]  /*4000*/  FFMA.FTZ R2, R68, UR5, -R3 ;  /* 0x0000000544027c23 */ /* 0x008fe20008010803 */
[----:B-1----:R-:W-:-:S02]  /*4010*/  FMNMX.FTZ R135, R0, R8, !PT ;  /* 0x0000000800877209 */ /* 0x002fc40007810000 */
[----:B------:R-:W-:-:S04]  /*4020*/  F2FP.F16.F32.PACK_AB R8, R236, R14 ;  /* 0x0000000eec08723e */ /* 0x000fc800000000ff */
[----:B------:R1:W3:Y:S01]  /*4030*/  MUFU.EX2 R247, R2 ;  /* 0x0000000200f77308 */ /* 0x0002e20000000800 */
[C---:B------:R-:W-:Y:S01]  /*4040*/  FSETP.NEU.FTZ.AND P0, PT, R135.reuse, -INF , PT ;  /* 0xff8000008700780b */ /* 0x040fe20003f1d000 */
[----:B------:R-:W-:Y:S01]  /*4050*/  FMUL.FTZ R0, R135, UR5 ;  /* 0x0000000587007c20 */ /* 0x000fe20008410000 */
[----:B----4-:R-:W-:Y:S01]  /*4060*/  FFMA.FTZ R5, R65, UR5, -R12 ;  /* 0x0000000541057c23 */ /* 0x010fe2000801080c */
[----:B-----5:R-:W-:-:S03]  /*4070*/  F2FP.F16.F32.PACK_AB R6, R201, R169 ;  /* 0x000000a9c906723e */ /* 0x020fc600000000ff */
[----:B------:R-:W-:Y:S01]  /*4080*/  FSEL R0, R0, RZ, P0 ;  /* 0x000000ff00007208 */ /* 0x000fe20000000000 */
[----:B------:R-:W4:Y:S01]  /*4090*/  MUFU.EX2 R239, R5 ;  /* 0x0000000500ef7308 */ /* 0x000f220000000800 */
[----:B-1----:R-:W-:Y:S01]  /*40a0*/  FFMA.FTZ R2, R56, UR5, -R3 ;  /* 0x0000000538027c23 */ /* 0x002fe20008010803 */
[----:B---3--:R-:W-:-:S06]  /*40b0*/  F2FP.F16.F32.PACK_AB R10, R247, R246 ;  /* 0x000000f6f70a723e */ /* 0x008fcc00000000ff */
[----:B------:R1:W-:Y:S01]  /*40c0*/  MUFU.EX2 R199, R2 ;  /* 0x0000000200c77308 */ /* 0x0003e20000000800 */
[----:B----4-:R-:W-:-:S07]  /*40d0*/  F2FP.F16.F32.PACK_AB R5, R240, R239 ;  /* 0x000000eff005723e */ /* 0x010fce00000000ff */
[----:B------:R-:W-:Y:S01]  /*40e0*/  HMMA.16816.F32 R108, R4, R24, RZ ;  /* 0x00000018046c723c */ /* 0x000fe200000018ff */
[----:B-1----:R-:W-:-:S05]  /*40f0*/  FFMA.FTZ R2, R57, UR5, -R3 ;  /* 0x0000000539027c23 */ /* 0x002fca0008010803 */
[C---:B------:R-:W-:Y:S01]  /*4100*/  HMMA.16816.F32 R84, R4.reuse, R26, RZ ;  /* 0x0000001a0454723c */ /* 0x040fe200000018ff */
[----:B------:R1:W-:Y:S05]  /*4110*/  MUFU.EX2 R28, R2 ;  /* 0x00000002001c7308 */ /* 0x0003ea0000000800 */
[C---:B------:R-:W-:Y:S06]  /*4120*/  HMMA.16816.F32 R116, R4.reuse, R16, RZ ;  /* 0x000000100474723c */ /* 0x040fec00000018ff */
[C---:B------:R-:W-:Y:S06]  /*4130*/  HMMA.16816.F32 R92, R4.reuse, R18, RZ ;  /* 0x00000012045c723c */ /* 0x040fec00000018ff */
[----:B------:R-:W-:Y:S01]  /*4140*/  HMMA.16816.F32 R112, R4, R20, RZ ;  /* 0x000000140470723c */ /* 0x000fe200000018ff */
[----:B-1----:R-:W-:-:S04]  /*4150*/  FFMA.FTZ R2, R80, UR5, -R0 ;  /* 0x0000000550027c23 */ /* 0x002fc80008010800 */
[----:B------:R1:W-:Y:S01]  /*4160*/  MUFU.EX2 R233, R2 ;  /* 0x0000000200e97308 */ /* 0x0003e20000000800 */
[C---:B------:R-:W-:Y:S06]  /*4170*/  HMMA.16816.F32 R88, R4.reuse, R22, RZ ;  /* 0x000000160458723c */ /* 0x040fec00000018ff */
[C---:B------:R-:W-:Y:S06]  /*4180*/  HMMA.16816.F32 R100, R4.reuse, R40, RZ ;  /* 0x000000280464723c */ /* 0x040fec00000018ff */
[----:B--2---:R-:W-:Y:S01]  /*4190*/  HMMA.16816.F32 R80, R4, R38, RZ ;  /* 0x000000260450723c */ /* 0x004fe200000018ff */
[----:B-1----:R-:W-:-:S05]  /*41a0*/  FFMA.FTZ R2, R69, UR5, -R0 ;  /* 0x0000000545027c23 */ /* 0x002fca0008010800 */
[C---:B------:R-:W-:Y:S01]  /*41b0*/  HMMA.16816.F32 R72, R4.reuse, R50, RZ ;  /* 0x000000320448723c */ /* 0x040fe200000018ff */
[----:B------:R1:W2:Y:S05]  /*41c0*/  MUFU.EX2 R231, R2 ;  /* 0x0000000200e77308 */ /* 0x0002aa0000000800 */
[C---:B------:R-:W-:Y:S06]  /*41d0*/  HMMA.16816.F32 R104, R4.reuse, R36, RZ ;  /* 0x000000240468723c */ /* 0x040fec00000018ff */
[C---:B------:R-:W-:Y:S06]  /*41e0*/  HMMA.16816.F32 R96, R4.reuse, R48, RZ ;  /* 0x000000300460723c */ /* 0x040fec00000018ff */
[----:B------:R-:W-:Y:S01]  /*41f0*/  HMMA.16816.F32 R76, R4, R42, RZ ;  /* 0x0000002a044c723c */ /* 0x000fe200000018ff */
[----:B-1----:R-:W-:Y:S01]  /*4200*/  FFMA.FTZ R2, R71, UR5, -R0 ;  /* 0x0000000547027c23 */ /* 0x002fe20008010800 */
[----:B--2---:R-:W-:-:S03]  /*4210*/  F2FP.F16.F32.PACK_AB R9, R231, R233 ;  /* 0x000000e9e709723e */ /* 0x004fc600000000ff */
[----:B------:R1:W-:Y:S02]  /*4220*/  MUFU.EX2 R232, R2 ;  /* 0x0000000200e87308 */ /* 0x0003e40000000800 */
[----:B-1----:R-:W-:-:S06]  /*4230*/  FFMA.FTZ R2, R70, UR5, -R0 ;  /* 0x0000000546027c23 */ /* 0x002fcc0008010800 */
[----:B------:R1:W2:Y:S02]  /*4240*/  MUFU.EX2 R235, R2 ;  /* 0x0000000200eb7308 */ /* 0x0002a40000000800 */
[----:B-1----:R-:W-:Y:S01]  /*4250*/  FFMA.FTZ R2, R59, UR5, -R3 ;  /* 0x000000053b027c23 */ /* 0x002fe20008010803 */
[----:B--2---:R-:W-:-:S05]  /*4260*/  F2FP.F16.F32.PACK_AB R11, R235, R232 ;  /* 0x000000e8eb0b723e */ /* 0x004fca00000000ff */
[----:B------:R1:W-:Y:S02]  /*4270*/  MUFU.EX2 R44, R2 ;  /* 0x00000002002c7308 */ /* 0x0003e40000000800 */
[C---:B------:R-:W-:Y:S06]  /*4280*/  HMMA.16816.F32 R68, R8.reuse, R16, RZ ;  /* 0x000000100844723c */ /* 0x040fec00000018ff */
[C---:B------:R-:W-:Y:S06]  /*4290*/  HMMA.16816.F32 R64, R8.reuse, R20, RZ ;  /* 0x000000140840723c */ /* 0x040fec00000018ff */
[C---:B------:R-:W-:Y:S01]  /*42a0*/  HMMA.16816.F32 R124, R8.reuse, R22, RZ ;  /* 0x00000016087c723c */ /* 0x040fe200000018ff */
[----:B-1----:R-:W-:Y:S01]  /*42b0*/  FFMA.FTZ R2, R58, UR5, -R3 ;  /* 0x000000053a027c23 */ /* 0x002fe20008010803 */
[----:B------:R-:W1:Y:S03]  /*42c0*/  LDSM.16.MT88.4 R20, [R139+0x9400] ;  /* 0x009400008b14783b */ /* 0x000e660000004200 */
[----:B------:R2:W-:Y:S01]  /*42d0*/  MUFU.EX2 R153, R2 ;  /* 0x0000000200997308 */ /* 0x0005e20000000800 */
[C---:B------:R-:W-:Y:S06]  /*42e0*/  HMMA.16816.F32 R56, R8.reuse, R36, RZ ;  /* 0x000000240838723c */ /* 0x040fec00000018ff */
[C---:B------:R-:W-:Y:S06]  /*42f0*/  HMMA.16816.F32 R140, R8.reuse, R38, RZ ;  /* 0x00000026088c723c */ /* 0x040fec00000018ff */
[----:B------:R-:W-:Y:S01]  /*4300*/  HMMA.16816.F32 R52, R8, R40, RZ ;  /* 0x000000280834723c */ /* 0x000fe200000018ff */
[----:B--2---:R-:W-:-:S05]  /*4310*/  FFMA.FTZ R2, R120, UR5, -R13 ;  /* 0x0000000578027c23 */ /* 0x004fca000801080d */
[----:B------:R-:W-:Y:S01]  /*4320*/  HMMA.16816.F32 R36, R8, R48, RZ ;  /* 0x000000300824723c */ /* 0x000fe200000018ff */
[----:B------:R2:W-:Y:S02]  /*4330*/  MUFU.EX2 R234, R2 ;  /* 0x0000000200ea7308 */ /* 0x0005e40000000800 */
[----:B--2---:R-:W-:-:S03]  /*4340*/  FFMA.FTZ R2, R121, UR5, -R13 ;  /* 0x0000000579027c23 */ /* 0x004fc6000801080d */
[----:B------:R-:W-:Y:S01]  /*4350*/  HMMA.16816.F32 R120, R8, R18, RZ ;  /* 0x000000120878723c */ /* 0x000fe200000018ff */
[----:B------:R-:W2:Y:S02]  /*4360*/  LDSM.16.MT88.4 R16, [R217+0x9400] ;  /* 0x00940000d910783b */ /* 0x000ea40000004200 */
[----:B------:R3:W4:Y:S02]  /*4370*/  MUFU.EX2 R237, R2 ;  /* 0x0000000200ed7308 */ /* 0x0007240000000800 */
[----:B---3--:R-:W-:Y:S01]  /*4380*/  FFMA.FTZ R2, R60, UR5, -R13 ;  /* 0x000000053c027c23 */ /* 0x008fe2000801080d */
[----:B----4-:R-:W-:-:S05]  /*4390*/  F2FP.F16.F32.PACK_AB R4, R237, R234 ;  /* 0x000000eaed04723e */ /* 0x010fca00000000ff */
[----:B------:R3:W-:Y:S02]  /*43a0*/  MUFU.EX2 R245, R2 ;  /* 0x0000000200f57308 */ /* 0x0007e40000000800 */
[----:B---3--:R-:W-:Y:S02]  /*43b0*/  FFMA.FTZ R2, R61, UR5, -R13 ;  /* 0x000000053d027c23 */ /* 0x008fe4000801080d */
[----:B------:R-:W-:Y:S04]  /*43c0*/  HMMA.16816.F32 R60, R8, R24, RZ ;  /* 0x00000018083c723c */ /* 0x000fe800000018ff */
[----:B------:R3:W4:Y:S02]  /*43d0*/  MUFU.EX2 R244, R2 ;  /* 0x0000000200f47308 */ /* 0x0007240000000800 */
[----:B---3--:R-:W-:Y:S01]  /*43e0*/  FFMA.FTZ R2, R129, UR5, -R12 ;  /* 0x0000000581027c23 */ /* 0x008fe2000801080c */
[----:B----4-:R-:W-:-:S05]  /*43f0*/  F2FP.F16.F32.PACK_AB R6, R244, R245 ;  /* 0x000000f5f406723e */ /* 0x010fca00000000ff */
[----:B------:R3:W-:Y:S02]  /*4400*/  MUFU.EX2 R227, R2 ;  /* 0x0000000200e37308 */ /* 0x0007e40000000800 */
[--C-:B---3--:R-:W-:Y:S02]  /*4410*/  FFMA.FTZ R2, R128, UR5, -R12.reuse ;  /* 0x0000000580027c23 */ /* 0x108fe4000801080c */
[----:B------:R-:W-:Y:S01]  /*4420*/  HMMA.16816.F32 R128, R8, R26, RZ ;  /* 0x0000001a0880723c */ /* 0x000fe200000018ff */
[----:B------:R-:W-:Y:S03]  /*4430*/  LDSM.16.MT88.4 R24, [R139+0xa400] ;  /* 0x00a400008b18783b */ /* 0x000fe60000004200 */
[----:B------:R3:W4:Y:S02]  /*4440*/  MUFU.EX2 R230, R2 ;  /* 0x0000000200e67308 */ /* 0x0007240000000800 */
[----:B---3--:R-:W-:Y:S01]  /*4450*/  FFMA.FTZ R2, R133, UR5, -R12 ;  /* 0x0000000585027c23 */ /* 0x008fe2000801080c */
[----:B------:R-:W-:-:S02]  /*4460*/  MOV R133, R28 ;  /* 0x0000001c00857202 */ /* 0x000fc40000000f00 */
[----:B------:R-:W3:Y:S03]  /*4470*/  LDSM.16.MT88.4 R28, [R217+0xa400] ;  /* 0x00a40000d91c783b */ /* 0x000ee60000004200 */
[----:B------:R5:W-:Y:S01]  /*4480*/  MUFU.EX2 R229, R2 ;  /* 0x0000000200e57308 */ /* 0x000be20000000800 */
[----:B----4-:R-:W-:Y:S01]  /*4490*/  F2FP.F16.F32.PACK_AB R5, R230, R227 ;  /* 0x000000e3e605723e */ /* 0x010fe200000000ff */
[----:B-----5:R-:W-:Y:S01]  /*44a0*/  FFMA.FTZ R2, R137, UR5, -R12 ;  /* 0x0000000589027c23 */ /* 0x020fe2000801080c */
[----:B------:R-:W-:Y:S02]  /*44b0*/  MOV R137, R44 ;  /* 0x0000002c00897202 */ /* 0x000fe40000000f00 */
[----:B------:R-:W4:Y:S03]  /*44c0*/  LDSM.16.MT88.4 R44, [R217+0xb400] ;  /* 0x00b40000d92c783b */ /* 0x000f260000004200 */
[----:B------:R5:W1:Y:S02]  /*44d0*/  MUFU.EX2 R228, R2 ;  /* 0x0000000200e47308 */ /* 0x000a640000000800 */
[--C-:B-----5:R-:W-:Y:S01]  /*44e0*/  FFMA.FTZ R2, R144, UR5, -R0.reuse ;  /* 0x0000000590027c23 */ /* 0x120fe20008010800 */
[----:B-1----:R-:W-:Y:S01]  /*44f0*/  F2FP.F16.F32.PACK_AB R7, R228, R229 ;  /* 0x000000e5e407723e */ /* 0x002fe200000000ff */
[----:B------:R-:W-:Y:S01]  /*4500*/  HMMA.16816.F32 R144, R8, R42, RZ ;  /* 0x0000002a0890723c */ /* 0x000fe200000018ff */
[----:B------:R-:W-:Y:S03]  /*4510*/  LDSM.16.MT88.4 R40, [R217+0x9800] ;  /* 0x00980000d928783b */ /* 0x000fe60000004200 */
[----:B------:R1:W-:Y:S02]  /*4520*/  MUFU.EX2 R225, R2 ;  /* 0x0000000200e17308 */ /* 0x0003e40000000800 */
[C---:B------:R-:W-:Y:S06]  /*4530*/  HMMA.16816.F32 R116, R4.reuse, R20, R116 ;  /* 0x000000140474723c */ /* 0x040fec0000001874 */
[C---:B--2---:R-:W-:Y:S06]  /*4540*/  HMMA.16816.F32 R112, R4.reuse, R16, R112 ;  /* 0x000000100470723c */ /* 0x044fec0000001870 */
[----:B---3--:R-:W-:Y:S01]  /*4550*/  HMMA.16816.F32 R156, R4, R28, R104 ;  /* 0x0000001c049c723c */ /* 0x008fe20000001868 */
[----:B-1----:R-:W-:-:S04]  /*4560*/  FFMA.FTZ R2, R148, UR5, -R0 ;  /* 0x0000000594027c23 */ /* 0x002fc80008010800 */
[----:B------:R1:W2:Y:S01]  /*4570*/  MUFU.EX2 R226, R2 ;  /* 0x0000000200e27308 */ /* 0x0002a20000000800 */
[----:B------:R-:W-:Y:S01]  /*4580*/  HMMA.16816.F32 R148, R8, R50, RZ ;  /* 0x000000320894723c */ /* 0x000fe200000018ff */
[----:B------:R-:W3:Y:S05]  /*4590*/  LDSM.16.MT88.4 R48, [R139+0x9800] ;  /* 0x009800008b30783b */ /* 0x000eea0000004200 */
[----:B----4-:R-:W-:Y:S01]  /*45a0*/  HMMA.16816.F32 R104, R4, R44, R96 ;  /* 0x0000002c0468723c */ /* 0x010fe20000001860 */
[----:B------:R-:W-:-:S05]  /*45b0*/  F2FP.F16.F32.PACK_AB R8, R133, R199 ;  /* 0x000000c78508723e */ /* 0x000fca00000000ff */
[----:B------:R-:W-:Y:S01]  /*45c0*/  HMMA.16816.F32 R96, R4, R26, R84 ;  /* 0x0000001a0460723c */ /* 0x000fe20000001854 */
[----:B-1----:R-:W-:Y:S01]  /*45d0*/  FFMA.FTZ R2, R152, UR5, -R0 ;  /* 0x0000000598027c23 */ /* 0x002fe20008010800 */
[----:B--2---:R-:W-:-:S04]  /*45e0*/  F2FP.F16.F32.PACK_AB R9, R226, R225 ;  /* 0x000000e1e209723e */ /* 0x004fc800000000ff */
[C---:B------:R-:W-:Y:S01]  /*45f0*/  HMMA.16816.F32 R92, R4.reuse, R22, R92 ;  /* 0x00000016045c723c */ /* 0x040fe2000000185c */
[----:B------:R1:W-:Y:S05]  /*4600*/  MUFU.EX2 R224, R2 ;  /* 0x0000000200e07308 */ /* 0x0003ea0000000800 */
[----:B------:R-:W-:Y:S01]  /*4610*/  HMMA.16816.F32 R84, R4, R34, R76 ;  /* 0x000000220454723c */ /* 0x000fe2000000184c */
[----:B-1----:R-:W-:Y:S01]  /*4620*/  FFMA.FTZ R2, R138, UR5, -R0 ;  /* 0x000000058a027c23 */ /* 0x002fe20008010800 */
[----:B------:R-:W-:-:S04]  /*4630*/  MOV R138, R153 ;  /* 0x00000099008a7202 */ /* 0x000fc80000000f00 */
[----:B------:R-:W-:Y:S01]  /*4640*/  HMMA.16816.F32 R152, R4, R24, R108 ;  /* 0x000000180498723c */ /* 0x000fe2000000186c */
[----:B------:R1:W2:Y:S01]  /*4650*/  MUFU.EX2 R223, R2 ;  /* 0x0000000200df7308 */ /* 0x0002a20000000800 */
[----:B------:R-:W-:-:S04]  /*4660*/  F2FP.F16.F32.PACK_AB R10, R138, R137 ;  /* 0x000000898a0a723e */ /* 0x000fc800000000ff */
[C---:B------:R-:W-:Y:S06]  /*4670*/  HMMA.16816.F32 R108, R4.reuse, R32, R100 ;  /* 0x00000020046c723c */ /* 0x040fec0000001864 */
[----:B------:R-:W-:Y:S01]  /*4680*/  HMMA.16816.F32 R100, R4, R18, R88 ;  /* 0x000000120464723c */ /* 0x000fe20000001858 */
[----:B-1----:R-:W-:Y:S01]  /*4690*/  FFMA.FTZ R2, R161, UR5, -R3 ;  /* 0x00000005a1027c23 */ /* 0x002fe20008010803 */
[----:B--2---:R-:W-:-:S04]  /*46a0*/  F2FP.F16.F32.PACK_AB R11, R223, R224 ;  /* 0x000000e0df0b723e */ /* 0x004fc800000000ff */
[C---:B------:R-:W-:Y:S01]  /*46b0*/  HMMA.16816.F32 R88, R4.reuse, R30, R80 ;  /* 0x0000001e0458723c */ /* 0x040fe20000001850 */
[----:B------:R1:W-:Y:S05]  /*46c0*/  MUFU.EX2 R215, R2 ;  /* 0x0000000200d77308 */ /* 0x0003ea0000000800 */
[----:B------:R-:W-:Y:S06]  /*46d0*/  HMMA.16816.F32 R80, R4, R46, R72 ;  /* 0x0000002e0450723c */ /* 0x000fec0000001848 */
[C---:B------:R-:W-:Y:S06]  /*46e0*/  HMMA.16816.F32 R72, R8.reuse, R20, R68 ;  /* 0x000000140848723c */ /* 0x040fec0000001844 */
[----:B------:R-:W-:Y:S01]  /*46f0*/  HMMA.16816.F32 R68, R8, R16, R64 ;  /* 0x000000100844723c */ /* 0x000fe20000001840 */
[----:B-1----:R-:W-:-:S04]  /*4700*/  FFMA.FTZ R2, R163, UR5, -R13 ;  /* 0x00000005a3027c23 */ /* 0x002fc8000801080d */
[----:B------:R1:W-:Y:S01]  /*4710*/  MUFU.EX2 R214, R2 ;  /* 0x0000000200d67308 */ /* 0x0003e20000000800 */
[C---:B------:R-:W-:Y:S06]  /*4720*/  HMMA.16816.F32 R64, R8.reuse, R24, R60 ;  /* 0x000000180840723c */ /* 0x040fec000000183c */
[C---:B------:R-:W-:Y:S01]  /*4730*/  HMMA.16816.F32 R60, R8.reuse, R22, R120 ;  /* 0x00000016083c723c */ /* 0x040fe20000001878 */
[----:B------:R-:W-:Y:S05]  /*4740*/  LDSM.16.MT88.4 R20, [R217+0xa800] ;  /* 0x00a80000d914783b */ /* 0x000fea0000004200 */
[----:B------:R-:W-:Y:S01]  /*4750*/  HMMA.16816.F32 R180, R8, R32, R52 ;  /* 0x0000002008b4723c */ /* 0x000fe20000001834 */
[----:B------:R-:W-:-:S02]  /*4760*/  MOV R123, R201 ;  /* 0x000000c9007b7202 */ /* 0x000fc40000000f00 */
[----:B------:R-:W-:Y:S01]  /*4770*/  MOV R122, R200 ;  /* 0x000000c8007a7202 */ /* 0x000fe20000000f00 */
[--C-:B-1----:R-:W-:Y:S01]  /*4780*/  FFMA.FTZ R2, R162, UR5, -R13.reuse ;  /* 0x00000005a2027c23 */ /* 0x102fe2000801080d */
[----:B------:R-:W-:Y:S01]  /*4790*/  MOV R121, R199 ;  /* 0x000000c700797202 */ /* 0x000fe20000000f00 */
[C---:B------:R-:W-:Y:S01]  /*47a0*/  HMMA.16816.F32 R52, R8.reuse, R26, R128 ;  /* 0x0000001a0834723c */ /* 0x040fe20000001880 */
[----:B------:R-:W-:Y:S01]  /*47b0*/  LDSM.16.MT88.4 R24, [R217+0xb800] ;  /* 0x00b80000d918783b */ /* 0x000fe20000004200 */
[----:B------:R1:W2:Y:S04]  /*47c0*/  MUFU.EX2 R213, R2 ;  /* 0x0000000200d57308 */ /* 0x0002a80000000800 */
[----:B------:R-:W-:Y:S01]  /*47d0*/  HMMA.16816.F32 R32, R8, R34, R144 ;  /* 0x000000220820723c */ /* 0x000fe20000001890 */
[----:B-1----:R-:W-:Y:S01]  /*47e0*/  FFMA.FTZ R2, R160, UR5, -R13 ;  /* 0x00000005a0027c23 */ /* 0x002fe2000801080d */
[----:B--2---:R-:W-:-:S04]  /*47f0*/  F2FP.F16.F32.PACK_AB R4, R213, R214 ;  /* 0x000000d6d504723e */ /* 0x004fc800000000ff */
[C---:B------:R-:W-:Y:S01]  /*4800*/  HMMA.16816.F32 R160, R8.reuse, R28, R56 ;  /* 0x0000001c08a0723c */ /* 0x040fe20000001838 */
[----:B------:R1:W-:Y:S05]  /*4810*/  MUFU.EX2 R212, R2 ;  /* 0x0000000200d47308 */ /* 0x0003ea0000000800 */
[C---:B------:R-:W-:Y:S01]  /*4820*/  HMMA.16816.F32 R56, R8.reuse, R18, R124 ;  /* 0x000000120838723c */ /* 0x040fe2000000187c */
[----:B------:R-:W-:Y:S05]  /*4830*/  LDSM.16.MT88.4 R16, [R139+0xb800] ;  /* 0x00b800008b10783b */ /* 0x000fea0000004200 */
[----:B------:R-:W-:Y:S01]  /*4840*/  HMMA.16816.F32 R28, R8, R30, R140 ;  /* 0x0000001e081c723c */ /* 0x000fe2000000188c */
[----:B-1----:R-:W-:Y:S01]  /*4850*/  FFMA.FTZ R2, R164, UR5, -R13 ;  /* 0x00000005a4027c23 */ /* 0x002fe2000801080d */
[----:B------:R-:W-:-:S03]  /*4860*/  MOV R164, R169 ;  /* 0x000000a900a47202 */ /* 0x000fc60000000f00 */
[----:B------:R1:W2:Y:S02]  /*4870*/  MUFU.EX2 R211, R2 ;  /* 0x0000000200d37308 */ /* 0x0002a40000000800 */
[--C-:B-1----:R-:W-:Y:S01]  /*4880*/  FFMA.FTZ R2, R168, UR5, -R12.reuse ;  /* 0x00000005a8027c23 */ /* 0x102fe2000801080c */
[----:B--2---:R-:W-:Y:S01]  /*4890*/  F2FP.F16.F32.PACK_AB R6, R211, R212 ;  /* 0x000000d4d306723e */ /* 0x004fe200000000ff */
[C---:B------:R-:W-:Y:S01]  /*48a0*/  HMMA.16816.F32 R168, R8.reuse, R44, R36 ;  /* 0x0000002c08a8723c */ /* 0x040fe20000001824 */
[----:B------:R-:W1:Y:S03]  /*48b0*/  LDSM.16.MT88.4 R36, [R139+0xa800] ;  /* 0x00a800008b24783b */ /* 0x000e660000004200 */
[----:B------:R2:W-:Y:S02]  /*48c0*/  MUFU.EX2 R210, R2 ;  /* 0x0000000200d27308 */ /* 0x0005e40000000800 */
[----:B------:R-:W-:Y:S01]  /*48d0*/  HMMA.16816.F32 R44, R8, R46, R148 ;  /* 0x0000002e082c723c */ /* 0x000fe20000001894 */
[----:B--2---:R-:W-:Y:S01]  /*48e0*/  FFMA.FTZ R2, R166, UR5, -R12 ;  /* 0x00000005a6027c23 */ /* 0x004fe2000801080c */
[----:B------:R-:W-:-:S04]  /*48f0*/  MOV R166, R202 ;  /* 0x000000ca00a67202 */ /* 0x000fc80000000f00 */
[----:B------:R2:W4:Y:S02]  /*4900*/  MUFU.EX2 R209, R2 ;  /* 0x0000000200d17308 */ /* 0x0005240000000800 */
[----:B--2---:R-:W-:Y:S01]  /*4910*/  FFMA.FTZ R2, R165, UR5, -R12 ;  /* 0x00000005a5027c23 */ /* 0x004fe2000801080c */
[----:B----4-:R-:W-:-:S05]  /*4920*/  F2FP.F16.F32.PACK_AB R5, R209, R210 ;  /* 0x000000d2d105723e */ /* 0x010fca00000000ff */
[----:B------:R2:W-:Y:S02]  /*4930*/  MUFU.EX2 R208, R2 ;  /* 0x0000000200d07308 */ /* 0x0005e40000000800 */
[----:B--2---:R-:W-:-:S06]  /*4940*/  FFMA.FTZ R2, R167, UR5, -R12 ;  /* 0x00000005a7027c23 */ /* 0x004fcc000801080c */
[----:B------:R2:W4:Y:S02]  /*4950*/  MUFU.EX2 R207, R2 ;  /* 0x0000000200cf7308 */ /* 0x0005240000000800 */
[----:B--2---:R-:W-:Y:S01]  /*4960*/  FFMA.FTZ R2, R173, UR5, -R3 ;  /* 0x00000005ad027c23 */ /* 0x004fe20008010803 */
[----:B----4-:R-:W-:-:S05]  /*4970*/  F2FP.F16.F32.PACK_AB R7, R207, R208 ;  /* 0x000000d0cf07723e */ /* 0x010fca00000000ff */
[----:B------:R2:W4:Y:S02]  /*4980*/  MUFU.EX2 R206, R2 ;  /* 0x0000000200ce7308 */ /* 0x0005240000000800 */
[C---:B---3--:R-:W-:Y:S06]  /*4990*/  HMMA.16816.F32 R140, R4.reuse, R48, R116 ;  /* 0x00000030048c723c */ /* 0x048fec0000001874 */
[C---:B------:R-:W-:Y:S06]  /*49a0*/  HMMA.16816.F32 R112, R4.reuse, R40, R112 ;  /* 0x000000280470723c */ /* 0x040fec0000001870 */
[----:B------:R-:W-:Y:S01]  /*49b0*/  HMMA.16816.F32 R148, R4, R50, R92 ;  /* 0x000000320494723c */ /* 0x000fe2000000185c */
[----:B--2---:R-:W-:Y:S01]  /*49c0*/  FFMA.FTZ R2, R172, UR5, -R3 ;  /* 0x00000005ac027c23 */ /* 0x004fe20008010803 */
[----:B----4-:R-:W-:-:S03]  /*49d0*/  F2FP.F16.F32.PACK_AB R8, R206, R215 ;  /* 0x000000d7ce08723e */ /* 0x010fc600000000ff */
[----:B------:R2:W-:Y:S01]  /*49e0*/  MUFU.EX2 R205, R2 ;  /* 0x0000000200cd7308 */ /* 0x0005e20000000800 */
[C---:B-1----:R-:W-:Y:S01]  /*49f0*/  HMMA.16816.F32 R92, R4.reuse, R38, R96 ;  /* 0x00000026045c723c */ /* 0x042fe20000001860 */
[----:B------:R-:W-:Y:S05]  /*4a00*/  LDSM.16.MT88.4 R96, [R139+0xac00] ;  /* 0x00ac00008b60783b */ /* 0x000fea0000004200 */
[C---:B------:R-:W-:Y:S06]  /*4a10*/  HMMA.16816.F32 R116, R4.reuse, R18, R84 ;  /* 0x000000120474723c */ /* 0x040fec0000001854 */
[----:B------:R-:W-:Y:S01]  /*4a20*/  HMMA.16816.F32 R124, R4, R36, R152 ;  /* 0x00000024047c723c */ /* 0x000fe20000001898 */
[----:B------:R-:W-:Y:S01]  /*4a30*/  LDSM.16.MT88.4 R152, [R139+0x9c00] ;  /* 0x009c00008b98783b */ /* 0x000fe20000004200 */
[----:B--2---:R-:W-:-:S04]  /*4a40*/  FFMA.FTZ R2, R174, UR5, -R3 ;  /* 0x00000005ae027c23 */ /* 0x004fc80008010803 */
[C---:B------:R-:W-:Y:S01]  /*4a50*/  HMMA.16816.F32 R128, R4.reuse, R20, R156 ;  /* 0x000000140480723c */ /* 0x040fe2000000189c */
[----:B------:R1:W2:Y:S05]  /*4a60*/  MUFU.EX2 R204, R2 ;  /* 0x0000000200cc7308 */ /* 0x0002aa0000000800 */
[C---:B------:R-:W-:Y:S06]  /*4a70*/  HMMA.16816.F32 R76, R4.reuse, R42, R100 ;  /* 0x0000002a044c723c */ /* 0x040fec0000001864 */
[----:B------:R-:W-:Y:S01]  /*4a80*/  HMMA.16816.F32 R84, R4, R26, R80 ;  /* 0x0000001a0454723c */ /* 0x000fe20000001850 */
[----:B------:R-:W-:Y:S01]  /*4a90*/  LDSM.16.MT88.4 R80, [R217+0x9c00] ;  /* 0x009c0000d950783b */ /* 0x000fe20000004200 */
[----:B-1----:R-:W-:Y:S01]  /*4aa0*/  FFMA.FTZ R2, R176, UR5, -R3 ;  /* 0x00000005b0027c23 */ /* 0x002fe20008010803 */
[----:B--2---:R-:W-:-:S03]  /*4ab0*/  F2FP.F16.F32.PACK_AB R10, R204, R205 ;  /* 0x000000cdcc0a723e */ /* 0x004fc600000000ff */
[----:B------:R1:W-:Y:S02]  /*4ac0*/  MUFU.EX2 R203, R2 ;  /* 0x0000000200cb7308 */ /* 0x0003e40000000800 */
[----:B-1----:R-:W-:-:S06]  /*4ad0*/  FFMA.FTZ R2, R177, UR5, -R3 ;  /* 0x00000005b1027c23 */ /* 0x002fcc0008010803 */
[----:B------:R1:W-:Y:S02]  /*4ae0*/  MUFU.EX2 R202, R2 ;  /* 0x0000000200ca7308 */ /* 0x0003e40000000800 */
[--C-:B-1----:R-:W-:Y:S01]  /*4af0*/  FFMA.FTZ R2, R175, UR5, -R3.reuse ;  /* 0x00000005af027c23 */ /* 0x102fe20008010803 */
[----:B------:R-:W-:Y:S01]  /*4b00*/  FFMA.FTZ R3, R184, UR5, -R3 ;  /* 0x00000005b8037c23 */ /* 0x000fe20008010803 */
[----:B------:R-:W-:Y:S01]  /*4b10*/  HMMA.16816.F32 R172, R4, R16, R108 ;  /* 0x0000001004ac723c */ /* 0x000fe2000000186c */
[----:B------:R-:W1:Y:S03]  /*4b20*/  LDSM.16.MT88.4 R108, [R217+0xac00] ;  /* 0x00ac0000d96c783b */ /* 0x000e660000004200 */
[----:B------:R2:W-:Y:S08]  /*4b30*/  MUFU.EX2 R201, R2 ;  /* 0x0000000200c97308 */ /* 0x0005f00000000800 */
[----:B------:R3:W-:Y:S01]  /*4b40*/  MUFU.EX2 R184, R3 ;  /* 0x0000000300b87308 */ /* 0x0007e20000000800 */
[----:B--2---:R-:W-:-:S07]  /*4b50*/  FFMA.FTZ R2, R178, UR5, -R0 ;  /* 0x00000005b2027c23 */ /* 0x004fce0008010800 */
[----:B------:R2:W-:Y:S01]  /*4b60*/  MUFU.EX2 R200, R2 ;  /* 0x0000000200c87308 */ /* 0x0005e20000000800 */
[----:B---3--:R-:W-:-:S05]  /*4b70*/  MOV R3, R14 ;  /* 0x0000000e00037202 */ /* 0x008fca0000000f00 */
[----:B------:R-:W-:-:S04]  /*4b80*/  FADD.FTZ R3, R3, R236 ;  /* 0x000000ec03037221 */ /* 0x000fc80000010000 */
[----:B------:R-:W-:Y:S01]  /*4b90*/  FADD.FTZ R3, R246, R3 ;  /* 0x00000003f6037221 */ /* 0x000fe20000010000 */
[----:B--2---:R-:W-:-:S03]  /*4ba0*/  FFMA.FTZ R2, R179, UR5, -R0 ;  /* 0x00000005b3027c23 */ /* 0x004fc60008010800 */
[----:B------:R-:W-:Y:S01]  /*4bb0*/  FADD.FTZ R3, R247, R3 ;  /* 0x00000003f7037221 */ /* 0x000fe20000010000 */
[C---:B------:R-:W-:Y:S01]  /*4bc0*/  HMMA.16816.F32 R176, R4.reuse, R24, R104 ;  /* 0x0000001804b0723c */ /* 0x040fe20000001868 */
[----:B------:R2:W3:Y:S05]  /*4bd0*/  MUFU.EX2 R199, R2 ;  /* 0x0000000200c77308 */ /* 0x0004ea0000000800 */
[----:B------:R-:W-:Y:S01]  /*4be0*/  HMMA.16816.F32 R104, R4, R22, R88 ;  /* 0x000000160468723c */ /* 0x000fe20000001858 */
[----:B------:R-:W4:Y:S01]  /*4bf0*/  LDSM.16.MT88.4 R4, [R217+0xbc00] ;  /* 0x00bc0000d904783b */ /* 0x000f220000004200 */
[----:B--2---:R-:W-:Y:S01]  /*4c00*/  FFMA.FTZ R2, R185, UR5, -R0 ;  /* 0x00000005b9027c23 */ /* 0x004fe20008010800 */
[----:B---3--:R-:W-:-:S03]  /*4c10*/  F2FP.F16.F32.PACK_AB R9, R199, R200 ;  /* 0x000000c8c709723e */ /* 0x008fc600000000ff */
[----:B------:R2:W-:Y:S02]  /*4c20*/  MUFU.EX2 R185, R2 ;  /* 0x0000000200b97308 */ /* 0x0005e40000000800 */
[----:B--2---:R-:W-:Y:S01]  /*4c30*/  FFMA.FTZ R2, R186, UR5, -R0 ;  /* 0x00000005ba027c23 */ /* 0x004fe20008010800 */
[----:B------:R-:W-:-:S05]  /*4c40*/  MOV R186, R138 ;  /* 0x0000008a00ba7202 */ /* 0x000fca0000000f00 */
[----:B------:R2:W3:Y:S02]  /*4c50*/  MUFU.EX2 R138, R2 ;  /* 0x00000002008a7308 */ /* 0x0004e40000000800 */
[----:B--2---:R-:W-:Y:S01]  /*4c60*/  FFMA.FTZ R2, R187, UR5, -R0 ;  /* 0x00000005bb027c23 */ /* 0x004fe20008010800 */
[----:B------:R-:W-:Y:S02]  /*4c70*/  MOV R187, R137 ;  /* 0x0000008900bb7202 */ /* 0x000fe40000000f00 */
[----:B---3--:R-:W-:-:S03]  /*4c80*/  F2FP.F16.F32.PACK_AB R11, R138, R185 ;  /* 0x000000b98a0b723e */ /* 0x008fc600000000ff */
[----:B------:R2:W-:Y:S04]  /*4c90*/  MUFU.EX2 R137, R2 ;  /* 0x0000000200897308 */ /* 0x0005e80000000800 */
[C---:B------:R-:W-:Y:S06]  /*4ca0*/  HMMA.16816.F32 R144, R8.reuse, R48, R72 ;  /* 0x000000300890723c */ /* 0x040fec0000001848 */
[----:B------:R-:W-:Y:S01]  /*4cb0*/  HMMA.16816.F32 R68, R8, R40, R68 ;  /* 0x000000280844723c */ /* 0x000fe20000001844 */
[----:B--2---:R-:W-:Y:S01]  /*4cc0*/  FFMA.FTZ R2, R188, UR5, -R13 ;  /* 0x00000005bc027c23 */ /* 0x004fe2000801080d */
[----:B------:R-:W-:-:S04]  /*4cd0*/  MOV R188, R133 ;  /* 0x0000008500bc7202 */ /* 0x000fc80000000f00 */
[C---:B------:R-:W-:Y:S01]  /*4ce0*/  HMMA.16816.F32 R56, R8.reuse, R42, R56 ;  /* 0x0000002a0838723c */ /* 0x040fe20000001838 */
[----:B------:R-:W-:Y:S01]  /*4cf0*/  MOV R41, R164 ;  /* 0x000000a400297202 */ /* 0x000fe20000000f00 */
[----:B------:R2:W-:Y:S04]  /*4d00*/  MUFU.EX2 R133, R2 ;  /* 0x0000000200857308 */ /* 0x0005e80000000800 */
[----:B------:R-:W-:Y:S01]  /*4d10*/  HMMA.16816.F32 R156, R8, R20, R160 ;  /* 0x00000014089c723c */ /* 0x000fe200000018a0 */
[----:B------:R-:W-:Y:S02]  /*4d20*/  MOV R43, R240 ;  /* 0x000000f0002b7202 */ /* 0x000fe40000000f00 */
[----:B------:R-:W-:-:S03]  /*4d30*/  MOV R42, R238 ;  /* 0x000000ee002a7202 */ /* 0x000fc60000000f00 */
[C---:B------:R-:W-:Y:S06]  /*4d40*/  HMMA.16816.F32 R60, R8.reuse, R50, R60 ;  /* 0x00000032083c723c */ /* 0x040fec000000183c */
[C---:B------:R-:W-:Y:S01]  /*4d50*/  HMMA.16816.F32 R64, R8.reuse, R36, R64 ;  /* 0x000000240840723c */ /* 0x040fe20000001840 */
[----:B--2---:R-:W-:Y:S01]  /*4d60*/  FFMA.FTZ R2, R189, UR5, -R13 ;  /* 0x00000005bd027c23 */ /* 0x004fe2000801080d */
[----:B------:R-:W-:Y:S02]  /*4d70*/  MOV R50, R123 ;  /* 0x0000007b00327202 */ /* 0x000fe40000000f00 */
[----:B------:R-:W-:Y:S01]  /*4d80*/  MOV R51, R122 ;  /* 0x0000007a00337202 */ /* 0x000fe20000000f00 */
[----:B------:R2:W3:Y:S01]  /*4d90*/  MUFU.EX2 R49, R2 ;  /* 0x0000000200317308 */ /* 0x0004e20000000800 */
[----:B------:R-:W-:Y:S01]  /*4da0*/  HMMA.16816.F32 R52, R8, R38, R52 ;  /* 0x000000260834723c */ /* 0x000fe20000001834 */
[----:B------:R-:W-:-:S02]  /*4db0*/  MOV R189, R121 ;  /* 0x0000007900bd7202 */ /* 0x000fc40000000f00 */
[----:B------:R-:W5:Y:S03]  /*4dc0*/  LDSM.16.MT88.4 R120, [R139+0xbc00] ;  /* 0x00bc00008b78783b */ /* 0x000f660000004200 */
[----:B------:R-:W-:Y:S01]  /*4dd0*/  HMMA.16816.F32 R28, R8, R22, R28 ;  /* 0x00000016081c723c */ /* 0x000fe2000000181c */
[----:B------:R-:W-:-:S04]  /*4de0*/  FADD.FTZ R3, R189, R3 ;  /* 0x00000003bd037221 */ /* 0x000fc80000010000 */
[----:B------:R-:W-:Y:S01]  /*4df0*/  FADD.FTZ R3, R188, R3 ;  /* 0x00000003bc037221 */ /* 0x000fe20000010000 */
[----:B------:R-:W-:Y:S01]  /*4e00*/  HMMA.16816.F32 R160, R8, R16, R180 ;  /* 0x0000001008a0723c */ /* 0x000fe200000018b4 */
[----:B--2---:R-:W-:Y:S01]  /*4e10*/  FFMA.FTZ R2, R190, UR5, -R13 ;  /* 0x00000005be027c23 */ /* 0x004fe2000801080d */
[----:B------:R-:W-:-:S04]  /*4e20*/  MOV R190, R166 ;  /* 0x000000a600be7202 */ /* 0x000fc80000000f00 */
[C---:B------:R-:W-:Y:S01]  /*4e30*/  HMMA.16816.F32 R32, R8.reuse, R18, R32 ;  /* 0x000000120820723c */ /* 0x040fe20000001820 */
[----:B------:R2:W-:Y:S05]  /*4e40*/  MUFU.EX2 R48, R2 ;  /* 0x0000000200307308 */ /* 0x0005ea0000000800 */
[C---:B------:R-:W-:Y:S06]  /*4e50*/  HMMA.16816.F32 R164, R8.reuse, R24, R168 ;  /* 0x0000001808a4723c */ /* 0x040fec00000018a8 */
[----:B------:R-:W-:Y:S01]  /*4e60*/  HMMA.16816.F32 R24, R8, R26, R44 ;  /* 0x0000001a0818723c */ /* 0x000fe2000000182c */
[----:B---3--:R-:W-:Y:S01]  /*4e70*/  F2FP.F16.F32.PACK_AB R168, R49, R133 ;  /* 0x0000008531a8723e */ /* 0x008fe200000000ff */
[----:B--2---:R-:W-:Y:S01]  /*4e80*/  FFMA.FTZ R2, R191, UR5, -R13 ;  /* 0x00000005bf027c23 */ /* 0x004fe2000801080d */
[----:B------:R-:W-:-:S03]  /*4e90*/  MOV R191, R239 ;  /* 0x000000ef00bf7202 */ /* 0x000fc60000000f00 */
[----:B------:R2:W3:Y:S02]  /*4ea0*/  MUFU.EX2 R239, R2 ;  /* 0x0000000200ef7308 */ /* 0x0004e40000000800 */
[----:B------:R-:W-:-:S04]  /*4eb0*/  FADD.FTZ R8, R191, R43 ;  /* 0x0000002bbf087221 */ /* 0x000fc80000010000 */
[----:B------:R-:W-:Y:S01]  /*4ec0*/  FADD.FTZ R8, R190, R8 ;  /* 0x00000008be087221 */ /* 0x000fe20000010000 */
[--C-:B--2---:R-:W-:Y:S01]  /*4ed0*/  FFMA.FTZ R2, R192, UR5, -R12.reuse ;  /* 0x00000005c0027c23 */ /* 0x104fe2000801080c */
[----:B------:R-:W-:Y:S02]  /*4ee0*/  MOV R192, R15 ;  /* 0x0000000f00c07202 */ /* 0x000fe40000000f00 */
[----:B---3--:R-:W-:Y:S01]  /*4ef0*/  F2FP.F16.F32.PACK_AB R170, R239, R48 ;  /* 0x00000030efaa723e */ /* 0x008fe200000000ff */
[----:B------:R2:W-:Y:S02]  /*4f00*/  MUFU.EX2 R40, R2 ;  /* 0x0000000200287308 */ /* 0x0005e40000000800 */
[----:B--2---:R-:W-:-:S06]  /*4f10*/  FFMA.FTZ R2, R193, UR5, -R12 ;  /* 0x00000005c1027c23 */ /* 0x004fcc000801080c */
[----:B------:R2:W3:Y:S02]  /*4f20*/  MUFU.EX2 R15, R2 ;  /* 0x00000002000f7308 */ /* 0x0004e40000000800 */
[----:B--2---:R-:W-:Y:S01]  /*4f30*/  FFMA.FTZ R2, R194, UR5, -R12 ;  /* 0x00000005c2027c23 */ /* 0x004fe2000801080c */
[----:B---3--:R-:W-:-:S05]  /*4f40*/  F2FP.F16.F32.PACK_AB R169, R15, R40 ;  /* 0x000000280fa9723e */ /* 0x008fca00000000ff */
[----:B------:R2:W-:Y:S02]  /*4f50*/  MUFU.EX2 R14, R2 ;  /* 0x00000002000e7308 */ /* 0x0005e40000000800 */
[----:B--2---:R-:W-:-:S06]  /*4f60*/  FFMA.FTZ R2, R195, UR5, -R12 ;  /* 0x00000005c3027c23 */ /* 0x004fcc000801080c */
[----:B------:R2:W3:Y:S02]  /*4f70*/  MUFU.EX2 R240, R2 ;  /* 0x0000000200f07308 */ /* 0x0004e40000000800 */
[----:B--2---:R-:W-:Y:S01]  /*4f80*/  FFMA.FTZ R2, R197, UR5, -R0 ;  /* 0x00000005c5027c23 */ /* 0x004fe20008010800 */
[----:B---3--:R-:W-:-:S05]  /*4f90*/  F2FP.F16.F32.PACK_AB R171, R240, R14 ;  /* 0x0000000ef0ab723e */ /* 0x008fca00000000ff */
[----:B------:R2:W3:Y:S02]  /*4fa0*/  MUFU.EX2 R13, R2 ;  /* 0x00000002000d7308 */ /* 0x0004e40000000800 */
[C---:B-1----:R-:W-:Y:S06]  /*4fb0*/  HMMA.16816.F32 R100, R168.reuse, R108, R128 ;  /* 0x0000006ca864723c */ /* 0x042fec0000001880 */
[----:B------:R-:W-:Y:S01]  /*4fc0*/  HMMA.16816.F32 R88, R168, R96, R124 ;  /* 0x00000060a858723c */ /* 0x000fe2000000187c */
[----:B------:R-:W-:Y:S02]  /*4fd0*/  F2FP.F16.F32.PACK_AB R128, R202, R203 ;  /* 0x000000cbca80723e */ /* 0x000fe400000000ff */
[----:B------:R-:W-:-:S03]  /*4fe0*/  F2FP.F16.F32.PACK_AB R130, R184, R201 ;  /* 0x000000c9b882723e */ /* 0x000fc600000000ff */
[C---:B----4-:R-:W-:Y:S01]  /*4ff0*/  HMMA.16816.F32 R124, R168.reuse, R4, R176 ;  /* 0x00000004a87c723c */ /* 0x050fe200000018b0 */
[--C-:B--2---:R-:W-:Y:S01]  /*5000*/  FFMA.FTZ R2, R196, UR5, -R0.reuse ;  /* 0x00000005c4027c23 */ /* 0x104fe20008010800 */
[----:B------:R-:W-:Y:S01]  /*5010*/  FFMA.FTZ R0, R198, UR5, -R0 ;  /* 0x00000005c6007c23 */ /* 0x000fe20008010800 */
[----:B---3--:R-:W-:Y:S02]  /*5020*/  F2FP.F16.F32.PACK_AB R129, R13, R137 ;  /* 0x000000890d81723e */ /* 0x008fe400000000ff */
[----:B------:R1:W-:Y:S01]  /*5030*/  MUFU.EX2 R12, R2 ;  /* 0x00000002000c7308 */ /* 0x0003e20000000800 */
[C---:B------:R-:W-:Y:S06]  /*5040*/  HMMA.16816.F32 R72, R168.reuse, R80, R112 ;  /* 0x00000050a848723c */ /* 0x040fec0000001870 */
[C---:B------:R-:W-:Y:S01]  /*5050*/  HMMA.16816.F32 R140, R168.reuse, R152, R140 ;  /* 0x00000098a88c723c */ /* 0x040fe2000000188c */
[----:B------:R2:W3:Y:S05]  /*5060*/  MUFU.EX2 R238, R0 ;  /* 0x0000000000ee7308 */ /* 0x0004ea0000000800 */
[----:B------:R-:W-:Y:S01]  /*5070*/  HMMA.16816.F32 R148, R168, R154, R148 ;  /* 0x0000009aa894723c */ /* 0x000fe20000001894 */
[----:B-1----:R-:W-:-:S05]  /*5080*/  FADD.FTZ R2, R233, R231 ;  /* 0x000000e7e9027221 */ /* 0x002fca0000010000 */
[C---:B------:R-:W-:Y:S01]  /*5090*/  HMMA.16816.F32 R76, R168.reuse, R82, R76 ;  /* 0x00000052a84c723c */ /* 0x040fe2000000184c */
[----:B------:R-:W-:Y:S01]  /*50a0*/  FADD.FTZ R2, R232, R2 ;  /* 0x00000002e8027221 */ /* 0x000fe20000010000 */
[----:B--2---:R-:W-:Y:S01]  /*50b0*/  FADD.FTZ R0, R42, R192 ;  /* 0x000000c02a007221 */ /* 0x004fe20000010000 */
[----:B---3--:R-:W-:Y:S02]  /*50c0*/  F2FP.F16.F32.PACK_AB R131, R238, R12 ;  /* 0x0000000cee83723e */ /* 0x008fe400000000ff */
[----:B------:R-:W-:Y:S01]  /*50d0*/  FADD.FTZ R2, R235, R2 ;  /* 0x00000002eb027221 */ /* 0x000fe20000010000 */
[----:B------:R-:W-:Y:S01]  /*50e0*/  HMMA.16816.F32 R92, R168, R98, R92 ;  /* 0x00000062a85c723c */ /* 0x000fe2000000185c */
[----:B------:R-:W-:Y:S02]  /*50f0*/  FADD.FTZ R0, R41, R0 ;  /* 0x0000000029007221 */ /* 0x000fe40000010000 */
[----:B------:R-:W-:Y:S02]  /*5100*/  FADD.FTZ R2, R225, R2 ;  /* 0x00000002e1027221 */ /* 0x000fe40000010000 */
[----:B------:R-:W-:Y:S01]  /*5110*/  FADD.FTZ R0, R50, R0 ;  /* 0x0000000032007221 */ /* 0x000fe20000010000 */
[----:B------:R-:W-:Y:S01]  /*5120*/  HMMA.16816.F32 R164, R128, R4, R164 ;  /* 0x0000000480a4723c */ /* 0x000fe200000018a4 */
[----:B------:R-:W-:-:S02]  /*5130*/  FADD.FTZ R2, R226, R2 ;  /* 0x00000002e2027221 */ /* 0x000fc40000010000 */
[----:B------:R-:W-:-:S03]  /*5140*/  FADD.FTZ R0, R234, R0 ;  /* 0x00000000ea007221 */ /* 0x000fc60000010000 */
[C---:B------:R-:W-:Y:S01]  /*5150*/  HMMA.16816.F32 R104, R168.reuse, R110, R104 ;  /* 0x0000006ea868723c */ /* 0x040fe20000001868 */
        /* <DEDUP_REMOVED lines=34> */
[C---:B-----5:R-:W-:Y:S01]  /*5380*/  HMMA.16816.F32 R112, R168.reuse, R120, R172 ;  /* 0x00000078a870723c */ /* 0x060fe200000018ac */
        /* <DEDUP_REMOVED lines=9> */
[----:B------:R-:W-:-:S03]  /*5420*/  FADD.FTZ R0, R14, R0 ;  /* 0x000000000e007221 */ /* 0x000fc60000010000 */
        /* <DEDUP_REMOVED lines=15> */
[----:B------:R-:W-:Y:S01]  /*5520*/  ULDC UR4, c[0x0][0x2d0] ;  /* 0x0000b40000047ab9 */ /* 0x000fe20000000800 */
[----:B------:R-:W1:Y:S01]  /*5530*/  LDC.64 R224, c[0x0][0x250] ;  /* 0x00009400ffe07b82 */ /* 0x000e620000000a00 */
[----:B------:R-:W-:Y:S01]  /*5540*/  ISETP.GE.AND P4, PT, R248, UR4, PT ;  /* 0x00000004f8007c0c */ /* 0x000fe2000bf86270 */
[----:B------:R-:W-:Y:S01]  /*5550*/  IMAD.MOV.U32 R133, RZ, RZ, R135 ;  /* 0x000000ffff857224 */ /* 0x000fe200078e0087 */
[----:B------:R-:W-:Y:S01]  /*5560*/  LEA.HI.SX32 R222, R222, 0xfffffffe, 0x1a ;  /* 0xfffffffedede7811 */ /* 0x000fe200078fd2ff */
[----:B------:R-:W-:Y:S01]  /*5570*/  IMAD.MOV.U32 R3, RZ, RZ, R136 ;  /* 0x000000ffff037224 */ /* 0x000fe200078e0088 */
[----:B------:R-:W-:Y:S01]  /*5580*/  MOV R138, R132 ;  /* 0x00000084008a7202 */ /* 0x000fe20000000f00 */
[----:B------:R-:W-:Y:S01]  /*5590*/  IMAD.MOV.U32 R137, RZ, RZ, R134 ;  /* 0x000000ffff897224 */ /* 0x000fe200078e0086 */
[----:B------:R-:W-:Y:S01]  /*55a0*/  ULDC UR5, c[0x0][0x2d0] ;  /* 0x0000b40000057ab9 */ /* 0x000fe20000000800 */
[----:B------:R-:W-:Y:S01]  /*55b0*/  ULDC UR4, c[0x0][0x2ec] ;  /* 0x0000bb0000047ab9 */ /* 0x000fe20000000800 */
[----:B------:R-:W-:-:S05]  /*55c0*/  ULDC.64 UR6, c[0x0][0x248] ;  /* 0x0000920000067ab9 */ /* 0x000fca0000000a00 */
[----:B------:R-:W2:Y:S08]  /*55d0*/  @!P4 LDC.64 R246, c[0x0][0x220] ;  /* 0x00008800fff6cb82 */ /* 0x000eb00000000a00 */
[----:B------:R-:W3:Y:S01]  /*55e0*/  @!P4 LDC.64 R244, c[0x0][0x220] ;  /* 0x00008800fff4cb82 */ /* 0x000ee20000000a00 */
[----:B------:R-:W-:Y:S05]  /*55f0*/  BRA `(.L_x_68) ;  /* 0x0000000000fc7947 */ /* 0x000fea0003800000 */
.L_x_70:
[----:B------:R-:W2:Y:S01]  /*5600*/  LDL.64 R226, [R1+0x8] ;  /* 0x0000080001e27983 */ /* 0x000ea20000100a00 */
[----:B------:R-:W1:Y:S01]  /*5610*/  @!P4 LDC.64 R172, c[0x0][0x218] ;  /* 0x00008600ffaccb82 */ /* 0x000e620000000a00 */
[----:B------:R-:W-:Y:S02]  /*5620*/  VIADD R0, R222, 0xffffffff ;  /* 0xffffffffde007836 */ /* 0x000fe40000000000 */
[----:B------:R3:W-:Y:S02]  /*5630*/  @P4 STS [R221+0x6000], RZ ;  /* 0x006000ffdd004388 */ /* 0x0007e40000000800 */
[----:B------:R-:W-:Y:S01]  /*5640*/  IMAD.WIDE.U32 R134, R0, UR6, RZ ;  /* 0x0000000600867c25 */ /* 0x000fe2000f8e00ff */
[----:B------:R-:W-:Y:S01]  /*5650*/  SHF.R.S32.HI R2, RZ, 0x1f, R0 ;  /* 0x0000001fff027819 */ /* 0x000fe20000011400 */
[----:B------:R3:W-:Y:S01]  /*5660*/  @P4 STS [R221+0x6004], RZ ;  /* 0x006004ffdd004388 */ /* 0x0007e20000000800 */
[----:B------:R-:W4:Y:S03]  /*5670*/  @!P3 LDC.64 R178, c[0x0][0x218] ;  /* 0x00008600ffb2bb82 */ /* 0x000f260000000a00 */
[----:B------:R3:W-:Y:S01]  /*5680*/  @P4 STS.64 [R221+0x6008], RZ ;  /* 0x006008ffdd004388 */ /* 0x0007e20000000a00 */
[----:B------:R-:W-:Y:S04]  /*5690*/  IMAD R2, R2, UR6, RZ ;  /* 0x0000000602027c24 */ /* 0x000fe8000f8e02ff */
[----:B------:R-:W-:Y:S01]  /*56a0*/  IMAD R2, R0, UR7, R2 ;  /* 0x0000000700027c24 */ /* 0x000fe2000f8e0202 */
[----:B------:R-:W5:Y:S03]  /*56b0*/  @!P2 LDC.64 R176, c[0x0][0x218] ;  /* 0x00008600ffb0ab82 */ /* 0x000f660000000a00 */
[----:B------:R-:W-:Y:S05]  /*56c0*/  IMAD.IADD R2, R135, 0x1, R2 ;  /* 0x0000000187027824 */ /* 0x000fea00078e0202 */
[----:B------:R-:W3:Y:S08]  /*56d0*/  @!P4 LDC.64 R174, c[0x0][0x218] ;  /* 0x00008600ffaecb82 */ /* 0x000ef00000000a00 */
[----:B------:R-:W3:Y:S08]  /*56e0*/  @!P3 LDC.64 R180, c[0x0][0x218] ;  /* 0x00008600ffb4bb82 */ /* 0x000ef00000000a00 */
[----:B------:R-:W3:Y:S01]  /*56f0*/  @!P2 LDC.64 R182, c[0x0][0x218] ;  /* 0x00008600ffb6ab82 */ /* 0x000ee20000000a00 */
[C---:B--2---:R-:W-:Y:S04]  /*5700*/  LEA R0, P0, R134.reuse, R226, 0x6 ;  /* 0x000000e286007211 */ /* 0x044fe800078030ff */
[----:B------:R-:W-:Y:S02]  /*5710*/  LEA.HI.X R132, R134, R251, R2, 0x6, P0 ;  /* 0x000000fb86847211 */ /* 0x000fe400000f3402 */
[C---:B-1----:R-:W-:Y:S02]  /*5720*/  @!P4 LEA R134, P0, R0.reuse, R172, 0x1 ;  /* 0x000000ac0086c211 */ /* 0x042fe400078008ff */
[C---:B----4-:R-:W-:Y:S02]  /*5730*/  @!P3 LEA R178, P6, R0.reuse, R178, 0x1 ;  /* 0x000000b200b2b211 */ /* 0x050fe400078c08ff */
[C-C-:B------:R-:W-:Y:S02]  /*5740*/  @!P4 LEA.HI.X R135, R0.reuse, R173, R132.reuse, 0x1, P0 ;  /* 0x000000ad0087c211 */ /* 0x140fe400000f0c84 */
[C-C-:B------:R-:W-:Y:S02]  /*5750*/  @!P3 LEA.HI.X R179, R0.reuse, R179, R132.reuse, 0x1, P6 ;  /* 0x000000b300b3b211 */ /* 0x140fe400030f0c84 */
[C---:B-----5:R-:W-:Y:S01]  /*5760*/  @!P2 LEA R176, P1, R0.reuse, R176, 0x1 ;  /* 0x000000b000b0a211 */ /* 0x060fe200078208ff */
[----:B------:R-:W-:Y:S01]  /*5770*/  @!PT LDS RZ, [RZ] ;  /* 0x00000000fffff984 */ /* 0x000fe20000000800 */
[----:B------:R-:W-:Y:S01]  /*5780*/  @!PT LDS RZ, [RZ] ;  /* 0x00000000fffff984 */ /* 0x000fe20000000800 */
[----:B------:R-:W-:Y:S01]  /*5790*/  @!PT LDS RZ, [RZ] ;  /* 0x00000000fffff984 */ /* 0x000fe20000000800 */
[----:B------:R1:W-:Y:S01]  /*57a0*/  @!P4 LDGSTS.E.BYPASS.LTC128B.128 [R221+0x6000], desc[UR8][R134.64] ;  /* 0x0600000086ddcfae */ /* 0x0003e2000b901d48 */
[----:B------:R-:W-:Y:S02]  /*57b0*/  IADD3 R2, P0, R243, R0, RZ ;  /* 0x00000000f3027210 */ /* 0x000fe40007f1e0ff */
[--C-:B------:R-:W-:Y:S01]  /*57c0*/  @!P2 LEA.HI.X R177, R0, R177, R132.reuse, 0x1, P1 ;  /* 0x000000b100b1a211 */ /* 0x100fe200008f0c84 */
[----:B------:R2:W-:Y:S01]  /*57d0*/  @P3 STS.128 [R221+0x7000], RZ ;  /* 0x007000ffdd003388 */ /* 0x0005e20000000c00 */
[----:B---3--:R-:W-:Y:S01]  /*57e0*/  @!P4 LEA R174, P6, R2, R174, 0x1 ;  /* 0x000000ae02aec211 */ /* 0x008fe200078c08ff */
[----:B------:R-:W-:Y:S01]  /*57f0*/  IMAD.X R132, R252, 0x1, R132, P0 ;  /* 0x00000001fc847824 */ /* 0x000fe200000e0684 */
[C---:B------:R-:W-:Y:S01]  /*5800*/  @!P3 LEA R172, P1, R2.reuse, R180, 0x1 ;  /* 0x000000b402acb211 */ /* 0x040fe200078208ff */
[----:B------:R-:W-:Y:S01]  /*5810*/  @!PT LDS RZ, [RZ] ;  /* 0x00000000fffff984 */ /* 0x000fe20000000800 */
[----:B------:R-:W-:Y:S01]  /*5820*/  @!PT LDS RZ, [RZ] ;  /* 0x00000000fffff984 */ /* 0x000fe20000000800 */
[----:B------:R-:W-:Y:S01]  /*5830*/  @!PT LDS RZ, [RZ] ;  /* 0x00000000fffff984 */ /* 0x000fe20000000800 */
[----:B------:R2:W-:Y:S03]  /*5840*/  @!P3 LDGSTS.E.BYPASS.LTC128B.128 [R221+0x7000], desc[UR8][R178.64+0x40] ;  /* 0x07000040b2ddbfae */ /* 0x0005e6000b901d48 */
[C-C-:B------:R-:W-:Y:S01]  /*5850*/  @!P4 LEA.HI.X R175, R2.reuse, R175, R132.reuse, 0x1, P6 ;  /* 0x000000af02afc211 */ /* 0x140fe200030f0c84 */
[----:B------:R2:W-:Y:S01]  /*5860*/  @P2 STS.128 [R221+0x8000], RZ ;  /* 0x008000ffdd002388 */ /* 0x0005e20000000c00 */
[C-C-:B------:R-:W-:Y:S03]  /*5870*/  @!P3 LEA.HI.X R173, R2.reuse, R181, R132.reuse, 0x1, P1 ;  /* 0x000000b502adb211 */ /* 0x140fe600008f0c84 */
        /* <DEDUP_REMOVED lines=8> */
[----:B------:R2:W-:Y:S01]  /*5900*/  @!P4 LDGSTS.E.BYPASS.LTC128B.128 [R221+0x6800], desc[UR8][R174.64] ;  /* 0x06800000aeddcfae */ /* 0x0005e2000b901d48 */
[C---:B-1----:R-:W-:Y:S03]  /*5910*/  @!P2 LEA R134, P0, R2.reuse, R182, 0x1 ;  /* 0x000000b60286a211 */ /* 0x042fe600078008ff */
[----:B------:R2:W-:Y:S01]  /*5920*/  @P3 STS.128 [R221+0x7800], RZ ;  /* 0x007800ffdd003388 */ /* 0x0005e20000000c00 */
[----:B------:R-:W-:Y:S03]  /*5930*/  @!P2 LEA.HI.X R135, R2, R183, R132, 0x1, P0 ;  /* 0x000000b70287a211 */ /* 0x000fe600000f0c84 */
        /* <DEDUP_REMOVED lines=9> */
[----:B------:R-:W0:Y:S01]  /*59d0*/  LDGDEPBAR ;  /* 0x00000000000079af */ /* 0x000e220000000000 */
[----:B------:R-:W-:Y:S05]  /*59e0*/  BRA `(.L_x_69) ;  /* 0x0000001000007947 */ /* 0x000fea0003800000 */
.L_x_68:
[----:B------:R-:W4:Y:S01]  /*59f0*/  LDL.64 R8, [R1] ;  /* 0x0000000001087983 */ /* 0x000f220000100a00 */
[----:B------:R-:W-:Y:S01]  /*5a00*/  ISETP.GE.AND P3, PT, R241, UR5, PT ;  /* 0x00000005f1007c0c */ /* 0x000fe2000bf66270 */
[----:B------:R-:W-:Y:S04]  /*5a10*/  DEPBAR.LE SB0, 0x0 ;  /* 0x000080000000791a */ /* 0x000fe80000000000 */
[----:B------:R-:W5:Y:S01]  /*5a20*/  LDL R6, [R1+0x10] ;  /* 0x0000100001067983 */ /* 0x000f620000100800 */
[----:B------:R-:W-:Y:S01]  /*5a30*/  BAR.SYNC.DEFER_BLOCKING 0x0 ;  /* 0x0000000000007b1d */ /* 0x000fe20000010000 */
[----:B------:R-:W-:Y:S01]  /*5a40*/  ISETP.GE.AND P2, PT, R242, UR5, PT ;  /* 0x00000005f2007c0c */ /* 0x000fe2000bf46270 */
[-C--:B-1----:R-:W-:Y:S01]  /*5a50*/  IMAD.WIDE.U32 R4, R222, R224.reuse, RZ ;  /* 0x000000e0de047225 */ /* 0x082fe200078e00ff */
[----:B------:R-:W-:Y:S05]  /*5a60*/  SHF.R.S32.HI R0, RZ, 0x1f, R222 ;  /* 0x0000001fff007819 */ /* 0x000fea00000114de */
[----:B------:R-:W-:Y:S04]  /*5a70*/  IMAD R0, R0, R224, RZ ;  /* 0x000000e000007224 */ /* 0x000fe800078e02ff */
[----:B------:R-:W-:Y:S04]  /*5a80*/  IMAD R2, R222, R225, R0 ;  /* 0x000000e1de027224 */ /* 0x000fe800078e0200 */
[----:B------:R-:W-:Y:S01]  /*5a90*/  IMAD.IADD R2, R5, 0x1, R2 ;  /* 0x0000000105027824 */ /* 0x000fe200078e0202 */
[----:B------:R-:W-:Y:S01]  /*5aa0*/  @P4 STS [R221+0x9000], RZ ;  /* 0x009000ffdd004388 */ /* 0x000fe20000000800 */
[----:B------:R-:W1:Y:S04]  /*5ab0*/  @!P3 LDC.64 R14, c[0x0][0x220] ;  /* 0x00008800ff0ebb82 */ /* 0x000e680000000a00 */
[----:B------:R-:W-:Y:S05]  /*5ac0*/  @P4 STS [R221+0x9004], RZ ;  /* 0x009004ffdd004388 */ /* 0x000fea0000000800 */
[----:B------:R-:W-:Y:S01]  /*5ad0*/  @P4 STS.64 [R221+0x9008], RZ ;  /* 0x009008ffdd004388 */ /* 0x000fe20000000a00 */
[----:B------:R-:W3:Y:S08]  /*5ae0*/  @!P2 LDC.64 R12, c[0x0][0x220] ;  /* 0x00008800ff0cab82 */ /* 0x000ef00000000a00 */
[----:B------:R-:W3:Y:S01]  /*5af0*/  @!P2 LDC.64 R16, c[0x0][0x220] ;  /* 0x00008800ff10ab82 */ /* 0x000ee20000000a00 */
[----:B----4-:R-:W-:Y:S07]  /*5b00*/  LEA R0, P0, R4, R8, 0x6 ;  /* 0x0000000804007211 */ /* 0x010fee00078030ff */
[----:B------:R-:W4:Y:S01]  /*5b10*/  @!P3 LDC.64 R8, c[0x0][0x220] ;  /* 0x00008800ff08bb82 */ /* 0x000f220000000a00 */
[----:B-1----:R-:W-:Y:S02]  /*5b20*/  @!P3 LEA R14, P1, R0, R14, 0x1 ;  /* 0x0000000e000eb211 */ /* 0x002fe400078208ff */
[----:B-----5:R-:W-:Y:S02]  /*5b30*/  LEA.HI.X R4, R4, R6, R2, 0x6, P0 ;  /* 0x0000000604047211 */ /* 0x020fe400000f3402 */
[C---:B--2---:R-:W-:Y:S02]  /*5b40*/  @!P4 LEA R6, P0, R0.reuse, R246, 0x1 ;  /* 0x000000f60006c211 */ /* 0x044fe400078008ff */
[C-C-:B------:R-:W-:Y:S02]  /*5b50*/  @!P3 LEA.HI.X R15, R0.reuse, R15, R4.reuse, 0x1, P1 ;  /* 0x0000000f000fb211 */ /* 0x140fe400008f0c04 */
[C-C-:B------:R-:W-:Y:S02]  /*5b60*/  @!P4 LEA.HI.X R7, R0.reuse, R247, R4.reuse, 0x1, P0 ;  /* 0x000000f70007c211 */ /* 0x140fe400000f0c04 */
[----:B---3--:R-:W-:Y:S02]  /*5b70*/  @!P2 LEA R12, P0, R0, R12, 0x1 ;  /* 0x0000000c000ca211 */ /* 0x008fe400078008ff */
[----:B------:R-:W-:Y:S01]  /*5b80*/  LEA R2, P6, R224, R0, 0x5 ;  /* 0x00000000e0027211 */ /* 0x000fe200078c28ff */
[----:B------:R-:W-:Y:S01]  /*5b90*/  @!PT LDS RZ, [RZ] ;  /* 0x00000000fffff984 */ /* 0x000fe20000000800 */
[----:B------:R-:W-:Y:S01]  /*5ba0*/  @!PT LDS RZ, [RZ] ;  /* 0x00000000fffff984 */ /* 0x000fe20000000800 */
[----:B------:R-:W-:Y:S01]  /*5bb0*/  @!PT LDS RZ, [RZ] ;  /* 0x00000000fffff984 */ /* 0x000fe20000000800 */
[----:B------:R1:W-:Y:S01]  /*5bc0*/  @!P4 LDGSTS.E.BYPASS.LTC128B.128 [R221+0x9000], desc[UR8][R6.64] ;  /* 0x0900000006ddcfae */ /* 0x0003e2000b901d48 */
[----:B------:R-:W-:Y:S02]  /*5bd0*/  @!P2 LEA.HI.X R13, R0, R13, R4, 0x1, P0 ;  /* 0x0000000d000da211 */ /* 0x000fe400000f0c04 */
[----:B------:R-:W-:Y:S02]  /*5be0*/  @!P4 LEA R10, P5, R2, R244, 0x1 ;  /* 0x000000f4020ac211 */ /* 0x000fe400078a08ff */
[----:B------:R-:W-:Y:S01]  /*5bf0*/  @P3 STS.128 [R221+0xa000], RZ ;  /* 0x00a000ffdd003388 */ /* 0x000fe20000000c00 */
[----:B------:R-:W-:Y:S04]  /*5c00*/  LEA.HI.X R4, R224, R4, R225, 0x5, P6 ;  /* 0x00000004e0047211 */ /* 0x000fe800030f2ce1 */
[----:B------:R-:W-:Y:S01]  /*5c10*/  @!PT LDS RZ, [RZ] ;  /* 0x00000000fffff984 */ /* 0x000fe20000000800 */
[----:B------:R-:W-:Y:S01]  /*5c20*/  @!PT LDS RZ, [RZ] ;  /* 0x00000000fffff984 */ /* 0x000fe20000000800 */
[----:B------:R-:W-:Y:S01]  /*5c30*/  @!PT LDS RZ, [RZ] ;  /* 0x00000000fffff984 */ /* 0x000fe20000000800 */
[----:B------:R-:W-:Y:S01]  /*5c40*/  @!P3 LDGSTS.E.BYPASS.LTC128B.128 [R221+0xa000], desc[UR8][R14.64+0x40] ;  /* 0x0a0000400eddbfae */ /* 0x000fe2000b901d48 */
[C-C-:B------:R-:W-:Y:S02]  /*5c50*/  @!P4 LEA.HI.X R11, R2.reuse, R245, R4.reuse, 0x1, P5 ;  /* 0x000000f5020bc211 */ /* 0x140fe400028f0c04 */
[----:B----4-:R-:W-:Y:S02]  /*5c60*/  @!P3 LEA R8, P1, R2, R8, 0x1 ;  /* 0x000000080208b211 */ /* 0x010fe400078208ff */
[----:B------:R-:W-:Y:S01]  /*5c70*/  @P2 STS.128 [R221+0xb000], RZ ;  /* 0x00b000ffdd002388 */ /* 0x000fe20000000c00 */
[----:B------:R-:W-:Y:S02]  /*5c80*/  ISETP.GT.AND P5, PT, R222, RZ, PT ;  /* 0x000000ffde00720c */ /* 0x000fe40003fa4270 */
[C-C-:B------:R-:W-:Y:S02]  /*5c90*/  @!P3 LEA.HI.X R9, R2.reuse, R9, R4.reuse, 0x1, P1 ;  /* 0x000000090209b211 */ /* 0x140fe400008f0c04 */
[----:B------:R-:W-:Y:S01]  /*5ca0*/  @!PT LDS RZ, [RZ] ;  /* 0x00000000fffff984 */ /* 0x000fe20000000800 */
[----:B------:R-:W-:Y:S01]  /*5cb0*/  @!PT LDS RZ, [RZ] ;  /* 0x00000000fffff984 */ /* 0x000fe20000000800 */
[----:B------:R-:W-:Y:S01]  /*5cc0*/  @!PT LDS RZ, [RZ] ;  /* 0x00000000fffff984 */ /* 0x000fe20000000800 */
[----:B------:R-:W-:Y:S05]  /*5cd0*/  @!P2 LDGSTS.E.BYPASS.LTC128B.128 [R221+0xb000], desc[UR8][R12.64+0x80] ;  /* 0x0b0000800cddafae */ /* 0x000fea000b901d48 */
[----:B------:R-:W-:Y:S05]  /*5ce0*/  @P4 STS.128 [R221+0x9800], RZ ;  /* 0x009800ffdd004388 */ /* 0x000fea0000000c00 */
[----:B------:R-:W-:Y:S01]  /*5cf0*/  @!PT LDS RZ, [RZ] ;  /* 0x00000000fffff984 */ /* 0x000fe20000000800 */
[----:B------:R-:W-:Y:S01]  /*5d00*/  @!PT LDS RZ, [RZ] ;  /* 0x00000000fffff984 */ /* 0x000fe20000000800 */
[----:B------:R-:W-:Y:S01]  /*5d10*/  @!PT LDS RZ, [RZ] ;  /* 0x00000000fffff984 */ /* 0x000fe20000000800 */
[----:B------:R-:W-:Y:S01]  /*5d20*/  @!P4 LDGSTS.E.BYPASS.LTC128B.128 [R221+0x9800], desc[UR8][R10.64] ;  /* 0x098000000addcfae */ /* 0x000fe2000b901d48 */
[C---:B-1----:R-:W-:Y:S04]  /*5d30*/  @!P2 LEA R6, P0, R2.reuse, R16, 0x1 ;  /* 0x000000100206a211 */ /* 0x042fe800078008ff */
[----:B------:R-:W-:Y:S01]  /*5d40*/  @P3 STS.128 [R221+0xa800], RZ ;  /* 0x00a800ffdd003388 */ /* 0x000fe20000000c00 */
[----:B------:R-:W-:Y:S04]  /*5d50*/  @!P2 LEA.HI.X R7, R2, R17, R4, 0x1, P0 ;  /* 0x000000110207a211 */ /* 0x000fe800000f0c04 */
        /* <DEDUP_REMOVED lines=8> */
[----:B------:R1:W-:Y:S05]  /*5de0*/  @!P2 LDGSTS.E.BYPASS.LTC128B.128 [R221+0xb800], desc[UR8][R6.64+0x80] ;  /* 0x0b80008006ddafae */ /* 0x0003ea000b901d48 */
[----:B------:R-:W-:Y:S05]  /*5df0*/  LDSM.16.M88.4 R64, [R219] ;  /* 0x00000000db40783b */ /* 0x000fea0000000200 */
[----:B------:R-:W1:Y:S05]  /*5e00*/  LDSM.16.M88.4 R16, [R216+0x6000] ;  /* 0x00600000d810783b */ /* 0x000e6a0000000200 */
[----:B------:R-:W2:Y:S05]  /*5e10*/  LDSM.16.M88.4 R60, [R219+0x1000] ;  /* 0x00100000db3c783b */ /* 0x000eaa0000000200 */
[----:B------:R-:W3:Y:S05]  /*5e20*/  LDSM.16.M88.4 R32, [R216+0x6400] ;  /* 0x00640000d820783b */ /* 0x000eea0000000200 */
[----:B------:R-:W0:Y:S05]  /*5e30*/  LDGDEPBAR ;  /* 0x00000000000079af */ /* 0x000e2a0000000000 */
[----:B------:R-:W4:Y:S05]  /*5e40*/  LDSM.16.M88.4 R48, [R216+0x6800] ;  /* 0x00680000d830783b */ /* 0x000f2a0000000200 */
[----:B------:R-:W5:Y:S05]  /*5e50*/  LDSM.16.M88.4 R172, [R216+0x6c00] ;  /* 0x006c0000d8ac783b */ /* 0x000f6a0000000200 */
[----:B------:R-:W-:Y:S05]  /*5e60*/  LDSM.16.M88.4 R176, [R220] ;  /* 0x00000000dcb0783b */ /* 0x000fea0000000200 */
[----:B------:R-:W5:Y:S05]  /*5e70*/  LDSM.16.M88.4 R180, [R218+0x6000] ;  /* 0x00600000dab4783b */ /* 0x000f6a0000000200 */
[----:B------:R-:W5:Y:S01]  /*5e80*/  LDSM.16.M88.4 R184, [R220+0x1000] ;  /* 0x00100000dcb8783b */ /* 0x000f620000000200 */
[-C--:B-1----:R-:W-:Y:S04]  /*5e90*/  HMMA.16816.F32 R4, R64, R16.reuse, RZ ;  /* 0x000000104004723c */ /* 0x082fe800000018ff */
[----:B------:R-:W1:Y:S02]  /*5ea0*/  LDSM.16.M88.4 R188, [R218+0x6400] ;  /* 0x00640000dabc783b */ /* 0x000e640000000200 */
[C---:B--2---:R-:W-:Y:S03]  /*5eb0*/  HMMA.16816.F32 R8, R60.reuse, R16, RZ ;  /* 0x000000103c08723c */ /* 0x044fe600000018ff */
[----:B------:R-:W2:Y:S03]  /*5ec0*/  LDSM.16.M88.4 R192, [R218+0x6800] ;  /* 0x00680000dac0783b */ /* 0x000ea60000000200 */
[-C--:B------:R-:W-:Y:S02]  /*5ed0*/  HMMA.16816.F32 R12, R60, R18.reuse, RZ ;  /* 0x000000123c0c723c */ /* 0x080fe400000018ff */
[----:B------:R-:W2:Y:S04]  /*5ee0*/  LDSM.16.M88.4 R196, [R218+0x6c00] ;  /* 0x006c0000dac4783b */ /* 0x000ea80000000200 */
[C---:B------:R-:W-:Y:S01]  /*5ef0*/  HMMA.16816.F32 R16, R64.reuse, R18, RZ ;  /* 0x000000124010723c */ /* 0x040fe200000018ff */
[----:B------:R-:W-:Y:S05]  /*5f00*/  LDSM.16.M88.4 R200, [R219+0x2000] ;  /* 0x00200000dbc8783b */ /* 0x000fea0000000200 */
[-C--:B---3--:R-:W-:Y:S01]  /*5f10*/  HMMA.16816.F32 R20, R64, R32.reuse, RZ ;  /* 0x000000204014723c */ /* 0x088fe200000018ff */
[----:B------:R-:W3:Y:S05]  /*5f20*/  LDSM.16.M88.4 R204, [R216+0x7000] ;  /* 0x00700000d8cc783b */ /* 0x000eea0000000200 */
[C---:B------:R-:W-:Y:S01]  /*5f30*/  HMMA.16816.F32 R24, R60.reuse, R32, RZ ;  /* 0x000000203c18723c */ /* 0x040fe200000018ff */
[----:B------:R-:W3:Y:S05]  /*5f40*/  LDSM.16.M88.4 R208, [R219+0x3000] ;  /* 0x00300000dbd0783b */ /* 0x000eea0000000200 */
[-C--:B------:R-:W-:Y:S01]  /*5f50*/  HMMA.16816.F32 R28, R60, R34.reuse, RZ ;  /* 0x000000223c1c723c */ /* 0x080fe200000018ff */
[----:B------:R-:W-:Y:S05]  /*5f60*/  LDSM.16.M88.4 R212, [R218+0x7c00] ;  /* 0x007c0000dad4783b */ /* 0x000fea0000000200 */
[C---:B------:R-:W-:Y:S06]  /*5f70*/  HMMA.16816.F32 R32, R64.reuse, R34, RZ ;  /* 0x000000224020723c */ /* 0x040fec00000018ff */
[-C--:B----4-:R-:W-:Y:S06]  /*5f80*/  HMMA.16816.F32 R36, R64, R48.reuse, RZ ;  /* 0x000000304024723c */ /* 0x090fec00000018ff */
        /* <DEDUP_REMOVED lines=8> */
[-C--:B------:R-:W-:Y:S06]  /*6010*/  HMMA.16816.F32 R4, R176, R180.reuse, R4 ;  /* 0x000000b4b004723c */ /* 0x080fec0000001804 */
[C---:B------:R-:W-:Y:S06]  /*6020*/  HMMA.16816.F32 R8, R184.reuse, R180, R8 ;  /* 0x000000b4b808723c */ /* 0x040fec0000001808 */
[-C--:B------:R-:W-:Y:S06]  /*6030*/  HMMA.16816.F32 R12, R184, R182.reuse, R12 ;  /* 0x000000b6b80c723c */ /* 0x080fec000000180c */
[C---:B------:R-:W-:Y:S01]  /*6040*/  HMMA.16816.F32 R16, R176.reuse, R182, R16 ;  /* 0x000000b6b010723c */ /* 0x040fe20000001810 */
[----:B------:R-:W5:Y:S05]  /*6050*/  LDSM.16.M88.4 R180, [R216+0x7800] ;  /* 0x00780000d8b4783b */ /* 0x000f6a0000000200 */
[-C--:B-1----:R-:W-:Y:S06]  /*6060*/  HMMA.16816.F32 R20, R176, R188.reuse, R20 ;  /* 0x000000bcb014723c */ /* 0x082fec0000001814 */
[C---:B------:R-:W-:Y:S06]  /*6070*/  HMMA.16816.F32 R24, R184.reuse, R188, R24 ;  /* 0x000000bcb818723c */ /* 0x040fec0000001818 */
[-C--:B------:R-:W-:Y:S06]  /*6080*/  HMMA.16816.F32 R28, R184, R190.reuse, R28 ;  /* 0x000000beb81c723c */ /* 0x080fec000000181c */
[C---:B------:R-:W-:Y:S01]  /*6090*/  HMMA.16816.F32 R32, R176.reuse, R190, R32 ;  /* 0x000000beb020723c */ /* 0x040fe20000001820 */
[----:B------:R-:W1:Y:S05]  /*60a0*/  LDSM.16.M88.4 R188, [R216+0x7c00] ;  /* 0x007c0000d8bc783b */ /* 0x000e6a0000000200 */
[-C--:B--2---:R-:W-:Y:S06]  /*60b0*/  HMMA.16816.F32 R36, R176, R192.reuse, R36 ;  /* 0x000000c0b024723c */ /* 0x084fec0000001824 */
[C---:B------:R-:W-:Y:S06]  /*60c0*/  HMMA.16816.F32 R40, R184.reuse, R192, R40 ;  /* 0x000000c0b828723c */ /* 0x040fec0000001828 */
[-C--:B------:R-:W-:Y:S06]  /*60d0*/  HMMA.16816.F32 R44, R184, R194.reuse, R44 ;  /* 0x000000c2b82c723c */ /* 0x080fec000000182c */
[C---:B------:R-:W-:Y:S01]  /*60e0*/  HMMA.16816.F32 R48, R176.reuse, R194, R48 ;  /* 0x000000c2b030723c */ /* 0x040fe20000001830 */
[----:B------:R-:W-:Y:S05]  /*60f0*/  LDSM.16.M88.4 R192, [R220+0x3000] ;  /* 0x00300000dcc0783b */ /* 0x000fea0000000200 */
[-C--:B------:R-:W-:Y:S06]  /*6100*/  HMMA.16816.F32 R52, R176, R196.reuse, R52 ;  /* 0x000000c4b034723c */ /* 0x080fec0000001834 */
[C---:B------:R-:W-:Y:S06]  /*6110*/  HMMA.16816.F32 R56, R184.reuse, R196, R56 ;  /* 0x000000c4b838723c */ /* 0x040fec0000001838 */
[-C--:B------:R-:W-:Y:S01]  /*6120*/  HMMA.16816.F32 R60, R184, R198.reuse, R60 ;  /* 0x000000c6b83c723c */ /* 0x080fe2000000183c */
[----:B------:R-:W-:Y:S05]  /*6130*/  LDSM.16.M88.4 R184, [R218+0x7000] ;  /* 0x00700000dab8783b */ /* 0x000fea0000000200 */
[----:B------:R-:W-:Y:S01]  /*6140*/  HMMA.16816.F32 R64, R176, R198, R64 ;  /* 0x000000c6b040723c */ /* 0x000fe20000001840 */
[----:B------:R-:W2:Y:S05]  /*6150*/  LDSM.16.M88.4 R176, [R220+0x2000] ;  /* 0x00200000dcb0783b */ /* 0x000eaa0000000200 */
[-C--:B---3--:R-:W-:Y:S01]  /*6160*/  HMMA.16816.F32 R4, R200, R204.reuse, R4 ;  /* 0x000000ccc804723c */ /* 0x088fe20000001804 */
[----:B------:R-:W3:Y:S05]  /*6170*/  LDSM.16.M88.4 R196, [R218+0x7400] ;  /* 0x00740000dac4783b */ /* 0x000eea0000000200 */
[C---:B------:R-:W-:Y:S06]  /*6180*/  HMMA.16816.F32 R8, R208.reuse, R204, R8 ;  /* 0x000000ccd008723c */ /* 0x040fec0000001808 */
[-C--:B------:R-:W-:Y:S06]  /*6190*/  HMMA.16816.F32 R12, R208, R206.reuse, R12 ;  /* 0x000000ced00c723c */ /* 0x080fec000000180c */
[C---:B------:R-:W-:Y:S01]  /*61a0*/  HMMA.16816.F32 R16, R200.reuse, R206, R16 ;  /* 0x000000cec810723c */ /* 0x040fe20000001810 */
[----:B------:R-:W3:Y:S05]  /*61b0*/  LDSM.16.M88.4 R204, [R218+0x7800] ;  /* 0x00780000dacc783b */ /* 0x000eea0000000200 */
[-C--:B----4-:R-:W-:Y:S06]  /*61c0*/  HMMA.16816.F32 R20, R200, R172.reuse, R20 ;  /* 0x000000acc814723c */ /* 0x090fec0000001814 */
[C---:B------:R-:W-:Y:S06]  /*61d0*/  HMMA.16816.F32 R24, R208.reuse, R172, R24 ;  /* 0x000000acd018723c */ /* 0x040fec0000001818 */
[-C--:B------:R-:W-:Y:S06]  /*61e0*/  HMMA.16816.F32 R28, R208, R174.reuse, R28 ;  /* 0x000000aed01c723c */ /* 0x080fec000000181c */
[C---:B------:R-:W-:Y:S01]  /*61f0*/  HMMA.16816.F32 R32, R200.reuse, R174, R32 ;  /* 0x000000aec820723c */ /* 0x040fe20000001820 */
[----:B------:R-:W-:Y:S05]  /*6200*/  LDSM.16.M88.4 R172, [R219+0x4000] ;  /* 0x00400000dbac783b */ /* 0x000fea0000000200 */
[-C--:B-----5:R-:W-:Y:S06]  /*6210*/  HMMA.16816.F32 R36, R200, R180.reuse, R36 ;  /* 0x000000b4c824723c */ /* 0x0a0fec0000001824 */
[C---:B------:R-:W-:Y:S06]  /*6220*/  HMMA.16816.F32 R40, R208.reuse, R180, R40 ;  /* 0x000000b4d028723c */ /* 0x040fec0000001828 */
[-C--:B------:R-:W-:Y:S06]  /*6230*/  HMMA.16816.F32 R44, R208, R182.reuse, R44 ;  /* 0x000000b6d02c723c */ /* 0x080fec000000182c */
[C---:B------:R-:W-:Y:S01]  /*6240*/  HMMA.16816.F32 R48, R200.reuse, R182, R48 ;  /* 0x000000b6c830723c */ /* 0x040fe20000001830 */
[----:B------:R-:W4:Y:S05]  /*6250*/  LDSM.16.M88.4 R180, [R216+0x8000] ;  /* 0x00800000d8b4783b */ /* 0x000f2a0000000200 */
[-C--:B-1----:R-:W-:Y:S06]  /*6260*/  HMMA.16816.F32 R52, R200, R188.reuse, R52 ;  /* 0x000000bcc834723c */ /* 0x082fec0000001834 */
[C---:B------:R-:W-:Y:S06]  /*6270*/  HMMA.16816.F32 R56, R208.reuse, R188, R56 ;  /* 0x000000bcd038723c */ /* 0x040fec0000001838 */
[-C--:B------:R-:W-:Y:S01]  /*6280*/  HMMA.16816.F32 R60, R208, R190.reuse, R60 ;  /* 0x000000bed03c723c */ /* 0x080fe2000000183c */
[----:B------:R-:W-:Y:S05]  /*6290*/  LDSM.16.M88.4 R208, [R218+0x8400] ;  /* 0x00840000dad0783b */ /* 0x000fea0000000200 */
[----:B------:R-:W-:Y:S01]  /*62a0*/  HMMA.16816.F32 R64, R200, R190, R64 ;  /* 0x000000bec840723c */ /* 0x000fe20000001840 */
[----:B------:R-:W1:Y:S05]  /*62b0*/  LDSM.16.M88.4 R188, [R219+0x5000] ;  /* 0x00500000dbbc783b */ /* 0x000e6a0000000200 */
[-C--:B--2---:R-:W-:Y:S01]  /*62c0*/  HMMA.16816.F32 R4, R176, R184.reuse, R4 ;  /* 0x000000b8b004723c */ /* 0x084fe20000001804 */
[----:B------:R-:W-:Y:S05]  /*62d0*/  LDSM.16.M88.4 R200, [R218+0x8000] ;  /* 0x00800000dac8783b */ /* 0x000fea0000000200 */
[C---:B------:R-:W-:Y:S06]  /*62e0*/  HMMA.16816.F32 R8, R192.reuse, R184, R8 ;  /* 0x000000b8c008723c */ /* 0x040fec0000001808 */
[-C--:B------:R-:W-:Y:S06]  /*62f0*/  HMMA.16816.F32 R12, R192, R186.reuse, R12 ;  /* 0x000000bac00c723c */ /* 0x080fec000000180c */
[C---:B------:R-:W-:Y:S01]  /*6300*/  HMMA.16816.F32 R16, R176.reuse, R186, R16 ;  /* 0x000000bab010723c */ /* 0x040fe20000001810 */
[----:B------:R-:W2:Y:S05]  /*6310*/  LDSM.16.M88.4 R184, [R216+0x8400] ;  /* 0x00840000d8b8783b */ /* 0x000eaa0000000200 */
[-C--:B---3--:R-:W-:Y:S06]  /*6320*/  HMMA.16816.F32 R20, R176, R196.reuse, R20 ;  /* 0x000000c4b014723c */ /* 0x088fec0000001814 */
        /* <DEDUP_REMOVED lines=12> */
[----:B------:R-:W3:Y:S05]  /*63f0*/  LDSM.16.M88.4 R192, [R216+0x8800] ;  /* 0x00880000d8c0783b */ /* 0x000eea0000000200 */
[----:B------:R-:W-:Y:S01]  /*6400*/  HMMA.16816.F32 R64, R176, R214, R64 ;  /* 0x000000d6b040723c */ /* 0x000fe20000001840 */
[----:B------:R-:W5:Y:S05]  /*6410*/  LDSM.16.M88.4 R176, [R220+0x4000] ;  /* 0x00400000dcb0783b */ /* 0x000f6a0000000200 */
[-C--:B----4-:R-:W-:Y:S01]  /*6420*/  HMMA.16816.F32 R4, R172, R180.reuse, R4 ;  /* 0x000000b4ac04723c */ /* 0x090fe20000001804 */
[----:B------:R-:W-:Y:S05]  /*6430*/  LDSM.16.M88.4 R212, [R218+0x8c00] ;  /* 0x008c0000dad4783b */ /* 0x000fea0000000200 */
[C---:B-1----:R-:W-:Y:S06]  /*6440*/  HMMA.16816.F32 R8, R188.reuse, R180, R8 ;  /* 0x000000b4bc08723c */ /* 0x042fec0000001808 */
[-C--:B------:R-:W-:Y:S06]  /*6450*/  HMMA.16816.F32 R12, R188, R182.reuse, R12 ;  /* 0x000000b6bc0c723c */ /* 0x080fec000000180c */
[C---:B------:R-:W-:Y:S01]  /*6460*/  HMMA.16816.F32 R16, R172.reuse, R182, R16 ;  /* 0x000000b6ac10723c */ /* 0x040fe20000001810 */
[----:B------:R-:W1:Y:S01]  /*6470*/  LDSM.16.M88.4 R180, [R218+0x8800] ;  /* 0x00880000dab4783b */ /* 0x000e620000000200 */
        /* <DEDUP_REMOVED lines=87> */
.L_x_69:
[----:B--2---:R-:W-:Y:S01]  /*69f0*/  SHFL.BFLY PT, R135, R136, 0x2, 0x1f ;  /* 0x0c401f0088877f89 */ /* 0x004fe200000e0000 */
        /* <DEDUP_REMOVED lines=493> */
.L_x_67:
[----:B------:R-:W2:Y:S01]  /*88d0*/  LDL R13, [R1+0x14] ;  /* 0x00001400010d7983 */ /* 0x000ea20000100800 */
[----:B------:R-:W1:Y:S01]  /*88e0*/  S2UR UR4, SR_CgaCtaId ;  /* 0x00000000000479c3 */ /* 0x000e620000008800 */
[----:B------:R-:W-:Y:S01]  /*88f0*/  UMOV UR5, 0x400 ;  /* 0x0000040000057882 */ /* 0x000fe20000000000 */
[----:B------:R-:W3:Y:S01]  /*8900*/  S2R R12, SR_TID.X ;  /* 0x00000000000c7919 */ /* 0x000ee20000002100 */
[----:B------:R-:W4:Y:S04]  /*8910*/  SHFL.BFLY PT, R2, R237, 0x2, 0x1f ;  /* 0x0c401f00ed027f89 */ /* 0x000f2800000e0000 */
[----:B------:R-:W5:Y:S04]  /*8920*/  SHFL.BFLY PT, R0, R238, 0x2, 0x1f ;  /* 0x0c401f00ee007f89 */ /* 0x000f6800000e0000 */
[----:B------:R-:W3:Y:S04]  /*8930*/  SHFL.BFLY PT, R7, R239, 0x2, 0x1f ;  /* 0x0c401f00ef077f89 */ /* 0x000ee800000e0000 */
[----:B------:R-:W3:Y:S01]  /*8940*/  SHFL.BFLY PT, R6, R240, 0x2, 0x1f ;  /* 0x0c401f00f0067f89 */ /* 0x000ee200000e0000 */
[----:B-1----:R-:W-:Y:S01]  /*8950*/  ULEA UR4, UR4, UR5, 0x18 ;  /* 0x0000000504047291 */ /* 0x002fe2000f8ec03f */
[----:B----4-:R-:W-:Y:S01]  /*8960*/  FADD.FTZ R2, R2, R237 ;  /* 0x000000ed02027221 */ /* 0x010fe20000010000 */
[----:B-----5:R-:W-:Y:S01]  /*8970*/  FADD.FTZ R0, R0, R238 ;  /* 0x000000ee00007221 */ /* 0x020fe20000010000 */
[----:B---3--:R-:W-:-:S03]  /*8980*/  SHF.R.S32.HI R51, RZ, 0x1f, R12 ;  /* 0x0000001fff337819 */ /* 0x008fc6000001140c */
[----:B------:R-:W1:Y:S01]  /*8990*/  SHFL.BFLY PT, R5, R2, 0x1, 0x1f ;  /* 0x0c201f0002057f89 */ /* 0x000e6200000e0000 */
[----:B------:R-:W-:Y:S01]  /*89a0*/  FADD.FTZ R7, R7, R239 ;  /* 0x000000ef07077221 */ /* 0x000fe20000010000 */
[CC--:B------:R-:W-:Y:S02]  /*89b0*/  LEA.HI R10, R51.reuse, R12.reuse, RZ, 0x2 ;  /* 0x0000000c330a7211 */ /* 0x0c0fe400078f10ff */
[----:B------:R-:W3:Y:S01]  /*89c0*/  SHFL.BFLY PT, R4, R0, 0x1, 0x1f ;  /* 0x0c201f0000047f89 */ /* 0x000ee200000e0000 */
[----:B------:R-:W-:Y:S01]  /*89d0*/  LEA.HI R51, R51, R12, RZ, 0x5 ;  /* 0x0000000c33337211 */ /* 0x000fe200078f28ff */
[----:B------:R-:W-:Y:S01]  /*89e0*/  FADD.FTZ R6, R6, R240 ;  /* 0x000000f006067221 */ /* 0x000fe20000010000 */
[----:B------:R-:W-:Y:S01]  /*89f0*/  SHF.R.S32.HI R11, RZ, 0x2, R10 ;  /* 0x00000002ff0b7819 */ /* 0x000fe2000001140a */
[----:B------:R-:W4:Y:S01]  /*8a00*/  SHFL.BFLY PT, R55, R7, 0x1, 0x1f ;  /* 0x0c201f0007377f89 */ /* 0x000f2200000e0000 */
[----:B------:R-:W-:Y:S02]  /*8a10*/  SHF.R.S32.HI R51, RZ, 0x5, R51 ;  /* 0x00000005ff337819 */ /* 0x000fe40000011433 */
[----:B------:R-:W-:Y:S01]  /*8a20*/  SHF.R.S32.HI R3, RZ, 0x1f, R11 ;  /* 0x0000001fff037819 */ /* 0x000fe2000001140b */
[----:B------:R-:W5:Y:S03]  /*8a30*/  SHFL.BFLY PT, R56, R6, 0x1, 0x1f ;  /* 0x0c201f0006387f89 */ /* 0x000f6600000e0000 */
[----:B------:R-:W-:-:S04]  /*8a40*/  LEA.HI R3, R3, R11, RZ, 0x3 ;  /* 0x0000000b03037211 */ /* 0x000fc800078f18ff */
[----:B------:R-:W-:-:S04]  /*8a50*/  LOP3.LUT R3, R3, 0xfffffff8, RZ, 0xc0, !PT ;  /* 0xfffffff803037812 */ /* 0x000fc800078ec0ff */
[----:B------:R-:W-:Y:S01]  /*8a60*/  IADD3 R3, R11, -R3, RZ ;  /* 0x800000030b037210 */ /* 0x000fe20007ffe0ff */
[----:B-1----:R-:W-:Y:S01]  /*8a70*/  FADD.FTZ R58, R2, R5 ;  /* 0x00000005023a7221 */ /* 0x002fe20000010000 */
[----:B------:R-:W-:Y:S01]  /*8a80*/  LOP3.LUT R2, R10, 0xfffffffc, RZ, 0xc0, !PT ;  /* 0xfffffffc0a027812 */ /* 0x000fe200078ec0ff */
[----:B---3--:R-:W-:Y:S01]  /*8a90*/  FADD.FTZ R57, R0, R4 ;  /* 0x0000000400397221 */ /* 0x008fe20000010000 */
[----:B------:R-:W-:Y:S02]  /*8aa0*/  LEA.HI R0, R3, R3, RZ, 0x1 ;  /* 0x0000000303007211 */ /* 0x000fe400078f08ff */
[----:B------:R-:W-:Y:S01]  /*8ab0*/  IADD3 R5, -R2, R12, RZ ;  /* 0x0000000c02057210 */ /* 0x000fe20007ffe1ff */
[----:B----4-:R-:W-:Y:S01]  /*8ac0*/  FADD.FTZ R55, R7, R55 ;  /* 0x0000003707377221 */ /* 0x010fe20000010000 */
[----:B------:R-:W-:Y:S02]  /*8ad0*/  SHF.R.S32.HI R2, RZ, 0x1, R0 ;  /* 0x00000001ff027819 */ /* 0x000fe40000011400 */
[----:B------:R-:W-:Y:S01]  /*8ae0*/  LOP3.LUT R4, R0, 0x3fffffe, RZ, 0xc0, !PT ;  /* 0x03fffffe00047812 */ /* 0x000fe200078ec0ff */
[----:B-----5:R-:W-:Y:S01]  /*8af0*/  FADD.FTZ R56, R6, R56 ;  /* 0x0000003806387221 */ /* 0x020fe20000010000 */
[----:B------:R-:W-:-:S02]  /*8b00*/  SHF.L.U32 R11, R2, 0x6, RZ ;  /* 0x00000006020b7819 */ /* 0x000fc400000006ff */
[----:B------:R-:W-:Y:S02]  /*8b10*/  FSETP.NE.FTZ.AND P5, PT, R58, RZ, PT ;  /* 0x000000ff3a00720b */ /* 0x000fe40003fb5000 */
[----:B------:R-:W-:Y:S02]  /*8b20*/  IADD3 R4, R3, -R4, RZ ;  /* 0x8000000403047210 */ /* 0x000fe40007ffe0ff */
[----:B------:R-:W-:Y:S02]  /*8b30*/  LEA R3, R51, R5, 0x8 ;  /* 0x0000000533037211 */ /* 0x000fe400078e40ff */
[----:B------:R-:W-:Y:S02]  /*8b40*/  LOP3.LUT R11, R11, 0xc0, RZ, 0xc0, !PT ;  /* 0x000000c00b0b7812 */ /* 0x000fe400078ec0ff */
[----:B------:R-:W-:Y:S02]  /*8b50*/  FSETP.NE.FTZ.AND P4, PT, R57, RZ, PT ;  /* 0x000000ff3900720b */ /* 0x000fe40003f95000 */
[----:B------:R-:W-:-:S02]  /*8b60*/  MOV R0, 0x3f800000 ;  /* 0x3f80000000007802 */ /* 0x000fc40000000f00 */
[----:B------:R-:W-:Y:S02]  /*8b70*/  LEA R3, R4, R3, 0x4 ;  /* 0x0000000304037211 */ /* 0x000fe400078e20ff */
[----:B------:R-:W-:Y:S02]  /*8b80*/  LEA.HI R11, R11, R11, RZ, 0x1d ;  /* 0x0000000b0b0b7211 */ /* 0x000fe400078fe8ff */
[----:B------:R-:W1:Y:S02]  /*8b90*/  @P5 MUFU.RCP R0, R58 ;  /* 0x0000003a00005308 */ /* 0x000e640000001000 */
[----:B------:R-:W-:Y:S02]  /*8ba0*/  LEA R11, R3, R11, 0x1 ;  /* 0x0000000b030b7211 */ /* 0x000fe400078e08ff */
[----:B------:R-:W-:Y:S02]  /*8bb0*/  MOV R3, 0x3f800000 ;  /* 0x3f80000000037802 */ /* 0x000fe40000000f00 */
[----:B------:R-:W-:-:S04]  /*8bc0*/  LEA R11, R11, UR4, 0x1 ;  /* 0x000000040b0b7c11 */ /* 0x000fc8000f8e08ff */
[----:B------:R3:W4:Y:S01]  /*8bd0*/  @P4 MUFU.RCP R3, R57 ;  /* 0x0000003900034308 */ /* 0x0007220000001000 */
        /* <DEDUP_REMOVED lines=23> */
[----:B--2---:R-:W-:-:S13]  /*8d50*/  ISETP.NE.AND P1, PT, R13, -0x1, PT ;  /* 0xffffffff0d00780c */ /* 0x004fda0003f25270 */
[----:B------:R-:W1:Y:S02]  /*8d60*/  @P1 LDC.64 R8, c[0x0][0x298] ;  /* 0x0000a600ff081b82 */ /* 0x000e640000000a00 */
[----:B-1----:R-:W-:-:S04]  /*8d70*/  @P1 IMAD.WIDE.U32 R4, R13, R8, RZ ;  /* 0x000000080d041225 */ /* 0x002fc800078e00ff */
[----:B------:R-:W-:Y:S01]  /*8d80*/  @P1 IMAD R60, R13, R9, R5 ;  /* 0x000000090d3c1224 */ /* 0x000fe200078e0205 */
[----:B------:R-:W-:Y:S01]  /*8d90*/  @P1 MOV R59, R4 ;  /* 0x00000004003b1202 */ /* 0x000fe20000000f00 */
[----:B---34-:R-:W-:Y:S06]  /*8da0*/  @P1 BRA `(.L_x_71) ;  /* 0x0000000000201947 */ /* 0x018fec0003800000 */
        /* <DEDUP_REMOVED lines=8> */
.L_x_71:
        /* <DEDUP_REMOVED lines=23> */
.L_x_72:
[----:B------:R-:W2:Y:S04]  /*8fa0*/  LDL R62, [R1+0x2c] ;  /* 0x00002c00013e7983 */ /* 0x000ea80000100800 */
[----:B------:R1:W5:Y:S01]  /*8fb0*/  LDL R61, [R1+0x28] ;  /* 0x00002800013d7983 */ /* 0x0003620000100800 */
[----:B------:R-:W-:Y:S01]  /*8fc0*/  ISETP.NE.AND P1, PT, RZ, UR4, PT ;  /* 0x00000004ff007c0c */ /* 0x000fe2000bf25270 */
[----:B------:R-:W-:Y:S01]  /*8fd0*/  FMUL.FTZ R82, R3, R82 ;  /* 0x0000005203527220 */ /* 0x000fe20000410000 */
[----:B------:R-:W-:Y:S01]  /*8fe0*/  IADD3 R10, R11, -0x10, RZ ;  /* 0xfffffff00b0a7810 */ /* 0x000fe20007ffe0ff */
[----:B------:R-:W-:Y:S01]  /*8ff0*/  FMUL.FTZ R7, R3, R83 ;  /* 0x0000005303077220 */ /* 0x000fe20000410000 */
        /* <DEDUP_REMOVED lines=22> */
[----:B------:R-:W3:Y:S01]  /*9160*/  @P3 MUFU.RCP R2, R55 ;  /* 0x0000003700023308 */ /* 0x000ee20000001000 */
[C---:B------:R-:W-:Y:S01]  /*9170*/  FMUL.FTZ R166, R3.reuse, R166 ;  /* 0x000000a603a67220 */ /* 0x040fe20000410000 */
[C---:B------:R-:W-:Y:S01]  /*9180*/  FMUL.FTZ R42, R3.reuse, R167 ;  /* 0x000000a7032a7220 */ /* 0x040fe20000410000 */
[C---:B------:R-:W-:Y:S01]  /*9190*/  FMUL.FTZ R130, R3.reuse, R130 ;  /* 0x0000008203827220 */ /* 0x040fe20000410000 */
[----:B------:R-:W-:Y:S01]  /*91a0*/  FMUL.FTZ R39, R3, R131 ;  /* 0x0000008303277220 */ /* 0x000fe20000410000 */
[----:B------:R-:W-:Y:S01]  /*91b0*/  F2FP.F16.F32.PACK_AB R5, R145, R144 ;  /* 0x000000909105723e */ /* 0x000fe200000000ff */
[----:B------:R-:W4:Y:S01]  /*91c0*/  S2UR UR4, SR_CTAID.X ;  /* 0x00000000000479c3 */ /* 0x000f220000002500 */
[----:B------:R-:W-:Y:S01]  /*91d0*/  F2FP.F16.F32.PACK_AB R4, R4, R146 ;  /* 0x000000920404723e */ /* 0x000fe200000000ff */
[----:B------:R-:W1:Y:S01]  /*91e0*/  @P2 MUFU.RCP R0, R56 ;  /* 0x0000003800002308 */ /* 0x000e620000001000 */
[----:B------:R-:W-:Y:S01]  /*91f0*/  F2FP.F16.F32.PACK_AB R12, R12, R68 ;  /* 0x000000440c0c723e */ /* 0x000fe200000000ff */
[----:B------:R-:W-:Y:S01]  /*9200*/  STS [R11], R5 ;  /* 0x000000050b007388 */ /* 0x000fe20000000800 */
[----:B------:R-:W-:Y:S01]  /*9210*/  F2FP.F16.F32.PACK_AB R9, R9, R70 ;  /* 0x000000460909723e */ /* 0x000fe200000000ff */
[----:B------:R-:W-:Y:S01]  /*9220*/  BSSY B0, `(.L_x_73) ;  /* 0x00000e7000007945 */ /* 0x000fe20003800000 */
[----:B------:R-:W-:Y:S01]  /*9230*/  F2FP.F16.F32.PACK_AB R8, R81, R80 ;  /* 0x000000505108723e */ /* 0x000fe200000000ff */
[----:B------:R4:W-:Y:S01]  /*9240*/  STS [R11+0x200], R4 ;  /* 0x000200040b007388 */ /* 0x0009e20000000800 */
[----:B------:R-:W-:Y:S01]  /*9250*/  F2FP.F16.F32.PACK_AB R7, R7, R82 ;  /* 0x000000520707723e */ /* 0x000fe200000000ff */
[C---:B---3--:R-:W-:Y:S01]  /*9260*/  FMUL.FTZ R140, R2.reuse, R140 ;  /* 0x0000008c028c7220 */ /* 0x048fe20000410000 */
        /* <DEDUP_REMOVED lines=48> */
[----:B----4-:R-:W1:Y:S01]  /*9570*/  @P1 LDC.64 R4, c[0x0][0x2c0] ;  /* 0x0000b000ff041b82 */ /* 0x010e620000000a00 */
[----:B------:R-:W-:-:S02]  /*9580*/  F2FP.F16.F32.PACK_AB R0, R155, R154 ;  /* 0x0000009a9b00723e */ /* 0x000fc400000000ff */
[----:B------:R-:W-:Y:S01]  /*9590*/  F2FP.F16.F32.PACK_AB R3, R3, R140 ;  /* 0x0000008c0303723e */ /* 0x000fe200000000ff */
[----:B------:R3:W-:Y:S01]  /*95a0*/  STS [R10], R2 ;  /* 0x000000020a007388 */ /* 0x0007e20000000800 */
        /* <DEDUP_REMOVED lines=8> */
[----:B------:R1:W-:Y:S01]  /*9630*/  STS [R11+0x1200], R6 ;  /* 0x001200060b007388 */ /* 0x0003e20000000800 */
[----:B------:R-:W-:Y:S02]  /*9640*/  F2FP.F16.F32.PACK_AB R35, R79, R35 ;  /* 0x000000234f23723e */ /* 0x000fe400000000ff */
[----:B------:R-:W-:Y:S01]  /*9650*/  F2FP.F16.F32.PACK_AB R34, R34, R84 ;  /* 0x000000542222723e */ /* 0x000fe200000000ff */
[----:B------:R-:W-:Y:S01]  /*9660*/  STS [R10+0x1000], R14 ;  /* 0x0010000e0a007388 */ /* 0x000fe20000000800 */
[----:B------:R-:W-:Y:S02]  /*9670*/  F2FP.F16.F32.PACK_AB R33, R33, R86 ;  /* 0x000000562121723e */ /* 0x000fe400000000ff */
[----:B------:R-:W-:Y:S01]  /*9680*/  F2FP.F16.F32.PACK_AB R30, R30, R96 ;  /* 0x000000601e1e723e */ /* 0x000fe200000000ff */
[----:B------:R-:W-:Y:S01]  /*9690*/  STS [R10+0x1200], R13 ;  /* 0x0012000d0a007388 */ /* 0x000fe20000000800 */
[----:B------:R-:W-:-:S02]  /*96a0*/  F2FP.F16.F32.PACK_AB R29, R29, R98 ;  /* 0x000000621d1d723e */ /* 0x000fc400000000ff */
[----:B------:R-:W-:Y:S02]  /*96b0*/  F2FP.F16.F32.PACK_AB R32, R32, R88 ;  /* 0x000000582020723e */ /* 0x000fe400000000ff */
[----:B---3--:R-:W-:Y:S02]  /*96c0*/  IADD3 R2, R11, R54, RZ ;  /* 0x000000360b027210 */ /* 0x008fe40007ffe0ff */
[----:B------:R-:W-:Y:S02]  /*96d0*/  F2FP.F16.F32.PACK_AB R31, R91, R31 ;  /* 0x0000001f5b1f723e */ /* 0x000fe400000000ff */
[----:B----4-:R-:W-:Y:S01]  /*96e0*/  IADD3 R0, R54, R10, RZ ;  /* 0x0000000a36007210 */ /* 0x010fe20007ffe0ff */
[----:B------:R3:W-:Y:S01]  /*96f0*/  STS [R2], R12 ;  /* 0x0000000c02007388 */ /* 0x0007e20000000800 */
[----:B------:R-:W-:Y:S02]  /*9700*/  F2FP.F16.F32.PACK_AB R28, R28, R92 ;  /* 0x0000005c1c1c723e */ /* 0x000fe400000000ff */
[----:B------:R-:W-:Y:S01]  /*9710*/  F2FP.F16.F32.PACK_AB R27, R95, R27 ;  /* 0x0000001b5f1b723e */ /* 0x000fe200000000ff */
[----:B------:R4:W-:Y:S01]  /*9720*/  STS [R2+0x200], R9 ;  /* 0x0002000902007388 */ /* 0x0009e20000000800 */
[----:B------:R-:W-:Y:S01]  /*9730*/  F2FP.F16.F32.PACK_AB R26, R26, R156 ;  /* 0x0000009c1a1a723e */ /* 0x000fe200000000ff */
[----:B------:R-:W4:Y:S01]  /*9740*/  @!P1 LDC R3, c[0x0][0x2c4] ;  /* 0x0000b100ff039b82 */ /* 0x000f220000000800 */
[----:B------:R-:W-:Y:S01]  /*9750*/  F2FP.F16.F32.PACK_AB R25, R25, R158 ;  /* 0x0000009e1919723e */ /* 0x000fe200000000ff */
[----:B------:R-:W-:Y:S01]  /*9760*/  STS [R0], R8 ;  /* 0x0000000800007388 */ /* 0x000fe20000000800 */
[----:B------:R-:W-:-:S02]  /*9770*/  F2FP.F16.F32.PACK_AB R22, R22, R108 ;  /* 0x0000006c1616723e */ /* 0x000fc400000000ff */
[----:B------:R-:W-:Y:S01]  /*9780*/  F2FP.F16.F32.PACK_AB R21, R21, R110 ;  /* 0x0000006e1515723e */ /* 0x000fe200000000ff */
[----:B------:R4:W-:Y:S01]  /*9790*/  STS [R0+0x200], R7 ;  /* 0x0002000700007388 */ /* 0x0009e20000000800 */
[----:B------:R-:W-:Y:S01]  /*97a0*/  F2FP.F16.F32.PACK_AB R24, R24, R100 ;  /* 0x000000641818723e */ /* 0x000fe200000000ff */
[----:B-1----:R-:W1:Y:S01]  /*97b0*/  @P1 LDC R6, c[0x0][0x2c0] ;  /* 0x0000b000ff061b82 */ /* 0x002e620000000800 */
[----:B------:R-:W-:Y:S01]  /*97c0*/  F2FP.F16.F32.PACK_AB R23, R103, R23 ;  /* 0x000000176717723e */ /* 0x000fe200000000ff */
[----:B------:R-:W-:Y:S01]  /*97d0*/  STS [R2+0x1000], R38 ;  /* 0x0010002602007388 */ /* 0x000fe20000000800 */
[----:B------:R-:W-:Y:S02]  /*97e0*/  F2FP.F16.F32.PACK_AB R20, R20, R104 ;  /* 0x000000681414723e */ /* 0x000fe400000000ff */
[----:B------:R-:W-:Y:S01]  /*97f0*/  F2FP.F16.F32.PACK_AB R19, R107, R19 ;  /* 0x000000136b13723e */ /* 0x000fe200000000ff */
[----:B------:R-:W-:Y:S01]  /*9800*/  STS [R2+0x1200], R37 ;  /* 0x0012002502007388 */ /* 0x000fe20000000800 */
[----:B------:R-:W-:-:S02]  /*9810*/  F2FP.F16.F32.PACK_AB R18, R18, R160 ;  /* 0x000000a01212723e */ /* 0x000fc400000000ff */
[----:B------:R-:W-:Y:S01]  /*9820*/  F2FP.F16.F32.PACK_AB R17, R17, R162 ;  /* 0x000000a21111723e */ /* 0x000fe200000000ff */
[----:B------:R-:W-:Y:S01]  /*9830*/  STS [R0+0x1000], R36 ;  /* 0x0010002400007388 */ /* 0x000fe20000000800 */
[----:B------:R-:W-:Y:S01]  /*9840*/  F2FP.F16.F32.PACK_AB R16, R16, R120 ;  /* 0x000000781010723e */ /* 0x000fe200000000ff */
[----:B---3--:R-:W3:Y:S01]  /*9850*/  @!P1 LDC R12, c[0x0][0x270] ;  /* 0x00009c00ff0c9b82 */ /* 0x008ee20000000800 */
[----:B------:R-:W-:Y:S01]  /*9860*/  F2FP.F16.F32.PACK_AB R15, R15, R122 ;  /* 0x0000007a0f0f723e */ /* 0x000fe200000000ff */
[----:B------:R-:W-:Y:S01]  /*9870*/  STS [R0+0x1200], R35 ;  /* 0x0012002300007388 */ /* 0x000fe20000000800 */
[----:B------:R-:W-:Y:S01]  /*9880*/  F2FP.F16.F32.PACK_AB R47, R47, R112 ;  /* 0x000000702f2f723e */ /* 0x000fe200000000ff */
[----:B----4-:R-:W-:Y:S01]  /*9890*/  @P4 MUFU.LG2 R9, R57 ;  /* 0x0000003900094308 */ /* 0x010fe20000000c00 */
[----:B------:R-:W-:Y:S01]  /*98a0*/  F2FP.F16.F32.PACK_AB R46, R115, R46 ;  /* 0x0000002e732e723e */ /* 0x000fe200000000ff */
[----:B------:R-:W-:Y:S01]  /*98b0*/  STS [R11+0x2000], R34 ;  /* 0x002000220b007388 */ /* 0x000fe20000000800 */
[----:B------:R-:W-:Y:S01]  /*98c0*/  F2FP.F16.F32.PACK_AB R45, R45, R116 ;  /* 0x000000742d2d723e */ /* 0x000fe200000000ff */
[----:B------:R-:W3:Y:S01]  /*98d0*/  @P0 LDC R3, c[0x0][0x2e4] ;  /* 0x0000b900ff030b82 */ /* 0x000ee20000000800 */
[----:B------:R-:W-:Y:S01]  /*98e0*/  F2FP.F16.F32.PACK_AB R44, R119, R44 ;  /* 0x0000002c772c723e */ /* 0x000fe200000000ff */
[----:B------:R-:W-:Y:S01]  /*98f0*/  STS [R11+0x2200], R33 ;  /* 0x002200210b007388 */ /* 0x000fe20000000800 */
[----:B------:R-:W-:Y:S01]  /*9900*/  F2FP.F16.F32.PACK_AB R43, R43, R164 ;  /* 0x000000a42b2b723e */ /* 0x000fe200000000ff */
[----:B------:R-:W4:Y:S01]  /*9910*/  @P5 MUFU.LG2 R7, R58 ;  /* 0x0000003a00075308 */ /* 0x000f220000000c00 */
[----:B------:R-:W-:Y:S01]  /*9920*/  F2FP.F16.F32.PACK_AB R42, R42, R166 ;  /* 0x000000a62a2a723e */ /* 0x000fe200000000ff */
[----:B------:R-:W-:Y:S01]  /*9930*/  STS [R10+0x2000], R30 ;  /* 0x0020001e0a007388 */ /* 0x000fe20000000800 */
[----:B------:R-:W-:Y:S01]  /*9940*/  F2FP.F16.F32.PACK_AB R40, R40, R128 ;  /* 0x000000802828723e */ /* 0x000fe200000000ff */
[----:B------:R-:W1:Y:S01]  /*9950*/  @P5 LDC R8, c[0x0][0x2e8] ;  /* 0x0000ba00ff085b82 */ /* 0x000e620000000800 */
        /* <DEDUP_REMOVED lines=8> */
[----:B------:R-:W-:-:S03]  /*99e0*/  @!P1 MOV R6, 0x1 ;  /* 0x0000000100069802 */ /* 0x000fc60000000f00 */
[----:B------:R-:W-:Y:S04]  /*99f0*/  STS [R10+0x3000], R28 ;  /* 0x0030001c0a007388 */ /* 0x000fe80000000800 */
[----:B------:R-:W-:Y:S04]  /*9a00*/  STS [R10+0x3200], R27 ;  /* 0x0032001b0a007388 */ /* 0x000fe80000000800 */
[----:B------:R-:W-:Y:S04]  /*9a10*/  STS [R2+0x2000], R26 ;  /* 0x0020001a02007388 */ /* 0x000fe80000000800 */
[----:B------:R4:W-:Y:S04]  /*9a20*/  STS [R2+0x2200], R25 ;  /* 0x0022001902007388 */ /* 0x0009e80000000800 */
[----:B------:R3:W-:Y:S04]  /*9a30*/  STS [R0+0x2000], R22 ;  /* 0x0020001600007388 */ /* 0x0007e80000000800 */
[----:B------:R-:W-:Y:S04]  /*9a40*/  STS [R0+0x2200], R21 ;  /* 0x0022001500007388 */ /* 0x000fe80000000800 */
[----:B------:R1:W-:Y:S04]  /*9a50*/  STS [R2+0x3000], R24 ;  /* 0x0030001802007388 */ /* 0x0003e80000000800 */
[----:B------:R1:W-:Y:S04]  /*9a60*/  STS [R2+0x3200], R23 ;  /* 0x0032001702007388 */ /* 0x0003e80000000800 */
[----:B------:R-:W-:Y:S04]  /*9a70*/  STS [R0+0x3000], R20 ;  /* 0x0030001400007388 */ /* 0x000fe80000000800 */
[----:B------:R-:W-:Y:S01]  /*9a80*/  STS [R0+0x3200], R19 ;  /* 0x0032001300007388 */ /* 0x000fe20000000800 */
[----:B----4-:R-:W-:-:S03]  /*9a90*/  MOV R25, 0x7f800000 ;  /* 0x7f80000000197802 */ /* 0x010fc60000000f00 */
[----:B------:R-:W-:Y:S01]  /*9aa0*/  STS [R11+0x4000], R18 ;  /* 0x004000120b007388 */ /* 0x000fe20000000800 */
[----:B---3--:R-:W-:-:S03]  /*9ab0*/  MOV R22, 0x7f800000 ;  /* 0x7f80000000167802 */ /* 0x008fc60000000f00 */
[----:B------:R-:W-:Y:S04]  /*9ac0*/  STS [R11+0x4200], R17 ;  /* 0x004200110b007388 */ /* 0x000fe80000000800 */
[----:B------:R-:W-:Y:S01]  /*9ad0*/  STS [R10+0x4000], R16 ;  /* 0x004000100a007388 */ /* 0x000fe20000000800 */
[----:B-1----:R-:W-:-:S03]  /*9ae0*/  MOV R24, 0x7f800000 ;  /* 0x7f80000000187802 */ /* 0x002fc60000000f00 */
[----:B------:R-:W-:Y:S01]  /*9af0*/  STS [R10+0x4200], R15 ;  /* 0x0042000f0a007388 */ /* 0x000fe20000000800 */
[----:B------:R-:W-:-:S03]  /*9b00*/  MOV R23, 0x7f800000 ;  /* 0x7f80000000177802 */ /* 0x000fc60000000f00 */
[----:B------:R-:W-:Y:S04]  /*9b10*/  STS [R11+0x5000], R47 ;  /* 0x0050002f0b007388 */ /* 0x000fe80000000800 */
[----:B------:R1:W-:Y:S04]  /*9b20*/  STS [R11+0x5200], R46 ;  /* 0x0052002e0b007388 */ /* 0x0003e80000000800 */
[----:B------:R-:W-:Y:S04]  /*9b30*/  STS [R10+0x5000], R45 ;  /* 0x0050002d0a007388 */ /* 0x000fe80000000800 */
[----:B------:R-:W-:Y:S04]  /*9b40*/  STS [R10+0x5200], R44 ;  /* 0x0052002c0a007388 */ /* 0x000fe80000000800 */
[----:B------:R-:W-:Y:S04]  /*9b50*/  STS [R2+0x4000], R43 ;  /* 0x0040002b02007388 */ /* 0x000fe80000000800 */
[----:B------:R-:W-:Y:S04]  /*9b60*/  STS [R2+0x4200], R42 ;  /* 0x0042002a02007388 */ /* 0x000fe80000000800 */
[----:B------:R-:W-:Y:S04]  /*9b70*/  STS [R0+0x4000], R40 ;  /* 0x0040002800007388 */ /* 0x000fe80000000800 */
[----:B------:R-:W-:Y:S01]  /*9b80*/  STS [R0+0x4200], R39 ;  /* 0x0042002700007388 */ /* 0x000fe20000000800 */
[----:B-1----:R-:W1:Y:S03]  /*9b90*/  @P4 LDC R11, c[0x0][0x2e8] ;  /* 0x0000ba00ff0b4b82 */ /* 0x002e660000000800 */
[----:B------:R-:W-:Y:S04]  /*9ba0*/  STS [R2+0x5000], R41 ;  /* 0x0050002902007388 */ /* 0x000fe80000000800 */
[----:B------:R3:W-:Y:S04]  /*9bb0*/  STS [R2+0x5200], R48 ;  /* 0x0052003002007388 */ /* 0x0007e80000000800 */
[----:B------:R-:W-:Y:S04]  /*9bc0*/  STS [R0+0x5000], R49 ;  /* 0x0050003100007388 */ /* 0x000fe80000000800 */
[----:B------:R4:W-:Y:S01]  /*9bd0*/  STS [R0+0x5200], R50 ;  /* 0x0052003200007388 */ /* 0x0009e20000000800 */
[----:B------:R-:W-:Y:S06]  /*9be0*/  BAR.SYNC.DEFER_BLOCKING 0x0 ;  /* 0x0000000000007b1d */ /* 0x000fec0000010000 */
[----:B------:R-:W1:Y:S01]  /*9bf0*/  S2R R13, SR_CTAID.Y ;  /* 0x00000000000d7919 */ /* 0x000e620000002600 */
[----:B------:R-:W1:Y:S01]  /*9c00*/  S2R R26, SR_CTAID.Z ;  /* 0x00000000001a7919 */ /* 0x000e620000002700 */
[----:B---3--:R-:W-:Y:S01]  /*9c10*/  @P1 MOV R2, 0x1 ;  /* 0x0000000100021802 */ /* 0x008fe20000000f00 */
[----:B------:R-:W-:-:S02]  /*9c20*/  @!P1 IMAD R2, R3, R12, RZ ;  /* 0x0000000c03029224 */ /* 0x000fc400078e02ff */
[----:B------:R-:W3:Y:S01]  /*9c30*/  @P2 LDC R12, c[0x0][0x2e8] ;  /* 0x0000ba00ff0c2b82 */ /* 0x000ee20000000800 */
[----:B----4-:R-:W-:Y:S01]  /*9c40*/  @P1 IMAD R0, R5, R4, RZ ;  /* 0x0000000405001224 */ /* 0x010fe200078e02ff */
[----:B------:R-:W-:Y:S01]  /*9c50*/  @!P1 MOV R0, R3 ;  /* 0x0000000300009202 */ /* 0x000fe20000000f00 */
[----:B------:R-:W4:Y:S01]  /*9c60*/  @P3 MUFU.LG2 R5, R55 ;  /* 0x0000003700053308 */ /* 0x000f220000000c00 */
[----:B------:R3:W3:Y:S01]  /*9c70*/  LDS.128 R32, [R221+0x1800] ;  /* 0x00180000dd207984 */ /* 0x0006e20000000c00 */
[----:B------:R-:W-:-:S03]  /*9c80*/  @P5 FMUL.FTZ R3, R7, 0.69314718246459960938 ;  /* 0x3f31721807035820 */ /* 0x000fc60000410000 */
[----:B------:R3:W3:Y:S01]  /*9c90*/  LDS.128 R28, [R221+0x3800] ;  /* 0x00380000dd1c7984 */ /* 0x0006e20000000c00 */
[----:B------:R-:W-:Y:S01]  /*9ca0*/  @P5 FFMA.FTZ R25, R136, R8, R3 ;  /* 0x0000000888195223 */ /* 0x000fe20000010003 */
[----:B--2---:R-:W-:Y:S01]  /*9cb0*/  LOP3.LUT P5, RZ, R62, 0x3, RZ, 0xc0, !PT ;  /* 0x000000033eff7812 */ /* 0x004fe200078ac0ff */
[----:B------:R-:W2:Y:S01]  /*9cc0*/  @P2 MUFU.LG2 R4, R56 ;  /* 0x0000003800042308 */ /* 0x000ea20000000c00 */
[----:B-1----:R-:W-:Y:S02]  /*9cd0*/  IMAD R2, R13, R2, RZ ;  /* 0x000000020d027224 */ /* 0x002fe400078e02ff */
[----:B----4-:R-:W-:Y:S01]  /*9ce0*/  @P3 FMUL.FTZ R5, R5, 0.69314718246459960938 ;  /* 0x3f31721805053820 */ /* 0x010fe20000410000 */
[----:B------:R-:W1:Y:S02]  /*9cf0*/  @P3 LDC R13, c[0x0][0x2e8] ;  /* 0x0000ba00ff0d3b82 */ /* 0x000e640000000800 */
[----:B------:R-:W-:Y:S01]  /*9d00*/  SEL R2, R2, RZ, !P6 ;  /* 0x000000ff02027207 */ /* 0x000fe20007000000 */
[----:B--2---:R-:W-:-:S04]  /*9d10*/  @P2 FMUL.FTZ R4, R4, 0.69314718246459960938 ;  /* 0x3f31721804042820 */ /* 0x004fc80000410000 */
[----:B------:R-:W-:Y:S02]  /*9d20*/  IMAD R0, R26, R0, R2 ;  /* 0x000000001a007224 */ /* 0x000fe400078e0202 */
[----:B------:R-:W-:Y:S02]  /*9d30*/  IMAD R2, R6, UR4, RZ ;  /* 0x0000000406027c24 */ /* 0x000fe4000f8e02ff */
[----:B---3--:R-:W-:-:S03]  /*9d40*/  @P2 FFMA.FTZ R23, R132, R12, R4 ;  /* 0x0000000c84172223 */ /* 0x008fc60000010004 */
[----:B------:R-:W-:Y:S01]  /*9d50*/  SHF.L.U32 R3, R2, 0x7, RZ ;  /* 0x0000000702037819 */ /* 0x000fe200000006ff */
[----:B------:R-:W-:-:S03]  /*9d60*/  @P4 FMUL.FTZ R2, R9, 0.69314718246459960938 ;  /* 0x3f31721809024820 */ /* 0x000fc60000410000 */
[----:B------:R-:W-:Y:S01]  /*9d70*/  IADD3 R7, P1, P0, R3, R52, R0 ;  /* 0x0000003403077210 */ /* 0x000fe2000783e000 */
[----:B------:R-:W-:Y:S01]  /*9d80*/  @P4 FFMA.FTZ R24, R135, R11, R2 ;  /* 0x0000000b87184223 */ /* 0x000fe20000010002 */
[----:B------:R-:W-:Y:S02]  /*9d90*/  SHF.R.S32.HI R10, RZ, 0x1f, R3 ;  /* 0x0000001fff0a7819 */ /* 0x000fe40000011403 */
[----:B------:R-:W-:Y:S01]  /*9da0*/  SHF.R.S32.HI R0, RZ, 0x1f, R0 ;  /* 0x0000001fff007819 */ /* 0x000fe20000011400 */
[----:B-1----:R-:W-:-:S03]  /*9db0*/  @P3 FFMA.FTZ R22, R134, R13, R5 ;  /* 0x0000000d86163223 */ /* 0x002fc60000010005 */
        /* <DEDUP_REMOVED lines=23> */
[-C--:B------:R-:W-:Y:S01]  /*9f30*/  @!P5 IADD3 R3, P2, R2, R7.reuse, RZ ;  /* 0x000000070203d210 */ /* 0x080fe20007f5e0ff */
[----:B------:R-:W-:Y:S01]  /*9f40*/  @!P3 IMAD R5, R5, R6, RZ ;  /* 0x000000060505b224 */ /* 0x000fe200078e02ff */
[----:B------:R-:W-:Y:S02]  /*9f50*/  @!P4 IADD3 R12, P1, R0, R7, RZ ;  /* 0x00000007000cc210 */ /* 0x000fe40007f3e0ff */
[-C--:B------:R-:W-:Y:S02]  /*9f60*/  @!P5 LEA.HI.X.SX32 R2, R2, R10.reuse, 0x1, P2 ;  /* 0x0000000a0202d211 */ /* 0x080fe400010f0eff */
[-C--:B------:R-:W-:Y:S01]  /*9f70*/  @!P4 LEA.HI.X.SX32 R13, R0, R10.reuse, 0x1, P1 ;  /* 0x0000000a000dc211 */ /* 0x080fe200008f0eff */
[----:B------:R-:W3:Y:S01]  /*9f80*/  @!P4 LDC.64 R18, c[0x0][0x2b0] ;  /* 0x0000ac00ff12cb82 */ /* 0x000ee20000000a00 */
[----:B------:R-:W-:-:S02]  /*9f90*/  @!P6 LEA.HI.X.SX32 R4, R4, R10, 0x1, P0 ;  /* 0x0000000a0404e211 */ /* 0x000fc400000f0eff */
[----:B------:R-:W-:-:S04]  /*9fa0*/  @!P3 IADD3 R11, P0, R5, R7, RZ ;  /* 0x00000007050bb210 */ /* 0x000fc80007f1e0ff */
[----:B------:R-:W-:Y:S01]  /*9fb0*/  @!P3 LEA.HI.X.SX32 R0, R5, R10, 0x1, P0 ;  /* 0x0000000a0500b211 */ /* 0x000fe200000f0eff */
[----:B------:R-:W4:Y:S01]  /*9fc0*/  @!P3 LDC.64 R20, c[0x0][0x2b0] ;  /* 0x0000ac00ff14bb82 */ /* 0x000f220000000a00 */
[----:B-1----:R-:W-:-:S04]  /*9fd0*/  @!P6 LEA R8, P2, R9, R14, 0x2 ;  /* 0x0000000e0908e211 */ /* 0x002fc800078410ff */
        /* <DEDUP_REMOVED lines=11> */
.L_x_74:
[----:B------:R-:W-:Y:S05]  /*a090*/  BSYNC B0 ;  /* 0x0000000000007941 */ /* 0x000fea0003800000 */
.L_x_73:
[----:B-1----:R-:W2:Y:S01]  /*a0a0*/  LDL.LU.64 R8, [R1+0x18] ;  /* 0x0000180001087983 */ /* 0x002ea20000300a00 */
[----:B------:R-:W-:Y:S01]  /*a0b0*/  IADD3 R2, P0, R248, R59, RZ ;  /* 0x0000003bf8027210 */ /* 0x000fe20007f1e0ff */
[----:B------:R-:W-:Y:S02]  /*a0c0*/  ULDC.64 UR4, c[0x0][0x2a0] ;  /* 0x0000a80000047ab9 */ /* 0x000fe40000000a00 */
[----:B------:R-:W3:Y:S04]  /*a0d0*/  LDL.LU R7, [R1+0x30] ;  /* 0x0000300001077983 */ /* 0x000ee80000300800 */
[----:B------:R-:W4:Y:S04]  /*a0e0*/  LDL.LU R5, [R1+0x38] ;  /* 0x0000380001057983 */ /* 0x000f280000300800 */
[----:B------:R-:W4:Y:S04]  /*a0f0*/  LDL.LU R4, [R1+0x34] ;  /* 0x0000340001047983 */ /* 0x000f280000300800 */
[----:B------:R1:W5:Y:S01]  /*a100*/  LDL.64 R24, [R1+0x20] ;  /* 0x0000200001187983 */ /* 0x0003620000100a00 */
[----:B------:R-:W-:Y:S01]  /*a110*/  SHF.R.S32.HI R0, RZ, 0x1f, R26 ;  /* 0x0000001fff007819 */ /* 0x000fe2000001141a */
[----:B------:R-:W-:Y:S01]  /*a120*/  IMAD.X R3, R249, 0x1, R60, P0 ;  /* 0x00000001f9037824 */ /* 0x000fe200000e063c */
[----:B------:R-:W-:Y:S01]  /*a130*/  BSSY B0, `(.L_x_75) ;  /* 0x000001d000007945 */ /* 0x000fe20003800000 */
[----:B------:R1:W1:Y:S02]  /*a140*/  LDS.128 R20, [R221] ;  /* 0x00000000dd147984 */ /* 0x0002640000000c00 */
[----:B------:R-:W-:-:S02]  /*a150*/  IMAD R0, R0, UR4, RZ ;  /* 0x0000000400007c24 */ /* 0x000fc4000f8e02ff */
[----:B------:R1:W1:Y:S02]  /*a160*/  LDS.128 R16, [R221+0x2000] ;  /* 0x00200000dd107984 */ /* 0x0002640000000c00 */
[----:B------:R-:W-:Y:S02]  /*a170*/  IMAD R0, R26, UR5, R0 ;  /* 0x000000051a007c24 */ /* 0x000fe4000f8e0200 */
[----:B------:R1:W1:Y:S01]  /*a180*/  LDS.128 R12, [R221+0x4000] ;  /* 0x00400000dd0c7984 */ /* 0x0002620000000c00 */
[-C--:B--2--5:R-:W-:Y:S01]  /*a190*/  ISETP.GE.AND P3, PT, R8, R61.reuse, PT ;  /* 0x0000003d0800720c */ /* 0x0a4fe20003f66270 */
[----:B------:R-:W-:Y:S01]  /*a1a0*/  IMAD.WIDE.U32 R8, R26, UR4, R2 ;  /* 0x000000041a087c25 */ /* 0x000fe2000f8e0002 */
[----:B---3--:R-:W-:-:S03]  /*a1b0*/  ISETP.GE.AND P2, PT, R7, R61, PT ;  /* 0x0000003d0700720c */ /* 0x008fc60003f46270 */
[----:B------:R-:W-:Y:S01]  /*a1c0*/  IMAD.IADD R7, R9, 0x1, R0 ;  /* 0x0000000109077824 */ /* 0x000fe200078e0200 */
[-C--:B----4-:R-:W-:Y:S02]  /*a1d0*/  ISETP.GE.AND P1, PT, R5, R61.reuse, PT ;  /* 0x0000003d0500720c */ /* 0x090fe40003f26270 */
[----:B------:R-:W-:-:S05]  /*a1e0*/  ISETP.GE.AND P0, PT, R4, R61, PT ;  /* 0x0000003d0400720c */ /* 0x000fca0003f06270 */
[----:B-1----:R-:W-:Y:S08]  /*a1f0*/  @P3 BRA `(.L_x_76) ;  /* 0x0000000000403947 */ /* 0x002ff00003800000 */
[----:B------:R-:W-:Y:S01]  /*a200*/  ULDC.64 UR4, c[0x0][0x298] ;  /* 0x0000a60000047ab9 */ /* 0x000fe20000000a00 */
[----:B------:R-:W-:Y:S01]  /*a210*/  IMAD.MOV.U32 R6, RZ, RZ, R8 ;  /* 0x000000ffff067224 */ /* 0x000fe200078e0008 */
[----:B------:R-:W-:Y:S01]  /*a220*/  ULDC UR6, c[0x0][0x2d0] ;  /* 0x0000b40000067ab9 */ /* 0x000fe20000000800 */
[----:B------:R-:W-:Y:S01]  /*a230*/  IMAD R0, R25, UR4, RZ ;  /* 0x0000000419007c24 */ /* 0x000fe2000f8e02ff */
[----:B------:R-:W-:Y:S01]  /*a240*/  ISETP.GE.AND P6, PT, R248, UR6, PT ;  /* 0x00000006f8007c0c */ /* 0x000fe2000bfc6270 */
[----:B------:R-:W-:Y:S01]  /*a250*/  IMAD.WIDE.U32 R4, R24, UR4, R6 ;  /* 0x0000000418047c25 */ /* 0x000fe2000f8e0006 */
[----:B------:R-:W-:Y:S02]  /*a260*/  ISETP.GE.AND P5, PT, R241, UR6, PT ;  /* 0x00000006f1007c0c */ /* 0x000fe4000bfa6270 */
[----:B------:R-:W-:Y:S01]  /*a270*/  ISETP.GE.AND P4, PT, R242, UR6, PT ;  /* 0x00000006f2007c0c */ /* 0x000fe2000bf86270 */
[----:B------:R-:W-:Y:S01]  /*a280*/  IMAD R0, R24, UR5, R0 ;  /* 0x0000000518007c24 */ /* 0x000fe2000f8e0200 */
[----:B------:R-:W-:-:S02]  /*a290*/  ULDC.64 UR4, c[0x0][0x280] ;  /* 0x0000a00000047ab9 */ /* 0x000fc40000000a00 */
[----:B------:R-:W-:Y:S01]  /*a2a0*/  LEA R2, P3, R4, UR4, 0x1 ;  /* 0x0000000404027c11 */ /* 0x000fe2000f8608ff */
[----:B------:R-:W-:-:S05]  /*a2b0*/  IMAD.IADD R0, R5, 0x1, R0 ;  /* 0x0000000105007824 */ /* 0x000fca00078e0200 */
[----:B------:R-:W-:-:S05]  /*a2c0*/  LEA.HI.X R3, R4, UR5, R0, 0x1, P3 ;  /* 0x0000000504037c11 */ /* 0x000fca00098f0c00 */
[----:B------:R1:W-:Y:S04]  /*a2d0*/  @!P6 STG.E.128 desc[UR8][R2.64], R20 ;  /* 0x000000140200e986 */ /* 0x0003e8000c101d08 */
[----:B------:R1:W-:Y:S04]  /*a2e0*/  @!P5 STG.E.128 desc[UR8][R2.64+0x40], R16 ;  /* 0x000040100200d986 */ /* 0x0003e8000c101d08 */
[----:B------:R1:W-:Y:S02]  /*a2f0*/  @!P4 STG.E.128 desc[UR8][R2.64+0x80], R12 ;  /* 0x0000800c0200c986 */ /* 0x0003e4000c101d08 */
.L_x_76:
[----:B------:R-:W-:Y:S05]  /*a300*/  BSYNC B0 ;  /* 0x0000000000007941 */ /* 0x000fea0003800000 */
.L_x_75:
[----:B-1----:R1:W2:Y:S01]  /*a310*/  LDS.128 R20, [R221+0x800] ;  /* 0x00080000dd147984 */ /* 0x0022a20000000c00 */
[----:B------:R-:W-:Y:S03]  /*a320*/  BSSY B0, `(.L_x_77) ;  /* 0x0000017000007945 */ /* 0x000fe60003800000 */
[----:B------:R1:W3:Y:S04]  /*a330*/  LDS.128 R16, [R221+0x2800] ;  /* 0x00280000dd107984 */ /* 0x0002e80000000c00 */
[----:B------:R1:W4:Y:S01]  /*a340*/  LDS.128 R12, [R221+0x4800] ;  /* 0x00480000dd0c7984 */ /* 0x0003220000000c00 */
[----:B------:R-:W-:Y:S05]  /*a350*/  @P2 BRA `(.L_x_78) ;  /* 0x00000000004c2947 */ /* 0x000fea0003800000 */
[----:B------:R-:W-:Y:S01]  /*a360*/  IADD3 R0, P2, R24, 0x20, RZ ;  /* 0x0000002018007810 */ /* 0x000fe20007f5e0ff */
[----:B------:R-:W-:Y:S01]  /*a370*/  ULDC.64 UR4, c[0x0][0x298] ;  /* 0x0000a60000047ab9 */ /* 0x000fe20000000a00 */
[----:B------:R-:W-:Y:S01]  /*a380*/  MOV R3, R7 ;  /* 0x0000000700037202 */ /* 0x000fe20000000f00 */
[----:B------:R-:W-:Y:S02]  /*a390*/  ULDC UR6, c[0x0][0x2d0] ;  /* 0x0000b40000067ab9 */ /* 0x000fe40000000800 */
[----:B------:R-:W-:Y:S01]  /*a3a0*/  IMAD.X R2, RZ, RZ, R25, P2 ;  /* 0x000000ffff027224 */ /* 0x000fe200010e0619 */
[----:B------:R-:W-:Y:S02]  /*a3b0*/  ISETP.GE.AND P4, PT, R248, UR6, PT ;  /* 0x00000006f8007c0c */ /* 0x000fe4000bf86270 */
[----:B------:R-:W-:Y:S01]  /*a3c0*/  ISETP.GE.AND P3, PT, R241, UR6, PT ;  /* 0x00000006f1007c0c */ /* 0x000fe2000bf66270 */
[----:B------:R-:W-:Y:S01]  /*a3d0*/  IMAD R10, R2, UR4, RZ ;  /* 0x00000004020a7c24 */ /* 0x000fe2000f8e02ff */
[----:B------:R-:W-:Y:S01]  /*a3e0*/  ISETP.GE.AND P2, PT, R242, UR6, PT ;  /* 0x00000006f2007c0c */ /* 0x000fe2000bf46270 */
[----:B------:R-:W-:-:S04]  /*a3f0*/  IMAD.MOV.U32 R2, RZ, RZ, R8 ;  /* 0x000000ffff027224 */ /* 0x000fc800078e0008 */
[----:B------:R-:W-:-:S04]  /*a400*/  IMAD.WIDE.U32 R4, R0, UR4, R2 ;  /* 0x0000000400047c25 */ /* 0x000fc8000f8e0002 */
[----:B------:R-:W-:Y:S01]  /*a410*/  IMAD R0, R0, UR5, R10 ;  /* 0x0000000500007c24 */ /* 0x000fe2000f8e020a */
[----:B------:R-:W-:Y:S02]  /*a420*/  ULDC.64 UR4, c[0x0][0x280] ;  /* 0x0000a00000047ab9 */ /* 0x000fe40000000a00 */
[----:B------:R-:W-:Y:S01]  /*a430*/  LEA R2, P5, R4, UR4, 0x1 ;  /* 0x0000000404027c11 */ /* 0x000fe2000f8a08ff */
[----:B------:R-:W-:-:S05]  /*a440*/  IMAD.IADD R0, R5, 0x1, R0 ;  /* 0x0000000105007824 */ /* 0x000fca00078e0200 */
[----:B------:R-:W-:-:S05]  /*a450*/  LEA.HI.X R3, R4, UR5, R0, 0x1, P5 ;  /* 0x0000000504037c11 */ /* 0x000fca000a8f0c00 */
[----:B--2---:R2:W-:Y:S04]  /*a460*/  @!P4 STG.E.128 desc[UR8][R2.64], R20 ;  /* 0x000000140200c986 */ /* 0x0045e8000c101d08 */
[----:B---3--:R2:W-:Y:S04]  /*a470*/  @!P3 STG.E.128 desc[UR8][R2.64+0x40], R16 ;  /* 0x000040100200b986 */ /* 0x0085e8000c101d08 */
[----:B----4-:R2:W-:Y:S02]  /*a480*/  @!P2 STG.E.128 desc[UR8][R2.64+0x80], R12 ;  /* 0x0000800c0200a986 */ /* 0x0105e4000c101d08 */
.L_x_78:
[----:B------:R-:W-:Y:S05]  /*a490*/  BSYNC B0 ;  /* 0x0000000000007941 */ /* 0x000fea0003800000 */
.L_x_77:
[----:B--2---:R2:W1:Y:S01]  /*a4a0*/  LDS.128 R20, [R221+0x1000] ;  /* 0x00100000dd147984 */ /* 0x0044620000000c00 */
[----:B------:R-:W-:Y:S03]  /*a4b0*/  BSSY B0, `(.L_x_79) ;  /* 0x0000017000007945 */ /* 0x000fe60003800000 */
[----:B---3--:R2:W3:Y:S04]  /*a4c0*/  LDS.128 R16, [R221+0x3000] ;  /* 0x00300000dd107984 */ /* 0x0084e80000000c00 */
[----:B----4-:R2:W4:Y:S01]  /*a4d0*/  LDS.128 R12, [R221+0x5000] ;  /* 0x00500000dd0c7984 */ /* 0x0105220000000c00 */
        /* <DEDUP_REMOVED lines=17> */
[----:B-1----:R1:W-:Y:S04]  /*a5f0*/  @!P3 STG.E.128 desc[UR8][R2.64], R20 ;  /* 0x000000140200b986 */ /* 0x0023e8000c101d08 */
[----:B---3--:R1:W-:Y:S04]  /*a600*/  @!P2 STG.E.128 desc[UR8][R2.64+0x40], R16 ;  /* 0x000040100200a986 */ /* 0x0083e8000c101d08 */
[----:B----4-:R1:W-:Y:S02]  /*a610*/  @!P1 STG.E.128 desc[UR8][R2.64+0x80], R12 ;  /* 0x0000800c02009986 */ /* 0x0103e4000c101d08 */
.L_x_80:
[----:B------:R-:W-:Y:S05]  /*a620*/  BSYNC B0 ;  /* 0x0000000000007941 */ /* 0x000fea0003800000 */
.L_x_79:
[----:B-1--4-:R1:W4:Y:S01]  /*a630*/  LDS.128 R12, [R221+0x5800] ;  /* 0x00580000dd0c7984 */ /* 0x0123220000000c00 */
[----:B------:R-:W-:Y:S05]  /*a640*/  @P0 EXIT ;  /* 0x000000000000094d */ /* 0x000fea0003800000 */
        /* <DEDUP_REMOVED lines=16> */
[----:B------:R1:W-:Y:S04]  /*a750*/  @!P2 STG.E.128 desc[UR8][R2.64], R32 ;  /* 0x000000200200a986 */ /* 0x0003e8000c101d08 */
[----:B------:R1:W-:Y:S01]  /*a760*/  @!P1 STG.E.128 desc[UR8][R2.64+0x40], R28 ;  /* 0x0000401c02009986 */ /* 0x0003e2000c101d08 */
[----:B------:R-:W-:Y:S05]  /*a770*/  @P0 EXIT ;  /* 0x000000000000094d */ /* 0x000fea0003800000 */
[----:B----4-:R-:W-:Y:S01]  /*a780*/  STG.E.128 desc[UR8][R2.64+0x80], R12 ;  /* 0x0000800c02007986 */ /* 0x010fe2000c101d08 */
[----:B------:R-:W-:Y:S05]  /*a790*/  EXIT ;  /* 0x000000000000794d */ /* 0x000fea0003800000 */
.L_x_45:
[----:B------:R-:W2:Y:S01]  /*a7a0*/  LDL R30, [R1+0x14] ;  /* 0x00001400011e7983 */ /* 0x000ea20000100800 */
[----:B------:R-:W1:Y:S01]  /*a7b0*/  LDC.U8 R2, c[0x0][0x3d9] ;  /* 0x0000f640ff027b82 */ /* 0x000e620000000000 */
[----:B------:R-:W-:Y:S01]  /*a7c0*/  SHF.R.S32.HI R10, RZ, 0x1f, R46 ;  /* 0x0000001fff0a7819 */ /* 0x000fe2000001142e */
[----:B------:R-:W-:Y:S01]  /*a7d0*/  ULDC.64 UR4, c[0x0][0x2a0] ;  /* 0x0000a80000047ab9 */ /* 0x000fe20000000a00 */
[----:B------:R-:W-:Y:S02]  /*a7e0*/  BSSY B0, `(.L_x_81) ;  /* 0x000003c000007945 */ /* 0x000fe40003800000 */
[----:B------:R-:W-:-:S03]  /*a7f0*/  LEA.HI R10, R10, R46, RZ, 0x2 ;  /* 0x0000002e0a0a7211 */ /* 0x000fc600078f10ff */
[----:B------:R-:W3:Y:S01]  /*a800*/  LDC.U8 R8, c[0x0][0x3d8] ;  /* 0x0000f600ff087b82 */ /* 0x000ee20000000000 */
[----:B-1----:R-:W-:Y:S02]  /*a810*/  ISETP.NE.AND P0, PT, R2, RZ, PT ;  /* 0x000000ff0200720c */ /* 0x002fe40003f05270 */
[C---:B---3--:R-:W-:Y:S02]  /*a820*/  ISETP.NE.AND P2, PT, R8.reuse, RZ, PT ;  /* 0x000000ff0800720c */ /* 0x048fe40003f45270 */
[----:B------:R-:W-:Y:S02]  /*a830*/  ISETP.NE.AND P1, PT, R8, RZ, !P0 ;  /* 0x000000ff0800720c */ /* 0x000fe40004725270 */
[----:B------:R-:W-:-:S07]  /*a840*/  ISETP.NE.OR P2, PT, R2, RZ, !P2 ;  /* 0x000000ff0200720c */ /* 0x000fce0005745670 */
[----:B------:R-:W1:Y:S01]  /*a850*/  @!P0 LDC R18, c[0x0][0x2c4] ;  /* 0x0000b100ff128b82 */ /* 0x000e620000000800 */
[----:B------:R-:W-:-:S05]  /*a860*/  SHF.R.S32.HI R8, RZ, 0x1f, R29 ;  /* 0x0000001fff087819 */ /* 0x000fca000001141d */
[----:B------:R-:W-:Y:S02]  /*a870*/  IMAD R8, R8, UR4, RZ ;  /* 0x0000000408087c24 */ /* 0x000fe4000f8e02ff */
[----:B------:R-:W3:Y:S02]  /*a880*/  @!P0 LDC R19, c[0x0][0x270] ;  /* 0x00009c00ff138b82 */ /* 0x000ee40000000800 */
[----:B------:R-:W-:-:S06]  /*a890*/  IMAD R8, R29, UR5, R8 ;  /* 0x000000051d087c24 */ /* 0x000fcc000f8e0208 */
[----:B------:R-:W4:Y:S08]  /*a8a0*/  @P0 LDC R17, c[0x0][0x2c0] ;  /* 0x0000b000ff110b82 */ /* 0x000f300000000800 */
[----:B-1----:R-:W1:Y:S08]  /*a8b0*/  @P1 LDC R18, c[0x0][0x2e4] ;  /* 0x0000b900ff121b82 */ /* 0x002e700000000800 */
[----:B------:R-:W1:Y:S08]  /*a8c0*/  @P0 LDC.64 R22, c[0x0][0x2c0] ;  /* 0x0000b000ff160b82 */ /* 0x000e700000000a00 */
[----:B------:R-:W1:Y:S01]  /*a8d0*/  @!P2 LDC R26, c[0x0][0x2c4] ;  /* 0x0000b100ff1aab82 */ /* 0x000e620000000800 */
[----:B--2---:R-:W-:-:S13]  /*a8e0*/  ISETP.NE.AND P3, PT, R30, -0x1, PT ;  /* 0xffffffff1e00780c */ /* 0x004fda0003f65270 */
[----:B------:R-:W2:Y:S01]  /*a8f0*/  @P3 LDC.64 R6, c[0x0][0x298] ;  /* 0x0000a600ff063b82 */ /* 0x000ea20000000a00 */
[----:B------:R-:W-:-:S07]  /*a900*/  @!P3 SHF.R.S32.HI R0, RZ, 0x1f, R27 ;  /* 0x0000001fff00b819 */ /* 0x000fce000001141b */
[----:B------:R-:W5:Y:S01]  /*a910*/  @!P3 LDC.64 R4, c[0x0][0x290] ;  /* 0x0000a400ff04bb82 */ /* 0x000f620000000a00 */
[----:B--2---:R-:W-:-:S04]  /*a920*/  @P3 IMAD.WIDE.U32 R2, R30, R6, RZ ;  /* 0x000000061e023225 */ /* 0x004fc800078e00ff */
[----:B------:R-:W-:Y:S01]  /*a930*/  @P3 IMAD R7, R30, R7, R3 ;  /* 0x000000071e073224 */ /* 0x000fe200078e0203 */
[----:B------:R-:W-:Y:S02]  /*a940*/  LOP3.LUT R3, R10, 0xfffffffc, RZ, 0xc0, !PT ;  /* 0xfffffffc0a037812 */ /* 0x000fe400078ec0ff */
[----:B------:R-:W-:Y:S01]  /*a950*/  SHF.R.S32.HI R10, RZ, 0x2, R10 ;  /* 0x00000002ff0a7819 */ /* 0x000fe2000001140a */
[-C--:B-----5:R-:W-:Y:S02]  /*a960*/  @!P3 IMAD R0, R0, R4.reuse, RZ ;  /* 0x000000040000b224 */ /* 0x0a0fe400078e02ff */
[----:B------:R-:W-:Y:S02]  /*a970*/  IMAD.IADD R16, R46, 0x1, -R3 ;  /* 0x000000012e107824 */ /* 0x000fe400078e0a03 */
[C---:B------:R-:W-:Y:S02]  /*a980*/  @!P3 IMAD R0, R27.reuse, R5, R0 ;  /* 0x000000051b00b224 */ /* 0x040fe400078e0200 */
[----:B------:R-:W-:-:S04]  /*a990*/  @!P3 IMAD.WIDE.U32 R4, R27, R4, RZ ;  /* 0x000000041b04b225 */ /* 0x000fc800078e00ff */
[----:B------:R-:W-:Y:S02]  /*a9a0*/  @!P3 IMAD.MOV.U32 R2, RZ, RZ, R4 ;  /* 0x000000ffff02b224 */ /* 0x000fe400078e0004 */
[----:B------:R-:W-:Y:S02]  /*a9b0*/  IMAD.SHL.U32 R14, R16, 0x8, RZ ;  /* 0x00000008100e7824 */ /* 0x000fe400078e00ff */
[----:B------:R-:W-:Y:S01]  /*a9c0*/  @!P3 IMAD.IADD R7, R5, 0x1, R0 ;  /* 0x000000010507b824 */ /* 0x000fe200078e0200 */
[----:B------:R-:W-:Y:S01]  /*a9d0*/  IADD3 R0, -R28, R11, RZ ;  /* 0x0000000b1c007210 */ /* 0x000fe20007ffe1ff */
[----:B------:R-:W-:Y:S01]  /*a9e0*/  VIADD R21, R10, 0x20 ;  /* 0x000000200a157836 */ /* 0x000fe20000000000 */
[C---:B------:R-:W-:Y:S01]  /*a9f0*/  IADD3 R2, P1, R14.reuse, R2, RZ ;  /* 0x000000020e027210 */ /* 0x040fe20007f3e0ff */
[C---:B------:R-:W-:Y:S01]  /*aa00*/  VIADD R25, R14.reuse, 0x20 ;  /* 0x000000200e197836 */ /* 0x040fe20000000000 */
[----:B------:R-:W-:Y:S02]  /*aa10*/  SHF.R.S32.HI R11, RZ, 0x1f, R10 ;  /* 0x0000001fff0b7819 */ /* 0x000fe4000001140a */
[----:B------:R-:W-:-:S02]  /*aa20*/  LEA.HI.X.SX32 R3, R14, R7, 0x1, P1 ;  /* 0x000000070e037211 */ /* 0x000fc400008f0eff */
[-C--:B------:R-:W-:Y:S01]  /*aa30*/  ISETP.GE.AND P1, PT, R10, R0.reuse, PT ;  /* 0x000000000a00720c */ /* 0x080fe20003f26270 */
[----:B------:R-:W-:Y:S01]  /*aa40*/  IMAD.WIDE R4, R31, 0x80, R10 ;  /* 0x000000801f047825 */ /* 0x000fe200078e020a */
[----:B------:R-:W-:Y:S02]  /*aa50*/  ISETP.GE.AND P3, PT, R21, R0, PT ;  /* 0x000000001500720c */ /* 0x000fe40003f66270 */
[----:B------:R-:W-:Y:S01]  /*aa60*/  IADD3 R24, R14, 0x40, RZ ;  /* 0x000000400e187810 */ /* 0x000fe20007ffe0ff */
[----:B------:R-:W-:-:S04]  /*aa70*/  IMAD.WIDE.U32 R12, R29, UR4, R2 ;  /* 0x000000041d0c7c25 */ /* 0x000fc8000f8e0002 */
[----:B------:R-:W-:-:S04]  /*aa80*/  IMAD.IADD R9, R8, 0x1, R13 ;  /* 0x0000000108097824 */ /* 0x000fc800078e020d */
[----:B-1-34-:R-:W-:Y:S05]  /*aa90*/  @P1 BRA `(.L_x_82) ;  /* 0x0000000000401947 */ /* 0x01afea0003800000 */
        /* <DEDUP_REMOVED lines=13> */
[----:B------:R1:W-:Y:S04]  /*ab70*/  @!P5 STG.E.128 desc[UR8][R2.64], RZ ;  /* 0x000000ff0200d986 */ /* 0x0003e8000c101d08 */
[----:B------:R1:W-:Y:S04]  /*ab80*/  @!P4 STG.E.128 desc[UR8][R2.64+0x40], RZ ;  /* 0x000040ff0200c986 */ /* 0x0003e8000c101d08 */
[----:B------:R1:W-:Y:S02]  /*ab90*/  @!P1 STG.E.128 desc[UR8][R2.64+0x80], RZ ;  /* 0x000080ff02009986 */ /* 0x0003e4000c101d08 */
.L_x_82:
[----:B------:R-:W-:Y:S05]  /*aba0*/  BSYNC B0 ;  /* 0x0000000000007941 */ /* 0x000fea0003800000 */
.L_x_81:
[----:B------:R-:W-:Y:S01]  /*abb0*/  BSSY B0, `(.L_x_83) ;  /* 0x0000018000007945 */ /* 0x000fe20003800000 */
[----:B------:R-:W-:Y:S01]  /*abc0*/  ISETP.NE.OR P1, PT, R30, -0x1, P2 ;  /* 0xffffffff1e00780c */ /* 0x000fe20001725670 */
[----:B------:R-:W-:Y:S01]  /*abd0*/  @P0 IMAD.MOV.U32 R15, RZ, RZ, 0x1 ;  /* 0x00000001ff0f0424 */ /* 0x000fe200078e00ff */
[----:B------:R-:W-:Y:S01]  /*abe0*/  IADD3 R20, R10, 0x40, RZ ;  /* 0x000000400a147810 */ /* 0x000fe20007ffe0ff */
[----:B------:R-:W-:Y:S05]  /*abf0*/  @P3 BRA `(.L_x_84) ;  /* 0x00000000004c3947 */ /* 0x000fea0003800000 */
[----:B-1----:R-:W-:Y:S01]  /*ac00*/  IADD3 R2, P3, R4, 0x20, RZ ;  /* 0x0000002004027810 */ /* 0x002fe20007f7e0ff */
[----:B------:R-:W-:Y:S01]  /*ac10*/  ULDC.64 UR4, c[0x0][0x298] ;  /* 0x0000a60000047ab9 */ /* 0x000fe20000000a00 */
[----:B------:R-:W-:Y:S01]  /*ac20*/  MOV R7, R9 ;  /* 0x0000000900077202 */ /* 0x000fe20000000f00 */
[----:B------:R-:W-:Y:S01]  /*ac30*/  IMAD.MOV.U32 R6, RZ, RZ, R12 ;  /* 0x000000ffff067224 */ /* 0x000fe200078e000c */
[----:B------:R-:W-:Y:S01]  /*ac40*/  ULDC UR6, c[0x0][0x2d0] ;  /* 0x0000b40000067ab9 */ /* 0x000fe20000000800 */
[----:B------:R-:W-:Y:S01]  /*ac50*/  IMAD.X R3, RZ, RZ, R5, P3 ;  /* 0x000000ffff037224 */ /* 0x000fe200018e0605 */
[----:B------:R-:W-:Y:S01]  /*ac60*/  ISETP.GE.AND P5, PT, R14, UR6, PT ;  /* 0x000000060e007c0c */ /* 0x000fe2000bfa6270 */
[----:B------:R-:W-:Y:S01]  /*ac70*/  IMAD.WIDE.U32 R6, R2, UR4, R6 ;  /* 0x0000000402067c25 */ /* 0x000fe2000f8e0006 */
[----:B------:R-:W-:Y:S02]  /*ac80*/  ISETP.GE.AND P4, PT, R25, UR6, PT ;  /* 0x0000000619007c0c */ /* 0x000fe4000bf86270 */
[----:B------:R-:W-:Y:S01]  /*ac90*/  ISETP.GE.AND P3, PT, R24, UR6, PT ;  /* 0x0000000618007c0c */ /* 0x000fe2000bf66270 */
[----:B------:R-:W-:-:S04]  /*aca0*/  IMAD R3, R3, UR4, RZ ;  /* 0x0000000403037c24 */ /* 0x000fc8000f8e02ff */
[----:B------:R-:W-:Y:S01]  /*acb0*/  IMAD R3, R2, UR5, R3 ;  /* 0x0000000502037c24 */ /* 0x000fe2000f8e0203 */
[----:B------:R-:W-:Y:S02]  /*acc0*/  ULDC.64 UR4, c[0x0][0x280] ;  /* 0x0000a00000047ab9 */ /* 0x000fe40000000a00 */
[----:B------:R-:W-:Y:S01]  /*acd0*/  LEA R2, P6, R6, UR4, 0x1 ;  /* 0x0000000406027c11 */ /* 0x000fe2000f8c08ff */
[----:B------:R-:W-:-:S05]  /*ace0*/  IMAD.IADD R3, R7, 0x1, R3 ;  /* 0x0000000107037824 */ /* 0x000fca00078e0203 */
[----:B------:R-:W-:-:S05]  /*acf0*/  LEA.HI.X R3, R6, UR5, R3, 0x1, P6 ;  /* 0x0000000506037c11 */ /* 0x000fca000b0f0c03 */
[----:B------:R2:W-:Y:S04]  /*ad00*/  @!P5 STG.E.128 desc[UR8][R2.64], RZ ;  /* 0x000000ff0200d986 */ /* 0x0005e8000c101d08 */
[----:B------:R2:W-:Y:S04]  /*ad10*/  @!P4 STG.E.128 desc[UR8][R2.64+0x40], RZ ;  /* 0x000040ff0200c986 */ /* 0x0005e8000c101d08 */
[----:B------:R2:W-:Y:S02]  /*ad20*/  @!P3 STG.E.128 desc[UR8][R2.64+0x80], RZ ;  /* 0x000080ff0200b986 */ /* 0x0005e4000c101d08 */
.L_x_84:
[----:B------:R-:W-:Y:S05]  /*ad30*/  BSYNC B0 ;  /* 0x0000000000007941 */ /* 0x000fea0003800000 */
.L_x_83:
[----:B------:R-:W-:Y:S01]  /*ad40*/  @!P1 IMAD R30, R27, R26, RZ ;  /* 0x0000001a1b1e9224 */ /* 0x000fe200078e02ff */
[----:B------:R-:W-:Y:S01]  /*ad50*/  ISETP.GE.AND P4, PT, R20, R0, PT ;  /* 0x000000001400720c */ /* 0x000fe20003f86270 */
[----:B------:R-:W-:Y:S01]  /*ad60*/  @!P0 IMAD R15, R18, R19, RZ ;  /* 0x00000013120f8224 */ /* 0x000fe200078e02ff */
[----:B------:R-:W-:Y:S01]  /*ad70*/  BSSY B0, `(.L_x_85) ;  /* 0x000001b000007945 */ /* 0x000fe20003800000 */
[----:B------:R-:W-:Y:S01]  /*ad80*/  ISETP.NE.AND P3, PT, R16, RZ, PT ;  /* 0x000000ff1000720c */ /* 0x000fe20003f65270 */
[----:B------:R3:W-:Y:S01]  /*ad90*/  @!P1 STL [R1+0x14], R30 ;  /* 0x0000141e01009387 */ /* 0x0007e20000100800 */
[----:B------:R-:W-:Y:S01]  /*ada0*/  @P0 IMAD R16, R23, R22, RZ ;  /* 0x0000001617100224 */ /* 0x000fe200078e02ff */
[----:B------:R-:W-:Y:S01]  /*adb0*/  @!P0 MOV R16, R18 ;  /* 0x0000001200108202 */ /* 0x000fe20000000f00 */
[----:B------:R-:W-:Y:S01]  /*adc0*/  IMAD R15, R27, R15, RZ ;  /* 0x0000000f1b0f7224 */ /* 0x000fe200078e02ff */
[----:B------:R-:W-:-:S05]  /*add0*/  IADD3 R19, R10, 0x60, RZ ;  /* 0x000000600a137810 */ /* 0x000fca0007ffe0ff */
[----:B------:R-:W-:Y:S05]  /*ade0*/  @P4 BRA `(.L_x_86) ;  /* 0x00000000004c4947 */ /* 0x000fea0003800000 */
[----:B-12---:R-:W-:Y:S01]  /*adf0*/  IADD3 R2, P1, R4, 0x40, RZ ;  /* 0x0000004004027810 */ /* 0x006fe20007f3e0ff */
        /* <DEDUP_REMOVED lines=18> */
.L_x_86:
[----:B------:R-:W-:Y:S05]  /*af20*/  BSYNC B0 ;  /* 0x0000000000007941 */ /* 0x000fea0003800000 */
.L_x_85:
[-C--:B------:R-:W-:Y:S01]  /*af30*/  ISETP.GE.AND P1, PT, R19, R0.reuse, PT ;  /* 0x000000001300720c */ /* 0x080fe20003f26270 */
[----:B------:R-:W-:Y:S01]  /*af40*/  @!P0 IMAD.MOV.U32 R17, RZ, RZ, 0x1 ;  /* 0x00000001ff118424 */ /* 0x000fe200078e00ff */
[----:B-12-4-:R-:W-:Y:S01]  /*af50*/  SEL R2, R15, RZ, P2 ;  /* 0x000000ff0f027207 */ /* 0x016fe20001000000 */
[----:B------:R-:W-:Y:S01]  /*af60*/  BSSY B0, `(.L_x_87) ;  /* 0x000001d000007945 */ /* 0x000fe20003800000 */
[-C--:B------:R-:W-:Y:S02]  /*af70*/  ISETP.GE.OR P6, PT, R10, R0.reuse, P3 ;  /* 0x000000000a00720c */ /* 0x080fe40001fc6670 */
[----:B------:R-:W-:Y:S02]  /*af80*/  CS2R R6, SRZ ;  /* 0x0000000000067805 */ /* 0x000fe4000001ff00 */
[----:B------:R-:W-:Y:S01]  /*af90*/  ISETP.GE.OR P5, PT, R21, R0, P3 ;  /* 0x000000001500720c */ /* 0x000fe20001fa6670 */
[----:B------:R-:W-:Y:S01]  /*afa0*/  IMAD R16, R29, R16, R2 ;  /* 0x000000101d107224 */ /* 0x000fe200078e0202 */
[-C--:B------:R-:W-:Y:S01]  /*afb0*/  ISETP.GE.OR P4, PT, R20, R0.reuse, P3 ;  /* 0x000000001400720c */ /* 0x080fe20001f86670 */
[----:B------:R-:W-:Y:S01]  /*afc0*/  IMAD R15, R28, R17, RZ ;  /* 0x000000111c0f7224 */ /* 0x000fe200078e02ff */
[----:B------:R-:W-:-:S02]  /*afd0*/  ISETP.GE.OR P3, PT, R19, R0, P3 ;  /* 0x000000001300720c */ /* 0x000fc40001f66670 */
[----:B------:R-:W-:Y:S01]  /*afe0*/  @!P2 SHF.R.S32.HI R18, RZ, 0x1f, R30 ;  /* 0x0000001fff12a819 */ /* 0x000fe2000001141e */
[----:B------:R-:W-:Y:S10]  /*aff0*/  @P1 BRA `(.L_x_88) ;  /* 0x00000000004c1947 */ /* 0x000ff40003800000 */
[----:B------:R-:W-:Y:S01]  /*b000*/  IADD3 R0, P0, R4, 0x60, RZ ;  /* 0x0000006004007810 */ /* 0x000fe20007f1e0ff */
[----:B------:R-:W-:Y:S01]  /*b010*/  ULDC.64 UR4, c[0x0][0x298] ;  /* 0x0000a60000047ab9 */ /* 0x000fe20000000a00 */
[----:B------:R-:W-:Y:S01]  /*b020*/  MOV R3, R9 ;  /* 0x0000000900037202 */ /* 0x000fe20000000f00 */
[----:B------:R-:W-:Y:S01]  /*b030*/  IMAD.MOV.U32 R2, RZ, RZ, R12 ;  /* 0x000000ffff027224 */ /* 0x000fe200078e000c */
[----:B------:R-:W-:Y:S01]  /*b040*/  ULDC UR6, c[0x0][0x2d0] ;  /* 0x0000b40000067ab9 */ /* 0x000fe20000000800 */
[----:B------:R-:W-:Y:S01]  /*b050*/  IMAD.X R4, RZ, RZ, R5, P0 ;  /* 0x000000ffff047224 */ /* 0x000fe200000e0605 */
[----:B------:R-:W-:-:S03]  /*b060*/  ISETP.GE.AND P0, PT, R14, UR6, PT ;  /* 0x000000060e007c0c */ /* 0x000fc6000bf06270 */
[----:B------:R-:W-:Y:S02]  /*b070*/  IMAD R8, R4, UR4, RZ ;  /* 0x0000000404087c24 */ /* 0x000fe4000f8e02ff */
[----:B------:R-:W-:-:S04]  /*b080*/  IMAD.WIDE.U32 R4, R0, UR4, R2 ;  /* 0x0000000400047c25 */ /* 0x000fc8000f8e0002 */
[----:B------:R-:W-:Y:S01]  /*b090*/  IMAD R0, R0, UR5, R8 ;  /* 0x0000000500007c24 */ /* 0x000fe2000f8e0208 */
[----:B------:R-:W-:Y:S02]  /*b0a0*/  ULDC.64 UR4, c[0x0][0x280] ;  /* 0x0000a00000047ab9 */ /* 0x000fe40000000a00 */
[----:B------:R-:W-:Y:S01]  /*b0b0*/  LEA R2, P1, R4, UR4, 0x1 ;  /* 0x0000000404027c11 */ /* 0x000fe2000f8208ff */
[----:B------:R-:W-:-:S05]  /*b0c0*/  IMAD.IADD R0, R5, 0x1, R0 ;  /* 0x0000000105007824 */ /* 0x000fca00078e0200 */
[----:B------:R-:W-:Y:S02]  /*b0d0*/  LEA.HI.X R3, R4, UR5, R0, 0x1, P1 ;  /* 0x0000000504037c11 */ /* 0x000fe400088f0c00 */
[----:B------:R-:W-:-:S03]  /*b0e0*/  ISETP.GE.AND P1, PT, R25, UR6, PT ;  /* 0x0000000619007c0c */ /* 0x000fc6000bf26270 */
[----:B------:R1:W-:Y:S01]  /*b0f0*/  @!P0 STG.E.128 desc[UR8][R2.64], RZ ;  /* 0x000000ff02008986 */ /* 0x0003e2000c101d08 */
[----:B------:R-:W-:-:S09]  /*b100*/  ISETP.GE.AND P0, PT, R24, UR6, PT ;  /* 0x0000000618007c0c */ /* 0x000fd2000bf06270 */
[----:B------:R1:W-:Y:S04]  /*b110*/  @!P1 STG.E.128 desc[UR8][R2.64+0x40], RZ ;  /* 0x000040ff02009986 */ /* 0x0003e8000c101d08 */
[----:B------:R1:W-:Y:S02]  /*b120*/  @!P0 STG.E.128 desc[UR8][R2.64+0x80], RZ ;  /* 0x000080ff02008986 */ /* 0x0003e4000c101d08 */
.L_x_88:
[----:B------:R-:W-:Y:S05]  /*b130*/  BSYNC B0 ;  /* 0x0000000000007941 */ /* 0x000fea0003800000 */
.L_x_87:
[----:B------:R-:W-:Y:S01]  /*b140*/  @!P2 IMAD.MOV.U32 R6, RZ, RZ, R30 ;  /* 0x000000ffff06a224 */ /* 0x000fe200078e001e */
[----:B------:R-:W-:Y:S01]  /*b150*/  SHF.R.S32.HI R0, RZ, 0x1f, R15 ;  /* 0x0000001fff007819 */ /* 0x000fe2000001140f */
[----:B------:R-:W-:Y:S01]  /*b160*/  @!P2 IMAD.MOV.U32 R7, RZ, RZ, R18 ;  /* 0x000000ffff07a224 */ /* 0x000fe200078e0012 */
[--C-:B-1----:R-:W-:Y:S01]  /*b170*/  SHF.R.S32.HI R2, RZ, 0x1f, R16.reuse ;  /* 0x0000001fff027819 */ /* 0x102fe20000011410 */
[----:B------:R-:W-:Y:S01]  /*b180*/  BSSY B0, `(.L_x_89) ;  /* 0x000000c000007945 */ /* 0x000fe20003800000 */
[----:B------:R-:W-:-:S04]  /*b190*/  IADD3 R4, P1, P0, R15, R6, R16 ;  /* 0x000000060f047210 */ /* 0x000fc8000783e010 */
[----:B------:R-:W-:Y:S01]  /*b1a0*/  IADD3.X R6, R0, R7, R2, P1, P0 ;  /* 0x0000000700067210 */ /* 0x000fe20000fe0402 */
[----:B------:R-:W-:Y:S08]  /*b1b0*/  @P6 BRA `(.L_x_90) ;  /* 0x0000000000206947 */ /* 0x000ff00003800000 */
[----:B------:R-:W-:Y:S01]  /*b1c0*/  IMAD R0, R10, R17, RZ ;  /* 0x000000110a007224 */ /* 0x000fe200078e02ff */
[----:B------:R-:W-:-:S04]  /*b1d0*/  ULDC.64 UR4, c[0x0][0x2b0] ;  /* 0x0000ac0000047ab9 */ /* 0x000fc80000000a00 */
[----:B------:R-:W-:-:S04]  /*b1e0*/  IADD3 R3, P0, R0, R4, RZ ;  /* 0x0000000400037210 */ /* 0x000fc80007f1e0ff */
[----:B------:R-:W-:Y:S02]  /*b1f0*/  LEA.HI.X.SX32 R0, R0, R6, 0x1, P0 ;  /* 0x0000000600007211 */ /* 0x000fe400000f0eff */
[----:B------:R-:W-:-:S04]  /*b200*/  LEA R2, P0, R3, UR4, 0x2 ;  /* 0x0000000403027c11 */ /* 0x000fc8000f8010ff */
[----:B------:R-:W-:Y:S01]  /*b210*/  LEA.HI.X R3, R3, UR5, R0, 0x2, P0 ;  /* 0x0000000503037c11 */ /* 0x000fe200080f1400 */
[----:B------:R-:W-:-:S05]  /*b220*/  IMAD.MOV.U32 R0, RZ, RZ, 0x7f800000 ;  /* 0x7f800000ff007424 */ /* 0x000fca00078e00ff */
[----:B------:R1:W-:Y:S03]  /*b230*/  STG.E desc[UR8][R2.64], R0 ;  /* 0x0000000002007986 */ /* 0x0003e6000c101908 */
.L_x_90:
[----:B------:R-:W-:Y:S05]  /*b240*/  BSYNC B0 ;  /* 0x0000000000007941 */ /* 0x000fea0003800000 */
.L_x_89:
[----:B------:R-:W-:Y:S04]  /*b250*/  BSSY B0, `(.L_x_91) ;  /* 0x000000a000007945 */ /* 0x000fe80003800000 */
[----:B------:R-:W-:Y:S05]  /*b260*/  @P5 BRA `(.L_x_92) ;  /* 0x0000000000205947 */ /* 0x000fea0003800000 */
[----:B-1----:R-:W-:Y:S01]  /*b270*/  IMAD R0, R21, R17, RZ ;  /* 0x0000001115007224 */ /* 0x002fe200078e02ff */
[----:B------:R-:W-:-:S04]  /*b280*/  ULDC.64 UR4, c[0x0][0x2b0] ;  /* 0x0000ac0000047ab9 */ /* 0x000fc80000000a00 */
[----:B------:R-:W-:-:S04]  /*b290*/  IADD3 R3, P0, R0, R4, RZ ;  /* 0x0000000400037210 */ /* 0x000fc80007f1e0ff */
[----:B------:R-:W-:Y:S02]  /*b2a0*/  LEA.HI.X.SX32 R0, R0, R6, 0x1, P0 ;  /* 0x0000000600007211 */ /* 0x000fe400000f0eff */
[----:B------:R-:W-:-:S04]  /*b2b0*/  LEA R2, P0, R3, UR4, 0x2 ;  /* 0x0000000403027c11 */ /* 0x000fc8000f8010ff */
[----:B------:R-:W-:Y:S01]  /*b2c0*/  LEA.HI.X R3, R3, UR5, R0, 0x2, P0 ;  /* 0x0000000503037c11 */ /* 0x000fe200080f1400 */
[----:B------:R-:W-:-:S05]  /*b2d0*/  IMAD.MOV.U32 R0, RZ, RZ, 0x7f800000 ;  /* 0x7f800000ff007424 */ /* 0x000fca00078e00ff */
[----:B------:R2:W-:Y:S03]  /*b2e0*/  STG.E desc[UR8][R2.64], R0 ;  /* 0x0000000002007986 */ /* 0x0005e6000c101908 */
.L_x_92:
[----:B------:R-:W-:Y:S05]  /*b2f0*/  BSYNC B0 ;  /* 0x0000000000007941 */ /* 0x000fea0003800000 */
.L_x_91:
[----:B------:R-:W-:Y:S04]  /*b300*/  BSSY B0, `(.L_x_93) ;  /* 0x000000a000007945 */ /* 0x000fe80003800000 */
[----:B------:R-:W-:Y:S05]  /*b310*/  @P4 BRA `(.L_x_94) ;  /* 0x0000000000204947 */ /* 0x000fea0003800000 */
[----:B-12---:R-:W-:Y:S01]  /*b320*/  IMAD R0, R20, R17, RZ ;  /* 0x0000001114007224 */ /* 0x006fe200078e02ff */
[----:B------:R-:W-:-:S04]  /*b330*/  ULDC.64 UR4, c[0x0][0x2b0] ;  /* 0x0000ac0000047ab9 */ /* 0x000fc80000000a00 */
[----:B------:R-:W-:-:S04]  /*b340*/  IADD3 R3, P0, R0, R4, RZ ;  /* 0x0000000400037210 */ /* 0x000fc80007f1e0ff */
[----:B------:R-:W-:Y:S02]  /*b350*/  LEA.HI.X.SX32 R0, R0, R6, 0x1, P0 ;  /* 0x0000000600007211 */ /* 0x000fe400000f0eff */
[----:B------:R-:W-:-:S04]  /*b360*/  LEA R2, P0, R3, UR4, 0x2 ;  /* 0x0000000403027c11 */ /* 0x000fc8000f8010ff */
[----:B------:R-:W-:Y:S01]  /*b370*/  LEA.HI.X R3, R3, UR5, R0, 0x2, P0 ;  /* 0x0000000503037c11 */ /* 0x000fe200080f1400 */
[----:B------:R-:W-:-:S05]  /*b380*/  IMAD.MOV.U32 R0, RZ, RZ, 0x7f800000 ;  /* 0x7f800000ff007424 */ /* 0x000fca00078e00ff */
[----:B------:R4:W-:Y:S03]  /*b390*/  STG.E desc[UR8][R2.64], R0 ;  /* 0x0000000002007986 */ /* 0x0009e6000c101908 */
.L_x_94:
[----:B------:R-:W-:Y:S05]  /*b3a0*/  BSYNC B0 ;  /* 0x0000000000007941 */ /* 0x000fea0003800000 */
.L_x_93:
[----:B------:R-:W-:Y:S05]  /*b3b0*/  @P3 EXIT ;  /* 0x000000000000394d */ /* 0x000fea0003800000 */
[----:B-12-4-:R-:W-:Y:S01]  /*b3c0*/  IMAD R0, R19, R17, RZ ;  /* 0x0000001113007224 */ /* 0x016fe200078e02ff */
        /* <DEDUP_REMOVED lines=8> */
.L_x_95:
        /* <DEDUP_REMOVED lines=11> */
.L_x_1207:


//--------------------- .text._ZN5flash16flash_fwd_kernelI23Flash_fwd_kernel_traitsILi96ELi128ELi64ELi4ELb0ELb0EN7cutlass6half_tE19Flash_kernel_traitsILi96ELi128ELi64ELi4ES3_EELb0ELb0ELb0ELb1ELb0ELb0ELb0ELb0EEEvNS_16Flash_fwd_paramsE --------------------------
	.section	.text._ZN5flash16flash_fwd_kernelI23Flash_fwd_kernel_traitsILi96ELi128ELi64ELi4ELb0ELb0EN7cutlass6half_tE19Flash_kernel_traitsILi96ELi128ELi64ELi4ES3_EELb0ELb0ELb0ELb1ELb0ELb0ELb0ELb0EEEvNS_16Flash_fwd_paramsE,"ax",@progbits
	.align	128
        .global         _ZN5flash16flash_fwd_kernelI23Flash_fwd_kernel_traitsILi96ELi128ELi64ELi4ELb0ELb0EN7cutlass6half_tE19Flash_kernel_traitsILi96ELi128ELi64ELi4ES3_EELb0ELb0ELb0ELb1ELb0ELb0ELb0ELb0EEEvNS_16Flash_fwd_paramsE
        .type           _ZN5flash16flash_fwd_kernelI23Flash_fwd_kernel_traitsILi96ELi128ELi64ELi4ELb0ELb0EN7cutlass6half_tE19Flash_kernel_traitsILi96ELi128ELi64ELi4ES3_EELb0ELb0ELb0ELb1ELb0ELb0ELb0ELb0EEEvNS_16Flash_fwd_paramsE,@function
        .size           _ZN5flash16flash_fwd_kernelI23Flash_fwd_kernel_traitsILi96ELi128ELi64ELi4ELb0ELb0EN7cutlass6half_tE19Flash_kernel_traitsILi96ELi128ELi64ELi4ES3_EELb0ELb0ELb0ELb1ELb0ELb0ELb0ELb0EEEvNS_16Flash_fwd_paramsE,(.L_x_1208 - _ZN5flash16flash_fwd_kernelI23Flash_fwd_kernel_traitsILi96ELi128ELi64ELi4ELb0ELb0EN7cutlass6half_tE19Flash_kernel_traitsILi96ELi128ELi64ELi4ES3_EELb0ELb0ELb0ELb1ELb0ELb0ELb0ELb0EEEvNS_16Flash_fwd_paramsE)
        .other          _ZN5flash16flash_fwd_kernelI23Flash_fwd_kernel_traitsILi96ELi128ELi64ELi4ELb0ELb0EN7cutlass6half_tE19Flash_kernel_traitsILi96ELi128ELi64ELi4ES3_EELb0ELb0ELb0ELb1ELb0ELb0ELb0ELb0EEEvNS_16Flash_fwd_paramsE,@"STO_CUDA_ENTRY STV_DEFAULT"
_ZN5flash16flash_fwd_kernelI23Flash_fwd_kernel_traitsILi96ELi128ELi64ELi4ELb0ELb0EN7cutlass6half_tE19Flash_kernel_traitsILi96ELi128ELi64ELi4ES3_EELb0ELb0ELb0ELb1ELb0ELb0ELb0ELb0EEEvNS_16Flash_fwd_paramsE:
.text._ZN5flash16flash_fwd_kernelI23Flash_fwd_kernel_traitsILi96ELi128ELi64ELi4ELb0ELb0EN7cutlass6half_tE19Flash_kernel_traitsILi96ELi128ELi64ELi4ES3_EELb0ELb0ELb0ELb1ELb0ELb0ELb0ELb0EEEvNS_16Flash_fwd_paramsE:
        /* <DEDUP_REMOVED lines=41> */
.L_x_96:
[----:B-1----:R-:W1:Y:S02]  /*0290*/  LDC R4, c[0x0][0x2c8] ;  /* 0x0000b200ff047b82 */ /* 0x002e640000000800 */
.L_x_97:
        /* <DEDUP_REMOVED lines=16> */
[----:B------:R-:W-:-:S13]  /*03a0*/  ISETP.GE.AND P0, PT, R134, 0x1, PT ;  /* 0x000000018600780c */ /* 0x000fda0003f06270 */
[----:B------:R-:W-:Y:S05]  /*03b0*/  @!P0 BRA `(.L_x_98) ;  /* 0x000000c800208947 */ /* 0x000fea0003800000 */
[----:B------:R-:W1:Y:S01]  /*03c0*/  LDC R22, c[0x0][0x278] ;  /* 0x00009e00ff167b82 */ /* 0x000e620000000800 */
[----:B------:R-:W-:Y:S02]  /*03d0*/  IABS R4, R20 ;  /* 0x0000001400047213 */ /* 0x000fe40000000000 */
[----:B------:R-:W-:Y:S02]  /*03e0*/  ISETP.NE.AND P3, PT, R23, -0x1, PT ;  /* 0xffffffff1700780c */ /* 0x000fe40003f65270 */
[----:B------:R-:W-:Y:S02]  /*03f0*/  SHF.R.S32.HI R6, RZ, 0x1f, R158 ;  /* 0x0000001fff067819 */ /* 0x000fe4000001149e */
[----:B------:R-:W-:Y:S01]  /*0400*/  ISETP.NE.AND P0, PT, R9, -0x1, PT ;  /* 0xffffffff0900780c */ /* 0x000fe20003f05270 */
[----:B------:R-:W2:Y:S01]  /*0410*/  LDC.64 R34, c[0x0][0x3c8] ;  /* 0x0000f200ff227b82 */ /* 0x000ea20000000a00 */
[CC--:B------:R-:W-:Y:S02]  /*0420*/  LEA.HI R18, R6.reuse, R158.reuse, RZ, 0x3 ;  /* 0x0000009e06127211 */ /* 0x0c0fe400078f18ff */
[----:B------:R-:W-:-:S02]  /*0430*/  LEA.HI R19, R6, R158, RZ, 0x4 ;  /* 0x0000009e06137211 */ /* 0x000fc400078f20ff */
[----:B------:R-:W-:Y:S02]  /*0440*/  SHF.R.S32.HI R26, RZ, 0x3, R18 ;  /* 0x00000003ff1a7819 */ /* 0x000fe40000011412 */
[----:B------:R-:W-:Y:S01]  /*0450*/  LEA.HI R133, R6, R158, RZ, 0x5 ;  /* 0x0000009e06857211 */ /* 0x000fe200078f28ff */
[----:B------:R-:W3:Y:S01]  /*0460*/  @P3 LDC.64 R14, c[0x0][0x240] ;  /* 0x00009000ff0e3b82 */ /* 0x000ee20000000a00 */
[----:B------:R-:W-:Y:S02]  /*0470*/  @!P3 SHF.R.S32.HI R12, RZ, 0x1f, R40 ;  /* 0x0000001fff0cb819 */ /* 0x000fe40000011428 */
[----:B------:R-:W-:Y:S02]  /*0480*/  SHF.R.S32.HI R157, RZ, 0x5, R133 ;  /* 0x00000005ff9d7819 */ /* 0x000fe40000011485 */
[----:B-1----:R-:W-:-:S03]  /*0490*/  IABS R13, R22 ;  /* 0x00000016000d7213 */ /* 0x002fc60000000000 */
[----:B------:R-:W1:Y:S01]  /*04a0*/  @!P3 LDC.64 R10, c[0x0][0x228] ;  /* 0x00008a00ff0abb82 */ /* 0x000e620000000a00 */
[----:B------:R-:W4:Y:S07]  /*04b0*/  I2F.RP R2, R13 ;  /* 0x0000000d00027306 */ /* 0x000f2e0000209400 */
[----:B------:R-:W5:Y:S08]  /*04c0*/  @P0 LDC.64 R24, c[0x0][0x248] ;  /* 0x00009200ff180b82 */ /* 0x000f700000000a00 */
[----:B------:R-:W2:Y:S01]  /*04d0*/  @P0 LDC.64 R28, c[0x0][0x250] ;  /* 0x00009400ff1c0b82 */ /* 0x000ea20000000a00 */
[----:B----4-:R-:W4:Y:S01]  /*04e0*/  MUFU.RCP R2, R2 ;  /* 0x0000000200027308 */ /* 0x010f220000001000 */
[----:B-1----:R-:W-:-:S04]  /*04f0*/  @!P3 IMAD.WIDE.U32 R16, R40, R10, RZ ;  /* 0x0000000a2810b225 */ /* 0x002fc800078e00ff */
[----:B----4-:R-:W-:-:S04]  /*0500*/  VIADD R2, R2, 0xffffffe ;  /* 0x0ffffffe02027836 */ /* 0x010fc80000000000 */
[----:B------:R-:W1:Y:S02]  /*0510*/  F2I.FTZ.U32.TRUNC.NTZ R3, R2 ;  /* 0x0000000200037305 */ /* 0x000e64000021f000 */
[----:B-1----:R-:W-:Y:S02]  /*0520*/  IMAD.MOV R0, RZ, RZ, -R3 ;  /* 0x000000ffff007224 */ /* 0x002fe400078e0a03 */
[----:B------:R-:W-:Y:S02]  /*0530*/  IMAD.MOV.U32 R2, RZ, RZ, RZ ;  /* 0x000000ffff027224 */ /* 0x000fe400078e00ff */
[----:B------:R-:W-:-:S04]  /*0540*/  IMAD R0, R0, R13, RZ ;  /* 0x0000000d00007224 */ /* 0x000fc800078e02ff */
[----:B------:R-:W-:-:S04]  /*0550*/  IMAD.HI.U32 R3, R3, R0, R2 ;  /* 0x0000000003037227 */ /* 0x000fc800078e0002 */
[----:B------:R-:W-:Y:S02]  /*0560*/  IMAD.MOV.U32 R0, RZ, RZ, R4 ;  /* 0x000000ffff007224 */ /* 0x000fe400078e0004 */
[----:B------:R-:W-:Y:S02]  /*0570*/  VIADD R2, R134, 0x3f ;  /* 0x0000003f86027836 */ /* 0x000fe40000000000 */
[----:B------:R-:W-:-:S03]  /*0580*/  IMAD.HI.U32 R7, R3, R0, RZ ;  /* 0x0000000003077227 */ /* 0x000fc600078e00ff */
[----:B------:R-:W-:Y:S02]  /*0590*/  SHF.R.S32.HI R4, RZ, 0x1f, R2 ;  /* 0x0000001fff047819 */ /* 0x000fe40000011402 */
[----:B------:R-:W-:Y:S02]  /*05a0*/  IADD3 R3, -R7, RZ, RZ ;  /* 0x000000ff07037210 */ /* 0x000fe40007ffe1ff */
[----:B------:R-:W-:-:S03]  /*05b0*/  LEA.HI R159, R4, R2, RZ, 0x6 ;  /* 0x00000002049f7211 */ /* 0x000fc600078f30ff */
[----:B------:R-:W-:Y:S01]  /*05c0*/  IMAD R5, R13, R3, R0 ;  /* 0x000000030d057224 */ /* 0x000fe200078e0200 */
[----:B------:R-:W-:Y:S01]  /*05d0*/  LEA.HI R3, R6, R158, RZ, 0x2 ;  /* 0x0000009e06037211 */ /* 0x000fe200078f10ff */
[----:B------:R1:W-:Y:S01]  /*05e0*/  STL [R1+0x20], R159 ;  /* 0x0000209f01007387 */ /* 0x0003e20000100800 */
[----:B------:R-:W-:Y:S02]  /*05f0*/  SHF.R.S32.HI R6, RZ, 0x4, R19 ;  /* 0x00000004ff067819 */ /* 0x000fe40000011413 */
[----:B------:R-:W-:Y:S02]  /*0600*/  LOP3.LUT R0, R3, 0xfffffffc, RZ, 0xc0, !PT ;  /* 0xfffffffc03007812 */ /* 0x000fe400078ec0ff */
[----:B------:R-:W-:Y:S02]  /*0610*/  SHF.R.S32.HI R42, RZ, 0x2, R3 ;  /* 0x00000002ff2a7819 */ /* 0x000fe40000011403 */
[----:B------:R-:W-:Y:S01]  /*0620*/  ISETP.GT.U32.AND P2, PT, R13, R5, PT ;  /* 0x000000050d00720c */ /* 0x000fe20003f44070 */
[----:B------:R-:W-:Y:S01]  /*0630*/  IMAD.IADD R2, R158, 0x1, -R0 ;  /* 0x000000019e027824 */ /* 0x000fe200078e0a00 */
[----:B------:R-:W-:Y:S01]  /*0640*/  LEA.HI R3, R3, R42, RZ, 0x1 ;  /* 0x0000002a03037211 */ /* 0x000fe200078f08ff */
[----:B------:R-:W-:Y:S01]  /*0650*/  IMAD.SHL.U32 R0, R26, 0x40, RZ ;  /* 0x000000401a007824 */ /* 0x000fe200078e00ff */
[----:B------:R-:W-:Y:S01]  /*0660*/  SHF.R.S32.HI R43, RZ, 0x1f, R42 ;  /* 0x0000001fff2b7819 */ /* 0x000fe2000001142a */
[----:B------:R-:W-:Y:S01]  /*0670*/  IMAD.SHL.U32 R244, R2, 0x8, RZ ;  /* 0x0000000802f47824 */ /* 0x000fe200078e00ff */
[----:B------:R-:W-:-:S02]  /*0680*/  LOP3.LUT R2, R3, 0x7fffffe, RZ, 0xc0, !PT ;  /* 0x07fffffe03027812 */ /* 0x000fc400078ec0ff */
[----:B------:R-:W-:Y:S01]  /*0690*/  LOP3.LUT R0, R0, 0xc0, RZ, 0xc0, !PT ;  /* 0x000000c000007812 */ /* 0x000fe200078ec0ff */
[----:B------:R-:W-:Y:S01]  /*06a0*/  IMAD.WIDE R44, R21, 0x80, R42 ;  /* 0x00000080152c7825 */ /* 0x000fe200078e022a */
[----:B------:R-:W-:Y:S01]  /*06b0*/  LEA.HI R4, R19, R6, RZ, 0x1 ;  /* 0x0000000613047211 */ /* 0x000fe200078f08ff */
[----:B------:R1:W-:Y:S01]  /*06c0*/  STL.64 [R1+0x8], R42 ;  /* 0x0000082a01007387 */ /* 0x0003e20000100a00 */
[----:B------:R-:W-:Y:S01]  /*06d0*/  LOP3.LUT R3, R0, 0x18, R244, 0xf8, !PT ;  /* 0x0000001800037812 */ /* 0x000fe200078ef8f4 */
[----:B------:R-:W-:Y:S01]  /*06e0*/  IMAD.IADD R2, R42, 0x1, -R2 ;  /* 0x000000012a027824 */ /* 0x000fe200078e0a02 */
[----:B------:R-:W-:Y:S01]  /*06f0*/  SHF.R.U32.HI R0, RZ, 0x3, R0 ;  /* 0x00000003ff007819 */ /* 0x000fe20000011600 */
[----:B------:R-:W-:Y:S01]  /*0700*/  @!P2 IMAD.IADD R5, R5, 0x1, -R13 ;  /* 0x000000010505a824 */ /* 0x000fe200078e0a0d */
[----:B------:R-:W-:Y:S01]  /*0710*/  LOP3.LUT R4, R4, 0xfffffffe, RZ, 0xc0, !PT ;  /* 0xfffffffe04047812 */ /* 0x000fe200078ec0ff */
[----:B------:R1:W-:Y:S01]  /*0720*/  STL.64 [R1+0x10], R44 ;  /* 0x0000102c01007387 */ /* 0x0003e20000100a00 */
[----:B------:R-:W-:-:S02]  /*0730*/  LOP3.LUT R0, R3, R0, RZ, 0x3c, !PT ;  /* 0x0000000003007212 */ /* 0x000fc400078e3cff */
[----:B------:R-:W-:Y:S01]  /*0740*/  LEA R2, R157, R2, 0x3 ;  /* 0x000000029d027211 */ /* 0x000fe200078e18ff */
[----:B------:R-:W-:Y:S01]  /*0750*/  IMAD.IADD R38, R6, 0x1, -R4 ;  /* 0x0000000106267824 */ /* 0x000fe200078e0a04 */
[----:B------:R-:W-:Y:S01]  /*0760*/  ISETP.GE.U32.AND P4, PT, R5, R13, PT ;  /* 0x0000000d0500720c */ /* 0x000fe20003f86070 */
[----:B------:R-:W-:Y:S01]  /*0770*/  @!P3 IMAD R4, R12, R10, RZ ;  /* 0x0000000a0c04b224 */ /* 0x000fe200078e02ff */
[----:B------:R-:W-:Y:S01]  /*0780*/  LOP3.LUT R5, R20, R22, RZ, 0x3c, !PT ;  /* 0x0000001614057212 */ /* 0x000fe200078e3cff */
[----:B------:R-:W-:Y:S01]  /*0790*/  IMAD.U32 R222, R2, 0x20, R0 ;  /* 0x0000002002de7824 */ /* 0x000fe200078e0000 */
[----:B------:R-:W-:Y:S01]  /*07a0*/  @!P2 IADD3 R7, R7, 0x1, RZ ;  /* 0x000000010707a810 */ /* 0x000fe20007ffe0ff */
[----:B---3--:R-:W-:Y:S01]  /*07b0*/  @P3 IMAD.WIDE.U32 R2, R23, R14, RZ ;  /* 0x0000000e17023225 */ /* 0x008fe200078e00ff */
[----:B------:R-:W-:Y:S02]  /*07c0*/  ISETP.GE.AND P1, PT, R5, RZ, PT ;  /* 0x000000ff0500720c */ /* 0x000fe40003f26270 */
[----:B------:R-:W-:Y:S01]  /*07d0*/  ISETP.NE.AND P2, PT, R22, RZ, PT ;  /* 0x000000ff1600720c */ /* 0x000fe20003f45270 */
[----:B------:R-:W-:Y:S01]  /*07e0*/  @P3 IMAD R15, R23, R15, R3 ;  /* 0x0000000f170f3224 */ /* 0x000fe200078e0203 */
[----:B------:R-:W-:Y:S01]  /*07f0*/  @P0 IADD3 R3, R8, R9, RZ ;  /* 0x0000000908030210 */ /* 0x000fe20007ffe0ff */
[----:B------:R-:W-:Y:S01]  /*0800*/  @!P3 IMAD R0, R40, R11, R4 ;  /* 0x0000000b2800b224 */ /* 0x000fe200078e0204 */
[----:B------:R-:W-:Y:S01]  /*0810*/  SHF.R.S32.HI R245, RZ, 0x1f, R244 ;  /* 0x0000001ffff57819 */ /* 0x000fe200000114f4 */
[----:B------:R-:W-:-:S02]  /*0820*/  @P0 IMAD.IADD R4, R8, 0x1, R9 ;  /* 0x0000000108040824 */ /* 0x000fc400078e0209 */
[----:B------:R-:W-:Y:S02]  /*0830*/  @!P3 IMAD.IADD R15, R17, 0x1, R0 ;  /* 0x00000001110fb824 */ /* 0x000fe400078e0200 */
[----:B------:R-:W-:Y:S02]  /*0840*/  @P3 IMAD.MOV.U32 R14, RZ, RZ, R2 ;  /* 0x000000ffff0e3224 */ /* 0x000fe400078e0002 */
[C---:B--2---:R-:W-:Y:S02]  /*0850*/  @P0 IMAD R6, R3.reuse, R29, RZ ;  /* 0x0000001d03060224 */ /* 0x044fe400078e02ff */
[----:B-----5:R-:W-:Y:S02]  /*0860*/  @P0 IMAD R0, R4, R25, RZ ;  /* 0x0000001904000224 */ /* 0x020fe400078e02ff */
[----:B------:R-:W-:-:S04]  /*0870*/  @P0 IMAD.WIDE.U32 R2, R3, R28, RZ ;  /* 0x0000001c03020225 */ /* 0x000fc800078e00ff */
[----:B------:R-:W-:-:S04]  /*0880*/  @P0 IMAD.WIDE.U32 R4, R4, R24, RZ ;  /* 0x0000001804040225 */ /* 0x000fc800078e00ff */
[----:B------:R-:W-:Y:S01]  /*0890*/  @P4 VIADD R7, R7, 0x1 ;  /* 0x0000000107074836 */ /* 0x000fe20000000000 */
[----:B------:R-:W-:Y:S01]  /*08a0*/  @P0 IADD3 R12, R5, R0, RZ ;  /* 0x00000000050c0210 */ /* 0x000fe20007ffe0ff */
[----:B------:R-:W-:Y:S02]  /*08b0*/  @P0 IMAD.IADD R13, R3, 0x1, R6 ;  /* 0x00000001030d0824 */ /* 0x000fe400078e0206 */
[----:B------:R-:W-:Y:S02]  /*08c0*/  @P0 IMAD.MOV.U32 R11, RZ, RZ, R2 ;  /* 0x000000ffff0b0224 */ /* 0x000fe400078e0002 */
[----:B------:R-:W-:Y:S02]  /*08d0*/  IMAD.MOV.U32 R9, RZ, RZ, R7 ;  /* 0x000000ffff097224 */ /* 0x000fe400078e0007 */
        /* <DEDUP_REMOVED lines=15> */
.L_x_99:
        /* <DEDUP_REMOVED lines=14> */
.L_x_100:
[-C--:B------:R-:W-:Y:S01]  /*0ab0*/  IMAD R0, R43, R24.reuse, RZ ;  /* 0x000000182b007224 */ /* 0x080fe200078e02ff */
[----:B------:R-:W-:Y:S01]  /*0ac0*/  ISETP.NE.U32.AND P4, PT, R34, RZ, PT ;  /* 0x000000ff2200720c */ /* 0x000fe20003f85070 */
[----:B------:R-:W-:Y:S01]  /*0ad0*/  IMAD.WIDE.U32 R4, R42, R24, R244 ;  /* 0x000000182a047225 */ /* 0x000fe200078e00f4 */
[----:B------:R-:W-:Y:S01]  /*0ae0*/  ULDC.64 UR4, c[0x0][0x260] ;  /* 0x0000980000047ab9 */ /* 0x000fe20000000a00 */
[----:B------:R-:W1:Y:S01]  /*0af0*/  S2UR UR10, SR_CgaCtaId ;  /* 0x00000000000a79c3 */ /* 0x000e620000008800 */
[----:B------:R-:W-:Y:S01]  /*0b00*/  ISETP.NE.AND.EX P4, PT, R35, RZ, PT, P4 ;  /* 0x000000ff2300720c */ /* 0x000fe20003f85340 */
[----:B------:R-:W-:Y:S01]  /*0b10*/  @!P1 IMAD.MOV R9, RZ, RZ, -R9 ;  /* 0x000000ffff099224 */ /* 0x000fe200078e0a09 */
[----:B------:R-:W-:Y:S01]  /*0b20*/  IADD3 R6, P1, R6, R4, RZ ;  /* 0x0000000406067210 */ /* 0x000fe20007f3e0ff */
[----:B------:R-:W-:Y:S01]  /*0b30*/  IMAD R7, R43, R28, RZ ;  /* 0x0000001c2b077224 */ /* 0x000fe200078e02ff */
[----:B------:R-:W-:Y:S01]  /*0b40*/  @!P2 LOP3.LUT R9, RZ, R22, RZ, 0x33, !PT ;  /* 0x00000016ff09a212 */ /* 0x000fe200078e33ff */
[C---:B------:R-:W-:Y:S01]  /*0b50*/  IMAD R10, R42.reuse, R25, R0 ;  /* 0x000000192a0a7224 */ /* 0x040fe200078e0200 */
[----:B------:R-:W-:Y:S01]  /*0b60*/  ULDC.64 UR6, c[0x0][0x268] ;  /* 0x00009a0000067ab9 */ /* 0x000fe20000000a00 */
[C---:B------:R-:W-:Y:S01]  /*0b70*/  IMAD.WIDE.U32 R2, R42.reuse, R28, R244 ;  /* 0x0000001c2a027225 */ /* 0x040fe200078e00f4 */
[----:B------:R-:W-:Y:S01]  /*0b80*/  SHF.R.S32.HI R8, RZ, 0x1f, R9 ;  /* 0x0000001fff087819 */ /* 0x000fe20000011409 */
[----:B------:R-:W-:Y:S01]  /*0b90*/  BSSY B0, `(.L_x_101) ;  /* 0x0000053000007945 */ /* 0x000fe20003800000 */
[----:B------:R-:W-:Y:S01]  /*0ba0*/  SHF.R.S32.HI R21, RZ, 0x1f, R20 ;  /* 0x0000001fff157819 */ /* 0x000fe20000011414 */
[----:B------:R-:W-:Y:S01]  /*0bb0*/  IMAD R0, R42, R29, R7 ;  /* 0x0000001d2a007224 */ /* 0x000fe200078e0207 */
[----:B------:R-:W-:Y:S01]  /*0bc0*/  IADD3.X R7, R12, R5, R10, P1, !PT ;  /* 0x000000050c077210 */ /* 0x000fe20000ffe40a */
[----:B------:R-:W-:Y:S01]  /*0bd0*/  IMAD.IADD R23, R207, 0x1, -R228 ;  /* 0x00000001cf177824 */ /* 0x000fe200078e0ae4 */
[----:B------:R-:W-:Y:S01]  /*0be0*/  IADD3 R4, P0, R11, R2, RZ ;  /* 0x000000020b047210 */ /* 0x000fe20007f1e0ff */
[----:B------:R-:W-:Y:S01]  /*0bf0*/  VIADD R41, R42, 0x20 ;  /* 0x000000202a297836 */ /* 0x000fe20000000000 */
[----:B------:R-:W2:Y:S01]  /*0c00*/  @P4 LDC.64 R30, c[0x0][0x3d0] ;  /* 0x0000f400ff1e4b82 */ /* 0x000ea20000000a00 */
[----:B------:R-:W-:Y:S01]  /*0c10*/  IMAD.WIDE.U32 R46, R9, UR4, R6 ;  /* 0x00000004092e7c25 */ /* 0x000fe2000f8e0006 */
[----:B------:R-:W-:-:S02]  /*0c20*/  IADD3.X R5, R13, R3, R0, P0, !PT ;  /* 0x000000030d057210 */ /* 0x000fc400007fe400 */
[----:B------:R-:W-:Y:S01]  /*0c30*/  SHF.L.U32 R26, R26, 0x3, RZ ;  /* 0x000000031a1a7819 */ /* 0x000fe200000006ff */
[C---:B------:R-:W-:Y:S01]  /*0c40*/  IMAD R0, R8.reuse, UR4, RZ ;  /* 0x0000000408007c24 */ /* 0x040fe2000f8e02ff */
[----:B------:R3:W-:Y:S01]  /*0c50*/  STL.64 [R1], R46 ;  /* 0x0000002e01007387 */ /* 0x0007e20000100a00 */
[----:B------:R-:W-:Y:S01]  /*0c60*/  IMAD R6, R8, UR6, RZ ;  /* 0x0000000608067c24 */ /* 0x000fe2000f8e02ff */
[----:B------:R-:W-:Y:S01]  /*0c70*/  ISETP.GE.AND P2, PT, R41, R23, PT ;  /* 0x000000172900720c */ /* 0x000fe20003f46270 */
[C---:B------:R-:W-:Y:S01]  /*0c80*/  VIADD R27, R42.reuse, 0x40 ;  /* 0x000000402a1b7836 */ /* 0x040fe20000000000 */
[----:B------:R3:W-:Y:S01]  /*0c90*/  STL [R1+0x1c], R23 ;  /* 0x00001c1701007387 */ /* 0x0007e20000100800 */
[----:B------:R-:W-:Y:S01]  /*0ca0*/  @!P3 IMAD.MOV.U32 R14, RZ, RZ, R16 ;  /* 0x000000ffff0eb224 */ /* 0x000fe200078e0010 */
[----:B------:R-:W-:Y:S01]  /*0cb0*/  LEA.HI.SX32 R108, R159, 0xffffffff, 0x1a ;  /* 0xffffffff9f6c7811 */ /* 0x000fe200078fd2ff */
[----:B------:R-:W-:Y:S01]  /*0cc0*/  VIADD R8, R42, 0x60 ;  /* 0x000000602a087836 */ /* 0x000fe20000000000 */
[----:B------:R3:W-:Y:S01]  /*0cd0*/  STL [R1+0x24], R41 ;  /* 0x0000242901007387 */ /* 0x0007e20000100800 */
[----:B------:R-:W-:Y:S01]  /*0ce0*/  IMAD R32, R9, UR5, R0 ;  /* 0x0000000509207c24 */ /* 0x000fe2000f8e0200 */
[----:B------:R-:W-:Y:S01]  /*0cf0*/  IADD3 R2, P0, R244, R14, RZ ;  /* 0x0000000ef4027210 */ /* 0x000fe20007f1e0ff */
[----:B------:R-:W-:Y:S01]  /*0d00*/  ULDC.64 UR4, c[0x0][0x258] ;  /* 0x0000960000047ab9 */ /* 0x000fe20000000a00 */
[----:B------:R3:W-:Y:S01]  /*0d10*/  STL [R1+0x30], R27 ;  /* 0x0000301b01007387 */ /* 0x0007e20000100800 */
[----:B------:R-:W-:Y:S01]  /*0d20*/  IMAD R0, R21, UR4, RZ ;  /* 0x0000000415007c24 */ /* 0x000fe2000f8e02ff */
[----:B------:R-:W-:Y:S01]  /*0d30*/  IADD3.X R3, R245, R15, RZ, P0, !PT ;  /* 0x0000000ff5037210 */ /* 0x000fe200007fe4ff */
[----:B------:R-:W-:Y:S01]  /*0d40*/  IMAD.WIDE.U32 R250, R9, UR6, R4 ;  /* 0x0000000609fa7c25 */ /* 0x000fe2000f8e0004 */
[----:B------:R3:W-:Y:S01]  /*0d50*/  STL [R1+0x2c], R8 ;  /* 0x00002c0801007387 */ /* 0x0007e20000100800 */
[----:B------:R-:W-:-:S02]  /*0d60*/  ISETP.GE.AND P0, PT, R42, R23, PT ;  /* 0x000000172a00720c */ /* 0x000fc40003f06270 */
[----:B------:R-:W-:Y:S01]  /*0d70*/  IMAD.WIDE.U32 R12, R20, UR4, R2 ;  /* 0x00000004140c7c25 */ /* 0x000fe2000f8e0002 */
[----:B------:R-:W-:Y:S01]  /*0d80*/  LOP3.LUT R2, R18, 0xfffffff8, RZ, 0xc0, !PT ;  /* 0xfffffff812027812 */ /* 0x000fe200078ec0ff */
[----:B------:R-:W-:Y:S01]  /*0d90*/  UMOV UR4, 0x400 ;  /* 0x0000040000047882 */ /* 0x000fe20000000000 */
[----:B------:R-:W-:Y:S01]  /*0da0*/  LOP3.LUT R3, R19, 0xfffffff0, RZ, 0xc0, !PT ;  /* 0xfffffff013037812 */ /* 0x000fe200078ec0ff */
[----:B-1----:R-:W-:Y:S01]  /*0db0*/  ULEA UR4, UR10, UR4, 0x18 ;  /* 0x000000040a047291 */ /* 0x002fe2000f8ec03f */
[----:B------:R-:W-:Y:S01]  /*0dc0*/  IMAD R0, R20, UR5, R0 ;  /* 0x0000000514007c24 */ /* 0x000fe2000f8e0200 */
[-C--:B------:R-:W-:Y:S01]  /*0dd0*/  IADD3 R22, -R2, R158.reuse, RZ ;  /* 0x0000009e02167210 */ /* 0x080fe20007ffe1ff */
[----:B------:R-:W-:Y:S01]  /*0de0*/  IMAD R39, R9, UR7, R6 ;  /* 0x0000000709277c24 */ /* 0x000fe2000f8e0206 */
[----:B------:R-:W-:Y:S01]  /*0df0*/  IADD3 R9, -R3, R158, RZ ;  /* 0x0000009e03097210 */ /* 0x000fe20007ffe1ff */
[----:B------:R-:W-:Y:S01]  /*0e00*/  VIADD R239, R244, 0x40 ;  /* 0x00000040f4ef7836 */ /* 0x000fe20000000000 */
[----:B------:R-:W-:-:S02]  /*0e10*/  ISETP.GE.AND P1, PT, R27, R23, PT ;  /* 0x000000171b00720c */ /* 0x000fc40003f26270 */
        /* <DEDUP_REMOVED lines=18> */
[----:B------:R-:W5:Y:S01]  /*0f40*/  @!P5 LDC.64 R2, c[0x0][0x210] ;  /* 0x00008400ff02db82 */ /* 0x000f620000000a00 */
[----:B------:R4:W-:Y:S01]  /*0f50*/  @P6 STS.64 [R222+0x8], RZ ;  /* 0x000008ffde006388 */ /* 0x0009e20000000a00 */
[----:B-1----:R-:W-:-:S04]  /*0f60*/  @!P6 LEA R4, P0, R6, R4, 0x1 ;  /* 0x000000040604e211 */ /* 0x002fc800078008ff */
[C---:B------:R-:W-:Y:S02]  /*0f70*/  @!P6 LEA.HI.X R5, R6.reuse, R5, R0, 0x1, P0 ;  /* 0x000000050605e211 */ /* 0x040fe400000f0c00 */
[----:B-----5:R-:W-:-:S03]  /*0f80*/  @!P5 LEA R2, P0, R6, R2, 0x1 ;  /* 0x000000020602d211 */ /* 0x020fc600078008ff */
        /* <DEDUP_REMOVED lines=13> */
[----:B----4-:R-:W-:-:S04]  /*1060*/  LEA R2, P0, R6, UR6, 0x1 ;  /* 0x0000000606027c11 */ /* 0x010fc8000f8008ff */
[----:B------:R-:W-:-:S05]  /*1070*/  LEA.HI.X R3, R6, UR7, R0, 0x1, P0 ;  /* 0x0000000706037c11 */ /* 0x000fca00080f0c00 */
[----:B------:R-:W-:Y:S01]  /*1080*/  @!PT LDS RZ, [RZ] ;  /* 0x00000000fffff984 */ /* 0x000fe20000000800 */
[----:B------:R-:W-:Y:S01]  /*1090*/  @!PT LDS RZ, [RZ] ;  /* 0x00000000fffff984 */ /* 0x000fe20000000800 */
[----:B------:R-:W-:Y:S01]  /*10a0*/  @!PT LDS RZ, [RZ] ;  /* 0x00000000fffff984 */ /* 0x000fe20000000800 */
[----:B------:R1:W-:Y:S04]  /*10b0*/  LDGSTS.E.BYPASS.LTC128B.128 [R222+0x4000], desc[UR8][R2.64+0x80] ;  /* 0x0400008002de7fae */ /* 0x0003e8000b901d48 */
.L_x_102:
[----:B------:R-:W-:Y:S05]  /*10c0*/  BSYNC B0 ;  /* 0x0000000000007941 */ /* 0x000fea0003800000 */
.L_x_101:
[----:B------:R-:W-:Y:S01]  /*10d0*/  ISETP.GE.AND P0, PT, R8, R23, PT ;  /* 0x000000170800720c */ /* 0x000fe20003f06270 */
[----:B------:R-:W-:Y:S01]  /*10e0*/  BSSY B0, `(.L_x_103) ;  /* 0x000002f000007945 */ /* 0x000fe20003800000 */
[----:B------:R-:W-:Y:S01]  /*10f0*/  SHF.R.S32.HI R37, RZ, 0x1, R19 ;  /* 0x00000001ff257819 */ /* 0x000fe20000011413 */
[----:B---3--:R-:W-:Y:S01]  /*1100*/  IMAD R23, R108, -0x40, R134 ;  /* 0xffffffc06c177824 */ /* 0x008fe200078e0286 */
[----:B------:R-:W-:Y:S02]  /*1110*/  LEA.HI R8, R9, R9, RZ, 0x1 ;  /* 0x0000000909087211 */ /* 0x000fe400078f08ff */
[----:B------:R-:W-:Y:S01]  /*1120*/  SHF.R.S32.HI R27, RZ, 0x1f, R9 ;  /* 0x0000001fff1b7819 */ /* 0x000fe20000011409 */
[----:B------:R-:W-:Y:S01]  /*1130*/  IMAD.SHL.U32 R18, R37, 0x40, RZ ;  /* 0x0000004025127824 */ /* 0x000fe200078e00ff */
[--C-:B------:R-:W-:Y:S02]  /*1140*/  SHF.R.S32.HI R14, RZ, 0x1, R8.reuse ;  /* 0x00000001ff0e7819 */ /* 0x100fe40000011408 */
[----:B------:R-:W-:Y:S01]  /*1150*/  SHF.R.S32.HI R15, RZ, 0x1f, R8 ;  /* 0x0000001fff0f7819 */ /* 0x000fe20000011408 */
[----:B------:R-:W-:Y:S05]  /*1160*/  @P2 BRA `(.L_x_104) ;  /* 0x0000000000982947 */ /* 0x000fea0003800000 */
[----:B------:R-:W-:Y:S01]  /*1170*/  ULDC UR5, c[0x0][0x2d0] ;  /* 0x0000b40000057ab9 */ /* 0x000fe20000000800 */
[----:B----4-:R-:W-:Y:S01]  /*1180*/  IADD3 R4, P2, R44, 0x20, RZ ;  /* 0x000000202c047810 */ /* 0x010fe20007f5e0ff */
[----:B------:R-:W-:Y:S01]  /*1190*/  ULDC.64 UR6, c[0x0][0x240] ;  /* 0x0000900000067ab9 */ /* 0x000fe20000000a00 */
[----:B------:R-:W-:Y:S01]  /*11a0*/  ISETP.GE.AND P6, PT, R244, UR5, PT ;  /* 0x00000005f4007c0c */ /* 0x000fe2000bfc6270 */
[----:B-1----:R-:W-:Y:S01]  /*11b0*/  IMAD.MOV.U32 R2, RZ, RZ, R12 ;  /* 0x000000ffff027224 */ /* 0x002fe200078e000c */
        /* <DEDUP_REMOVED lines=10> */
[----:B------:R-:W4:Y:S01]  /*1260*/  @!P5 LDC.64 R16, c[0x0][0x210] ;  /* 0x00008400ff10db82 */ /* 0x000f220000000a00 */
[----:B-1----:R-:W-:-:S04]  /*1270*/  @!P6 LEA R6, P3, R2, R6, 0x1 ;  /* 0x000000060206e211 */ /* 0x002fc800078608ff */
        /* <DEDUP_REMOVED lines=21> */
.L_x_104:
[----:B------:R-:W-:Y:S05]  /*13d0*/  BSYNC B0 ;  /* 0x0000000000007941 */ /* 0x000fea0003800000 */
.L_x_103:
[----:B-1--4-:R-:W-:Y:S01]  /*13e0*/  LEA.HI R2, R15, R14, RZ, 0x2 ;  /* 0x0000000e0f027211 */ /* 0x012fe200078f10ff */
[----:B------:R-:W-:Y:S01]  /*13f0*/  BSSY B0, `(.L_x_105) ;  /* 0x0000035000007945 */ /* 0x000fe20003800000 */
[----:B------:R-:W-:Y:S02]  /*1400*/  LOP3.LUT R0, R18, 0xc0, RZ, 0xc0, !PT ;  /* 0x000000c012007812 */ /* 0x000fe400078ec0ff */
[----:B------:R-:W-:Y:S02]  /*1410*/  LOP3.LUT R3, R2, 0xfffffffc, RZ, 0xc0, !PT ;  /* 0xfffffffc02037812 */ /* 0x000fe400078ec0ff */
[----:B------:R-:W-:Y:S02]  /*1420*/  LOP3.LUT R8, R8, 0x7fffffe, RZ, 0xc0, !PT ;  /* 0x07fffffe08087812 */ /* 0x000fe400078ec0ff */
[----:B---3--:R-:W-:Y:S01]  /*1430*/  LOP3.LUT R4, R19, 0x3fffffe, RZ, 0xc0, !PT ;  /* 0x03fffffe13047812 */ /* 0x008fe200078ec0ff */
[----:B------:R-:W-:Y:S01]  /*1440*/  IMAD.IADD R36, R14, 0x1, -R3 ;  /* 0x000000010e247824 */ /* 0x000fe200078e0a03 */
[----:B------:R-:W-:Y:S01]  /*1450*/  LOP3.LUT R2, R0, 0x8, R26, 0xf8, !PT ;  /* 0x0000000800027812 */ /* 0x000fe200078ef81a */
[----:B------:R-:W-:Y:S01]  /*1460*/  IMAD.IADD R111, R9, 0x1, -R8 ;  /* 0x00000001096f7824 */ /* 0x000fe200078e0a08 */
[----:B------:R-:W-:Y:S01]  /*1470*/  SHF.R.U32.HI R0, RZ, 0x3, R0 ;  /* 0x00000003ff007819 */ /* 0x000fe20000011600 */
[----:B------:R-:W-:Y:S01]  /*1480*/  IMAD.IADD R26, R22, 0x1, -R4 ;  /* 0x00000001161a7824 */ /* 0x000fe200078e0a04 */
[----:B------:R-:W-:-:S02]  /*1490*/  ISETP.GE.AND P6, PT, R42, R23, PT ;  /* 0x000000172a00720c */ /* 0x000fc40003fc6270 */
[----:B------:R-:W-:Y:S02]  /*14a0*/  LEA.HI R27, R27, R9, RZ, 0x3 ;  /* 0x000000091b1b7211 */ /* 0x000fe400078f18ff */
[----:B------:R-:W-:Y:S02]  /*14b0*/  LOP3.LUT R33, R2, R0, RZ, 0x3c, !PT ;  /* 0x0000000002217212 */ /* 0x000fe400078e3cff */
[----:B------:R-:W-:Y:S01]  /*14c0*/  @P4 SHF.R.S32.HI R19, RZ, 0x1f, R40 ;  /* 0x0000001fff134819 */ /* 0x000fe20000011428 */
        /* <DEDUP_REMOVED lines=39> */
.L_x_106:
[----:B------:R-:W-:Y:S05]  /*1740*/  BSYNC B0 ;  /* 0x0000000000007941 */ /* 0x000fea0003800000 */
.L_x_105:
[C---:B------:R-:W-:Y:S01]  /*1750*/  SHF.L.U64.HI R156, R24.reuse, 0x6, R25 ;  /* 0x00000006189c7819 */ /* 0x040fe20000010219 */
[----:B------:R-:W-:Y:S01]  /*1760*/  BSSY B0, `(.L_x_107) ;  /* 0x0000031000007945 */ /* 0x000fe20003800000 */
[----:B------:R-:W-:Y:S01]  /*1770*/  IADD3 R247, R47, R32, RZ ;  /* 0x000000202ff77210 */ /* 0x000fe20007ffe0ff */
[----:B--2---:R-:W-:Y:S01]  /*1780*/  @P4 IMAD R19, R19, R30, RZ ;  /* 0x0000001e13134224 */ /* 0x004fe200078e02ff */
[----:B------:R-:W-:Y:S01]  /*1790*/  SHF.L.U32 R110, R24, 0x6, RZ ;  /* 0x00000006186e7819 */ /* 0x000fe200000006ff */
[----:B------:R-:W-:Y:S01]  /*17a0*/  IMAD R0, R156, R108, RZ ;  /* 0x0000006c9c007224 */ /* 0x000fe200078e02ff */
[----:B------:R-:W-:Y:S02]  /*17b0*/  SHF.R.S32.HI R22, RZ, 0x1f, R108 ;  /* 0x0000001fff167819 */ /* 0x000fe4000001146c */
[----:B------:R-:W-:Y:S02]  /*17c0*/  MOV R246, R46 ;  /* 0x0000002e00f67202 */ /* 0x000fe40000000f00 */
[----:B------:R-:W-:Y:S01]  /*17d0*/  ISETP.GE.AND P5, PT, R41, R23, PT ;  /* 0x000000172900720c */ /* 0x000fe20003fa6270 */
[----:B------:R-:W-:-:S02]  /*17e0*/  IMAD R18, R22, R110, R0 ;  /* 0x0000006e16127224 */ /* 0x000fc400078e0200 */
[----:B------:R-:W-:Y:S01]  /*17f0*/  IMAD.WIDE.U32 R2, R108, R110, R246 ;  /* 0x0000006e6c027225 */ /* 0x000fe200078e00f6 */
[----:B------:R-:W-:Y:S09]  /*1800*/  @P0 BRA `(.L_x_108) ;  /* 0x0000000000980947 */ /* 0x000ff20003800000 */
[----:B------:R-:W-:Y:S01]  /*1810*/  ULDC UR5, c[0x0][0x2d0] ;  /* 0x0000b40000057ab9 */ /* 0x000fe20000000800 */
[----:B---3--:R-:W-:Y:S01]  /*1820*/  IADD3 R6, P0, R44, 0x60, RZ ;  /* 0x000000602c067810 */ /* 0x008fe20007f1e0ff */
        /* <DEDUP_REMOVED lines=36> */
.L_x_108:
[----:B------:R-:W-:Y:S05]  /*1a70*/  BSYNC B0 ;  /* 0x0000000000007941 */ /* 0x000fea0003800000 */
.L_x_107:
[----:B------:R-:W-:Y:S01]  /*1a80*/  BSSY B0, `(.L_x_109) ;  /* 0x0000024000007945 */ /* 0x000fe20003800000 */
[----:B------:R-:W-:Y:S01]  /*1a90*/  @P4 IMAD.WIDE.U32 R10, R40, R30, R20 ;  /* 0x0000001e280a4225 */ /* 0x000fe200078e0014 */
[----:B------:R-:W-:-:S03]  /*1aa0*/  IADD3 R8, R3, R18, RZ ;  /* 0x0000001203087210 */ /* 0x000fc60007ffe0ff */
[----:B------:R-:W-:Y:S01]  /*1ab0*/  @P4 IMAD R19, R40, R31, R19 ;  /* 0x0000001f28134224 */ /* 0x000fe200078e0213 */
[----:B------:R-:W-:Y:S06]  /*1ac0*/  @P6 BRA `(.L_x_110) ;  /* 0x00000000007c6947 */ /* 0x000fec0003800000 */
[----:B------:R-:W-:Y:S02]  /*1ad0*/  ULDC UR5, c[0x0][0x2d0] ;  /* 0x0000b40000057ab9 */ /* 0x000fe40000000800 */
[----:B------:R-:W-:Y:S02]  /*1ae0*/  ISETP.GE.AND P3, PT, R244, UR5, PT ;  /* 0x00000005f4007c0c */ /* 0x000fe4000bf66270 */
[----:B------:R-:W-:Y:S02]  /*1af0*/  ISETP.GE.AND P2, PT, R238, UR5, PT ;  /* 0x00000005ee007c0c */ /* 0x000fe4000bf46270 */
[----:B------:R-:W-:-:S09]  /*1b00*/  ISETP.GE.AND P0, PT, R239, UR5, PT ;  /* 0x00000005ef007c0c */ /* 0x000fd2000bf06270 */
[----:B--23--:R-:W2:Y:S01]  /*1b10*/  @!P3 LDC.64 R6, c[0x0][0x218] ;  /* 0x00008600ff06bb82 */ /* 0x00cea20000000a00 */
[----:B------:R3:W-:Y:S04]  /*1b20*/  @P3 STS [R222+0x6000], RZ ;  /* 0x006000ffde003388 */ /* 0x0007e80000000800 */
[----:B------:R3:W-:Y:S03]  /*1b30*/  @P3 STS [R222+0x6004], RZ ;  /* 0x006004ffde003388 */ /* 0x0007e60000000800 */
[----:B-1--4-:R-:W1:Y:S01]  /*1b40*/  @!P2 LDC.64 R4, c[0x0][0x218] ;  /* 0x00008600ff04ab82 */ /* 0x012e620000000a00 */
        /* <DEDUP_REMOVED lines=23> */
.L_x_110:
[----:B------:R-:W-:Y:S05]  /*1cc0*/  BSYNC B0 ;  /* 0x0000000000007941 */ /* 0x000fea0003800000 */
.L_x_109:
        /* <DEDUP_REMOVED lines=35> */
.L_x_112:
[----:B------:R-:W-:Y:S05]  /*1f00*/  BSYNC B0 ;  /* 0x0000000000007941 */ /* 0x000fea0003800000 */
.L_x_111:
[----:B------:R-:W0:Y:S01]  /*1f10*/  LDGDEPBAR ;  /* 0x00000000000079af */ /* 0x000e220000000000 */
[----:B-12---:R-:W-:Y:S01]  /*1f20*/  @P4 IMAD.IADD R3, R11, 0x1, R19 ;  /* 0x000000010b034824 */ /* 0x006fe200078e0213 */
[----:B------:R-:W-:Y:S01]  /*1f30*/  @P4 LEA R2, P0, R10, R34, 0x2 ;  /* 0x000000220a024211 */ /* 0x000fe200078010ff */
[----:B---34-:R-:W-:Y:S02]  /*1f40*/  IMAD.SHL.U32 R4, R27, 0x20, RZ ;  /* 0x000000201b047824 */ /* 0x018fe400078e00ff */
[----:B------:R-:W-:Y:S01]  /*1f50*/  IMAD.SHL.U32 R0, R36, 0x40, RZ ;  /* 0x0000004024007824 */ /* 0x000fe200078e00ff */
[----:B------:R-:W-:Y:S01]  /*1f60*/  @P4 LEA.HI.X R3, R10, R35, R3, 0x2, P0 ;  /* 0x000000230a034211 */ /* 0x000fe200000f1403 */
[----:B------:R-:W-:Y:S01]  /*1f70*/  IMAD.SHL.U32 R5, R38, 0x8, RZ ;  /* 0x0000000826057824 */ /* 0x000fe200078e00ff */
[----:B------:R-:W-:Y:S01]  /*1f80*/  ISETP.GE.AND P1, PT, R42, R23, PT ;  /* 0x000000172a00720c */ /* 0x000fe20003f26270 */
[----:B------:R-:W-:Y:S01]  /*1f90*/  IMAD R8, R38, 0x8, R26 ;  /* 0x0000000826087824 */ /* 0x000fe200078e021a */
[----:B------:R-:W-:Y:S01]  /*1fa0*/  LOP3.LUT R0, R0, 0xc0, RZ, 0xc0, !PT ;  /* 0x000000c000007812 */ /* 0x000fe200078ec0ff */
[----:B------:R1:W5:Y:S01]  /*1fb0*/  @P4 LDG.E R135, desc[UR8][R2.64] ;  /* 0x0000000802874981 */ /* 0x000362000c1e1900 */
[----:B------:R-:W-:-:S02]  /*1fc0*/  LOP3.LUT R109, R4, 0xffffff00, RZ, 0xc0, !PT ;  /* 0xffffff00046d7812 */ /* 0x000fc400078ec0ff */
[----:B------:R-:W-:Y:S02]  /*1fd0*/  LOP3.LUT R5, R0, 0x8, R5, 0xf8, !PT ;  /* 0x0000000800057812 */ /* 0x000fe400078ef805 */
[----:B------:R-:W-:Y:S01]  /*1fe0*/  SHF.R.U32.HI R4, RZ, 0x3, R0 ;  /* 0x00000003ff047819 */ /* 0x000fe20000011600 */
[----:B------:R-:W-:-:S04]  /*1ff0*/  DEPBAR.LE SB0, 0x0 ;  /* 0x000080000000791a */ /* 0x000fc80000000000 */
[----:B------:R-:W-:Y:S01]  /*2000*/  BAR.SYNC.DEFER_BLOCKING 0x0 ;  /* 0x0000000000007b1d */ /* 0x000fe20000010000 */
[----:B------:R-:W-:Y:S01]  /*2010*/  IMAD R0, R22, R28, RZ ;  /* 0x0000001c16007224 */ /* 0x000fe200078e02ff */
[----:B------:R-:W-:Y:S01]  /*2020*/  LOP3.LUT R132, R5, R4, RZ, 0x3c, !PT ;  /* 0x0000000405847212 */ /* 0x000fe200078e3cff */
[----:B------:R-:W-:Y:S01]  /*2030*/  IMAD.WIDE.U32 R4, R108, R28, RZ ;  /* 0x0000001c6c047225 */ /* 0x000fe200078e00ff */
[----:B-1----:R-:W-:-:S03]  /*2040*/  LEA R2, R157, R109, 0x9 ;  /* 0x0000006d9d027211 */ /* 0x002fc600078e48ff */
[----:B------:R-:W-:Y:S02]  /*2050*/  IMAD R0, R108, R29, R0 ;  /* 0x0000001d6c007224 */ /* 0x000fe400078e0200 */
[----:B------:R-:W-:Y:S01]  /*2060*/  IMAD R2, R111, 0x20, R2 ;  /* 0x000000206f027824 */ /* 0x000fe200078e0202 */
[----:B------:R1:W-:Y:S04]  /*2070*/  @P1 STS [R222+0x9000], RZ ;  /* 0x009000ffde001388 */ /* 0x0003e80000000800 */
[----:B------:R1:W-:Y:S04]  /*2080*/  @P1 STS [R222+0x9004], RZ ;  /* 0x009004ffde001388 */ /* 0x0003e80000000800 */
[----:B------:R1:W-:Y:S04]  /*2090*/  @P1 STS.64 [R222+0x9008], RZ ;  /* 0x009008ffde001388 */ /* 0x0003e80000000a00 */
[----:B------:R1:W-:Y:S04]  /*20a0*/  @P1 STS.128 [R222+0xa000], RZ ;  /* 0x00a000ffde001388 */ /* 0x0003e80000000c00 */
[----:B------:R1:W-:Y:S01]  /*20b0*/  @P1 STS.128 [R222+0xb000], RZ ;  /* 0x00b000ffde001388 */ /* 0x0003e20000000c00 */
[----:B------:R-:W-:Y:S01]  /*20c0*/  IMAD.IADD R252, R251, 0x1, R39 ;  /* 0x00000001fbfc7824 */ /* 0x000fe200078e0227 */
[----:B------:R-:W-:Y:S01]  /*20d0*/  LEA R6, P0, R4, R250, 0x6 ;  /* 0x000000fa04067211 */ /* 0x000fe200078030ff */
[----:B------:R-:W-:Y:S01]  /*20e0*/  IMAD.IADD R7, R5, 0x1, R0 ;  /* 0x0000000105077824 */ /* 0x000fe200078e0200 */
[----:B------:R-:W-:Y:S01]  /*20f0*/  LEA R0, R8, R33, 0x5 ;  /* 0x0000002108007211 */ /* 0x000fe200078e28ff */
[----:B------:R-:W-:Y:S01]  /*2100*/  IMAD.IADD R2, R132, 0x1, R2 ;  /* 0x0000000184027824 */ /* 0x000fe200078e0202 */
[----:B------:R-:W-:Y:S01]  /*2110*/  BSSY B0, `(.L_x_113) ;  /* 0x0000025000007945 */ /* 0x000fe20003800000 */
[----:B------:R-:W-:-:S02]  /*2120*/  ISETP.GE.AND P6, PT, R41, R23, PT ;  /* 0x000000172900720c */ /* 0x000fc40003fc6270 */
[----:B------:R-:W-:Y:S02]  /*2130*/  LEA.HI.X R7, R4, R252, R7, 0x6, P0 ;  /* 0x000000fc04077211 */ /* 0x000fe400000f3407 */
[----:B------:R-:W-:Y:S02]  /*2140*/  LEA R217, R0, UR4, 0x1 ;  /* 0x0000000400d97c11 */ /* 0x000fe4000f8e08ff */
[----:B------:R-:W-:Y:S01]  /*2150*/  LEA R220, R2, UR4, 0x1 ;  /* 0x0000000402dc7c11 */ /* 0x000fe2000f8e08ff */
[----:B------:R-:W-:Y:S06]  /*2160*/  @P1 BRA `(.L_x_114) ;  /* 0x00000000007c1947 */ /* 0x000fec0003800000 */
        /* <DEDUP_REMOVED lines=31> */
.L_x_114:
[----:B------:R-:W-:Y:S05]  /*2360*/  BSYNC B0 ;  /* 0x0000000000007941 */ /* 0x000fea0003800000 */
.L_x_113:
        /* <DEDUP_REMOVED lines=15> */
[----:B------:R-:W1:Y:S01]  /*2460*/  @!P2 LDC.64 R10, c[0x0][0x220] ;  /* 0x00008800ff0aab82 */ /* 0x000e620000000a00 */
        /* <DEDUP_REMOVED lines=22> */
.L_x_116:
[----:B------:R-:W-:Y:S05]  /*25d0*/  BSYNC B0 ;  /* 0x0000000000007941 */ /* 0x000fea0003800000 */
.L_x_115:
[----:B------:R-:W-:Y:S01]  /*25e0*/  LDSM.16.M88.4 R32, [R217+0x6000] ;  /* 0x00600000d920783b */ /* 0x000fe20000000200 */
[----:B------:R-:W-:Y:S01]  /*25f0*/  IMAD.MOV.U32 R0, RZ, RZ, 0x20 ;  /* 0x00000020ff007424 */ /* 0x000fe200078e00ff */
[----:B------:R-:W-:Y:S01]  /*2600*/  LOP3.LUT P0, RZ, R37, 0x2, RZ, 0xc0, !PT ;  /* 0x0000000225ff7812 */ /* 0x000fe2000780c0ff */
[----:B-123--:R-:W-:Y:S01]  /*2610*/  IMAD.MOV.U32 R2, RZ, RZ, 0x10 ;  /* 0x00000010ff027424 */ /* 0x00efe200078e00ff */
[----:B------:R-:W1:Y:S01]  /*2620*/  LDSM.16.M88.4 R4, [R220+0x1000] ;  /* 0x00100000dc04783b */ /* 0x000e620000000200 */
[----:B------:R-:W-:Y:S02]  /*2630*/  LOP3.LUT P1, RZ, R36, 0x2, RZ, 0xc0, !PT ;  /* 0x0000000224ff7812 */ /* 0x000fe4000782c0ff */
[----:B------:R-:W-:Y:S01]  /*2640*/  SEL R0, R0, 0xffffffe0, !P0 ;  /* 0xffffffe000007807 */ /* 0x000fe20004000000 */
[----:B------:R-:W2:Y:S01]  /*2650*/  LDSM.16.M88.4 R28, [R217+0x6400] ;  /* 0x00640000d91c783b */ /* 0x000ea20000000200 */
[----:B------:R-:W-:-:S03]  /*2660*/  SEL R2, R2, 0xfffffff0, !P1 ;  /* 0xfffffff002027807 */ /* 0x000fc60004800000 */
[----:B------:R-:W3:Y:S01]  /*2670*/  LDSM.16.M88.4 R24, [R217+0x6800] ;  /* 0x00680000d918783b */ /* 0x000ee20000000200 */
[----:B------:R-:W-:Y:S01]  /*2680*/  IMAD.IADD R219, R217, 0x1, R0 ;  /* 0x00000001d9db7824 */ /* 0x000fe200078e0200 */
[----:B------:R-:W-:Y:S01]  /*2690*/  LOP3.LUT R0, R133, 0xffffffe0, RZ, 0xc0, !PT ;  /* 0xffffffe085007812 */ /* 0x000fe200078ec0ff */
[----:B------:R-:W-:Y:S01]  /*26a0*/  IMAD R221, R2, 0x2, R220 ;  /* 0x0000000202dd7824 */ /* 0x000fe200078e02dc */
[----:B------:R-:W4:Y:S01]  /*26b0*/  LDSM.16.M88.4 R20, [R217+0x6c00] ;  /* 0x006c0000d914783b */ /* 0x000f220000000200 */
[----:B------:R-:W-:Y:S02]  /*26c0*/  IMAD.MOV.U32 R133, RZ, RZ, RZ ;  /* 0x000000ffff857224 */ /* 0x000fe400078e00ff */
[----:B------:R-:W-:Y:S01]  /*26d0*/  IMAD.IADD R0, R158, 0x1, -R0 ;  /* 0x000000019e007824 */ /* 0x000fe200078e0a00 */
[----:B------:R-:W4:Y:S04]  /*26e0*/  LDSM.16.M88.4 R8, [R220] ;  /* 0x00000000dc08783b */ /* 0x000f280000000200 */
[----:B------:R-:W-:Y:S01]  /*26f0*/  LDSM.16.M88.4 R36, [R219+0x6000] ;  /* 0x00600000db24783b */ /* 0x000fe20000000200 */
[----:B------:R-:W-:-:S03]  /*2700*/  SHF.R.S32.HI R3, RZ, 0x1f, R0 ;  /* 0x0000001fff037819 */ /* 0x000fc60000011400 */
[----:B------:R-:W4:Y:S01]  /*2710*/  LDSM.16.M88.4 R12, [R221+0x1000] ;  /* 0x00100000dd0c783b */ /* 0x000f220000000200 */
[----:B------:R-:W-:-:S03]  /*2720*/  LEA.HI R0, R3, R0, RZ, 0x2 ;  /* 0x0000000003007211 */ /* 0x000fc600078f10ff */
[----:B------:R-:W4:Y:S01]  /*2730*/  LDSM.16.M88.4 R44, [R219+0x6400] ;  /* 0x00640000db2c783b */ /* 0x000f220000000200 */
[----:B------:R-:W-:-:S03]  /*2740*/  SHF.R.S32.HI R160, RZ, 0x2, R0 ;  /* 0x00000002ffa07819 */ /* 0x000fc60000011400 */
[----:B------:R-:W4:Y:S02]  /*2750*/  LDSM.16.M88.4 R40, [R219+0x6800] ;  /* 0x00680000db28783b */ /* 0x000f240000000200 */
[----:B------:R-:W-:Y:S02]  /*2760*/  IMAD R0, R157, 0x10, R160 ;  /* 0x000000109d007824 */ /* 0x000fe400078e02a0 */
[----:B------:R-:W4:Y:S02]  /*2770*/  LDSM.16.M88.4 R48, [R219+0x6c00] ;  /* 0x006c0000db30783b */ /* 0x000f240000000200 */
[----:B------:R-:W-:Y:S01]  /*2780*/  IMAD.IADD R228, R228, 0x1, R0 ;  /* 0x00000001e4e47824 */ /* 0x000fe200078e0200 */
[C---:B-1----:R-:W-:Y:S01]  /*2790*/  HMMA.16816.F32 R88, R4.reuse, R34, RZ ;  /* 0x000000220458723c */ /* 0x042fe200000018ff */
[----:B------:R-:W1:Y:S03]  /*27a0*/  LDSM.16.M88.4 R16, [R221] ;  /* 0x00000000dd10783b */ /* 0x000e660000000200 */
[----:B------:R-:W-:Y:S01]  /*27b0*/  IADD3 R0, R134, R228, -R207 ;  /* 0x000000e486007210 */ /* 0x000fe20007ffe8cf */
[----:B------:R-:W-:Y:S01]  /*27c0*/  LDSM.16.M88.4 R84, [R217+0x7000] ;  /* 0x00700000d954783b */ /* 0x000fe20000000200 */
[C---:B------:R-:W-:Y:S03]  /*27d0*/  HMMA.16816.F32 R92, R4.reuse, R32, RZ ;  /* 0x00000020045c723c */ /* 0x040fe600000018ff */
[----:B------:R-:W-:Y:S03]  /*27e0*/  LDSM.16.M88.4 R96, [R217+0x7400] ;  /* 0x00740000d960783b */ /* 0x000fe60000000200 */
[C---:B--2---:R-:W-:Y:S01]  /*27f0*/  HMMA.16816.F32 R76, R4.reuse, R28, RZ ;  /* 0x0000001c044c723c */ /* 0x044fe200000018ff */
[----:B------:R-:W-:Y:S04]  /*2800*/  LDSM.16.M88.4 R104, [R217+0x7800] ;  /* 0x00780000d968783b */ /* 0x000fe80000000200 */
[----:B------:R-:W-:Y:S01]  /*2810*/  LDSM.16.M88.4 R112, [R217+0x7c00] ;  /* 0x007c0000d970783b */ /* 0x000fe20000000200 */
[C---:B---3--:R-:W-:Y:S03]  /*2820*/  HMMA.16816.F32 R68, R4.reuse, R24, RZ ;  /* 0x000000180444723c */ /* 0x048fe600000018ff */
[----:B------:R-:W-:Y:S03]  /*2830*/  STL [R1+0x28], R160 ;  /* 0x000028a001007387 */ /* 0x000fe60000100800 */
[C---:B----4-:R-:W-:Y:S01]  /*2840*/  HMMA.16816.F32 R60, R4.reuse, R20, RZ ;  /* 0x00000014043c723c */ /* 0x050fe200000018ff */
[----:B------:R-:W0:Y:S05]  /*2850*/  LDGDEPBAR ;  /* 0x00000000000079af */ /* 0x000e2a0000000000 */
        /* <DEDUP_REMOVED lines=11> */
[----:B------:R-:W2:Y:S04]  /*2910*/  LDSM.16.M88.4 R8, [R220+0x3000] ;  /* 0x00300000dc08783b */ /* 0x000ea80000000200 */
[----:B------:R-:W-:Y:S01]  /*2920*/  LDSM.16.M88.4 R20, [R219+0x7400] ;  /* 0x00740000db14783b */ /* 0x000fe20000000200 */
[C---:B------:R-:W-:Y:S06]  /*2930*/  HMMA.16816.F32 R136, R12.reuse, R38, R88 ;  /* 0x000000260c88723c */ /* 0x040fec0000001858 */
[C---:B------:R-:W-:Y:S06]  /*2940*/  HMMA.16816.F32 R140, R12.reuse, R36, R92 ;  /* 0x000000240c8c723c */ /* 0x040fec000000185c */
[C---:B------:R-:W-:Y:S06]  /*2950*/  HMMA.16816.F32 R128, R12.reuse, R44, R76 ;  /* 0x0000002c0c80723c */ /* 0x040fec000000184c */
[C---:B------:R-:W-:Y:S01]  /*2960*/  HMMA.16816.F32 R124, R12.reuse, R40, R68 ;  /* 0x000000280c7c723c */ /* 0x040fe20000001844 */
[----:B------:R-:W-:Y:S05]  /*2970*/  LDSM.16.M88.4 R68, [R219+0x7c00] ;  /* 0x007c0000db44783b */ /* 0x000fea0000000200 */
[C---:B------:R-:W-:Y:S06]  /*2980*/  HMMA.16816.F32 R120, R12.reuse, R48, R60 ;  /* 0x000000300c78723c */ /* 0x040fec000000183c */
[C---:B------:R-:W-:Y:S06]  /*2990*/  HMMA.16816.F32 R148, R12.reuse, R46, R72 ;  /* 0x0000002e0c94723c */ /* 0x040fec0000001848 */
[C---:B------:R-:W-:Y:S06]  /*29a0*/  HMMA.16816.F32 R144, R12.reuse, R42, R64 ;  /* 0x0000002a0c90723c */ /* 0x040fec0000001840 */
[----:B------:R-:W-:Y:S01]  /*29b0*/  HMMA.16816.F32 R88, R12, R50, R52 ;  /* 0x000000320c58723c */ /* 0x000fe20000001834 */
[----:B------:R-:W3:Y:S05]  /*29c0*/  LDSM.16.M88.4 R12, [R220+0x2000] ;  /* 0x00200000dc0c783b */ /* 0x000eea0000000200 */
[C---:B-1----:R-:W-:Y:S06]  /*29d0*/  HMMA.16816.F32 R64, R16.reuse, R36, R100 ;  /* 0x000000241040723c */ /* 0x042fec0000001864 */
[C---:B------:R-:W-:Y:S06]  /*29e0*/  HMMA.16816.F32 R76, R16.reuse, R38, R80 ;  /* 0x00000026104c723c */ /* 0x040fec0000001850 */
[C---:B------:R-:W-:Y:S06]  /*29f0*/  HMMA.16816.F32 R100, R16.reuse, R44, R32 ;  /* 0x0000002c1064723c */ /* 0x040fec0000001820 */
[C---:B------:R-:W-:Y:S06]  /*2a00*/  HMMA.16816.F32 R80, R16.reuse, R46, R56 ;  /* 0x0000002e1050723c */ /* 0x040fec0000001838 */
[C---:B------:R-:W-:Y:S01]  /*2a10*/  HMMA.16816.F32 R152, R16.reuse, R40, R28 ;  /* 0x000000281098723c */ /* 0x040fe2000000181c */
[----:B------:R-:W-:Y:S05]  /*2a20*/  LDSM.16.M88.4 R28, [R219+0x7000] ;  /* 0x00700000db1c783b */ /* 0x000fea0000000200 */
[C---:B------:R-:W-:Y:S01]  /*2a30*/  HMMA.16816.F32 R92, R16.reuse, R48, R4 ;  /* 0x00000030105c723c */ /* 0x040fe20000001804 */
[----:B------:R-:W-:Y:S05]  /*2a40*/  LDSM.16.M88.4 R4, [R221+0x3000] ;  /* 0x00300000dd04783b */ /* 0x000fea0000000200 */
[C---:B------:R-:W-:Y:S01]  /*2a50*/  HMMA.16816.F32 R72, R16.reuse, R42, R24 ;  /* 0x0000002a1048723c */ /* 0x040fe20000001818 */
[----:B------:R-:W1:Y:S05]  /*2a60*/  LDSM.16.M88.4 R24, [R219+0x7800] ;  /* 0x00780000db18783b */ /* 0x000e6a0000000200 */
[----:B------:R-:W-:Y:S01]  /*2a70*/  HMMA.16816.F32 R60, R16, R50, R116 ;  /* 0x00000032103c723c */ /* 0x000fe20000001874 */
[----:B------:R-:W4:Y:S05]  /*2a80*/  LDSM.16.M88.4 R16, [R221+0x2000] ;  /* 0x00200000dd10783b */ /* 0x000f2a0000000200 */
[C---:B--2---:R-:W-:Y:S06]  /*2a90*/  HMMA.16816.F32 R56, R8.reuse, R84, R140 ;  /* 0x000000540838723c */ /* 0x044fec000000188c */
[C---:B------:R-:W-:Y:S06]  /*2aa0*/  HMMA.16816.F32 R48, R8.reuse, R96, R128 ;  /* 0x000000600830723c */ /* 0x040fec0000001880 */
[C---:B------:R-:W-:Y:S06]  /*2ab0*/  HMMA.16816.F32 R40, R8.reuse, R104, R124 ;  /* 0x000000680828723c */ /* 0x040fec000000187c */
[C---:B------:R-:W-:Y:S06]  /*2ac0*/  HMMA.16816.F32 R32, R8.reuse, R112, R120 ;  /* 0x000000700820723c */ /* 0x040fec0000001878 */
[C---:B------:R-:W-:Y:S06]  /*2ad0*/  HMMA.16816.F32 R52, R8.reuse, R86, R136 ;  /* 0x000000560834723c */ /* 0x040fec0000001888 */
[C---:B------:R-:W-:Y:S06]  /*2ae0*/  HMMA.16816.F32 R44, R8.reuse, R98, R148 ;  /* 0x00000062082c723c */ /* 0x040fec0000001894 */
[C---:B------:R-:W-:Y:S06]  /*2af0*/  HMMA.16816.F32 R36, R8.reuse, R106, R144 ;  /* 0x0000006a0824723c */ /* 0x040fec0000001890 */
[----:B------:R-:W-:Y:S06]  /*2b00*/  HMMA.16816.F32 R8, R8, R114, R88 ;  /* 0x000000720808723c */ /* 0x000fec0000001858 */
[C---:B---3--:R-:W-:Y:S06]  /*2b10*/  HMMA.16816.F32 R64, R12.reuse, R84, R64 ;  /* 0x000000540c40723c */ /* 0x048fec0000001840 */
[C---:B------:R-:W-:Y:S06]  /*2b20*/  HMMA.16816.F32 R76, R12.reuse, R86, R76 ;  /* 0x000000560c4c723c */ /* 0x040fec000000184c */
[C---:B------:R-:W-:Y:S06]  /*2b30*/  HMMA.16816.F32 R88, R12.reuse, R96, R100 ;  /* 0x000000600c58723c */ /* 0x040fec0000001864 */
[C---:B------:R-:W-:Y:S06]  /*2b40*/  HMMA.16816.F32 R84, R12.reuse, R98, R80 ;  /* 0x000000620c54723c */ /* 0x040fec0000001850 */
[C---:B------:R-:W-:Y:S06]  /*2b50*/  HMMA.16816.F32 R96, R12.reuse, R112, R92 ;  /* 0x000000700c60723c */ /* 0x040fec000000185c */
[C---:B------:R-:W-:Y:S06]  /*2b60*/  HMMA.16816.F32 R92, R12.reuse, R104, R152 ;  /* 0x000000680c5c723c */ /* 0x040fec0000001898 */
[C---:B------:R-:W-:Y:S06]  /*2b70*/  HMMA.16816.F32 R104, R12.reuse, R106, R72 ;  /* 0x0000006a0c68723c */ /* 0x040fec0000001848 */
[----:B------:R-:W-:Y:S01]  /*2b80*/  HMMA.16816.F32 R112, R12, R114, R60 ;  /* 0x000000720c70723c */ /* 0x000fe2000000183c */
[----:B------:R-:W-:Y:S05]  /*2b90*/  LDSM.16.M88.4 R12, [R220+0x4000] ;  /* 0x00400000dc0c783b */ /* 0x000fea0000000200 */
[C---:B-1----:R-:W-:Y:S01]  /*2ba0*/  HMMA.16816.F32 R120, R4.reuse, R24, R40 ;  /* 0x000000180478723c */ /* 0x042fe20000001828 */
[----:B------:R-:W1:Y:S05]  /*2bb0*/  LDSM.16.M88.4 R40, [R217+0x8000] ;  /* 0x00800000d928783b */ /* 0x000e6a0000000200 */
[----:B------:R-:W-:Y:S01]  /*2bc0*/  HMMA.16816.F32 R116, R4, R26, R36 ;  /* 0x0000001a0474723c */ /* 0x000fe20000001824 */
[----:B------:R-:W2:Y:S05]  /*2bd0*/  LDSM.16.M88.4 R36, [R217+0x8400] ;  /* 0x00840000d924783b */ /* 0x000eaa0000000200 */
[----:B----4-:R-:W-:Y:S06]  /*2be0*/  HMMA.16816.F32 R80, R16, R28, R64 ;  /* 0x0000001c1050723c */ /* 0x010fec0000001840 */
[C---:B------:R-:W-:Y:S06]  /*2bf0*/  HMMA.16816.F32 R128, R4.reuse, R20, R48 ;  /* 0x000000140480723c */ /* 0x040fec0000001830 */
[C---:B------:R-:W-:Y:S06]  /*2c00*/  HMMA.16816.F32 R124, R4.reuse, R22, R44 ;  /* 0x00000016047c723c */ /* 0x040fec000000182c */
[----:B------:R-:W-:Y:S01]  /*2c10*/  HMMA.16816.F32 R144, R4, R68, R32 ;  /* 0x000000440490723c */ /* 0x000fe20000001820 */
[----:B------:R-:W3:Y:S05]  /*2c20*/  LDSM.16.M88.4 R32, [R217+0x8800] ;  /* 0x00880000d920783b */ /* 0x000eea0000000200 */
[C---:B------:R-:W-:Y:S06]  /*2c30*/  HMMA.16816.F32 R64, R16.reuse, R20, R88 ;  /* 0x000000141040723c */ /* 0x040fec0000001858 */
[----:B------:R-:W-:Y:S01]  /*2c40*/  HMMA.16816.F32 R60, R16, R22, R84 ;  /* 0x00000016103c723c */ /* 0x000fe20000001854 */
[----:B------:R-:W4:Y:S05]  /*2c50*/  LDSM.16.M88.4 R20, [R217+0x8c00] ;  /* 0x008c0000d914783b */ /* 0x000f2a0000000200 */
[C---:B------:R-:W-:Y:S01]  /*2c60*/  HMMA.16816.F32 R100, R4.reuse, R70, R8 ;  /* 0x000000460464723c */ /* 0x040fe20000001808 */
[----:B------:R-:W4:Y:S05]  /*2c70*/  LDSM.16.M88.4 R8, [R220+0x5000] ;  /* 0x00500000dc08783b */ /* 0x000f2a0000000200 */
[C---:B------:R-:W-:Y:S06]  /*2c80*/  HMMA.16816.F32 R140, R4.reuse, R28, R56 ;  /* 0x0000001c048c723c */ /* 0x040fec0000001838 */
[-C--:B------:R-:W-:Y:S01]  /*2c90*/  HMMA.16816.F32 R136, R4, R30.reuse, R52 ;  /* 0x0000001e0488723c */ /* 0x080fe20000001834 */
[----:B------:R-:W-:Y:S05]  /*2ca0*/  LDSM.16.M88.4 R4, [R221+0x4000] ;  /* 0x00400000dd04783b */ /* 0x000fea0000000200 */
[C---:B------:R-:W-:Y:S01]  /*2cb0*/  HMMA.16816.F32 R72, R16.reuse, R30, R76 ;  /* 0x0000001e1048723c */ /* 0x040fe2000000184c */
[----:B------:R-:W-:Y:S05]  /*2cc0*/  LDSM.16.M88.4 R28, [R219+0x8400] ;  /* 0x00840000db1c783b */ /* 0x000fea0000000200 */
[C---:B------:R-:W-:Y:S06]  /*2cd0*/  HMMA.16816.F32 R56, R16.reuse, R26, R104 ;  /* 0x0000001a1038723c */ /* 0x040fec0000001868 */
[C---:B------:R-:W-:Y:S06]  /*2ce0*/  HMMA.16816.F32 R44, R16.reuse, R70, R112 ;  /* 0x00000046102c723c */ /* 0x040fec0000001870 */
[C---:B------:R-:W-:Y:S01]  /*2cf0*/  HMMA.16816.F32 R48, R16.reuse, R24, R92 ;  /* 0x000000181030723c */ /* 0x040fe2000000185c */
[----:B------:R-:W4:Y:S04]  /*2d00*/  LDSM.16.M88.4 R24, [R219+0x8000] ;  /* 0x00800000db18783b */ /* 0x000f280000000200 */
[----:B------:R-:W-:Y:S01]  /*2d10*/  LDSM.16.M88.4 R92, [R219+0x8c00] ;  /* 0x008c0000db5c783b */ /* 0x000fe20000000200 */
[----:B------:R-:W-:Y:S03]  /*2d20*/  HMMA.16816.F32 R52, R16, R68, R96 ;  /* 0x000000441034723c */ /* 0x000fe60000001860 */
[----:B------:R-:W4:Y:S03]  /*2d30*/  LDSM.16.M88.4 R16, [R219+0x8800] ;  /* 0x00880000db10783b */ /* 0x000f260000000200 */
[C---:B-1----:R-:W-:Y:S06]  /*2d40*/  HMMA.16816.F32 R88, R12.reuse, R40, R80 ;  /* 0x000000280c58723c */ /* 0x042fec0000001850 */
[C---:B--2---:R-:W-:Y:S06]  /*2d50*/  HMMA.16816.F32 R76, R12.reuse, R38, R60 ;  /* 0x000000260c4c723c */ /* 0x044fec000000183c */
[C---:B------:R-:W-:Y:S06]  /*2d60*/  HMMA.16816.F32 R84, R12.reuse, R42, R72 ;  /* 0x0000002a0c54723c */ /* 0x040fec0000001848 */
[C---:B------:R-:W-:Y:S06]  /*2d70*/  HMMA.16816.F32 R80, R12.reuse, R36, R64 ;  /* 0x000000240c50723c */ /* 0x040fec0000001840 */
[C---:B---3--:R-:W-:Y:S06]  /*2d80*/  HMMA.16816.F32 R68, R12.reuse, R34, R56 ;  /* 0x000000220c44723c */ /* 0x048fec0000001838 */
[C---:B----4-:R-:W-:Y:S06]  /*2d90*/  HMMA.16816.F32 R60, R12.reuse, R22, R44 ;  /* 0x000000160c3c723c */ /* 0x050fec000000182c */
[----:B------:R-:W-:Y:S01]  /*2da0*/  HMMA.16816.F32 R72, R12, R32, R48 ;  /* 0x000000200c48723c */ /* 0x000fe20000001830 */
[----:B------:R-:W1:Y:S01]  /*2db0*/  LDSM.16.M88.4 R48, [R221+0x5000] ;  /* 0x00500000dd30783b */ /* 0x000e620000000200 */
[----:B------:R-:W-:-:S04]  /*2dc0*/  DEPBAR.LE SB0, 0x0 ;  /* 0x000080000000791a */ /* 0x000fc80000000000 */
        /* <DEDUP_REMOVED lines=9> */
[----:B------:R-:W2:Y:S01]  /*2e60*/  @P4 LDC R8, c[0x0][0x2e8] ;  /* 0x0000ba00ff084b82 */ /* 0x000ea20000000800 */
[----:B------:R-:W-:-:S04]  /*2e70*/  IMAD.SHL.U32 R20, R158, 0x2, RZ ;  /* 0x000000029e147824 */ /* 0x000fc800078e00ff */
[----:B------:R-:W-:Y:S01]  /*2e80*/  HMMA.16816.F32 R88, R4, R24, R88 ;  /* 0x000000180458723c */ /* 0x000fe20000001858 */
[----:B------:R-:W-:-:S05]  /*2e90*/  LOP3.LUT R20, R20, 0x6, RZ, 0xc0, !PT ;  /* 0x0000000614147812 */ /* 0x000fca00078ec0ff */
[----:B------:R-:W-:Y:S01]  /*2ea0*/  HMMA.16816.F32 R84, R4, R26, R84 ;  /* 0x0000001a0454723c */ /* 0x000fe20000001854 */
[----:B------:R-:W-:-:S04]  /*2eb0*/  IMAD R20, R108, 0x40, R20 ;  /* 0x000000406c147824 */ /* 0x000fc800078e0214 */
[----:B------:R-:W-:Y:S01]  /*2ec0*/  IMAD.IADD R3, R0, 0x1, -R20 ;  /* 0x0000000100037824 */ /* 0x000fe200078e0a14 */
[----:B------:R-:W-:Y:S01]  /*2ed0*/  HMMA.16816.F32 R80, R4, R28, R80 ;  /* 0x0000001c0450723c */ /* 0x000fe20000001850 */
[----:B------:R-:W-:-:S03]  /*2ee0*/  ISETP.GE.AND P1, PT, R20, R134, PT ;  /* 0x000000861400720c */ /* 0x000fc60003f26270 */
[----:B------:R-:W-:Y:S02]  /*2ef0*/  IABS R3, R3 ;  /* 0x0000000300037213 */ /* 0x000fe40000000000 */
[----:B------:R-:W-:Y:S02]  /*2f00*/  HMMA.16816.F32 R76, R4, R30, R76 ;  /* 0x0000001e044c723c */ /* 0x000fe4000000184c */
[----:B------:R-:W-:-:S04]  /*2f10*/  I2FP.F32.S32 R3, R3 ;  /* 0x0000000300037245 */ /* 0x000fc80000201400 */
[C---:B------:R-:W-:Y:S06]  /*2f20*/  HMMA.16816.F32 R100, R4.reuse, R16, R72 ;  /* 0x000000100464723c */ /* 0x040fec0000001848 */
[----:B------:R-:W-:Y:S01]  /*2f30*/  HMMA.16816.F32 R140, R4, R18, R68 ;  /* 0x00000012048c723c */ /* 0x000fe20000001844 */
[----:B------:R-:W-:-:S05]  /*2f40*/  IMAD R72, R111, 0x20, R109 ;  /* 0x000000206f487824 */ /* 0x000fca00078e026d */
[C---:B------:R-:W-:Y:S06]  /*2f50*/  HMMA.16816.F32 R148, R4.reuse, R92, R64 ;  /* 0x0000005c0494723c */ /* 0x040fec0000001840 */
[----:B------:R-:W-:Y:S01]  /*2f60*/  HMMA.16816.F32 R144, R4, R94, R60 ;  /* 0x0000005e0490723c */ /* 0x000fe2000000183c */
[----:B--2---:R-:W2:Y:S05]  /*2f70*/  @P4 MUFU.RCP R5, R8 ;  /* 0x0000000800054308 */ /* 0x004eaa0000001000 */
[----:B-1----:R-:W-:Y:S01]  /*2f80*/  HMMA.16816.F32 R60, R48, R28, R12 ;  /* 0x0000001c303c723c */ /* 0x002fe2000000180c */
[----:B------:R-:W-:-:S04]  /*2f90*/  SHF.R.S32.HI R4, RZ, 0x1f, R157 ;  /* 0x0000001fff047819 */ /* 0x000fc8000001149d */
[----:B------:R-:W-:Y:S01]  /*2fa0*/  LEA.HI R4, R4, R157, RZ, 0x2 ;  /* 0x0000009d04047211 */ /* 0x000fe200078f10ff */
[C---:B------:R-:W-:Y:S01]  /*2fb0*/  HMMA.16816.F32 R120, R48.reuse, R18, R52 ;  /* 0x000000123078723c */ /* 0x040fe20000001834 */
[----:B------:R-:W-:Y:S02]  /*2fc0*/  VIADD R12, R20, 0x1 ;  /* 0x00000001140c7836 */ /* 0x000fe40000000000 */
[----:B------:R-:W-:Y:S01]  /*2fd0*/  LOP3.LUT R4, R4, 0xfffffffc, RZ, 0xc0, !PT ;  /* 0xfffffffc04047812 */ /* 0x000fe200078ec0ff */
[C---:B------:R-:W-:Y:S02]  /*2fe0*/  VIADD R13, R20.reuse, 0x8 ;  /* 0x00000008140d7836 */ /* 0x040fe40000000000 */
[----:B--2--5:R-:W-:Y:S01]  /*2ff0*/  @P4 FMUL.FTZ R133, R135, R5 ;  /* 0x0000000587854220 */ /* 0x024fe20000410000 */
[----:B------:R-:W-:Y:S01]  /*3000*/  VIADD R14, R20, 0x9 ;  /* 0x00000009140e7836 */ /* 0x000fe20000000000 */
[----:B------:R-:W-:Y:S01]  /*3010*/  HMMA.16816.F32 R96, R48, R16, R36 ;  /* 0x000000103060723c */ /* 0x000fe20000001824 */
[----:B------:R-:W-:-:S02]  /*3020*/  IMAD.IADD R4, R157, 0x1, -R4 ;  /* 0x000000019d047824 */ /* 0x000fc400078e0a04 */
[----:B------:R-:W-:Y:S01]  /*3030*/  FFMA.FTZ R55, R3, -R133, R88 ;  /* 0x8000008503377223 */ /* 0x000fe20000010058 */
[----:B------:R-:W-:Y:S01]  /*3040*/  VIADD R15, R20, 0x10 ;  /* 0x00000010140f7836 */ /* 0x000fe20000000000 */
[-C--:B------:R-:W-:Y:S01]  /*3050*/  ISETP.GE.AND P0, PT, R12, R134.reuse, PT ;  /* 0x000000860c00720c */ /* 0x080fe20003f06270 */
[----:B------:R-:W-:Y:S01]  /*3060*/  IMAD.IADD R3, R0, 0x1, -R13 ;  /* 0x0000000100037824 */ /* 0x000fe200078e0a0d */
[----:B------:R1:W-:Y:S01]  /*3070*/  STL [R1+0x34], R4 ;  /* 0x0000340401007387 */ /* 0x0003e20000100800 */
[----:B------:R-:W-:Y:S01]  /*3080*/  VIADD R17, R20, 0x11 ;  /* 0x0000001114117836 */ /* 0x000fe20000000000 */
[C---:B------:R-:W-:Y:S01]  /*3090*/  HMMA.16816.F32 R68, R48.reuse, R30, R40 ;  /* 0x0000001e3044723c */ /* 0x040fe20000001828 */
[C---:B------:R-:W-:Y:S01]  /*30a0*/  IMAD.IADD R5, R0.reuse, 0x1, -R14 ;  /* 0x0000000100057824 */ /* 0x040fe200078e0a0e */
[-C--:B------:R-:W-:Y:S01]  /*30b0*/  ISETP.GE.AND P5, PT, R13, R134.reuse, PT ;  /* 0x000000860d00720c */ /* 0x080fe20003fa6270 */
[----:B------:R-:W-:Y:S01]  /*30c0*/  IMAD.IADD R7, R0, 0x1, -R15 ;  /* 0x0000000100077824 */ /* 0x000fe200078e0a0f */
[-C--:B------:R-:W-:Y:S01]  /*30d0*/  ISETP.GE.AND P6, PT, R14, R134.reuse, PT ;  /* 0x000000860e00720c */ /* 0x080fe20003fc6270 */
[----:B------:R-:W-:Y:S01]  /*30e0*/  IMAD.IADD R8, R0, 0x1, -R17 ;  /* 0x0000000100087824 */ /* 0x000fe200078e0a11 */
[C---:B------:R-:W-:Y:S01]  /*30f0*/  HMMA.16816.F32 R56, R48.reuse, R24, R56 ;  /* 0x000000183038723c */ /* 0x040fe20000001838 */
[C---:B------:R-:W-:Y:S01]  /*3100*/  VIADD R16, R20.reuse, 0x18 ;  /* 0x0000001814107836 */ /* 0x040fe20000000000 */
[----:B------:R-:W-:Y:S01]  /*3110*/  ISETP.GE.AND P3, PT, R17, R134, PT ;  /* 0x000000861100720c */ /* 0x000fe20003f66270 */
[C---:B------:R-:W-:Y:S01]  /*3120*/  VIADD R29, R20.reuse, 0x19 ;  /* 0x00000019141d7836 */ /* 0x040fe20000000000 */
[----:B------:R-:W-:Y:S01]  /*3130*/  IABS R8, R8 ;  /* 0x0000000800087213 */ /* 0x000fe20000000000 */
[----:B------:R-:W-:Y:S01]  /*3140*/  VIADD R30, R20, 0x20 ;  /* 0x00000020141e7836 */ /* 0x000fe20000000000 */
[----:B------:R-:W-:Y:S01]  /*3150*/  HMMA.16816.F32 R44, R48, R26, R44 ;  /* 0x0000001a302c723c */ /* 0x000fe2000000182c */
[----:B------:R-:W-:Y:S01]  /*3160*/  BAR.SYNC.DEFER_BLOCKING 0x0 ;  /* 0x0000000000007b1d */ /* 0x000fe20000010000 */
[----:B------:R-:W-:-:S02]  /*3170*/  ISETP.GE.AND P2, PT, R16, R134, PT ;  /* 0x000000861000720c */ /* 0x000fc40003f46270 */
[----:B------:R-:W-:Y:S02]  /*3180*/  ISETP.GE.AND P4, PT, R15, R134, PT ;  /* 0x000000860f00720c */ /* 0x000fe40003f86270 */
[----:B------:R-:W-:Y:S01]  /*3190*/  HMMA.16816.F32 R128, R48, R92, R32 ;  /* 0x0000005c3080723c */ /* 0x000fe20000001820 */
[----:B-1----:R-:W-:-:S05]  /*31a0*/  IMAD.IADD R4, R0, 0x1, -R12 ;  /* 0x0000000100047824 */ /* 0x002fca00078e0a0c */
[----:B------:R-:W-:Y:S01]  /*31b0*/  HMMA.16816.F32 R48, R48, R94, R136 ;  /* 0x0000005e3030723c */ /* 0x000fe20000001888 */
[----:B------:R-:W-:Y:S02]  /*31c0*/  IABS R6, R4 ;  /* 0x0000000400067213 */ /* 0x000fe40000000000 */
[----:B------:R-:W-:Y:S02]  /*31d0*/  IABS R4, R3 ;  /* 0x0000000300047213 */ /* 0x000fe40000000000 */
[----:B------:R-:W-:Y:S02]  /*31e0*/  IABS R3, R5 ;  /* 0x0000000500037213 */ /* 0x000fe40000000000 */
[----:B------:R-:W-:Y:S01]  /*31f0*/  IABS R5, R7 ;  /* 0x0000000700057213 */ /* 0x000fe20000000000 */
[----:B------:R-:W-:Y:S02]  /*3200*/  IMAD.MOV.U32 R7, RZ, RZ, R6 ;  /* 0x000000ffff077224 */ /* 0x000fe400078e0006 */
[----:B------:R-:W-:-:S02]  /*3210*/  IMAD.MOV.U32 R6, RZ, RZ, R4 ;  /* 0x000000ffff067224 */ /* 0x000fc400078e0004 */
[----:B------:R-:W-:Y:S01]  /*3220*/  IMAD.MOV.U32 R4, RZ, RZ, R5 ;  /* 0x000000ffff047224 */ /* 0x000fe200078e0005 */
[----:B------:R-:W-:Y:S01]  /*3230*/  I2FP.F32.S32 R5, R3 ;  /* 0x0000000300057245 */ /* 0x000fe20000201400 */
[----:B------:R-:W-:Y:S01]  /*3240*/  IMAD.MOV.U32 R3, RZ, RZ, R8 ;  /* 0x000000ffff037224 */ /* 0x000fe200078e0008 */
[----:B------:R-:W-:Y:S02]  /*3250*/  I2FP.F32.S32 R6, R6 ;  /* 0x0000000600067245 */ /* 0x000fe40000201400 */
[----:B------:R-:W-:Y:S01]  /*3260*/  I2FP.F32.S32 R7, R7 ;  /* 0x0000000700077245 */ /* 0x000fe20000201400 */
[----:B------:R-:W-:Y:S01]  /*3270*/  FFMA.FTZ R65, R5, -R133, R85 ;  /* 0x8000008505417223 */ /* 0x000fe20000010055 */
[----:B------:R-:W-:Y:S01]  /*3280*/  I2FP.F32.S32 R3, R3 ;  /* 0x0000000300037245 */ /* 0x000fe20000201400 */
[-C--:B------:R-:W-:Y:S01]  /*3290*/  FFMA.FTZ R67, R6, -R133.reuse, R84 ;  /* 0x8000008506437223 */ /* 0x080fe20000010054 */
[C---:B------:R-:W-:Y:S02]  /*32a0*/  IMAD.IADD R6, R0.reuse, 0x1, -R16 ;  /* 0x0000000100067824 */ /* 0x040fe400078e0a10 */
[-C--:B------:R-:W-:Y:S01]  /*32b0*/  FFMA.FTZ R43, R7, -R133.reuse, R89 ;  /* 0x80000085072b7223 */ /* 0x080fe20000010059 */
[----:B------:R-:W-:Y:S01]  /*32c0*/  I2FP.F32.S32 R4, R4 ;  /* 0x0000000400047245 */ /* 0x000fe20000201400 */
[----:B------:R-:W-:Y:S01]  /*32d0*/  FFMA.FTZ R64, R3, -R133, R81 ;  /* 0x8000008503407223 */ /* 0x000fe20000010051 */
[C---:B------:R-:W-:Y:S01]  /*32e0*/  IMAD.IADD R3, R0.reuse, 0x1, -R29 ;  /* 0x0000000100037824 */ /* 0x040fe200078e0a1d */
[----:B------:R-:W-:Y:S01]  /*32f0*/  IABS R8, R6 ;  /* 0x0000000600087213 */ /* 0x000fe20000000000 */
[----:B------:R-:W-:-:S02]  /*3300*/  IMAD.IADD R7, R0, 0x1, -R30 ;  /* 0x0000000100077824 */ /* 0x000fc400078e0a1e */
[----:B------:R-:W-:Y:S01]  /*3310*/  FFMA.FTZ R66, R4, -R133, R80 ;  /* 0x8000008504427223 */ /* 0x000fe20000010050 */
[C---:B------:R-:W-:Y:S01]  /*3320*/  VIADD R5, R0.reuse, 0x8 ;  /* 0x0000000800057836 */ /* 0x040fe20000000000 */
[----:B------:R-:W-:Y:S01]  /*3330*/  IABS R6, R3 ;  /* 0x0000000300067213 */ /* 0x000fe20000000000 */
[----:B------:R-:W-:Y:S01]  /*3340*/  VIADD R4, R0, 0x40 ;  /* 0x0000004000047836 */ /* 0x000fe20000000000 */
[----:B------:R-:W-:Y:S01]  /*3350*/  IABS R3, R7 ;  /* 0x0000000700037213 */ /* 0x000fe20000000000 */
[----:B------:R-:W-:Y:S01]  /*3360*/  IMAD.IADD R7, R5, 0x1, -R20 ;  /* 0x0000000105077824 */ /* 0x000fe200078e0a14 */
[----:B------:R-:W-:Y:S01]  /*3370*/  FSEL R114, R66, -INF , !P4 ;  /* 0xff80000042727808 */ /* 0x000fe20006000000 */
[----:B------:R-:W-:Y:S01]  /*3380*/  IMAD.MOV.U32 R9, RZ, RZ, R8 ;  /* 0x000000ffff097224 */ /* 0x000fe200078e0008 */
[----:B------:R-:W-:Y:S01]  /*3390*/  FSEL R108, R65, -INF , !P6 ;  /* 0xff800000416c7808 */ /* 0x000fe20007000000 */
[----:B------:R-:W-:Y:S01]  /*33a0*/  IMAD.IADD R10, R4, 0x1, -R20 ;  /* 0x00000001040a7824 */ /* 0x000fe200078e0a14 */
[----:B------:R-:W-:Y:S01]  /*33b0*/  FSEL R104, R67, -INF , !P5 ;  /* 0xff80000043687808 */ /* 0x000fe20006800000 */
[----:B------:R-:W-:Y:S01]  /*33c0*/  IMAD.MOV.U32 R8, RZ, RZ, R6 ;  /* 0x000000ffff087224 */ /* 0x000fe200078e0006 */
[----:B------:R-:W-:Y:S01]  /*33d0*/  IABS R6, R7 ;  /* 0x0000000700067213 */ /* 0x000fe20000000000 */
[----:B------:R-:W-:Y:S01]  /*33e0*/  IMAD.MOV.U32 R11, RZ, RZ, R3 ;  /* 0x000000ffff0b7224 */ /* 0x000fe200078e0003 */
[----:B------:R-:W-:-:S02]  /*33f0*/  I2FP.F32.S32 R7, R9 ;  /* 0x0000000900077245 */ /* 0x000fc40000201400 */
[----:B------:R-:W-:Y:S02]  /*3400*/  IABS R3, R10 ;  /* 0x0000000a00037213 */ /* 0x000fe40000000000 */
[----:B------:R-:W-:Y:S01]  /*3410*/  I2FP.F32.S32 R9, R8 ;  /* 0x0000000800097245 */ /* 0x000fe20000201400 */
[----:B------:R-:W-:Y:S01]  /*3420*/  FFMA.FTZ R54, R7, -R133, R76 ;  /* 0x8000008507367223 */ /* 0x000fe2000001004c */
[----:B------:R-:W-:Y:S02]  /*3430*/  I2FP.F32.S32 R7, R6 ;  /* 0x0000000600077245 */ /* 0x000fe40000201400 */
[----:B------:R-:W-:Y:S01]  /*3440*/  I2FP.F32.S32 R6, R3 ;  /* 0x0000000300067245 */ /* 0x000fe20000201400 */
[----:B------:R-:W-:Y:S01]  /*3450*/  VIADD R3, R0, 0x48 ;  /* 0x0000004800037836 */ /* 0x000fe20000000000 */
[----:B------:R-:W-:Y:S01]  /*3460*/  I2FP.F32.S32 R8, R11 ;  /* 0x0000000b00087245 */ /* 0x000fe20000201400 */
[----:B------:R-:W-:Y:S01]  /*3470*/  FFMA.FTZ R41, R7, -R133, R90 ;  /* 0x8000008507297223 */ /* 0x000fe2000001005a */
[----:B------:R-:W-:-:S02]  /*3480*/  IMAD.IADD R7, R5, 0x1, -R12 ;  /* 0x0000000105077824 */ /* 0x000fc400078e0a0c */
[-C--:B------:R-:W-:Y:S01]  /*3490*/  FFMA.FTZ R40, R6, -R133.reuse, R56 ;  /* 0x8000008506287223 */ /* 0x080fe20000010038 */
[----:B------:R-:W-:Y:S02]  /*34a0*/  IMAD.IADD R6, R3, 0x1, -R20 ;  /* 0x0000000103067824 */ /* 0x000fe400078e0a14 */
[-C--:B------:R-:W-:Y:S01]  /*34b0*/  FFMA.FTZ R52, R8, -R133.reuse, R100 ;  /* 0x8000008508347223 */ /* 0x080fe20000010064 */
[--C-:B------:R-:W-:Y:S02]  /*34c0*/  IMAD.IADD R8, R4, 0x1, -R12.reuse ;  /* 0x0000000104087824 */ /* 0x100fe400078e0a0c */
[----:B------:R-:W-:Y:S01]  /*34d0*/  FFMA.FTZ R53, R9, -R133, R77 ;  /* 0x8000008509357223 */ /* 0x000fe2000001004d */
[----:B------:R-:W-:Y:S01]  /*34e0*/  IMAD.IADD R10, R3, 0x1, -R12 ;  /* 0x00000001030a7824 */ /* 0x000fe200078e0a0c */
[----:B------:R-:W-:Y:S01]  /*34f0*/  IABS R9, R6 ;  /* 0x0000000600097213 */ /* 0x000fe20000000000 */
[----:B------:R-:W-:Y:S01]  /*3500*/  IMAD.IADD R11, R5, 0x1, -R13 ;  /* 0x00000001050b7824 */ /* 0x000fe200078e0a0d */
[----:B------:R-:W-:-:S02]  /*3510*/  IABS R7, R7 ;  /* 0x0000000700077213 */ /* 0x000fc40000000000 */
[----:B------:R-:W-:Y:S02]  /*3520*/  IABS R6, R8 ;  /* 0x0000000800067213 */ /* 0x000fe40000000000 */
[----:B------:R-:W-:Y:S02]  /*3530*/  IABS R8, R10 ;  /* 0x0000000a00087213 */ /* 0x000fe40000000000 */
[----:B------:R-:W-:Y:S01]  /*3540*/  IABS R10, R11 ;  /* 0x0000000b000a7213 */ /* 0x000fe20000000000 */
[----:B------:R-:W-:Y:S01]  /*3550*/  IMAD.MOV.U32 R11, RZ, RZ, R9 ;  /* 0x000000ffff0b7224 */ /* 0x000fe200078e0009 */
[----:B------:R-:W-:Y:S01]  /*3560*/  FSEL R119, R41, -INF , !P1 ;  /* 0xff80000029777808 */ /* 0x000fe20004800000 */
[----:B------:R-:W-:Y:S01]  /*3570*/  IMAD.MOV.U32 R9, RZ, RZ, R7 ;  /* 0x000000ffff097224 */ /* 0x000fe200078e0007 */
[----:B------:R-:W-:Y:S01]  /*3580*/  FSEL R112, R54, -INF , !P2 ;  /* 0xff80000036707808 */ /* 0x000fe20005000000 */
[----:B------:R-:W-:Y:S01]  /*3590*/  IMAD.MOV.U32 R7, RZ, RZ, R6 ;  /* 0x000000ffff077224 */ /* 0x000fe200078e0006 */
[----:B------:R-:W-:Y:S01]  /*35a0*/  I2FP.F32.S32 R11, R11 ;  /* 0x0000000b000b7245 */ /* 0x000fe20000201400 */
[----:B------:R-:W-:Y:S01]  /*35b0*/  IMAD.MOV.U32 R6, RZ, RZ, R8 ;  /* 0x000000ffff067224 */ /* 0x000fe200078e0008 */
[----:B------:R-:W-:Y:S01]  /*35c0*/  FSEL R113, R64, -INF , !P3 ;  /* 0xff80000040717808 */ /* 0x000fe20005800000 */
[----:B------:R-:W-:Y:S01]  /*35d0*/  IMAD.MOV.U32 R8, RZ, RZ, R10 ;  /* 0x000000ffff087224 */ /* 0x000fe200078e000a */
[----:B------:R-:W-:Y:S01]  /*35e0*/  I2FP.F32.S32 R10, R9 ;  /* 0x00000009000a7245 */ /* 0x000fe20000201400 */
[----:B------:R-:W-:Y:S01]  /*35f0*/  FFMA.FTZ R34, R11, -R133, R58 ;  /* 0x800000850b227223 */ /* 0x000fe2000001003a */
[----:B------:R-:W-:Y:S01]  /*3600*/  I2FP.F32.S32 R9, R7 ;  /* 0x0000000700097245 */ /* 0x000fe20000201400 */
[--C-:B------:R-:W-:Y:S01]  /*3610*/  IMAD.IADD R11, R3, 0x1, -R14.reuse ;  /* 0x00000001030b7824 */ /* 0x100fe200078e0a0e */
[----:B------:R-:W-:Y:S01]  /*3620*/  I2FP.F32.S32 R7, R8 ;  /* 0x0000000800077245 */ /* 0x000fe20000201400 */
[-C--:B------:R-:W-:Y:S01]  /*3630*/  FFMA.FTZ R33, R10, -R133.reuse, R91 ;  /* 0x800000850a217223 */ /* 0x080fe2000001005b */
[----:B------:R-:W-:Y:S01]  /*3640*/  I2FP.F32.S32 R6, R6 ;  /* 0x0000000600067245 */ /* 0x000fe20000201400 */
[----:B------:R-:W-:Y:S01]  /*3650*/  FFMA.FTZ R32, R9, -R133, R57 ;  /* 0x8000008509207223 */ /* 0x000fe20000010039 */
[----:B------:R-:W-:-:S02]  /*3660*/  IMAD.IADD R9, R4, 0x1, -R14 ;  /* 0x0000000104097824 */ /* 0x000fc400078e0a0e */
[-C--:B------:R-:W-:Y:S01]  /*3670*/  FFMA.FTZ R42, R7, -R133.reuse, R86 ;  /* 0x80000085072a7223 */ /* 0x080fe20000010056 */
[----:B------:R-:W-:Y:S02]  /*3680*/  IMAD.IADD R7, R4, 0x1, -R13 ;  /* 0x0000000104077824 */ /* 0x000fe400078e0a0d */
[----:B------:R-:W-:Y:S01]  /*3690*/  FFMA.FTZ R31, R6, -R133, R59 ;  /* 0x80000085061f7223 */ /* 0x000fe2000001003b */
[----:B------:R-:W-:Y:S01]  /*36a0*/  IMAD.IADD R6, R3, 0x1, -R13 ;  /* 0x0000000103067824 */ /* 0x000fe200078e0a0d */
[----:B------:R-:W-:Y:S01]  /*36b0*/  FSEL R59, R43, -INF , !P0 ;  /* 0xff8000002b3b7808 */ /* 0x000fe20004000000 */
[----:B------:R-:W-:Y:S01]  /*36c0*/  IMAD.IADD R8, R5, 0x1, -R14 ;  /* 0x0000000105087824 */ /* 0x000fe200078e0a0e */
[----:B------:R-:W-:Y:S02]  /*36d0*/  IABS R10, R7 ;  /* 0x00000007000a7213 */ /* 0x000fe40000000000 */
[----:B------:R-:W-:Y:S02]  /*36e0*/  IABS R6, R6 ;  /* 0x0000000600067213 */ /* 0x000fe40000000000 */
[----:B------:R-:W-:-:S02]  /*36f0*/  IABS R7, R9 ;  /* 0x0000000900077213 */ /* 0x000fc40000000000 */
[----:B------:R-:W-:Y:S01]  /*3700*/  IABS R9, R11 ;  /* 0x0000000b00097213 */ /* 0x000fe20000000000 */
[----:B------:R-:W-:Y:S01]  /*3710*/  IMAD.MOV.U32 R11, RZ, RZ, R10 ;  /* 0x000000ffff0b7224 */ /* 0x000fe200078e000a */
[----:B------:R-:W-:Y:S01]  /*3720*/  IABS R8, R8 ;  /* 0x0000000800087213 */ /* 0x000fe20000000000 */
[----:B------:R-:W-:Y:S01]  /*3730*/  IMAD.MOV.U32 R10, RZ, RZ, R6 ;  /* 0x000000ffff0a7224 */ /* 0x000fe200078e0006 */
[----:B------:R-:W-:Y:S01]  /*3740*/  I2FP.F32.S32 R7, R7 ;  /* 0x0000000700077245 */ /* 0x000fe20000201400 */
[----:B------:R-:W-:Y:S01]  /*3750*/  IMAD.MOV.U32 R6, RZ, RZ, R9 ;  /* 0x000000ffff067224 */ /* 0x000fe200078e0009 */
[----:B------:R-:W-:Y:S01]  /*3760*/  I2FP.F32.S32 R8, R8 ;  /* 0x0000000800087245 */ /* 0x000fe20000201400 */
[----:B------:R-:W-:Y:S01]  /*3770*/  IMAD.IADD R9, R5, 0x1, -R17 ;  /* 0x0000000105097824 */ /* 0x000fe200078e0a11 */
[----:B------:R-:W-:Y:S01]  /*3780*/  I2FP.F32.S32 R11, R11 ;  /* 0x0000000b000b7245 */ /* 0x000fe20000201400 */
[-C--:B------:R-:W-:Y:S01]  /*3790*/  FFMA.FTZ R36, R7, -R133.reuse, R45 ;  /* 0x8000008507247223 */ /* 0x080fe2000001002d */
[----:B------:R-:W-:Y:S01]  /*37a0*/  I2FP.F32.S32 R6, R6 ;  /* 0x0000000600067245 */ /* 0x000fe20000201400 */
[----:B------:R-:W-:Y:S01]  /*37b0*/  IMAD.IADD R7, R5, 0x1, -R15 ;  /* 0x0000000105077824 */ /* 0x000fe200078e0a0f */
[----:B------:R-:W-:Y:S01]  /*37c0*/  I2FP.F32.S32 R10, R10 ;  /* 0x0000000a000a7245 */ /* 0x000fe20000201400 */
[----:B------:R-:W-:Y:S01]  /*37d0*/  FFMA.FTZ R37, R8, -R133, R87 ;  /* 0x8000008508257223 */ /* 0x000fe20000010057 */
[----:B------:R-:W-:-:S02]  /*37e0*/  IMAD.IADD R8, R3, 0x1, -R15 ;  /* 0x0000000103087824 */ /* 0x000fc400078e0a0f */
[-C--:B------:R-:W-:Y:S01]  /*37f0*/  FFMA.FTZ R35, R6, -R133.reuse, R47 ;  /* 0x8000008506237223 */ /* 0x080fe2000001002f */
[----:B------:R-:W-:Y:S02]  /*3800*/  IMAD.IADD R6, R4, 0x1, -R15 ;  /* 0x0000000104067824 */ /* 0x000fe400078e0a0f */
[-C--:B------:R-:W-:Y:S01]  /*3810*/  FFMA.FTZ R39, R11, -R133.reuse, R44 ;  /* 0x800000850b277223 */ /* 0x080fe2000001002c */
[----:B------:R-:W-:Y:S01]  /*3820*/  FFMA.FTZ R38, R10, -R133, R46 ;  /* 0x800000850a267223 */ /* 0x000fe2000001002e */
[----:B------:R-:W-:Y:S01]  /*3830*/  IMAD.IADD R11, R4, 0x1, -R17 ;  /* 0x00000001040b7824 */ /* 0x000fe200078e0a11 */
[----:B------:R-:W-:Y:S02]  /*3840*/  IABS R10, R7 ;  /* 0x00000007000a7213 */ /* 0x000fe40000000000 */
[----:B------:R-:W-:Y:S02]  /*3850*/  IABS R7, R6 ;  /* 0x0000000600077213 */ /* 0x000fe40000000000 */
[----:B------:R-:W-:-:S02]  /*3860*/  IABS R6, R8 ;  /* 0x0000000800067213 */ /* 0x000fc40000000000 */
        /* <DEDUP_REMOVED lines=9> */
[----:B------:R-:W-:-:S02]  /*3900*/  I2FP.F32.S32 R9, R6 ;  /* 0x0000000600097245 */ /* 0x000fc40000201400 */
[----:B------:R-:W-:Y:S01]  /*3910*/  I2FP.F32.S32 R7, R7 ;  /* 0x0000000700077245 */ /* 0x000fe20000201400 */
[-C--:B------:R-:W-:Y:S01]  /*3920*/  FFMA.FTZ R28, R11, -R133.reuse, R82 ;  /* 0x800000850b1c7223 */ /* 0x080fe20000010052 */
[----:B------:R-:W-:Y:S01]  /*3930*/  I2FP.F32.S32 R6, R8 ;  /* 0x0000000800067245 */ /* 0x000fe20000201400 */
[-C--:B------:R-:W-:Y:S01]  /*3940*/  FFMA.FTZ R26, R9, -R133.reuse, R62 ;  /* 0x80000085091a7223 */ /* 0x080fe2000001003e */
[----:B------:R-:W-:Y:S01]  /*3950*/  I2FP.F32.S32 R10, R10 ;  /* 0x0000000a000a7245 */ /* 0x000fe20000201400 */
[-C--:B------:R-:W-:Y:S01]  /*3960*/  FFMA.FTZ R25, R7, -R133.reuse, R83 ;  /* 0x8000008507197223 */ /* 0x080fe20000010053 */
[----:B------:R-:W-:Y:S02]  /*3970*/  IMAD.IADD R7, R5, 0x1, -R16 ;  /* 0x0000000105077824 */ /* 0x000fe400078e0a10 */
[-C--:B------:R-:W-:Y:S01]  /*3980*/  FFMA.FTZ R24, R6, -R133.reuse, R61 ;  /* 0x8000008506187223 */ /* 0x080fe2000001003d */
[C---:B------:R-:W-:Y:S02]  /*3990*/  IMAD.IADD R6, R3.reuse, 0x1, -R17 ;  /* 0x0000000103067824 */ /* 0x040fe400078e0a11 */
[----:B------:R-:W-:Y:S01]  /*39a0*/  FFMA.FTZ R27, R10, -R133, R60 ;  /* 0x800000850a1b7223 */ /* 0x000fe2000001003c */
[--C-:B------:R-:W-:Y:S01]  /*39b0*/  IMAD.IADD R8, R4, 0x1, -R16.reuse ;  /* 0x0000000104087824 */ /* 0x100fe200078e0a10 */
[----:B------:R-:W-:Y:S01]  /*39c0*/  IABS R7, R7 ;  /* 0x0000000700077213 */ /* 0x000fe20000000000 */
[----:B------:R-:W-:Y:S01]  /*39d0*/  IMAD.IADD R9, R3, 0x1, -R16 ;  /* 0x0000000103097824 */ /* 0x000fe200078e0a10 */
[----:B------:R-:W-:Y:S01]  /*39e0*/  IABS R6, R6 ;  /* 0x0000000600067213 */ /* 0x000fe20000000000 */
[----:B------:R-:W-:Y:S01]  /*39f0*/  IMAD.IADD R10, R5, 0x1, -R29 ;  /* 0x00000001050a7824 */ /* 0x000fe200078e0a1d */
[----:B------:R-:W-:Y:S01]  /*3a00*/  IABS R12, R8 ;  /* 0x00000008000c7213 */ /* 0x000fe20000000000 */
[----:B------:R-:W-:Y:S01]  /*3a10*/  IMAD.MOV.U32 R11, RZ, RZ, R7 ;  /* 0x000000ffff0b7224 */ /* 0x000fe200078e0007 */
[----:B------:R-:W-:-:S02]  /*3a20*/  IABS R9, R9 ;  /* 0x0000000900097213 */ /* 0x000fc40000000000 */
[----:B------:R-:W-:Y:S01]  /*3a30*/  IABS R10, R10 ;  /* 0x0000000a000a7213 */ /* 0x000fe20000000000 */
[----:B------:R-:W-:Y:S01]  /*3a40*/  IMAD.MOV.U32 R7, RZ, RZ, R12 ;  /* 0x000000ffff077224 */ /* 0x000fe200078e000c */
[----:B------:R-:W-:Y:S01]  /*3a50*/  I2FP.F32.S32 R8, R6 ;  /* 0x0000000600087245 */ /* 0x000fe20000201400 */
[----:B------:R-:W-:Y:S01]  /*3a60*/  IMAD.MOV.U32 R6, RZ, RZ, R9 ;  /* 0x000000ffff067224 */ /* 0x000fe200078e0009 */
[----:B------:R-:W-:Y:S01]  /*3a70*/  I2FP.F32.S32 R11, R11 ;  /* 0x0000000b000b7245 */ /* 0x000fe20000201400 */
[----:B------:R-:W-:Y:S01]  /*3a80*/  IMAD.MOV.U32 R9, RZ, RZ, R10 ;  /* 0x000000ffff097224 */ /* 0x000fe200078e000a */
[----:B------:R-:W-:Y:S01]  /*3a90*/  FSEL R62, R31, -INF , !P0 ;  /* 0xff8000001f3e7808 */ /* 0x000fe20004000000 */
[----:B------:R-:W-:Y:S01]  /*3aa0*/  FFMA.FTZ R23, R8, -R133, R63 ;  /* 0x8000008508177223 */ /* 0x000fe2000001003f */
[----:B------:R-:W-:Y:S01]  /*3ab0*/  I2FP.F32.S32 R8, R7 ;  /* 0x0000000700087245 */ /* 0x000fe20000201400 */
[----:B------:R-:W-:Y:S01]  /*3ac0*/  FFMA.FTZ R22, R11, -R133, R78 ;  /* 0x800000850b167223 */ /* 0x000fe2000001004e */
[----:B------:R-:W-:Y:S01]  /*3ad0*/  I2FP.F32.S32 R7, R9 ;  /* 0x0000000900077245 */ /* 0x000fe20000201400 */
[--C-:B------:R-:W-:Y:S01]  /*3ae0*/  IMAD.IADD R9, R4, 0x1, -R30.reuse ;  /* 0x0000000104097824 */ /* 0x100fe200078e0a1e */
[----:B------:R-:W-:Y:S01]  /*3af0*/  I2FP.F32.S32 R6, R6 ;  /* 0x0000000600067245 */ /* 0x000fe20000201400 */
[----:B------:R-:W-:-:S02]  /*3b00*/  IMAD.IADD R11, R3, 0x1, -R30 ;  /* 0x00000001030b7824 */ /* 0x000fc400078e0a1e */
[-C--:B------:R-:W-:Y:S01]  /*3b10*/  FFMA.FTZ R21, R8, -R133.reuse, R68 ;  /* 0x8000008508157223 */ /* 0x080fe20000010044 */
[-C--:B------:R-:W-:Y:S01]  /*3b20*/  FFMA.FTZ R18, R7, -R133.reuse, R79 ;  /* 0x8000008507127223 */ /* 0x080fe2000001004f */
[--C-:B------:R-:W-:Y:S02]  /*3b30*/  IMAD.IADD R7, R4, 0x1, -R29.reuse ;  /* 0x0000000104077824 */ /* 0x100fe400078e0a1d */
[----:B------:R-:W-:Y:S01]  /*3b40*/  FFMA.FTZ R19, R6, -R133, R70 ;  /* 0x8000008506137223 */ /* 0x000fe20000010046 */
[----:B------:R-:W-:Y:S01]  /*3b50*/  IMAD.IADD R6, R3, 0x1, -R29 ;  /* 0x0000000103067824 */ /* 0x000fe200078e0a1d */
[----:B------:R-:W-:Y:S01]  /*3b60*/  ISETP.GE.AND P0, PT, R30, R134, PT ;  /* 0x000000861e00720c */ /* 0x000fe20003f06270 */
[----:B------:R-:W-:Y:S01]  /*3b70*/  IMAD.IADD R8, R5, 0x1, -R30 ;  /* 0x0000000105087824 */ /* 0x000fe200078e0a1e */
[----:B------:R-:W-:Y:S01]  /*3b80*/  IABS R10, R7 ;  /* 0x00000007000a7213 */ /* 0x000fe20000000000 */
[----:B------:R-:W-:Y:S01]  /*3b90*/  VIADD R12, R20, 0x39 ;  /* 0x00000039140c7836 */ /* 0x000fe20000000000 */
[----:B------:R-:W-:-:S02]  /*3ba0*/  IABS R6, R6 ;  /* 0x0000000600067213 */ /* 0x000fc40000000000 */
[----:B------:R-:W-:Y:S01]  /*3bb0*/  IABS R7, R9 ;  /* 0x0000000900077213 */ /* 0x000fe20000000000 */
[----:B------:R-:W-:Y:S01]  /*3bc0*/  IMAD.IADD R43, R4, 0x1, -R12 ;  /* 0x00000001042b7824 */ /* 0x000fe200078e0a0c */
[----:B------:R-:W-:Y:S01]  /*3bd0*/  IABS R9, R11 ;  /* 0x0000000b00097213 */ /* 0x000fe20000000000 */
[----:B------:R-:W-:Y:S01]  /*3be0*/  IMAD.MOV.U32 R11, RZ, RZ, R10 ;  /* 0x000000ffff0b7224 */ /* 0x000fe200078e000a */
[----:B------:R-:W-:Y:S01]  /*3bf0*/  IABS R8, R8 ;  /* 0x0000000800087213 */ /* 0x000fe20000000000 */
[----:B------:R-:W-:Y:S01]  /*3c00*/  IMAD.MOV.U32 R10, RZ, RZ, R6 ;  /* 0x000000ffff0a7224 */ /* 0x000fe200078e0006 */
[----:B------:R-:W-:Y:S01]  /*3c10*/  I2FP.F32.S32 R7, R7 ;  /* 0x0000000700077245 */ /* 0x000fe20000201400 */
[----:B------:R-:W-:Y:S01]  /*3c20*/  IMAD.MOV.U32 R6, RZ, RZ, R9 ;  /* 0x000000ffff067224 */ /* 0x000fe200078e0009 */
[----:B------:R-:W-:Y:S01]  /*3c30*/  I2FP.F32.S32 R11, R11 ;  /* 0x0000000b000b7245 */ /* 0x000fe20000201400 */
[----:B------:R-:W-:Y:S01]  /*3c40*/  VIADD R9, R20, 0x29 ;  /* 0x0000002914097836 */ /* 0x000fe20000000000 */
[----:B------:R-:W-:Y:S01]  /*3c50*/  I2FP.F32.S32 R10, R10 ;  /* 0x0000000a000a7245 */ /* 0x000fe20000201400 */
[-C--:B------:R-:W-:Y:S01]  /*3c60*/  FFMA.FTZ R14, R7, -R133.reuse, R96 ;  /* 0x80000085070e7223 */ /* 0x080fe20000010060 */
[----:B------:R-:W-:Y:S01]  /*3c70*/  I2FP.F32.S32 R6, R6 ;  /* 0x0000000600067245 */ /* 0x000fe20000201400 */
[-C--:B------:R-:W-:Y:S01]  /*3c80*/  FFMA.FTZ R17, R11, -R133.reuse, R69 ;  /* 0x800000850b117223 */ /* 0x080fe20000010045 */
[----:B------:R-:W-:Y:S01]  /*3c90*/  I2FP.F32.S32 R8, R8 ;  /* 0x0000000800087245 */ /* 0x000fe20000201400 */
[----:B------:R-:W-:Y:S01]  /*3ca0*/  FFMA.FTZ R16, R10, -R133, R71 ;  /* 0x800000850a107223 */ /* 0x000fe20000010047 */
[----:B------:R-:W-:-:S02]  /*3cb0*/  VIADD R11, R20, 0x21 ;  /* 0x00000021140b7836 */ /* 0x000fc40000000000 */
[-C--:B------:R-:W-:Y:S01]  /*3cc0*/  FFMA.FTZ R13, R6, -R133.reuse, R98 ;  /* 0x80000085060d7223 */ /* 0x080fe20000010062 */
[----:B------:R-:W-:Y:S01]  /*3cd0*/  FSEL R60, R55, -INF , !P1 ;  /* 0xff800000373c7808 */ /* 0x000fe20004800000 */
[----:B------:R-:W-:Y:S01]  /*3ce0*/  FFMA.FTZ R15, R8, -R133, R102 ;  /* 0x80000085080f7223 */ /* 0x000fe20000010066 */
[----:B------:R-:W-:Y:S01]  /*3cf0*/  FSEL R61, R40, -INF , !P1 ;  /* 0xff800000283d7808 */ /* 0x000fe20004800000 */
[----:B------:R-:W-:Y:S01]  /*3d00*/  VIADD R10, R20, 0x28 ;  /* 0x00000028140a7836 */ /* 0x000fe20000000000 */
[----:B------:R-:W-:Y:S01]  /*3d10*/  FSEL R63, R34, -INF , !P1 ;  /* 0xff800000223f7808 */ /* 0x000fe20004800000 */
[C---:B------:R-:W-:Y:S01]  /*3d20*/  VIADD R8, R20.reuse, 0x30 ;  /* 0x0000003014087836 */ /* 0x040fe20000000000 */
[----:B------:R-:W-:Y:S01]  /*3d30*/  ISETP.GE.AND P1, PT, R29, R134, PT ;  /* 0x000000861d00720c */ /* 0x000fe20003f26270 */
[C---:B------:R-:W-:Y:S01]  /*3d40*/  VIADD R7, R20.reuse, 0x31 ;  /* 0x0000003114077836 */ /* 0x040fe20000000000 */
[----:B------:R-:W-:Y:S01]  /*3d50*/  FSEL R201, R13, -INF , !P0 ;  /* 0xff8000000dc97808 */ /* 0x000fe20004000000 */
[----:B------:R-:W-:Y:S01]  /*3d60*/  VIADD R6, R20, 0x38 ;  /* 0x0000003814067836 */ /* 0x000fe20000000000 */
[----:B------:R-:W-:Y:S01]  /*3d70*/  FSEL R163, R14, -INF , !P0 ;  /* 0xff8000000ea37808 */ /* 0x000fe20004000000 */
[C---:B------:R-:W-:Y:S01]  /*3d80*/  IMAD.IADD R13, R0.reuse, 0x1, -R11 ;  /* 0x00000001000d7824 */ /* 0x040fe200078e0a0b */
[----:B------:R-:W-:Y:S01]  /*3d90*/  FSEL R115, R53, -INF , !P1 ;  /* 0xff80000035737808 */ /* 0x000fe20004800000 */
[C---:B------:R-:W-:Y:S01]  /*3da0*/  IMAD.IADD R14, R0.reuse, 0x1, -R10 ;  /* 0x00000001000e7824 */ /* 0x040fe200078e0a0a */
[----:B------:R-:W-:Y:S01]  /*3db0*/  FSEL R206, R15, -INF , !P0 ;  /* 0xff8000000fce7808 */ /* 0x000fe20004000000 */
[C---:B------:R-:W-:Y:S01]  /*3dc0*/  IMAD.IADD R15, R0.reuse, 0x1, -R9 ;  /* 0x00000001000f7824 */ /* 0x040fe200078e0a09 */
[----:B------:R-:W-:Y:S01]  /*3dd0*/  FSEL R76, R19, -INF , !P2 ;  /* 0xff800000134c7808 */ /* 0x000fe20005000000 */
[----:B------:R-:W-:Y:S01]  /*3de0*/  IMAD.IADD R19, R0, 0x1, -R6 ;  /* 0x0000000100137824 */ /* 0x000fe200078e0a06 */
[----:B------:R-:W-:Y:S01]  /*3df0*/  FSEL R162, R18, -INF , !P1 ;  /* 0xff80000012a27808 */ /* 0x000fe20004800000 */
[C---:B------:R-:W-:Y:S01]  /*3e00*/  IMAD.IADD R18, R0.reuse, 0x1, -R12 ;  /* 0x0000000100127824 */ /* 0x040fe200078e0a0c */
[----:B------:R-:W-:Y:S01]  /*3e10*/  FSEL R53, R17, -INF , !P1 ;  /* 0xff80000011357808 */ /* 0x000fe20004800000 */
[----:B------:R-:W-:Y:S01]  /*3e20*/  IMAD.IADD R17, R0, 0x1, -R7 ;  /* 0x0000000100117824 */ /* 0x000fe200078e0a07 */
[----:B------:R-:W-:Y:S01]  /*3e30*/  FSEL R96, R16, -INF , !P1 ;  /* 0xff80000010607808 */ /* 0x000fe20004800000 */
[----:B------:R-:W-:Y:S01]  /*3e40*/  IMAD.IADD R16, R0, 0x1, -R8 ;  /* 0x0000000100107824 */ /* 0x000fe200078e0a08 */
[----:B------:R-:W-:Y:S01]  /*3e50*/  IABS R0, R13 ;  /* 0x0000000d00007213 */ /* 0x000fe20000000000 */
[C---:B------:R-:W-:Y:S01]  /*3e60*/  IMAD.IADD R20, R4.reuse, 0x1, -R11 ;  /* 0x0000000104147824 */ /* 0x040fe200078e0a0b */
[----:B------:R-:W-:Y:S01]  /*3e70*/  IABS R13, R14 ;  /* 0x0000000e000d7213 */ /* 0x000fe20000000000 */
[----:B------:R-:W-:Y:S01]  /*3e80*/  IMAD.IADD R44, R4, 0x1, -R6 ;  /* 0x00000001042c7824 */ /* 0x000fe200078e0a06 */
        /* <DEDUP_REMOVED lines=9> */
[----:B------:R-:W-:Y:S01]  /*3f20*/  IMAD.MOV.U32 R4, RZ, RZ, R0 ;  /* 0x000000ffff047224 */ /* 0x000fe200078e0000 */
[----:B------:R-:W-:Y:S01]  /*3f30*/  FSEL R66, R27, -INF , !P4 ;  /* 0xff8000001b427808 */ /* 0x000fe20006000000 */
[----:B------:R-:W-:Y:S01]  /*3f40*/  IMAD.MOV.U32 R0, RZ, RZ, R13 ;  /* 0x000000ffff007224 */ /* 0x000fe200078e000d */
[----:B------:R-:W-:Y:S01]  /*3f50*/  FSEL R68, R23, -INF , !P3 ;  /* 0xff80000017447808 */ /* 0x000fe20005800000 */
[----:B------:R-:W-:Y:S01]  /*3f60*/  IMAD.IADD R15, R5, 0x1, -R11 ;  /* 0x00000001050f7824 */ /* 0x000fe200078e0a0b */
[----:B------:R-:W-:Y:S01]  /*3f70*/  FSEL R54, R21, -INF , !P2 ;  /* 0xff80000015367808 */ /* 0x000fe20005000000 */
[C---:B------:R-:W-:Y:S01]  /*3f80*/  IMAD.IADD R21, R5.reuse, 0x1, -R10 ;  /* 0x0000000105157824 */ /* 0x040fe200078e0a0a */
[-C--:B------:R-:W-:Y:S01]  /*3f90*/  ISETP.GE.AND P1, PT, R6, R134.reuse, PT ;  /* 0x000000860600720c */ /* 0x080fe20003f26270 */
        /* <DEDUP_REMOVED lines=9> */
[----:B------:R-:W-:Y:S01]  /*4030*/  FSEL R65, R35, -INF , !P6 ;  /* 0xff80000023417808 */ /* 0x000fe20007000000 */
[----:B------:R-:W-:Y:S01]  /*4040*/  IMAD.MOV.U32 R5, RZ, RZ, R14 ;  /* 0x000000ffff057224 */ /* 0x000fe200078e000e */
[----:B------:R-:W-:Y:S01]  /*4050*/  ISETP.GE.AND P5, PT, R11, R134, PT ;  /* 0x000000860b00720c */ /* 0x000fe20003fa6270 */
[C---:B------:R-:W-:Y:S01]  /*4060*/  IMAD.IADD R41, R3.reuse, 0x1, -R6 ;  /* 0x0000000103297824 */ /* 0x040fe200078e0a06 */
[----:B------:R-:W-:Y:S01]  /*4070*/  I2FP.F32.S32 R6, R4 ;  /* 0x0000000400067245 */ /* 0x000fe20000201400 */
[C---:B------:R-:W-:Y:S01]  /*4080*/  IMAD.IADD R11, R3.reuse, 0x1, -R11 ;  /* 0x00000001030b7824 */ /* 0x040fe200078e0a0b */
[----:B------:R-:W-:Y:S01]  /*4090*/  ISETP.GE.AND P6, PT, R10, R134, PT ;  /* 0x000000860a00720c */ /* 0x000fe20003fc6270 */
[C---:B------:R-:W-:Y:S01]  /*40a0*/  IMAD.IADD R10, R3.reuse, 0x1, -R10 ;  /* 0x00000001030a7824 */ /* 0x040fe200078e0a0a */
[----:B------:R-:W-:Y:S01]  /*40b0*/  FSEL R64, R24, -INF , !P3 ;  /* 0xff80000018407808 */ /* 0x000fe20005800000 */
[C---:B------:R-:W-:Y:S01]  /*40c0*/  IMAD.IADD R24, R3.reuse, 0x1, -R9 ;  /* 0x0000000103187824 */ /* 0x040fe200078e0a09 */
[----:B------:R-:W-:Y:S01]  /*40d0*/  I2FP.F32.S32 R4, R0 ;  /* 0x0000000000047245 */ /* 0x000fe20000201400 */
[----:B------:R-:W-:-:S02]  /*40e0*/  IMAD.IADD R30, R3, 0x1, -R8 ;  /* 0x00000001031e7824 */ /* 0x000fc400078e0a08 */
[----:B------:R-:W-:Y:S01]  /*40f0*/  FFMA.FTZ R47, R6, -R133, R101 ;  /* 0x80000085062f7223 */ /* 0x000fe20000010065 */
[C---:B------:R-:W-:Y:S01]  /*4100*/  IMAD.IADD R42, R3.reuse, 0x1, -R7 ;  /* 0x00000001032a7824 */ /* 0x040fe200078e0a07 */
[----:B------:R-:W-:Y:S01]  /*4110*/  IABS R6, R18 ;  /* 0x0000001200067213 */ /* 0x000fe20000000000 */
[----:B------:R-:W-:Y:S01]  /*4120*/  IMAD.IADD R40, R3, 0x1, -R12 ;  /* 0x0000000103287824 */ /* 0x000fe200078e0a0c */
[----:B------:R-:W-:Y:S01]  /*4130*/  I2FP.F32.S32 R3, R5 ;  /* 0x0000000500037245 */ /* 0x000fe20000201400 */
[-C--:B------:R-:W-:Y:S01]  /*4140*/  FFMA.FTZ R46, R4, -R133.reuse, R140 ;  /* 0x80000085042e7223 */ /* 0x080fe2000001008c */
[----:B------:R-:W-:Y:S01]  /*4150*/  IABS R4, R16 ;  /* 0x0000001000047213 */ /* 0x000fe20000000000 */
[----:B------:R-:W-:Y:S01]  /*4160*/  IMAD.IADD R0, R132, 0x1, R72 ;  /* 0x0000000184007824 */ /* 0x000fe200078e0248 */
[-C--:B------:R-:W-:Y:S01]  /*4170*/  ISETP.GE.AND P3, PT, R8, R134.reuse, PT ;  /* 0x000000860800720c */ /* 0x080fe20003f66270 */
[----:B------:R-:W-:Y:S01]  /*4180*/  FFMA.FTZ R45, R3, -R133, R141 ;  /* 0x80000085032d7223 */ /* 0x000fe2000001008d */
[----:B------:R-:W-:Y:S01]  /*4190*/  IABS R3, R17 ;  /* 0x0000001100037213 */ /* 0x000fe20000000000 */
[----:B------:R-:W-:Y:S01]  /*41a0*/  IMAD.MOV.U32 R8, RZ, RZ, R4 ;  /* 0x000000ffff087224 */ /* 0x000fe200078e0004 */
[----:B------:R-:W-:Y:S01]  /*41b0*/  ISETP.GE.AND P2, PT, R7, R134, PT ;  /* 0x000000860700720c */ /* 0x000fe20003f46270 */
[----:B------:R-:W-:Y:S01]  /*41c0*/  IMAD.MOV.U32 R4, RZ, RZ, R6 ;  /* 0x000000ffff047224 */ /* 0x000fe200078e0006 */
[----:B------:R-:W-:Y:S01]  /*41d0*/  IABS R5, R19 ;  /* 0x0000001300057213 */ /* 0x000fe20000000000 */
[----:B------:R-:W-:Y:S01]  /*41e0*/  IMAD.MOV.U32 R7, RZ, RZ, R3 ;  /* 0x000000ffff077224 */ /* 0x000fe200078e0003 */
[----:B------:R-:W-:-:S02]  /*41f0*/  IABS R3, R15 ;  /* 0x0000000f00037213 */ /* 0x000fc40000000000 */
[----:B------:R-:W-:Y:S02]  /*4200*/  I2FP.F32.S32 R4, R4 ;  /* 0x0000000400047245 */ /* 0x000fe40000201400 */
[----:B------:R-:W-:Y:S02]  /*4210*/  I2FP.F32.S32 R5, R5 ;  /* 0x0000000500057245 */ /* 0x000fe40000201400 */
[----:B------:R-:W-:Y:S01]  /*4220*/  I2FP.F32.S32 R3, R3 ;  /* 0x0000000300037245 */ /* 0x000fe20000201400 */
[-C--:B------:R-:W-:Y:S01]  /*4230*/  FFMA.FTZ R35, R4, -R133.reuse, R145 ;  /* 0x8000008504237223 */ /* 0x080fe20000010091 */
[----:B------:R-:W-:Y:S01]  /*4240*/  I2FP.F32.S32 R6, R8 ;  /* 0x0000000800067245 */ /* 0x000fe20000201400 */
[----:B------:R-:W-:Y:S01]  /*4250*/  FFMA.FTZ R37, R5, -R133, R144 ;  /* 0x8000008505257223 */ /* 0x000fe20000010090 */
[----:B------:R-:W-:Y:S01]  /*4260*/  I2FP.F32.S32 R7, R7 ;  /* 0x0000000700077245 */ /* 0x000fe20000201400 */
[-C--:B------:R-:W-:Y:S01]  /*4270*/  FFMA.FTZ R32, R3, -R133.reuse, R103 ;  /* 0x8000008503207223 */ /* 0x080fe20000010067 */
[----:B------:R-:W-:Y:S01]  /*4280*/  IABS R4, R20 ;  /* 0x0000001400047213 */ /* 0x000fe20000000000 */
[----:B------:R-:W-:Y:S01]  /*4290*/  FFMA.FTZ R39, R6, -R133, R148 ;  /* 0x8000008506277223 */ /* 0x000fe20000010094 */
[----:B------:R-:W-:Y:S01]  /*42a0*/  IABS R3, R11 ;  /* 0x0000000b00037213 */ /* 0x000fe20000000000 */
[----:B------:R-:W-:Y:S01]  /*42b0*/  FFMA.FTZ R38, R7, -R133, R149 ;  /* 0x8000008507267223 */ /* 0x000fe20000010095 */
[----:B------:R-:W-:-:S02]  /*42c0*/  IABS R5, R21 ;  /* 0x0000001500057213 */ /* 0x000fc40000000000 */
[----:B------:R-:W-:Y:S01]  /*42d0*/  IABS R6, R22 ;  /* 0x0000001600067213 */ /* 0x000fe20000000000 */
[----:B------:R-:W-:Y:S01]  /*42e0*/  IMAD.MOV.U32 R7, RZ, RZ, R3 ;  /* 0x000000ffff077224 */ /* 0x000fe200078e0003 */
[----:B------:R-:W-:Y:S02]  /*42f0*/  FSEL R67, R26, -INF , !P4 ;  /* 0xff8000001a437808 */ /* 0x000fe40006000000 */
[----:B------:R-:W-:Y:S01]  /*4300*/  ISETP.GE.AND P4, PT, R9, R134, PT ;  /* 0x000000860900720c */ /* 0x000fe20003f86270 */
[----:B------:R-:W-:Y:S01]  /*4310*/  IMAD.MOV.U32 R9, RZ, RZ, R4 ;  /* 0x000000ffff097224 */ /* 0x000fe200078e0004 */
[----:B------:R-:W-:Y:S01]  /*4320*/  IABS R8, R10 ;  /* 0x0000000a00087213 */ /* 0x000fe20000000000 */
[----:B------:R-:W-:Y:S01]  /*4330*/  IMAD.MOV.U32 R4, RZ, RZ, R5 ;  /* 0x000000ffff047224 */ /* 0x000fe200078e0005 */
[----:B------:R-:W-:Y:S01]  /*4340*/  I2FP.F32.S32 R7, R7 ;  /* 0x0000000700077245 */ /* 0x000fe20000201400 */
[----:B------:R-:W-:Y:S01]  /*4350*/  IMAD.MOV.U32 R3, RZ, RZ, R6 ;  /* 0x000000ffff037224 */ /* 0x000fe200078e0006 */
[----:B------:R-:W-:Y:S01]  /*4360*/  I2FP.F32.S32 R9, R9 ;  /* 0x0000000900097245 */ /* 0x000fe20000201400 */
[----:B------:R-:W-:Y:S01]  /*4370*/  IMAD.MOV.U32 R5, RZ, RZ, R8 ;  /* 0x000000ffff057224 */ /* 0x000fe200078e0008 */
[----:B------:R-:W-:Y:S01]  /*4380*/  I2FP.F32.S32 R6, R4 ;  /* 0x0000000400067245 */ /* 0x000fe20000201400 */
[----:B------:R-:W-:Y:S01]  /*4390*/  FFMA.FTZ R26, R7, -R133, R99 ;  /* 0x80000085071a7223 */ /* 0x000fe20000010063 */
[----:B------:R-:W-:Y:S01]  /*43a0*/  I2FP.F32.S32 R4, R3 ;  /* 0x0000000300047245 */ /* 0x000fe20000201400 */
[----:B------:R-:W-:Y:S01]  /*43b0*/  FFMA.FTZ R29, R9, -R133, R97 ;  /* 0x80000085091d7223 */ /* 0x000fe20000010061 */
[----:B------:R-:W-:Y:S01]  /*43c0*/  I2FP.F32.S32 R3, R5 ;  /* 0x0000000500037245 */ /* 0x000fe20000201400 */
[----:B------:R-:W-:Y:S01]  /*43d0*/  FFMA.FTZ R22, R6, -R133, R142 ;  /* 0x8000008506167223 */ /* 0x000fe2000001008e */
[----:B------:R-:W-:Y:S01]  /*43e0*/  IABS R5, R23 ;  /* 0x0000001700057213 */ /* 0x000fe20000000000 */
[-C--:B------:R-:W-:Y:S01]  /*43f0*/  FFMA.FTZ R21, R4, -R133.reuse, R120 ;  /* 0x8000008504157223 */ /* 0x080fe20000010078 */
[----:B------:R-:W-:Y:S01]  /*4400*/  IABS R8, R28 ;  /* 0x0000001c00087213 */ /* 0x000fe20000000000 */
[----:B------:R-:W-:Y:S01]  /*4410*/  FFMA.FTZ R20, R3, -R133, R122 ;  /* 0x8000008503147223 */ /* 0x000fe2000001007a */
[----:B------:R-:W-:Y:S01]  /*4420*/  IABS R4, R25 ;  /* 0x0000001900047213 */ /* 0x000fe20000000000 */
[----:B------:R-:W-:Y:S01]  /*4430*/  IMAD.MOV.U32 R9, RZ, RZ, R5 ;  /* 0x000000ffff097224 */ /* 0x000fe200078e0005 */
[----:B------:R-:W-:Y:S01]  /*4440*/  IABS R6, R27 ;  /* 0x0000001b00067213 */ /* 0x000fe20000000000 */
[----:B------:R-:W-:Y:S01]  /*4450*/  IMAD.MOV.U32 R5, RZ, RZ, R8 ;  /* 0x000000ffff057224 */ /* 0x000fe200078e0008 */
[----:B------:R-:W-:Y:S01]  /*4460*/  IABS R3, R24 ;  /* 0x0000001800037213 */ /* 0x000fe20000000000 */
[----:B------:R-:W-:Y:S01]  /*4470*/  IMAD.MOV.U32 R7, RZ, RZ, R4 ;  /* 0x000000ffff077224 */ /* 0x000fe200078e0004 */
[----:B------:R-:W-:Y:S01]  /*4480*/  I2FP.F32.S32 R9, R9 ;  /* 0x0000000900097245 */ /* 0x000fe20000201400 */
[----:B------:R-:W-:Y:S01]  /*4490*/  IMAD.MOV.U32 R4, RZ, RZ, R6 ;  /* 0x000000ffff047224 */ /* 0x000fe200078e0006 */
[----:B------:R-:W-:-:S02]  /*44a0*/  I2FP.F32.S32 R6, R3 ;  /* 0x0000000300067245 */ /* 0x000fc40000201400 */
[----:B------:R-:W-:Y:S01]  /*44b0*/  I2FP.F32.S32 R3, R5 ;  /* 0x0000000500037245 */ /* 0x000fe20000201400 */
[----:B------:R-:W-:Y:S01]  /*44c0*/  FFMA.FTZ R19, R9, -R133, R143 ;  /* 0x8000008509137223 */ /* 0x000fe2000001008f */
[----:B------:R-:W-:Y:S01]  /*44d0*/  I2FP.F32.S32 R7, R7 ;  /* 0x0000000700077245 */ /* 0x000fe20000201400 */
[-C--:B------:R-:W-:Y:S01]  /*44e0*/  FFMA.FTZ R17, R6, -R133.reuse, R123 ;  /* 0x8000008506117223 */ /* 0x080fe2000001007b */
[----:B------:R-:W-:Y:S01]  /*44f0*/  I2FP.F32.S32 R4, R4 ;  /* 0x0000000400047245 */ /* 0x000fe20000201400 */
[-C--:B------:R-:W-:Y:S01]  /*4500*/  FFMA.FTZ R15, R3, -R133.reuse, R128 ;  /* 0x80000085030f7223 */ /* 0x080fe20000010080 */
[----:B------:R-:W-:Y:S01]  /*4510*/  IABS R3, R30 ;  /* 0x0000001e00037213 */ /* 0x000fe20000000000 */
[----:B------:R-:W-:Y:S01]  /*4520*/  FFMA.FTZ R18, R7, -R133, R121 ;  /* 0x8000008507127223 */ /* 0x000fe20000010079 */
        /* <DEDUP_REMOVED lines=8> */
[----:B------:R-:W-:Y:S01]  /*45b0*/  FSEL R205, R52, -INF , !P0 ;  /* 0xff80000034cd7808 */ /* 0x000fe20004000000 */
[----:B------:R-:W-:Y:S01]  /*45c0*/  IMAD.MOV.U32 R5, RZ, RZ, R8 ;  /* 0x000000ffff057224 */ /* 0x000fe200078e0008 */
[----:B------:R-:W-:-:S02]  /*45d0*/  I2FP.F32.S32 R6, R4 ;  /* 0x0000000400067245 */ /* 0x000fc40000201400 */
[----:B------:R-:W-:Y:S02]  /*45e0*/  I2FP.F32.S32 R4, R3 ;  /* 0x0000000300047245 */ /* 0x000fe40000201400 */
[----:B------:R-:W-:Y:S02]  /*45f0*/  I2FP.F32.S32 R3, R5 ;  /* 0x0000000500037245 */ /* 0x000fe40000201400 */
[----:B------:R-:W-:Y:S01]  /*4600*/  I2FP.F32.S32 R7, R7 ;  /* 0x0000000700077245 */ /* 0x000fe20000201400 */
[-C--:B------:R-:W-:Y:S01]  /*4610*/  FFMA.FTZ R11, R4, -R133.reuse, R147 ;  /* 0x80000085040b7223 */ /* 0x080fe20000010093 */
[----:B------:R-:W-:Y:S01]  /*4620*/  ISETP.GE.AND P0, PT, R12, R134, PT ;  /* 0x000000860c00720c */ /* 0x000fe20003f06270 */
[----:B------:R-:W-:Y:S01]  /*4630*/  FFMA.FTZ R10, R3, -R133, R129 ;  /* 0x80000085030a7223 */ /* 0x000fe20000010081 */
[----:B------:R-:W-:Y:S01]  /*4640*/  IABS R4, R43 ;  /* 0x0000002b00047213 */ /* 0x000fe20000000000 */
[----:B------:R-:W-:Y:S01]  /*4650*/  FFMA.FTZ R12, R6, -R133, R146 ;  /* 0x80000085060c7223 */ /* 0x000fe20000010092 */
[----:B------:R-:W-:Y:S01]  /*4660*/  I2FP.F32.S32 R9, R9 ;  /* 0x0000000900097245 */ /* 0x000fe20000201400 */
[-C--:B------:R-:W-:Y:S01]  /*4670*/  FFMA.FTZ R13, R7, -R133.reuse, R151 ;  /* 0x80000085070d7223 */ /* 0x080fe20000010097 */
[----:B------:R-:W-:Y:S01]  /*4680*/  IABS R3, R42 ;  /* 0x0000002a00037213 */ /* 0x000fe20000000000 */
[----:B------:R-:W-:Y:S01]  /*4690*/  IMAD.MOV.U32 R7, RZ, RZ, R4 ;  /* 0x000000ffff077224 */ /* 0x000fe200078e0004 */
[----:B------:R-:W-:Y:S01]  /*46a0*/  IABS R5, R44 ;  /* 0x0000002c00057213 */ /* 0x000fe20000000000 */
[----:B------:R-:W-:Y:S01]  /*46b0*/  FFMA.FTZ R14, R9, -R133, R130 ;  /* 0x80000085090e7223 */ /* 0x000fe20000010082 */
[----:B------:R-:W-:Y:S01]  /*46c0*/  IABS R6, R41 ;  /* 0x0000002900067213 */ /* 0x000fe20000000000 */
[----:B------:R-:W-:Y:S01]  /*46d0*/  IMAD.MOV.U32 R4, RZ, RZ, R3 ;  /* 0x000000ffff047224 */ /* 0x000fe200078e0003 */
[----:B------:R-:W-:Y:S01]  /*46e0*/  IABS R8, R40 ;  /* 0x0000002800087213 */ /* 0x000fe20000000000 */
[----:B------:R-:W-:Y:S01]  /*46f0*/  IMAD.MOV.U32 R9, RZ, RZ, R5 ;  /* 0x000000ffff097224 */ /* 0x000fe200078e0005 */
[----:B------:R-:W-:Y:S01]  /*4700*/  FSEL R138, R47, -INF , !P5 ;  /* 0xff8000002f8a7808 */ /* 0x000fe20006800000 */
[----:B------:R-:W-:Y:S01]  /*4710*/  IMAD.MOV.U32 R3, RZ, RZ, R6 ;  /* 0x000000ffff037224 */ /* 0x000fe200078e0006 */
[----:B------:R-:W-:Y:S01]  /*4720*/  FSEL R187, R32, -INF , !P5 ;  /* 0xff80000020bb7808 */ /* 0x000fe20006800000 */
[----:B------:R-:W-:Y:S01]  /*4730*/  IMAD.MOV.U32 R5, RZ, RZ, R8 ;  /* 0x000000ffff057224 */ /* 0x000fe200078e0008 */
[----:B------:R-:W-:-:S02]  /*4740*/  FSEL R120, R29, -INF , !P5 ;  /* 0xff8000001d787808 */ /* 0x000fc40006800000 */
[----:B------:R-:W-:Y:S02]  /*4750*/  FSEL R122, R26, -INF , !P5 ;  /* 0xff8000001a7a7808 */ /* 0x000fe40006800000 */
[----:B------:R-:W-:Y:S02]  /*4760*/  ISETP.GE.AND P5, PT, R134, 0x41, PT ;  /* 0x000000418600780c */ /* 0x000fe40003fa6270 */
[----:B------:R-:W-:Y:S02]  /*4770*/  I2FP.F32.S32 R6, R4 ;  /* 0x0000000400067245 */ /* 0x000fe40000201400 */
[----:B------:R-:W-:Y:S02]  /*4780*/  I2FP.F32.S32 R4, R3 ;  /* 0x0000000300047245 */ /* 0x000fe40000201400 */
[----:B------:R-:W-:Y:S02]  /*4790*/  I2FP.F32.S32 R8, R9 ;  /* 0x0000000900087245 */ /* 0x000fe40000201400 */
[----:B------:R-:W-:Y:S01]  /*47a0*/  I2FP.F32.S32 R7, R7 ;  /* 0x0000000700077245 */ /* 0x000fe20000201400 */
[----:B------:R-:W-:Y:S01]  /*47b0*/  FFMA.FTZ R4, R4, -R133, R50 ;  /* 0x8000008504047223 */ /* 0x000fe20000010032 */
[----:B------:R-:W-:Y:S01]  /*47c0*/  I2FP.F32.S32 R3, R5 ;  /* 0x0000000500037245 */ /* 0x000fe20000201400 */
[-C--:B------:R-:W-:Y:S01]  /*47d0*/  FFMA.FTZ R8, R8, -R133.reuse, R48 ;  /* 0x8000008508087223 */ /* 0x080fe20000010030 */
[-C--:B------:R-:W-:Y:S01]  /*47e0*/  FFMA.FTZ R5, R6, -R133.reuse, R131 ;  /* 0x8000008506057223 */ /* 0x080fe20000010083 */
[-C--:B------:R-:W-:Y:S01]  /*47f0*/  FFMA.FTZ R7, R7, -R133.reuse, R49 ;  /* 0x8000008507077223 */ /* 0x080fe20000010031 */
[----:B------:R-:W-:Y:S01]  /*4800*/  FSEL R191, R19, -INF , !P4 ;  /* 0xff80000013bf7808 */ /* 0x000fe20006000000 */
[----:B------:R-:W-:Y:S01]  /*4810*/  FFMA.FTZ R3, R3, -R133, R51 ;  /* 0x8000008503037223 */ /* 0x000fe20000010033 */
        /* <DEDUP_REMOVED lines=23> */
[----:B------:R-:W-:Y:S06]  /*4990*/  @!P5 BRA `(.L_x_117) ;  /* 0x000000040008d947 */ /* 0x000fec0003800000 */
        /* <DEDUP_REMOVED lines=19> */
[----:B------:R-:W-:Y:S02]  /*4ad0*/  @!P3 LEA.HI.X R13, R4, R13, R5, 0x1, P2 ;  /* 0x0000000d040db211 */ /* 0x000fe400010f0c05 */
        /* <DEDUP_REMOVED lines=38> */
[----:B------:R-:W-:-:S04]  /*4d40*/  LEA R4, P0, R3, UR6, 0x1 ;  /* 0x0000000603047c11 */ /* 0x000fc8000f8008ff */
[----:B------:R-:W-:-:S05]  /*4d50*/  LEA.HI.X R5, R3, UR7, R5, 0x1, P0 ;  /* 0x0000000703057c11 */ /* 0x000fca00080f0c05 */
[----:B------:R-:W-:Y:S01]  /*4d60*/  @!PT LDS RZ, [RZ] ;  /* 0x00000000fffff984 */ /* 0x000fe20000000800 */
[----:B------:R-:W-:Y:S01]  /*4d70*/  @!PT LDS RZ, [RZ] ;  /* 0x00000000fffff984 */ /* 0x000fe20000000800 */
[----:B------:R-:W-:Y:S01]  /*4d80*/  @!PT LDS RZ, [RZ] ;  /* 0x00000000fffff984 */ /* 0x000fe20000000800 */
[----:B------:R1:W-:Y:S04]  /*4d90*/  LDGSTS.E.BYPASS.LTC128B.128 [R222+0x8800], desc[UR8][R4.64+0x80] ;  /* 0x0880008004de7fae */ /* 0x0003e8000b901d48 */
.L_x_119:
[----:B------:R-:W-:Y:S05]  /*4da0*/  BSYNC B0 ;  /* 0x0000000000007941 */ /* 0x000fea0003800000 */
.L_x_118:
[----:B------:R-:W0:Y:S02]  /*4db0*/  LDGDEPBAR ;  /* 0x00000000000079af */ /* 0x000e240000000000 */
.L_x_117:
[----:B------:R-:W-:Y:S01]  /*4dc0*/  FMNMX.FTZ R3, R60, R59, !PT ;  /* 0x0000003b3c037209 */ /* 0x000fe20007810000 */
[----:B------:R-:W-:Y:S01]  /*4dd0*/  ULDC UR5, c[0x0][0x2ec] ;  /* 0x0000bb0000057ab9 */ /* 0x000fe20000000800 */
[----:B------:R-:W-:Y:S02]  /*4de0*/  LEA R216, R0, UR4, 0x1 ;  /* 0x0000000400d87c11 */ /* 0x000fe4000f8e08ff */
[----:B-1----:R-:W-:Y:S02]  /*4df0*/  FMNMX.FTZ R4, R104, R3, !PT ;  /* 0x0000000368047209 */ /* 0x002fe40007810000 */
        /* <DEDUP_REMOVED lines=34> */
[----:B------:R-:W-:Y:S01]  /*5020*/  FMNMX.FTZ R4, R194, R4, !PT ;  /* 0x00000004c2047209 */ /* 0x000fe20007810000 */
[----:B------:R-:W1:Y:S01]  /*5030*/  SHFL.BFLY PT, R137, R5, 0x2, 0x1f ;  /* 0x0c401f0005897f89 */ /* 0x000e6200000e0000 */
[----:B------:R-:W-:Y:S02]  /*5040*/  FMNMX.FTZ R3, R96, R3, !PT ;  /* 0x0000000360037209 */ /* 0x000fe40007810000 */
[----:B------:R-:W-:-:S02]  /*5050*/  FMNMX.FTZ R4, R195, R4, !PT ;  /* 0x00000004c3047209 */ /* 0x000fc40007810000 */
[----:B------:R-:W-:Y:S02]  /*5060*/  FMNMX.FTZ R3, R201, R3, !PT ;  /* 0x00000003c9037209 */ /* 0x000fe40007810000 */
[----:B------:R-:W-:Y:S02]  /*5070*/  FMNMX.FTZ R4, R196, R4, !PT ;  /* 0x00000004c4047209 */ /* 0x000fe40007810000 */
[----:B------:R-:W-:Y:S02]  /*5080*/  FMNMX.FTZ R3, R122, R3, !PT ;  /* 0x000000037a037209 */ /* 0x000fe40007810000 */
[----:B------:R-:W-:Y:S01]  /*5090*/  LEA R218, R2, R216, 0x1 ;  /* 0x000000d802da7211 */ /* 0x000fe200078e08ff */
[----:B------:R-:W3:Y:S01]  /*50a0*/  SHFL.BFLY PT, R135, R4, 0x2, 0x1f ;  /* 0x0c401f0004877f89 */ /* 0x000ee200000e0000 */
[----:B------:R-:W-:-:S03]  /*50b0*/  FMNMX.FTZ R3, R123, R3, !PT ;  /* 0x000000037b037209 */ /* 0x000fc60007810000 */
[----:B------:R-:W-:Y:S01]  /*50c0*/  LDSM.16.MT88.4 R72, [R218+0xa000] ;  /* 0x00a00000da48783b */ /* 0x000fe20000004200 */
[----:B------:R-:W-:-:S03]  /*50d0*/  FMNMX.FTZ R3, R19, R3, !PT ;  /* 0x0000000313037209 */ /* 0x000fc60007810000 */
[----:B------:R-:W-:Y:S01]  /*50e0*/  LDSM.16.MT88.4 R48, [R218+0x9000] ;  /* 0x00900000da30783b */ /* 0x000fe20000004200 */
[----:B------:R-:W-:Y:S02]  /*50f0*/  FMNMX.FTZ R3, R197, R3, !PT ;  /* 0x00000003c5037209 */ /* 0x000fe40007810000 */
[----:B-1----:R-:W-:Y:S01]  /*5100*/  FMNMX.FTZ R137, R5, R137, !PT ;  /* 0x0000008905897209 */ /* 0x002fe20007810000 */
[----:B------:R-:W-:Y:S01]  /*5110*/  LDSM.16.MT88.4 R88, [R218+0xb000] ;  /* 0x00b00000da58783b */ /* 0x000fe20000004200 */
[----:B------:R-:W-:-:S03]  /*5120*/  FMNMX.FTZ R3, R198, R3, !PT ;  /* 0x00000003c6037209 */ /* 0x000fc60007810000 */
[----:B------:R-:W1:Y:S01]  /*5130*/  SHFL.BFLY PT, R5, R137, 0x1, 0x1f ;  /* 0x0c201f0089057f89 */ /* 0x000e6200000e0000 */
[----:B------:R-:W-:-:S03]  /*5140*/  FMNMX.FTZ R3, R199, R3, !PT ;  /* 0x00000003c7037209 */ /* 0x000fc60007810000 */
[----:B------:R-:W-:Y:S01]  /*5150*/  LDSM.16.MT88.4 R100, [R218+0xa400] ;  /* 0x00a40000da64783b */ /* 0x000fe20000004200 */
[----:B------:R-:W-:Y:S02]  /*5160*/  FMNMX.FTZ R3, R200, R3, !PT ;  /* 0x00000003c8037209 */ /* 0x000fe40007810000 */
[----:B---3--:R-:W-:Y:S01]  /*5170*/  FMNMX.FTZ R135, R4, R135, !PT ;  /* 0x0000008704877209 */ /* 0x008fe20007810000 */
[----:B------:R-:W-:Y:S04]  /*5180*/  LDSM.16.MT88.4 R92, [R218+0x9400] ;  /* 0x00940000da5c783b */ /* 0x000fe80000004200 */
[----:B------:R-:W3:Y:S04]  /*5190*/  SHFL.BFLY PT, R132, R3, 0x2, 0x1f ;  /* 0x0c401f0003847f89 */ /* 0x000ee800000e0000 */
[----:B--2---:R-:W2:Y:S01]  /*51a0*/  SHFL.BFLY PT, R6, R135, 0x1, 0x1f ;  /* 0x0c201f0087067f89 */ /* 0x004ea200000e0000 */
[----:B-1----:R-:W-:-:S04]  /*51b0*/  FMNMX.FTZ R137, R137, R5, !PT ;  /* 0x0000000589897209 */ /* 0x002fc80007810000 */
[C---:B------:R-:W-:Y:S01]  /*51c0*/  FSETP.NEU.FTZ.AND P0, PT, R137.reuse, -INF , PT ;  /* 0xff8000008900780b */ /* 0x040fe20003f1d000 */
[----:B------:R-:W-:Y:S01]  /*51d0*/  FMUL.FTZ R4, R137, UR5 ;  /* 0x0000000589047c20 */ /* 0x000fe20008410000 */
[----:B---3--:R-:W-:-:S04]  /*51e0*/  FMNMX.FTZ R132, R3, R132, !PT ;  /* 0x0000008403847209 */ /* 0x008fc80007810000 */
[----:B------:R-:W-:Y:S02]  /*51f0*/  FSEL R3, R4, RZ, P0 ;  /* 0x000000ff04037208 */ /* 0x000fe40000000000 */
[----:B--2---:R-:W-:Y:S01]  /*5200*/  FMNMX.FTZ R135, R135, R6, !PT ;  /* 0x0000000687877209 */ /* 0x004fe20007810000 */
[----:B------:R-:W1:Y:S02]  /*5210*/  SHFL.BFLY PT, R5, R132, 0x1, 0x1f ;  /* 0x0c201f0084057f89 */ /* 0x000e6400000e0000 */
[--C-:B------:R-:W-:Y:S01]  /*5220*/  FFMA.FTZ R4, R60, UR5, -R3.reuse ;  /* 0x000000053c047c23 */ /* 0x100fe20008010803 */
[C---:B------:R-:W-:Y:S01]  /*5230*/  FSETP.NEU.FTZ.AND P0, PT, R135.reuse, -INF , PT ;  /* 0xff8000008700780b */ /* 0x040fe20003f1d000 */
[----:B------:R-:W-:Y:S02]  /*5240*/  FMUL.FTZ R17, R135, UR5 ;  /* 0x0000000587117c20 */ /* 0x000fe40008410000 */
[----:B------:R2:W-:Y:S03]  /*5250*/  MUFU.EX2 R237, R4 ;  /* 0x0000000400ed7308 */ /* 0x0005e60000000800 */
[----:B------:R-:W-:Y:S01]  /*5260*/  FSEL R17, R17, RZ, P0 ;  /* 0x000000ff11117208 */ /* 0x000fe20000000000 */
[----:B--2---:R-:W-:Y:S01]  /*5270*/  FFMA.FTZ R4, R59, UR5, -R3 ;  /* 0x000000053b047c23 */ /* 0x004fe20008010803 */
[----:B-1----:R-:W-:-:S02]  /*5280*/  FMNMX.FTZ R132, R132, R5, !PT ;  /* 0x0000000584847209 */ /* 0x002fc40007810000 */
[----:B------:R-:W-:Y:S01]  /*5290*/  FMNMX.FTZ R5, R119, R124, !PT ;  /* 0x0000007c77057209 */ /* 0x000fe20007810000 */
[----:B------:R1:W-:Y:S01]  /*52a0*/  MUFU.EX2 R235, R4 ;  /* 0x0000000400eb7308 */ /* 0x0003e20000000800 */
[C---:B------:R-:W-:Y:S01]  /*52b0*/  FSETP.NEU.FTZ.AND P0, PT, R132.reuse, -INF , PT ;  /* 0xff8000008400780b */ /* 0x040fe20003f1d000 */
[----:B------:R-:W-:-:S05]  /*52c0*/  FMUL.FTZ R16, R132, UR5 ;  /* 0x0000000584107c20 */ /* 0x000fca0008410000 */
[----:B------:R-:W-:-:S05]  /*52d0*/  FSEL R16, R16, RZ, P0 ;  /* 0x000000ff10107208 */ /* 0x000fca0000000000 */
[----:B------:R-:W-:-:S04]  /*52e0*/  FFMA.FTZ R2, R57, UR5, -R16 ;  /* 0x0000000539027c23 */ /* 0x000fc80008010810 */
[----:B------:R2:W-:Y:S01]  /*52f0*/  MUFU.EX2 R209, R2 ;  /* 0x0000000200d17308 */ /* 0x0005e20000000800 */
[----:B-1----:R-:W-:-:S07]  /*5300*/  FFMA.FTZ R4, R61, UR5, -R17 ;  /* 0x000000053d047c23 */ /* 0x002fce0008010811 */
[----:B------:R1:W-:Y:S01]  /*5310*/  MUFU.EX2 R223, R4 ;  /* 0x0000000400df7308 */ /* 0x0003e20000000800 */
[----:B--2---:R-:W-:-:S07]  /*5320*/  FFMA.FTZ R2, R65, UR5, -R16 ;  /* 0x0000000541027c23 */ /* 0x004fce0008010810 */
[----:B------:R2:W3:Y:S01]  /*5330*/  MUFU.EX2 R212, R2 ;  /* 0x0000000200d47308 */ /* 0x0004e20000000800 */
[----:B-1----:R-:W-:-:S07]  /*5340*/  FFMA.FTZ R4, R58, UR5, -R17 ;  /* 0x000000053a047c23 */ /* 0x002fce0008010811 */
[----:B------:R1:W-:Y:S01]  /*5350*/  MUFU.EX2 R166, R4 ;  /* 0x0000000400a67308 */ /* 0x0003e20000000800 */
[----:B--2---:R-:W-:Y:S01]  /*5360*/  FFMA.FTZ R2, R66, UR5, -R17 ;  /* 0x0000000542027c23 */ /* 0x004fe20008010811 */
[----:B---3--:R-:W-:-:S06]  /*5370*/  F2FP.F16.F32.PACK_AB R7, R212, R209 ;  /* 0x000000d1d407723e */ /* 0x008fcc00000000ff */
[----:B------:R-:W-:Y:S01]  /*5380*/  MUFU.EX2 R14, R2 ;  /* 0x00000002000e7308 */ /* 0x000fe20000000800 */
[----:B-1----:R-:W-:-:S07]  /*5390*/  FFMA.FTZ R4, R56, UR5, -R17 ;  /* 0x0000000538047c23 */ /* 0x002fce0008010811 */
[----:B------:R1:W-:Y:S02]  /*53a0*/  MUFU.EX2 R214, R4 ;  /* 0x0000000400d67308 */ /* 0x0003e40000000800 */
[----:B-1----:R-:W-:-:S06]  /*53b0*/  FFMA.FTZ R4, R55, UR5, -R17 ;  /* 0x0000000537047c23 */ /* 0x002fcc0008010811 */
[----:B------:R1:W2:Y:S02]  /*53c0*/  MUFU.EX2 R213, R4 ;  /* 0x0000000400d57308 */ /* 0x0002a40000000800 */
[----:B-1----:R-:W-:Y:S01]  /*53d0*/  FMNMX.FTZ R4, R116, R5, !PT ;  /* 0x0000000574047209 */ /* 0x002fe20007810000 */
[----:B------:R-:W-:Y:S01]  /*53e0*/  FFMA.FTZ R5, R63, UR5, -R16 ;  /* 0x000000053f057c23 */ /* 0x000fe20008010810 */
[----:B--2---:R-:W-:Y:S02]  /*53f0*/  F2FP.F16.F32.PACK_AB R6, R213, R214 ;  /* 0x000000d6d506723e */ /* 0x004fe400000000ff */
[----:B------:R-:W-:Y:S02]  /*5400*/  FMNMX.FTZ R4, R117, R4, !PT ;  /* 0x0000000475047209 */ /* 0x000fe40007810000 */
[----:B------:R1:W-:Y:S02]  /*5410*/  MUFU.EX2 R164, R5 ;  /* 0x0000000500a47308 */ /* 0x0003e40000000800 */
[----:B------:R-:W-:-:S04]  /*5420*/  FMNMX.FTZ R4, R118, R4, !PT ;  /* 0x0000000476047209 */ /* 0x000fc80007810000 */
[----:B------:R-:W-:Y:S02]  /*5430*/  FMNMX.FTZ R0, R160, R4, !PT ;  /* 0x00000004a0007209 */ /* 0x000fe40007810000 */
[----:B------:R-:W-:Y:S02]  /*5440*/  F2FP.F16.F32.PACK_AB R4, R166, R223 ;  /* 0x000000dfa604723e */ /* 0x000fe400000000ff */
[----:B------:R-:W-:-:S04]  /*5450*/  FMNMX.FTZ R0, R161, R0, !PT ;  /* 0x00000000a1007209 */ /* 0x000fc80007810000 */
[----:B------:R-:W-:Y:S01]  /*5460*/  FMNMX.FTZ R0, R162, R0, !PT ;  /* 0x00000000a2007209 */ /* 0x000fe20007810000 */
[----:B-1----:R-:W-:-:S03]  /*5470*/  FFMA.FTZ R5, R62, UR5, -R16 ;  /* 0x000000053e057c23 */ /* 0x002fc60008010810 */
[----:B------:R-:W-:Y:S01]  /*5480*/  FMNMX.FTZ R0, R206, R0, !PT ;  /* 0x00000000ce007209 */ /* 0x000fe20007810000 */
[----:B------:R-:W1:Y:S01]  /*5490*/  LDSM.16.MT88.4 R60, [R216+0xa000] ;  /* 0x00a00000d83c783b */ /* 0x000e620000004200 */
[----:B------:R-:W2:Y:S02]  /*54a0*/  MUFU.EX2 R225, R5 ;  /* 0x0000000500e17308 */ /* 0x000ea40000000800 */
[----:B------:R-:W-:-:S04]  /*54b0*/  FMNMX.FTZ R0, R187, R0, !PT ;  /* 0x00000000bb007209 */ /* 0x000fc80007810000 */
[----:B------:R-:W-:-:S04]  /*54c0*/  FMNMX.FTZ R0, R189, R0, !PT ;  /* 0x00000000bd007209 */ /* 0x000fc80007810000 */
[----:B------:R-:W-:-:S04]  /*54d0*/  FMNMX.FTZ R0, R191, R0, !PT ;  /* 0x00000000bf007209 */ /* 0x000fc80007810000 */
[----:B------:R-:W-:Y:S01]  /*54e0*/  FMNMX.FTZ R2, R192, R0, !PT ;  /* 0x00000000c0027209 */ /* 0x000fe20007810000 */
[--C-:B------:R-:W-:Y:S01]  /*54f0*/  FFMA.FTZ R0, R64, UR5, -R17.reuse ;  /* 0x0000000540007c23 */ /* 0x100fe20008010811 */
[----:B--2---:R-:W-:Y:S02]  /*5500*/  F2FP.F16.F32.PACK_AB R5, R225, R164 ;  /* 0x000000a4e105723e */ /* 0x004fe400000000ff */
[----:B------:R-:W-:Y:S01]  /*5510*/  FMNMX.FTZ R2, R202, R2, !PT ;  /* 0x00000002ca027209 */ /* 0x000fe20007810000 */
[----:B------:R2:W-:Y:S03]  /*5520*/  MUFU.EX2 R227, R0 ;  /* 0x0000000000e37308 */ /* 0x0005e60000000800 */
[----:B------:R-:W-:Y:S01]  /*5530*/  FMNMX.FTZ R2, R203, R2, !PT ;  /* 0x00000002cb027209 */ /* 0x000fe20007810000 */
[C---:B------:R-:W-:Y:S06]  /*5540*/  HMMA.16816.F32 R24, R4.reuse, R74, RZ ;  /* 0x0000004a0418723c */ /* 0x040fec00000018ff */
[C---:B------:R-:W-:Y:S06]  /*5550*/  HMMA.16816.F32 R20, R4.reuse, R40, RZ ;  /* 0x000000280414723c */ /* 0x040fec00000018ff */
[----:B------:R-:W-:Y:S01]  /*5560*/  HMMA.16816.F32 R44, R4, R48, RZ ;  /* 0x00000030042c723c */ /* 0x000fe200000018ff */
[----:B--2---:R-:W-:-:S04]  /*5570*/  FFMA.FTZ R0, R54, UR5, -R17 ;  /* 0x0000000536007c23 */ /* 0x004fc80008010811 */
[----:B------:R2:W-:Y:S01]  /*5580*/  MUFU.EX2 R229, R0 ;  /* 0x0000000000e57308 */ /* 0x0005e20000000800 */
[C---:B-1----:R-:W-:Y:S06]  /*5590*/  HMMA.16816.F32 R28, R4.reuse, R62, RZ ;  /* 0x0000003e041c723c */ /* 0x042fec00000018ff */
[C---:B------:R-:W-:Y:S06]  /*55a0*/  HMMA.16816.F32 R32, R4.reuse, R60, RZ ;  /* 0x0000003c0420723c */ /* 0x040fec00000018ff */
[----:B------:R-:W-:Y:S01]  /*55b0*/  HMMA.16816.F32 R56, R4, R72, RZ ;  /* 0x000000480438723c */ /* 0x000fe200000018ff */
[----:B--2---:R-:W-:Y:S01]  /*55c0*/  FMNMX.FTZ R0, R204, R2, !PT ;  /* 0x00000002cc007209 */ /* 0x004fe20007810000 */
[----:B------:R-:W-:-:S04]  /*55d0*/  FFMA.FTZ R2, R53, UR5, -R17 ;  /* 0x0000000535027c23 */ /* 0x000fc80008010811 */
[C---:B------:R-:W-:Y:S01]  /*55e0*/  HMMA.16816.F32 R36, R4.reuse, R50, RZ ;  /* 0x000000320424723c */ /* 0x040fe200000018ff */
[----:B------:R-:W1:Y:S01]  /*55f0*/  SHFL.BFLY PT, R8, R0, 0x2, 0x1f ;  /* 0x0c401f0000087f89 */ /* 0x000e6200000e0000 */
[----:B------:R2:W3:Y:S04]  /*5600*/  MUFU.EX2 R167, R2 ;  /* 0x0000000200a77308 */ /* 0x0004e80000000800 */
[----:B------:R-:W-:Y:S01]  /*5610*/  HMMA.16816.F32 R52, R4, R82, RZ ;  /* 0x000000520434723c */ /* 0x000fe200000018ff */
[----:B--2---:R-:W-:Y:S01]  /*5620*/  FFMA.FTZ R2, R67, UR5, -R16 ;  /* 0x0000000543027c23 */ /* 0x004fe20008010810 */
[----:B---3--:R-:W-:-:S04]  /*5630*/  F2FP.F16.F32.PACK_AB R10, R167, R229 ;  /* 0x000000e5a70a723e */ /* 0x008fc800000000ff */
[----:B------:R-:W-:Y:S01]  /*5640*/  HMMA.16816.F32 R64, R4, R88, RZ ;  /* 0x000000580440723c */ /* 0x000fe200000018ff */
[----:B------:R2:W-:Y:S01]  /*5650*/  MUFU.EX2 R13, R2 ;  /* 0x00000002000d7308 */ /* 0x0005e20000000800 */
[----:B-1----:R-:W-:Y:S02]  /*5660*/  FMNMX.FTZ R0, R0, R8, !PT ;  /* 0x0000000800007209 */ /* 0x002fe40007810000 */
[----:B------:R-:W-:-:S03]  /*5670*/  F2FP.F16.F32.PACK_AB R8, R227, R14 ;  /* 0x0000000ee308723e */ /* 0x000fc600000000ff */
[----:B------:R-:W1:Y:S01]  /*5680*/  SHFL.BFLY PT, R12, R0, 0x1, 0x1f ;  /* 0x0c201f00000c7f89 */ /* 0x000e6200000e0000 */
[--C-:B--2---:R-:W-:Y:S02]  /*5690*/  FFMA.FTZ R2, R68, UR5, -R16.reuse ;  /* 0x0000000544027c23 */ /* 0x104fe40008010810 */
[C---:B------:R-:W-:Y:S02]  /*56a0*/  HMMA.16816.F32 R68, R4.reuse, R80, RZ ;  /* 0x000000500444723c */ /* 0x040fe400000018ff */
[----:B------:R2:W3:Y:S01]  /*56b0*/  MUFU.EX2 R211, R2 ;  /* 0x0000000200d37308 */ /* 0x0004e20000000800 */
[----:B-1----:R-:W-:Y:S02]  /*56c0*/  FMNMX.FTZ R136, R0, R12, !PT ;  /* 0x0000000c00887209 */ /* 0x002fe40007810000 */
[----:B------:R-:W-:Y:S02]  /*56d0*/  F2FP.F16.F32.PACK_AB R12, R235, R237 ;  /* 0x000000edeb0c723e */ /* 0x000fe400000000ff */
[C---:B------:R-:W-:Y:S01]  /*56e0*/  FSETP.NEU.FTZ.AND P0, PT, R136.reuse, -INF , PT ;  /* 0xff8000008800780b */ /* 0x040fe20003f1d000 */
[----:B------:R-:W-:Y:S01]  /*56f0*/  FMUL.FTZ R0, R136, UR5 ;  /* 0x0000000588007c20 */ /* 0x000fe20008410000 */
[--C-:B--2---:R-:W-:Y:S01]  /*5700*/  FFMA.FTZ R2, R76, UR5, -R16.reuse ;  /* 0x000000054c027c23 */ /* 0x104fe20008010810 */
[----:B---3--:R-:W-:Y:S01]  /*5710*/  F2FP.F16.F32.PACK_AB R9, R211, R13 ;  /* 0x0000000dd309723e */ /* 0x008fe200000000ff */
[C---:B------:R-:W-:Y:S02]  /*5720*/  HMMA.16816.F32 R76, R4.reuse, R42, RZ ;  /* 0x0000002a044c723c */ /* 0x040fe400000018ff */
[----:B------:R-:W-:Y:S01]  /*5730*/  FSEL R0, R0, RZ, P0 ;  /* 0x000000ff00007208 */ /* 0x000fe20000000000 */
[----:B------:R1:W-:Y:S03]  /*5740*/  MUFU.EX2 R208, R2 ;  /* 0x0000000200d07308 */ /* 0x0003e60000000800 */
[----:B------:R-:W-:Y:S01]  /*5750*/  HMMA.16816.F32 R4, R4, R90, RZ ;  /* 0x0000005a0404723c */ /* 0x000fe200000018ff */
[----:B-1----:R-:W-:-:S02]  /*5760*/  FFMA.FTZ R2, R96, UR5, -R16 ;  /* 0x0000000560027c23 */ /* 0x002fc40008010810 */
[----:B------:R-:W1:Y:S02]  /*5770*/  LDSM.16.MT88.4 R96, [R216+0xa400] ;  /* 0x00a40000d860783b */ /* 0x000e640000004200 */
[----:B------:R2:W3:Y:S02]  /*5780*/  MUFU.EX2 R165, R2 ;  /* 0x0000000200a57308 */ /* 0x0004e40000000800 */
[--C-:B--2---:R-:W-:Y:S01]  /*5790*/  FFMA.FTZ R2, R104, UR5, -R3.reuse ;  /* 0x0000000568027c23 */ /* 0x104fe20008010803 */
[----:B---3--:R-:W-:Y:S01]  /*57a0*/  F2FP.F16.F32.PACK_AB R11, R165, R208 ;  /* 0x000000d0a50b723e */ /* 0x008fe200000000ff */
[----:B------:R-:W2:Y:S04]  /*57b0*/  LDSM.16.MT88.4 R104, [R216+0xb400] ;  /* 0x00b40000d868783b */ /* 0x000ea80000004200 */
[----:B------:R3:W-:Y:S02]  /*57c0*/  MUFU.EX2 R226, R2 ;  /* 0x0000000200e27308 */ /* 0x0007e40000000800 */
[C---:B------:R-:W-:Y:S06]  /*57d0*/  HMMA.16816.F32 R156, R8.reuse, R102, R24 ;  /* 0x00000066089c723c */ /* 0x040fec0000001818 */
[C---:B------:R-:W-:Y:S06]  /*57e0*/  HMMA.16816.F32 R140, R8.reuse, R84, R20 ;  /* 0x00000054088c723c */ /* 0x040fec0000001814 */
[----:B------:R-:W-:Y:S01]  /*57f0*/  HMMA.16816.F32 R180, R8, R92, R44 ;  /* 0x0000005c08b4723c */ /* 0x000fe2000000182c */
[----:B---3--:R-:W-:-:S02]  /*5800*/  FFMA.FTZ R2, R108, UR5, -R3 ;  /* 0x000000056c027c23 */ /* 0x008fc40008010803 */
[----:B------:R-:W3:Y:S02]  /*5810*/  LDSM.16.MT88.4 R108, [R218+0xb400] ;  /* 0x00b40000da6c783b */ /* 0x000ee40000004200 */
[----:B------:R4:W5:Y:S01]  /*5820*/  MUFU.EX2 R210, R2 ;  /* 0x0000000200d27308 */ /* 0x0009620000000800 */
[C---:B-1----:R-:W-:Y:S06]  /*5830*/  HMMA.16816.F32 R152, R8.reuse, R98, R28 ;  /* 0x000000620898723c */ /* 0x042fec000000181c */
[C---:B------:R-:W-:Y:S06]  /*5840*/  HMMA.16816.F32 R172, R8.reuse, R96, R32 ;  /* 0x0000006008ac723c */ /* 0x040fec0000001820 */
[----:B------:R-:W-:Y:S01]  /*5850*/  HMMA.16816.F32 R148, R8, R100, R56 ;  /* 0x000000640894723c */ /* 0x000fe20000001838 */
[----:B----4-:R-:W-:Y:S01]  /*5860*/  FFMA.FTZ R2, R114, UR5, -R3 ;  /* 0x0000000572027c23 */ /* 0x010fe20008010803 */
[----:B------:R-:W-:Y:S01]  /*5870*/  IMAD.MOV.U32 R114, RZ, RZ, R14 ;  /* 0x000000ffff727224 */ /* 0x000fe200078e000e */
[----:B-----5:R-:W-:-:S03]  /*5880*/  F2FP.F16.F32.PACK_AB R14, R210, R226 ;  /* 0x000000e2d20e723e */ /* 0x020fc600000000ff */
[C---:B--2---:R-:W-:Y:S01]  /*5890*/  HMMA.16816.F32 R176, R8.reuse, R106, R52 ;  /* 0x0000006a08b0723c */ /* 0x044fe20000001834 */
[----:B------:R1:W-:Y:S05]  /*58a0*/  MUFU.EX2 R236, R2 ;  /* 0x0000000200ec7308 */ /* 0x0003ea0000000800 */
[C---:B------:R-:W-:Y:S06]  /*58b0*/  HMMA.16816.F32 R144, R8.reuse, R104, R68 ;  /* 0x000000680890723c */ /* 0x040fec0000001844 */
[----:B------:R-:W-:Y:S01]  /*58c0*/  HMMA.16816.F32 R76, R8, R86, R76 ;  /* 0x00000056084c723c */ /* 0x000fe2000000184c */
[----:B-1----:R-:W-:Y:S01]  /*58d0*/  FFMA.FTZ R2, R113, UR5, -R3 ;  /* 0x0000000571027c23 */ /* 0x002fe20008010803 */
[----:B------:R-:W-:-:S04]  /*58e0*/  MOV R113, R13 ;  /* 0x0000000d00717202 */ /* 0x000fc80000000f00 */
[C---:B---3--:R-:W-:Y:S01]  /*58f0*/  HMMA.16816.F32 R128, R8.reuse, R108, R64 ;  /* 0x0000006c0880723c */ /* 0x048fe20000001840 */
[----:B------:R1:W2:Y:S05]  /*5900*/  MUFU.EX2 R215, R2 ;  /* 0x0000000200d77308 */ /* 0x0002aa0000000800 */
[----:B------:R-:W-:Y:S01]  /*5910*/  HMMA.16816.F32 R168, R8, R94, R36 ;  /* 0x0000005e08a8723c */ /* 0x000fe20000001824 */
[----:B-1----:R-:W-:-:S04]  /*5920*/  FFMA.FTZ R2, R112, UR5, -R3 ;  /* 0x0000000570027c23 */ /* 0x002fc80008010803 */
[----:B------:R1:W-:Y:S02]  /*5930*/  MUFU.EX2 R224, R2 ;  /* 0x0000000200e07308 */ /* 0x0003e40000000800 */
[----:B-1----:R-:W-:-:S06]  /*5940*/  FFMA.FTZ R2, R119, UR5, -R0 ;  /* 0x0000000577027c23 */ /* 0x002fcc0008010800 */
[----:B------:R1:W-:Y:S02]  /*5950*/  MUFU.EX2 R242, R2 ;  /* 0x0000000200f27308 */ /* 0x0003e40000000800 */
[--C-:B-1----:R-:W-:Y:S02]  /*5960*/  FFMA.FTZ R2, R124, UR5, -R0.reuse ;  /* 0x000000057c027c23 */ /* 0x102fe40008010800 */
[----:B------:R-:W-:Y:S04]  /*5970*/  HMMA.16816.F32 R124, R8, R110, R4 ;  /* 0x0000006e087c723c */ /* 0x000fe80000001804 */
[----:B------:R1:W3:Y:S03]  /*5980*/  MUFU.EX2 R241, R2 ;  /* 0x0000000200f17308 */ /* 0x0002e60000000800 */
[----:B--2---:R-:W-:Y:S01]  /*5990*/  F2FP.F16.F32.PACK_AB R4, R215, R236 ;  /* 0x000000ecd704723e */ /* 0x004fe200000000ff */
[----:B-1----:R-:W-:Y:S01]  /*59a0*/  FFMA.FTZ R2, R116, UR5, -R0 ;  /* 0x0000000574027c23 */ /* 0x002fe20008010800 */
[----:B---3--:R-:W-:-:S03]  /*59b0*/  F2FP.F16.F32.PACK_AB R13, R241, R242 ;  /* 0x000000f2f10d723e */ /* 0x008fc600000000ff */
[----:B------:R1:W-:Y:S02]  /*59c0*/  MUFU.EX2 R240, R2 ;  /* 0x0000000200f07308 */ /* 0x0003e40000000800 */
[----:B-1----:R-:W-:-:S06]  /*59d0*/  FFMA.FTZ R2, R117, UR5, -R0 ;  /* 0x0000000575027c23 */ /* 0x002fcc0008010800 */
[----:B------:R1:W2:Y:S02]  /*59e0*/  MUFU.EX2 R234, R2 ;  /* 0x0000000200ea7308 */ /* 0x0002a40000000800 */
[----:B-1----:R-:W-:Y:S01]  /*59f0*/  FFMA.FTZ R2, R115, UR5, -R3 ;  /* 0x0000000573027c23 */ /* 0x002fe20008010803 */
[----:B--2---:R-:W-:-:S05]  /*5a00*/  F2FP.F16.F32.PACK_AB R15, R234, R240 ;  /* 0x000000f0ea0f723e */ /* 0x004fca00000000ff */
[----:B------:R1:W2:Y:S02]  /*5a10*/  MUFU.EX2 R243, R2 ;  /* 0x0000000200f37308 */ /* 0x0002a40000000800 */
[C---:B------:R-:W-:Y:S06]  /*5a20*/  HMMA.16816.F32 R28, R12.reuse, R40, RZ ;  /* 0x000000280c1c723c */ /* 0x040fec00000018ff */
[C---:B------:R-:W-:Y:S06]  /*5a30*/  HMMA.16816.F32 R24, R12.reuse, R72, RZ ;  /* 0x000000480c18723c */ /* 0x040fec00000018ff */
[----:B------:R-:W-:Y:S01]  /*5a40*/  HMMA.16816.F32 R52, R12, R74, RZ ;  /* 0x0000004a0c34723c */ /* 0x000fe200000018ff */
[----:B-1----:R-:W-:Y:S01]  /*5a50*/  FFMA.FTZ R2, R118, UR5, -R0 ;  /* 0x0000000576027c23 */ /* 0x002fe20008010800 */
[----:B------:R-:W-:Y:S01]  /*5a60*/  IMAD.MOV.U32 R73, RZ, RZ, R229 ;  /* 0x000000ffff497224 */ /* 0x000fe200078e00e5 */
[----:B------:R-:W-:-:S02]  /*5a70*/  MOV R72, R227 ;  /* 0x000000e300487202 */ /* 0x000fc40000000f00 */
[----:B------:R1:W-:Y:S01]  /*5a80*/  MUFU.EX2 R233, R2 ;  /* 0x0000000200e97308 */ /* 0x0003e20000000800 */
[C---:B------:R-:W-:Y:S01]  /*5a90*/  HMMA.16816.F32 R8, R12.reuse, R48, RZ ;  /* 0x000000300c08723c */ /* 0x040fe200000018ff */
[----:B------:R-:W-:Y:S01]  /*5aa0*/  IMAD.MOV.U32 R75, RZ, RZ, R226 ;  /* 0x000000ffff4b7224 */ /* 0x000fe200078e00e2 */
[----:B--2---:R-:W-:Y:S02]  /*5ab0*/  F2FP.F16.F32.PACK_AB R6, R243, R224 ;  /* 0x000000e0f306723e */ /* 0x004fe400000000ff */
[----:B------:R-:W-:Y:S02]  /*5ac0*/  MOV R74, R225 ;  /* 0x000000e1004a7202 */ /* 0x000fe40000000f00 */
[C---:B------:R-:W-:Y:S06]  /*5ad0*/  HMMA.16816.F32 R44, R12.reuse, R50, RZ ;  /* 0x000000320c2c723c */ /* 0x040fec00000018ff */
[----:B------:R-:W-:Y:S01]  /*5ae0*/  HMMA.16816.F32 R40, R12, R42, RZ ;  /* 0x0000002a0c28723c */ /* 0x000fe200000018ff */
[----:B-1----:R-:W-:-:S05]  /*5af0*/  FFMA.FTZ R2, R160, UR5, -R0 ;  /* 0x00000005a0027c23 */ /* 0x002fca0008010800 */
[C---:B------:R-:W-:Y:S01]  /*5b00*/  HMMA.16816.F32 R36, R12.reuse, R88, RZ ;  /* 0x000000580c24723c */ /* 0x040fe200000018ff */
[----:B------:R1:W2:Y:S05]  /*5b10*/  MUFU.EX2 R232, R2 ;  /* 0x0000000200e87308 */ /* 0x0002aa0000000800 */
[----:B------:R-:W-:Y:S01]  /*5b20*/  HMMA.16816.F32 R48, R12, R62, RZ ;  /* 0x0000003e0c30723c */ /* 0x000fe200000018ff */
[----:B------:R-:W-:Y:S01]  /*5b30*/  IMAD.MOV.U32 R88, RZ, RZ, R165 ;  /* 0x000000ffff587224 */ /* 0x000fe200078e00a5 */
[----:B------:R-:W-:-:S04]  /*5b40*/  MOV R89, R164 ;  /* 0x000000a400597202 */ /* 0x000fc80000000f00 */
[C---:B------:R-:W-:Y:S06]  /*5b50*/  HMMA.16816.F32 R20, R12.reuse, R60, RZ ;  /* 0x0000003c0c14723c */ /* 0x040fec00000018ff */
[----:B------:R-:W-:Y:S01]  /*5b60*/  HMMA.16816.F32 R32, R12, R80, RZ ;  /* 0x000000500c20723c */ /* 0x000fe200000018ff */
[----:B-1----:R-:W-:Y:S01]  /*5b70*/  FFMA.FTZ R2, R161, UR5, -R0 ;  /* 0x00000005a1027c23 */ /* 0x002fe20008010800 */
[----:B--2---:R-:W-:-:S03]  /*5b80*/  F2FP.F16.F32.PACK_AB R5, R232, R233 ;  /* 0x000000e9e805723e */ /* 0x004fc600000000ff */
[----:B------:R1:W-:Y:S01]  /*5b90*/  MUFU.EX2 R231, R2 ;  /* 0x0000000200e77308 */ /* 0x0003e20000000800 */
[C---:B------:R-:W-:Y:S06]  /*5ba0*/  HMMA.16816.F32 R64, R12.reuse, R90, RZ ;  /* 0x0000005a0c40723c */ /* 0x040fec00000018ff */
[----:B------:R-:W-:Y:S01]  /*5bb0*/  HMMA.16816.F32 R60, R12, R82, RZ ;  /* 0x000000520c3c723c */ /* 0x000fe200000018ff */
[----:B------:R-:W-:Y:S01]  /*5bc0*/  MOV R90, R167 ;  /* 0x000000a7005a7202 */ /* 0x000fe20000000f00 */
[----:B------:R-:W-:Y:S01]  /*5bd0*/  LDSM.16.MT88.4 R12, [R218+0x9800] ;  /* 0x00980000da0c783b */ /* 0x000fe20000004200 */
[----:B------:R-:W-:Y:S01]  /*5be0*/  MOV R91, R166 ;  /* 0x000000a6005b7202 */ /* 0x000fe20000000f00 */
[----:B-1----:R-:W-:-:S04]  /*5bf0*/  FFMA.FTZ R2, R162, UR5, -R0 ;  /* 0x00000005a2027c23 */ /* 0x002fc80008010800 */
[----:B------:R1:W2:Y:S02]  /*5c00*/  MUFU.EX2 R230, R2 ;  /* 0x0000000200e67308 */ /* 0x0002a40000000800 */
[----:B-1----:R-:W-:Y:S01]  /*5c10*/  FFMA.FTZ R2, R163, UR5, -R17 ;  /* 0x00000005a3027c23 */ /* 0x002fe20008010811 */
[----:B--2---:R-:W-:-:S05]  /*5c20*/  F2FP.F16.F32.PACK_AB R7, R230, R231 ;  /* 0x000000e7e607723e */ /* 0x004fca00000000ff */
[----:B------:R1:W-:Y:S02]  /*5c30*/  MUFU.EX2 R229, R2 ;  /* 0x0000000200e57308 */ /* 0x0003e40000000800 */
[C---:B------:R-:W-:Y:S06]  /*5c40*/  HMMA.16816.F32 R116, R4.reuse, R84, R28 ;  /* 0x000000540474723c */ /* 0x040fec000000181c */
[C---:B------:R-:W-:Y:S01]  /*5c50*/  HMMA.16816.F32 R68, R4.reuse, R100, R24 ;  /* 0x000000640444723c */ /* 0x040fe20000001818 */
[----:B------:R-:W-:Y:S01]  /*5c60*/  IMAD.MOV.U32 R29, RZ, RZ, R224 ;  /* 0x000000ffff1d7224 */ /* 0x000fe200078e00e0 */
[----:B------:R-:W-:Y:S01]  /*5c70*/  MOV R30, R223 ;  /* 0x000000df001e7202 */ /* 0x000fe20000000f00 */
[----:B------:R-:W-:Y:S01]  /*5c80*/  IMAD.MOV.U32 R31, RZ, RZ, R215 ;  /* 0x000000ffff1f7224 */ /* 0x000fe200078e00d7 */
[----:B------:R-:W-:Y:S01]  /*5c90*/  MOV R85, R114 ;  /* 0x0000007200557202 */ /* 0x000fe20000000f00 */
[----:B------:R-:W-:Y:S01]  /*5ca0*/  IMAD.MOV.U32 R84, RZ, RZ, R113 ;  /* 0x000000ffff547224 */ /* 0x000fe200078e0071 */
[C---:B------:R-:W-:Y:S01]  /*5cb0*/  HMMA.16816.F32 R44, R4.reuse, R94, R44 ;  /* 0x0000005e042c723c */ /* 0x040fe2000000182c */
[----:B-1----:R-:W-:Y:S01]  /*5cc0*/  FFMA.FTZ R2, R120, UR5, -R17 ;  /* 0x0000000578027c23 */ /* 0x002fe20008010811 */
[----:B------:R-:W-:Y:S01]  /*5cd0*/  IMAD.MOV.U32 R100, RZ, RZ, R212 ;  /* 0x000000ffff647224 */ /* 0x000fe200078e00d4 */
[----:B------:R-:W-:Y:S01]  /*5ce0*/  LDSM.16.MT88.4 R24, [R216+0xa800] ;  /* 0x00a80000d818783b */ /* 0x000fe20000004200 */
[----:B------:R-:W-:Y:S01]  /*5cf0*/  IMAD.MOV.U32 R120, RZ, RZ, R91 ;  /* 0x000000ffff787224 */ /* 0x000fe200078e005b */
[----:B------:R1:W2:Y:S01]  /*5d00*/  MUFU.EX2 R227, R2 ;  /* 0x0000000200e37308 */ /* 0x0002a20000000800 */
[----:B------:R-:W-:Y:S01]  /*5d10*/  HMMA.16816.F32 R112, R4, R92, R8 ;  /* 0x0000005c0470723c */ /* 0x000fe20000001808 */
[----:B------:R-:W-:Y:S01]  /*5d20*/  MOV R95, R211 ;  /* 0x000000d3005f7202 */ /* 0x000fe20000000f00 */
[----:B------:R-:W-:Y:S01]  /*5d30*/  LDSM.16.MT88.4 R8, [R216+0x9800] ;  /* 0x00980000d808783b */ /* 0x000fe20000004200 */
[----:B------:R-:W-:-:S02]  /*5d40*/  MOV R94, R208 ;  /* 0x000000d0005e7202 */ /* 0x000fc40000000f00 */
[----:B------:R-:W-:Y:S01]  /*5d50*/  MOV R101, R75 ;  /* 0x0000004b00657202 */ /* 0x000fe20000000f00 */
[----:B------:R-:W-:Y:S01]  /*5d60*/  HMMA.16816.F32 R56, R4, R86, R40 ;  /* 0x000000560438723c */ /* 0x000fe20000001828 */
[----:B------:R-:W-:Y:S02]  /*5d70*/  MOV R93, R214 ;  /* 0x000000d6005d7202 */ /* 0x000fe40000000f00 */
[----:B------:R-:W-:-:S03]  /*5d80*/  MOV R92, R213 ;  /* 0x000000d5005c7202 */ /* 0x000fc60000000f00 */
[C---:B------:R-:W-:Y:S01]  /*5d90*/  HMMA.16816.F32 R164, R4.reuse, R108, R36 ;  /* 0x0000006c04a4723c */ /* 0x040fe20000001824 */
[----:B------:R-:W-:Y:S01]  /*5da0*/  IMAD.MOV.U32 R86, RZ, RZ, R209 ;  /* 0x000000ffff567224 */ /* 0x000fe200078e00d1 */
[----:B------:R-:W-:Y:S01]  /*5db0*/  MOV R87, R72 ;  /* 0x0000004800577202 */ /* 0x000fe20000000f00 */
[----:B-1----:R-:W-:Y:S01]  /*5dc0*/  FFMA.FTZ R2, R121, UR5, -R17 ;  /* 0x0000000579027c23 */ /* 0x002fe20008010811 */
[----:B------:R-:W-:Y:S02]  /*5dd0*/  IMAD.MOV.U32 R121, RZ, RZ, R30 ;  /* 0x000000ffff797224 */ /* 0x000fe400078e001e */
[----:B------:R-:W-:Y:S01]  /*5de0*/  HMMA.16816.F32 R36, R4, R98, R48 ;  /* 0x000000620424723c */ /* 0x000fe20000001830 */
[----:B------:R-:W-:Y:S01]  /*5df0*/  MOV R108, R89 ;  /* 0x00000059006c7202 */ /* 0x000fe20000000f00 */
[----:B------:R1:W-:Y:S01]  /*5e00*/  MUFU.EX2 R226, R2 ;  /* 0x0000000200e27308 */ /* 0x0003e20000000800 */
[----:B------:R-:W-:-:S03]  /*5e10*/  IMAD.MOV.U32 R109, RZ, RZ, R74 ;  /* 0x000000ffff6d7224 */ /* 0x000fc600078e004a */
[C---:B------:R-:W-:Y:S01]  /*5e20*/  HMMA.16816.F32 R80, R4.reuse, R96, R20 ;  /* 0x000000600450723c */ /* 0x040fe20000001814 */
[----:B------:R-:W-:Y:S01]  /*5e30*/  MOV R49, R29 ;  /* 0x0000001d00317202 */ /* 0x000fe20000000f00 */
[----:B------:R-:W-:Y:S01]  /*5e40*/  LDSM.16.MT88.4 R20, [R218+0xb800] ;  /* 0x00b80000da14783b */ /* 0x000fe20000004200 */
[----:B------:R-:W-:Y:S01]  /*5e50*/  IMAD.MOV.U32 R48, RZ, RZ, R73 ;  /* 0x000000ffff307224 */ /* 0x000fe200078e0049 */
[----:B------:R-:W-:Y:S01]  /*5e60*/  MOV R51, R100 ;  /* 0x0000006400337202 */ /* 0x000fe20000000f00 */
[----:B------:R-:W-:Y:S01]  /*5e70*/  IMAD.MOV.U32 R50, RZ, RZ, R95 ;  /* 0x000000ffff327224 */ /* 0x000fe200078e005f */
[----:B------:R-:W-:Y:S01]  /*5e80*/  HMMA.16816.F32 R160, R4, R104, R32 ;  /* 0x0000006804a0723c */ /* 0x000fe20000001820 */
[----:B------:R-:W-:Y:S01]  /*5e90*/  LDSM.16.MT88.4 R32, [R216+0xb800] ;  /* 0x00b80000d820783b */ /* 0x000fe20000004200 */
[----:B------:R-:W-:Y:S01]  /*5ea0*/  MOV R97, R90 ;  /* 0x0000005a00617202 */ /* 0x000fe20000000f00 */
[----:B------:R-:W-:Y:S01]  /*5eb0*/  IMAD.MOV.U32 R100, RZ, RZ, R93 ;  /* 0x000000ffff647224 */ /* 0x000fe200078e005d */
[----:B------:R-:W-:-:S02]  /*5ec0*/  MOV R96, R88 ;  /* 0x0000005800607202 */ /* 0x000fc40000000f00 */
[C---:B------:R-:W-:Y:S01]  /*5ed0*/  HMMA.16816.F32 R40, R4.reuse, R102, R52 ;  /* 0x000000660428723c */ /* 0x040fe20000001834 */
[----:B-1----:R-:W-:Y:S01]  /*5ee0*/  FFMA.FTZ R2, R18, UR5, -R17 ;  /* 0x0000000512027c23 */ /* 0x002fe20008010811 */
[----:B------:R-:W-:Y:S02]  /*5ef0*/  MOV R18, R31 ;  /* 0x0000001f00127202 */ /* 0x000fe40000000f00 */
[----:B------:R-:W1:Y:S01]  /*5f00*/  LDSM.16.MT88.4 R28, [R218+0xa800] ;  /* 0x00a80000da1c783b */ /* 0x000e620000004200 */
[----:B------:R3:W4:Y:S01]  /*5f10*/  MUFU.EX2 R225, R2 ;  /* 0x0000000200e17308 */ /* 0x0007220000000800 */
[----:B------:R-:W-:Y:S01]  /*5f20*/  HMMA.16816.F32 R60, R4, R106, R60 ;  /* 0x0000006a043c723c */ /* 0x000fe2000000183c */
[----:B------:R-:W-:-:S05]  /*5f30*/  MOV R98, R51 ;  /* 0x0000003300627202 */ /* 0x000fca0000000f00 */
[----:B------:R-:W-:Y:S07]  /*5f40*/  HMMA.16816.F32 R64, R4, R110, R64 ;  /* 0x0000006e0440723c */ /* 0x000fee0000001840 */
[----:B--2---:R-:W-:Y:S01]  /*5f50*/  F2FP.F16.F32.PACK_AB R4, R227, R229 ;  /* 0x000000e5e304723e */ /* 0x004fe200000000ff */
[----:B---3--:R-:W-:Y:S01]  /*5f60*/  FFMA.FTZ R2, R201, UR5, -R16 ;  /* 0x00000005c9027c23 */ /* 0x008fe20008010810 */
[----:B----4-:R-:W-:-:S03]  /*5f70*/  F2FP.F16.F32.PACK_AB R6, R225, R226 ;  /* 0x000000e2e106723e */ /* 0x010fc600000000ff */
[----:B------:R2:W-:Y:S02]  /*5f80*/  MUFU.EX2 R224, R2 ;  /* 0x0000000200e07308 */ /* 0x0005e40000000800 */
[----:B--2---:R-:W-:Y:S01]  /*5f90*/  FFMA.FTZ R2, R122, UR5, -R16 ;  /* 0x000000057a027c23 */ /* 0x004fe20008010810 */
[----:B------:R-:W-:-:S05]  /*5fa0*/  MOV R122, R210 ;  /* 0x000000d2007a7202 */ /* 0x000fca0000000f00 */
[----:B------:R2:W3:Y:S02]  /*5fb0*/  MUFU.EX2 R223, R2 ;  /* 0x0000000200df7308 */ /* 0x0004e40000000800 */
[----:B--2---:R-:W-:Y:S01]  /*5fc0*/  FFMA.FTZ R2, R123, UR5, -R16 ;  /* 0x000000057b027c23 */ /* 0x004fe20008010810 */
[----:B---3--:R-:W-:Y:S02]  /*5fd0*/  F2FP.F16.F32.PACK_AB R5, R223, R224 ;  /* 0x000000e0df05723e */ /* 0x008fe400000000ff */
[----:B------:R-:W-:-:S03]  /*5fe0*/  MOV R123, R92 ;  /* 0x0000005c007b7202 */ /* 0x000fc60000000f00 */
[----:B------:R2:W-:Y:S01]  /*5ff0*/  MUFU.EX2 R215, R2 ;  /* 0x0000000200d77308 */ /* 0x0005e20000000800 */
[----:B------:R-:W-:Y:S01]  /*6000*/  MOV R99, R123 ;  /* 0x0000007b00637202 */ /* 0x000fe20000000f00 */
[----:B------:R-:W-:Y:S01]  /*6010*/  IMAD.MOV.U32 R123, RZ, RZ, R122 ;  /* 0x000000ffff7b7224 */ /* 0x000fe200078e007a */
[----:B------:R-:W-:Y:S01]  /*6020*/  MOV R122, R86 ;  /* 0x00000056007a7202 */ /* 0x000fe20000000f00 */
[----:B--2---:R-:W-:-:S04]  /*6030*/  FFMA.FTZ R2, R19, UR5, -R16 ;  /* 0x0000000513027c23 */ /* 0x004fc80008010810 */
[----:B------:R2:W3:Y:S02]  /*6040*/  MUFU.EX2 R214, R2 ;  /* 0x0000000200d67308 */ /* 0x0004e40000000800 */
[----:B--2---:R-:W-:Y:S01]  /*6050*/  FFMA.FTZ R2, R205, UR5, -R3 ;  /* 0x00000005cd027c23 */ /* 0x004fe20008010803 */
[----:B---3--:R-:W-:-:S05]  /*6060*/  F2FP.F16.F32.PACK_AB R7, R214, R215 ;  /* 0x000000d7d607723e */ /* 0x008fca00000000ff */
[----:B------:R2:W-:Y:S02]  /*6070*/  MUFU.EX2 R212, R2 ;  /* 0x0000000200d47308 */ /* 0x0005e40000000800 */
[C---:B-1----:R-:W-:Y:S06]  /*6080*/  HMMA.16816.F32 R104, R4.reuse, R28, R148 ;  /* 0x0000001c0468723c */ /* 0x042fec0000001894 */
[C---:B------:R-:W-:Y:S06]  /*6090*/  HMMA.16816.F32 R72, R4.reuse, R12, R180 ;  /* 0x0000000c0448723c */ /* 0x040fec00000018b4 */
[----:B------:R-:W-:Y:S01]  /*60a0*/  HMMA.16816.F32 R88, R4, R24, R172 ;  /* 0x000000180458723c */ /* 0x000fe200000018ac */
[----:B--2---:R-:W-:-:S04]  /*60b0*/  FFMA.FTZ R2, R138, UR5, -R3 ;  /* 0x000000058a027c23 */ /* 0x004fc80008010803 */
[----:B------:R1:W-:Y:S01]  /*60c0*/  MUFU.EX2 R213, R2 ;  /* 0x0000000200d57308 */ /* 0x0003e20000000800 */
[C---:B------:R-:W-:Y:S06]  /*60d0*/  HMMA.16816.F32 R148, R4.reuse, R10, R76 ;  /* 0x0000000a0494723c */ /* 0x040fec000000184c */
[C---:B------:R-:W-:Y:S06]  /*60e0*/  HMMA.16816.F32 R140, R4.reuse, R8, R140 ;  /* 0x00000008048c723c */ /* 0x040fec000000188c */
[----:B------:R-:W-:Y:S01]  /*60f0*/  HMMA.16816.F32 R52, R4, R32, R144 ;  /* 0x000000200434723c */ /* 0x000fe20000001890 */
[----:B-1----:R-:W-:-:S05]  /*6100*/  FFMA.FTZ R2, R139, UR5, -R3 ;  /* 0x000000058b027c23 */ /* 0x002fca0008010803 */
[C---:B------:R-:W-:Y:S01]  /*6110*/  HMMA.16816.F32 R180, R4.reuse, R20, R128 ;  /* 0x0000001404b4723c */ /* 0x040fe20000001880 */
[----:B------:R1:W-:Y:S05]  /*6120*/  MUFU.EX2 R211, R2 ;  /* 0x0000000200d37308 */ /* 0x0003ea0000000800 */
[C---:B------:R-:W-:Y:S06]  /*6130*/  HMMA.16816.F32 R76, R4.reuse, R14, R168 ;  /* 0x0000000e044c723c */ /* 0x040fec00000018a8 */
[C---:B------:R-:W-:Y:S06]  /*6140*/  HMMA.16816.F32 R156, R4.reuse, R30, R156 ;  /* 0x0000001e049c723c */ /* 0x040fec000000189c */
[----:B------:R-:W-:Y:S01]  /*6150*/  HMMA.16816.F32 R176, R4, R34, R176 ;  /* 0x0000002204b0723c */ /* 0x000fe200000018b0 */
[----:B-1----:R-:W-:-:S04]  /*6160*/  FFMA.FTZ R2, R184, UR5, -R3 ;  /* 0x00000005b8027c23 */ /* 0x002fc80008010803 */
[----:B------:R1:W-:Y:S01]  /*6170*/  MUFU.EX2 R210, R2 ;  /* 0x0000000200d27308 */ /* 0x0003e20000000800 */
[----:B------:R-:W-:Y:S01]  /*6180*/  HMMA.16816.F32 R172, R4, R22, R124 ;  /* 0x0000001604ac723c */ /* 0x000fe2000000187c */
[----:B-1----:R-:W-:-:S06]  /*6190*/  FFMA.FTZ R2, R185, UR5, -R3 ;  /* 0x00000005b9027c23 */ /* 0x002fcc0008010803 */
[----:B------:R1:W-:Y:S02]  /*61a0*/  MUFU.EX2 R209, R2 ;  /* 0x0000000200d17308 */ /* 0x0003e40000000800 */
[----:B-1----:R-:W-:-:S06]  /*61b0*/  FFMA.FTZ R2, R186, UR5, -R3 ;  /* 0x00000005ba027c23 */ /* 0x002fcc0008010803 */
[----:B------:R1:W2:Y:S02]  /*61c0*/  MUFU.EX2 R208, R2 ;  /* 0x0000000200d07308 */ /* 0x0002a40000000800 */
[----:B-1----:R-:W-:Y:S01]  /*61d0*/  FFMA.FTZ R2, R206, UR5, -R0 ;  /* 0x00000005ce027c23 */ /* 0x002fe20008010800 */
[----:B------:R-:W-:Y:S02]  /*61e0*/  MOV R206, R96 ;  /* 0x0000006000ce7202 */ /* 0x000fe40000000f00 */
[----:B--2---:R-:W-:-:S03]  /*61f0*/  F2FP.F16.F32.PACK_AB R128, R208, R209 ;  /* 0x000000d1d080723e */ /* 0x004fc600000000ff */
[----:B------:R1:W-:Y:S02]  /*6200*/  MUFU.EX2 R205, R2 ;  /* 0x0000000200cd7308 */ /* 0x0003e40000000800 */
[----:B-1----:R-:W-:-:S06]  /*6210*/  FFMA.FTZ R2, R187, UR5, -R0 ;  /* 0x00000005bb027c23 */ /* 0x002fcc0008010800 */
[----:B------:R1:W2:Y:S02]  /*6220*/  MUFU.EX2 R201, R2 ;  /* 0x0000000200c97308 */ /* 0x0002a40000000800 */
[----:B-1----:R-:W-:Y:S01]  /*6230*/  FFMA.FTZ R2, R189, UR5, -R0 ;  /* 0x00000005bd027c23 */ /* 0x002fe20008010800 */
[----:B------:R-:W-:-:S05]  /*6240*/  IMAD.MOV.U32 R189, RZ, RZ, R97 ;  /* 0x000000ffffbd7224 */ /* 0x000fca00078e0061 */
[----:B------:R1:W-:Y:S02]  /*6250*/  MUFU.EX2 R187, R2 ;  /* 0x0000000200bb7308 */ /* 0x0003e40000000800 */
[----:B-1----:R-:W-:Y:S01]  /*6260*/  FFMA.FTZ R2, R191, UR5, -R0 ;  /* 0x00000005bf027c23 */ /* 0x002fe20008010800 */
[----:B------:R-:W-:Y:S02]  /*6270*/  MOV R191, R94 ;  /* 0x0000005e00bf7202 */ /* 0x000fe40000000f00 */
[----:B------:R-:W-:Y:S03]  /*6280*/  HMMA.16816.F32 R92, R4, R26, R152 ;  /* 0x0000001a045c723c */ /* 0x000fe60000001898 */
[----:B------:R1:W3:Y:S01]  /*6290*/  MUFU.EX2 R185, R2 ;  /* 0x0000000200b97308 */ /* 0x0002e20000000800 */
[----:B------:R-:W4:Y:S03]  /*62a0*/  LDSM.16.MT88.4 R152, [R216+0x9c00] ;  /* 0x009c0000d898783b */ /* 0x000f260000004200 */
[----:B------:R-:W-:-:S02]  /*62b0*/  F2FP.F16.F32.PACK_AB R4, R213, R212 ;  /* 0x000000d4d504723e */ /* 0x000fc400000000ff */
[----:B--2---:R-:W-:Y:S02]  /*62c0*/  F2FP.F16.F32.PACK_AB R5, R201, R205 ;  /* 0x000000cdc905723e */ /* 0x004fe400000000ff */
[----:B------:R-:W-:Y:S01]  /*62d0*/  F2FP.F16.F32.PACK_AB R6, R210, R211 ;  /* 0x000000d3d206723e */ /* 0x000fe200000000ff */
[--C-:B-1----:R-:W-:Y:S01]  /*62e0*/  FFMA.FTZ R2, R188, UR5, -R3.reuse ;  /* 0x00000005bc027c23 */ /* 0x102fe20008010803 */
[----:B---3--:R-:W-:Y:S01]  /*62f0*/  F2FP.F16.F32.PACK_AB R7, R185, R187 ;  /* 0x000000bbb907723e */ /* 0x008fe200000000ff */
[----:B------:R-:W-:Y:S01]  /*6300*/  FFMA.FTZ R3, R190, UR5, -R3 ;  /* 0x00000005be037c23 */ /* 0x000fe20008010803 */
[----:B------:R-:W-:Y:S01]  /*6310*/  MOV R188, R48 ;  /* 0x0000003000bc7202 */ /* 0x000fe20000000f00 */
[----:B------:R1:W-:Y:S01]  /*6320*/  MUFU.EX2 R186, R2 ;  /* 0x0000000200ba7308 */ /* 0x0003e20000000800 */
[----:B------:R-:W-:-:S03]  /*6330*/  MOV R190, R49 ;  /* 0x0000003100be7202 */ /* 0x000fc60000000f00 */
[C---:B------:R-:W-:Y:S04]  /*6340*/  HMMA.16816.F32 R44, R4.reuse, R14, R44 ;  /* 0x0000000e042c723c */ /* 0x040fe8000000182c */
[----:B------:R2:W3:Y:S02]  /*6350*/  MUFU.EX2 R184, R3 ;  /* 0x0000000300b87308 */ /* 0x0004e40000000800 */
[C---:B------:R-:W-:Y:S06]  /*6360*/  HMMA.16816.F32 R40, R4.reuse, R30, R40 ;  /* 0x0000001e0428723c */ /* 0x040fec0000001828 */
[----:B------:R-:W-:Y:S01]  /*6370*/  HMMA.16816.F32 R36, R4, R26, R36 ;  /* 0x0000001a0424723c */ /* 0x000fe20000001824 */
[----:B-1----:R-:W-:Y:S01]  /*6380*/  FFMA.FTZ R2, R192, UR5, -R0 ;  /* 0x00000005c0027c23 */ /* 0x002fe20008010800 */
[----:B------:R-:W-:Y:S01]  /*6390*/  IMAD.MOV.U32 R192, RZ, RZ, R50 ;  /* 0x000000ffffc07224 */ /* 0x000fe200078e0032 */
[----:B------:R-:W-:-:S02]  /*63a0*/  MOV R30, R235 ;  /* 0x000000eb001e7202 */ /* 0x000fc40000000f00 */
[----:B------:R1:W-:Y:S01]  /*63b0*/  MUFU.EX2 R139, R2 ;  /* 0x00000002008b7308 */ /* 0x0003e20000000800 */
[C---:B------:R-:W-:Y:S01]  /*63c0*/  HMMA.16816.F32 R48, R4.reuse, R12, R112 ;  /* 0x0000000c0430723c */ /* 0x040fe20000001870 */
[----:B------:R-:W-:Y:S02]  /*63d0*/  MOV R26, R100 ;  /* 0x00000064001a7202 */ /* 0x000fe40000000f00 */
[----:B--2---:R-:W-:Y:S02]  /*63e0*/  MOV R3, R237 ;  /* 0x000000ed00037202 */ /* 0x004fe40000000f00 */
[----:B------:R-:W-:Y:S01]  /*63f0*/  MOV R31, R120 ;  /* 0x00000078001f7202 */ /* 0x000fe20000000f00 */
[----:B------:R-:W-:Y:S01]  /*6400*/  HMMA.16816.F32 R144, R4, R8, R116 ;  /* 0x000000080490723c */ /* 0x000fe20000001874 */
[----:B------:R-:W-:Y:S01]  /*6410*/  MOV R27, R122 ;  /* 0x0000007a001b7202 */ /* 0x000fe20000000f00 */
[----:B------:R-:W-:Y:S01]  /*6420*/  FADD.FTZ R3, R3, R30 ;  /* 0x0000001e03037221 */ /* 0x000fe20000010000 */
[----:B---3--:R-:W-:-:S03]  /*6430*/  F2FP.F16.F32.PACK_AB R130, R184, R186 ;  /* 0x000000bab882723e */ /* 0x008fc600000000ff */
[----:B------:R-:W-:Y:S01]  /*6440*/  HMMA.16816.F32 R56, R4, R10, R56 ;  /* 0x0000000a0438723c */ /* 0x000fe20000001838 */
[----:B------:R-:W-:Y:S01]  /*6450*/  LDSM.16.MT88.4 R8, [R218+0xbc00] ;  /* 0x00bc0000da08783b */ /* 0x000fe20000004200 */
[----:B-1----:R-:W-:Y:S01]  /*6460*/  FFMA.FTZ R2, R193, UR5, -R17 ;  /* 0x00000005c1027c23 */ /* 0x002fe20008010811 */
[----:B------:R-:W-:-:S03]  /*6470*/  MOV R193, R87 ;  /* 0x0000005700c17202 */ /* 0x000fc60000000f00 */
[C---:B------:R-:W-:Y:S01]  /*6480*/  HMMA.16816.F32 R160, R4.reuse, R32, R160 ;  /* 0x0000002004a0723c */ /* 0x040fe200000018a0 */
[----:B------:R1:W-:Y:S05]  /*6490*/  MUFU.EX2 R138, R2 ;  /* 0x00000002008a7308 */ /* 0x0003ea0000000800 */
[C---:B------:R-:W-:Y:S06]  /*64a0*/  HMMA.16816.F32 R60, R4.reuse, R34, R60 ;  /* 0x00000022043c723c */ /* 0x040fec000000183c */
[C---:B------:R-:W-:Y:S06]  /*64b0*/  HMMA.16816.F32 R164, R4.reuse, R20, R164 ;  /* 0x0000001404a4723c */ /* 0x040fec00000018a4 */
[----:B------:R-:W-:Y:S01]  /*64c0*/  HMMA.16816.F32 R64, R4, R22, R64 ;  /* 0x000000160440723c */ /* 0x000fe20000001840 */
[----:B-1----:R-:W-:Y:S01]  /*64d0*/  FFMA.FTZ R2, R194, UR5, -R17 ;  /* 0x00000005c2027c23 */ /* 0x002fe20008010811 */
[----:B------:R-:W-:-:S03]  /*64e0*/  IMAD.MOV.U32 R194, RZ, RZ, R18 ;  /* 0x000000ffffc27224 */ /* 0x000fc600078e0012 */
[----:B------:R1:W2:Y:S02]  /*64f0*/  MUFU.EX2 R19, R2 ;  /* 0x0000000200137308 */ /* 0x0002a40000000800 */
[----:B-1----:R-:W-:Y:S01]  /*6500*/  FFMA.FTZ R2, R195, UR5, -R17 ;  /* 0x00000005c3027c23 */ /* 0x002fe20008010811 */
[----:B------:R-:W-:Y:S02]  /*6510*/  MOV R195, R84 ;  /* 0x0000005400c37202 */ /* 0x000fe40000000f00 */
[----:B--2---:R-:W-:-:S03]  /*6520*/  F2FP.F16.F32.PACK_AB R168, R19, R138 ;  /* 0x0000008a13a8723e */ /* 0x004fc600000000ff */
[----:B------:R1:W-:Y:S02]  /*6530*/  MUFU.EX2 R18, R2 ;  /* 0x0000000200127308 */ /* 0x0003e40000000800 */
[----:B-1----:R-:W-:Y:S01]  /*6540*/  FFMA.FTZ R2, R196, UR5, -R17 ;  /* 0x00000005c4027c23 */ /* 0x002fe20008010811 */
[----:B------:R-:W-:Y:S01]  /*6550*/  IMAD.MOV.U32 R196, RZ, RZ, R236 ;  /* 0x000000ffffc47224 */ /* 0x000fe200078e00ec */
[----:B------:R-:W-:-:S04]  /*6560*/  MOV R17, R85 ;  /* 0x0000005500117202 */ /* 0x000fc80000000f00 */
[----:B------:R1:W2:Y:S01]  /*6570*/  MUFU.EX2 R236, R2 ;  /* 0x0000000200ec7308 */ /* 0x0002a20000000800 */
[----:B------:R-:W-:Y:S01]  /*6580*/  HMMA.16816.F32 R84, R4, R24, R80 ;  /* 0x000000180454723c */ /* 0x000fe20000001850 */
[----:B------:R-:W3:Y:S06]  /*6590*/  LDSM.16.MT88.4 R80, [R218+0x9c00] ;  /* 0x009c0000da50783b */ /* 0x000eec0000004200 */
[----:B------:R-:W-:Y:S02]  /*65a0*/  MOV R24, R99 ;  /* 0x0000006300187202 */ /* 0x000fe40000000f00 */
[----:B------:R-:W-:-:S02]  /*65b0*/  MOV R25, R98 ;  /* 0x0000006200197202 */ /* 0x000fc40000000f00 */
[----:B------:R-:W5:Y:S01]  /*65c0*/  LDSM.16.MT88.4 R96, [R216+0xac00] ;  /* 0x00ac0000d860783b */ /* 0x000f620000004200 */
[--C-:B-1----:R-:W-:Y:S01]  /*65d0*/  FFMA.FTZ R2, R197, UR5, -R16.reuse ;  /* 0x00000005c5027c23 */ /* 0x102fe20008010810 */
[----:B------:R-:W-:Y:S01]  /*65e0*/  IMAD.MOV.U32 R197, RZ, RZ, R123 ;  /* 0x000000ffffc57224 */ /* 0x000fe200078e007b */
[----:B--2---:R-:W-:Y:S02]  /*65f0*/  F2FP.F16.F32.PACK_AB R170, R236, R18 ;  /* 0x00000012ecaa723e */ /* 0x004fe400000000ff */
[----:B------:R1:W-:Y:S02]  /*6600*/  MUFU.EX2 R15, R2 ;  /* 0x00000002000f7308 */ /* 0x0003e40000000800 */
[----:B-1----:R-:W-:Y:S01]  /*6610*/  FFMA.FTZ R2, R198, UR5, -R16 ;  /* 0x00000005c6027c23 */ /* 0x002fe20008010810 */
[----:B------:R-:W-:Y:S02]  /*6620*/  IMAD.MOV.U32 R198, RZ, RZ, R101 ;  /* 0x000000ffffc67224 */ /* 0x000fe400078e0065 */
[----:B------:R-:W-:Y:S03]  /*6630*/  HMMA.16816.F32 R100, R4, R28, R68 ;  /* 0x0000001c0464723c */ /* 0x000fe60000001844 */
[----:B------:R1:W2:Y:S01]  /*6640*/  MUFU.EX2 R14, R2 ;  /* 0x00000002000e7308 */ /* 0x0002a20000000800 */
[----:B------:R-:W-:-:S04]  /*6650*/  FADD.FTZ R3, R198, R3 ;  /* 0x00000003c6037221 */ /* 0x000fc80000010000 */
[----:B------:R-:W-:Y:S01]  /*6660*/  FADD.FTZ R3, R197, R3 ;  /* 0x00000003c5037221 */ /* 0x000fe20000010000 */
[----:B------:R-:W-:Y:S02]  /*6670*/  MOV R29, R108 ;  /* 0x0000006c001d7202 */ /* 0x000fe40000000f00 */
[----:B------:R-:W-:Y:S01]  /*6680*/  MOV R28, R109 ;  /* 0x0000006d001c7202 */ /* 0x000fe20000000f00 */
[----:B------:R-:W-:Y:S01]  /*6690*/  FADD.FTZ R3, R196, R3 ;  /* 0x00000003c4037221 */ /* 0x000fe20000010000 */
[----:B------:R-:W5:Y:S03]  /*66a0*/  LDSM.16.MT88.4 R108, [R218+0xac00] ;  /* 0x00ac0000da6c783b */ /* 0x000f660000004200 */
[----:B------:R-:W-:Y:S01]  /*66b0*/  FADD.FTZ R4, R29, R28 ;  /* 0x0000001c1d047221 */ /* 0x000fe20000010000 */
[----:B------:R-:W-:Y:S01]  /*66c0*/  FADD.FTZ R3, R194, R3 ;  /* 0x00000003c2037221 */ /* 0x000fe20000010000 */
[----:B-1----:R-:W-:Y:S01]  /*66d0*/  FFMA.FTZ R2, R199, UR5, -R16 ;  /* 0x00000005c7027c23 */ /* 0x002fe20008010810 */
[----:B------:R-:W-:-:S02]  /*66e0*/  IMAD.MOV.U32 R199, RZ, RZ, R121 ;  /* 0x000000ffffc77224 */ /* 0x000fc400078e0079 */
[----:B------:R-:W-:Y:S01]  /*66f0*/  FADD.FTZ R4, R27, R4 ;  /* 0x000000041b047221 */ /* 0x000fe20000010000 */
[----:B------:R-:W1:Y:S01]  /*6700*/  LDSM.16.MT88.4 R120, [R216+0xbc00] ;  /* 0x00bc0000d878783b */ /* 0x000e620000004200 */
[----:B------:R4:W-:Y:S01]  /*6710*/  MUFU.EX2 R13, R2 ;  /* 0x00000002000d7308 */ /* 0x0009e20000000800 */
[----:B--2---:R-:W-:Y:S01]  /*6720*/  F2FP.F16.F32.PACK_AB R169, R14, R15 ;  /* 0x0000000f0ea9723e */ /* 0x004fe200000000ff */
[----:B------:R-:W-:-:S04]  /*6730*/  FADD.FTZ R4, R25, R4 ;  /* 0x0000000419047221 */ /* 0x000fc80000010000 */
[----:B------:R-:W-:-:S04]  /*6740*/  FADD.FTZ R4, R195, R4 ;  /* 0x00000004c3047221 */ /* 0x000fc80000010000 */
[----:B------:R-:W-:Y:S01]  /*6750*/  FADD.FTZ R4, R192, R4 ;  /* 0x00000004c0047221 */ /* 0x000fe20000010000 */
[----:B----4-:R-:W-:-:S04]  /*6760*/  FFMA.FTZ R2, R200, UR5, -R16 ;  /* 0x00000005c8027c23 */ /* 0x010fc80008010810 */
[----:B------:R2:W4:Y:S02]  /*6770*/  MUFU.EX2 R237, R2 ;  /* 0x0000000200ed7308 */ /* 0x0005240000000800 */
[----:B--2---:R-:W-:Y:S01]  /*6780*/  FFMA.FTZ R2, R202, UR5, -R0 ;  /* 0x00000005ca027c23 */ /* 0x004fe20008010800 */
[----:B----4-:R-:W-:-:S05]  /*6790*/  F2FP.F16.F32.PACK_AB R171, R237, R13 ;  /* 0x0000000dedab723e */ /* 0x010fca00000000ff */
[----:B------:R2:W4:Y:S02]  /*67a0*/  MUFU.EX2 R12, R2 ;  /* 0x00000002000c7308 */ /* 0x0005240000000800 */
[C---:B------:R-:W-:Y:S06]  /*67b0*/  HMMA.16816.F32 R140, R168.reuse, R152, R140 ;  /* 0x00000098a88c723c */ /* 0x040fec000000188c */
[C---:B------:R-:W-:Y:S06]  /*67c0*/  HMMA.16816.F32 R148, R168.reuse, R154, R148 ;  /* 0x0000009aa894723c */ /* 0x040fec0000001894 */
[----:B---3--:R-:W-:Y:S01]  /*67d0*/  HMMA.16816.F32 R72, R168, R80, R72 ;  /* 0x00000050a848723c */ /* 0x008fe20000001848 */
[--C-:B--2---:R-:W-:Y:S01]  /*67e0*/  FFMA.FTZ R2, R203, UR5, -R0.reuse ;  /* 0x00000005cb027c23 */ /* 0x104fe20008010800 */
[----:B------:R-:W-:Y:S01]  /*67f0*/  FFMA.FTZ R0, R204, UR5, -R0 ;  /* 0x00000005cc007c23 */ /* 0x000fe20008010800 */
[----:B----4-:R-:W-:-:S02]  /*6800*/  F2FP.F16.F32.PACK_AB R129, R12, R139 ;  /* 0x0000008b0c81723e */ /* 0x010fc400000000ff */
[----:B------:R2:W-:Y:S01]  /*6810*/  MUFU.EX2 R5, R2 ;  /* 0x0000000200057308 */ /* 0x0005e20000000800 */
[C---:B------:R-:W-:Y:S06]  /*6820*/  HMMA.16816.F32 R76, R168.reuse, R82, R76 ;  /* 0x00000052a84c723c */ /* 0x040fec000000184c */
[C---:B-----5:R-:W-:Y:S01]  /*6830*/  HMMA.16816.F32 R88, R168.reuse, R96, R88 ;  /* 0x00000060a858723c */ /* 0x060fe20000001858 */
[----:B------:R3:W4:Y:S05]  /*6840*/  MUFU.EX2 R235, R0 ;  /* 0x0000000000eb7308 */ /* 0x00072a0000000800 */
[----:B------:R-:W-:Y:S01]  /*6850*/  HMMA.16816.F32 R92, R168, R98, R92 ;  /* 0x00000062a85c723c */ /* 0x000fe2000000185c */
[----:B--2---:R-:W-:-:S05]  /*6860*/  FADD.FTZ R2, R242, R241 ;  /* 0x000000f1f2027221 */ /* 0x004fca0000010000 */
[----:B------:R-:W-:Y:S01]  /*6870*/  HMMA.16816.F32 R104, R168, R108, R104 ;  /* 0x0000006ca868723c */ /* 0x000fe20000001868 */
[----:B------:R-:W-:Y:S01]  /*6880*/  FADD.FTZ R2, R240, R2 ;  /* 0x00000002f0027221 */ /* 0x000fe20000010000 */
[----:B---3--:R-:W-:-:S03]  /*6890*/  FADD.FTZ R0, R199, R31 ;  /* 0x0000001fc7007221 */ /* 0x008fc60000010000 */
[----:B------:R-:W-:Y:S01]  /*68a0*/  FADD.FTZ R2, R234, R2 ;  /* 0x00000002ea027221 */ /* 0x000fe20000010000 */
[----:B------:R-:W-:Y:S01]  /*68b0*/  FADD.FTZ R234, R190, R3 ;  /* 0x00000003beea7221 */ /* 0x000fe20000010000 */
[----:B----4-:R-:W-:Y:S01]  /*68c0*/  F2FP.F16.F32.PACK_AB R131, R235, R5 ;  /* 0x00000005eb83723e */ /* 0x010fe200000000ff */
[----:B------:R-:W-:Y:S01]  /*68d0*/  FADD.FTZ R0, R26, R0 ;  /* 0x000000001a007221 */ /* 0x000fe20000010000 */
[----:B------:R-:W-:Y:S01]  /*68e0*/  FADD.FTZ R2, R233, R2 ;  /* 0x00000002e9027221 */ /* 0x000fe20000010000 */
[----:B------:R-:W-:Y:S01]  /*68f0*/  FADD.FTZ R234, R243, R234 ;  /* 0x000000eaf3ea7221 */ /* 0x000fe20000010000 */
[C---:B------:R-:W-:Y:S01]  /*6900*/  HMMA.16816.F32 R156, R168.reuse, R110, R156 ;  /* 0x0000006ea89c723c */ /* 0x040fe2000000189c */
[----:B------:R-:W-:Y:S01]  /*6910*/  FADD.FTZ R0, R24, R0 ;  /* 0x0000000018007221 */ /* 0x000fe20000010000 */
[----:B------:R-:W-:Y:S01]  /*6920*/  FADD.FTZ R2, R232, R2 ;  /* 0x00000002e8027221 */ /* 0x000fe20000010000 */
[----:B------:R-:W-:Y:S02]  /*6930*/  FADD.FTZ R234, R212, R234 ;  /* 0x000000ead4ea7221 */ /* 0x000fe40000010000 */
[----:B------:R-:W-:Y:S01]  /*6940*/  FADD.FTZ R0, R17, R0 ;  /* 0x0000000011007221 */ /* 0x000fe20000010000 */
[----:B------:R-:W-:Y:S01]  /*6950*/  FADD.FTZ R3, R231, R2 ;  /* 0x00000002e7037221 */ /* 0x000fe20000010000 */
[----:B------:R-:W-:Y:S01]  /*6960*/  FADD.FTZ R234, R213, R234 ;  /* 0x000000ead5ea7221 */ /* 0x000fe20000010000 */
[----:B-1----:R-:W-:Y:S01]  /*6970*/  HMMA.16816.F32 R112, R168, R120, R52 ;  /* 0x00000078a870723c */ /* 0x002fe20000001834 */
[----:B------:R-:W-:Y:S01]  /*6980*/  FADD.FTZ R0, R193, R0 ;  /* 0x00000000c1007221 */ /* 0x000fe20000010000 */
[----:B------:R-:W-:Y:S01]  /*6990*/  FADD.FTZ R3, R230, R3 ;  /* 0x00000003e6037221 */ /* 0x000fe20000010000 */
[----:B------:R-:W-:-:S02]  /*69a0*/  FADD.FTZ R234, R211, R234 ;  /* 0x000000ead3ea7221 */ /* 0x000fc40000010000 */
        /* <DEDUP_REMOVED lines=19> */
[----:B------:R-:W-:Y:S01]  /*6ae0*/  FADD.FTZ R234, R186, R234 ;  /* 0x000000eabaea7221 */ /* 0x000fe20000010000 */
        /* <DEDUP_REMOVED lines=15> */
[----:B------:R-:W-:Y:S01]  /*6be0*/  FADD.FTZ R236, R236, R2 ;  /* 0x00000002ecec7221 */ /* 0x000fe20000010000 */
[----:B------:R-:W-:-:S04]  /*6bf0*/  FADD.FTZ R237, R237, R0 ;  /* 0x00000000eded7221 */ /* 0x000fc80000010000 */
[C---:B------:R-:W-:Y:S06]  /*6c00*/  HMMA.16816.F32 R100, R128.reuse, R108, R100 ;  /* 0x0000006c8064723c */ /* 0x040fec0000001864 */
[----:B------:R-:W-:Y:S06]  /*6c10*/  HMMA.16816.F32 R160, R128, R120, R160 ;  /* 0x0000007880a0723c */ /* 0x000fec00000018a0 */
[----:B------:R-:W-:Y:S06]  /*6c20*/  HMMA.16816.F32 R124, R168, R8, R180 ;  /* 0x00000008a87c723c */ /* 0x000fec00000018b4 */
[C---:B------:R-:W-:Y:S06]  /*6c30*/  HMMA.16816.F32 R152, R128.reuse, R154, R56 ;  /* 0x0000009a8098723c */ /* 0x040fec0000001838 */
[C---:B------:R-:W-:Y:S06]  /*6c40*/  HMMA.16816.F32 R80, R128.reuse, R82, R44 ;  /* 0x000000528050723c */ /* 0x040fec000000182c */
[C---:B------:R-:W-:Y:S06]  /*6c50*/  HMMA.16816.F32 R96, R128.reuse, R98, R36 ;  /* 0x000000628060723c */ /* 0x040fec0000001824 */
[C---:B------:R-:W-:Y:S06]  /*6c60*/  HMMA.16816.F32 R108, R128.reuse, R110, R40 ;  /* 0x0000006e806c723c */ /* 0x040fec0000001828 */
[C---:B------:R-:W-:Y:S06]  /*6c70*/  HMMA.16816.F32 R120, R128.reuse, R122, R60 ;  /* 0x0000007a8078723c */ /* 0x040fec000000183c */
[----:B------:R-:W-:Y:S06]  /*6c80*/  HMMA.16816.F32 R164, R128, R8, R164 ;  /* 0x0000000880a4723c */ /* 0x000fec00000018a4 */
[-C--:B------:R-:W-:Y:S06]  /*6c90*/  HMMA.16816.F32 R168, R168, R10.reuse, R172 ;  /* 0x0000000aa8a8723c */ /* 0x080fec00000018ac */
[----:B------:R-:W-:Y:S01]  /*6ca0*/  HMMA.16816.F32 R128, R128, R10, R64 ;  /* 0x0000000a8080723c */ /* 0x000fe20000001840 */
[----:B------:R-:W-:-:S08]  /*6cb0*/  NOP ;  /* 0x0000000000007918 */ /* 0x000fd00000000000 */
[----:B------:R-:W-:-:S15]  /*6cc0*/  @!P5 BRA `(.L_x_120) ;  /* 0x000000400038d947 */ /* 0x000fde0003800000 */
[----:B------:R-:W2:Y:S01]  /*6cd0*/  LDL.LU R206, [R1+0x20] ;  /* 0x0000200001ce7983 */ /* 0x000ea20000300800 */
[----:B------:R-:W-:Y:S01]  /*6ce0*/  ULDC UR4, c[0x0][0x2d0] ;  /* 0x0000b40000047ab9 */ /* 0x000fe20000000800 */
[----:B------:R-:W1:Y:S01]  /*6cf0*/  LDC.64 R226, c[0x0][0x250] ;  /* 0x00009400ffe27b82 */ /* 0x000e620000000a00 */
[----:B------:R-:W-:Y:S01]  /*6d00*/  ISETP.GE.AND P4, PT, R244, UR4, PT ;  /* 0x00000004f4007c0c */ /* 0x000fe2000bf86270 */
[----:B------:R-:W3:Y:S01]  /*6d10*/  S2R R189, SR_TID.X ;  /* 0x0000000000bd7919 */ /* 0x000ee20000002100 */
[----:B------:R-:W-:Y:S01]  /*6d20*/  IMAD.MOV.U32 R3, RZ, RZ, R137 ;  /* 0x000000ffff037224 */ /* 0x000fe200078e0089 */
[----:B------:R-:W-:Y:S01]  /*6d30*/  MOV R139, R132 ;  /* 0x00000084008b7202 */ /* 0x000fe20000000f00 */
[----:B------:R-:W-:Y:S01]  /*6d40*/  IMAD.MOV.U32 R138, RZ, RZ, R135 ;  /* 0x000000ffff8a7224 */ /* 0x000fe200078e0087 */
[----:B------:R-:W-:Y:S01]  /*6d50*/  ULDC UR5, c[0x0][0x2d0] ;  /* 0x0000b40000057ab9 */ /* 0x000fe20000000800 */
[----:B------:R-:W-:Y:S01]  /*6d60*/  ULDC UR4, c[0x0][0x2ec] ;  /* 0x0000bb0000047ab9 */ /* 0x000fe20000000800 */
[----:B------:R-:W-:-:S06]  /*6d70*/  ULDC.64 UR6, c[0x0][0x248] ;  /* 0x0000920000067ab9 */ /* 0x000fcc0000000a00 */
[----:B------:R-:W4:Y:S08]  /*6d80*/  @!P4 LDC.64 R242, c[0x0][0x220] ;  /* 0x00008800fff2cb82 */ /* 0x000f300000000a00 */
[----:B------:R-:W1:Y:S01]  /*6d90*/  @!P4 LDC.64 R240, c[0x0][0x220] ;  /* 0x00008800fff0cb82 */ /* 0x000e620000000a00 */
[----:B---3--:R-:W-:-:S05]  /*6da0*/  LOP3.LUT R189, R189, 0x3, RZ, 0xc0, !PT ;  /* 0x00000003bdbd7812 */ /* 0x008fca00078ec0ff */
[----:B------:R-:W-:-:S05]  /*6db0*/  IMAD R224, R189, -0x2, R228 ;  /* 0xfffffffebde07824 */ /* 0x000fca00078e02e4 */
[----:B------:R-:W-:Y:S01]  /*6dc0*/  IADD3 R224, R134, R224, -R207 ;  /* 0x000000e086e07210 */ /* 0x000fe20007ffe8cf */
[----:B------:R-:W-:Y:S01]  /*6dd0*/  IMAD.MOV.U32 R134, RZ, RZ, R136 ;  /* 0x000000ffff867224 */ /* 0x000fe200078e0088 */
[----:B--2---:R-:W-:Y:S01]  /*6de0*/  LEA.HI.SX32 R223, R206, 0xfffffffe, 0x1a ;  /* 0xfffffffecedf7811 */ /* 0x004fe200078fd2ff */
[----:B-1--4-:R-:W-:Y:S06]  /*6df0*/  BRA `(.L_x_121) ;  /* 0x0000000000fc7947 */ /* 0x012fec0003800000 */
.L_x_123:
[----:B------:R-:W2:Y:S01]  /*6e00*/  LDL.64 R214, [R1] ;  /* 0x0000000001d67983 */ /* 0x000ea20000100a00 */
        /* <DEDUP_REMOVED lines=21> */
[----:B-----5:R-:W-:Y:S01]  /*6f60*/  @!P2 LEA R176, P1, R2, R176, 0x1 ;  /* 0x000000b002b0a211 */ /* 0x020fe200078208ff */
[----:B------:R-:W-:Y:S01]  /*6f70*/  @!PT LDS RZ, [RZ] ;  /* 0x00000000fffff984 */ /* 0x000fe20000000800 */
[----:B------:R-:W-:Y:S01]  /*6f80*/  @!PT LDS RZ, [RZ] ;  /* 0x00000000fffff984 */ /* 0x000fe20000000800 */
[----:B------:R-:W-:Y:S01]  /*6f90*/  @!PT LDS RZ, [RZ] ;  /* 0x00000000fffff984 */ /* 0x000fe20000000800 */
[----:B------:R1:W-:Y:S01]  /*6fa0*/  @!P4 LDGSTS.E.BYPASS.LTC128B.128 [R222+0x6000], desc[UR8][R136.64] ;  /* 0x0600000088decfae */ /* 0x0003e2000b901d48 */
[----:B------:R-:W-:Y:S02]  /*6fb0*/  IADD3 R132, P0, R248, R2, RZ ;  /* 0x00000002f8847210 */ /* 0x000fe40007f1e0ff */
[--C-:B------:R-:W-:Y:S01]  /*6fc0*/  @!P2 LEA.HI.X R177, R2, R177, R135.reuse, 0x1, P1 ;  /* 0x000000b102b1a211 */ /* 0x100fe200008f0c87 */
[----:B------:R2:W-:Y:S01]  /*6fd0*/  @P3 STS.128 [R222+0x7000], RZ ;  /* 0x007000ffde003388 */ /* 0x0005e20000000c00 */
[C---:B---3--:R-:W-:Y:S01]  /*6fe0*/  @!P4 LEA R174, P6, R132.reuse, R174, 0x1 ;  /* 0x000000ae84aec211 */ /* 0x048fe200078c08ff */
        /* <DEDUP_REMOVED lines=32> */
.L_x_121:
[----:B------:R-:W-:Y:S04]  /*71f0*/  DEPBAR.LE SB0, 0x0 ;  /* 0x000080000000791a */ /* 0x000fe80000000000 */
[----:B------:R-:W-:Y:S01]  /*7200*/  BAR.SYNC.DEFER_BLOCKING 0x0 ;  /* 0x0000000000007b1d */ /* 0x000fe20000010000 */
[----:B------:R-:W-:Y:S01]  /*7210*/  ISETP.GE.AND P3, PT, R238, UR5, PT ;  /* 0x00000005ee007c0c */ /* 0x000fe2000bf66270 */
[-C--:B------:R-:W-:Y:S01]  /*7220*/  IMAD.WIDE.U32 R4, R223, R226.reuse, RZ ;  /* 0x000000e2df047225 */ /* 0x080fe200078e00ff */
[----:B------:R-:W-:Y:S02]  /*7230*/  SHF.R.S32.HI R0, RZ, 0x1f, R223 ;  /* 0x0000001fff007819 */ /* 0x000fe400000114df */
[----:B------:R-:W-:Y:S01]  /*7240*/  ISETP.GE.AND P2, PT, R239, UR5, PT ;  /* 0x00000005ef007c0c */ /* 0x000fe2000bf46270 */
[----:B------:R-:W-:Y:S02]  /*7250*/  IMAD.MOV.U32 R136, RZ, RZ, -0x40 ;  /* 0xffffffc0ff887424 */ /* 0x000fe400078e00ff */
[----:B------:R-:W-:Y:S04]  /*7260*/  IMAD R0, R0, R226, RZ ;  /* 0x000000e200007224 */ /* 0x000fe800078e02ff */
[----:B------:R-:W-:Y:S01]  /*7270*/  IMAD R2, R223, R227, R0 ;  /* 0x000000e3df027224 */ /* 0x000fe200078e0200 */
[C---:B------:R-:W-:Y:S03]  /*7280*/  LEA R0, P0, R4.reuse, R250, 0x6 ;  /* 0x000000fa04007211 */ /* 0x040fe600078030ff */
[----:B------:R-:W-:Y:S05]  /*7290*/  IMAD.IADD R2, R5, 0x1, R2 ;  /* 0x0000000105027824 */ /* 0x000fea00078e0202 */
[----:B------:R-:W-:Y:S02]  /*72a0*/  LEA.HI.X R4, R4, R252, R2, 0x6, P0 ;  /* 0x000000fc04047211 */ /* 0x000fe400000f3402 */
[----:B------:R-:W-:Y:S01]  /*72b0*/  @!P4 LEA R6, P0, R0, R242, 0x1 ;  /* 0x000000f20006c211 */ /* 0x000fe200078008ff */
[----:B------:R-:W1:Y:S01]  /*72c0*/  @!P3 LDC.64 R14, c[0x0][0x220] ;  /* 0x00008800ff0ebb82 */ /* 0x000e620000000a00 */
[----:B------:R-:W-:Y:S01]  /*72d0*/  @P4 STS.64 [R222+0x9008], RZ ;  /* 0x009008ffde004388 */ /* 0x000fe20000000a00 */
[----:B------:R-:W-:Y:S02]  /*72e0*/  LEA R2, P6, R226, R0, 0x5 ;  /* 0x00000000e2027211 */ /* 0x000fe400078c28ff */
[--C-:B------:R-:W-:Y:S04]  /*72f0*/  @!P4 LEA.HI.X R7, R0, R243, R4.reuse, 0x1, P0 ;  /* 0x000000f30007c211 */ /* 0x100fe800000f0c04 */
[----:B------:R-:W2:Y:S01]  /*7300*/  @!P2 LDC.64 R12, c[0x0][0x220] ;  /* 0x00008800ff0cab82 */ /* 0x000ea20000000a00 */
[----:B------:R-:W-:Y:S01]  /*7310*/  @P4 STS [R222+0x9000], RZ ;  /* 0x009000ffde004388 */ /* 0x000fe20000000800 */
[----:B------:R-:W-:Y:S03]  /*7320*/  @!P4 LEA R10, P5, R2, R240, 0x1 ;  /* 0x000000f0020ac211 */ /* 0x000fe600078a08ff */
[----:B------:R-:W-:Y:S03]  /*7330*/  @P4 STS [R222+0x9004], RZ ;  /* 0x009004ffde004388 */ /* 0x000fe60000000800 */
[----:B------:R-:W3:Y:S01]  /*7340*/  @!P3 LDC.64 R8, c[0x0][0x220] ;  /* 0x00008800ff08bb82 */ /* 0x000ee20000000a00 */
[----:B------:R-:W-:Y:S01]  /*7350*/  @!PT LDS RZ, [RZ] ;  /* 0x00000000fffff984 */ /* 0x000fe20000000800 */
[----:B------:R-:W-:Y:S01]  /*7360*/  @!PT LDS RZ, [RZ] ;  /* 0x00000000fffff984 */ /* 0x000fe20000000800 */
[----:B------:R-:W-:Y:S01]  /*7370*/  @!PT LDS RZ, [RZ] ;  /* 0x00000000fffff984 */ /* 0x000fe20000000800 */
[----:B------:R4:W-:Y:S07]  /*7380*/  @!P4 LDGSTS.E.BYPASS.LTC128B.128 [R222+0x9000], desc[UR8][R6.64] ;  /* 0x0900000006decfae */ /* 0x0009ee000b901d48 */
[----:B------:R-:W4:Y:S01]  /*7390*/  @!P2 LDC.64 R16, c[0x0][0x220] ;  /* 0x00008800ff10ab82 */ /* 0x000f220000000a00 */
[----:B------:R-:W-:Y:S01]  /*73a0*/  @P3 STS.128 [R222+0xa000], RZ ;  /* 0x00a000ffde003388 */ /* 0x000fe20000000c00 */
[C---:B-1----:R-:W-:Y:S04]  /*73b0*/  @!P3 LEA R14, P1, R0.reuse, R14, 0x1 ;  /* 0x0000000e000eb211 */ /* 0x042fe800078208ff */
[C-C-:B------:R-:W-:Y:S02]  /*73c0*/  @!P3 LEA.HI.X R15, R0.reuse, R15, R4.reuse, 0x1, P1 ;  /* 0x0000000f000fb211 */ /* 0x140fe400008f0c04 */
[C---:B--2---:R-:W-:Y:S03]  /*73d0*/  @!P2 LEA R12, P0, R0.reuse, R12, 0x1 ;  /* 0x0000000c000ca211 */ /* 0x044fe600078008ff */
[----:B------:R-:W-:Y:S01]  /*73e0*/  @!PT LDS RZ, [RZ] ;  /* 0x00000000fffff984 */ /* 0x000fe20000000800 */
[----:B------:R-:W-:Y:S01]  /*73f0*/  @!PT LDS RZ, [RZ] ;  /* 0x00000000fffff984 */ /* 0x000fe20000000800 */
[----:B------:R-:W-:Y:S01]  /*7400*/  @!PT LDS RZ, [RZ] ;  /* 0x00000000fffff984 */ /* 0x000fe20000000800 */
[----:B------:R-:W-:Y:S01]  /*7410*/  @!P3 LDGSTS.E.BYPASS.LTC128B.128 [R222+0xa000], desc[UR8][R14.64+0x40] ;  /* 0x0a0000400edebfae */ /* 0x000fe2000b901d48 */
[----:B------:R-:W-:Y:S01]  /*7420*/  @!P2 LEA.HI.X R13, R0, R13, R4, 0x1, P0 ;  /* 0x0000000d000da211 */ /* 0x000fe200000f0c04 */
[C---:B------:R-:W-:Y:S01]  /*7430*/  IMAD R0, R223.reuse, R136, 0x40 ;  /* 0x00000040df007424 */ /* 0x040fe200078e0288 */
[----:B------:R-:W-:Y:S02]  /*7440*/  LEA.HI.X R4, R226, R4, R227, 0x5, P6 ;  /* 0x00000004e2047211 */ /* 0x000fe400030f2ce3 */
[----:B---3--:R-:W-:Y:S01]  /*7450*/  @!P3 LEA R8, P1, R2, R8, 0x1 ;  /* 0x000000080208b211 */ /* 0x008fe200078208ff */
[----:B------:R-:W-:Y:S01]  /*7460*/  IMAD.IADD R0, R224, 0x1, R0 ;  /* 0x00000001e0007824 */ /* 0x000fe200078e0200 */
[C-C-:B------:R-:W-:Y:S01]  /*7470*/  @!P4 LEA.HI.X R11, R2.reuse, R241, R4.reuse, 0x1, P5 ;  /* 0x000000f1020bc211 */ /* 0x140fe200028f0c04 */
[----:B------:R-:W-:Y:S01]  /*7480*/  @P2 STS.128 [R222+0xb000], RZ ;  /* 0x00b000ffde002388 */ /* 0x000fe20000000c00 */
[C-C-:B------:R-:W-:Y:S02]  /*7490*/  @!P3 LEA.HI.X R9, R2.reuse, R9, R4.reuse, 0x1, P1 ;  /* 0x000000090209b211 */ /* 0x140fe400008f0c04 */
[C---:B----4-:R-:W-:Y:S04]  /*74a0*/  @!P2 LEA R6, P0, R2.reuse, R16, 0x1 ;  /* 0x000000100206a211 */ /* 0x050fe800078008ff */
[----:B------:R-:W-:Y:S01]  /*74b0*/  @!P2 LEA.HI.X R7, R2, R17, R4, 0x1, P0 ;  /* 0x000000110207a211 */ /* 0x000fe200000f0c04 */
[----:B------:R-:W-:Y:S01]  /*74c0*/  @!PT LDS RZ, [RZ] ;  /* 0x00000000fffff984 */ /* 0x000fe20000000800 */
[----:B------:R-:W-:Y:S01]  /*74d0*/  @!PT LDS RZ, [RZ] ;  /* 0x00000000fffff984 */ /* 0x000fe20000000800 */
[----:B------:R-:W-:Y:S01]  /*74e0*/  @!PT LDS RZ, [RZ] ;  /* 0x00000000fffff984 */ /* 0x000fe20000000800 */
[----:B------:R-:W-:Y:S01]  /*74f0*/  @!P2 LDGSTS.E.BYPASS.LTC128B.128 [R222+0xb000], desc[UR8][R12.64+0x80] ;  /* 0x0b0000800cdeafae */ /* 0x000fe2000b901d48 */
[----:B------:R-:W-:Y:S04]  /*7500*/  IMAD R2, R223, -0x40, R224 ;  /* 0xffffffc0df027824 */ /* 0x000fe800078e02e0 */
[C---:B------:R-:W-:Y:S02]  /*7510*/  VIADD R137, R2.reuse, 0x8 ;  /* 0x0000000802897836 */ /* 0x040fe40000000000 */
[C---:B------:R-:W-:Y:S01]  /*7520*/  VIADD R132, R2.reuse, 0x48 ;  /* 0x0000004802847836 */ /* 0x040fe20000000000 */
[----:B------:R-:W-:Y:S01]  /*7530*/  @P4 STS.128 [R222+0x9800], RZ ;  /* 0x009800ffde004388 */ /* 0x000fe20000000c00 */
[C---:B------:R-:W-:Y:S02]  /*7540*/  VIADD R136, R2.reuse, 0x7 ;  /* 0x0000000702887836 */ /* 0x040fe40000000000 */
[----:B------:R-:W-:Y:S01]  /*7550*/  VIADD R135, R2, 0x3f ;  /* 0x0000003f02877836 */ /* 0x000fe20000000000 */
[----:B------:R-:W-:Y:S04]  /*7560*/  ISETP.GE.AND P0, PT, R132, RZ, PT ;  /* 0x000000ff8400720c */ /* 0x000fe80003f06270 */
[----:B------:R-:W-:Y:S01]  /*7570*/  @!PT LDS RZ, [RZ] ;  /* 0x00000000fffff984 */ /* 0x000fe20000000800 */
[----:B------:R-:W-:Y:S01]  /*7580*/  @!PT LDS RZ, [RZ] ;  /* 0x00000000fffff984 */ /* 0x000fe20000000800 */
[----:B------:R-:W-:Y:S01]  /*7590*/  @!PT LDS RZ, [RZ] ;  /* 0x00000000fffff984 */ /* 0x000fe20000000800 */
[----:B------:R-:W-:Y:S01]  /*75a0*/  @!P4 LDGSTS.E.BYPASS.LTC128B.128 [R222+0x9800], desc[UR8][R10.64] ;  /* 0x098000000adecfae */ /* 0x000fe2000b901d48 */
[----:B------:R-:W-:Y:S07]  /*75b0*/  ISETP.GE.AND P1, PT, R135, RZ, PT ;  /* 0x000000ff8700720c */ /* 0x000fee0003f26270 */
[----:B------:R-:W-:Y:S01]  /*75c0*/  @P3 STS.128 [R222+0xa800], RZ ;  /* 0x00a800ffde003388 */ /* 0x000fe20000000c00 */
[C---:B------:R-:W-:Y:S04]  /*75d0*/  @!P0 IADD3 R132, -R0.reuse, -0x8, RZ ;  /* 0xfffffff800848810 */ /* 0x040fe80007ffe1ff */
[----:B------:R-:W-:Y:S02]  /*75e0*/  I2FP.F32.S32 R132, R132 ;  /* 0x0000008400847245 */ /* 0x000fe40000201400 */
[----:B------:R-:W-:Y:S01]  /*75f0*/  @!P1 IADD3 R135, -R0, 0x1, RZ ;  /* 0x0000000100879810 */ /* 0x000fe20007ffe1ff */
[----:B------:R-:W-:Y:S01]  /*7600*/  @!PT LDS RZ, [RZ] ;  /* 0x00000000fffff984 */ /* 0x000fe20000000800 */
[----:B------:R-:W-:Y:S01]  /*7610*/  @!PT LDS RZ, [RZ] ;  /* 0x00000000fffff984 */ /* 0x000fe20000000800 */
[----:B------:R-:W-:Y:S01]  /*7620*/  @!PT LDS RZ, [RZ] ;  /* 0x00000000fffff984 */ /* 0x000fe20000000800 */
[----:B------:R-:W-:Y:S03]  /*7630*/  @!P3 LDGSTS.E.BYPASS.LTC128B.128 [R222+0xa800], desc[UR8][R8.64+0x40] ;  /* 0x0a80004008debfae */ /* 0x000fe6000b901d48 */
[----:B------:R-:W-:Y:S05]  /*7640*/  I2FP.F32.S32 R135, R135 ;  /* 0x0000008700877245 */ /* 0x000fea0000201400 */
[----:B------:R-:W-:Y:S08]  /*7650*/  @P2 STS.128 [R222+0xb800], RZ ;  /* 0x00b800ffde002388 */ /* 0x000ff00000000c00 */
[----:B------:R-:W-:Y:S01]  /*7660*/  @!PT LDS RZ, [RZ] ;  /* 0x00000000fffff984 */ /* 0x000fe20000000800 */
[----:B------:R-:W-:Y:S01]  /*7670*/  @!PT LDS RZ, [RZ] ;  /* 0x00000000fffff984 */ /* 0x000fe20000000800 */
[----:B------:R-:W-:Y:S01]  /*7680*/  @!PT LDS RZ, [RZ] ;  /* 0x00000000fffff984 */ /* 0x000fe20000000800 */
[----:B------:R1:W-:Y:S08]  /*7690*/  @!P2 LDGSTS.E.BYPASS.LTC128B.128 [R222+0xb800], desc[UR8][R6.64+0x80] ;  /* 0x0b80008006deafae */ /* 0x0003f0000b901d48 */
[----:B------:R-:W-:Y:S08]  /*76a0*/  LDSM.16.M88.4 R64, [R220] ;  /* 0x00000000dc40783b */ /* 0x000ff00000000200 */
[----:B------:R-:W1:Y:S08]  /*76b0*/  LDSM.16.M88.4 R16, [R217+0x6000] ;  /* 0x00600000d910783b */ /* 0x000e700000000200 */
[----:B------:R-:W2:Y:S08]  /*76c0*/  LDSM.16.M88.4 R60, [R220+0x1000] ;  /* 0x00100000dc3c783b */ /* 0x000eb00000000200 */
[----:B------:R-:W3:Y:S08]  /*76d0*/  LDSM.16.M88.4 R32, [R217+0x6400] ;  /* 0x00640000d920783b */ /* 0x000ef00000000200 */
[----:B------:R-:W0:Y:S08]  /*76e0*/  LDGDEPBAR ;  /* 0x00000000000079af */ /* 0x000e300000000000 */
[----:B------:R-:W4:Y:S08]  /*76f0*/  LDSM.16.M88.4 R48, [R217+0x6800] ;  /* 0x00680000d930783b */ /* 0x000f300000000200 */
[----:B------:R-:W5:Y:S01]  /*7700*/  LDSM.16.M88.4 R172, [R217+0x6c00] ;  /* 0x006c0000d9ac783b */ /* 0x000f620000000200 */
[-C--:B-1----:R-:W-:Y:S07]  /*7710*/  HMMA.16816.F32 R4, R64, R16.reuse, RZ ;  /* 0x000000104004723c */ /* 0x082fee00000018ff */
[----:B------:R-:W-:Y:S01]  /*7720*/  LDSM.16.M88.4 R176, [R221] ;  /* 0x00000000ddb0783b */ /* 0x000fe20000000200 */
[C---:B--2---:R-:W-:Y:S07]  /*7730*/  HMMA.16816.F32 R8, R60.reuse, R16, RZ ;  /* 0x000000103c08723c */ /* 0x044fee00000018ff */
[----:B------:R-:W1:Y:S01]  /*7740*/  LDSM.16.M88.4 R180, [R219+0x6000] ;  /* 0x00600000dbb4783b */ /* 0x000e620000000200 */
[-C--:B------:R-:W-:Y:S06]  /*7750*/  HMMA.16816.F32 R12, R60, R18.reuse, RZ ;  /* 0x000000123c0c723c */ /* 0x080fec00000018ff */
[C---:B------:R-:W-:Y:S01]  /*7760*/  HMMA.16816.F32 R16, R64.reuse, R18, RZ ;  /* 0x000000124010723c */ /* 0x040fe200000018ff */
[----:B------:R-:W2:Y:S05]  /*7770*/  LDSM.16.M88.4 R184, [R221+0x1000] ;  /* 0x00100000ddb8783b */ /* 0x000eaa0000000200 */
[-C--:B---3--:R-:W-:Y:S03]  /*7780*/  HMMA.16816.F32 R20, R64, R32.reuse, RZ ;  /* 0x000000204014723c */ /* 0x088fe600000018ff */
[----:B------:R-:W3:Y:S03]  /*7790*/  LDSM.16.M88.4 R188, [R219+0x6400] ;  /* 0x00640000dbbc783b */ /* 0x000ee60000000200 */
[C---:B------:R-:W-:Y:S05]  /*77a0*/  HMMA.16816.F32 R24, R60.reuse, R32, RZ ;  /* 0x000000203c18723c */ /* 0x040fea00000018ff */
[----:B------:R-:W3:Y:S01]  /*77b0*/  LDSM.16.M88.4 R192, [R219+0x6800] ;  /* 0x00680000dbc0783b */ /* 0x000ee20000000200 */
[-C--:B------:R-:W-:Y:S06]  /*77c0*/  HMMA.16816.F32 R28, R60, R34.reuse, RZ ;  /* 0x000000223c1c723c */ /* 0x080fec00000018ff */
[C---:B------:R-:W-:Y:S01]  /*77d0*/  HMMA.16816.F32 R32, R64.reuse, R34, RZ ;  /* 0x000000224020723c */ /* 0x040fe200000018ff */
[----:B------:R-:W3:Y:S05]  /*77e0*/  LDSM.16.M88.4 R196, [R219+0x6c00] ;  /* 0x006c0000dbc4783b */ /* 0x000eea0000000200 */
[-C--:B----4-:R-:W-:Y:S03]  /*77f0*/  HMMA.16816.F32 R36, R64, R48.reuse, RZ ;  /* 0x000000304024723c */ /* 0x090fe600000018ff */
[----:B------:R-:W-:Y:S03]  /*7800*/  LDSM.16.M88.4 R200, [R220+0x3000] ;  /* 0x00300000dcc8783b */ /* 0x000fe60000000200 */
[C---:B------:R-:W-:Y:S05]  /*7810*/  HMMA.16816.F32 R40, R60.reuse, R48, RZ ;  /* 0x000000303c28723c */ /* 0x040fea00000018ff */
[----:B------:R-:W-:Y:S01]  /*7820*/  LDSM.16.M88.4 R204, [R217+0x7400] ;  /* 0x00740000d9cc783b */ /* 0x000fe20000000200 */
[-C--:B------:R-:W-:Y:S06]  /*7830*/  HMMA.16816.F32 R44, R60, R50.reuse, RZ ;  /* 0x000000323c2c723c */ /* 0x080fec00000018ff */
[C---:B------:R-:W-:Y:S01]  /*7840*/  HMMA.16816.F32 R48, R64.reuse, R50, RZ ;  /* 0x000000324030723c */ /* 0x040fe200000018ff */
[----:B------:R-:W-:Y:S05]  /*7850*/  LDSM.16.M88.4 R208, [R221+0x2000] ;  /* 0x00200000ddd0783b */ /* 0x000fea0000000200 */
[-C--:B-----5:R-:W-:Y:S03]  /*7860*/  HMMA.16816.F32 R52, R64, R172.reuse, RZ ;  /* 0x000000ac4034723c */ /* 0x0a0fe600000018ff */
[----:B------:R-:W-:Y:S03]  /*7870*/  LDSM.16.M88.4 R212, [R219+0x7000] ;  /* 0x00700000dbd4783b */ /* 0x000fe60000000200 */
[C---:B------:R-:W-:Y:S06]  /*7880*/  HMMA.16816.F32 R56, R60.reuse, R172, RZ ;  /* 0x000000ac3c38723c */ /* 0x040fec00000018ff */
[-C--:B------:R-:W-:Y:S06]  /*7890*/  HMMA.16816.F32 R60, R60, R174.reuse, RZ ;  /* 0x000000ae3c3c723c */ /* 0x080fec00000018ff */
[----:B------:R-:W-:Y:S01]  /*78a0*/  HMMA.16816.F32 R64, R64, R174, RZ ;  /* 0x000000ae4040723c */ /* 0x000fe200000018ff */
[----:B------:R-:W-:Y:S05]  /*78b0*/  LDSM.16.M88.4 R172, [R220+0x2000] ;  /* 0x00200000dcac783b */ /* 0x000fea0000000200 */
[-C--:B-1----:R-:W-:Y:S06]  /*78c0*/  HMMA.16816.F32 R4, R176, R180.reuse, R4 ;  /* 0x000000b4b004723c */ /* 0x082fec0000001804 */
[C---:B--2---:R-:W-:Y:S06]  /*78d0*/  HMMA.16816.F32 R8, R184.reuse, R180, R8 ;  /* 0x000000b4b808723c */ /* 0x044fec0000001808 */
[-C--:B------:R-:W-:Y:S06]  /*78e0*/  HMMA.16816.F32 R12, R184, R182.reuse, R12 ;  /* 0x000000b6b80c723c */ /* 0x080fec000000180c */
[C---:B------:R-:W-:Y:S01]  /*78f0*/  HMMA.16816.F32 R16, R176.reuse, R182, R16 ;  /* 0x000000b6b010723c */ /* 0x040fe20000001810 */
[----:B------:R-:W1:Y:S05]  /*7900*/  LDSM.16.M88.4 R180, [R217+0x7000] ;  /* 0x00700000d9b4783b */ /* 0x000e6a0000000200 */
[-C--:B---3--:R-:W-:Y:S06]  /*7910*/  HMMA.16816.F32 R20, R176, R188.reuse, R20 ;  /* 0x000000bcb014723c */ /* 0x088fec0000001814 */
        /* <DEDUP_REMOVED lines=8> */
[----:B------:R-:W3:Y:S05]  /*79a0*/  LDSM.16.M88.4 R192, [R217+0x7c00] ;  /* 0x007c0000d9c0783b */ /* 0x000eea0000000200 */
[-C--:B------:R-:W-:Y:S06]  /*79b0*/  HMMA.16816.F32 R52, R176, R196.reuse, R52 ;  /* 0x000000c4b034723c */ /* 0x080fec0000001834 */
[C---:B------:R-:W-:Y:S06]  /*79c0*/  HMMA.16816.F32 R56, R184.reuse, R196, R56 ;  /* 0x000000c4b838723c */ /* 0x040fec0000001838 */
[-C--:B------:R-:W-:Y:S01]  /*79d0*/  HMMA.16816.F32 R60, R184, R198.reuse, R60 ;  /* 0x000000c6b83c723c */ /* 0x080fe2000000183c */
[----:B------:R-:W4:Y:S05]  /*79e0*/  LDSM.16.M88.4 R184, [R221+0x3000] ;  /* 0x00300000ddb8783b */ /* 0x000f2a0000000200 */
[----:B------:R-:W-:Y:S03]  /*79f0*/  HMMA.16816.F32 R64, R176, R198, R64 ;  /* 0x000000c6b040723c */ /* 0x000fe60000001840 */
[----:B------:R-:W5:Y:S03]  /*7a00*/  LDSM.16.M88.4 R176, [R219+0x7400] ;  /* 0x00740000dbb0783b */ /* 0x000f660000000200 */
[-C--:B-1----:R-:W-:Y:S05]  /*7a10*/  HMMA.16816.F32 R4, R172, R180.reuse, R4 ;  /* 0x000000b4ac04723c */ /* 0x082fea0000001804 */
[----:B------:R-:W-:Y:S01]  /*7a20*/  LDSM.16.M88.4 R196, [R220+0x5000] ;  /* 0x00500000dcc4783b */ /* 0x000fe20000000200 */
[C---:B------:R-:W-:Y:S06]  /*7a30*/  HMMA.16816.F32 R8, R200.reuse, R180, R8 ;  /* 0x000000b4c808723c */ /* 0x040fec0000001808 */
[-C--:B------:R-:W-:Y:S06]  /*7a40*/  HMMA.16816.F32 R12, R200, R182.reuse, R12 ;  /* 0x000000b6c80c723c */ /* 0x080fec000000180c */
[C---:B------:R-:W-:Y:S01]  /*7a50*/  HMMA.16816.F32 R16, R172.reuse, R182, R16 ;  /* 0x000000b6ac10723c */ /* 0x040fe20000001810 */
[----:B------:R-:W1:Y:S05]  /*7a60*/  LDSM.16.M88.4 R180, [R219+0x7800] ;  /* 0x00780000dbb4783b */ /* 0x000e6a0000000200 */
[-C--:B------:R-:W-:Y:S06]  /*7a70*/  HMMA.16816.F32 R20, R172, R204.reuse, R20 ;  /* 0x000000ccac14723c */ /* 0x080fec0000001814 */
[C---:B------:R-:W-:Y:S06]  /*7a80*/  HMMA.16816.F32 R24, R200.reuse, R204, R24 ;  /* 0x000000ccc818723c */ /* 0x040fec0000001818 */
[-C--:B------:R-:W-:Y:S06]  /*7a90*/  HMMA.16816.F32 R28, R200, R206.reuse, R28 ;  /* 0x000000cec81c723c */ /* 0x080fec000000181c */
[C---:B------:R-:W-:Y:S01]  /*7aa0*/  HMMA.16816.F32 R32, R172.reuse, R206, R32 ;  /* 0x000000ceac20723c */ /* 0x040fe20000001820 */
[----:B------:R-:W-:Y:S05]  /*7ab0*/  LDSM.16.M88.4 R204, [R217+0x8800] ;  /* 0x00880000d9cc783b */ /* 0x000fea0000000200 */
[-C--:B--2---:R-:W-:Y:S06]  /*7ac0*/  HMMA.16816.F32 R36, R172, R188.reuse, R36 ;  /* 0x000000bcac24723c */ /* 0x084fec0000001824 */
        /* <DEDUP_REMOVED lines=8> */
[----:B------:R-:W-:Y:S03]  /*7b50*/  HMMA.16816.F32 R64, R172, R194, R64 ;  /* 0x000000c2ac40723c */ /* 0x000fe60000001840 */
[----:B------:R-:W2:Y:S03]  /*7b60*/  LDSM.16.M88.4 R172, [R219+0x7c00] ;  /* 0x007c0000dbac783b */ /* 0x000ea60000000200 */
[-C--:B------:R-:W-:Y:S05]  /*7b70*/  HMMA.16816.F32 R4, R208, R212.reuse, R4 ;  /* 0x000000d4d004723c */ /* 0x080fea0000001804 */
[----:B------:R-:W3:Y:S01]  /*7b80*/  LDSM.16.M88.4 R192, [R217+0x8000] ;  /* 0x00800000d9c0783b */ /* 0x000ee20000000200 */
[C---:B----4-:R-:W-:Y:S06]  /*7b90*/  HMMA.16816.F32 R8, R184.reuse, R212, R8 ;  /* 0x000000d4b808723c */ /* 0x050fec0000001808 */
[-C--:B------:R-:W-:Y:S05]  /*7ba0*/  HMMA.16816.F32 R12, R184, R214.reuse, R12 ;  /* 0x000000d6b80c723c */ /* 0x080fea000000180c */
[C---:B------:R-:W-:Y:S01]  /*7bb0*/  VIADD R212, R2.reuse, 0xffffffd0 ;  /* 0xffffffd002d47836 */ /* 0x040fe20000000000 */
[C---:B------:R-:W-:Y:S05]  /*7bc0*/  HMMA.16816.F32 R16, R208.reuse, R214, R16 ;  /* 0x000000d6d010723c */ /* 0x040fea0000001810 */
[C---:B------:R-:W-:Y:S01]  /*7bd0*/  VIADD R213, R2.reuse, 0xffffffcf ;  /* 0xffffffcf02d57836 */ /* 0x040fe20000000000 */
[-C--:B-----5:R-:W-:Y:S06]  /*7be0*/  HMMA.16816.F32 R20, R208, R176.reuse, R20 ;  /* 0x000000b0d014723c */ /* 0x0a0fec0000001814 */
[C---:B------:R-:W-:Y:S06]  /*7bf0*/  HMMA.16816.F32 R24, R184.reuse, R176, R24 ;  /* 0x000000b0b818723c */ /* 0x040fec0000001818 */
[-C--:B------:R-:W-:Y:S06]  /*7c00*/  HMMA.16816.F32 R28, R184, R178.reuse, R28 ;  /* 0x000000b2b81c723c */ /* 0x080fec000000181c */
[C---:B------:R-:W-:Y:S01]  /*7c10*/  HMMA.16816.F32 R32, R208.reuse, R178, R32 ;  /* 0x000000b2d020723c */ /* 0x040fe20000001820 */
[----:B------:R-:W4:Y:S05]  /*7c20*/  LDSM.16.M88.4 R176, [R217+0x8c00] ;  /* 0x008c0000d9b0783b */ /* 0x000f2a0000000200 */
[-C--:B-1----:R-:W-:Y:S06]  /*7c30*/  HMMA.16816.F32 R36, R208, R180.reuse, R36 ;  /* 0x000000b4d024723c */ /* 0x082fec0000001824 */
[C---:B------:R-:W-:Y:S06]  /*7c40*/  HMMA.16816.F32 R40, R184.reuse, R180, R40 ;  /* 0x000000b4b828723c */ /* 0x040fec0000001828 */
[-C--:B------:R-:W-:Y:S06]  /*7c50*/  HMMA.16816.F32 R44, R184, R182.reuse, R44 ;  /* 0x000000b6b82c723c */ /* 0x080fec000000182c */
[C---:B------:R-:W-:Y:S01]  /*7c60*/  HMMA.16816.F32 R48, R208.reuse, R182, R48 ;  /* 0x000000b6d030723c */ /* 0x040fe20000001830 */
[----:B------:R-:W-:Y:S05]  /*7c70*/  LDSM.16.M88.4 R180, [R219+0x8000] ;  /* 0x00800000dbb4783b */ /* 0x000fea0000000200 */
[-C--:B--2---:R-:W-:Y:S06]  /*7c80*/  HMMA.16816.F32 R52, R208, R172.reuse, R52 ;  /* 0x000000acd034723c */ /* 0x084fec0000001834 */
[C---:B------:R-:W-:Y:S06]  /*7c90*/  HMMA.16816.F32 R56, R184.reuse, R172, R56 ;  /* 0x000000acb838723c */ /* 0x040fec0000001838 */
[-C--:B------:R-:W-:Y:S01]  /*7ca0*/  HMMA.16816.F32 R60, R184, R174.reuse, R60 ;  /* 0x000000aeb83c723c */ /* 0x080fe2000000183c */
[----:B------:R-:W-:Y:S05]  /*7cb0*/  LDSM.16.M88.4 R184, [R221+0x5000] ;  /* 0x00500000ddb8783b */ /* 0x000fea0000000200 */
[----:B------:R-:W-:Y:S03]  /*7cc0*/  HMMA.16816.F32 R64, R208, R174, R64 ;  /* 0x000000aed040723c */ /* 0x000fe60000001840 */
[----:B------:R-:W1:Y:S03]  /*7cd0*/  LDSM.16.M88.4 R172, [R221+0x4000] ;  /* 0x00400000ddac783b */ /* 0x000e660000000200 */
[-C--:B---3--:R-:W-:Y:S05]  /*7ce0*/  HMMA.16816.F32 R4, R188, R192.reuse, R4 ;  /* 0x000000c0bc04723c */ /* 0x088fea0000001804 */
[C---:B------:R-:W-:Y:S01]  /*7cf0*/  VIADD R210, R2.reuse, 0xffffffd8 ;  /* 0xffffffd802d27836 */ /* 0x040fe20000000000 */
[C---:B------:R-:W-:Y:S05]  /*7d00*/  HMMA.16816.F32 R8, R196.reuse, R192, R8 ;  /* 0x000000c0c408723c */ /* 0x040fea0000001808 */
[C---:B------:R-:W-:Y:S01]  /*7d10*/  VIADD R211, R2.reuse, 0xffffffd7 ;  /* 0xffffffd702d37836 */ /* 0x040fe20000000000 */
[-C--:B------:R-:W-:Y:S05]  /*7d20*/  HMMA.16816.F32 R12, R196, R194.reuse, R12 ;  /* 0x000000c2c40c723c */ /* 0x080fea000000180c */
[----:B------:R-:W-:Y:S01]  /*7d30*/  VIADD R192, R2, 0xffffffff ;  /* 0xffffffff02c07836 */ /* 0x000fe20000000000 */
[C---:B------:R-:W-:Y:S04]  /*7d40*/  HMMA.16816.F32 R16, R188.reuse, R194, R16 ;  /* 0x000000c2bc10723c */ /* 0x040fe80000001810 */
[----:B------:R-:W-:Y:S01]  /*7d50*/  ISETP.GE.AND P6, PT, R192, RZ, PT ;  /* 0x000000ffc000720c */ /* 0x000fe20003fc6270 */
[C---:B------:R-:W-:Y:S01]  /*7d60*/  VIADD R193, R2.reuse, 0xffffffdf ;  /* 0xffffffdf02c17836 */ /* 0x040fe20000000000 */
[-C--:B------:R-:W-:Y:S05]  /*7d70*/  HMMA.16816.F32 R20, R188, R200.reuse, R20 ;  /* 0x000000c8bc14723c */ /* 0x080fea0000001814 */
[C---:B------:R-:W-:Y:S01]  /*7d80*/  VIADD R194, R2.reuse, 0x30 ;  /* 0x0000003002c27836 */ /* 0x040fe20000000000 */
[C---:B------:R-:W-:Y:S05]  /*7d90*/  HMMA.16816.F32 R24, R196.reuse, R200, R24 ;  /* 0x000000c8c418723c */ /* 0x040fea0000001818 */
[C---:B------:R-:W-:Y:S01]  /*7da0*/  @!P6 IADD3 R192, -R2.reuse, 0x1, RZ ;  /* 0x0000000102c0e810 */ /* 0x040fe20007ffe1ff */
[-C--:B------:R-:W-:Y:S05]  /*7db0*/  HMMA.16816.F32 R28, R196, R202.reuse, R28 ;  /* 0x000000cac41c723c */ /* 0x080fea000000181c */
[C---:B------:R-:W-:Y:S01]  /*7dc0*/  VIADD R201, R2.reuse, 0x20 ;  /* 0x0000002002c97836 */ /* 0x040fe20000000000 */
[C---:B------:R-:W-:Y:S05]  /*7dd0*/  HMMA.16816.F32 R32, R188.reuse, R202, R32 ;  /* 0x000000cabc20723c */ /* 0x040fea0000001820 */
[----:B------:R-:W-:Y:S01]  /*7de0*/  VIADD R200, R2, 0xfffffff8 ;  /* 0xfffffff802c87836 */ /* 0x000fe20000000000 */
[-C--:B------:R-:W-:Y:S04]  /*7df0*/  HMMA.16816.F32 R36, R188, R204.reuse, R36 ;  /* 0x000000ccbc24723c */ /* 0x080fe80000001824 */
[----:B------:R-:W-:Y:S01]  /*7e00*/  ISETP.GE.AND P5, PT, R200, RZ, PT ;  /* 0x000000ffc800720c */ /* 0x000fe20003fa6270 */
[C---:B------:R-:W-:Y:S01]  /*7e10*/  VIADD R203, R2.reuse, 0x47 ;  /* 0x0000004702cb7836 */ /* 0x040fe20000000000 */
[C---:B------:R-:W-:Y:S04]  /*7e20*/  HMMA.16816.F32 R40, R196.reuse, R204, R40 ;  /* 0x000000ccc428723c */ /* 0x040fe80000001828 */
[----:B------:R-:W-:Y:S01]  /*7e30*/  ISETP.GE.AND P0, PT, R203, RZ, PT ;  /* 0x000000ffcb00720c */ /* 0x000fe20003f06270 */
[C---:B------:R-:W-:Y:S01]  /*7e40*/  VIADD R195, R2.reuse, 0xffffffef ;  /* 0xffffffef02c37836 */ /* 0x040fe20000000000 */
[-C--:B------:R-:W-:Y:S05]  /*7e50*/  HMMA.16816.F32 R44, R196, R206.reuse, R44 ;  /* 0x000000cec42c723c */ /* 0x080fea000000182c */
[----:B------:R-:W-:Y:S01]  /*7e60*/  @!P5 IADD3 R200, -R2, 0x8, RZ ;  /* 0x0000000802c8d810 */ /* 0x000fe20007ffe1ff */
[C---:B------:R-:W-:Y:S05]  /*7e70*/  HMMA.16816.F32 R48, R188.reuse, R206, R48 ;  /* 0x000000cebc30723c */ /* 0x040fea0000001830 */
[----:B------:R-:W-:Y:S01]  /*7e80*/  @!P0 IADD3 R203, -R0, -0x7, RZ ;  /* 0xfffffff900cb8810 */ /* 0x000fe20007ffe1ff */
[-C--:B----4-:R-:W-:Y:S05]  /*7e90*/  HMMA.16816.F32 R52, R188, R176.reuse, R52 ;  /* 0x000000b0bc34723c */ /* 0x090fea0000001834 */
[----:B------:R-:W-:Y:S01]  /*7ea0*/  I2FP.F32.S32 R203, R203 ;  /* 0x000000cb00cb7245 */ /* 0x000fe20000201400 */
[C---:B------:R-:W-:Y:S05]  /*7eb0*/  HMMA.16816.F32 R56, R196.reuse, R176, R56 ;  /* 0x000000b0c438723c */ /* 0x040fea0000001838 */
[C---:B------:R-:W-:Y:S01]  /*7ec0*/  VIADD R204, R2.reuse, 0x1f ;  /* 0x0000001f02cc7836 */ /* 0x040fe20000000000 */
[-C--:B------:R-:W-:Y:S05]  /*7ed0*/  HMMA.16816.F32 R60, R196, R178.reuse, R60 ;  /* 0x000000b2c43c723c */ /* 0x080fea000000183c */
[----:B------:R-:W-:Y:S01]  /*7ee0*/  VIADD R206, R2, 0x37 ;  /* 0x0000003702ce7836 */ /* 0x000fe20000000000 */
[----:B------:R-:W-:Y:S01]  /*7ef0*/  HMMA.16816.F32 R64, R188, R178, R64 ;  /* 0x000000b2bc40723c */ /* 0x000fe20000001840 */
[----:B------:R-:W2:Y:S03]  /*7f00*/  LDSM.16.M88.4 R176, [R219+0x8400] ;  /* 0x00840000dbb0783b */ /* 0x000ea60000000200 */
[----:B------:R-:W-:Y:S01]  /*7f10*/  ISETP.GE.AND P6, PT, R206, RZ, PT ;  /* 0x000000ffce00720c */ /* 0x000fe20003fc6270 */
[C---:B------:R-:W-:Y:S01]  /*7f20*/  VIADD R198, R2.reuse, 0xffffffe8 ;  /* 0xffffffe802c67836 */ /* 0x040fe20000000000 */
[-C--:B-1----:R-:W-:Y:S05]  /*7f30*/  HMMA.16816.F32 R4, R172, R180.reuse, R4 ;  /* 0x000000b4ac04723c */ /* 0x082fea0000001804 */
[----:B------:R-:W-:Y:S01]  /*7f40*/  VIADD R199, R2, 0xffffffe7 ;  /* 0xffffffe702c77836 */ /* 0x000fe20000000000 */
[C---:B------:R-:W-:Y:S05]  /*7f50*/  HMMA.16816.F32 R8, R184.reuse, R180, R8 ;  /* 0x000000b4b808723c */ /* 0x040fea0000001808 */
[----:B------:R-:W-:Y:S01]  /*7f60*/  @!P6 IADD3 R206, -R0, 0x9, RZ ;  /* 0x0000000900cee810 */ /* 0x000fe20007ffe1ff */
[-C--:B------:R-:W-:Y:S03]  /*7f70*/  HMMA.16816.F32 R12, R184, R182.reuse, R12 ;  /* 0x000000b6b80c723c */ /* 0x080fe6000000180c */
[----:B------:R-:W-:Y:S02]  /*7f80*/  ISETP.GE.AND P6, PT, R194, RZ, PT ;  /* 0x000000ffc200720c */ /* 0x000fe40003fc6270 */
[C---:B------:R-:W-:Y:S01]  /*7f90*/  IADD3 R180, -R2.reuse, -0x7, RZ ;  /* 0xfffffff902b47810 */ /* 0x040fe20007ffe1ff */
[C---:B------:R-:W-:Y:S05]  /*7fa0*/  HMMA.16816.F32 R16, R172.reuse, R182, R16 ;  /* 0x000000b6ac10723c */ /* 0x040fea0000001810 */
[C---:B------:R-:W-:Y:S01]  /*7fb0*/  IADD3 R181, -R2.reuse, -0x8, RZ ;  /* 0xfffffff802b57810 */ /* 0x040fe20007ffe1ff */
[C---:B------:R-:W-:Y:S02]  /*7fc0*/  VIADD R197, R2.reuse, 0x2f ;  /* 0x0000002f02c57836 */ /* 0x040fe40000000000 */
[----:B------:R-:W-:Y:S03]  /*7fd0*/  VIADD R207, R2, 0xfffffff7 ;  /* 0xfffffff702cf7836 */ /* 0x000fe60000000000 */
[----:B------:R-:W-:Y:S01]  /*7fe0*/  @!P6 IADD3 R194, -R0, 0x10, RZ ;  /* 0x0000001000c2e810 */ /* 0x000fe20007ffe1ff */
[-C--:B------:R-:W-:Y:S01]  /*7ff0*/  FFMA.FTZ R10, R132, -R133.reuse, R10 ;  /* 0x80000085840a7223 */ /* 0x080fe2000001000a */
[----:B------:R-:W-:Y:S01]  /*8000*/  ISETP.GE.AND P5, PT, R207, RZ, PT ;  /* 0x000000ffcf00720c */ /* 0x000fe20003fa6270 */
[----:B------:R-:W-:Y:S01]  /*8010*/  VIADD R205, R2, 0x38 ;  /* 0x0000003802cd7836 */ /* 0x000fe20000000000 */
[----:B------:R-:W-:Y:S01]  /*8020*/  ISETP.GE.AND P6, PT, R198, RZ, PT ;  /* 0x000000ffc600720c */ /* 0x000fe20003fc6270 */
[-C--:B------:R-:W-:Y:S01]  /*8030*/  FFMA.FTZ R9, R135, -R133.reuse, R9 ;  /* 0x8000008587097223 */ /* 0x080fe20000010009 */
[-C--:B--2---:R-:W-:Y:S03]  /*8040*/  HMMA.16816.F32 R20, R172, R176.reuse, R20 ;  /* 0x000000b0ac14723c */ /* 0x084fe60000001814 */
[----:B------:R-:W-:Y:S01]  /*8050*/  ISETP.GE.AND P1, PT, R205, RZ, PT ;  /* 0x000000ffcd00720c */ /* 0x000fe20003f26270 */
[----:B------:R-:W-:Y:S02]  /*8060*/  VIADD R196, R2, 0xfffffff0 ;  /* 0xfffffff002c47836 */ /* 0x000fe40000000000 */
[-C--:B------:R-:W-:Y:S01]  /*8070*/  FFMA.FTZ R15, R135, -R133.reuse, R15 ;  /* 0x80000085870f7223 */ /* 0x080fe2000001000f */
[C---:B------:R-:W-:Y:S04]  /*8080*/  HMMA.16816.F32 R24, R184.reuse, R176, R24 ;  /* 0x000000b0b818723c */ /* 0x040fe80000001818 */
[----:B------:R-:W-:Y:S01]  /*8090*/  ISETP.GE.AND P0, PT, R196, RZ, PT ;  /* 0x000000ffc400720c */ /* 0x000fe20003f06270 */
[C---:B------:R-:W-:Y:S01]  /*80a0*/  VIADD R191, R2.reuse, 0x28 ;  /* 0x0000002802bf7836 */ /* 0x040fe20000000000 */
[C---:B------:R-:W-:Y:S01]  /*80b0*/  @!P5 IADD3 R207, -R2.reuse, 0x9, RZ ;  /* 0x0000000902cfd810 */ /* 0x040fe20007ffe1ff */
[-C--:B------:R-:W-:Y:S03]  /*80c0*/  HMMA.16816.F32 R28, R184, R178.reuse, R28 ;  /* 0x000000b2b81c723c */ /* 0x080fe6000000181c */
[----:B------:R-:W-:Y:S01]  /*80d0*/  ISETP.GE.AND P5, PT, R197, RZ, PT ;  /* 0x000000ffc500720c */ /* 0x000fe20003fa6270 */
[C---:B------:R-:W-:Y:S01]  /*80e0*/  VIADD R190, R2.reuse, 0x27 ;  /* 0x0000002702be7836 */ /* 0x040fe20000000000 */
[----:B------:R-:W-:Y:S01]  /*80f0*/  IABS R176, R2 ;  /* 0x0000000200b07213 */ /* 0x000fe20000000000 */
[C---:B------:R-:W-:Y:S05]  /*8100*/  HMMA.16816.F32 R32, R172.reuse, R178, R32 ;  /* 0x000000b2ac20723c */ /* 0x040fea0000001820 */
[----:B------:R-:W-:Y:S01]  /*8110*/  @!P6 IADD3 R198, -R2, 0x18, RZ ;  /* 0x0000001802c6e810 */ /* 0x000fe20007ffe1ff */
[----:B------:R-:W-:Y:S01]  /*8120*/  IMAD.MOV.U32 R132, RZ, RZ, R176 ;  /* 0x000000ffff847224 */ /* 0x000fe200078e00b0 */
[----:B------:R-:W-:Y:S01]  /*8130*/  ISETP.GE.AND P6, PT, R201, RZ, PT ;  /* 0x000000ffc900720c */ /* 0x000fe20003fc6270 */
[----:B------:R-:W1:Y:S03]  /*8140*/  LDSM.16.M88.4 R176, [R219+0x8800] ;  /* 0x00880000dbb0783b */ /* 0x000e660000000200 */
[----:B------:R-:W-:Y:S01]  /*8150*/  @!P5 IADD3 R197, -R0, 0x11, RZ ;  /* 0x0000001100c5d810 */ /* 0x000fe20007ffe1ff */
[C---:B------:R-:W-:Y:S01]  /*8160*/  VIADD R202, R2.reuse, 0xffffffe0 ;  /* 0xffffffe002ca7836 */ /* 0x040fe20000000000 */
[----:B------:R-:W-:Y:S01]  /*8170*/  ISETP.GE.AND P5, PT, R199, RZ, PT ;  /* 0x000000ffc700720c */ /* 0x000fe20003fa6270 */
[----:B------:R-:W-:Y:S01]  /*8180*/  VIADD R208, R2, 0xffffffc8 ;  /* 0xffffffc802d07836 */ /* 0x000fe20000000000 */
[----:B------:R-:W-:Y:S01]  /*8190*/  @!P1 IADD3 R205, -R0, 0x8, RZ ;  /* 0x0000000800cd9810 */ /* 0x000fe20007ffe1ff */
[C---:B------:R-:W-:Y:S01]  /*81a0*/  VIADD R209, R2.reuse, 0xffffffc7 ;  /* 0xffffffc702d17836 */ /* 0x040fe20000000000 */
[----:B------:R-:W-:Y:S01]  /*81b0*/  ISETP.GE.AND P1, PT, R195, RZ, PT ;  /* 0x000000ffc300720c */ /* 0x000fe20003f26270 */
[C---:B------:R-:W-:Y:S01]  /*81c0*/  VIADD R135, R2.reuse, 0x18 ;  /* 0x0000001802877836 */ /* 0x040fe20000000000 */
[C---:B------:R-:W-:Y:S01]  /*81d0*/  @!P0 IADD3 R196, -R2.reuse, 0x10, RZ ;  /* 0x0000001002c48810 */ /* 0x040fe20007ffe1ff */
[----:B------:R-:W-:Y:S01]  /*81e0*/  VIADD R189, R2, 0x10 ;  /* 0x0000001002bd7836 */ /* 0x000fe20000000000 */
[----:B------:R-:W-:Y:S01]  /*81f0*/  @!P6 IADD3 R201, -R0, 0x20, RZ ;  /* 0x0000002000c9e810 */ /* 0x000fe20007ffe1ff */
[C---:B------:R-:W-:Y:S01]  /*8200*/  VIADD R188, R2.reuse, 0xf ;  /* 0x0000000f02bc7836 */ /* 0x040fe20000000000 */
[----:B------:R-:W-:Y:S01]  /*8210*/  ISETP.GE.AND P6, PT, R137, RZ, PT ;  /* 0x000000ff8900720c */ /* 0x000fe20003fc6270 */
[----:B------:R-:W-:Y:S01]  /*8220*/  FFMA.FTZ R11, R203, -R133, R11 ;  /* 0x80000085cb0b7223 */ /* 0x000fe2000001000b */
[----:B------:R-:W-:Y:S02]  /*8230*/  ISETP.GE.AND P0, PT, R191, RZ, PT ;  /* 0x000000ffbf00720c */ /* 0x000fe40003f06270 */
[----:B------:R-:W-:Y:S02]  /*8240*/  @!P5 IADD3 R199, -R2, 0x19, RZ ;  /* 0x0000001902c7d810 */ /* 0x000fe40007ffe1ff */
[----:B------:R-:W-:Y:S02]  /*8250*/  ISETP.GE.AND P5, PT, R204, RZ, PT ;  /* 0x000000ffcc00720c */ /* 0x000fe40003fa6270 */
[----:B------:R-:W-:Y:S02]  /*8260*/  SEL R181, R181, R137, !P6 ;  /* 0x00000089b5b57207 */ /* 0x000fe40007000000 */
[----:B------:R-:W-:Y:S02]  /*8270*/  @!P1 IADD3 R195, -R2, 0x11, RZ ;  /* 0x0000001102c39810 */ /* 0x000fe40007ffe1ff */
[----:B------:R-:W-:Y:S02]  /*8280*/  I2FP.F32.S32 R181, R181 ;  /* 0x000000b500b57245 */ /* 0x000fe40000201400 */
[----:B------:R-:W-:Y:S02]  /*8290*/  ISETP.GE.AND P1, PT, R190, RZ, PT ;  /* 0x000000ffbe00720c */ /* 0x000fe40003f26270 */
[----:B------:R-:W-:Y:S01]  /*82a0*/  @!P0 IADD3 R191, -R0, 0x18, RZ ;  /* 0x0000001800bf8810 */ /* 0x000fe20007ffe1ff */
[-C--:B------:R-:W-:Y:S01]  /*82b0*/  FFMA.FTZ R6, R181, -R133.reuse, R6 ;  /* 0x80000085b5067223 */ /* 0x080fe20000010006 */
[----:B------:R-:W-:Y:S02]  /*82c0*/  ISETP.GE.AND P0, PT, R202, RZ, PT ;  /* 0x000000ffca00720c */ /* 0x000fe40003f06270 */
[----:B------:R-:W-:Y:S02]  /*82d0*/  @!P5 IADD3 R204, -R0, 0x21, RZ ;  /* 0x0000002100ccd810 */ /* 0x000fe40007ffe1ff */
[----:B------:R-:W-:Y:S02]  /*82e0*/  ISETP.GE.AND P5, PT, R136, RZ, PT ;  /* 0x000000ff8800720c */ /* 0x000fe40003fa6270 */
[----:B------:R-:W-:Y:S01]  /*82f0*/  I2FP.F32.S32 R132, R132 ;  /* 0x0000008400847245 */ /* 0x000fe20000201400 */
[-C--:B-1----:R-:W-:Y:S03]  /*8300*/  HMMA.16816.F32 R36, R172, R176.reuse, R36 ;  /* 0x000000b0ac24723c */ /* 0x082fe60000001824 */
[----:B------:R-:W-:Y:S01]  /*8310*/  SEL R180, R180, R136, !P5 ;  /* 0x00000088b4b47207 */ /* 0x000fe20006800000 */
[-C--:B------:R-:W-:Y:S01]  /*8320*/  FFMA.FTZ R4, R132, -R133.reuse, R4 ;  /* 0x8000008584047223 */ /* 0x080fe20000010004 */
[----:B------:R-:W-:Y:S01]  /*8330*/  @!P1 IADD3 R190, -R0, 0x19, RZ ;  /* 0x0000001900be9810 */ /* 0x000fe20007ffe1ff */
[-C--:B------:R-:W-:Y:S01]  /*8340*/  FFMA.FTZ R18, R132, -R133.reuse, R18 ;  /* 0x8000008584127223 */ /* 0x080fe20000010012 */
[----:B------:R-:W-:Y:S01]  /*8350*/  I2FP.F32.S32 R180, R180 ;  /* 0x000000b400b47245 */ /* 0x000fe20000201400 */
[C---:B------:R-:W-:Y:S01]  /*8360*/  VIADD R132, R2.reuse, 0x17 ;  /* 0x0000001702847836 */ /* 0x040fe20000000000 */
[----:B------:R-:W-:Y:S01]  /*8370*/  ISETP.GE.AND P1, PT, R193, RZ, PT ;  /* 0x000000ffc100720c */ /* 0x000fe20003f26270 */
[C---:B------:R-:W-:Y:S04]  /*8380*/  HMMA.16816.F32 R40, R184.reuse, R176, R40 ;  /* 0x000000b0b828723c */ /* 0x040fe80000001828 */
[----:B------:R-:W-:Y:S01]  /*8390*/  @!P0 IADD3 R202, -R2, 0x20, RZ ;  /* 0x0000002002ca8810 */ /* 0x000fe20007ffe1ff */
[-C--:B------:R-:W-:Y:S01]  /*83a0*/  FFMA.FTZ R7, R180, -R133.reuse, R7 ;  /* 0x80000085b4077223 */ /* 0x080fe20000010007 */
[----:B------:R-:W-:Y:S01]  /*83b0*/  I2FP.F32.S32 R180, R192 ;  /* 0x000000c000b47245 */ /* 0x000fe20000201400 */
[-C--:B------:R-:W-:Y:S03]  /*83c0*/  HMMA.16816.F32 R44, R184, R178.reuse, R44 ;  /* 0x000000b2b82c723c */ /* 0x080fe6000000182c */
[----:B------:R-:W-:Y:S01]  /*83d0*/  ISETP.GE.AND P0, PT, R210, RZ, PT ;  /* 0x000000ffd200720c */ /* 0x000fe20003f06270 */
[-C--:B------:R-:W-:Y:S01]  /*83e0*/  FFMA.FTZ R5, R180, -R133.reuse, R5 ;  /* 0x80000085b4057223 */ /* 0x080fe20000010005 */
[----:B------:R-:W-:Y:S01]  /*83f0*/  @!P1 IADD3 R193, -R2, 0x21, RZ ;  /* 0x0000002102c19810 */ /* 0x000fe20007ffe1ff */
[----:B------:R-:W-:Y:S01]  /*8400*/  FFMA.FTZ R19, R180, -R133, R19 ;  /* 0x80000085b4137223 */ /* 0x000fe20000010013 */
[----:B------:R-:W-:Y:S01]  /*8410*/  ISETP.GE.AND P1, PT, R211, RZ, PT ;  /* 0x000000ffd300720c */ /* 0x000fe20003f26270 */
[----:B------:R-:W1:Y:S01]  /*8420*/  LDSM.16.M88.4 R180, [R219+0x8c00] ;  /* 0x008c0000dbb4783b */ /* 0x000e620000000200 */
[----:B------:R-:W-:Y:S04]  /*8430*/  DEPBAR.LE SB0, 0x0 ;  /* 0x000080000000791a */ /* 0x000fe80000000000 */
[----:B------:R-:W-:Y:S01]  /*8440*/  @!P6 IADD3 R137, -R0, 0x38, RZ ;  /* 0x000000380089e810 */ /* 0x000fe20007ffe1ff */
[C---:B------:R-:W-:Y:S01]  /*8450*/  HMMA.16816.F32 R48, R172.reuse, R178, R48 ;  /* 0x000000b2ac30723c */ /* 0x040fe20000001830 */
[----:B------:R-:W-:Y:S04]  /*8460*/  BAR.SYNC.DEFER_BLOCKING 0x0 ;  /* 0x0000000000007b1d */ /* 0x000fe80000010000 */
[C---:B------:R-:W-:Y:S02]  /*8470*/  @!P0 IADD3 R210, -R2.reuse, 0x28, RZ ;  /* 0x0000002802d28810 */ /* 0x040fe40007ffe1ff */
[----:B------:R-:W-:Y:S02]  /*8480*/  @!P1 IADD3 R211, -R2, 0x29, RZ ;  /* 0x0000002902d39810 */ /* 0x000fe40007ffe1ff */
[----:B------:R-:W-:Y:S02]  /*8490*/  ISETP.GE.AND P0, PT, R212, RZ, PT ;  /* 0x000000ffd400720c */ /* 0x000fe40003f06270 */
[----:B------:R-:W-:Y:S02]  /*84a0*/  ISETP.GE.AND P1, PT, R213, RZ, PT ;  /* 0x000000ffd500720c */ /* 0x000fe40003f26270 */
[----:B------:R-:W-:Y:S02]  /*84b0*/  @!P5 IADD3 R136, -R0, 0x39, RZ ;  /* 0x000000390088d810 */ /* 0x000fe40007ffe1ff */
[----:B------:R-:W-:Y:S02]  /*84c0*/  I2FP.F32.S32 R177, R205 ;  /* 0x000000cd00b17245 */ /* 0x000fe40000201400 */
[----:B------:R-:W-:Y:S02]  /*84d0*/  I2FP.F32.S32 R176, R206 ;  /* 0x000000ce00b07245 */ /* 0x000fe40000201400 */
[----:B------:R-:W-:Y:S01]  /*84e0*/  I2FP.F32.S32 R196, R196 ;  /* 0x000000c400c47245 */ /* 0x000fe20000201400 */
[C---:B------:R-:W-:Y:S01]  /*84f0*/  FFMA.FTZ R12, R177.reuse, -R133, R12 ;  /* 0x80000085b10c7223 */ /* 0x040fe2000001000c */
[----:B------:R-:W-:Y:S01]  /*8500*/  I2FP.F32.S32 R137, R137 ;  /* 0x0000008900897245 */ /* 0x000fe20000201400 */
[-C--:B------:R-:W-:Y:S01]  /*8510*/  FFMA.FTZ R26, R177, -R133.reuse, R26 ;  /* 0x80000085b11a7223 */ /* 0x080fe2000001001a */
[----:B------:R-:W-:Y:S01]  /*8520*/  @!P0 IADD3 R212, -R2, 0x30, RZ ;  /* 0x0000003002d48810 */ /* 0x000fe20007ffe1ff */
[-C--:B------:R-:W-:Y:S01]  /*8530*/  FFMA.FTZ R13, R176, -R133.reuse, R13 ;  /* 0x80000085b00d7223 */ /* 0x080fe2000001000d */
[----:B------:R-:W-:Y:S01]  /*8540*/  @!P1 IADD3 R213, -R2, 0x31, RZ ;  /* 0x0000003102d59810 */ /* 0x000fe20007ffe1ff */
[-C--:B------:R-:W-:Y:S01]  /*8550*/  FFMA.FTZ R27, R176, -R133.reuse, R27 ;  /* 0x80000085b01b7223 */ /* 0x080fe2000001001b */
[----:B------:R-:W-:Y:S01]  /*8560*/  ISETP.GE.AND P0, PT, R208, RZ, PT ;  /* 0x000000ffd000720c */ /* 0x000fe20003f06270 */
[CC--:B------:R-:W-:Y:S01]  /*8570*/  FFMA.FTZ R20, R196.reuse, -R133.reuse, R20 ;  /* 0x80000085c4147223 */ /* 0x0c0fe20000010014 */
[----:B------:R-:W-:Y:S01]  /*8580*/  ISETP.GE.AND P1, PT, R209, RZ, PT ;  /* 0x000000ffd100720c */ /* 0x000fe20003f26270 */
[----:B------:R-:W-:Y:S01]  /*8590*/  FFMA.FTZ R34, R196, -R133, R34 ;  /* 0x80000085c4227223 */ /* 0x000fe20000010022 */
[----:B------:R-:W-:Y:S02]  /*85a0*/  I2FP.F32.S32 R195, R195 ;  /* 0x000000c300c37245 */ /* 0x000fe40000201400 */
[----:B------:R-:W-:Y:S01]  /*85b0*/  I2FP.F32.S32 R178, R202 ;  /* 0x000000ca00b27245 */ /* 0x000fe20000201400 */
[-C--:B-1----:R-:W-:Y:S03]  /*85c0*/  HMMA.16816.F32 R52, R172, R180.reuse, R52 ;  /* 0x000000b4ac34723c */ /* 0x082fe60000001834 */
[----:B------:R-:W-:Y:S01]  /*85d0*/  I2FP.F32.S32 R191, R191 ;  /* 0x000000bf00bf7245 */ /* 0x000fe20000201400 */
[----:B------:R-:W-:Y:S01]  /*85e0*/  FFMA.FTZ R21, R195, -R133, R21 ;  /* 0x80000085c3157223 */ /* 0x000fe20000010015 */
[----:B------:R-:W-:Y:S01]  /*85f0*/  I2FP.F32.S32 R179, R193 ;  /* 0x000000c100b37245 */ /* 0x000fe20000201400 */
[C---:B------:R-:W-:Y:S04]  /*8600*/  HMMA.16816.F32 R56, R184.reuse, R180, R56 ;  /* 0x000000b4b838723c */ /* 0x040fe80000001838 */
[----:B------:R-:W-:Y:S01]  /*8610*/  ISETP.GT.AND P5, PT, R223, RZ, PT ;  /* 0x000000ffdf00720c */ /* 0x000fe20003fa4270 */
[-C--:B------:R-:W-:Y:S01]  /*8620*/  FFMA.FTZ R35, R195, -R133.reuse, R35 ;  /* 0x80000085c3237223 */ /* 0x080fe20000010023 */
[----:B------:R-:W-:Y:S01]  /*8630*/  @!P0 IADD3 R208, -R2, 0x38, RZ ;  /* 0x0000003802d08810 */ /* 0x000fe20007ffe1ff */
[-C--:B------:R-:W-:Y:S03]  /*8640*/  HMMA.16816.F32 R60, R184, R182.reuse, R60 ;  /* 0x000000b6b83c723c */ /* 0x080fe6000000183c */
[----:B------:R-:W-:Y:S01]  /*8650*/  ISETP.GE.AND P0, PT, R135, RZ, PT ;  /* 0x000000ff8700720c */ /* 0x000fe20003f06270 */
[-C--:B------:R-:W-:Y:S01]  /*8660*/  FFMA.FTZ R36, R178, -R133.reuse, R36 ;  /* 0x80000085b2247223 */ /* 0x080fe20000010024 */
[----:B------:R-:W-:Y:S01]  /*8670*/  @!P1 IADD3 R209, -R2, 0x39, RZ ;  /* 0x0000003902d19810 */ /* 0x000fe20007ffe1ff */
[----:B------:R-:W-:Y:S04]  /*8680*/  HMMA.16816.F32 R64, R172, R182, R64 ;  /* 0x000000b6ac40723c */ /* 0x000fe80000001840 */
[----:B------:R-:W-:Y:S01]  /*8690*/  ISETP.GE.AND P1, PT, R132, RZ, PT ;  /* 0x000000ff8400720c */ /* 0x000fe20003f26270 */
[-C--:B------:R-:W-:Y:S01]  /*86a0*/  FFMA.FTZ R28, R191, -R133.reuse, R28 ;  /* 0x80000085bf1c7223 */ /* 0x080fe2000001001c */
[----:B------:R-:W-:Y:S01]  /*86b0*/  I2FP.F32.S32 R2, R200 ;  /* 0x000000c800027245 */ /* 0x000fe20000201400 */
[-C--:B------:R-:W-:Y:S01]  /*86c0*/  FFMA.FTZ R37, R179, -R133.reuse, R37 ;  /* 0x80000085b3257223 */ /* 0x080fe20000010025 */
[----:B------:R-:W-:Y:S03]  /*86d0*/  I2FP.F32.S32 R190, R190 ;  /* 0x000000be00be7245 */ /* 0x000fe60000201400 */
[----:B------:R-:W-:Y:S01]  /*86e0*/  @!P0 IADD3 R135, -R0, 0x28, RZ ;  /* 0x0000002800878810 */ /* 0x000fe20007ffe1ff */
[CC--:B------:R-:W-:Y:S01]  /*86f0*/  FFMA.FTZ R16, R2.reuse, -R133.reuse, R16 ;  /* 0x8000008502107223 */ /* 0x0c0fe20000010010 */
[----:B------:R-:W-:Y:S01]  /*8700*/  ISETP.GE.AND P0, PT, R189, RZ, PT ;  /* 0x000000ffbd00720c */ /* 0x000fe20003f06270 */
[-C--:B------:R-:W-:Y:S01]  /*8710*/  FFMA.FTZ R22, R2, -R133.reuse, R22 ;  /* 0x8000008502167223 */ /* 0x080fe20000010016 */
[----:B------:R-:W-:Y:S01]  /*8720*/  I2FP.F32.S32 R2, R194 ;  /* 0x000000c200027245 */ /* 0x000fe20000201400 */
[-C--:B------:R-:W-:Y:S01]  /*8730*/  FFMA.FTZ R29, R190, -R133.reuse, R29 ;  /* 0x80000085be1d7223 */ /* 0x080fe2000001001d */
[----:B------:R-:W-:Y:S01]  /*8740*/  @!P1 IADD3 R132, -R0, 0x29, RZ ;  /* 0x0000002900849810 */ /* 0x000fe20007ffe1ff */
[-C--:B------:R-:W-:Y:S01]  /*8750*/  FFMA.FTZ R60, R137, -R133.reuse, R60 ;  /* 0x80000085893c7223 */ /* 0x080fe2000001003c */
[----:B------:R-:W-:Y:S01]  /*8760*/  ISETP.GE.AND P1, PT, R188, RZ, PT ;  /* 0x000000ffbc00720c */ /* 0x000fe20003f26270 */
[CC--:B------:R-:W-:Y:S01]  /*8770*/  FFMA.FTZ R24, R2.reuse, -R133.reuse, R24 ;  /* 0x8000008502187223 */ /* 0x0c0fe20000010018 */
[----:B------:R-:W-:Y:S01]  /*8780*/  I2FP.F32.S32 R177, R132 ;  /* 0x0000008400b17245 */ /* 0x000fe20000201400 */
[-C--:B------:R-:W-:Y:S01]  /*8790*/  FFMA.FTZ R30, R2, -R133.reuse, R30 ;  /* 0x80000085021e7223 */ /* 0x080fe2000001001e */
[----:B------:R-:W-:Y:S01]  /*87a0*/  I2FP.F32.S32 R2, R198 ;  /* 0x000000c600027245 */ /* 0x000fe20000201400 */
[-C--:B------:R-:W-:Y:S01]  /*87b0*/  FFMA.FTZ R50, R178, -R133.reuse, R50 ;  /* 0x80000085b2327223 */ /* 0x080fe20000010032 */
[----:B------:R-:W-:Y:S01]  /*87c0*/  I2FP.F32.S32 R132, R212 ;  /* 0x000000d400847245 */ /* 0x000fe20000201400 */
[-C--:B------:R-:W-:Y:S01]  /*87d0*/  FFMA.FTZ R42, R191, -R133.reuse, R42 ;  /* 0x80000085bf2a7223 */ /* 0x080fe2000001002a */
[----:B------:R-:W-:Y:S01]  /*87e0*/  @!P0 IADD3 R189, -R0, 0x30, RZ ;  /* 0x0000003000bd8810 */ /* 0x000fe20007ffe1ff */
[C---:B------:R-:W-:Y:S01]  /*87f0*/  FFMA.FTZ R32, R2.reuse, -R133, R32 ;  /* 0x8000008502207223 */ /* 0x040fe20000010020 */
[----:B------:R-:W-:Y:S01]  /*8800*/  I2FP.F32.S32 R176, R135 ;  /* 0x0000008700b07245 */ /* 0x000fe20000201400 */
[----:B------:R-:W-:Y:S01]  /*8810*/  FFMA.FTZ R38, R2, -R133, R38 ;  /* 0x8000008502267223 */ /* 0x000fe20000010026 */
[----:B------:R-:W-:Y:S01]  /*8820*/  I2FP.F32.S32 R2, R201 ;  /* 0x000000c900027245 */ /* 0x000fe20000201400 */
[-C--:B------:R-:W-:Y:S01]  /*8830*/  FFMA.FTZ R52, R132, -R133.reuse, R52 ;  /* 0x8000008584347223 */ /* 0x080fe20000010034 */
[----:B------:R-:W-:Y:S01]  /*8840*/  @!P1 IADD3 R188, -R0, 0x31, RZ ;  /* 0x0000003100bc9810 */ /* 0x000fe20007ffe1ff */
[-C--:B------:R-:W-:Y:S01]  /*8850*/  FFMA.FTZ R66, R132, -R133.reuse, R66 ;  /* 0x8000008584427223 */ /* 0x080fe20000010042 */
[----:B------:R-:W-:Y:S01]  /*8860*/  IABS R0, R0 ;  /* 0x0000000000007213 */ /* 0x000fe20000000000 */
[CC--:B------:R-:W-:Y:S01]  /*8870*/  FFMA.FTZ R40, R2.reuse, -R133.reuse, R40 ;  /* 0x8000008502287223 */ /* 0x0c0fe20000010028 */
[----:B------:R-:W-:Y:S01]  /*8880*/  I2FP.F32.S32 R135, R210 ;  /* 0x000000d200877245 */ /* 0x000fe20000201400 */
[-C--:B------:R-:W-:Y:S01]  /*8890*/  FFMA.FTZ R46, R2, -R133.reuse, R46 ;  /* 0x80000085022e7223 */ /* 0x080fe2000001002e */
[----:B------:R-:W-:Y:S01]  /*88a0*/  I2FP.F32.S32 R0, R0 ;  /* 0x0000000000007245 */ /* 0x000fe20000201400 */
[----:B------:R-:W-:Y:S01]  /*88b0*/  FFMA.FTZ R51, R179, -R133, R51 ;  /* 0x80000085b3337223 */ /* 0x000fe20000010033 */
[----:B------:R-:W-:Y:S01]  /*88c0*/  I2FP.F32.S32 R2, R213 ;  /* 0x000000d500027245 */ /* 0x000fe20000201400 */
[----:B------:R-:W-:Y:S01]  /*88d0*/  FFMA.FTZ R48, R135, -R133, R48 ;  /* 0x8000008587307223 */ /* 0x000fe20000010030 */
[----:B------:R-:W-:Y:S01]  /*88e0*/  FMNMX.FTZ R132, R4, R3, !PT ;  /* 0x0000000304847209 */ /* 0x000fe20007810000 */
[CC--:B------:R-:W-:Y:S01]  /*88f0*/  FFMA.FTZ R8, R0.reuse, -R133.reuse, R8 ;  /* 0x8000008500087223 */ /* 0x0c0fe20000010008 */
[----:B------:R-:W-:Y:S01]  /*8900*/  I2FP.F32.S32 R172, R208 ;  /* 0x000000d000ac7245 */ /* 0x000fe20000201400 */
[----:B------:R-:W-:Y:S01]  /*8910*/  FFMA.FTZ R14, R0, -R133, R14 ;  /* 0x80000085000e7223 */ /* 0x000fe2000001000e */
[----:B------:R-:W-:Y:S01]  /*8920*/  I2FP.F32.S32 R0, R207 ;  /* 0x000000cf00007245 */ /* 0x000fe20000201400 */
[CC--:B------:R-:W-:Y:S01]  /*8930*/  FFMA.FTZ R53, R2.reuse, -R133.reuse, R53 ;  /* 0x8000008502357223 */ /* 0x0c0fe20000010035 */
[----:B------:R-:W-:Y:S01]  /*8940*/  FMNMX.FTZ R132, R5, R132, !PT ;  /* 0x0000008405847209 */ /* 0x000fe20007810000 */
[-C--:B------:R-:W-:Y:S01]  /*8950*/  FFMA.FTZ R67, R2, -R133.reuse, R67 ;  /* 0x8000008502437223 */ /* 0x080fe20000010043 */
[----:B------:R-:W-:Y:S01]  /*8960*/  FMNMX.FTZ R2, R6, R134, !PT ;  /* 0x0000008606027209 */ /* 0x000fe20007810000 */
[-C--:B------:R-:W-:Y:S01]  /*8970*/  FFMA.FTZ R17, R0, -R133.reuse, R17 ;  /* 0x8000008500117223 */ /* 0x080fe20000010011 */
[----:B------:R-:W-:Y:S01]  /*8980*/  FMNMX.FTZ R132, R16, R132, !PT ;  /* 0x0000008410847209 */ /* 0x000fe20007810000 */
[----:B------:R-:W-:Y:S01]  /*8990*/  FFMA.FTZ R23, R0, -R133, R23 ;  /* 0x8000008500177223 */ /* 0x000fe20000010017 */
[----:B------:R-:W-:Y:S01]  /*89a0*/  I2FP.F32.S32 R0, R197 ;  /* 0x000000c500007245 */ /* 0x000fe20000201400 */
[----:B------:R-:W-:Y:S01]  /*89b0*/  FFMA.FTZ R54, R135, -R133, R54 ;  /* 0x8000008587367223 */ /* 0x000fe20000010036 */
[----:B------:R-:W-:Y:S01]  /*89c0*/  I2FP.F32.S32 R135, R209 ;  /* 0x000000d100877245 */ /* 0x000fe20000201400 */
[-C--:B------:R-:W-:Y:S01]  /*89d0*/  FFMA.FTZ R43, R190, -R133.reuse, R43 ;  /* 0x80000085be2b7223 */ /* 0x080fe2000001002b */
[----:B------:R-:W-:Y:S01]  /*89e0*/  FMNMX.FTZ R2, R7, R2, !PT ;  /* 0x0000000207027209 */ /* 0x000fe20007810000 */
[CC--:B------:R-:W-:Y:S01]  /*89f0*/  FFMA.FTZ R25, R0.reuse, -R133.reuse, R25 ;  /* 0x8000008500197223 */ /* 0x0c0fe20000010019 */
[----:B------:R-:W-:Y:S01]  /*8a00*/  FMNMX.FTZ R137, R17, R132, !PT ;  /* 0x0000008411897209 */ /* 0x000fe20007810000 */
[----:B------:R-:W-:Y:S01]  /*8a10*/  FFMA.FTZ R31, R0, -R133, R31 ;  /* 0x80000085001f7223 */ /* 0x000fe2000001001f */
[----:B------:R-:W-:Y:S01]  /*8a20*/  I2FP.F32.S32 R0, R199 ;  /* 0x000000c700007245 */ /* 0x000fe20000201400 */
[-C--:B------:R-:W-:Y:S01]  /*8a30*/  FFMA.FTZ R65, R135, -R133.reuse, R65 ;  /* 0x8000008587417223 */ /* 0x080fe20000010041 */
[----:B------:R-:W-:Y:S01]  /*8a40*/  FMNMX.FTZ R135, R8, R138, !PT ;  /* 0x0000008a08877209 */ /* 0x000fe20007810000 */
[----:B------:R-:W-:Y:S01]  /*8a50*/  FFMA.FTZ R44, R176, -R133, R44 ;  /* 0x80000085b02c7223 */ /* 0x000fe2000001002c */
[----:B------:R-:W-:Y:S01]  /*8a60*/  FMNMX.FTZ R137, R20, R137, !PT ;  /* 0x0000008914897209 */ /* 0x000fe20007810000 */
[C---:B------:R-:W-:Y:S01]  /*8a70*/  FFMA.FTZ R33, R0.reuse, -R133, R33 ;  /* 0x8000008500217223 */ /* 0x040fe20000010021 */
[----:B------:R-:W-:Y:S01]  /*8a80*/  FMNMX.FTZ R132, R9, R135, !PT ;  /* 0x0000008709847209 */ /* 0x000fe20007810000 */
[-C--:B------:R-:W-:Y:S01]  /*8a90*/  FFMA.FTZ R39, R0, -R133.reuse, R39 ;  /* 0x8000008500277223 */ /* 0x080fe20000010027 */
[----:B------:R-:W-:Y:S01]  /*8aa0*/  I2FP.F32.S32 R0, R204 ;  /* 0x000000cc00007245 */ /* 0x000fe20000201400 */
[-C--:B------:R-:W-:Y:S01]  /*8ab0*/  FFMA.FTZ R45, R177, -R133.reuse, R45 ;  /* 0x80000085b12d7223 */ /* 0x080fe2000001002d */
[----:B------:R-:W-:Y:S01]  /*8ac0*/  FMNMX.FTZ R132, R12, R132, !PT ;  /* 0x000000840c847209 */ /* 0x000fe20007810000 */
[----:B------:R-:W-:Y:S01]  /*8ad0*/  FFMA.FTZ R64, R172, -R133, R64 ;  /* 0x80000085ac407223 */ /* 0x000fe20000010040 */
[----:B------:R-:W-:Y:S01]  /*8ae0*/  FMNMX.FTZ R180, R21, R137, !PT ;  /* 0x0000008915b47209 */ /* 0x000fe20007810000 */
[CC--:B------:R-:W-:Y:S01]  /*8af0*/  FFMA.FTZ R41, R0.reuse, -R133.reuse, R41 ;  /* 0x8000008500297223 */ /* 0x0c0fe20000010029 */
[----:B------:R-:W-:Y:S01]  /*8b00*/  FMNMX.FTZ R132, R13, R132, !PT ;  /* 0x000000840d847209 */ /* 0x000fe20007810000 */
[----:B------:R-:W-:Y:S01]  /*8b10*/  FFMA.FTZ R47, R0, -R133, R47 ;  /* 0x80000085002f7223 */ /* 0x000fe2000001002f */
[----:B------:R-:W-:Y:S01]  /*8b20*/  I2FP.F32.S32 R0, R211 ;  /* 0x000000d300007245 */ /* 0x000fe20000201400 */
[-C--:B------:R-:W-:Y:S01]  /*8b30*/  FFMA.FTZ R58, R176, -R133.reuse, R58 ;  /* 0x80000085b03a7223 */ /* 0x080fe2000001003a */
[----:B------:R-:W-:Y:S01]  /*8b40*/  FMNMX.FTZ R180, R32, R180, !PT ;  /* 0x000000b420b47209 */ /* 0x000fe20007810000 */
[-C--:B------:R-:W-:Y:S01]  /*8b50*/  FFMA.FTZ R59, R177, -R133.reuse, R59 ;  /* 0x80000085b13b7223 */ /* 0x080fe2000001003b */
[----:B------:R-:W-:Y:S01]  /*8b60*/  FMNMX.FTZ R132, R24, R132, !PT ;  /* 0x0000008418847209 */ /* 0x000fe20007810000 */
[CC--:B------:R-:W-:Y:S01]  /*8b70*/  FFMA.FTZ R49, R0.reuse, -R133.reuse, R49 ;  /* 0x8000008500317223 */ /* 0x0c0fe20000010031 */
[----:B------:R-:W-:Y:S01]  /*8b80*/  FMNMX.FTZ R180, R33, R180, !PT ;  /* 0x000000b421b47209 */ /* 0x000fe20007810000 */
[-C--:B------:R-:W-:Y:S01]  /*8b90*/  FFMA.FTZ R55, R0, -R133.reuse, R55 ;  /* 0x8000008500377223 */ /* 0x080fe20000010037 */
[----:B------:R-:W-:Y:S02]  /*8ba0*/  I2FP.F32.S32 R0, R188 ;  /* 0x000000bc00007245 */ /* 0x000fe40000201400 */
[----:B------:R-:W-:Y:S02]  /*8bb0*/  I2FP.F32.S32 R188, R136 ;  /* 0x0000008800bc7245 */ /* 0x000fe40000201400 */
[----:B------:R-:W-:Y:S01]  /*8bc0*/  FMNMX.FTZ R136, R18, R2, !PT ;  /* 0x0000000212887209 */ /* 0x000fe20007810000 */
[----:B------:R-:W-:Y:S01]  /*8bd0*/  FFMA.FTZ R57, R0, -R133, R57 ;  /* 0x8000008500397223 */ /* 0x000fe20000010039 */
        /* <DEDUP_REMOVED lines=28> */
[----:B------:R-:W-:Y:S02]  /*8da0*/  I2FP.F32.S32 R189, R189 ;  /* 0x000000bd00bd7245 */ /* 0x000fe40000201400 */
[----:B------:R-:W-:Y:S02]  /*8db0*/  FMNMX.FTZ R2, R43, R2, !PT ;  /* 0x000000022b027209 */ /* 0x000fe40007810000 */
        /* <DEDUP_REMOVED lines=13> */
.L_x_122:
[----:B--2---:R-:W1:Y:S01]  /*8e90*/  SHFL.BFLY PT, R137, R180, 0x2, 0x1f ;  /* 0x0c401f00b4897f89 */ /* 0x004e6200000e0000 */
[----:B------:R-:W-:Y:S01]  /*8ea0*/  FMNMX.FTZ R136, R67, R186, !PT ;  /* 0x000000ba43887209 */ /* 0x000fe20007810000 */
[----:B------:R-:W-:Y:S01]  /*8eb0*/  FFMA.FTZ R61, R188, -R133, R61 ;  /* 0x80000085bc3d7223 */ /* 0x000fe2000001003d */
[----:B------:R-:W-:Y:S01]  /*8ec0*/  FMNMX.FTZ R132, R57, R181, !PT ;  /* 0x000000b539847209 */ /* 0x000fe20007810000 */
[----:B------:R-:W-:Y:S01]  /*8ed0*/  FFMA.FTZ R62, R189, -R133, R62 ;  /* 0x80000085bd3e7223 */ /* 0x000fe2000001003e */
[----:B------:R-:W-:Y:S03]  /*8ee0*/  FMNMX.FTZ R2, R58, R187, !PT ;  /* 0x000000bb3a027209 */ /* 0x000fe60007810000 */
[----:B------:R-:W2:Y:S01]  /*8ef0*/  SHFL.BFLY PT, R172, R136, 0x2, 0x1f ;  /* 0x0c401f0088ac7f89 */ /* 0x000ea200000e0000 */
[----:B------:R-:W-:Y:S01]  /*8f00*/  FMNMX.FTZ R132, R60, R132, !PT ;  /* 0x000000843c847209 */ /* 0x000fe20007810000 */
[----:B------:R-:W-:Y:S01]  /*8f10*/  FFMA.FTZ R63, R0, -R133, R63 ;  /* 0x80000085003f7223 */ /* 0x000fe2000001003f */
[----:B------:R-:W-:Y:S05]  /*8f20*/  FMNMX.FTZ R2, R59, R2, !PT ;  /* 0x000000023b027209 */ /* 0x000fea0007810000 */
[----:B------:R-:W-:Y:S01]  /*8f30*/  LDSM.16.MT88.4 R176, [R218+0x9000] ;  /* 0x00900000dab0783b */ /* 0x000fe20000004200 */
[----:B------:R-:W-:Y:S02]  /*8f40*/  FMNMX.FTZ R174, R61, R132, !PT ;  /* 0x000000843dae7209 */ /* 0x000fe40007810000 */
[----:B------:R-:W-:Y:S04]  /*8f50*/  FMNMX.FTZ R0, R62, R2, !PT ;  /* 0x000000023e007209 */ /* 0x000fe80007810000 */
[----:B------:R-:W-:Y:S01]  /*8f60*/  FMNMX.FTZ R0, R63, R0, !PT ;  /* 0x000000003f007209 */ /* 0x000fe20007810000 */
[----:B------:R-:W3:Y:S08]  /*8f70*/  SHFL.BFLY PT, R132, R174, 0x2, 0x1f ;  /* 0x0c401f00ae847f89 */ /* 0x000ef000000e0000 */
[----:B------:R-:W4:Y:S01]  /*8f80*/  SHFL.BFLY PT, R2, R0, 0x2, 0x1f ;  /* 0x0c401f0000027f89 */ /* 0x000f2200000e0000 */
[----:B-1----:R-:W-:Y:S07]  /*8f90*/  FMNMX.FTZ R137, R180, R137, !PT ;  /* 0x00000089b4897209 */ /* 0x002fee0007810000 */
[----:B------:R-:W1:Y:S01]  /*8fa0*/  SHFL.BFLY PT, R135, R137, 0x1, 0x1f ;  /* 0x0c201f0089877f89 */ /* 0x000e6200000e0000 */
[----:B--2---:R-:W-:Y:S07]  /*8fb0*/  FMNMX.FTZ R136, R136, R172, !PT ;  /* 0x000000ac88887209 */ /* 0x004fee0007810000 */
[----:B------:R-:W2:Y:S01]  /*8fc0*/  SHFL.BFLY PT, R172, R136, 0x1, 0x1f ;  /* 0x0c201f0088ac7f89 */ /* 0x000ea200000e0000 */
[----:B---3--:R-:W-:Y:S02]  /*8fd0*/  FMNMX.FTZ R174, R174, R132, !PT ;  /* 0x00000084aeae7209 */ /* 0x008fe40007810000 */
[----:B----4-:R-:W-:Y:S05]  /*8fe0*/  FMNMX.FTZ R2, R0, R2, !PT ;  /* 0x0000000200027209 */ /* 0x010fea0007810000 */
[----:B------:R-:W3:Y:S08]  /*8ff0*/  SHFL.BFLY PT, R173, R174, 0x1, 0x1f ;  /* 0x0c201f00aead7f89 */ /* 0x000ef000000e0000 */
[----:B------:R-:W4:Y:S01]  /*9000*/  SHFL.BFLY PT, R132, R2, 0x1, 0x1f ;  /* 0x0c201f0002847f89 */ /* 0x000f2200000e0000 */
[----:B-1----:R-:W-:Y:S04]  /*9010*/  FMNMX.FTZ R137, R137, R135, !PT ;  /* 0x0000008789897209 */ /* 0x002fe80007810000 */
[C---:B------:R-:W-:Y:S01]  /*9020*/  FSETP.NEU.FTZ.AND P0, PT, R137.reuse, -INF , PT ;  /* 0xff8000008900780b */ /* 0x040fe20003f1d000 */
[----:B------:R-:W-:Y:S01]  /*9030*/  FADD.FTZ R0, -R137, R3 ;  /* 0x0000000389007221 */ /* 0x000fe20000010100 */
[----:B--2---:R-:W-:Y:S03]  /*9040*/  FMNMX.FTZ R136, R136, R172, !PT ;  /* 0x000000ac88887209 */ /* 0x004fe60007810000 */
[----:B------:R-:W-:Y:S02]  /*9050*/  FMUL.FTZ R3, R0, UR4 ;  /* 0x0000000400037c20 */ /* 0x000fe40008410000 */
[----:B------:R-:W-:Y:S02]  /*9060*/  FADD.FTZ R0, -R136, R134 ;  /* 0x0000008688007221 */ /* 0x000fe40000010100 */
[----:B------:R1:W2:Y:S01]  /*9070*/  MUFU.EX2 R134, R3 ;  /* 0x0000000300867308 */ /* 0x0002a20000000800 */
[----:B---3--:R-:W-:Y:S02]  /*9080*/  FMNMX.FTZ R135, R174, R173, !PT ;  /* 0x000000adae877209 */ /* 0x008fe40007810000 */
[----:B------:R-:W3:Y:S01]  /*9090*/  LDSM.16.MT88.4 R172, [R216+0x9000] ;  /* 0x00900000d8ac783b */ /* 0x000ee20000004200 */
[----:B----4-:R-:W-:Y:S02]  /*90a0*/  FMNMX.FTZ R132, R2, R132, !PT ;  /* 0x0000008402847209 */ /* 0x010fe40007810000 */
[C---:B------:R-:W-:Y:S03]  /*90b0*/  FMUL.FTZ R180, R135.reuse, UR4 ;  /* 0x0000000487b47c20 */ /* 0x040fe60008410000 */
[----:B------:R-:W-:Y:S01]  /*90c0*/  FMUL.FTZ R181, R132, UR4 ;  /* 0x0000000484b57c20 */ /* 0x000fe20008410000 */
[----:B-1----:R-:W-:Y:S01]  /*90d0*/  FMUL.FTZ R3, R0, UR4 ;  /* 0x0000000400037c20 */ /* 0x002fe20008410000 */
[----:B------:R-:W-:Y:S01]  /*90e0*/  FADD.FTZ R0, -R135, R138 ;  /* 0x0000008a87007221 */ /* 0x000fe20000010100 */
[----:B------:R-:W-:Y:S01]  /*90f0*/  FMUL.FTZ R138, R137, UR4 ;  /* 0x00000004898a7c20 */ /* 0x000fe20008410000 */
[C---:B--2---:R-:W-:Y:S01]  /*9100*/  FMUL.FTZ R68, R134.reuse, R68 ;  /* 0x0000004486447220 */ /* 0x044fe20000410000 */
[----:B------:R-:W-:Y:S01]  /*9110*/  FMUL.FTZ R69, R134, R69 ;  /* 0x0000004586457220 */ /* 0x000fe20000410000 */
[----:B------:R-:W-:Y:S01]  /*9120*/  FMUL.FTZ R2, R0, UR4 ;  /* 0x0000000400027c20 */ /* 0x000fe20008410000 */
[----:B------:R-:W-:Y:S01]  /*9130*/  FADD.FTZ R0, -R132, R139 ;  /* 0x0000008b84007221 */ /* 0x000fe20000010100 */
[----:B------:R-:W-:Y:S01]  /*9140*/  FSEL R138, R138, RZ, P0 ;  /* 0x000000ff8a8a7208 */ /* 0x000fe20000000000 */
[C---:B------:R-:W-:Y:S01]  /*9150*/  FMUL.FTZ R139, R136.reuse, UR4 ;  /* 0x00000004888b7c20 */ /* 0x040fe20008410000 */
[----:B------:R-:W-:Y:S01]  /*9160*/  FSETP.NEU.FTZ.AND P0, PT, R136, -INF , PT ;  /* 0xff8000008800780b */ /* 0x000fe20003f1d000 */
[----:B------:R-:W-:Y:S01]  /*9170*/  FMUL.FTZ R0, R0, UR4 ;  /* 0x0000000400007c20 */ /* 0x000fe20008410000 */
[----:B------:R-:W1:Y:S01]  /*9180*/  MUFU.EX2 R2, R2 ;  /* 0x0000000200027308 */ /* 0x000e620000000800 */
        /* <DEDUP_REMOVED lines=15> */
[----:B------:R-:W2:Y:S01]  /*9280*/  MUFU.EX2 R0, R0 ;  /* 0x0000000000007308 */ /* 0x000ea20000000800 */
[--C-:B------:R-:W-:Y:S01]  /*9290*/  FFMA.FTZ R12, R12, UR4, -R180.reuse ;  /* 0x000000040c0c7c23 */ /* 0x100fe200080108b4 */
[----:B------:R-:W-:Y:S01]  /*92a0*/  FFMA.FTZ R13, R13, UR4, -R180 ;  /* 0x000000040d0d7c23 */ /* 0x000fe200080108b4 */
[--C-:B------:R-:W-:Y:S01]  /*92b0*/  FFMA.FTZ R10, R10, UR4, -R181.reuse ;  /* 0x000000040a0a7c23 */ /* 0x100fe200080108b5 */
[--C-:B------:R-:W-:Y:S01]  /*92c0*/  FFMA.FTZ R11, R11, UR4, -R181.reuse ;  /* 0x000000040b0b7c23 */ /* 0x100fe200080108b5 */
[--C-:B------:R-:W-:Y:S01]  /*92d0*/  FFMA.FTZ R14, R14, UR4, -R181.reuse ;  /* 0x000000040e0e7c23 */ /* 0x100fe200080108b5 */
[----:B------:R-:W-:Y:S01]  /*92e0*/  FFMA.FTZ R15, R15, UR4, -R181 ;  /* 0x000000040f0f7c23 */ /* 0x000fe200080108b5 */
[C---:B-1----:R-:W-:Y:S03]  /*92f0*/  FMUL.FTZ R72, R2.reuse, R72 ;  /* 0x0000004802487220 */ /* 0x042fe60000410000 */
        /* <DEDUP_REMOVED lines=9> */
[C---:B--2---:R-:W-:Y:S01]  /*9390*/  FMUL.FTZ R74, R0.reuse, R74 ;  /* 0x0000004a004a7220 */ /* 0x044fe20000410000 */
[C---:B------:R-:W-:Y:S01]  /*93a0*/  FMUL.FTZ R75, R0.reuse, R75 ;  /* 0x0000004b004b7220 */ /* 0x040fe20000410000 */
[C---:B------:R-:W-:Y:S01]  /*93b0*/  FMUL.FTZ R78, R0.reuse, R78 ;  /* 0x0000004e004e7220 */ /* 0x040fe20000410000 */
[----:B------:R-:W-:Y:S01]  /*93c0*/  FMUL.FTZ R79, R0, R79 ;  /* 0x0000004f004f7220 */ /* 0x000fe20000410000 */
[C---:B------:R-:W-:Y:S01]  /*93d0*/  FMUL.FTZ R88, R2.reuse, R88 ;  /* 0x0000005802587220 */ /* 0x040fe20000410000 */
[----:B------:R-:W-:Y:S01]  /*93e0*/  FMUL.FTZ R89, R2, R89 ;  /* 0x0000005902597220 */ /* 0x000fe20000410000 */
[----:B------:R-:W-:Y:S03]  /*93f0*/  FMUL.FTZ R90, R0, R90 ;  /* 0x0000005a005a7220 */ /* 0x000fe60000410000 */
[----:B------:R2:W-:Y:S01]  /*9400*/  MUFU.EX2 R207, R10 ;  /* 0x0000000a00cf7308 */ /* 0x0005e20000000800 */
[----:B-1----:R-:W-:Y:S01]  /*9410*/  FMUL.FTZ R8, R2, R140 ;  /* 0x0000008c02087220 */ /* 0x002fe20000410000 */
[----:B------:R-:W-:Y:S01]  /*9420*/  FMUL.FTZ R91, R0, R91 ;  /* 0x0000005b005b7220 */ /* 0x000fe20000410000 */
[C---:B------:R-:W-:Y:S01]  /*9430*/  FMUL.FTZ R92, R2.reuse, R92 ;  /* 0x0000005c025c7220 */ /* 0x040fe20000410000 */
[----:B------:R-:W-:Y:S01]  /*9440*/  FMUL.FTZ R93, R2, R93 ;  /* 0x0000005d025d7220 */ /* 0x000fe20000410000 */
[C---:B------:R-:W-:Y:S01]  /*9450*/  FMUL.FTZ R94, R0.reuse, R94 ;  /* 0x0000005e005e7220 */ /* 0x040fe20000410000 */
[----:B------:R-:W-:Y:S01]  /*9460*/  FMUL.FTZ R95, R0, R95 ;  /* 0x0000005f005f7220 */ /* 0x000fe20000410000 */
[--C-:B------:R-:W-:Y:S03]  /*9470*/  FFMA.FTZ R36, R36, UR4, -R138.reuse ;  /* 0x0000000424247c23 */ /* 0x100fe6000801088a */
[----:B------:R1:W-:Y:S01]  /*9480*/  MUFU.EX2 R211, R11 ;  /* 0x0000000b00d37308 */ /* 0x0003e20000000800 */
[----:B----4-:R-:W-:Y:S01]  /*9490*/  FMUL.FTZ R9, R2, R141 ;  /* 0x0000008d02097220 */ /* 0x010fe20000410000 */
[--C-:B------:R-:W-:Y:S01]  /*94a0*/  FFMA.FTZ R37, R37, UR4, -R138.reuse ;  /* 0x0000000425257c23 */ /* 0x100fe2000801088a */
[--C-:B------:R-:W-:Y:S01]  /*94b0*/  FFMA.FTZ R38, R38, UR4, -R139.reuse ;  /* 0x0000000426267c23 */ /* 0x100fe2000801088b */
[--C-:B------:R-:W-:Y:S01]  /*94c0*/  FFMA.FTZ R39, R39, UR4, -R139.reuse ;  /* 0x0000000427277c23 */ /* 0x100fe2000801088b */
[--C-:B------:R-:W-:Y:S01]  /*94d0*/  FFMA.FTZ R48, R48, UR4, -R138.reuse ;  /* 0x0000000430307c23 */ /* 0x100fe2000801088a */
[----:B------:R-:W-:Y:S01]  /*94e0*/  FFMA.FTZ R49, R49, UR4, -R138 ;  /* 0x0000000431317c23 */ /* 0x000fe2000801088a */
[--C-:B------:R-:W-:Y:S03]  /*94f0*/  FFMA.FTZ R50, R50, UR4, -R139.reuse ;  /* 0x0000000432327c23 */ /* 0x100fe6000801088b */
[----:B------:R-:W4:Y:S01]  /*9500*/  MUFU.EX2 R3, R3 ;  /* 0x0000000300037308 */ /* 0x000f220000000800 */
[----:B--2---:R-:W-:Y:S01]  /*9510*/  FMUL.FTZ R10, R0, R142 ;  /* 0x0000008e000a7220 */ /* 0x004fe20000410000 */
[----:B------:R-:W-:Y:S01]  /*9520*/  FFMA.FTZ R51, R51, UR4, -R139 ;  /* 0x0000000433337c23 */ /* 0x000fe2000801088b */
[--C-:B------:R-:W-:Y:S01]  /*9530*/  FFMA.FTZ R40, R40, UR4, -R180.reuse ;  /* 0x0000000428287c23 */ /* 0x100fe200080108b4 */
[----:B------:R-:W-:Y:S01]  /*9540*/  FFMA.FTZ R41, R41, UR4, -R180 ;  /* 0x0000000429297c23 */ /* 0x000fe200080108b4 */
[--C-:B------:R-:W-:Y:S01]  /*9550*/  FFMA.FTZ R42, R42, UR4, -R181.reuse ;  /* 0x000000042a2a7c23 */ /* 0x100fe200080108b5 */
[----:B------:R-:W-:Y:S01]  /*9560*/  FFMA.FTZ R43, R43, UR4, -R181 ;  /* 0x000000042b2b7c23 */ /* 0x000fe200080108b5 */
[--C-:B------:R-:W-:Y:S03]  /*9570*/  FFMA.FTZ R52, R52, UR4, -R138.reuse ;  /* 0x0000000434347c23 */ /* 0x100fe6000801088a */
[----:B------:R2:W-:Y:S01]  /*9580*/  MUFU.EX2 R232, R16 ;  /* 0x0000001000e87308 */ /* 0x0005e20000000800 */
[----:B-1----:R-:W-:Y:S01]  /*9590*/  FMUL.FTZ R11, R0, R143 ;  /* 0x0000008f000b7220 */ /* 0x002fe20000410000 */
[----:B------:R-:W-:Y:S01]  /*95a0*/  FFMA.FTZ R53, R53, UR4, -R138 ;  /* 0x0000000435357c23 */ /* 0x000fe2000801088a */
[--C-:B------:R-:W-:Y:S01]  /*95b0*/  FFMA.FTZ R54, R54, UR4, -R139.reuse ;  /* 0x0000000436367c23 */ /* 0x100fe2000801088b */
[----:B------:R-:W-:Y:S01]  /*95c0*/  FFMA.FTZ R55, R55, UR4, -R139 ;  /* 0x0000000437377c23 */ /* 0x000fe2000801088b */
[--C-:B------:R-:W-:Y:S01]  /*95d0*/  FFMA.FTZ R56, R56, UR4, -R180.reuse ;  /* 0x0000000438387c23 */ /* 0x100fe200080108b4 */
[----:B------:R-:W-:Y:S01]  /*95e0*/  FFMA.FTZ R57, R57, UR4, -R180 ;  /* 0x0000000439397c23 */ /* 0x000fe200080108b4 */
[--C-:B------:R-:W-:Y:S03]  /*95f0*/  FFMA.FTZ R58, R58, UR4, -R181.reuse ;  /* 0x000000043a3a7c23 */ /* 0x100fe600080108b5 */
[----:B------:R-:W1:Y:S01]  /*9600*/  MUFU.EX2 R233, R17 ;  /* 0x0000001100e97308 */ /* 0x000e620000000800 */
[C---:B----4-:R-:W-:Y:S01]  /*9610*/  FMUL.FTZ R70, R3.reuse, R70 ;  /* 0x0000004603467220 */ /* 0x050fe20000410000 */
[C---:B------:R-:W-:Y:S01]  /*9620*/  FMUL.FTZ R71, R3.reuse, R71 ;  /* 0x0000004703477220 */ /* 0x040fe20000410000 */
[C---:B------:R-:W-:Y:S01]  /*9630*/  FMUL.FTZ R82, R3.reuse, R82 ;  /* 0x0000005203527220 */ /* 0x040fe20000410000 */
[C---:B------:R-:W-:Y:S01]  /*9640*/  FMUL.FTZ R83, R3.reuse, R83 ;  /* 0x0000005303537220 */ /* 0x040fe20000410000 */
[C---:B------:R-:W-:Y:S01]  /*9650*/  FMUL.FTZ R86, R3.reuse, R86 ;  /* 0x0000005603567220 */ /* 0x040fe20000410000 */
[----:B------:R-:W-:Y:S01]  /*9660*/  FMUL.FTZ R87, R3, R87 ;  /* 0x0000005703577220 */ /* 0x000fe20000410000 */
[----:B------:R-:W-:Y:S03]  /*9670*/  FFMA.FTZ R59, R59, UR4, -R181 ;  /* 0x000000043b3b7c23 */ /* 0x000fe600080108b5 */
[----:B------:R4:W-:Y:S01]  /*9680*/  MUFU.EX2 R228, R18 ;  /* 0x0000001200e47308 */ /* 0x0009e20000000800 */
[----:B--2---:R-:W-:Y:S01]  /*9690*/  FMUL.FTZ R16, R134, R152 ;  /* 0x0000009886107220 */ /* 0x004fe20000410000 */
[--C-:B------:R-:W-:Y:S01]  /*96a0*/  FFMA.FTZ R21, R21, UR4, -R138.reuse ;  /* 0x0000000415157c23 */ /* 0x100fe2000801088a */
[--C-:B------:R-:W-:Y:S01]  /*96b0*/  FFMA.FTZ R22, R22, UR4, -R139.reuse ;  /* 0x0000000416167c23 */ /* 0x100fe2000801088b */
[--C-:B------:R-:W-:Y:S01]  /*96c0*/  FFMA.FTZ R23, R23, UR4, -R139.reuse ;  /* 0x0000000417177c23 */ /* 0x100fe2000801088b */
[C---:B------:R-:W-:Y:S01]  /*96d0*/  FMUL.FTZ R96, R134.reuse, R96 ;  /* 0x0000006086607220 */ /* 0x040fe20000410000 */
[C---:B------:R-:W-:Y:S01]  /*96e0*/  FMUL.FTZ R97, R134.reuse, R97 ;  /* 0x0000006186617220 */ /* 0x040fe20000410000 */
[----:B------:R-:W-:Y:S03]  /*96f0*/  FMUL.FTZ R98, R3, R98 ;  /* 0x0000006203627220 */ /* 0x000fe60000410000 */
[----:B------:R-:W2:Y:S01]  /*9700*/  MUFU.EX2 R230, R19 ;  /* 0x0000001300e67308 */ /* 0x000ea20000000800 */
[----:B-1----:R-:W-:Y:S01]  /*9710*/  F2FP.F16.F32.PACK_AB R142, R233, R232 ;  /* 0x000000e8e98e723e */ /* 0x002fe200000000ff */
[C---:B------:R-:W-:Y:S01]  /*9720*/  FMUL.FTZ R17, R134.reuse, R153 ;  /* 0x0000009986117220 */ /* 0x040fe20000410000 */
[C---:B------:R-:W-:Y:S01]  /*9730*/  FMUL.FTZ R99, R3.reuse, R99 ;  /* 0x0000006303637220 */ /* 0x040fe20000410000 */
[C---:B------:R-:W-:Y:S01]  /*9740*/  FMUL.FTZ R100, R134.reuse, R100 ;  /* 0x0000006486647220 */ /* 0x040fe20000410000 */
[----:B------:R-:W-:Y:S01]  /*9750*/  FMUL.FTZ R101, R134, R101 ;  /* 0x0000006586657220 */ /* 0x000fe20000410000 */
[C---:B------:R-:W-:Y:S01]  /*9760*/  FMUL.FTZ R102, R3.reuse, R102 ;  /* 0x0000006603667220 */ /* 0x040fe20000410000 */
[C---:B------:R-:W-:Y:S03]  /*9770*/  FMUL.FTZ R103, R3.reuse, R103 ;  /* 0x0000006703677220 */ /* 0x040fe60000410000 */
[----:B------:R1:W-:Y:S01]  /*9780*/  MUFU.EX2 R229, R4 ;  /* 0x0000000400e57308 */ /* 0x0003e20000000800 */
[C---:B----4-:R-:W-:Y:S01]  /*9790*/  FMUL.FTZ R18, R3.reuse, R154 ;  /* 0x0000009a03127220 */ /* 0x050fe20000410000 */
[C---:B------:R-:W-:Y:S01]  /*97a0*/  FMUL.FTZ R104, R2.reuse, R104 ;  /* 0x0000006802687220 */ /* 0x040fe20000410000 */
[----:B------:R-:W-:Y:S01]  /*97b0*/  FMUL.FTZ R105, R2, R105 ;  /* 0x0000006902697220 */ /* 0x000fe20000410000 */
[C---:B------:R-:W-:Y:S01]  /*97c0*/  FMUL.FTZ R106, R0.reuse, R106 ;  /* 0x0000006a006a7220 */ /* 0x040fe20000410000 */
[----:B------:R-:W-:Y:S01]  /*97d0*/  FMUL.FTZ R107, R0, R107 ;  /* 0x0000006b006b7220 */ /* 0x000fe20000410000 */
[C---:B------:R-:W-:Y:S01]  /*97e0*/  FMUL.FTZ R108, R134.reuse, R108 ;  /* 0x0000006c866c7220 */ /* 0x040fe20000410000 */
[----:B------:R-:W-:Y:S03]  /*97f0*/  FMUL.FTZ R109, R134, R109 ;  /* 0x0000006d866d7220 */ /* 0x000fe60000410000 */
[----:B------:R-:W4:Y:S01]  /*9800*/  MUFU.EX2 R231, R5 ;  /* 0x0000000500e77308 */ /* 0x000f220000000800 */
[----:B--2---:R-:W-:Y:S01]  /*9810*/  F2FP.F16.F32.PACK_AB R143, R230, R228 ;  /* 0x000000e4e68f723e */ /* 0x004fe200000000ff */
[C---:B------:R-:W-:Y:S01]  /*9820*/  FMUL.FTZ R19, R3.reuse, R155 ;  /* 0x0000009b03137220 */ /* 0x040fe20000410000 */
[C---:B------:R-:W-:Y:S01]  /*9830*/  FMUL.FTZ R110, R3.reuse, R110 ;  /* 0x0000006e036e7220 */ /* 0x040fe20000410000 */
[----:B------:R-:W-:Y:S01]  /*9840*/  LDSM.16.MT88.4 R152, [R218+0xa000] ;  /* 0x00a00000da98783b */ /* 0x000fe20000004200 */
[----:B------:R-:W-:Y:S01]  /*9850*/  FMUL.FTZ R111, R3, R111 ;  /* 0x0000006f036f7220 */ /* 0x000fe20000410000 */
[C---:B------:R-:W-:Y:S01]  /*9860*/  FMUL.FTZ R112, R2.reuse, R112 ;  /* 0x0000007002707220 */ /* 0x040fe20000410000 */
[----:B------:R-:W-:Y:S03]  /*9870*/  FMUL.FTZ R113, R2, R113 ;  /* 0x0000007102717220 */ /* 0x000fe60000410000 */
[----:B------:R2:W-:Y:S01]  /*9880*/  MUFU.EX2 R215, R6 ;  /* 0x0000000600d77308 */ /* 0x0005e20000000800 */
[----:B-1----:R-:W-:Y:S01]  /*9890*/  FMUL.FTZ R4, R134, R144 ;  /* 0x0000009086047220 */ /* 0x002fe20000410000 */
[----:B------:R-:W-:Y:S01]  /*98a0*/  F2FP.F16.F32.PACK_AB R144, R214, R209 ;  /* 0x000000d1d690723e */ /* 0x000fe200000000ff */
[C---:B------:R-:W-:Y:S01]  /*98b0*/  FMUL.FTZ R114, R0.reuse, R114 ;  /* 0x0000007200727220 */ /* 0x040fe20000410000 */
[----:B------:R-:W-:Y:S01]  /*98c0*/  FMUL.FTZ R115, R0, R115 ;  /* 0x0000007300737220 */ /* 0x000fe20000410000 */
[C---:B------:R-:W-:Y:S01]  /*98d0*/  FMUL.FTZ R116, R2.reuse, R116 ;  /* 0x0000007402747220 */ /* 0x040fe20000410000 */
[----:B------:R-:W-:Y:S01]  /*98e0*/  FMUL.FTZ R117, R2, R117 ;  /* 0x0000007502757220 */ /* 0x000fe20000410000 */
[----:B------:R-:W-:Y:S03]  /*98f0*/  FMUL.FTZ R118, R0, R118 ;  /* 0x0000007600767220 */ /* 0x000fe60000410000 */
[----:B------:R-:W1:Y:S01]  /*9900*/  MUFU.EX2 R225, R7 ;  /* 0x0000000700e17308 */ /* 0x000e620000000800 */
[----:B----4-:R-:W-:Y:S01]  /*9910*/  F2FP.F16.F32.PACK_AB R140, R231, R229 ;  /* 0x000000e5e78c723e */ /* 0x010fe200000000ff */
[----:B------:R-:W-:Y:S01]  /*9920*/  FMUL.FTZ R5, R134, R145 ;  /* 0x0000009186057220 */ /* 0x000fe20000410000 */
[----:B------:R-:W-:Y:S01]  /*9930*/  F2FP.F16.F32.PACK_AB R145, R211, R207 ;  /* 0x000000cfd391723e */ /* 0x000fe200000000ff */
[----:B------:R-:W-:Y:S01]  /*9940*/  FMUL.FTZ R119, R0, R119 ;  /* 0x0000007700777220 */ /* 0x000fe20000410000 */
[C---:B------:R-:W-:Y:S01]  /*9950*/  FMUL.FTZ R120, R134.reuse, R120 ;  /* 0x0000007886787220 */ /* 0x040fe20000410000 */
[----:B------:R-:W-:Y:S01]  /*9960*/  FMUL.FTZ R121, R134, R121 ;  /* 0x0000007986797220 */ /* 0x000fe20000410000 */
[C---:B------:R-:W-:Y:S03]  /*9970*/  FMUL.FTZ R122, R3.reuse, R122 ;  /* 0x0000007a037a7220 */ /* 0x040fe60000410000 */
[----:B------:R4:W-:Y:S01]  /*9980*/  MUFU.EX2 R212, R12 ;  /* 0x0000000c00d47308 */ /* 0x0009e20000000800 */
[C---:B--2---:R-:W-:Y:S01]  /*9990*/  FMUL.FTZ R6, R3.reuse, R146 ;  /* 0x0000009203067220 */ /* 0x044fe20000410000 */
[----:B------:R-:W-:Y:S01]  /*99a0*/  FMUL.FTZ R123, R3, R123 ;  /* 0x0000007b037b7220 */ /* 0x000fe20000410000 */
[C---:B------:R-:W-:Y:S01]  /*99b0*/  FMUL.FTZ R124, R2.reuse, R124 ;  /* 0x0000007c027c7220 */ /* 0x040fe20000410000 */
[----:B------:R-:W-:Y:S01]  /*99c0*/  FMUL.FTZ R125, R2, R125 ;  /* 0x0000007d027d7220 */ /* 0x000fe20000410000 */
[C---:B------:R-:W-:Y:S01]  /*99d0*/  FMUL.FTZ R126, R0.reuse, R126 ;  /* 0x0000007e007e7220 */ /* 0x040fe20000410000 */
[----:B------:R-:W-:Y:S01]  /*99e0*/  FMUL.FTZ R127, R0, R127 ;  /* 0x0000007f007f7220 */ /* 0x000fe20000410000 */
[C---:B------:R-:W-:Y:S03]  /*99f0*/  FMUL.FTZ R128, R134.reuse, R128 ;  /* 0x0000008086807220 */ /* 0x040fe60000410000 */
[----:B------:R-:W2:Y:S01]  /*9a00*/  MUFU.EX2 R213, R13 ;  /* 0x0000000d00d57308 */ /* 0x000ea20000000800 */
[----:B-1----:R-:W-:Y:S01]  /*9a10*/  F2FP.F16.F32.PACK_AB R141, R225, R215 ;  /* 0x000000d7e18d723e */ /* 0x002fe200000000ff */
[C---:B------:R-:W-:Y:S01]  /*9a20*/  FMUL.FTZ R7, R3.reuse, R147 ;  /* 0x0000009303077220 */ /* 0x040fe20000410000 */
[----:B------:R-:W-:Y:S01]  /*9a30*/  FMUL.FTZ R129, R134, R129 ;  /* 0x0000008186817220 */ /* 0x000fe20000410000 */
[C---:B------:R-:W-:Y:S01]  /*9a40*/  FMUL.FTZ R130, R3.reuse, R130 ;  /* 0x0000008203827220 */ /* 0x040fe20000410000 */
[----:B------:R-:W-:Y:S01]  /*9a50*/  FMUL.FTZ R131, R3, R131 ;  /* 0x0000008303837220 */ /* 0x000fe20000410000 */
[--C-:B------:R-:W-:Y:S01]  /*9a60*/  FFMA.FTZ R64, R64, UR4, -R138.reuse ;  /* 0x0000000440407c23 */ /* 0x100fe2000801088a */
[--C-:B------:R-:W-:Y:S03]  /*9a70*/  FFMA.FTZ R66, R66, UR4, -R139.reuse ;  /* 0x0000000442427c23 */ /* 0x100fe6000801088b */
[----:B------:R1:W-:Y:S01]  /*9a80*/  MUFU.EX2 R208, R14 ;  /* 0x0000000e00d07308 */ /* 0x0003e20000000800 */
[-C--:B---3--:R-:W-:Y:S05]  /*9a90*/  HMMA.16816.F32 R4, R140, R172.reuse, R4 ;  /* 0x000000ac8c04723c */ /* 0x088fea0000001804 */
[----:B----4-:R-:W-:Y:S01]  /*9aa0*/  FMUL.FTZ R12, R2, R148 ;  /* 0x00000094020c7220 */ /* 0x010fe20000410000 */
[--C-:B------:R-:W-:Y:S03]  /*9ab0*/  FFMA.FTZ R20, R20, UR4, -R138.reuse ;  /* 0x0000000414147c23 */ /* 0x100fe6000801088a */
[----:B------:R-:W3:Y:S02]  /*9ac0*/  MUFU.EX2 R210, R15 ;  /* 0x0000000f00d27308 */ /* 0x000ee40000000800 */
[----:B--2---:R-:W-:Y:S01]  /*9ad0*/  F2FP.F16.F32.PACK_AB R146, R213, R212 ;  /* 0x000000d4d592723e */ /* 0x004fe200000000ff */
[----:B------:R-:W-:Y:S01]  /*9ae0*/  FMUL.FTZ R13, R2, R149 ;  /* 0x00000095020d7220 */ /* 0x000fe20000410000 */
[--C-:B------:R-:W-:Y:S01]  /*9af0*/  FFMA.FTZ R32, R32, UR4, -R138.reuse ;  /* 0x0000000420207c23 */ /* 0x100fe2000801088a */
[--C-:B------:R-:W-:Y:S01]  /*9b00*/  FFMA.FTZ R33, R33, UR4, -R138.reuse ;  /* 0x0000000421217c23 */ /* 0x100fe2000801088a */
[----:B------:R-:W-:Y:S04]  /*9b10*/  FFMA.FTZ R138, R65, UR4, -R138 ;  /* 0x00000004418a7c23 */ /* 0x000fe8000801088a */
[----:B------:R2:W-:Y:S01]  /*9b20*/  MUFU.EX2 R205, R21 ;  /* 0x0000001500cd7308 */ /* 0x0005e20000000800 */
[----:B-1----:R-:W-:Y:S01]  /*9b30*/  FMUL.FTZ R14, R0, R150 ;  /* 0x00000096000e7220 */ /* 0x002fe20000410000 */
[----:B------:R-:W-:Y:S01]  /*9b40*/  FFMA.FTZ R34, R34, UR4, -R139 ;  /* 0x0000000422227c23 */ /* 0x000fe2000801088b */
[--C-:B------:R-:W-:Y:S01]  /*9b50*/  FFMA.FTZ R24, R24, UR4, -R180.reuse ;  /* 0x0000000418187c23 */ /* 0x100fe200080108b4 */
[--C-:B------:R-:W-:Y:S01]  /*9b60*/  FFMA.FTZ R25, R25, UR4, -R180.reuse ;  /* 0x0000000419197c23 */ /* 0x100fe200080108b4 */
[--C-:B------:R-:W-:Y:S01]  /*9b70*/  FFMA.FTZ R26, R26, UR4, -R181.reuse ;  /* 0x000000041a1a7c23 */ /* 0x100fe200080108b5 */
[--C-:B------:R-:W-:Y:S01]  /*9b80*/  FFMA.FTZ R27, R27, UR4, -R181.reuse ;  /* 0x000000041b1b7c23 */ /* 0x100fe200080108b5 */
[--C-:B------:R-:W-:Y:S03]  /*9b90*/  FFMA.FTZ R28, R28, UR4, -R180.reuse ;  /* 0x000000041c1c7c23 */ /* 0x100fe600080108b4 */
[----:B------:R1:W4:Y:S01]  /*9ba0*/  MUFU.EX2 R204, R22 ;  /* 0x0000001600cc7308 */ /* 0x0003220000000800 */
[----:B---3--:R-:W-:Y:S01]  /*9bb0*/  F2FP.F16.F32.PACK_AB R147, R210, R208 ;  /* 0x000000d0d293723e */ /* 0x008fe200000000ff */
[----:B------:R-:W-:Y:S01]  /*9bc0*/  FMUL.FTZ R15, R0, R151 ;  /* 0x00000097000f7220 */ /* 0x000fe20000410000 */
[--C-:B------:R-:W-:Y:S01]  /*9bd0*/  FFMA.FTZ R29, R29, UR4, -R180.reuse ;  /* 0x000000041d1d7c23 */ /* 0x100fe200080108b4 */
[----:B------:R-:W3:Y:S01]  /*9be0*/  LDSM.16.MT88.4 R148, [R216+0xa000] ;  /* 0x00a00000d894783b */ /* 0x000ee20000004200 */
[--C-:B------:R-:W-:Y:S01]  /*9bf0*/  FFMA.FTZ R30, R30, UR4, -R181.reuse ;  /* 0x000000041e1e7c23 */ /* 0x100fe200080108b5 */
[--C-:B------:R-:W-:Y:S01]  /*9c00*/  FFMA.FTZ R44, R44, UR4, -R180.reuse ;  /* 0x000000042c2c7c23 */ /* 0x100fe200080108b4 */
[--C-:B------:R-:W-:Y:S01]  /*9c10*/  FFMA.FTZ R45, R45, UR4, -R180.reuse ;  /* 0x000000042d2d7c23 */ /* 0x100fe200080108b4 */
[C---:B------:R-:W-:Y:S02]  /*9c20*/  HMMA.16816.F32 R8, R144.reuse, R172, R8 ;  /* 0x000000ac9008723c */ /* 0x040fe40000001808 */
[----:B------:R-:W-:Y:S02]  /*9c30*/  MUFU.EX2 R190, R36 ;  /* 0x0000002400be7308 */ /* 0x000fe40000000800 */
[----:B--2---:R-:W-:Y:S01]  /*9c40*/  FMUL.FTZ R21, R2, R157 ;  /* 0x0000009d02157220 */ /* 0x004fe20000410000 */
[--C-:B------:R-:W-:Y:S01]  /*9c50*/  FFMA.FTZ R46, R46, UR4, -R181.reuse ;  /* 0x000000042e2e7c23 */ /* 0x100fe200080108b5 */
[-C--:B------:R-:W-:Y:S06]  /*9c60*/  HMMA.16816.F32 R12, R144, R174.reuse, R12 ;  /* 0x000000ae900c723c */ /* 0x080fec000000180c */
[----:B------:R-:W-:Y:S01]  /*9c70*/  MUFU.EX2 R191, R37 ;  /* 0x0000002500bf7308 */ /* 0x000fe20000000800 */
[----:B-1----:R-:W-:Y:S01]  /*9c80*/  FMUL.FTZ R22, R0, R158 ;  /* 0x0000009e00167220 */ /* 0x002fe20000410000 */
        /* <DEDUP_REMOVED lines=9> */
[----:B------:R-:W-:Y:S01]  /*9d20*/  FFMA.FTZ R62, R62, UR4, -R181 ;  /* 0x000000043e3e7c23 */ /* 0x000fe200080108b5 */
[C---:B------:R-:W-:Y:S08]  /*9d30*/  HMMA.16816.F32 R80, R140.reuse, R178, R80 ;  /* 0x000000b28c50723c */ /* 0x040ff00000001850 */
[----:B------:R-:W-:Y:S01]  /*9d40*/  MUFU.EX2 R185, R50 ;  /* 0x0000003200b97308 */ /* 0x000fe20000000800 */
[-C--:B---3--:R-:W-:Y:S03]  /*9d50*/  HMMA.16816.F32 R84, R140, R148.reuse, R84 ;  /* 0x000000948c54723c */ /* 0x088fe60000001854 */
[----:B------:R-:W-:Y:S03]  /*9d60*/  FFMA.FTZ R180, R61, UR4, -R180 ;  /* 0x000000043db47c23 */ /* 0x000fe600080108b4 */
[C---:B------:R-:W-:Y:S03]  /*9d70*/  HMMA.16816.F32 R88, R144.reuse, R148, R88 ;  /* 0x000000949058723c */ /* 0x040fe60000001858 */
[----:B------:R1:W-:Y:S03]  /*9d80*/  MUFU.EX2 R186, R51 ;  /* 0x0000003300ba7308 */ /* 0x0003e60000000800 */
[-C--:B------:R-:W-:Y:S07]  /*9d90*/  HMMA.16816.F32 R92, R144, R150.reuse, R92 ;  /* 0x00000096905c723c */ /* 0x080fee000000185c */
[----:B------:R2:W-:Y:S01]  /*9da0*/  MUFU.EX2 R203, R23 ;  /* 0x0000001700cb7308 */ /* 0x0005e20000000800 */
[C---:B------:R-:W-:Y:S01]  /*9db0*/  HMMA.16816.F32 R96, R140.reuse, R150, R96 ;  /* 0x000000968c60723c */ /* 0x040fe20000001860 */
[----:B------:R-:W3:Y:S08]  /*9dc0*/  LDSM.16.MT88.4 R148, [R216+0xb000] ;  /* 0x00b00000d894783b */ /* 0x000ef00000004200 */
[----:B------:R5:W-:Y:S01]  /*9dd0*/  MUFU.EX2 R206, R20 ;  /* 0x0000001400ce7308 */ /* 0x000be20000000800 */
[-C--:B------:R-:W-:Y:S01]  /*9de0*/  HMMA.16816.F32 R100, R140, R152.reuse, R100 ;  /* 0x000000988c64723c */ /* 0x080fe20000001864 */
[----:B-1----:R-:W-:Y:S05]  /*9df0*/  LDSM.16.MT88.4 R48, [R218+0xb400] ;  /* 0x00b40000da30783b */ /* 0x002fea0000004200 */
[C---:B------:R-:W-:Y:S03]  /*9e00*/  HMMA.16816.F32 R104, R144.reuse, R152, R104 ;  /* 0x000000989068723c */ /* 0x040fe60000001868 */
[----:B------:R1:W-:Y:S02]  /*9e10*/  MUFU.EX2 R201, R32 ;  /* 0x0000002000c97308 */ /* 0x0003e40000000800 */
[----:B--2---:R-:W-:Y:S08]  /*9e20*/  FMUL.FTZ R23, R0, R159 ;  /* 0x0000009f00177220 */ /* 0x004ff00000410000 */
[----:B------:R2:W-:Y:S01]  /*9e30*/  MUFU.EX2 R202, R33 ;  /* 0x0000002100ca7308 */ /* 0x0005e20000000800 */
[----:B-----5:R-:W-:Y:S01]  /*9e40*/  FMUL.FTZ R20, R2, R156 ;  /* 0x0000009c02147220 */ /* 0x020fe20000410000 */
[--C-:B------:R-:W-:Y:S01]  /*9e50*/  FFMA.FTZ R156, R35, UR4, -R139.reuse ;  /* 0x00000004239c7c23 */ /* 0x100fe2000801088b */
[----:B------:R-:W-:Y:S01]  /*9e60*/  FMUL.FTZ R35, R3, R163 ;  /* 0x000000a303237220 */ /* 0x000fe20000410000 */
[----:B------:R-:W-:Y:S06]  /*9e70*/  FFMA.FTZ R139, R67, UR4, -R139 ;  /* 0x00000004438b7c23 */ /* 0x000fec000801088b */
[----:B------:R5:W-:Y:S01]  /*9e80*/  MUFU.EX2 R199, R34 ;  /* 0x0000002200c77308 */ /* 0x000be20000000800 */
[-C--:B------:R-:W-:Y:S03]  /*9e90*/  HMMA.16816.F32 R20, R144, R154.reuse, R20 ;  /* 0x0000009a9014723c */ /* 0x080fe60000001814 */
[C---:B-1----:R-:W-:Y:S03]  /*9ea0*/  FMUL.FTZ R32, R134.reuse, R160 ;  /* 0x000000a086207220 */ /* 0x042fe60000410000 */
[C---:B------:R-:W-:Y:S01]  /*9eb0*/  HMMA.16816.F32 R108, R140.reuse, R154, R108 ;  /* 0x0000009a8c6c723c */ /* 0x040fe2000000186c */
[----:B------:R-:W1:Y:S02]  /*9ec0*/  LDSM.16.MT88.4 R152, [R218+0xb000] ;  /* 0x00b00000da98783b */ /* 0x000e640000004200 */
[----:B------:R4:W1:Y:S02]  /*9ed0*/  MUFU.EX2 R160, R24 ;  /* 0x0000001800a07308 */ /* 0x0008640000000800 */
[C---:B--2---:R-:W-:Y:S08]  /*9ee0*/  FMUL.FTZ R33, R134.reuse, R161 ;  /* 0x000000a186217220 */ /* 0x044ff00000410000 */
[----:B------:R2:W1:Y:S01]  /*9ef0*/  MUFU.EX2 R198, R25 ;  /* 0x0000001900c67308 */ /* 0x0004620000000800 */
[C---:B-----5:R-:W-:Y:S07]  /*9f00*/  FMUL.FTZ R34, R3.reuse, R162 ;  /* 0x000000a203227220 */ /* 0x060fee0000410000 */
[-C--:B---3--:R-:W-:Y:S02]  /*9f10*/  HMMA.16816.F32 R32, R140, R148.reuse, R32 ;  /* 0x000000948c20723c */ /* 0x088fe40000001820 */
[----:B------:R3:W5:Y:S01]  /*9f20*/  MUFU.EX2 R197, R26 ;  /* 0x0000001a00c57308 */ /* 0x0007620000000800 */
[C---:B----4-:R-:W-:Y:S03]  /*9f30*/  FMUL.FTZ R24, R134.reuse, R164 ;  /* 0x000000a486187220 */ /* 0x050fe60000410000 */
[C---:B------:R-:W-:Y:S06]  /*9f40*/  HMMA.16816.F32 R112, R144.reuse, R148, R112 ;  /* 0x000000949070723c */ /* 0x040fec0000001870 */
[----:B------:R4:W-:Y:S01]  /*9f50*/  MUFU.EX2 R195, R27 ;  /* 0x0000001b00c37308 */ /* 0x0009e20000000800 */
[C---:B--2---:R-:W-:Y:S01]  /*9f60*/  FMUL.FTZ R25, R134.reuse, R165 ;  /* 0x000000a586197220 */ /* 0x044fe20000410000 */
[-C--:B------:R-:W-:Y:S08]  /*9f70*/  HMMA.16816.F32 R116, R144, R150.reuse, R116 ;  /* 0x000000969074723c */ /* 0x080ff00000001874 */
[----:B------:R2:W5:Y:S01]  /*9f80*/  MUFU.EX2 R200, R156 ;  /* 0x0000009c00c87308 */ /* 0x0005620000000800 */
[C---:B------:R-:W-:Y:S01]  /*9f90*/  HMMA.16816.F32 R120, R140.reuse, R150, R120 ;  /* 0x000000968c78723c */ /* 0x040fe20000001878 */
[----:B------:R-:W5:Y:S03]  /*9fa0*/  LDSM.16.MT88.4 R148, [R216+0x9400] ;  /* 0x00940000d894783b */ /* 0x000f660000004200 */
[C---:B---3--:R-:W-:Y:S01]  /*9fb0*/  FMUL.FTZ R26, R3.reuse, R166 ;  /* 0x000000a6031a7220 */ /* 0x048fe20000410000 */
[----:B------:R-:W-:Y:S04]  /*9fc0*/  FFMA.FTZ R134, R134, R234, R229 ;  /* 0x000000ea86867223 */ /* 0x000fe800000100e5 */
[----:B------:R3:W-:Y:S02]  /*9fd0*/  MUFU.EX2 R196, R28 ;  /* 0x0000001c00c47308 */ /* 0x0007e40000000800 */
[C---:B----4-:R-:W-:Y:S01]  /*9fe0*/  FMUL.FTZ R27, R3.reuse, R167 ;  /* 0x000000a7031b7220 */ /* 0x050fe20000410000 */
[----:B------:R-:W-:Y:S06]  /*9ff0*/  FFMA.FTZ R3, R3, R235, R215 ;  /* 0x000000eb03037223 */ /* 0x000fec00000100d7 */
[-C--:B-1----:R-:W-:Y:S01]  /*a000*/  HMMA.16816.F32 R24, R140, R152.reuse, R24 ;  /* 0x000000988c18723c */ /* 0x082fe20000001818 */
[----:B------:R1:W4:Y:S01]  /*a010*/  MUFU.EX2 R194, R29 ;  /* 0x0000001d00c27308 */ /* 0x0003220000000800 */
[----:B--2---:R-:W2:Y:S01]  /*a020*/  LDSM.16.MT88.4 R156, [R218+0x9400] ;  /* 0x00940000da9c783b */ /* 0x004ea20000004200 */
[----:B------:R-:W-:Y:S03]  /*a030*/  FADD.FTZ R3, R225, R3 ;  /* 0x00000003e1037221 */ /* 0x000fe60000010000 */
[C---:B------:R-:W-:Y:S05]  /*a040*/  HMMA.16816.F32 R124, R144.reuse, R152, R124 ;  /* 0x00000098907c723c */ /* 0x040fea000000187c */
[----:B------:R4:W-:Y:S01]  /*a050*/  MUFU.EX2 R193, R30 ;  /* 0x0000001e00c17308 */ /* 0x0009e20000000800 */
[----:B---3--:R-:W-:Y:S01]  /*a060*/  FMUL.FTZ R28, R2, R168 ;  /* 0x000000a8021c7220 */ /* 0x008fe20000410000 */
[----:B------:R-:W-:Y:S01]  /*a070*/  FADD.FTZ R3, R228, R3 ;  /* 0x00000003e4037221 */ /* 0x000fe20000010000 */
[--C-:B------:R-:W-:Y:S03]  /*a080*/  FFMA.FTZ R152, R31, UR4, -R181.reuse ;  /* 0x000000041f987c23 */ /* 0x100fe600080108b5 */
[----:B------:R-:W-:Y:S04]  /*a090*/  FMUL.FTZ R31, R0, R171 ;  /* 0x000000ab001f7220 */ /* 0x000fe80000410000 */
[----:B------:R3:W2:Y:S01]  /*a0a0*/  MUFU.EX2 R192, R152 ;  /* 0x0000009800c07308 */ /* 0x0006a20000000800 */
[C---:B-1----:R-:W-:Y:S01]  /*a0b0*/  FMUL.FTZ R29, R2.reuse, R169 ;  /* 0x000000a9021d7220 */ /* 0x042fe20000410000 */
[----:B------:R-:W-:Y:S01]  /*a0c0*/  FFMA.FTZ R181, R63, UR4, -R181 ;  /* 0x000000043fb57c23 */ /* 0x000fe200080108b5 */
[----:B------:R-:W-:Y:S01]  /*a0d0*/  FFMA.FTZ R2, R2, R236, R209 ;  /* 0x000000ec02027223 */ /* 0x000fe200000100d1 */
[----:B------:R-:W-:Y:S03]  /*a0e0*/  FADD.FTZ R3, R230, R3 ;  /* 0x00000003e6037221 */ /* 0x000fe60000010000 */
[----:B------:R-:W-:Y:S03]  /*a0f0*/  FADD.FTZ R2, R214, R2 ;  /* 0x00000002d6027221 */ /* 0x000fe60000010000 */
[----:B------:R1:W-:Y:S01]  /*a100*/  MUFU.EX2 R167, R38 ;  /* 0x0000002600a77308 */ /* 0x0003e20000000800 */
[C---:B----4-:R-:W-:Y:S01]  /*a110*/  FMUL.FTZ R30, R0.reuse, R170 ;  /* 0x000000aa001e7220 */ /* 0x050fe20000410000 */
[----:B------:R-:W-:Y:S01]  /*a120*/  FFMA.FTZ R0, R0, R237, R207 ;  /* 0x000000ed00007223 */ /* 0x000fe200000100cf */
[----:B------:R-:W-:Y:S01]  /*a130*/  FADD.FTZ R2, R212, R2 ;  /* 0x00000002d4027221 */ /* 0x000fe20000010000 */
[----:B------:R-:W-:Y:S02]  /*a140*/  FADD.FTZ R3, R204, R3 ;  /* 0x00000003cc037221 */ /* 0x000fe40000010000 */
[----:B------:R-:W-:Y:S01]  /*a150*/  FADD.FTZ R0, R211, R0 ;  /* 0x00000000d3007221 */ /* 0x000fe20000010000 */
[----:B------:R-:W-:Y:S01]  /*a160*/  FADD.FTZ R2, R213, R2 ;  /* 0x00000002d5027221 */ /* 0x000fe20000010000 */
[-C--:B------:R-:W-:Y:S02]  /*a170*/  HMMA.16816.F32 R28, R144, R154.reuse, R28 ;  /* 0x0000009a901c723c */ /* 0x080fe4000000181c */
[----:B------:R-:W-:Y:S01]  /*a180*/  MUFU.EX2 R166, R40 ;  /* 0x0000002800a67308 */ /* 0x000fe20000000800 */
[----:B------:R-:W-:Y:S01]  /*a190*/  FADD.FTZ R0, R208, R0 ;  /* 0x00000000d0007221 */ /* 0x000fe20000010000 */
[----:B------:R-:W-:Y:S02]  /*a1a0*/  FADD.FTZ R2, R160, R2 ;  /* 0x00000002a0027221 */ /* 0x000fe40000010000 */
[----:B------:R-:W-:Y:S01]  /*a1b0*/  HMMA.16816.F32 R128, R140, R154, R128 ;  /* 0x0000009a8c80723c */ /* 0x000fe20000001880 */
[----:B---3--:R-:W3:Y:S05]  /*a1c0*/  LDSM.16.MT88.4 R152, [R216+0xa400] ;  /* 0x00a40000d898783b */ /* 0x008eea0000004200 */
[----:B------:R-:W-:Y:S01]  /*a1d0*/  MUFU.EX2 R165, R41 ;  /* 0x0000002900a57308 */ /* 0x000fe20000000800 */
[----:B------:R-:W-:Y:S01]  /*a1e0*/  F2FP.F16.F32.PACK_AB R144, R198, R160 ;  /* 0x000000a0c690723e */ /* 0x000fe200000000ff */
[----:B------:R-:W-:Y:S03]  /*a1f0*/  FADD.FTZ R0, R210, R0 ;  /* 0x00000000d2007221 */ /* 0x000fe60000010000 */
[----:B------:R-:W-:Y:S01]  /*a200*/  F2FP.F16.F32.PACK_AB R140, R205, R206 ;  /* 0x000000cecd8c723e */ /* 0x000fe200000000ff */
[----:B-1----:R-:W-:Y:S01]  /*a210*/  LDSM.16.MT88.4 R36, [R216+0xb400] ;  /* 0x00b40000d824783b */ /* 0x002fe20000004200 */
[----:B------:R-:W-:Y:S03]  /*a220*/  F2FP.F16.F32.PACK_AB R141, R203, R204 ;  /* 0x000000cccb8d723e */ /* 0x000fe600000000ff */
[----:B------:R-:W-:Y:S01]  /*a230*/  MUFU.EX2 R164, R42 ;  /* 0x0000002a00a47308 */ /* 0x000fe20000000800 */
[----:B------:R-:W-:Y:S01]  /*a240*/  F2FP.F16.F32.PACK_AB R142, R202, R201 ;  /* 0x000000c9ca8e723e */ /* 0x000fe200000000ff */
[----:B-----5:R-:W-:Y:S01]  /*a250*/  FADD.FTZ R0, R197, R0 ;  /* 0x00000000c5007221 */ /* 0x020fe20000010000 */
[----:B------:R-:W-:Y:S02]  /*a260*/  F2FP.F16.F32.PACK_AB R143, R200, R199 ;  /* 0x000000c7c88f723e */ /* 0x000fe400000000ff */
[----:B------:R-:W-:Y:S02]  /*a270*/  F2FP.F16.F32.PACK_AB R145, R195, R197 ;  /* 0x000000c5c391723e */ /* 0x000fe400000000ff */
[----:B------:R-:W-:Y:S03]  /*a280*/  F2FP.F16.F32.PACK_AB R146, R194, R196 ;  /* 0x000000c4c292723e */ /* 0x000fe600000000ff */
[----:B------:R1:W-:Y:S01]  /*a290*/  MUFU.EX2 R184, R43 ;  /* 0x0000002b00b87308 */ /* 0x0003e20000000800 */
[----:B--2---:R-:W-:Y:S01]  /*a2a0*/  F2FP.F16.F32.PACK_AB R147, R192, R193 ;  /* 0x000000c1c093723e */ /* 0x004fe200000000ff */
[-C--:B------:R-:W-:Y:S06]  /*a2b0*/  HMMA.16816.F32 R4, R140, R148.reuse, R4 ;  /* 0x000000948c04723c */ /* 0x080fec0000001804 */
[C---:B------:R-:W-:Y:S02]  /*a2c0*/  HMMA.16816.F32 R8, R144.reuse, R148, R8 ;  /* 0x000000949008723c */ /* 0x040fe40000001808 */
[----:B------:R-:W-:Y:S04]  /*a2d0*/  MUFU.EX2 R177, R52 ;  /* 0x0000003400b17308 */ /* 0x000fe80000000800 */
[-C--:B------:R-:W-:Y:S01]  /*a2e0*/  HMMA.16816.F32 R12, R144, R150.reuse, R12 ;  /* 0x00000096900c723c */ /* 0x080fe2000000180c */
[----:B-1----:R-:W-:Y:S05]  /*a2f0*/  LDSM.16.MT88.4 R40, [R216+0x9800] ;  /* 0x00980000d828783b */ /* 0x002fea0000004200 */
[----:B------:R-:W-:Y:S01]  /*a300*/  MUFU.EX2 R176, R53 ;  /* 0x0000003500b07308 */ /* 0x000fe20000000800 */
[C---:B------:R-:W-:Y:S02]  /*a310*/  HMMA.16816.F32 R16, R140.reuse, R150, R16 ;  /* 0x000000968c10723c */ /* 0x040fe40000001810 */
[----:B------:R-:W1:Y:S04]  /*a320*/  LDSM.16.MT88.4 R148, [R218+0xa400] ;  /* 0x00a40000da94783b */ /* 0x000e680000004200 */
[-C--:B------:R-:W-:Y:S03]  /*a330*/  HMMA.16816.F32 R68, R140, R156.reuse, R68 ;  /* 0x0000009c8c44723c */ /* 0x080fe60000001844 */
[----:B------:R-:W-:Y:S03]  /*a340*/  MUFU.EX2 R175, R54 ;  /* 0x0000003600af7308 */ /* 0x000fe60000000800 */
[C---:B------:R-:W-:Y:S07]  /*a350*/  HMMA.16816.F32 R72, R144.reuse, R156, R72 ;  /* 0x0000009c9048723c */ /* 0x040fee0000001848 */
[----:B------:R2:W-:Y:S01]  /*a360*/  MUFU.EX2 R173, R55 ;  /* 0x0000003700ad7308 */ /* 0x0005e20000000800 */
[-C--:B------:R-:W-:Y:S09]  /*a370*/  HMMA.16816.F32 R76, R144, R158.reuse, R76 ;  /* 0x0000009e904c723c */ /* 0x080ff2000000184c */
[----:B------:R-:W-:Y:S01]  /*a380*/  MUFU.EX2 R67, R56 ;  /* 0x0000003800437308 */ /* 0x000fe20000000800 */
[C---:B------:R-:W-:Y:S06]  /*a390*/  HMMA.16816.F32 R80, R140.reuse, R158, R80 ;  /* 0x0000009e8c50723c */ /* 0x040fec0000001850 */
[-C--:B---3--:R-:W-:Y:S03]  /*a3a0*/  HMMA.16816.F32 R84, R140, R152.reuse, R84 ;  /* 0x000000988c54723c */ /* 0x088fe60000001854 */
[----:B------:R-:W-:Y:S01]  /*a3b0*/  MUFU.EX2 R65, R58 ;  /* 0x0000003a00417308 */ /* 0x000fe20000000800 */
[----:B--2---:R-:W-:Y:S02]  /*a3c0*/  LDSM.16.MT88.4 R52, [R216+0xb800] ;  /* 0x00b80000d834783b */ /* 0x004fe40000004200 */
[C---:B------:R-:W-:Y:S07]  /*a3d0*/  HMMA.16816.F32 R88, R144.reuse, R152, R88 ;  /* 0x000000989058723c */ /* 0x040fee0000001858 */
[----:B------:R-:W-:Y:S01]  /*a3e0*/  MUFU.EX2 R174, R64 ;  /* 0x0000004000ae7308 */ /* 0x000fe20000000800 */
[-C--:B------:R-:W-:Y:S09]  /*a3f0*/  HMMA.16816.F32 R92, R144, R154.reuse, R92 ;  /* 0x0000009a905c723c */ /* 0x080ff2000000185c */
[----:B------:R-:W2:Y:S01]  /*a400*/  MUFU.EX2 R64, R59 ;  /* 0x0000003b00407308 */ /* 0x000ea20000000800 */
[C---:B------:R-:W-:Y:S01]  /*a410*/  HMMA.16816.F32 R96, R140.reuse, R154, R96 ;  /* 0x0000009a8c60723c */ /* 0x040fe20000001860 */
[----:B------:R-:W-:Y:S05]  /*a420*/  LDSM.16.MT88.4 R152, [R216+0x9c00] ;  /* 0x009c0000d898783b */ /* 0x000fea0000004200 */
[-C--:B-1----:R-:W-:Y:S03]  /*a430*/  HMMA.16816.F32 R100, R140, R148.reuse, R100 ;  /* 0x000000948c64723c */ /* 0x082fe60000001864 */
[----:B------:R1:W-:Y:S03]  /*a440*/  MUFU.EX2 R182, R44 ;  /* 0x0000002c00b67308 */ /* 0x0003e60000000800 */
[C---:B------:R-:W-:Y:S07]  /*a450*/  HMMA.16816.F32 R104, R144.reuse, R148, R104 ;  /* 0x000000949068723c */ /* 0x040fee0000001868 */
[----:B------:R3:W4:Y:S01]  /*a460*/  MUFU.EX2 R183, R45 ;  /* 0x0000002d00b77308 */ /* 0x0007220000000800 */
[----:B--2---:R-:W-:Y:S01]  /*a470*/  F2FP.F16.F32.PACK_AB R169, R64, R65 ;  /* 0x0000004140a9723e */ /* 0x004fe200000000ff */
[-C--:B------:R-:W-:Y:S08]  /*a480*/  HMMA.16816.F32 R20, R144, R150.reuse, R20 ;  /* 0x000000969014723c */ /* 0x080ff00000001814 */
[----:B------:R4:W-:Y:S01]  /*a490*/  MUFU.EX2 R179, R46 ;  /* 0x0000002e00b37308 */ /* 0x0009e20000000800 */
[C---:B------:R-:W-:Y:S01]  /*a4a0*/  HMMA.16816.F32 R108, R140.reuse, R150, R108 ;  /* 0x000000968c6c723c */ /* 0x040fe2000000186c */
[----:B------:R-:W2:Y:S03]  /*a4b0*/  LDSM.16.MT88.4 R148, [R218+0x9800] ;  /* 0x00980000da94783b */ /* 0x000ea60000004200 */
[----:B-1----:R-:W-:Y:S02]  /*a4c0*/  F2FP.F16.F32.PACK_AB R44, R165, R166 ;  /* 0x000000a6a52c723e */ /* 0x002fe400000000ff */
[-C--:B------:R-:W-:Y:S03]  /*a4d0*/  HMMA.16816.F32 R32, R140, R36.reuse, R32 ;  /* 0x000000248c20723c */ /* 0x080fe60000001820 */
[----:B------:R-:W1:Y:S02]  /*a4e0*/  MUFU.EX2 R178, R47 ;  /* 0x0000002f00b27308 */ /* 0x000e640000000800 */
[----:B---3--:R-:W-:Y:S01]  /*a4f0*/  F2FP.F16.F32.PACK_AB R45, R184, R164 ;  /* 0x000000a4b82d723e */ /* 0x008fe200000000ff */
[C---:B------:R-:W-:Y:S07]  /*a500*/  HMMA.16816.F32 R112, R144.reuse, R36, R112 ;  /* 0x000000249070723c */ /* 0x040fee0000001870 */
[----:B------:R-:W-:Y:S01]  /*a510*/  MUFU.EX2 R172, R138 ;  /* 0x0000008a00ac7308 */ /* 0x000fe20000000800 */
[----:B----4-:R-:W-:Y:S01]  /*a520*/  F2FP.F16.F32.PACK_AB R46, R183, R182 ;  /* 0x000000b6b72e723e */ /* 0x010fe200000000ff */
[-C--:B------:R-:W-:Y:S03]  /*a530*/  HMMA.16816.F32 R116, R144, R38.reuse, R116 ;  /* 0x000000269074723c */ /* 0x080fe60000001874 */
[----:B------:R-:W-:Y:S03]  /*a540*/  F2FP.F16.F32.PACK_AB R36, R191, R190 ;  /* 0x000000bebf24723e */ /* 0x000fe600000000ff */
[C---:B------:R-:W-:Y:S02]  /*a550*/  HMMA.16816.F32 R120, R140.reuse, R38, R120 ;  /* 0x000000268c78723c */ /* 0x040fe40000001878 */
[----:B------:R-:W-:Y:S03]  /*a560*/  MUFU.EX2 R138, R66 ;  /* 0x00000042008a7308 */ /* 0x000fe60000000800 */
[----:B------:R-:W-:Y:S01]  /*a570*/  F2FP.F16.F32.PACK_AB R37, R188, R167 ;  /* 0x000000a7bc25723e */ /* 0x000fe200000000ff */
[-C--:B------:R-:W-:Y:S06]  /*a580*/  HMMA.16816.F32 R24, R140, R48.reuse, R24 ;  /* 0x000000308c18723c */ /* 0x080fec0000001818 */
[----:B------:R-:W3:Y:S01]  /*a590*/  MUFU.EX2 R66, R57 ;  /* 0x0000003900427308 */ /* 0x000ee20000000800 */
[----:B------:R-:W-:Y:S01]  /*a5a0*/  F2FP.F16.F32.PACK_AB R38, R189, R187 ;  /* 0x000000bbbd26723e */ /* 0x000fe200000000ff */
[C---:B------:R-:W-:Y:S04]  /*a5b0*/  HMMA.16816.F32 R124, R144.reuse, R48, R124 ;  /* 0x00000030907c723c */ /* 0x040fe8000000187c */
[----:B------:R-:W-:Y:S02]  /*a5c0*/  F2FP.F16.F32.PACK_AB R39, R186, R185 ;  /* 0x000000b9ba27723e */ /* 0x000fe400000000ff */
[-C--:B------:R-:W-:Y:S02]  /*a5d0*/  HMMA.16816.F32 R28, R144, R50.reuse, R28 ;  /* 0x00000032901c723c */ /* 0x080fe4000000181c */
[----:B------:R-:W-:Y:S03]  /*a5e0*/  MUFU.EX2 R139, R139 ;  /* 0x0000008b008b7308 */ /* 0x000fe60000000800 */
[----:B-1----:R-:W-:Y:S01]  /*a5f0*/  F2FP.F16.F32.PACK_AB R47, R178, R179 ;  /* 0x000000b3b22f723e */ /* 0x002fe200000000ff */
[----:B------:R-:W-:Y:S01]  /*a600*/  HMMA.16816.F32 R128, R140, R50, R128 ;  /* 0x000000328c80723c */ /* 0x000fe20000001880 */
[----:B------:R-:W1:Y:S05]  /*a610*/  LDSM.16.MT88.4 R48, [R216+0xa800] ;  /* 0x00a80000d830783b */ /* 0x000e6a0000004200 */
[----:B------:R-:W-:Y:S01]  /*a620*/  MUFU.EX2 R60, R60 ;  /* 0x0000003c003c7308 */ /* 0x000fe20000000800 */
[----:B---3--:R-:W-:Y:S01]  /*a630*/  F2FP.F16.F32.PACK_AB R168, R66, R67 ;  /* 0x0000004342a8723e */ /* 0x008fe200000000ff */
[-C--:B------:R-:W-:Y:S01]  /*a640*/  HMMA.16816.F32 R4, R36, R40.reuse, R4 ;  /* 0x000000282404723c */ /* 0x080fe20000001804 */
[----:B------:R-:W-:Y:S07]  /*a650*/  LDSM.16.MT88.4 R56, [R216+0xac00] ;  /* 0x00ac0000d838783b */ /* 0x000fee0000004200 */
[----:B------:R-:W3:Y:S01]  /*a660*/  MUFU.EX2 R180, R180 ;  /* 0x000000b400b47308 */ /* 0x000ee20000000800 */
[C---:B------:R-:W-:Y:S06]  /*a670*/  HMMA.16816.F32 R8, R44.reuse, R40, R8 ;  /* 0x000000282c08723c */ /* 0x040fec0000001808 */
[-C--:B------:R-:W-:Y:S03]  /*a680*/  HMMA.16816.F32 R12, R44, R42.reuse, R12 ;  /* 0x0000002a2c0c723c */ /* 0x080fe6000000180c */
[----:B------:R-:W-:Y:S03]  /*a690*/  MUFU.EX2 R62, R62 ;  /* 0x0000003e003e7308 */ /* 0x000fe60000000800 */
[C---:B------:R-:W-:Y:S01]  /*a6a0*/  HMMA.16816.F32 R16, R36.reuse, R42, R16 ;  /* 0x0000002a2410723c */ /* 0x040fe20000001810 */
[----:B------:R-:W4:Y:S06]  /*a6b0*/  LDSM.16.MT88.4 R40, [R218+0xa800] ;  /* 0x00a80000da28783b */ /* 0x000f2c0000004200 */
[----:B------:R-:W5:Y:S01]  /*a6c0*/  MUFU.EX2 R181, R181 ;  /* 0x000000b500b57308 */ /* 0x000f620000000800 */
[----:B---3--:R-:W-:Y:S01]  /*a6d0*/  F2FP.F16.F32.PACK_AB R170, R180, R60 ;  /* 0x0000003cb4aa723e */ /* 0x008fe200000000ff */
[-C--:B--2---:R-:W-:Y:S06]  /*a6e0*/  HMMA.16816.F32 R68, R36, R148.reuse, R68 ;  /* 0x000000942444723c */ /* 0x084fec0000001844 */
[C---:B------:R-:W-:Y:S06]  /*a6f0*/  HMMA.16816.F32 R72, R44.reuse, R148, R72 ;  /* 0x000000942c48723c */ /* 0x040fec0000001848 */
[-C--:B------:R-:W-:Y:S05]  /*a700*/  HMMA.16816.F32 R76, R44, R150.reuse, R76 ;  /* 0x000000962c4c723c */ /* 0x080fea000000184c */
[----:B-----5:R-:W-:Y:S01]  /*a710*/  F2FP.F16.F32.PACK_AB R171, R181, R62 ;  /* 0x0000003eb5ab723e */ /* 0x020fe200000000ff */
[C---:B------:R-:W-:Y:S06]  /*a720*/  HMMA.16816.F32 R80, R36.reuse, R150, R80 ;  /* 0x000000962450723c */ /* 0x040fec0000001850 */
[-C--:B-1----:R-:W-:Y:S06]  /*a730*/  HMMA.16816.F32 R84, R36, R48.reuse, R84 ;  /* 0x000000302454723c */ /* 0x082fec0000001854 */
[C---:B------:R-:W-:Y:S06]  /*a740*/  HMMA.16816.F32 R88, R44.reuse, R48, R88 ;  /* 0x000000302c58723c */ /* 0x040fec0000001858 */
[-C--:B------:R-:W-:Y:S06]  /*a750*/  HMMA.16816.F32 R92, R44, R50.reuse, R92 ;  /* 0x000000322c5c723c */ /* 0x080fec000000185c */
[C---:B------:R-:W-:Y:S01]  /*a760*/  HMMA.16816.F32 R96, R36.reuse, R50, R96 ;  /* 0x000000322460723c */ /* 0x040fe20000001860 */
[----:B------:R-:W1:Y:S05]  /*a770*/  LDSM.16.MT88.4 R48, [R218+0xb800] ;  /* 0x00b80000da30783b */ /* 0x000e6a0000004200 */
[-C--:B----4-:R-:W-:Y:S06]  /*a780*/  HMMA.16816.F32 R100, R36, R40.reuse, R100 ;  /* 0x000000282464723c */ /* 0x090fec0000001864 */
[C---:B------:R-:W-:Y:S06]  /*a790*/  HMMA.16816.F32 R104, R44.reuse, R40, R104 ;  /* 0x000000282c68723c */ /* 0x040fec0000001868 */
[-C--:B------:R-:W-:Y:S06]  /*a7a0*/  HMMA.16816.F32 R20, R44, R42.reuse, R20 ;  /* 0x0000002a2c14723c */ /* 0x080fec0000001814 */
[C---:B------:R-:W-:Y:S01]  /*a7b0*/  HMMA.16816.F32 R108, R36.reuse, R42, R108 ;  /* 0x0000002a246c723c */ /* 0x040fe2000000186c */
[----:B------:R-:W2:Y:S05]  /*a7c0*/  LDSM.16.MT88.4 R40, [R218+0x9c00] ;  /* 0x009c0000da28783b */ /* 0x000eaa0000004200 */
[-C--:B------:R-:W-:Y:S06]  /*a7d0*/  HMMA.16816.F32 R32, R36, R52.reuse, R32 ;  /* 0x000000342420723c */ /* 0x080fec0000001820 */
[C---:B------:R-:W-:Y:S06]  /*a7e0*/  HMMA.16816.F32 R112, R44.reuse, R52, R112 ;  /* 0x000000342c70723c */ /* 0x040fec0000001870 */
[-C--:B------:R-:W-:Y:S06]  /*a7f0*/  HMMA.16816.F32 R116, R44, R54.reuse, R116 ;  /* 0x000000362c74723c */ /* 0x080fec0000001874 */
[C---:B------:R-:W-:Y:S01]  /*a800*/  HMMA.16816.F32 R120, R36.reuse, R54, R120 ;  /* 0x000000362478723c */ /* 0x040fe20000001878 */
[----:B------:R-:W3:Y:S05]  /*a810*/  LDSM.16.MT88.4 R52, [R218+0xac00] ;  /* 0x00ac0000da34783b */ /* 0x000eea0000004200 */
[-C--:B-1----:R-:W-:Y:S06]  /*a820*/  HMMA.16816.F32 R24, R36, R48.reuse, R24 ;  /* 0x000000302418723c */ /* 0x082fec0000001818 */
[C---:B------:R-:W-:Y:S06]  /*a830*/  HMMA.16816.F32 R124, R44.reuse, R48, R124 ;  /* 0x000000302c7c723c */ /* 0x040fec000000187c */
[-C--:B------:R-:W-:Y:S06]  /*a840*/  HMMA.16816.F32 R28, R44, R50.reuse, R28 ;  /* 0x000000322c1c723c */ /* 0x080fec000000181c */
[----:B------:R-:W-:Y:S07]  /*a850*/  HMMA.16816.F32 R128, R36, R50, R128 ;  /* 0x000000322480723c */ /* 0x000fee0000001880 */
[----:B------:R-:W-:Y:S04]  /*a860*/  F2FP.F16.F32.PACK_AB R36, R176, R177 ;  /* 0x000000b1b024723e */ /* 0x000fe800000000ff */
[----:B------:R-:W-:Y:S02]  /*a870*/  F2FP.F16.F32.PACK_AB R37, R173, R175 ;  /* 0x000000afad25723e */ /* 0x000fe400000000ff */
[----:B------:R-:W-:Y:S02]  /*a880*/  F2FP.F16.F32.PACK_AB R38, R172, R174 ;  /* 0x000000aeac26723e */ /* 0x000fe400000000ff */
[----:B------:R-:W-:Y:S07]  /*a890*/  F2FP.F16.F32.PACK_AB R39, R139, R138 ;  /* 0x0000008a8b27723e */ /* 0x000fee00000000ff */
[-C--:B------:R-:W-:Y:S01]  /*a8a0*/  HMMA.16816.F32 R144, R36, R152.reuse, R4 ;  /* 0x000000982490723c */ /* 0x080fe20000001804 */
[----:B------:R-:W1:Y:S05]  /*a8b0*/  LDSM.16.MT88.4 R4, [R216+0xbc00] ;  /* 0x00bc0000d804783b */ /* 0x000e6a0000004200 */
[C---:B------:R-:W-:Y:S03]  /*a8c0*/  HMMA.16816.F32 R140, R168.reuse, R152, R8 ;  /* 0x00000098a88c723c */ /* 0x040fe60000001808 */
[----:B------:R-:W4:Y:S03]  /*a8d0*/  LDSM.16.MT88.4 R8, [R218+0xbc00] ;  /* 0x00bc0000da08783b */ /* 0x000f260000004200 */
[-C--:B------:R-:W-:Y:S06]  /*a8e0*/  HMMA.16816.F32 R148, R168, R154.reuse, R12 ;  /* 0x0000009aa894723c */ /* 0x080fec000000180c */
[C---:B------:R-:W-:Y:S05]  /*a8f0*/  HMMA.16816.F32 R152, R36.reuse, R154, R16 ;  /* 0x0000009a2498723c */ /* 0x040fea0000001810 */
[----:B------:R-:W-:Y:S01]  /*a900*/  FADD.FTZ R12, R231, R134 ;  /* 0x00000086e70c7221 */ /* 0x000fe20000010000 */
[-C--:B--2---:R-:W-:Y:S05]  /*a910*/  HMMA.16816.F32 R68, R36, R40.reuse, R68 ;  /* 0x000000282444723c */ /* 0x084fea0000001844 */
[----:B------:R-:W-:Y:S01]  /*a920*/  MOV R134, R136 ;  /* 0x0000008800867202 */ /* 0x000fe20000000f00 */
        /* <DEDUP_REMOVED lines=20> */
[C---:B------:R-:W-:Y:S05]  /*aa70*/  HMMA.16816.F32 R108, R36.reuse, R54, R108 ;  /* 0x00000036246c723c */ /* 0x040fea000000186c */
[----:B------:R-:W-:Y:S01]  /*aa80*/  FADD.FTZ R3, R192, R3 ;  /* 0x00000003c0037221 */ /* 0x000fe20000010000 */
[-C--:B-1----:R-:W-:Y:S06]  /*aa90*/  HMMA.16816.F32 R160, R36, R4.reuse, R32 ;  /* 0x0000000424a0723c */ /* 0x082fec0000001820 */
[C---:B------:R-:W-:Y:S06]  /*aaa0*/  HMMA.16816.F32 R112, R168.reuse, R4, R112 ;  /* 0x00000004a870723c */ /* 0x040fec0000001870 */
[-C--:B------:R-:W-:Y:S05]  /*aab0*/  HMMA.16816.F32 R116, R168, R6.reuse, R116 ;  /* 0x00000006a874723c */ /* 0x080fea0000001874 */
[----:B------:R-:W-:Y:S01]  /*aac0*/  FADD.FTZ R4, R196, R12 ;  /* 0x0000000cc4047221 */ /* 0x000fe20000010000 */
[----:B------:R-:W-:Y:S01]  /*aad0*/  FADD.FTZ R5, R202, R0 ;  /* 0x00000000ca057221 */ /* 0x000fe20000010000 */
[----:B------:R-:W-:Y:S01]  /*aae0*/  FADD.FTZ R0, R200, R2 ;  /* 0x00000002c8007221 */ /* 0x000fe20000010000 */
[C---:B------:R-:W-:Y:S04]  /*aaf0*/  HMMA.16816.F32 R120, R36.reuse, R6, R120 ;  /* 0x000000062478723c */ /* 0x040fe80000001878 */
[----:B------:R-:W-:Y:S01]  /*ab00*/  FADD.FTZ R2, R194, R4 ;  /* 0x00000004c2027221 */ /* 0x000fe20000010000 */
[----:B------:R-:W-:Y:S01]  /*ab10*/  FADD.FTZ R4, R167, R0 ;  /* 0x00000000a7047221 */ /* 0x000fe20000010000 */
[----:B------:R-:W-:Y:S02]  /*ab20*/  FADD.FTZ R5, R190, R5 ;  /* 0x00000005be057221 */ /* 0x000fe40000010000 */
[----:B------:R-:W-:Y:S03]  /*ab30*/  FADD.FTZ R0, R166, R2 ;  /* 0x00000002a6007221 */ /* 0x000fe60000010000 */
[----:B------:R-:W-:Y:S01]  /*ab40*/  FADD.FTZ R2, R164, R3 ;  /* 0x00000003a4027221 */ /* 0x000fe20000010000 */
[----:B------:R-:W-:Y:S01]  /*ab50*/  FADD.FTZ R3, R165, R0 ;  /* 0x00000000a5037221 */ /* 0x000fe20000010000 */
[----:B------:R-:W-:Y:S01]  /*ab60*/  FADD.FTZ R5, R191, R5 ;  /* 0x00000005bf057221 */ /* 0x000fe20000010000 */
[-C--:B----4-:R-:W-:Y:S03]  /*ab70*/  HMMA.16816.F32 R164, R36, R8.reuse, R24 ;  /* 0x0000000824a4723c */ /* 0x090fe60000001818 */
        /* <DEDUP_REMOVED lines=26> */
[----:B------:R-:W-:Y:S01]  /*ad20*/  IADD3 R0, R223, -0x1, RZ ;  /* 0xffffffffdf007810 */ /* 0x000fe20007ffe0ff */
[----:B------:R-:W-:Y:S01]  /*ad30*/  FADD.FTZ R235, R139, R5 ;  /* 0x000000058beb7221 */ /* 0x000fe20000010000 */
[----:B------:R-:W-:Y:S01]  /*ad40*/  MOV R139, R132 ;  /* 0x00000084008b7202 */ /* 0x000fe20000000f00 */
[----:B------:R-:W-:Y:S01]  /*ad50*/  FADD.FTZ R236, R180, R3 ;  /* 0x00000003b4ec7221 */ /* 0x000fe20000010000 */
[----:B------:R-:W-:Y:S01]  /*ad60*/  MOV R223, R0 ;  /* 0x0000000000df7202 */ /* 0x000fe20000000f00 */
[----:B------:R-:W-:Y:S01]  /*ad70*/  FADD.FTZ R234, R172, R4 ;  /* 0x00000004acea7221 */ /* 0x000fe20000010000 */
[----:B------:R-:W-:Y:S01]  /*ad80*/  MOV R3, R137 ;  /* 0x0000008900037202 */ /* 0x000fe20000000f00 */
[----:B------:R-:W-:Y:S01]  /*ad90*/  FADD.FTZ R237, R181, R2 ;  /* 0x00000002b5ed7221 */ /* 0x000fe20000010000 */
[----:B------:R-:W-:Y:S06]  /*ada0*/  @P5 BRA `(.L_x_121) ;  /* 0xffffffc400105947 */ /* 0x000fec000383ffff */
.L_x_120:
[----:B------:R-:W2:Y:S01]  /*adb0*/  LDL R10, [R1+0x18] ;  /* 0x00001800010a7983 */ /* 0x000ea20000100800 */
[----:B------:R-:W1:Y:S01]  /*adc0*/  S2UR UR4, SR_CgaCtaId ;  /* 0x00000000000479c3 */ /* 0x000e620000008800 */
[----:B------:R-:W-:Y:S01]  /*add0*/  UMOV UR5, 0x400 ;  /* 0x0000040000057882 */ /* 0x000fe20000000000 */
[----:B------:R-:W3:Y:S01]  /*ade0*/  S2R R61, SR_TID.X ;  /* 0x00000000003d7919 */ /* 0x000ee20000002100 */
[----:B------:R-:W4:Y:S04]  /*adf0*/  SHFL.BFLY PT, R2, R234, 0x2, 0x1f ;  /* 0x0c401f00ea027f89 */ /* 0x000f2800000e0000 */
[----:B------:R-:W5:Y:S04]  /*ae00*/  SHFL.BFLY PT, R0, R235, 0x2, 0x1f ;  /* 0x0c401f00eb007f89 */ /* 0x000f6800000e0000 */
[----:B------:R-:W5:Y:S04]  /*ae10*/  SHFL.BFLY PT, R7, R236, 0x2, 0x1f ;  /* 0x0c401f00ec077f89 */ /* 0x000f6800000e0000 */
[----:B------:R-:W5:Y:S01]  /*ae20*/  SHFL.BFLY PT, R6, R237, 0x2, 0x1f ;  /* 0x0c401f00ed067f89 */ /* 0x000f6200000e0000 */
[----:B-1----:R-:W-:Y:S01]  /*ae30*/  ULEA UR4, UR4, UR5, 0x18 ;  /* 0x0000000504047291 */ /* 0x002fe2000f8ec03f */
[----:B----4-:R-:W-:Y:S01]  /*ae40*/  FADD.FTZ R2, R2, R234 ;  /* 0x000000ea02027221 */ /* 0x010fe20000010000 */
[----:B---3--:R-:W-:-:S04]  /*ae50*/  SHF.R.S32.HI R60, RZ, 0x1f, R61 ;  /* 0x0000001fff3c7819 */ /* 0x008fc8000001143d */
[----:B------:R-:W1:Y:S01]  /*ae60*/  SHFL.BFLY PT, R3, R2, 0x1, 0x1f ;  /* 0x0c201f0002037f89 */ /* 0x000e6200000e0000 */
[----:B-----5:R-:W-:Y:S01]  /*ae70*/  FADD.FTZ R0, R0, R235 ;  /* 0x000000eb00007221 */ /* 0x020fe20000010000 */
[CC--:B------:R-:W-:Y:S01]  /*ae80*/  LEA.HI R5, R60.reuse, R61.reuse, RZ, 0x2 ;  /* 0x0000003d3c057211 */ /* 0x0c0fe200078f10ff */
[----:B------:R-:W-:Y:S01]  /*ae90*/  FADD.FTZ R7, R7, R236 ;  /* 0x000000ec07077221 */ /* 0x000fe20000010000 */
[----:B------:R-:W-:Y:S02]  /*aea0*/  LEA.HI R60, R60, R61, RZ, 0x5 ;  /* 0x0000003d3c3c7211 */ /* 0x000fe400078f28ff */
[----:B------:R-:W3:Y:S01]  /*aeb0*/  SHFL.BFLY PT, R8, R0, 0x1, 0x1f ;  /* 0x0c201f0000087f89 */ /* 0x000ee200000e0000 */
[----:B------:R-:W-:Y:S01]  /*aec0*/  SHF.R.S32.HI R9, RZ, 0x2, R5 ;  /* 0x00000002ff097819 */ /* 0x000fe20000011405 */
[----:B------:R-:W-:Y:S01]  /*aed0*/  FADD.FTZ R6, R6, R237 ;  /* 0x000000ed06067221 */ /* 0x000fe20000010000 */
[----:B------:R-:W-:Y:S01]  /*aee0*/  LOP3.LUT R5, R5, 0xfffffffc, RZ, 0xc0, !PT ;  /* 0xfffffffc05057812 */ /* 0x000fe200078ec0ff */
[----:B------:R-:W4:Y:S01]  /*aef0*/  SHFL.BFLY PT, R54, R7, 0x1, 0x1f ;  /* 0x0c201f0007367f89 */ /* 0x000f2200000e0000 */
[----:B------:R-:W-:-:S02]  /*af00*/  SHF.R.S32.HI R4, RZ, 0x1f, R9 ;  /* 0x0000001fff047819 */ /* 0x000fc40000011409 */
[----:B------:R-:W-:Y:S01]  /*af10*/  IADD3 R5, -R5, R61, RZ ;  /* 0x0000003d05057210 */ /* 0x000fe20007ffe1ff */
[----:B------:R-:W5:Y:S01]  /*af20*/  SHFL.BFLY PT, R55, R6, 0x1, 0x1f ;  /* 0x0c201f0006377f89 */ /* 0x000f6200000e0000 */
[----:B------:R-:W-:-:S04]  /*af30*/  LEA.HI R4, R4, R9, RZ, 0x3 ;  /* 0x0000000904047211 */ /* 0x000fc800078f18ff */
[----:B------:R-:W-:-:S04]  /*af40*/  LOP3.LUT R4, R4, 0xfffffff8, RZ, 0xc0, !PT ;  /* 0xfffffff804047812 */ /* 0x000fc800078ec0ff */
[----:B------:R-:W-:Y:S01]  /*af50*/  IADD3 R4, R9, -R4, RZ ;  /* 0x8000000409047210 */ /* 0x000fe20007ffe0ff */
[----:B-1----:R-:W-:-:S03]  /*af60*/  FADD.FTZ R57, R2, R3 ;  /* 0x0000000302397221 */ /* 0x002fc60000010000 */
[----:B------:R-:W-:Y:S02]  /*af70*/  LEA.HI R3, R4, R4, RZ, 0x1 ;  /* 0x0000000404037211 */ /* 0x000fe400078f08ff */
[----:B------:R-:W-:Y:S01]  /*af80*/  FSETP.NE.FTZ.AND P5, PT, R57, RZ, PT ;  /* 0x000000ff3900720b */ /* 0x000fe20003fb5000 */
[----:B---3--:R-:W-:Y:S01]  /*af90*/  FADD.FTZ R56, R0, R8 ;  /* 0x0000000800387221 */ /* 0x008fe20000010000 */
[----:B------:R-:W-:Y:S02]  /*afa0*/  SHF.R.S32.HI R2, RZ, 0x1, R3 ;  /* 0x00000001ff027819 */ /* 0x000fe40000011403 */
[----:B------:R-:W-:Y:S01]  /*afb0*/  LOP3.LUT R3, R3, 0x3fffffe, RZ, 0xc0, !PT ;  /* 0x03fffffe03037812 */ /* 0x000fe200078ec0ff */
[----:B----4-:R-:W-:Y:S01]  /*afc0*/  FADD.FTZ R54, R7, R54 ;  /* 0x0000003607367221 */ /* 0x010fe20000010000 */
[----:B------:R-:W-:Y:S02]  /*afd0*/  SHF.L.U32 R9, R2, 0x6, RZ ;  /* 0x0000000602097819 */ /* 0x000fe400000006ff */
[----:B------:R-:W-:Y:S01]  /*afe0*/  FSETP.NE.FTZ.AND P4, PT, R56, RZ, PT ;  /* 0x000000ff3800720b */ /* 0x000fe20003f95000 */
[----:B-----5:R-:W-:Y:S01]  /*aff0*/  FADD.FTZ R55, R6, R55 ;  /* 0x0000003706377221 */ /* 0x020fe20000010000 */
[----:B------:R-:W-:-:S02]  /*b000*/  IADD3 R4, R4, -R3, RZ ;  /* 0x8000000304047210 */ /* 0x000fc40007ffe0ff */
[----:B------:R-:W-:Y:S02]  /*b010*/  MOV R0, 0x3f800000 ;  /* 0x3f80000000007802 */ /* 0x000fe40000000f00 */
[----:B------:R-:W-:Y:S02]  /*b020*/  LOP3.LUT R3, R9, 0xc0, RZ, 0xc0, !PT ;  /* 0x000000c009037812 */ /* 0x000fe400078ec0ff */
[----:B------:R-:W-:Y:S02]  /*b030*/  SHF.R.S32.HI R8, RZ, 0x5, R60 ;  /* 0x00000005ff087819 */ /* 0x000fe4000001143c */
[----:B------:R-:W-:Y:S01]  /*b040*/  LEA.HI R11, R3, R3, RZ, 0x1d ;  /* 0x00000003030b7211 */ /* 0x000fe200078fe8ff */
[----:B------:R-:W1:Y:S01]  /*b050*/  @P5 MUFU.RCP R0, R57 ;  /* 0x0000003900005308 */ /* 0x000e620000001000 */
[----:B------:R-:W-:Y:S02]  /*b060*/  MOV R3, 0x3f800000 ;  /* 0x3f80000000037802 */ /* 0x000fe40000000f00 */
[----:B------:R-:W-:-:S04]  /*b070*/  LEA R5, R8, R5, 0x8 ;  /* 0x0000000508057211 */ /* 0x000fc800078e40ff */
[----:B------:R-:W-:Y:S01]  /*b080*/  LEA R8, R4, R5, 0x4 ;  /* 0x0000000504087211 */ /* 0x000fe200078e20ff */
[----:B------:R3:W4:Y:S03]  /*b090*/  @P4 MUFU.RCP R3, R56 ;  /* 0x0000003800034308 */ /* 0x0007260000001000 */
[----:B------:R-:W-:-:S04]  /*b0a0*/  LEA R11, R8, R11, 0x1 ;  /* 0x0000000b080b7211 */ /* 0x000fc800078e08ff */
[----:B------:R-:W-:Y:S01]  /*b0b0*/  LEA R11, R11, UR4, 0x1 ;  /* 0x000000040b0b7c11 */ /* 0x000fe2000f8e08ff */
        /* <DEDUP_REMOVED lines=25> */
[----:B------:R-:W-:Y:S01]  /*b250*/  FMUL.FTZ R12, R0, R81 ;  /* 0x00000051000c7220 */ /* 0x000fe20000410000 */
        /* <DEDUP_REMOVED lines=11> */
.L_x_124:
        /* <DEDUP_REMOVED lines=23> */
.L_x_125:
        /* <DEDUP_REMOVED lines=10> */
[C---:B------:R-:W-:Y:S01]  /*b520*/  FMUL.FTZ R98, R3.reuse, R98 ;  /* 0x0000006203627220 */ /* 0x040fe20000410000 */
[----:B------:R-:W-:Y:S01]  /*b530*/  FSETP.NE.FTZ.AND P3, PT, R54, RZ, PT ;  /* 0x000000ff3600720b */ /* 0x000fe20003f75000 */
[----:B------:R-:W-:Y:S01]  /*b540*/  FMUL.FTZ R38, R3, R99 ;  /* 0x0000006303267220 */ /* 0x000fe20000410000 */
[----:B------:R-:W-:Y:S01]  /*b550*/  SEL R51, R51, 0xffffffe0, !P0 ;  /* 0xffffffe033337807 */ /* 0x000fe20004000000 */
[C---:B------:R-:W-:Y:S01]  /*b560*/  FMUL.FTZ R102, R3.reuse, R102 ;  /* 0x0000006603667220 */ /* 0x040fe20000410000 */
[----:B------:R-:W-:Y:S01]  /*b570*/  PLOP3.LUT P0, PT, PT, PT, PT, 0x8, 0x0 ;  /* 0x000000000000781c */ /* 0x000fe20003f0e170 */
[C---:B------:R-:W-:Y:S01]  /*b580*/  FMUL.FTZ R34, R3.reuse, R103 ;  /* 0x0000006703227220 */ /* 0x040fe20000410000 */
[----:B------:R-:W-:Y:S01]  /*b590*/  @!P1 PLOP3.LUT P0, PT, P2, PT, PT, 0x80, 0x0 ;  /* 0x000000000000981c */ /* 0x000fe2000170f070 */
[----:B------:R-:W-:Y:S01]  /*b5a0*/  FMUL.FTZ R110, R3, R110 ;  /* 0x0000006e036e7220 */ /* 0x000fe20000410000 */
        /* <DEDUP_REMOVED lines=14> */
[----:B------:R-:W3:Y:S01]  /*b690*/  S2UR UR4, SR_CTAID.X ;  /* 0x00000000000479c3 */ /* 0x000ee20000002500 */
[----:B------:R-:W-:Y:S01]  /*b6a0*/  F2FP.F16.F32.PACK_AB R4, R4, R146 ;  /* 0x000000920404723e */ /* 0x000fe200000000ff */
[----:B------:R-:W4:Y:S01]  /*b6b0*/  @P2 MUFU.RCP R0, R55 ;  /* 0x0000003700002308 */ /* 0x000f220000001000 */
[----:B------:R-:W-:Y:S01]  /*b6c0*/  F2FP.F16.F32.PACK_AB R16, R16, R68 ;  /* 0x000000441010723e */ /* 0x000fe200000000ff */
[----:B------:R-:W-:Y:S01]  /*b6d0*/  STS [R11], R5 ;  /* 0x000000050b007388 */ /* 0x000fe20000000800 */
[----:B------:R-:W-:Y:S01]  /*b6e0*/  F2FP.F16.F32.PACK_AB R15, R15, R70 ;  /* 0x000000460f0f723e */ /* 0x000fe200000000ff */
[----:B------:R-:W-:Y:S01]  /*b6f0*/  BSSY B0, `(.L_x_126) ;  /* 0x00000e4000007945 */ /* 0x000fe20003800000 */
[----:B------:R-:W-:Y:S01]  /*b700*/  F2FP.F16.F32.PACK_AB R12, R12, R80 ;  /* 0x000000500c0c723e */ /* 0x000fe200000000ff */
[----:B------:R1:W-:Y:S01]  /*b710*/  STS [R11+0x200], R4 ;  /* 0x000200040b007388 */ /* 0x0003e20000000800 */
[----:B------:R-:W-:Y:S01]  /*b720*/  F2FP.F16.F32.PACK_AB R9, R9, R82 ;  /* 0x000000520909723e */ /* 0x000fe200000000ff */
        /* <DEDUP_REMOVED lines=49> */
[----:B-1----:R-:W3:Y:S01]  /*ba40*/  @P1 LDC R4, c[0x0][0x2c0] ;  /* 0x0000b000ff041b82 */ /* 0x002ee20000000800 */
[----:B------:R-:W-:Y:S01]  /*ba50*/  F2FP.F16.F32.PACK_AB R0, R155, R154 ;  /* 0x0000009a9b00723e */ /* 0x000fe200000000ff */
[----:B------:R-:W1:Y:S01]  /*ba60*/  @P5 MUFU.LG2 R5, R57 ;  /* 0x0000003900055308 */ /* 0x000e620000000c00 */
        /* <DEDUP_REMOVED lines=10> */
[----:B------:R-:W-:Y:S01]  /*bb10*/  STS [R11+0x1200], R6 ;  /* 0x001200060b007388 */ /* 0x000fe20000000800 */
[----:B------:R-:W-:-:S02]  /*bb20*/  F2FP.F16.F32.PACK_AB R7, R79, R7 ;  /* 0x000000074f07723e */ /* 0x000fc400000000ff */
[----:B------:R-:W-:Y:S01]  /*bb30*/  F2FP.F16.F32.PACK_AB R43, R43, R84 ;  /* 0x000000542b2b723e */ /* 0x000fe200000000ff */
[----:B------:R-:W-:Y:S01]  /*bb40*/  STS [R10+0x1000], R18 ;  /* 0x001000120a007388 */ /* 0x000fe20000000800 */
[----:B------:R-:W-:Y:S01]  /*bb50*/  F2FP.F16.F32.PACK_AB R42, R42, R86 ;  /* 0x000000562a2a723e */ /* 0x000fe200000000ff */
[----:B-1----:R-:W-:Y:S01]  /*bb60*/  @P5 FMUL.FTZ R5, R5, 0.69314718246459960938 ;  /* 0x3f31721805055820 */ /* 0x002fe20000410000 */
[----:B------:R-:W-:Y:S01]  /*bb70*/  F2FP.F16.F32.PACK_AB R39, R39, R96 ;  /* 0x000000602727723e */ /* 0x000fe200000000ff */
[----:B------:R-:W-:Y:S01]  /*bb80*/  STS [R10+0x1200], R17 ;  /* 0x001200110a007388 */ /* 0x000fe20000000800 */
[----:B------:R-:W-:Y:S02]  /*bb90*/  F2FP.F16.F32.PACK_AB R38, R38, R98 ;  /* 0x000000622626723e */ /* 0x000fe400000000ff */
[----:B------:R-:W-:Y:S02]  /*bba0*/  F2FP.F16.F32.PACK_AB R41, R41, R88 ;  /* 0x000000582929723e */ /* 0x000fe400000000ff */
[----:B--2---:R-:W-:-:S02]  /*bbb0*/  IADD3 R2, R11, R51, RZ ;  /* 0x000000330b027210 */ /* 0x004fc40007ffe0ff */
[----:B------:R-:W-:Y:S02]  /*bbc0*/  F2FP.F16.F32.PACK_AB R40, R91, R40 ;  /* 0x000000285b28723e */ /* 0x000fe400000000ff */
[----:B----4-:R-:W-:Y:S01]  /*bbd0*/  IADD3 R0, R51, R10, RZ ;  /* 0x0000000a33007210 */ /* 0x010fe20007ffe0ff */
[----:B------:R-:W-:Y:S01]  /*bbe0*/  STS [R2], R16 ;  /* 0x0000001002007388 */ /* 0x000fe20000000800 */
[----:B------:R-:W-:Y:S02]  /*bbf0*/  F2FP.F16.F32.PACK_AB R37, R37, R92 ;  /* 0x0000005c2525723e */ /* 0x000fe400000000ff */
[----:B------:R-:W-:Y:S01]  /*bc00*/  F2FP.F16.F32.PACK_AB R36, R95, R36 ;  /* 0x000000245f24723e */ /* 0x000fe200000000ff */
[----:B------:R-:W-:Y:S01]  /*bc10*/  STS [R2+0x200], R15 ;  /* 0x0002000f02007388 */ /* 0x000fe20000000800 */
[----:B------:R-:W1:Y:S01]  /*bc20*/  @!P1 LDC R3, c[0x0][0x2c4] ;  /* 0x0000b100ff039b82 */ /* 0x000e620000000800 */
[----:B------:R-:W-:Y:S02]  /*bc30*/  F2FP.F16.F32.PACK_AB R35, R35, R100 ;  /* 0x000000642323723e */ /* 0x000fe400000000ff */
[----:B------:R-:W-:Y:S01]  /*bc40*/  STS [R0], R12 ;  /* 0x0000000c00007388 */ /* 0x000fe20000000800 */
        /* <DEDUP_REMOVED lines=14> */
[----:B------:R3:W-:Y:S01]  /*bd30*/  STS [R0+0x1200], R7 ;  /* 0x0012000700007388 */ /* 0x0007e20000000800 */
[----:B------:R-:W-:Y:S01]  /*bd40*/  F2FP.F16.F32.PACK_AB R22, R22, R122 ;  /* 0x0000007a1616723e */ /* 0x000fe200000000ff */
[----:B-1----:R-:W1:Y:S01]  /*bd50*/  @P0 LDC R3, c[0x0][0x2e4] ;  /* 0x0000b900ff030b82 */ /* 0x002e620000000800 */
[----:B------:R-:W-:Y:S01]  /*bd60*/  F2FP.F16.F32.PACK_AB R25, R25, R112 ;  /* 0x000000701919723e */ /* 0x000fe200000000ff */
[----:B------:R-:W-:Y:S01]  /*bd70*/  STS [R11+0x2000], R43 ;  /* 0x0020002b0b007388 */ /* 0x000fe20000000800 */
[----:B------:R-:W-:-:S02]  /*bd80*/  F2FP.F16.F32.PACK_AB R24, R115, R24 ;  /* 0x000000187318723e */ /* 0x000fc400000000ff */
[----:B------:R-:W-:Y:S01]  /*bd90*/  F2FP.F16.F32.PACK_AB R21, R21, R116 ;  /* 0x000000741515723e */ /* 0x000fe200000000ff */
[----:B------:R-:W-:Y:S01]  /*bda0*/  STS [R11+0x2200], R42 ;  /* 0x0022002a0b007388 */ /* 0x000fe20000000800 */
[----:B------:R-:W-:Y:S01]  /*bdb0*/  F2FP.F16.F32.PACK_AB R20, R119, R20 ;  /* 0x000000147714723e */ /* 0x000fe200000000ff */
[----:B--2---:R-:W2:Y:S01]  /*bdc0*/  @P5 LDC R9, c[0x0][0x2e8] ;  /* 0x0000ba00ff095b82 */ /* 0x004ea20000000800 */
[----:B------:R-:W-:Y:S01]  /*bdd0*/  F2FP.F16.F32.PACK_AB R19, R19, R164 ;  /* 0x000000a41313723e */ /* 0x000fe200000000ff */
[----:B------:R-:W-:Y:S01]  /*bde0*/  STS [R10+0x2000], R39 ;  /* 0x002000270a007388 */ /* 0x000fe20000000800 */
[----:B------:R-:W-:Y:S02]  /*bdf0*/  F2FP.F16.F32.PACK_AB R45, R45, R166 ;  /* 0x000000a62d2d723e */ /* 0x000fe400000000ff */
[----:B------:R-:W-:Y:S01]  /*be00*/  F2FP.F16.F32.PACK_AB R44, R44, R128 ;  /* 0x000000802c2c723e */ /* 0x000fe200000000ff */
[----:B------:R-:W-:Y:S01]  /*be10*/  STS [R10+0x2200], R38 ;  /* 0x002200260a007388 */ /* 0x000fe20000000800 */
[----:B------:R-:W-:Y:S01]  /*be20*/  F2FP.F16.F32.PACK_AB R46, R46, R130 ;  /* 0x000000822e2e723e */ /* 0x000fe200000000ff */
[----:B----4-:R-:W4:Y:S01]  /*be30*/  @P2 LDC R13, c[0x0][0x2e8] ;  /* 0x0000ba00ff0d2b82 */ /* 0x010f220000000800 */
[----:B------:R-:W-:Y:S01]  /*be40*/  F2FP.F16.F32.PACK_AB R48, R48, R124 ;  /* 0x0000007c3030723e */ /* 0x000fe200000000ff */
[----:B------:R-:W-:Y:S01]  /*be50*/  STS [R11+0x3000], R41 ;  /* 0x003000290b007388 */ /* 0x000fe20000000800 */
[----:B------:R-:W-:-:S02]  /*be60*/  F2FP.F16.F32.PACK_AB R47, R127, R47 ;  /* 0x0000002f7f2f723e */ /* 0x000fc400000000ff */
[----:B------:R-:W-:Y:S01]  /*be70*/  F2FP.F16.F32.PACK_AB R50, R50, R168 ;  /* 0x000000a83232723e */ /* 0x000fe200000000ff */
[----:B------:R-:W-:Y:S01]  /*be80*/  STS [R11+0x3200], R40 ;  /* 0x003200280b007388 */ /* 0x000fe20000000800 */
[----:B------:R-:W-:Y:S01]  /*be90*/  F2FP.F16.F32.PACK_AB R49, R171, R49 ;  /* 0x00000031ab31723e */ /* 0x000fe200000000ff */
[----:B---3--:R-:W1:Y:S01]  /*bea0*/  @!P1 LDC R8, c[0x0][0x270] ;  /* 0x00009c00ff089b82 */ /* 0x008e620000000800 */
[----:B------:R-:W-:Y:S01]  /*beb0*/  @!P1 MOV R4, 0x1 ;  /* 0x0000000100049802 */ /* 0x000fe20000000f00 */
[----:B------:R-:W-:Y:S01]  /*bec0*/  STS [R10+0x3000], R37 ;  /* 0x003000250a007388 */ /* 0x000fe20000000800 */
[----:B------:R-:W-:-:S03]  /*bed0*/  MOV R18, 0x7f800000 ;  /* 0x7f80000000127802 */ /* 0x000fc60000000f00 */
[----:B------:R-:W-:Y:S02]  /*bee0*/  STS [R10+0x3200], R36 ;  /* 0x003200240a007388 */ /* 0x000fe40000000800 */
[----:B------:R-:W3:Y:S02]  /*bef0*/  @P1 LDC.64 R6, c[0x0][0x2c0] ;  /* 0x0000b000ff061b82 */ /* 0x000ee40000000a00 */
[----:B------:R-:W-:Y:S04]  /*bf00*/  STS [R2+0x2000], R35 ;  /* 0x0020002302007388 */ /* 0x000fe80000000800 */
[----:B------:R-:W-:Y:S02]  /*bf10*/  STS [R2+0x2200], R34 ;  /* 0x0022002202007388 */ /* 0x000fe40000000800 */
[----:B------:R-:W4:Y:S02]  /*bf20*/  @P3 LDC R14, c[0x0][0x2e8] ;  /* 0x0000ba00ff0e3b82 */ /* 0x000f240000000800 */
        /* <DEDUP_REMOVED lines=18> */
[----:B--2---:R-:W2:Y:S03]  /*c050*/  @P3 MUFU.LG2 R11, R54 ;  /* 0x00000036000b3308 */ /* 0x004ea60000000c00 */
[----:B------:R-:W-:Y:S01]  /*c060*/  STS [R2+0x5000], R48 ;  /* 0x0050003002007388 */ /* 0x000fe20000000800 */
[----:B-1----:R-:W-:Y:S01]  /*c070*/  MOV R21, 0x7f800000 ;  /* 0x7f80000000157802 */ /* 0x002fe20000000f00 */
[----:B------:R-:W-:-:S02]  /*c080*/  @P5 FFMA.FTZ R21, R137, R9, R5 ;  /* 0x0000000989155223 */ /* 0x000fc40000010005 */
[----:B------:R1:W-:Y:S01]  /*c090*/  STS [R2+0x5200], R47 ;  /* 0x0052002f02007388 */ /* 0x0003e20000000800 */
[----:B---3--:R-:W3:Y:S01]  /*c0a0*/  @P4 MUFU.LG2 R10, R56 ;  /* 0x00000038000a4308 */ /* 0x008ee20000000c00 */
[----:B------:R-:W-:Y:S02]  /*c0b0*/  MOV R20, 0x7f800000 ;  /* 0x7f80000000147802 */ /* 0x000fe40000000f00 */
[----:B------:R-:W-:Y:S01]  /*c0c0*/  STS [R0+0x5000], R50 ;  /* 0x0050003200007388 */ /* 0x000fe20000000800 */
[----:B----4-:R-:W-:-:S03]  /*c0d0*/  MOV R19, 0x7f800000 ;  /* 0x7f80000000137802 */ /* 0x010fc60000000f00 */
[----:B------:R4:W-:Y:S01]  /*c0e0*/  STS [R0+0x5200], R49 ;  /* 0x0052003100007388 */ /* 0x0009e20000000800 */
[----:B------:R-:W-:Y:S06]  /*c0f0*/  BAR.SYNC.DEFER_BLOCKING 0x0 ;  /* 0x0000000000007b1d */ /* 0x000fec0000010000 */
[----:B------:R-:W2:Y:S01]  /*c100*/  S2R R12, SR_CTAID.Y ;  /* 0x00000000000c7919 */ /* 0x000ea20000002600 */
[----:B------:R-:W3:Y:S01]  /*c110*/  S2R R26, SR_CTAID.Z ;  /* 0x00000000001a7919 */ /* 0x000ee20000002700 */
[----:B-1----:R-:W-:Y:S02]  /*c120*/  LOP3.LUT R2, R60, 0xffffffe0, RZ, 0xc0, !PT ;  /* 0xffffffe03c027812 */ /* 0x002fe400078ec0ff */
[----:B----4-:R-:W-:Y:S01]  /*c130*/  @P1 MOV R0, 0x1 ;  /* 0x0000000100001802 */ /* 0x010fe20000000f00 */
[----:B------:R-:W-:Y:S01]  /*c140*/  @!P1 IMAD R0, R3, R8, RZ ;  /* 0x0000000803009224 */ /* 0x000fe200078e02ff */
[----:B------:R-:W-:Y:S01]  /*c150*/  IADD3 R8, -R2, R61, RZ ;  /* 0x0000003d02087210 */ /* 0x000fe20007ffe1ff */
[----:B------:R1:W4:Y:S03]  /*c160*/  LDS.128 R32, [R222+0x1800] ;  /* 0x00180000de207984 */ /* 0x0003260000000c00 */
[----:B------:R-:W-:Y:S01]  /*c170*/  LOP3.LUT P0, RZ, R8, 0x3, RZ, 0xc0, !PT ;  /* 0x0000000308ff7812 */ /* 0x000fe2000780c0ff */
[----:B------:R1:W1:Y:S01]  /*c180*/  LDS.128 R28, [R222+0x3800] ;  /* 0x00380000de1c7984 */ /* 0x0002620000000c00 */
[----:B--2---:R-:W-:-:S02]  /*c190*/  IMAD R2, R12, R0, RZ ;  /* 0x000000000c027224 */ /* 0x004fc400078e02ff */
[----:B------:R-:W-:Y:S01]  /*c1a0*/  @P1 IMAD R0, R7, R6, RZ ;  /* 0x0000000607001224 */ /* 0x000fe200078e02ff */
[----:B------:R-:W2:Y:S01]  /*c1b0*/  @P4 LDC R12, c[0x0][0x2e8] ;  /* 0x0000ba00ff0c4b82 */ /* 0x000ea20000000800 */
[----:B------:R-:W3:Y:S01]  /*c1c0*/  @P2 MUFU.LG2 R7, R55 ;  /* 0x0000003700072308 */ /* 0x000ee20000000c00 */
[----:B------:R-:W-:Y:S01]  /*c1d0*/  @!P1 MOV R0, R3 ;  /* 0x0000000300009202 */ /* 0x000fe20000000f00 */
[----:B------:R-:W-:Y:S01]  /*c1e0*/  @P3 FMUL.FTZ R6, R11, 0.69314718246459960938 ;  /* 0x3f3172180b063820 */ /* 0x000fe20000410000 */
[----:B------:R-:W-:Y:S01]  /*c1f0*/  SEL R3, R2, RZ, !P6 ;  /* 0x000000ff02037207 */ /* 0x000fe20007000000 */
[----:B------:R-:W-:Y:S02]  /*c200*/  IMAD R2, R4, UR4, RZ ;  /* 0x0000000404027c24 */ /* 0x000fe4000f8e02ff */
[----:B------:R-:W-:Y:S02]  /*c210*/  @P3 FFMA.FTZ R18, R135, R14, R6 ;  /* 0x0000000e87123223 */ /* 0x000fe40000010006 */
[----:B---3--:R-:W-:Y:S01]  /*c220*/  IMAD R0, R26, R0, R3 ;  /* 0x000000001a007224 */ /* 0x008fe200078e0203 */
[----:B------:R-:W-:Y:S01]  /*c230*/  SHF.L.U32 R3, R2, 0x7, RZ ;  /* 0x0000000702037819 */ /* 0x000fe200000006ff */
[----:B------:R-:W-:Y:S01]  /*c240*/  @P4 FMUL.FTZ R2, R10, 0.69314718246459960938 ;  /* 0x3f3172180a024820 */ /* 0x000fe20000410000 */
[----:B------:R-:W-:-:S02]  /*c250*/  @P2 FMUL.FTZ R5, R7, 0.69314718246459960938 ;  /* 0x3f31721807052820 */ /* 0x000fc40000410000 */
[----:B------:R-:W-:Y:S02]  /*c260*/  SHF.R.S32.HI R7, RZ, 0x1f, R3 ;  /* 0x0000001fff077819 */ /* 0x000fe40000011403 */
[--C-:B------:R-:W-:Y:S01]  /*c270*/  IADD3 R3, P5, P1, R3, R52, R0.reuse ;  /* 0x0000003403037210 */ /* 0x100fe200079be000 */
[----:B------:R-:W-:Y:S01]  /*c280*/  @P2 FFMA.FTZ R19, R132, R13, R5 ;  /* 0x0000000d84132223 */ /* 0x000fe20000010005 */
[----:B------:R-:W-:Y:S01]  /*c290*/  SHF.R.S32.HI R0, RZ, 0x1f, R0 ;  /* 0x0000001fff007819 */ /* 0x000fe20000011400 */
[----:B--2---:R-:W-:-:S03]  /*c2a0*/  @P4 FFMA.FTZ R20, R136, R12, R2 ;  /* 0x0000000c88144223 */ /* 0x004fc60000010002 */
[----:B------:R-:W-:Y:S01]  /*c2b0*/  IADD3.X R5, R7, R53, R0, P5, P1 ;  /* 0x0000003507057210 */ /* 0x000fe20002fe2400 */
[----:B-1--4-:R-:W-:Y:S06]  /*c2c0*/  @P0 BRA `(.L_x_127) ;  /* 0x0000000000980947 */ /* 0x012fec0003800000 */
[----:B------:R-:W2:Y:S04]  /*c2d0*/  LDL.LU R64, [R1+0x28] ;  /* 0x0000280001407983 */ /* 0x000ea80000300800 */
[----:B------:R-:W2:Y:S02]  /*c2e0*/  LDL.LU R63, [R1+0x34] ;  /* 0x00003400013f7983 */ /* 0x000ea40000300800 */
[----:B--2---:R-:W-:-:S04]  /*c2f0*/  IMAD R0, R63, 0x10, R64 ;  /* 0x000000103f007824 */ /* 0x004fc800078e0240 */
        /* <DEDUP_REMOVED lines=18> */
[----:B------:R-:W-:Y:S02]  /*c420*/  @!P4 LEA.HI.X.SX32 R13, R7, R5, 0x1, P1 ;  /* 0x00000005070dc211 */ /* 0x000fe400008f0eff */
[----:B------:R-:W-:Y:S02]  /*c430*/  @!P3 IADD3 R3, P0, R4, R3, RZ ;  /* 0x000000030403b210 */ /* 0x000fe40007f1e0ff */
[-C--:B------:R-:W-:Y:S02]  /*c440*/  @!P5 LEA.HI.X.SX32 R0, R0, R5.reuse, 0x1, P2 ;  /* 0x000000050000d211 */ /* 0x080fe400010f0eff */
        /* <DEDUP_REMOVED lines=14> */
.L_x_127:
[----:B------:R-:W-:Y:S05]  /*c530*/  BSYNC B0 ;  /* 0x0000000000007941 */ /* 0x000fea0003800000 */
.L_x_126:
        /* <DEDUP_REMOVED lines=38> */
.L_x_129:
[----:B------:R-:W-:Y:S05]  /*c7a0*/  BSYNC B0 ;  /* 0x0000000000007941 */ /* 0x000fea0003800000 */
.L_x_128:
        /* <DEDUP_REMOVED lines=24> */
.L_x_131:
[----:B------:R-:W-:Y:S05]  /*c930*/  BSYNC B0 ;  /* 0x0000000000007941 */ /* 0x000fea0003800000 */
.L_x_130:
        /* <DEDUP_REMOVED lines=24> */
.L_x_133:
[----:B------:R-:W-:Y:S05]  /*cac0*/  BSYNC B0 ;  /* 0x0000000000007941 */ /* 0x000fea0003800000 */
.L_x_132:
[----:B-12---:R-:W1:Y:S01]  /*cad0*/  LDS.128 R220, [R222+0x5800] ;  /* 0x00580000dedc7984 */ /* 0x006e620000000c00 */
        /* <DEDUP_REMOVED lines=20> */
[----:B-1----:R-:W-:Y:S01]  /*cc20*/  STG.E.128 desc[UR8][R2.64+0x80], R220 ;  /* 0x000080dc02007986 */ /* 0x002fe2000c101d08 */
[----:B------:R-:W-:Y:S05]  /*cc30*/  EXIT ;  /* 0x000000000000794d */ /* 0x000fea0003800000 */
.L_x_98:
        /* <DEDUP_REMOVED lines=11> */
[----:B------:R-:W1:Y:S08]  /*ccf0*/  @!P0 LDC R18, c[0x0][0x2c4] ;  /* 0x0000b100ff128b82 */ /* 0x000e700000000800 */
[----:B------:R-:W3:Y:S08]  /*cd00*/  @!P0 LDC R19, c[0x0][0x270] ;  /* 0x00009c00ff138b82 */ /* 0x000ef00000000800 */
        /* <DEDUP_REMOVED lines=13> */
[----:B------:R-:W-:Y:S01]  /*cde0*/  IMAD.IADD R16, R158, 0x1, -R3 ;  /* 0x000000019e107824 */ /* 0x000fe200078e0a03 */
[----:B------:R-:W-:Y:S01]  /*cdf0*/  SHF.R.S32.HI R11, RZ, 0x1f, R10 ;  /* 0x0000001fff0b7819 */ /* 0x000fe2000001140a */
[C---:B------:R-:W-:Y:S02]  /*ce00*/  @!P3 IMAD R0, R40.reuse, R5, R0 ;  /* 0x000000052800b224 */ /* 0x040fe400078e0200 */
[----:B------:R-:W-:-:S04]  /*ce10*/  @!P3 IMAD.WIDE.U32 R4, R40, R4, RZ ;  /* 0x000000042804b225 */ /* 0x000fc800078e00ff */
[----:B------:R-:W-:Y:S01]  /*ce20*/  @!P3 IMAD.MOV.U32 R2, RZ, RZ, R4 ;  /* 0x000000ffff02b224 */ /* 0x000fe200078e0004 */
[----:B------:R-:W-:Y:S01]  /*ce30*/  SHF.R.S32.HI R4, RZ, 0x1f, R20 ;  /* 0x0000001fff047819 */ /* 0x000fe20000011414 */
[----:B------:R-:W-:Y:S02]  /*ce40*/  IMAD.SHL.U32 R14, R16, 0x8, RZ ;  /* 0x00000008100e7824 */ /* 0x000fe400078e00ff */
[----:B------:R-:W-:Y:S01]  /*ce50*/  @!P3 IMAD.IADD R7, R5, 0x1, R0 ;  /* 0x000000010507b824 */ /* 0x000fe200078e0200 */
[----:B------:R-:W-:Y:S01]  /*ce60*/  IADD3 R0, -R228, R207, RZ ;  /* 0x000000cfe4007210 */ /* 0x000fe20007ffe1ff */
[----:B------:R-:W-:Y:S01]  /*ce70*/  IMAD R4, R4, UR4, RZ ;  /* 0x0000000404047c24 */ /* 0x000fe2000f8e02ff */
[----:B------:R-:W-:Y:S01]  /*ce80*/  IADD3 R2, P1, R14, R2, RZ ;  /* 0x000000020e027210 */ /* 0x000fe20007f3e0ff */
[----:B------:R-:W-:Y:S01]  /*ce90*/  VIADD R23, R10, 0x20 ;  /* 0x000000200a177836 */ /* 0x000fe20000000000 */
[----:B------:R-:W-:Y:S01]  /*cea0*/  IADD3 R26, R14, 0x40, RZ ;  /* 0x000000400e1a7810 */ /* 0x000fe20007ffe0ff */
[----:B------:R-:W-:Y:S01]  /*ceb0*/  IMAD R8, R20, UR5, R4 ;  /* 0x0000000514087c24 */ /* 0x000fe2000f8e0204 */
[----:B------:R-:W-:Y:S01]  /*cec0*/  LEA.HI.X.SX32 R3, R14, R7, 0x1, P1 ;  /* 0x000000070e037211 */ /* 0x000fe200008f0eff */
[----:B------:R-:W-:Y:S01]  /*ced0*/  IMAD.WIDE R4, R21, 0x80, R10 ;  /* 0x0000008015047825 */ /* 0x000fe200078e020a */
[----:B------:R-:W-:-:S02]  /*cee0*/  ISETP.GE.AND P1, PT, R10, R0, PT ;  /* 0x000000000a00720c */ /* 0x000fc40003f26270 */
[----:B------:R-:W-:Y:S01]  /*cef0*/  ISETP.GE.AND P3, PT, R23, R0, PT ;  /* 0x000000001700720c */ /* 0x000fe20003f66270 */
[----:B------:R-:W-:-:S04]  /*cf00*/  IMAD.WIDE.U32 R12, R20, UR4, R2 ;  /* 0x00000004140c7c25 */ /* 0x000fc8000f8e0002 */
[----:B------:R-:W-:Y:S02]  /*cf10*/  VIADD R27, R14, 0x20 ;  /* 0x000000200e1b7836 */ /* 0x000fe40000000000 */
        /* <DEDUP_REMOVED lines=18> */
.L_x_135:
[----:B------:R-:W-:Y:S05]  /*d040*/  BSYNC B0 ;  /* 0x0000000000007941 */ /* 0x000fea0003800000 */
.L_x_134:
        /* <DEDUP_REMOVED lines=24> */
.L_x_137:
[----:B------:R-:W-:Y:S05]  /*d1d0*/  BSYNC B0 ;  /* 0x0000000000007941 */ /* 0x000fea0003800000 */
.L_x_136:
        /* <DEDUP_REMOVED lines=30> */
.L_x_139:
[----:B------:R-:W-:Y:S05]  /*d3c0*/  BSYNC B0 ;  /* 0x0000000000007941 */ /* 0x000fea0003800000 */
.L_x_138:
        /* <DEDUP_REMOVED lines=32> */
.L_x_141:
[----:B------:R-:W-:Y:S05]  /*d5d0*/  BSYNC B0 ;  /* 0x0000000000007941 */ /* 0x000fea0003800000 */
.L_x_140:
        /* <DEDUP_REMOVED lines=16> */
.L_x_143:
[----:B------:R-:W-:Y:S05]  /*d6e0*/  BSYNC B0 ;  /* 0x0000000000007941 */ /* 0x000fea0003800000 */
.L_x_142:
        /* <DEDUP_REMOVED lines=10> */
.L_x_145:
[----:B------:R-:W-:Y:S05]  /*d790*/  BSYNC B0 ;  /* 0x0000000000007941 */ /* 0x000fea0003800000 */
.L_x_144:
        /* <DEDUP_REMOVED lines=10> */
.L_x_147:
[----:B------:R-:W-:Y:S05]  /*d840*/  BSYNC B0 ;  /* 0x0000000000007941 */ /* 0x000fea0003800000 */
.L_x_146:
        /* <DEDUP_REMOVED lines=10> */
.L_x_148:
        /* <DEDUP_REMOVED lines=9> */
.L_x_1208:


//--------------------- .text._ZN5flash16flash_fwd_kernelI23Flash_fwd_kernel_traitsILi96ELi128ELi64ELi4ELb0ELb0EN7cutlass6half_tE19Flash_kernel_traitsILi96ELi128ELi64ELi4ES3_EELb0ELb0ELb1ELb0ELb0ELb1ELb0ELb0EEEvNS_16Flash_fwd_paramsE --------------------------
	.section	.text._ZN5flash16flash_fwd_kernelI23Flash_fwd_kernel_traitsILi96ELi128ELi64ELi4ELb0ELb0EN7cutlass6half_tE19Flash_kernel_traitsILi96ELi128ELi64ELi4ES3_EELb0ELb0ELb1ELb0ELb0ELb1ELb0ELb0EEEvNS_16Flash_fwd_paramsE,"ax",@progbits
	.align	128
        .global         _ZN5flash16flash_fwd_kernelI23Flash_fwd_kernel_traitsILi96ELi128ELi64ELi4ELb0ELb0EN7cutlass6half_tE19Flash_kernel_traitsILi96ELi128ELi64ELi4ES3_EELb0ELb0ELb1ELb0ELb0ELb1ELb0ELb0EEEvNS_16Flash_fwd_paramsE
        .type           _ZN5flash16flash_fwd_kernelI23Flash_fwd_kernel_traitsILi96ELi128ELi64ELi4ELb0ELb0EN7cutlass6half_tE19Flash_kernel_traitsILi96ELi128ELi64ELi4ES3_EELb0ELb0ELb1ELb0ELb0ELb1ELb0ELb0EEEvNS_16Flash_fwd_paramsE,@function
        .size           _ZN5flash16flash_fwd_kernelI23Flash_fwd_kernel_traitsILi96ELi128ELi64ELi4ELb0ELb0EN7cutlass6half_tE19Flash_kernel_traitsILi96ELi128ELi64ELi4ES3_EELb0ELb0ELb1ELb0ELb0ELb1ELb0ELb0EEEvNS_16Flash_fwd_paramsE,(.L_x_1209 - _ZN5flash16flash_fwd_kernelI23Flash_fwd_kernel_traitsILi96ELi128ELi64ELi4ELb0ELb0EN7cutlass6half_tE19Flash_kernel_traitsILi96ELi128ELi64ELi4ES3_EELb0ELb0ELb1ELb0ELb0ELb1ELb0ELb0EEEvNS_16Flash_fwd_paramsE)
        .other          _ZN5flash16flash_fwd_kernelI23Flash_fwd_kernel_traitsILi96ELi128ELi64ELi4ELb0ELb0EN7cutlass6half_tE19Flash_kernel_traitsILi96ELi128ELi64ELi4ES3_EELb0ELb0ELb1ELb0ELb0ELb1ELb0ELb0EEEvNS_16Flash_fwd_paramsE,@"STO_CUDA_ENTRY STV_DEFAULT"
_ZN5flash16flash_fwd_kernelI23Flash_fwd_kernel_traitsILi96ELi128ELi64ELi4ELb0ELb0EN7cutlass6half_tE19Flash_kernel_traitsILi96ELi128ELi64ELi4ES3_EELb0ELb0ELb1ELb0ELb0ELb1ELb0ELb0EEEvNS_16Flash_fwd_paramsE:
.text._ZN5flash16flash_fwd_kernelI23Flash_fwd_kernel_traitsILi96ELi128ELi64ELi4ELb0ELb0EN7cutlass6half_tE19Flash_kernel_traitsILi96ELi128ELi64ELi4ES3_EELb0ELb0ELb1ELb0ELb0ELb1ELb0ELb0EEEvNS_16Flash_fwd_paramsE:
[----:B------:R-:W1:Y:S08]  /*0000*/  LDC R1, c[0x0][0x28] ;  /* 0x00000a00ff017b82 */ /* 0x000e700000000800 */
[----:B------:R-:W2:Y:S01]  /*0010*/  S2UR UR8, SR_CTAID.Y ;  /* 0x00000000000879c3 */ /* 0x000ea20000002600 */
[----:B------:R-:W-:Y:S01]  /*0020*/  ULDC.64 UR4, c[0x0][0x300] ;  /* 0x0000c00000047ab9 */ /* 0x000fe20000000a00 */
[----:B------:R-:W-:Y:S01]  /*0030*/  ULDC.64 UR6, c[0x0][0x2f0] ;  /* 0x0000bc0000067ab9 */ /* 0x000fe20000000a00 */
[----:B------:R-:W-:Y:S01]  /*0040*/  UISETP.NE.U32.AND UP1, UPT, UR4, URZ, UPT ;  /* 0x0000003f0400728c */ /* 0x000fe2000bf25070 */
[----:B-1----:R-:W-:Y:S01]  /*0050*/  VIADD R1, R1, 0xffffffd0 ;  /* 0xffffffd001017836 */ /* 0x002fe20000000000 */
[----:B------:R-:W-:-:S02]  /*0060*/  UISETP.NE.U32.AND UP2, UPT, UR6, URZ, UPT ;  /* 0x0000003f0600728c */ /* 0x000fc4000bf45070 */
[----:B------:R-:W-:Y:S01]  /*0070*/  UISETP.NE.AND.EX UP1, UPT, UR5, URZ, UPT, UP1 ;  /* 0x0000003f0500728c */ /* 0x000fe2000bf25310 */
[----:B------:R-:W-:Y:S01]  /*0080*/  ULDC.64 UR10, c[0x0][0x2f0] ;  /* 0x0000bc00000a7ab9 */ /* 0x000fe20000000a00 */
[----:B------:R-:W-:Y:S01]  /*0090*/  UISETP.NE.AND.EX UP2, UPT, UR7, URZ, UPT, UP2 ;  /* 0x0000003f0700728c */ /* 0x000fe2000bf45320 */
[----:B------:R-:W-:-:S03]  /*00a0*/  ULDC.U8 UR4, c[0x0][0x3c2] ;  /* 0x0000f08000047ab9 */ /* 0x000fc60000000000 */
[----:B------:R-:W-:Y:S01]  /*00b0*/  PLOP3.LUT P0, PT, PT, PT, UP1, 0x80, 0x0 ;  /* 0x000000000000781c */ /* 0x000fe20003f0f018 */
[----:B------:R-:W-:Y:S01]  /*00c0*/  ULDC.64 UR6, c[0x0][0x2f8] ;  /* 0x0000be0000067ab9 */ /* 0x000fe20000000a00 */
[----:B------:R-:W-:Y:S01]  /*00d0*/  UISETP.NE.AND UP3, UPT, UR4, URZ, UPT ;  /* 0x0000003f0400728c */ /* 0x000fe2000bf65270 */
[----:B------:R-:W-:Y:S01]  /*00e0*/  PLOP3.LUT P2, PT, PT, PT, UP2, 0x80, 0x0 ;  /* 0x000000000000781c */ /* 0x000fe20003f4f028 */
[----:B------:R-:W-:Y:S01]  /*00f0*/  UISETP.EQ.U32.AND UP0, UPT, UR6, URZ, UPT ;  /* 0x0000003f0600728c */ /* 0x000fe2000bf02070 */
[----:B------:R-:W-:Y:S01]  /*0100*/  ULDC.64 UR18, c[0x0][0x208] ;  /* 0x0000820000127ab9 */ /* 0x000fe20000000a00 */
[----:B------:R-:W-:Y:S02]  /*0110*/  ULDC.64 UR4, c[0x0][0x2f8] ;  /* 0x0000be0000047ab9 */ /* 0x000fe40000000a00 */
[----:B------:R-:W-:Y:S02]  /*0120*/  UISETP.EQ.OR.EX UP0, UPT, UR7, URZ, !UP3, UP0 ;  /* 0x0000003f0700728c */ /* 0x000fe4000df02700 */
[----:B--2---:R-:W-:-:S06]  /*0130*/  UIMAD.WIDE UR10, UR8, 0x4, UR10 ;  /* 0x00000004080a78a5 */ /* 0x004fcc000f8e020a */
[----:B------:R-:W-:Y:S02]  /*0140*/  IMAD.U32 R2, RZ, RZ, UR10 ;  /* 0x0000000aff027e24 */ /* 0x000fe4000f8e00ff */
[----:B------:R-:W-:Y:S01]  /*0150*/  IMAD.U32 R3, RZ, RZ, UR11 ;  /* 0x0000000bff037e24 */ /* 0x000fe2000f8e00ff */
[----:B------:R-:W-:Y:S02]  /*0160*/  @UP1 ULDC.64 UR10, c[0x0][0x300] ;  /* 0x0000c000000a1ab9 */ /* 0x000fe40000000a00 */
[----:B------:R-:W-:Y:S02]  /*0170*/  @UP1 UIMAD.WIDE UR10, UR8, 0x4, UR10 ;  /* 0x00000004080a18a5 */ /* 0x000fe4000f8e020a */
[----:B------:R-:W2:Y:S04]  /*0180*/  @P2 LDG.E R7, desc[UR18][R2.64] ;  /* 0x0000001202072981 */ /* 0x000ea8000c1e1900 */
[----:B------:R-:W-:Y:S01]  /*0190*/  IMAD.U32 R4, RZ, RZ, UR10 ;  /* 0x0000000aff047e24 */ /* 0x000fe2000f8e00ff */
[----:B------:R1:W3:Y:S01]  /*01a0*/  @P2 LDG.E R6, desc[UR18][R2.64+0x4] ;  /* 0x0000041202062981 */ /* 0x0002e2000c1e1900 */
[----:B------:R-:W-:Y:S01]  /*01b0*/  IMAD.U32 R5, RZ, RZ, UR11 ;  /* 0x0000000bff057e24 */ /* 0x000fe2000f8e00ff */
[----:B------:R-:W-:Y:S01]  /*01c0*/  PLOP3.LUT P1, PT, PT, PT, UP0, 0x80, 0x0 ;  /* 0x000000000000781c */ /* 0x000fe20003f2f008 */
[----:B------:R-:W-:-:S03]  /*01d0*/  UIMAD.WIDE UR4, UR8, 0x4, UR4 ;  /* 0x00000004080478a5 */ /* 0x000fc6000f8e0204 */
[----:B------:R-:W4:Y:S03]  /*01e0*/  @P0 LDG.E R4, desc[UR18][R4.64] ;  /* 0x0000001204040981 */ /* 0x000f26000c1e1900 */
[----:B-1----:R-:W-:Y:S02]  /*01f0*/  IMAD.U32 R2, RZ, RZ, UR4 ;  /* 0x00000004ff027e24 */ /* 0x002fe4000f8e00ff */
[----:B------:R-:W-:-:S05]  /*0200*/  IMAD.U32 R3, RZ, RZ, UR5 ;  /* 0x00000005ff037e24 */ /* 0x000fca000f8e00ff */
[----:B------:R-:W5:Y:S01]  /*0210*/  @!P1 LDG.E R0, desc[UR18][R2.64] ;  /* 0x0000001202009981 */ /* 0x000f62000c1e1900 */
[----:B------:R-:W-:Y:S01]  /*0220*/  UMOV UR16, 0xffffffff ;  /* 0xffffffff00107882 */ /* 0x000fe20000000000 */
[----:B------:R-:W-:Y:S01]  /*0230*/  UMOV UR9, URZ ;  /* 0x0000003f00097c82 */ /* 0x000fe20008000000 */
[----:B------:R-:W-:Y:S01]  /*0240*/  UMOV UR10, 0xffffffff ;  /* 0xffffffff000a7882 */ /* 0x000fe20000000000 */
[----:B------:R-:W1:Y:S08]  /*0250*/  S2UR UR17, SR_CTAID.X ;  /* 0x00000000001179c3 */ /* 0x000e700000002500 */
[----:B------:R-:W1:Y:S01]  /*0260*/  S2UR UR4, SR_CTAID.Z ;  /* 0x00000000000479c3 */ /* 0x000e620000002700 */
[----:B--2---:R-:W-:-:S02]  /*0270*/  @P2 R2UR UR16, R7 ;  /* 0x00000000071022ca */ /* 0x004fc400000e0000 */
[----:B---3--:R-:W-:Y:S02]  /*0280*/  @P2 R2UR UR29, R6 ;  /* 0x00000000061d22ca */ /* 0x008fe400000e0000 */
[----:B----4-:R-:W-:Y:S02]  /*0290*/  @P0 R2UR UR9, R4 ;  /* 0x00000000040902ca */ /* 0x010fe400000e0000 */
[----:B------:R-:W-:-:S04]  /*02a0*/  ISETP.NE.U32.AND P0, PT, RZ, UR6, PT ;  /* 0x00000006ff007c0c */ /* 0x000fc8000bf05070 */
[----:B------:R-:W-:-:S05]  /*02b0*/  ISETP.NE.AND.EX P0, PT, RZ, UR7, PT, P0 ;  /* 0x00000007ff007c0c */ /* 0x000fca000bf05300 */
[----:B------:R-:W-:-:S07]  /*02c0*/  @UP2 UIADD3 UR29, UR29, -UR16, URZ ;  /* 0x800000101d1d2290 */ /* 0x000fce000fffe03f */
[----:B------:R-:W-:Y:S01]  /*02d0*/  @!UP2 ULDC UR29, c[0x0][0x2c4] ;  /* 0x0000b100001daab9 */ /* 0x000fe20000000800 */
[----:B-----5:R-:W-:Y:S01]  /*02e0*/  @!P1 R2UR UR10, R0 ;  /* 0x00000000000a92ca */ /* 0x020fe200000e0000 */
[----:B-1----:R-:W-:-:S14]  /*02f0*/  @!P0 BRA `(.L_x_149) ;  /* 0x00000000001c8947 */ /* 0x002fdc0003800000 */
[----:B------:R-:W-:-:S13]  /*0300*/  PLOP3.LUT P0, PT, PT, PT, UP3, 0x80, 0x0 ;  /* 0x000000000000781c */ /* 0x000fda0003f0f038 */
[----:B------:R-:W2:Y:S04]  /*0310*/  @P0 LDG.E R0, desc[UR18][R2.64+0x4] ;  /* 0x0000041202000981 */ /* 0x000ea8000c1e1900 */
[----:B------:R-:W3:Y:S01]  /*0320*/  @!P0 LDG.E R2, desc[UR18][R2.64] ;  /* 0x0000001202028981 */ /* 0x000ee2000c1e1900 */
[----:B--2---:R-:W-:-:S13]  /*0330*/  @P0 R2UR UR5, R0 ;  /* 0x00000000000502ca */ /* 0x004fda00000e0000 */
[----:B------:R-:W-:-:S07]  /*0340*/  @UP3 UIADD3 UR5, UR5, -UR10, URZ ;  /* 0x8000000a05053290 */ /* 0x000fce000fffe03f */
[----:B---3--:R-:W-:Y:S01]  /*0350*/  @!P0 R2UR UR5, R2 ;  /* 0x00000000020582ca */ /* 0x008fe200000e0000 */
[----:B------:R-:W-:-:S14]  /*0360*/  BRA `(.L_x_150) ;  /* 0x0000000000047947 */ /* 0x000fdc0003800000 */
.L_x_149:
[----:B------:R-:W-:-:S05]  /*0370*/  ULDC UR5, c[0x0][0x2c8] ;  /* 0x0000b20000057ab9 */ /* 0x000fca0000000800 */
.L_x_150:
[----:B------:R-:W-:Y:S02]  /*0380*/  ULDC.64 UR6, c[0x0][0x308] ;  /* 0x0000c20000067ab9 */ /* 0x000fe40000000a00 */
[----:B------:R-:W-:-:S04]  /*0390*/  UISETP.NE.U32.AND UP2, UPT, UR6, URZ, UPT ;  /* 0x0000003f0600728c */ /* 0x000fc8000bf45070 */
[----:B------:R-:W-:-:S06]  /*03a0*/  UISETP.NE.AND.EX UP2, UPT, UR7, URZ, UPT, UP2 ;  /* 0x0000003f0700728c */ /* 0x000fcc000bf45320 */
[----:B------:R-:W-:-:S05]  /*03b0*/  PLOP3.LUT P0, PT, PT, PT, UP2, 0x80, 0x0 ;  /* 0x000000000000781c */ /* 0x000fca0003f0f028 */
[----:B------:R-:W-:Y:S02]  /*03c0*/  @UP2 ULDC.64 UR6, c[0x0][0x308] ;  /* 0x0000c20000062ab9 */ /* 0x000fe40000000a00 */
[----:B------:R-:W-:-:S06]  /*03d0*/  @UP2 UIMAD.WIDE UR6, UR8, 0x4, UR6 ;  /* 0x00000004080628a5 */ /* 0x000fcc000f8e0206 */
[----:B------:R-:W-:Y:S02]  /*03e0*/  IMAD.U32 R2, RZ, RZ, UR6 ;  /* 0x00000006ff027e24 */ /* 0x000fe4000f8e00ff */
[----:B------:R-:W-:Y:S01]  /*03f0*/  IMAD.U32 R3, RZ, RZ, UR7 ;  /* 0x00000007ff037e24 */ /* 0x000fe2000f8e00ff */
[----:B------:R-:W-:Y:S01]  /*0400*/  USHF.L.U32 UR27, UR17, 0x7, URZ ;  /* 0x00000007111b7899 */ /* 0x000fe2000800063f */
[----:B------:R-:W-:-:S03]  /*0410*/  @!UP2 ULDC.64 UR6, c[0x0][0x318] ;  /* 0x0000c6000006aab9 */ /* 0x000fc60000000a00 */
[----:B------:R-:W2:Y:S01]  /*0420*/  @P0 LDG.E R0, desc[UR18][R2.64] ;  /* 0x0000001202000981 */ /* 0x000ea2000c1e1900 */
[----:B------:R-:W-:Y:S02]  /*0430*/  UISETP.GT.AND UP1, UPT, UR29, UR27, UPT ;  /* 0x0000001b1d00728c */ /* 0x000fe4000bf24270 */
[----:B------:R-:W-:-:S03]  /*0440*/  @!UP2 UISETP.NE.U32.AND UP0, UPT, UR6, URZ, UPT ;  /* 0x0000003f0600a28c */ /* 0x000fc6000bf05070 */
[----:B------:R-:W-:Y:S01]  /*0450*/  @!UP2 ULDC UR6, c[0x0][0x2cc] ;  /* 0x0000b3000006aab9 */ /* 0x000fe20000000800 */
[----:B------:R-:W-:-:S04]  /*0460*/  @!UP2 UISETP.NE.AND.EX UP0, UPT, UR7, URZ, UPT, UP0 ;  /* 0x0000003f0700a28c */ /* 0x000fc8000bf05300 */
[----:B------:R-:W-:Y:S01]  /*0470*/  @!UP2 USEL UR6, UR6, URZ, UP0 ;  /* 0x0000003f0606a287 */ /* 0x000fe20008000000 */
[----:B--2---:R-:W-:Y:S02]  /*0480*/  @P0 R2UR UR28, R0 ;  /* 0x00000000001c02ca */ /* 0x004fe400000e0000 */
[----:B------:R-:W-:-:S11]  /*0490*/  PLOP3.LUT P0, PT, PT, PT, UP1, 0x80, 0x0 ;  /* 0x000000000000781c */ /* 0x000fd60003f0f018 */
[----:B------:R-:W-:Y:S02]  /*04a0*/  @UP2 UIADD3 UR28, UR28, -UR9, URZ ;  /* 0x800000091c1c2290 */ /* 0x000fe4000fffe03f */
[----:B------:R-:W-:Y:S10]  /*04b0*/  @!P0 EXIT ;  /* 0x000000000000894d */ /* 0x000ff40003800000 */
[----:B------:R-:W-:Y:S01]  /*04c0*/  @!UP2 UIADD3 UR28, UR6, UR5, -UR9 ;  /* 0x00000005061ca290 */ /* 0x000fe2000fffe809 */
[----:B------:R-:W1:Y:S01]  /*04d0*/  S2R R152, SR_TID.X ;  /* 0x0000000000987919 */ /* 0x000e620000002100 */
[----:B------:R-:W-:Y:S02]  /*04e0*/  UIADD3 UR7, -UR29, 0xbf, UR27 ;  /* 0x000000bf1d077890 */ /* 0x000fe4000fffe11b */
[----:B------:R-:W-:Y:S01]  /*04f0*/  UIADD3 UR14, UR28, UR27, -UR29 ;  /* 0x0000001b1c0e7290 */ /* 0x000fe2000fffe81d */
[----:B------:R-:W-:Y:S01]  /*0500*/  ULDC UR26, c[0x0][0x394] ;  /* 0x0000e500001a7ab9 */ /* 0x000fe20000000800 */
[----:B------:R-:W-:Y:S01]  /*0510*/  ULDC UR5, c[0x0][0x398] ;  /* 0x0000e60000057ab9 */ /* 0x000fe20000000800 */
[----:B------:R-:W-:Y:S02]  /*0520*/  UIADD3 UR12, UR28, 0x3f, URZ ;  /* 0x0000003f1c0c7890 */ /* 0x000fe4000fffe03f */
[----:B------:R-:W-:Y:S02]  /*0530*/  UIADD3 UR7, UR7, UR5, UR28 ;  /* 0x0000000507077290 */ /* 0x000fe4000fffe01c */
[----:B------:R-:W-:-:S02]  /*0540*/  UIADD3 UR14, UR14, -UR26, URZ ;  /* 0x8000001a0e0e7290 */ /* 0x000fc4000fffe03f */
[----:B------:R-:W-:Y:S02]  /*0550*/  USHF.R.S32.HI UR11, URZ, 0x1f, UR12 ;  /* 0x0000001f3f0b7899 */ /* 0x000fe4000801140c */
[----:B------:R-:W-:Y:S02]  /*0560*/  USHF.R.S32.HI UR6, URZ, 0x1f, UR7 ;  /* 0x0000001f3f067899 */ /* 0x000fe40008011407 */
[----:B------:R-:W-:Y:S02]  /*0570*/  USHF.R.S32.HI UR13, URZ, 0x1f, UR14 ;  /* 0x0000001f3f0d7899 */ /* 0x000fe4000801140e */
[----:B------:R-:W-:Y:S02]  /*0580*/  ULEA.HI UR11, UR11, UR12, URZ, 0x6 ;  /* 0x0000000c0b0b7291 */ /* 0x000fe4000f8f303f */
[----:B------:R-:W-:Y:S02]  /*0590*/  ULEA.HI UR6, UR6, UR7, URZ, 0x6 ;  /* 0x0000000706067291 */ /* 0x000fe4000f8f303f */
[----:B------:R-:W-:-:S02]  /*05a0*/  ULEA.HI UR13, UR13, UR14, URZ, 0x6 ;  /* 0x0000000e0d0d7291 */ /* 0x000fc4000f8f303f */
[----:B------:R-:W-:Y:S02]  /*05b0*/  USHF.R.S32.HI UR11, URZ, 0x6, UR11 ;  /* 0x000000063f0b7899 */ /* 0x000fe4000801140b */
[----:B------:R-:W-:Y:S02]  /*05c0*/  USHF.R.S32.HI UR6, URZ, 0x6, UR6 ;  /* 0x000000063f067899 */ /* 0x000fe40008011406 */
[----:B------:R-:W-:Y:S02]  /*05d0*/  USHF.R.S32.HI UR13, URZ, 0x6, UR13 ;  /* 0x000000063f0d7899 */ /* 0x000fe4000801140d */
[----:B------:R-:W-:Y:S02]  /*05e0*/  UISETP.LT.AND UP0, UPT, UR11, UR6, UPT ;  /* 0x000000060b00728c */ /* 0x000fe4000bf01270 */
[----:B------:R-:W-:Y:S02]  /*05f0*/  UISETP.LT.AND UP1, UPT, URZ, UR13, UPT ;  /* 0x0000000d3f00728c */ /* 0x000fe4000bf21270 */
[----:B------:R-:W-:-:S02]  /*0600*/  USEL UR25, UR11, UR6, UP0 ;  /* 0x000000060b197287 */ /* 0x000fc40008000000 */
[----:B------:R-:W-:-:S04]  /*0610*/  USEL UR15, URZ, UR13, !UP1 ;  /* 0x0000000d3f0f7287 */ /* 0x000fc8000c800000 */
[----:B------:R-:W-:-:S06]  /*0620*/  UISETP.GT.AND UP0, UPT, UR25, UR15, UPT ;  /* 0x0000000f1900728c */ /* 0x000fcc000bf04270 */
[----:B------:R-:W-:-:S13]  /*0630*/  PLOP3.LUT P0, PT, PT, PT, UP0, 0x80, 0x0 ;  /* 0x000000000000781c */ /* 0x000fda0003f0f008 */
[----:B-1----:R-:W-:Y:S05]  /*0640*/  @P0 BRA `(.L_x_151) ;  /* 0x0000000800e40947 */ /* 0x002fea0003800000 */
[----:B------:R-:W-:Y:S01]  /*0650*/  UISETP.NE.AND UP1, UPT, UR16, -0x1, UPT ;  /* 0xffffffff1000788c */ /* 0x000fe2000bf25270 */
[----:B------:R-:W-:Y:S01]  /*0660*/  SHF.R.S32.HI R8, RZ, 0x1f, R152 ;  /* 0x0000001fff087819 */ /* 0x000fe20000011498 */
[----:B------:R-:W-:Y:S01]  /*0670*/  ULDC.U8 UR5, c[0x0][0x3d9] ;  /* 0x0000f64000057ab9 */ /* 0x000fe20000000000 */
[----:B------:R-:W-:Y:S01]  /*0680*/  UIADD3 UR29, -UR27, UR29, URZ ;  /* 0x0000001d1b1d7290 */ /* 0x000fe2000fffe13f */
[----:B------:R-:W-:Y:S01]  /*0690*/  LOP3.LUT P3, RZ, R152, 0x3, RZ, 0xc0, !PT ;  /* 0x0000000398ff7812 */ /* 0x000fe2000786c0ff */
[----:B------:R-:W-:Y:S01]  /*06a0*/  UISETP.NE.AND UP2, UPT, UR5, URZ, UPT ;  /* 0x0000003f0500728c */ /* 0x000fe2000bf45270 */
[----:B------:R-:W-:Y:S01]  /*06b0*/  LEA.HI R8, R8, R152, RZ, 0x2 ;  /* 0x0000009808087211 */ /* 0x000fe200078f10ff */
[----:B------:R-:W-:Y:S01]  /*06c0*/  UMOV UR22, URZ ;  /* 0x0000003f00167c82 */ /* 0x000fe20008000000 */
[----:B------:R-:W-:Y:S01]  /*06d0*/  UMOV UR23, URZ ;  /* 0x0000003f00177c82 */ /* 0x000fe20008000000 */
[----:B------:R-:W-:Y:S01]  /*06e0*/  IMAD.U32 R4, RZ, RZ, UR17 ;  /* 0x00000011ff047e24 */ /* 0x000fe2000f8e00ff */
[----:B------:R-:W-:Y:S01]  /*06f0*/  LOP3.LUT R0, R8, 0x1ffffffc, RZ, 0xc0, !PT ;  /* 0x1ffffffc08007812 */ /* 0x000fe200078ec0ff */
[----:B------:R-:W-:Y:S01]  /*0700*/  @!UP1 USHF.R.S32.HI UR9, URZ, 0x1f, UR8 ;  /* 0x0000001f3f099899 */ /* 0x000fe20008011408 */
[----:B------:R-:W-:Y:S01]  /*0710*/  SHF.R.S32.HI R8, RZ, 0x2, R8 ;  /* 0x00000002ff087819 */ /* 0x000fe20000011408 */
[----:B------:R-:W-:Y:S01]  /*0720*/  @UP1 ULDC.64 UR10, c[0x0][0x298] ;  /* 0x0000a600000a1ab9 */ /* 0x000fe20000000a00 */
[----:B------:R-:W-:Y:S01]  /*0730*/  @!UP1 ULDC.64 UR6, c[0x0][0x290] ;  /* 0x0000a40000069ab9 */ /* 0x000fe20000000a00 */
[----:B------:R-:W-:Y:S01]  /*0740*/  @UP1 UIMAD.WIDE.U32 UR12, UR16, UR10, URZ ;  /* 0x0000000a100c12a5 */ /* 0x000fe2000f8e003f */
[----:B------:R-:W-:Y:S01]  /*0750*/  IMAD.IADD R0, R152, 0x1, -R0 ;  /* 0x0000000198007824 */ /* 0x000fe200078e0a00 */
[----:B------:R-:W-:Y:S01]  /*0760*/  @!UP1 UIMAD UR9, UR9, UR6, URZ ;  /* 0x00000006090992a4 */ /* 0x000fe2000f8e023f */
[----:B------:R-:W-:Y:S01]  /*0770*/  ISETP.GE.AND P4, PT, R8, UR29, PT ;  /* 0x0000001d08007c0c */ /* 0x000fe2000bf86270 */
[----:B------:R-:W-:Y:S01]  /*0780*/  ULDC.U8 UR10, c[0x0][0x3d8] ;  /* 0x0000f600000a7ab9 */ /* 0x000fe20000000000 */
[----:B------:R-:W-:Y:S01]  /*0790*/  @!UP1 UIMAD.WIDE.U32 UR14, UR8, UR6, URZ ;  /* 0x00000006080e92a5 */ /* 0x000fe2000f8e003f */
[----:B------:R-:W-:Y:S01]  /*07a0*/  IMAD.SHL.U32 R0, R0, 0x8, RZ ;  /* 0x0000000800007824 */ /* 0x000fe200078e00ff */
[----:B------:R-:W-:Y:S01]  /*07b0*/  UISETP.NE.AND UP3, UPT, UR10, URZ, UPT ;  /* 0x0000003f0a00728c */ /* 0x000fe2000bf65270 */
[----:B------:R-:W-:Y:S01]  /*07c0*/  SHF.R.S32.HI R9, RZ, 0x1f, R8 ;  /* 0x0000001fff097819 */ /* 0x000fe20000011408 */
[----:B------:R-:W-:Y:S01]  /*07d0*/  UISETP.NE.AND UP0, UPT, UR10, URZ, !UP2 ;  /* 0x0000003f0a00728c */ /* 0x000fe2000d705270 */
[C---:B------:R-:W-:Y:S01]  /*07e0*/  VIADD R14, R8.reuse, 0x20 ;  /* 0x00000020080e7836 */ /* 0x040fe20000000000 */
[----:B------:R-:W-:Y:S01]  /*07f0*/  @!UP1 UIMAD UR9, UR8, UR7, UR9 ;  /* 0x00000007080992a4 */ /* 0x000fe2000f8e0209 */
[C---:B------:R-:W-:Y:S01]  /*0800*/  VIADD R15, R8.reuse, 0x40 ;  /* 0x00000040080f7836 */ /* 0x040fe20000000000 */
[----:B------:R-:W-:Y:S01]  /*0810*/  UISETP.NE.OR UP3, UPT, UR5, URZ, !UP3 ;  /* 0x0000003f0500728c */ /* 0x000fe2000df65670 */
[C---:B------:R-:W-:Y:S01]  /*0820*/  VIADD R16, R8.reuse, 0x60 ;  /* 0x0000006008107836 */ /* 0x040fe20000000000 */
[----:B------:R-:W-:Y:S01]  /*0830*/  @UP1 UIMAD UR11, UR16, UR11, UR13 ;  /* 0x0000000b100b12a4 */ /* 0x000fe2000f8e020d */
[----:B------:R-:W-:Y:S01]  /*0840*/  BSSY B0, `(.L_x_152) ;  /* 0x0000036000007945 */ /* 0x000fe20003800000 */
[----:B------:R-:W-:Y:S01]  /*0850*/  @!UP1 UIADD3 UR11, UR15, UR9, URZ ;  /* 0x000000090f0b9290 */ /* 0x000fe2000fffe03f */
[----:B------:R-:W-:Y:S01]  /*0860*/  ISETP.GE.OR P6, PT, R8, UR29, P3 ;  /* 0x0000001d08007c0c */ /* 0x000fe20009fc6670 */
[----:B------:R-:W-:Y:S01]  /*0870*/  @!UP1 UMOV UR12, UR14 ;  /* 0x0000000e000c9c82 */ /* 0x000fe20008000000 */
[----:B------:R-:W-:Y:S01]  /*0880*/  @UP2 ULDC.64 UR6, c[0x0][0x2c0] ;  /* 0x0000b00000062ab9 */ /* 0x000fe20000000a00 */
[C---:B------:R-:W-:Y:S01]  /*0890*/  IADD3 R2, P0, R0.reuse, UR12, RZ ;  /* 0x0000000c00027c10 */ /* 0x040fe2000ff1e0ff */
[----:B------:R-:W-:Y:S01]  /*08a0*/  USHF.R.S32.HI UR13, URZ, 0x1f, UR4 ;  /* 0x0000001f3f0d7899 */ /* 0x000fe20008011404 */
[----:B------:R-:W-:Y:S01]  /*08b0*/  ISETP.GE.AND P2, PT, R15, UR29, PT ;  /* 0x0000001d0f007c0c */ /* 0x000fe2000bf46270 */
[----:B------:R-:W-:Y:S01]  /*08c0*/  @UP2 UIMAD UR20, UR7, UR6, URZ ;  /* 0x00000006071422a4 */ /* 0x000fe2000f8e023f */
[----:B------:R-:W-:Y:S01]  /*08d0*/  LEA.HI.X.SX32 R3, R0, UR11, 0x1, P0 ;  /* 0x0000000b00037c11 */ /* 0x000fe200080f0eff */
[----:B------:R-:W-:Y:S01]  /*08e0*/  @!UP2 ULDC UR9, c[0x0][0x2c4] ;  /* 0x0000b1000009aab9 */ /* 0x000fe20000000800 */
[----:B------:R-:W-:Y:S01]  /*08f0*/  ULDC.64 UR6, c[0x0][0x2a0] ;  /* 0x0000a80000067ab9 */ /* 0x000fe20000000a00 */
[----:B------:R-:W-:Y:S01]  /*0900*/  @!UP2 ULDC UR5, c[0x0][0x270] ;  /* 0x00009c000005aab9 */ /* 0x000fe20000000800 */
[----:B------:R-:W-:Y:S01]  /*0910*/  @UP0 ULDC UR9, c[0x0][0x2e4] ;  /* 0x0000b90000090ab9 */ /* 0x000fe20000000800 */
[----:B------:R-:W-:Y:S01]  /*0920*/  @UP2 UMOV UR10, 0x1 ;  /* 0x00000001000a2882 */ /* 0x000fe20000000000 */
[----:B------:R-:W-:Y:S01]  /*0930*/  UIMAD UR13, UR13, UR6, URZ ;  /* 0x000000060d0d72a4 */ /* 0x000fe2000f8e023f */
[----:B------:R-:W-:Y:S01]  /*0940*/  IMAD.U32 R0, RZ, RZ, UR6 ;  /* 0x00000006ff007e24 */ /* 0x000fe2000f8e00ff */
[----:B------:R-:W-:Y:S01]  /*0950*/  @!UP2 UIMAD UR10, UR9, UR5, URZ ;  /* 0x00000005090aa2a4 */ /* 0x000fe2000f8e023f */
[----:B------:R-:W-:Y:S01]  /*0960*/  ISETP.GE.AND P0, PT, R14, UR29, PT ;  /* 0x0000001d0e007c0c */ /* 0x000fe2000bf06270 */
[----:B------:R-:W-:Y:S01]  /*0970*/  @!UP3 ULDC UR6, c[0x0][0x2c4] ;  /* 0x0000b1000006bab9 */ /* 0x000fe20000000800 */
[----:B------:R-:W-:Y:S01]  /*0980*/  @UP2 ULDC UR11, c[0x0][0x2c0] ;  /* 0x0000b000000b2ab9 */ /* 0x000fe20000000800 */
[----:B------:R-:W-:Y:S01]  /*0990*/  @!UP3 UIMAD UR6, UR8, UR6, URZ ;  /* 0x000000060806b2a4 */ /* 0x000fe2000f8e023f */
[----:B------:R-:W-:Y:S01]  /*09a0*/  IMAD.WIDE.U32 R12, R0, UR4, R2 ;  /* 0x00000004000c7c25 */ /* 0x000fe2000f8e0002 */
[----:B------:R-:W-:Y:S01]  /*09b0*/  UIMAD UR10, UR8, UR10, URZ ;  /* 0x0000000a080a72a4 */ /* 0x000fe2000f8e023f */
[----:B------:R-:W-:Y:S01]  /*09c0*/  ISETP.GE.AND P1, PT, R16, UR29, PT ;  /* 0x0000001d10007c0c */ /* 0x000fe2000bf26270 */
[----:B------:R-:W-:Y:S01]  /*09d0*/  @!UP3 USEL UR6, UR6, UR16, !UP1 ;  /* 0x000000100606b287 */ /* 0x000fe2000c800000 */
[----:B------:R-:W-:Y:S01]  /*09e0*/  ISETP.GE.OR P5, PT, R14, UR29, P3 ;  /* 0x0000001d0e007c0c */ /* 0x000fe20009fa6670 */
[----:B------:R-:W-:Y:S01]  /*09f0*/  USEL UR10, UR10, URZ, UP3 ;  /* 0x0000003f0a0a7287 */ /* 0x000fe20009800000 */
[----:B------:R-:W-:Y:S01]  /*0a00*/  IMAD.WIDE R4, R4, 0x80, R8 ;  /* 0x0000008004047825 */ /* 0x000fe200078e0208 */
[----:B------:R-:W-:Y:S01]  /*0a10*/  @!UP2 UMOV UR11, 0x1 ;  /* 0x00000001000ba882 */ /* 0x000fe20000000000 */
[----:B------:R-:W-:Y:S01]  /*0a20*/  @!UP2 UMOV UR20, UR9 ;  /* 0x000000090014ac82 */ /* 0x000fe20008000000 */
[----:B------:R-:W-:-:S02]  /*0a30*/  UIMAD UR27, UR27, UR11, URZ ;  /* 0x0000000b1b1b72a4 */ /* 0x000fc4000f8e023f */
[----:B------:R-:W-:Y:S02]  /*0a40*/  UIMAD UR20, UR4, UR20, UR10 ;  /* 0x00000014041472a4 */ /* 0x000fe4000f8e020a */
[----:B------:R-:W-:Y:S01]  /*0a50*/  UIMAD UR7, UR4, UR7, UR13 ;  /* 0x00000007040772a4 */ /* 0x000fe2000f8e020d */
[----:B------:R-:W-:Y:S01]  /*0a60*/  @!UP3 UMOV UR22, UR6 ;  /* 0x000000060016bc82 */ /* 0x000fe20008000000 */
[----:B------:R-:W-:Y:S02]  /*0a70*/  @!UP3 USHF.R.S32.HI UR23, URZ, 0x1f, UR6 ;  /* 0x0000001f3f17b899 */ /* 0x000fe40008011406 */
[----:B------:R-:W-:Y:S02]  /*0a80*/  USHF.R.S32.HI UR4, URZ, 0x1f, UR27 ;  /* 0x0000001f3f047899 */ /* 0x000fe4000801141b */
[----:B------:R-:W-:Y:S01]  /*0a90*/  VIADD R11, R13, UR7 ;  /* 0x000000070d0b7c36 */ /* 0x000fe20008000000 */
[----:B------:R-:W-:Y:S02]  /*0aa0*/  USHF.R.S32.HI UR5, URZ, 0x1f, UR20 ;  /* 0x0000001f3f057899 */ /* 0x000fe40008011414 */
[----:B------:R-:W-:-:S04]  /*0ab0*/  UIADD3 UR6, UP1, UP0, UR27, UR22, UR20 ;  /* 0x000000161b067290 */ /* 0x000fc8000f83e014 */
[----:B------:R-:W-:Y:S01]  /*0ac0*/  UIADD3.X UR22, UR4, UR23, UR5, UP1, UP0 ;  /* 0x0000001704167290 */ /* 0x000fe20008fe0405 */
[----:B------:R-:W-:Y:S11]  /*0ad0*/  @P4 BRA `(.L_x_153) ;  /* 0x0000000000304947 */ /* 0x000ff60003800000 */
        /* <DEDUP_REMOVED lines=12> */
.L_x_153:
[----:B------:R-:W-:Y:S05]  /*0ba0*/  BSYNC B0 ;  /* 0x0000000000007941 */ /* 0x000fea0003800000 */
.L_x_152:
[----:B------:R-:W-:Y:S01]  /*0bb0*/  BSSY B0, `(.L_x_154) ;  /* 0x0000013000007945 */ /* 0x000fe20003800000 */
[----:B------:R-:W-:Y:S02]  /*0bc0*/  ISETP.GE.OR P4, PT, R15, UR29, P3 ;  /* 0x0000001d0f007c0c */ /* 0x000fe40009f86670 */
[----:B------:R-:W-:Y:S01]  /*0bd0*/  ISETP.GE.OR P3, PT, R16, UR29, P3 ;  /* 0x0000001d10007c0c */ /* 0x000fe20009f66670 */
[----:B------:R-:W-:-:S12]  /*0be0*/  @P0 BRA `(.L_x_155) ;  /* 0x00000000003c0947 */ /* 0x000fd80003800000 */
        /* <DEDUP_REMOVED lines=15> */
.L_x_155:
[----:B------:R-:W-:Y:S05]  /*0ce0*/  BSYNC B0 ;  /* 0x0000000000007941 */ /* 0x000fea0003800000 */
.L_x_154:
        /* <DEDUP_REMOVED lines=17> */
.L_x_157:
[----:B------:R-:W-:Y:S05]  /*0e00*/  BSYNC B0 ;  /* 0x0000000000007941 */ /* 0x000fea0003800000 */
.L_x_156:
[----:B------:R-:W-:Y:S04]  /*0e10*/  BSSY B0, `(.L_x_158) ;  /* 0x0000011000007945 */ /* 0x000fe80003800000 */
[----:B------:R-:W-:Y:S05]  /*0e20*/  @P1 BRA `(.L_x_159) ;  /* 0x00000000003c1947 */ /* 0x000fea0003800000 */
[----:B------:R-:W-:Y:S01]  /*0e30*/  IADD3 R0, P0, R4, 0x60, RZ ;  /* 0x0000006004007810 */ /* 0x000fe20007f1e0ff */
[----:B------:R-:W-:Y:S01]  /*0e40*/  ULDC.64 UR4, c[0x0][0x298] ;  /* 0x0000a60000047ab9 */ /* 0x000fe20000000a00 */
[----:B-123--:R-:W-:Y:S01]  /*0e50*/  MOV R3, R11 ;  /* 0x0000000b00037202 */ /* 0x00efe20000000f00 */
[----:B------:R-:W-:Y:S02]  /*0e60*/  IMAD.MOV.U32 R2, RZ, RZ, R12 ;  /* 0x000000ffff027224 */ /* 0x000fe400078e000c */
[----:B------:R-:W-:-:S04]  /*0e70*/  IMAD.X R4, RZ, RZ, R5, P0 ;  /* 0x000000ffff047224 */ /* 0x000fc800000e0605 */
[----:B------:R-:W-:Y:S02]  /*0e80*/  IMAD R6, R4, UR4, RZ ;  /* 0x0000000404067c24 */ /* 0x000fe4000f8e02ff */
        /* <DEDUP_REMOVED lines=9> */
.L_x_159:
[----:B------:R-:W-:Y:S05]  /*0f20*/  BSYNC B0 ;  /* 0x0000000000007941 */ /* 0x000fea0003800000 */
.L_x_158:
[----:B------:R-:W-:Y:S04]  /*0f30*/  BSSY B0, `(.L_x_160) ;  /* 0x000000a000007945 */ /* 0x000fe80003800000 */
[----:B------:R-:W-:Y:S05]  /*0f40*/  @P6 BRA `(.L_x_161) ;  /* 0x0000000000206947 */ /* 0x000fea0003800000 */
[----:B------:R-:W-:Y:S01]  /*0f50*/  IMAD R0, R8, UR11, RZ ;  /* 0x0000000b08007c24 */ /* 0x000fe2000f8e02ff */
[----:B------:R-:W-:-:S04]  /*0f60*/  ULDC.64 UR4, c[0x0][0x2b0] ;  /* 0x0000ac0000047ab9 */ /* 0x000fc80000000a00 */
[----:B-1234-:R-:W-:-:S04]  /*0f70*/  IADD3 R3, P0, R0, UR6, RZ ;  /* 0x0000000600037c10 */ /* 0x01efc8000ff1e0ff */
[----:B------:R-:W-:Y:S02]  /*0f80*/  LEA.HI.X.SX32 R0, R0, UR22, 0x1, P0 ;  /* 0x0000001600007c11 */ /* 0x000fe400080f0eff */
[----:B------:R-:W-:-:S04]  /*0f90*/  LEA R2, P0, R3, UR4, 0x2 ;  /* 0x0000000403027c11 */ /* 0x000fc8000f8010ff */
[----:B------:R-:W-:Y:S01]  /*0fa0*/  LEA.HI.X R3, R3, UR5, R0, 0x2, P0 ;  /* 0x0000000503037c11 */ /* 0x000fe200080f1400 */
[----:B------:R-:W-:-:S05]  /*0fb0*/  IMAD.MOV.U32 R0, RZ, RZ, 0x7f800000 ;  /* 0x7f800000ff007424 */ /* 0x000fca00078e00ff */
[----:B------:R1:W-:Y:S03]  /*0fc0*/  STG.E desc[UR18][R2.64], R0 ;  /* 0x0000000002007986 */ /* 0x0003e6000c101912 */
.L_x_161:
[----:B------:R-:W-:Y:S05]  /*0fd0*/  BSYNC B0 ;  /* 0x0000000000007941 */ /* 0x000fea0003800000 */
.L_x_160:
[----:B------:R-:W-:Y:S04]  /*0fe0*/  BSSY B0, `(.L_x_162) ;  /* 0x000000a000007945 */ /* 0x000fe80003800000 */
[----:B------:R-:W-:Y:S05]  /*0ff0*/  @P5 BRA `(.L_x_163) ;  /* 0x0000000000205947 */ /* 0x000fea0003800000 */
[----:B-1----:R-:W-:Y:S01]  /*1000*/  IMAD R0, R14, UR11, RZ ;  /* 0x0000000b0e007c24 */ /* 0x002fe2000f8e02ff */
[----:B------:R-:W-:-:S04]  /*1010*/  ULDC.64 UR4, c[0x0][0x2b0] ;  /* 0x0000ac0000047ab9 */ /* 0x000fc80000000a00 */
[----:B--234-:R-:W-:-:S04]  /*1020*/  IADD3 R3, P0, R0, UR6, RZ ;  /* 0x0000000600037c10 */ /* 0x01cfc8000ff1e0ff */
[----:B------:R-:W-:Y:S02]  /*1030*/  LEA.HI.X.SX32 R0, R0, UR22, 0x1, P0 ;  /* 0x0000001600007c11 */ /* 0x000fe400080f0eff */
[----:B------:R-:W-:-:S04]  /*1040*/  LEA R2, P0, R3, UR4, 0x2 ;  /* 0x0000000403027c11 */ /* 0x000fc8000f8010ff */
[----:B------:R-:W-:Y:S01]  /*1050*/  LEA.HI.X R3, R3, UR5, R0, 0x2, P0 ;  /* 0x0000000503037c11 */ /* 0x000fe200080f1400 */
[----:B------:R-:W-:-:S05]  /*1060*/  IMAD.MOV.U32 R0, RZ, RZ, 0x7f800000 ;  /* 0x7f800000ff007424 */ /* 0x000fca00078e00ff */
[----:B------:R1:W-:Y:S03]  /*1070*/  STG.E desc[UR18][R2.64], R0 ;  /* 0x0000000002007986 */ /* 0x0003e6000c101912 */
.L_x_163:
[----:B------:R-:W-:Y:S05]  /*1080*/  BSYNC B0 ;  /* 0x0000000000007941 */ /* 0x000fea0003800000 */
.L_x_162:
        /* <DEDUP_REMOVED lines=10> */
.L_x_165:
[----:B------:R-:W-:Y:S05]  /*1130*/  BSYNC B0 ;  /* 0x0000000000007941 */ /* 0x000fea0003800000 */
.L_x_164:
[----:B------:R-:W-:Y:S05]  /*1140*/  @P3 EXIT ;  /* 0x000000000000394d */ /* 0x000fea0003800000 */
[----:B-1----:R-:W-:Y:S01]  /*1150*/  IMAD R0, R16, UR11, RZ ;  /* 0x0000000b10007c24 */ /* 0x002fe2000f8e02ff */
[----:B------:R-:W-:-:S04]  /*1160*/  ULDC.64 UR4, c[0x0][0x2b0] ;  /* 0x0000ac0000047ab9 */ /* 0x000fc80000000a00 */
[----:B--234-:R-:W-:-:S04]  /*1170*/  IADD3 R3, P0, R0, UR6, RZ ;  /* 0x0000000600037c10 */ /* 0x01cfc8000ff1e0ff */
[----:B------:R-:W-:Y:S02]  /*1180*/  LEA.HI.X.SX32 R0, R0, UR22, 0x1, P0 ;  /* 0x0000001600007c11 */ /* 0x000fe400080f0eff */
[----:B------:R-:W-:-:S04]  /*1190*/  LEA R2, P0, R3, UR4, 0x2 ;  /* 0x0000000403027c11 */ /* 0x000fc8000f8010ff */
[----:B------:R-:W-:Y:S01]  /*11a0*/  LEA.HI.X R3, R3, UR5, R0, 0x2, P0 ;  /* 0x0000000503037c11 */ /* 0x000fe200080f1400 */
[----:B------:R-:W-:-:S05]  /*11b0*/  IMAD.MOV.U32 R0, RZ, RZ, 0x7f800000 ;  /* 0x7f800000ff007424 */ /* 0x000fca00078e00ff */
[----:B------:R-:W-:Y:S01]  /*11c0*/  STG.E desc[UR18][R2.64], R0 ;  /* 0x0000000002007986 */ /* 0x000fe2000c101912 */
[----:B------:R-:W-:Y:S05]  /*11d0*/  EXIT ;  /* 0x000000000000794d */ /* 0x000fea0003800000 */
.L_x_151:
[----:B------:R-:W1:Y:S01]  /*11e0*/  LDC R11, c[0x0][0x278] ;  /* 0x00009e00ff0b7b82 */ /* 0x000e620000000800 */
[----:B------:R-:W2:Y:S01]  /*11f0*/  S2R R6, SR_CTAID.Z ;  /* 0x0000000000067919 */ /* 0x000ea20000002700 */
[----:B------:R-:W-:Y:S01]  /*1200*/  SHF.R.S32.HI R33, RZ, 0x1f, R152 ;  /* 0x0000001fff217819 */ /* 0x000fe20000011498 */
[----:B------:R-:W-:Y:S02]  /*1210*/  UIADD3 UR14, -UR27, UR29, URZ ;  /* 0x0000001d1b0e7290 */ /* 0x000fe4000fffe13f */
[----:B------:R-:W-:Y:S01]  /*1220*/  UISETP.NE.AND UP0, UPT, UR16, -0x1, UPT ;  /* 0xffffffff1000788c */ /* 0x000fe2000bf05270 */
[CC--:B------:R-:W-:Y:S01]  /*1230*/  LEA.HI R9, R33.reuse, R152.reuse, RZ, 0x2 ;  /* 0x0000009821097211 */ /* 0x0c0fe200078f10ff */
[----:B------:R-:W-:Y:S01]  /*1240*/  UIADD3 UR24, UR25, -0x1, URZ ;  /* 0xffffffff19187890 */ /* 0x000fe2000fffe03f */
[----:B------:R-:W-:Y:S02]  /*1250*/  LEA.HI R35, R33, R152, RZ, 0x3 ;  /* 0x0000009821237211 */ /* 0x000fe400078f18ff */
[----:B------:R-:W-:Y:S01]  /*1260*/  LOP3.LUT R12, R9, 0xfffffffc, RZ, 0xc0, !PT ;  /* 0xfffffffc090c7812 */ /* 0x000fe200078ec0ff */
[----:B------:R-:W-:Y:S01]  /*1270*/  UIMAD UR20, UR24, -0x40, UR28 ;  /* 0xffffffc0181478a4 */ /* 0x000fe2000f8e021c */
[----:B------:R-:W-:-:S02]  /*1280*/  SHF.R.S32.HI R34, RZ, 0x3, R35 ;  /* 0x00000003ff227819 */ /* 0x000fc40000011423 */
[CC--:B------:R-:W-:Y:S01]  /*1290*/  LEA.HI R153, R33.reuse, R152.reuse, RZ, 0x5 ;  /* 0x0000009821997211 */ /* 0x0c0fe200078f28ff */
[----:B------:R-:W-:Y:S01]  /*12a0*/  IMAD.IADD R12, R152, 0x1, -R12 ;  /* 0x00000001980c7824 */ /* 0x000fe200078e0a0c */
[----:B------:R-:W-:Y:S01]  /*12b0*/  @UP0 ULDC.64 UR6, c[0x0][0x240] ;  /* 0x0000900000060ab9 */ /* 0x000fe20000000a00 */
[----:B------:R-:W-:Y:S01]  /*12c0*/  @!UP0 USHF.R.S32.HI UR21, URZ, 0x1f, UR8 ;  /* 0x0000001f3f158899 */ /* 0x000fe20008011408 */
[----:B------:R-:W-:Y:S01]  /*12d0*/  SHF.R.S32.HI R151, RZ, 0x5, R153 ;  /* 0x00000005ff977819 */ /* 0x000fe20000011499 */
[----:B------:R-:W-:Y:S01]  /*12e0*/  @UP0 UIMAD.WIDE.U32 UR12, UR16, UR6, URZ ;  /* 0x00000006100c02a5 */ /* 0x000fe2000f8e003f */
[----:B------:R-:W-:Y:S01]  /*12f0*/  IMAD.SHL.U32 R12, R12, 0x8, RZ ;  /* 0x000000080c0c7824 */ /* 0x000fe200078e00ff */
[----:B------:R-:W-:Y:S02]  /*1300*/  LEA.HI R33, R33, R152, RZ, 0x4 ;  /* 0x0000009821217211 */ /* 0x000fe400078f20ff */
[----:B------:R-:W-:Y:S01]  /*1310*/  @UP0 UIMAD UR11, UR16, UR7, UR13 ;  /* 0x00000007100b02a4 */ /* 0x000fe2000f8e020d */
[----:B-1----:R-:W-:Y:S01]  /*1320*/  IABS R0, R11 ;  /* 0x0000000b00007213 */ /* 0x002fe20000000000 */
[----:B------:R-:W-:Y:S01]  /*1330*/  USHF.R.S32.HI UR13, URZ, 0x1f, UR4 ;  /* 0x0000001f3f0d7899 */ /* 0x000fe20008011404 */
[----:B------:R-:W-:Y:S01]  /*1340*/  LOP3.LUT R7, R11, UR4, RZ, 0x3c, !PT ;  /* 0x000000040b077c12 */ /* 0x000fe2000f8e3cff */
[----:B------:R-:W-:Y:S01]  /*1350*/  @!UP0 ULDC.64 UR6, c[0x0][0x228] ;  /* 0x00008a0000068ab9 */ /* 0x000fe20000000a00 */
[----:B------:R-:W-:Y:S01]  /*1360*/  SHF.R.S32.HI R13, RZ, 0x1f, R12 ;  /* 0x0000001fff0d7819 */ /* 0x000fe2000001140c */
[----:B------:R-:W-:Y:S01]  /*1370*/  IMAD.MOV.U32 R10, RZ, RZ, R0 ;  /* 0x000000ffff0a7224 */ /* 0x000fe200078e0000 */
[----:B------:R-:W-:Y:S01]  /*1380*/  ISETP.GE.AND P5, PT, R7, RZ, PT ;  /* 0x000000ff0700720c */ /* 0x000fe20003fa6270 */
[----:B------:R-:W-:Y:S01]  /*1390*/  @!UP0 UIMAD UR21, UR21, UR6, URZ ;  /* 0x00000006151582a4 */ /* 0x000fe2000f8e023f */
[----:B------:R-:W-:Y:S01]  /*13a0*/  SHF.R.S32.HI R31, RZ, 0x4, R33 ;  /* 0x00000004ff1f7819 */ /* 0x000fe20000011421 */
[----:B------:R-:W1:Y:S01]  /*13b0*/  I2F.RP R2, R10 ;  /* 0x0000000a00027306 */ /* 0x000e620000209400 */
[----:B--2---:R-:W-:Y:S01]  /*13c0*/  IABS R6, R6 ;  /* 0x0000000600067213 */ /* 0x004fe20000000000 */
[----:B------:R-:W-:-:S02]  /*13d0*/  @!UP0 UIMAD.WIDE.U32 UR22, UR8, UR6, URZ ;  /* 0x00000006081682a5 */ /* 0x000fc4000f8e003f */
[----:B------:R-:W-:-:S03]  /*13e0*/  @!UP0 UIMAD UR21, UR8, UR7, UR21 ;  /* 0x00000007081582a4 */ /* 0x000fc6000f8e0215 */
[----:B------:R-:W-:Y:S01]  /*13f0*/  ULDC.64 UR6, c[0x0][0x258] ;  /* 0x0000960000067ab9 */ /* 0x000fe20000000a00 */
[----:B------:R-:W-:Y:S01]  /*1400*/  @!UP0 UIADD3 UR11, UR23, UR21, URZ ;  /* 0x00000015170b8290 */ /* 0x000fe2000fffe03f */
[----:B------:R-:W-:Y:S01]  /*1410*/  @!UP0 UMOV UR12, UR22 ;  /* 0x00000016000c8c82 */ /* 0x000fe20008000000 */
[----:B------:R-:W-:Y:S02]  /*1420*/  UIMAD UR13, UR13, UR6, URZ ;  /* 0x000000060d0d72a4 */ /* 0x000fe4000f8e023f */
[----:B------:R-:W-:Y:S01]  /*1430*/  UISETP.NE.AND UP0, UPT, UR10, -0x1, UPT ;  /* 0xffffffff0a00788c */ /* 0x000fe2000bf05270 */
[----:B-1----:R-:W1:Y:S01]  /*1440*/  MUFU.RCP R2, R2 ;  /* 0x0000000200027308 */ /* 0x002e620000001000 */
[----:B------:R-:W-:Y:S01]  /*1450*/  UIMAD UR7, UR4, UR7, UR13 ;  /* 0x00000007040772a4 */ /* 0x000fe2000f8e020d */
[----:B-1----:R-:W-:-:S06]  /*1460*/  VIADD R2, R2, 0xffffffe ;  /* 0x0ffffffe02027836 */ /* 0x002fcc0000000000 */
[----:B------:R-:W1:Y:S02]  /*1470*/  F2I.FTZ.U32.TRUNC.NTZ R3, R2 ;  /* 0x0000000200037305 */ /* 0x000e64000021f000 */
[----:B-1----:R-:W-:Y:S02]  /*1480*/  IMAD.MOV R0, RZ, RZ, -R3 ;  /* 0x000000ffff007224 */ /* 0x002fe400078e0a03 */
[----:B------:R-:W-:Y:S02]  /*1490*/  IMAD.MOV.U32 R2, RZ, RZ, RZ ;  /* 0x000000ffff027224 */ /* 0x000fe400078e00ff */
[----:B------:R-:W-:-:S04]  /*14a0*/  IMAD R0, R0, R10, RZ ;  /* 0x0000000a00007224 */ /* 0x000fc800078e02ff */
[----:B------:R-:W-:Y:S01]  /*14b0*/  IMAD.HI.U32 R0, R3, R0, R2 ;  /* 0x0000000003007227 */ /* 0x000fe200078e0002 */
[----:B------:R-:W-:-:S04]  /*14c0*/  SHF.R.S32.HI R2, RZ, 0x2, R9 ;  /* 0x00000002ff027819 */ /* 0x000fc80000011409 */
[----:B------:R-:W-:Y:S01]  /*14d0*/  ISETP.GE.AND P0, PT, R2, UR14, PT ;  /* 0x0000000e02007c0c */ /* 0x000fe2000bf06270 */
[----:B------:R-:W-:-:S04]  /*14e0*/  IMAD.HI.U32 R0, R0, R6, RZ ;  /* 0x0000000600007227 */ /* 0x000fc800078e00ff */
[C---:B------:R-:W-:Y:S02]  /*14f0*/  VIADD R4, R2.reuse, 0x40 ;  /* 0x0000004002047836 */ /* 0x040fe40000000000 */
[----:B------:R-:W-:Y:S02]  /*1500*/  IMAD.MOV R5, RZ, RZ, -R0 ;  /* 0x000000ffff057224 */ /* 0x000fe400078e0a00 */
[----:B------:R-:W-:Y:S01]  /*1510*/  VIADD R28, R2, 0x20 ;  /* 0x00000020021c7836 */ /* 0x000fe20000000000 */
[----:B------:R-:W-:Y:S01]  /*1520*/  ISETP.GE.AND P2, PT, R4, UR14, PT ;  /* 0x0000000e04007c0c */ /* 0x000fe2000bf46270 */
[----:B------:R-:W-:Y:S02]  /*1530*/  IMAD R4, R10, R5, R6 ;  /* 0x000000050a047224 */ /* 0x000fe400078e0206 */
[----:B------:R-:W-:Y:S01]  /*1540*/  VIADD R3, R2, 0x60 ;  /* 0x0000006002037836 */ /* 0x000fe20000000000 */
[----:B------:R-:W-:Y:S01]  /*1550*/  ISETP.GE.AND P3, PT, R28, UR14, PT ;  /* 0x0000000e1c007c0c */ /* 0x000fe2000bf66270 */
[----:B------:R-:W-:Y:S01]  /*1560*/  IMAD.SHL.U32 R5, R34, 0x40, RZ ;  /* 0x0000004022057824 */ /* 0x000fe200078e00ff */
[----:B------:R-:W-:Y:S01]  /*1570*/  ISETP.GT.U32.AND P6, PT, R10, R4, PT ;  /* 0x000000040a00720c */ /* 0x000fe20003fc4070 */
[----:B------:R-:W-:Y:S01]  /*1580*/  IMAD.U32 R6, RZ, RZ, UR17 ;  /* 0x00000011ff067e24 */ /* 0x000fe2000f8e00ff */
[----:B------:R-:W-:Y:S01]  /*1590*/  ISETP.GE.AND P1, PT, R3, UR14, PT ;  /* 0x0000000e03007c0c */ /* 0x000fe2000bf26270 */
[----:B------:R-:W1:Y:S01]  /*15a0*/  @!P0 LDC.64 R20, c[0x0][0x240] ;  /* 0x00009000ff148b82 */ /* 0x000e620000000a00 */
[----:B------:R-:W-:-:S02]  /*15b0*/  SHF.R.S32.HI R3, RZ, 0x1f, R2 ;  /* 0x0000001fff037819 */ /* 0x000fc40000011402 */
[----:B------:R-:W-:Y:S01]  /*15c0*/  LOP3.LUT R5, R5, 0xc0, RZ, 0xc0, !PT ;  /* 0x000000c005057812 */ /* 0x000fe200078ec0ff */
[----:B------:R-:W2:Y:S01]  /*15d0*/  @!P2 S2R R30, SR_CgaCtaId ;  /* 0x00000000001ea919 */ /* 0x000ea20000008800 */
[----:B------:R-:W-:Y:S02]  /*15e0*/  IMAD.WIDE R22, R6, 0x80, R2 ;  /* 0x0000008006167825 */ /* 0x000fe400078e0202 */
[----:B------:R-:W-:Y:S01]  /*15f0*/  LOP3.LUT R6, R5, 0x18, R12, 0xf8, !PT ;  /* 0x0000001805067812 */ /* 0x000fe200078ef80c */
[----:B------:R-:W3:Y:S01]  /*1600*/  @!P3 LDC.64 R14, c[0x0][0x240] ;  /* 0x00009000ff0ebb82 */ /* 0x000ee20000000a00 */
[----:B------:R-:W-:Y:S01]  /*1610*/  SHF.R.U32.HI R5, RZ, 0x3, R5 ;  /* 0x00000003ff057819 */ /* 0x000fe20000011605 */
[----:B------:R-:W-:Y:S01]  /*1620*/  @!P6 IMAD.IADD R4, R4, 0x1, -R10 ;  /* 0x000000010404e824 */ /* 0x000fe200078e0a0a */
[----:B------:R-:W4:Y:S01]  /*1630*/  @!P3 S2R R32, SR_CgaCtaId ;  /* 0x000000000020b919 */ /* 0x000f220000008800 */
[----:B------:R-:W-:Y:S01]  /*1640*/  @!P6 VIADD R0, R0, 0x1 ;  /* 0x000000010000e836 */ /* 0x000fe20000000000 */
[----:B------:R-:W-:Y:S01]  /*1650*/  LOP3.LUT R8, R6, R5, RZ, 0x3c, !PT ;  /* 0x0000000506087212 */ /* 0x000fe200078e3cff */
[----:B------:R-:W-:Y:S01]  /*1660*/  IMAD.U32 R5, RZ, RZ, UR6 ;  /* 0x00000006ff057e24 */ /* 0x000fe2000f8e00ff */
[----:B------:R-:W-:Y:S01]  /*1670*/  ISETP.GE.U32.AND P4, PT, R4, R10, PT ;  /* 0x0000000a0400720c */ /* 0x000fe20003f86070 */
[----:B------:R-:W5:Y:S01]  /*1680*/  @!P3 LDC.64 R26, c[0x0][0x210] ;  /* 0x00008400ff1abb82 */ /* 0x000f620000000a00 */
[----:B------:R-:W-:Y:S01]  /*1690*/  LEA.HI R4, R9, R2, RZ, 0x1 ;  /* 0x0000000209047211 */ /* 0x000fe200078f08ff */
[----:B------:R-:W-:Y:S01]  /*16a0*/  UMOV UR6, 0x400 ;  /* 0x0000040000067882 */ /* 0x000fe20000000000 */
[----:B------:R-:W-:-:S02]  /*16b0*/  ISETP.GE.AND P6, PT, R2, UR20, PT ;  /* 0x0000001402007c0c */ /* 0x000fc4000bfc6270 */
[----:B------:R-:W-:-:S03]  /*16c0*/  LOP3.LUT R4, R4, 0x7fffffe, RZ, 0xc0, !PT ;  /* 0x07fffffe04047812 */ /* 0x000fc600078ec0ff */
[----:B------:R-:W2:Y:S04]  /*16d0*/  @!P0 LDC.64 R24, c[0x0][0x210] ;  /* 0x00008400ff188b82 */ /* 0x000ea80000000a00 */
[----:B------:R-:W-:Y:S01]  /*16e0*/  @P4 VIADD R0, R0, 0x1 ;  /* 0x0000000100004836 */ /* 0x000fe20000000000 */
[----:B------:R-:W-:Y:S01]  /*16f0*/  IADD3 R6, P4, R12, UR12, RZ ;  /* 0x0000000c0c067c10 */ /* 0x000fe2000ff9e0ff */
[----:B------:R-:W-:Y:S02]  /*1700*/  @UP0 ULDC.64 UR12, c[0x0][0x248] ;  /* 0x00009200000c0ab9 */ /* 0x000fe40000000a00 */
[----:B------:R-:W-:Y:S01]  /*1710*/  IMAD.MOV.U32 R18, RZ, RZ, R0 ;  /* 0x000000ffff127224 */ /* 0x000fe200078e0000 */
[----:B------:R-:W-:Y:S01]  /*1720*/  IADD3.X R7, R13, UR11, RZ, P4, !PT ;  /* 0x0000000b0d077c10 */ /* 0x000fe2000a7fe4ff */
[----:B------:R-:W-:Y:S01]  /*1730*/  IMAD.IADD R0, R2, 0x1, -R4 ;  /* 0x0000000102007824 */ /* 0x000fe200078e0a04 */
[----:B------:R-:W-:Y:S01]  /*1740*/  @!P3 IADD3 R10, P4, R22, 0x20, RZ ;  /* 0x00000020160ab810 */ /* 0x000fe20007f9e0ff */
[----:B------:R-:W-:Y:S01]  /*1750*/  @!P5 IMAD.MOV R18, RZ, RZ, -R18 ;  /* 0x000000ffff12d224 */ /* 0x000fe200078e0a12 */
[----:B------:R-:W-:Y:S01]  /*1760*/  ISETP.NE.AND P5, PT, R11, RZ, PT ;  /* 0x000000ff0b00720c */ /* 0x000fe20003fa5270 */
[----:B------:R-:W-:Y:S01]  /*1770*/  IMAD R0, R151, 0x8, R0 ;  /* 0x0000000897007824 */ /* 0x000fe200078e0200 */
[----:B------:R-:W4:Y:S01]  /*1780*/  @!P6 S2R R29, SR_CgaCtaId ;  /* 0x00000000001de919 */ /* 0x000f220000008800 */
[----:B------:R-:W-:Y:S01]  /*1790*/  IMAD.WIDE.U32 R6, R5, UR4, R6 ;  /* 0x0000000405067c25 */ /* 0x000fe2000f8e0006 */
[----:B------:R-:W5:Y:S03]  /*17a0*/  S2UR UR4, SR_CgaCtaId ;  /* 0x00000000000479c3 */ /* 0x000f660000008800 */
[----:B------:R-:W-:-:S02]  /*17b0*/  IMAD.U32 R17, R0, 0x20, R8 ;  /* 0x0000002000117824 */ /* 0x000fc400078e0008 */
[----:B------:R-:W-:Y:S02]  /*17c0*/  @!P3 IMAD.X R0, RZ, RZ, R23, P4 ;  /* 0x000000ffff00b224 */ /* 0x000fe400020e0617 */
[----:B------:R-:W-:Y:S01]  /*17d0*/  VIADD R5, R7, UR7 ;  /* 0x0000000707057c36 */ /* 0x000fe20008000000 */
[----:B------:R-:W-:Y:S01]  /*17e0*/  @UP0 UIADD3 UR7, UR9, UR10, URZ ;  /* 0x0000000a09070290 */ /* 0x000fe2000fffe03f */
[----:B------:R-:W-:Y:S01]  /*17f0*/  @!P5 LOP3.LUT R18, RZ, R11, RZ, 0x33, !PT ;  /* 0x0000000bff12d212 */ /* 0x000fe200078e33ff */
[----:B---3--:R-:W-:Y:S01]  /*1800*/  @!P3 IMAD R0, R0, R14, RZ ;  /* 0x0000000e0000b224 */ /* 0x008fe200078e02ff */
[----:B------:R-:W-:Y:S01]  /*1810*/  ISETP.GE.AND P5, PT, R28, UR20, PT ;  /* 0x000000141c007c0c */ /* 0x000fe2000bfa6270 */
[----:B------:R-:W-:Y:S02]  /*1820*/  @!P3 IMAD.MOV.U32 R4, RZ, RZ, R6 ;  /* 0x000000ffff04b224 */ /* 0x000fe400078e0006 */
[----:B------:R-:W-:Y:S02]  /*1830*/  @!P3 IMAD R8, R10, R15, R0 ;  /* 0x0000000f0a08b224 */ /* 0x000fe400078e0200 */
[----:B-1----:R-:W-:-:S02]  /*1840*/  @!P0 IMAD R0, R23, R20, RZ ;  /* 0x0000001417008224 */ /* 0x002fc400078e02ff */
[----:B------:R-:W-:-:S04]  /*1850*/  @!P3 IMAD.WIDE.U32 R10, R10, R14, R4 ;  /* 0x0000000e0a0ab225 */ /* 0x000fc800078e0004 */
[----:B------:R-:W-:Y:S02]  /*1860*/  @!P0 IMAD R16, R22, R21, R0 ;  /* 0x0000001516108224 */ /* 0x000fe400078e0200 */
[----:B------:R-:W-:Y:S01]  /*1870*/  @!P3 IMAD.IADD R0, R11, 0x1, R8 ;  /* 0x000000010b00b824 */ /* 0x000fe200078e0208 */
[C---:B-----5:R-:W-:Y:S01]  /*1880*/  @!P3 LEA R8, P4, R10.reuse, R26, 0x1 ;  /* 0x0000001a0a08b211 */ /* 0x060fe200078808ff */
[----:B------:R-:W-:Y:S01]  /*1890*/  @!P0 IMAD.MOV.U32 R14, RZ, RZ, R6 ;  /* 0x000000ffff0e8224 */ /* 0x000fe200078e0006 */
[----:B------:R-:W1:Y:S01]  /*18a0*/  @!P1 S2R R26, SR_CgaCtaId ;  /* 0x00000000001a9919 */ /* 0x000e620000008800 */
[----:B------:R-:W-:Y:S01]  /*18b0*/  @!P0 IMAD.MOV.U32 R15, RZ, RZ, R5 ;  /* 0x000000ffff0f8224 */ /* 0x000fe200078e0005 */
[----:B------:R-:W-:Y:S01]  /*18c0*/  @!P3 LEA.HI.X R9, R10, R27, R0, 0x1, P4 ;  /* 0x0000001b0a09b211 */ /* 0x000fe200020f0c00 */
[----:B------:R-:W-:Y:S01]  /*18d0*/  ULEA UR4, UR4, UR6, 0x18 ;  /* 0x0000000604047291 */ /* 0x000fe2000f8ec03f */
[----:B------:R-:W3:Y:S01]  /*18e0*/  @!P5 S2R R19, SR_CgaCtaId ;  /* 0x000000000013d919 */ /* 0x000ee20000008800 */
[----:B------:R-:W-:Y:S01]  /*18f0*/  @!P0 IMAD.WIDE.U32 R14, R22, R20, R14 ;  /* 0x00000014160e8225 */ /* 0x000fe200078e000e */
[----:B------:R-:W-:Y:S01]  /*1900*/  LEA.HI R27, R33, R31, RZ, 0x1 ;  /* 0x0000001f211b7211 */ /* 0x000fe200078f08ff */
[----:B------:R-:W5:Y:S01]  /*1910*/  @!P2 LDC.64 R20, c[0x0][0x240] ;  /* 0x00009000ff14ab82 */ /* 0x000f620000000a00 */
[----:B------:R-:W-:Y:S01]  /*1920*/  @UP0 UIADD3 UR6, UR9, UR10, URZ ;  /* 0x0000000a09060290 */ /* 0x000fe2000fffe03f */
[----:B------:R-:W-:Y:S01]  /*1930*/  @!P0 IMAD.IADD R0, R15, 0x1, R16 ;  /* 0x000000010f008824 */ /* 0x000fe200078e0210 */
[C---:B--2---:R-:W-:Y:S01]  /*1940*/  @!P0 LEA R10, P4, R14.reuse, R24, 0x1 ;  /* 0x000000180e0a8211 */ /* 0x044fe200078808ff */
[----:B------:R-:W-:Y:S01]  /*1950*/  @UP0 ULDC.64 UR10, c[0x0][0x250] ;  /* 0x00009400000a0ab9 */ /* 0x000fe20000000a00 */
[----:B------:R-:W-:Y:S01]  /*1960*/  LEA R234, R17, UR4, 0x1 ;  /* 0x0000000411ea7c11 */ /* 0x000fe2000f8e08ff */
[----:B------:R-:W-:Y:S01]  /*1970*/  @UP0 UIMAD.WIDE.U32 UR32, UR6, UR12, URZ ;  /* 0x0000000c062002a5 */ /* 0x000fe2000f8e003f */
[----:B------:R-:W-:Y:S01]  /*1980*/  @!P0 LEA.HI.X R11, R14, R25, R0, 0x1, P4 ;  /* 0x000000190e0b8211 */ /* 0x000fe200020f0c00 */
[----:B------:R-:W-:Y:S01]  /*1990*/  @UP0 UIMAD.WIDE.U32 UR30, UR7, UR10, URZ ;  /* 0x0000000a071e02a5 */ /* 0x000fe2000f8e003f */
[----:B------:R-:W-:Y:S01]  /*19a0*/  LOP3.LUT R0, R27, 0xfffffffe, RZ, 0xc0, !PT ;  /* 0xfffffffe1b007812 */ /* 0x000fe200078ec0ff */
[----:B------:R-:W2:Y:S01]  /*19b0*/  @!P2 LDC.64 R24, c[0x0][0x210] ;  /* 0x00008400ff18ab82 */ /* 0x000ea20000000a00 */
[----:B------:R-:W-:Y:S01]  /*19c0*/  @!P2 MOV R14, 0x400 ;  /* 0x00000400000ea802 */ /* 0x000fe20000000f00 */
[----:B------:R-:W-:Y:S01]  /*19d0*/  @!PT LDS RZ, [RZ] ;  /* 0x00000000fffff984 */ /* 0x000fe20000000800 */
[----:B------:R-:W-:Y:S01]  /*19e0*/  @!PT LDS RZ, [RZ] ;  /* 0x00000000fffff984 */ /* 0x000fe20000000800 */
[----:B------:R-:W-:Y:S01]  /*19f0*/  @!PT LDS RZ, [RZ] ;  /* 0x00000000fffff984 */ /* 0x000fe20000000800 */
[----:B------:R-:W-:Y:S01]  /*1a00*/  @!P0 LDGSTS.E.BYPASS.LTC128B.128 [R234], desc[UR18][R10.64] ;  /* 0x000000000aea8fae */ /* 0x000fe2000b901d52 */
[----:B------:R-:W-:Y:S01]  /*1a10*/  @!P6 MOV R15, 0x400 ;  /* 0x00000400000fe802 */ /* 0x000fe20000000f00 */
[----:B------:R-:W-:Y:S01]  /*1a20*/  IMAD.IADD R31, R31, 0x1, -R0 ;  /* 0x000000011f1f7824 */ /* 0x000fe200078e0a00 */
[----:B------:R-:W-:Y:S01]  /*1a30*/  @!P2 LEA R30, R30, R14, 0x18 ;  /* 0x0000000e1e1ea211 */ /* 0x000fe200078ec0ff */
[----:B------:R-:W-:Y:S01]  /*1a40*/  @!P0 LDGSTS.E.BYPASS.LTC128B.128 [R234+0x2000], desc[UR18][R10.64+0x40] ;  /* 0x020000400aea8fae */ /* 0x000fe2000b901d52 */
[----:B------:R-:W-:Y:S01]  /*1a50*/  @!P1 MOV R14, 0x400 ;  /* 0x00000400000e9802 */ /* 0x000fe20000000f00 */
[----:B------:R-:W-:Y:S01]  /*1a60*/  @UP0 UIMAD UR6, UR6, UR13, URZ ;  /* 0x0000000d060602a4 */ /* 0x000fe2000f8e023f */
[----:B----4-:R-:W-:Y:S01]  /*1a70*/  @!P6 LEA R29, R29, R15, 0x18 ;  /* 0x0000000f1d1de211 */ /* 0x010fe200078ec0ff */
[----:B------:R4:W-:Y:S01]  /*1a80*/  @!P0 LDGSTS.E.BYPASS.LTC128B.128 [R234+0x4000], desc[UR18][R10.64+0x80] ;  /* 0x040000800aea8fae */ /* 0x0009e2000b901d52 */
[----:B------:R-:W-:Y:S01]  /*1a90*/  @!P2 IADD3 R0, P0, R22, 0x40, RZ ;  /* 0x000000401600a810 */ /* 0x000fe20007f1e0ff */
[----:B------:R-:W-:Y:S01]  /*1aa0*/  @UP0 UIMAD UR7, UR7, UR11, URZ ;  /* 0x0000000b070702a4 */ /* 0x000fe2000f8e023f */
[----:B------:R-:W-:-:S02]  /*1ab0*/  @!P3 MOV R15, 0x400 ;  /* 0x00000400000fb802 */ /* 0x000fc40000000f00 */
[----:B-1----:R-:W-:Y:S01]  /*1ac0*/  @!P1 LEA R26, R26, R14, 0x18 ;  /* 0x0000000e1a1a9211 */ /* 0x002fe200078ec0ff */
[----:B------:R-:W-:Y:S01]  /*1ad0*/  @UP0 UIADD3 UR22, UR31, UR7, URZ ;  /* 0x000000071f160290 */ /* 0x000fe2000fffe03f */
[----:B------:R-:W-:Y:S02]  /*1ae0*/  @!P3 LEA R15, R32, R15, 0x18 ;  /* 0x0000000f200fb211 */ /* 0x000fe400078ec0ff */
[----:B------:R-:W-:Y:S01]  /*1af0*/  ISETP.GE.AND P4, PT, R28, UR20, PT ;  /* 0x000000141c007c0c */ /* 0x000fe2000bf86270 */
[----:B----4-:R-:W-:Y:S01]  /*1b00*/  @!P2 IMAD.X R10, RZ, RZ, R23, P0 ;  /* 0x000000ffff0aa224 */ /* 0x010fe200000e0617 */
[----:B------:R-:W-:Y:S02]  /*1b10*/  @!P5 MOV R11, 0x400 ;  /* 0x00000400000bd802 */ /* 0x000fe40000000f00 */
[----:B------:R-:W-:Y:S01]  /*1b20*/  @!P1 IADD3 R22, P0, R22, 0x60, RZ ;  /* 0x0000006016169810 */ /* 0x000fe20007f1e0ff */
[----:B-----5:R-:W-:Y:S01]  /*1b30*/  @!P2 IMAD R10, R10, R20, RZ ;  /* 0x000000140a0aa224 */ /* 0x020fe200078e02ff */
[----:B---3--:R-:W-:Y:S01]  /*1b40*/  @!P5 LEA R27, R19, R11, 0x18 ;  /* 0x0000000b131bd211 */ /* 0x008fe200078ec0ff */
[----:B------:R-:W-:-:S02]  /*1b50*/  @!P2 IMAD.MOV.U32 R11, RZ, RZ, R5 ;  /* 0x000000ffff0ba224 */ /* 0x000fc400078e0005 */
[C---:B------:R-:W-:Y:S02]  /*1b60*/  @!P2 IMAD R14, R0.reuse, R21, R10 ;  /* 0x00000015000ea224 */ /* 0x040fe400078e020a */
[----:B------:R-:W-:Y:S02]  /*1b70*/  @!P2 IMAD.MOV.U32 R10, RZ, RZ, R6 ;  /* 0x000000ffff0aa224 */ /* 0x000fe400078e0006 */
[----:B------:R-:W-:Y:S02]  /*1b80*/  @!P1 IMAD.X R23, RZ, RZ, R23, P0 ;  /* 0x000000ffff179224 */ /* 0x000fe400000e0617 */
[----:B------:R-:W-:-:S04]  /*1b90*/  @!P2 IMAD.WIDE.U32 R10, R0, R20, R10 ;  /* 0x00000014000aa225 */ /* 0x000fc800078e000a */
[----:B------:R-:W-:-:S05]  /*1ba0*/  @!P3 IMAD R0, R17, 0x2, R15 ;  /* 0x000000021100b824 */ /* 0x000fca00078e020f */
[----:B------:R-:W-:Y:S04]  /*1bb0*/  @!P3 LDGSTS.E.BYPASS.LTC128B.128 [R0+0x800], desc[UR18][R8.64] ;  /* 0x008000000800bfae */ /* 0x000fe8000b901d52 */
[----:B------:R-:W-:Y:S04]  /*1bc0*/  @!P3 LDGSTS.E.BYPASS.LTC128B.128 [R0+0x2800], desc[UR18][R8.64+0x40] ;  /* 0x028000400800bfae */ /* 0x000fe8000b901d52 */
[----:B------:R1:W-:Y:S01]  /*1bd0*/  @!P3 LDGSTS.E.BYPASS.LTC128B.128 [R0+0x4800], desc[UR18][R8.64+0x80] ;  /* 0x048000800800bfae */ /* 0x0003e2000b901d52 */
[----:B------:R-:W-:Y:S01]  /*1be0*/  ISETP.GE.AND P3, PT, R2, UR20, PT ;  /* 0x0000001402007c0c */ /* 0x000fe2000bf66270 */
[----:B------:R-:W-:Y:S01]  /*1bf0*/  @UP0 UIADD3 UR20, UR33, UR6, URZ ;  /* 0x0000000621140290 */ /* 0x000fe2000fffe03f */
[----:B-1----:R-:W-:Y:S01]  /*1c00*/  @!P2 IMAD.IADD R0, R11, 0x1, R14 ;  /* 0x000000010b00a824 */ /* 0x002fe200078e020e */
[----:B--2---:R-:W-:-:S02]  /*1c10*/  @!P2 LEA R8, P0, R10, R24, 0x1 ;  /* 0x000000180a08a211 */ /* 0x004fc400078008ff */
[----:B------:R-:W-:Y:S02]  /*1c20*/  LOP3.LUT R11, R33, 0xfffffff0, RZ, 0xc0, !PT ;  /* 0xfffffff0210b7812 */ /* 0x000fe400078ec0ff */
[----:B------:R-:W-:Y:S02]  /*1c30*/  LOP3.LUT R14, R35, 0xfffffff8, RZ, 0xc0, !PT ;  /* 0xfffffff8230e7812 */ /* 0x000fe400078ec0ff */
[----:B------:R-:W-:Y:S01]  /*1c40*/  @!P2 LEA.HI.X R9, R10, R25, R0, 0x1, P0 ;  /* 0x000000190a09a211 */ /* 0x000fe200000f0c00 */
[C---:B------:R-:W-:Y:S01]  /*1c50*/  IMAD.IADD R0, R152.reuse, 0x1, -R11 ;  /* 0x0000000198007824 */ /* 0x040fe200078e0a0b */
[----:B------:R-:W-:Y:S01]  /*1c60*/  PLOP3.LUT P0, PT, PT, PT, UP0, 0x80, 0x0 ;  /* 0x000000000000781c */ /* 0x000fe20003f0f008 */
[----:B------:R-:W-:-:S03]  /*1c70*/  IMAD.IADD R14, R152, 0x1, -R14 ;  /* 0x00000001980e7824 */ /* 0x000fc600078e0a0e */
[----:B------:R-:W-:Y:S02]  /*1c80*/  LEA.HI R10, R0, R0, RZ, 0x1 ;  /* 0x00000000000a7211 */ /* 0x000fe400078f08ff */
[----:B------:R-:W-:Y:S02]  /*1c90*/  LEA.HI R11, R14, R14, RZ, 0x1 ;  /* 0x0000000e0e0b7211 */ /* 0x000fe400078f08ff */
[----:B------:R-:W-:Y:S02]  /*1ca0*/  LOP3.LUT R16, R10, 0x7fffffe, RZ, 0xc0, !PT ;  /* 0x07fffffe0a107812 */ /* 0x000fe400078ec0ff */
[----:B------:R-:W-:Y:S02]  /*1cb0*/  LOP3.LUT R15, R11, 0x7fffffe, RZ, 0xc0, !PT ;  /* 0x07fffffe0b0f7812 */ /* 0x000fe400078ec0ff */
[----:B------:R-:W-:Y:S01]  /*1cc0*/  SHF.R.S32.HI R19, RZ, 0x1f, R0 ;  /* 0x0000001fff137819 */ /* 0x000fe20000011400 */
[----:B------:R-:W-:Y:S02]  /*1cd0*/  IMAD.IADD R150, R0, 0x1, -R16 ;  /* 0x0000000100967824 */ /* 0x000fe400078e0a10 */
[----:B------:R-:W-:Y:S01]  /*1ce0*/  IMAD.IADD R25, R14, 0x1, -R15 ;  /* 0x000000010e197824 */ /* 0x000fe200078e0a0f */
[----:B------:R-:W-:Y:S01]  /*1cf0*/  LEA.HI R28, R19, R0, RZ, 0x3 ;  /* 0x00000000131c7211 */ /* 0x000fe200078f18ff */
[----:B------:R-:W-:Y:S06]  /*1d00*/  @P0 BRA `(.L_x_166) ;  /* 0x0000000000300947 */ /* 0x000fec0003800000 */
[----:B------:R-:W-:Y:S01]  /*1d10*/  USHF.R.S32.HI UR21, URZ, 0x1f, UR9 ;  /* 0x0000001f3f157899 */ /* 0x000fe20008011409 */
[----:B------:R-:W-:Y:S01]  /*1d20*/  ULDC.64 UR12, c[0x0][0x248] ;  /* 0x00009200000c7ab9 */ /* 0x000fe20000000a00 */
[----:B------:R-:W-:Y:S02]  /*1d30*/  USHF.R.S32.HI UR20, URZ, 0x1f, UR8 ;  /* 0x0000001f3f147899 */ /* 0x000fe40008011408 */
[----:B------:R-:W-:Y:S02]  /*1d40*/  UIMAD UR21, UR21, UR12, URZ ;  /* 0x0000000c151572a4 */ /* 0x000fe4000f8e023f */
[----:B------:R-:W-:Y:S02]  /*1d50*/  UIMAD.WIDE.U32 UR32, UR9, UR12, URZ ;  /* 0x0000000c092072a5 */ /* 0x000fe4000f8e003f */
[----:B------:R-:W-:Y:S01]  /*1d60*/  UIMAD UR21, UR9, UR13, UR21 ;  /* 0x0000000d091572a4 */ /* 0x000fe2000f8e0215 */
[----:B------:R-:W-:-:S03]  /*1d70*/  ULDC.64 UR6, c[0x0][0x230] ;  /* 0x00008c0000067ab9 */ /* 0x000fc60000000a00 */
[----:B------:R-:W-:Y:S02]  /*1d80*/  UIADD3 UR33, UR33, UR21, URZ ;  /* 0x0000001521217290 */ /* 0x000fe4000fffe03f */
[----:B------:R-:W-:Y:S02]  /*1d90*/  UIMAD UR20, UR20, UR6, URZ ;  /* 0x00000006141472a4 */ /* 0x000fe4000f8e023f */
[----:B------:R-:W-:Y:S02]  /*1da0*/  UIMAD.WIDE.U32 UR32, UR8, UR6, UR32 ;  /* 0x00000006082072a5 */ /* 0x000fe4000f8e0020 */
[----:B------:R-:W-:-:S04]  /*1db0*/  UIMAD UR7, UR8, UR7, UR20 ;  /* 0x00000007080772a4 */ /* 0x000fc8000f8e0214 */
[----:B------:R-:W-:Y:S02]  /*1dc0*/  UIADD3 UR20, UR33, UR7, URZ ;  /* 0x0000000721147290 */ /* 0x000fe4000fffe03f */
.L_x_166:
[--C-:B------:R-:W-:Y:S02]  /*1dd0*/  SHF.R.S32.HI R19, RZ, 0x1, R10.reuse ;  /* 0x00000001ff137819 */ /* 0x100fe4000001140a */
[----:B------:R-:W-:Y:S02]  /*1de0*/  SHF.R.S32.HI R14, RZ, 0x1f, R10 ;  /* 0x0000001fff0e7819 */ /* 0x000fe4000001140a */
[----:B------:R-:W-:Y:S01]  /*1df0*/  SHF.R.S32.HI R37, RZ, 0x1, R11 ;  /* 0x00000001ff257819 */ /* 0x000fe2000001140b */
[----:B------:R-:W-:Y:S06]  /*1e00*/  @P0 BRA `(.L_x_167) ;  /* 0x0000000000300947 */ /* 0x000fec0003800000 */
[----:B------:R-:W-:Y:S01]  /*1e10*/  USHF.R.S32.HI UR21, URZ, 0x1f, UR9 ;  /* 0x0000001f3f157899 */ /* 0x000fe20008011409 */
[----:B------:R-:W-:Y:S01]  /*1e20*/  ULDC.64 UR10, c[0x0][0x250] ;  /* 0x00009400000a7ab9 */ /* 0x000fe20000000a00 */
[----:B------:R-:W-:Y:S02]  /*1e30*/  ULDC.64 UR6, c[0x0][0x238] ;  /* 0x00008e0000067ab9 */ /* 0x000fe40000000a00 */
[----:B------:R-:W-:Y:S02]  /*1e40*/  UIMAD UR21, UR21, UR10, URZ ;  /* 0x0000000a151572a4 */ /* 0x000fe4000f8e023f */
[----:B------:R-:W-:Y:S02]  /*1e50*/  UIMAD.WIDE.U32 UR22, UR9, UR10, URZ ;  /* 0x0000000a091672a5 */ /* 0x000fe4000f8e003f */
[----:B------:R-:W-:Y:S02]  /*1e60*/  UIMAD UR21, UR9, UR11, UR21 ;  /* 0x0000000b091572a4 */ /* 0x000fe4000f8e0215 */
[----:B------:R-:W-:-:S02]  /*1e70*/  USHF.R.S32.HI UR9, URZ, 0x1f, UR8 ;  /* 0x0000001f3f097899 */ /* 0x000fc40008011408 */
[----:B------:R-:W-:Y:S02]  /*1e80*/  UIADD3 UR23, UR23, UR21, URZ ;  /* 0x0000001517177290 */ /* 0x000fe4000fffe03f */
[----:B------:R-:W-:Y:S02]  /*1e90*/  UIMAD UR9, UR9, UR6, URZ ;  /* 0x00000006090972a4 */ /* 0x000fe4000f8e023f */
[----:B------:R-:W-:Y:S02]  /*1ea0*/  UIMAD.WIDE.U32 UR30, UR8, UR6, UR22 ;  /* 0x00000006081e72a5 */ /* 0x000fe4000f8e0016 */
[----:B------:R-:W-:-:S04]  /*1eb0*/  UIMAD UR7, UR8, UR7, UR9 ;  /* 0x00000007080772a4 */ /* 0x000fc8000f8e0209 */
[----:B------:R-:W-:-:S12]  /*1ec0*/  UIADD3 UR22, UR31, UR7, URZ ;  /* 0x000000071f167290 */ /* 0x000fd8000fffe03f */
.L_x_167:
[C---:B------:R-:W-:Y:S01]  /*1ed0*/  IMAD R0, R3.reuse, UR12, RZ ;  /* 0x0000000c03007c24 */ /* 0x040fe2000f8e02ff */
[----:B------:R-:W1:Y:S01]  /*1ee0*/  @!P1 LDC.64 R20, c[0x0][0x240] ;  /* 0x00009000ff149b82 */ /* 0x000e620000000a00 */
[----:B------:R-:W-:Y:S01]  /*1ef0*/  IMAD.WIDE.U32 R10, R2, UR12, R12 ;  /* 0x0000000c020a7c25 */ /* 0x000fe2000f8e000c */
[----:B------:R-:W-:Y:S01]  /*1f00*/  ULDC.64 UR8, c[0x0][0x260] ;  /* 0x0000980000087ab9 */ /* 0x000fe20000000a00 */
[----:B------:R-:W-:Y:S02]  /*1f10*/  USHF.L.U32 UR21, UR12, 0x6, URZ ;  /* 0x000000060c157899 */ /* 0x000fe4000800063f */
[----:B------:R-:W-:Y:S01]  /*1f20*/  IMAD R4, R3, UR10, RZ ;  /* 0x0000000a03047c24 */ /* 0x000fe2000f8e02ff */
[----:B------:R-:W-:Y:S01]  /*1f30*/  IADD3 R10, P0, R10, UR32, RZ ;  /* 0x000000200a0a7c10 */ /* 0x000fe2000ff1e0ff */
[----:B------:R-:W-:Y:S01]  /*1f40*/  IMAD R3, R2, UR13, R0 ;  /* 0x0000000d02037c24 */ /* 0x000fe2000f8e0200 */
[----:B------:R-:W-:Y:S01]  /*1f50*/  LEA.HI R0, R14, R19, RZ, 0x2 ;  /* 0x000000130e007211 */ /* 0x000fe200078f10ff */
[C---:B------:R-:W-:Y:S01]  /*1f60*/  IMAD.WIDE.U32 R12, R2.reuse, UR10, R12 ;  /* 0x0000000a020c7c25 */ /* 0x040fe2000f8e000c */
[----:B------:R-:W-:Y:S01]  /*1f70*/  SHF.R.S32.HI R14, RZ, 0x1f, R18 ;  /* 0x0000001fff0e7819 */ /* 0x000fe20000011412 */
[----:B------:R-:W-:Y:S01]  /*1f80*/  USHF.L.U32 UR31, UR12, 0x5, URZ ;  /* 0x000000050c1f7899 */ /* 0x000fe2000800063f */
[----:B------:R-:W-:Y:S01]  /*1f90*/  IADD3.X R11, R11, UR20, R3, P0, !PT ;  /* 0x000000140b0b7c10 */ /* 0x000fe200087fe403 */
[----:B------:R-:W-:Y:S01]  /*1fa0*/  IMAD R7, R2, UR11, R4 ;  /* 0x0000000b02077c24 */ /* 0x000fe2000f8e0204 */
[----:B------:R-:W-:Y:S01]  /*1fb0*/  LOP3.LUT R4, R0, 0xfffffffc, RZ, 0xc0, !PT ;  /* 0xfffffffc00047812 */ /* 0x000fe200078ec0ff */
[----:B------:R-:W-:Y:S01]  /*1fc0*/  @!P2 IMAD R0, R17, 0x2, R30 ;  /* 0x000000021100a824 */ /* 0x000fe200078e021e */
[----:B------:R-:W-:Y:S01]  /*1fd0*/  IADD3 R12, P0, R12, UR30, RZ ;  /* 0x0000001e0c0c7c10 */ /* 0x000fe2000ff1e0ff */
[----:B------:R-:W-:Y:S01]  /*1fe0*/  IMAD.SHL.U32 R2, R37, 0x40, RZ ;  /* 0x0000004025027824 */ /* 0x000fe200078e00ff */
[----:B------:R-:W-:Y:S01]  /*1ff0*/  USHF.L.U64.HI UR20, UR12, 0x6, UR13 ;  /* 0x000000060c147899 */ /* 0x000fe2000801020d */
[----:B------:R-:W-:Y:S01]  /*2000*/  IMAD.IADD R36, R19, 0x1, -R4 ;  /* 0x0000000113247824 */ /* 0x000fe200078e0a04 */
[----:B------:R-:W-:Y:S01]  /*2010*/  IADD3.X R13, R13, UR22, R7, P0, !PT ;  /* 0x000000160d0d7c10 */ /* 0x000fe200087fe407 */
[----:B------:R-:W-:Y:S01]  /*2020*/  @!P1 IMAD.MOV.U32 R4, RZ, RZ, R6 ;  /* 0x000000ffff049224 */ /* 0x000fe200078e0006 */
[----:B------:R-:W-:Y:S01]  /*2030*/  @!PT LDS RZ, [RZ] ;  /* 0x00000000fffff984 */ /* 0x000fe20000000800 */
[----:B------:R-:W-:Y:S01]  /*2040*/  @!PT LDS RZ, [RZ] ;  /* 0x00000000fffff984 */ /* 0x000fe20000000800 */
[----:B------:R-:W-:Y:S01]  /*2050*/  @!PT LDS RZ, [RZ] ;  /* 0x00000000fffff984 */ /* 0x000fe20000000800 */
[----:B------:R-:W-:Y:S01]  /*2060*/  @!P2 LDGSTS.E.BYPASS.LTC128B.128 [R0+0x1000], desc[UR18][R8.64] ;  /* 0x010000000800afae */ /* 0x000fe2000b901d52 */
[----:B------:R-:W2:Y:S01]  /*2070*/  @!P1 LDC.64 R6, c[0x0][0x210] ;  /* 0x00008400ff069b82 */ /* 0x000ea20000000a00 */
[----:B------:R-:W-:Y:S01]  /*2080*/  IMAD.SHL.U32 R3, R34, 0x8, RZ ;  /* 0x0000000822037824 */ /* 0x000fe200078e00ff */
[----:B------:R-:W-:Y:S01]  /*2090*/  LOP3.LUT R2, R2, 0xc0, RZ, 0xc0, !PT ;  /* 0x000000c002027812 */ /* 0x000fe200078ec0ff */
[----:B------:R-:W-:Y:S01]  /*20a0*/  @!P2 LDGSTS.E.BYPASS.LTC128B.128 [R0+0x3000], desc[UR18][R8.64+0x40] ;  /* 0x030000400800afae */ /* 0x000fe2000b901d52 */
[----:B------:R-:W-:Y:S01]  /*20b0*/  IMAD.WIDE.U32 R32, R18, UR8, R10 ;  /* 0x0000000812207c25 */ /* 0x000fe2000f8e000a */
[----:B------:R-:W-:Y:S01]  /*20c0*/  ULDC.64 UR6, c[0x0][0x268] ;  /* 0x00009a0000067ab9 */ /* 0x000fe20000000a00 */
[----:B------:R-:W-:Y:S01]  /*20d0*/  LOP3.LUT R3, R2, 0x8, R3, 0xf8, !PT ;  /* 0x0000000802037812 */ /* 0x000fe200078ef803 */
[----:B------:R3:W-:Y:S01]  /*20e0*/  @!P2 LDGSTS.E.BYPASS.LTC128B.128 [R0+0x5000], desc[UR18][R8.64+0x80] ;  /* 0x050000800800afae */ /* 0x0007e2000b901d52 */
[----:B------:R-:W-:Y:S01]  /*20f0*/  SHF.R.U32.HI R2, RZ, 0x3, R2 ;  /* 0x00000003ff027819 */ /* 0x000fe20000011602 */
[----:B------:R-:W4:Y:S01]  /*2100*/  @!P5 LDC.64 R10, c[0x0][0x218] ;  /* 0x00008600ff0adb82 */ /* 0x000f220000000a00 */
[C---:B-1----:R-:W-:Y:S01]  /*2110*/  @!P1 IMAD.WIDE.U32 R4, R22.reuse, R20, R4 ;  /* 0x0000001416049225 */ /* 0x042fe200078e0004 */
[----:B------:R-:W-:Y:S01]  /*2120*/  USHF.L.U64.HI UR30, UR12, 0x5, UR13 ;  /* 0x000000050c1e7899 */ /* 0x000fe2000801020d */
[----:B------:R-:W-:Y:S01]  /*2130*/  LOP3.LUT R24, R3, R2, RZ, 0x3c, !PT ;  /* 0x0000000203187212 */ /* 0x000fe200078e3cff */
[----:B------:R-:W-:Y:S01]  /*2140*/  USHF.L.U64.HI UR22, UR10, 0x6, UR11 ;  /* 0x000000060a167899 */ /* 0x000fe2000801020b */
[----:B------:R-:W-:Y:S01]  /*2150*/  @!P1 IMAD R2, R23, R20, RZ ;  /* 0x0000001417029224 */ /* 0x000fe200078e02ff */
[----:B------:R-:W-:Y:S01]  /*2160*/  USHF.L.U32 UR23, UR10, 0x6, URZ ;  /* 0x000000060a177899 */ /* 0x000fe2000800063f */
[----:B------:R-:W-:Y:S01]  /*2170*/  IMAD.U32 R19, RZ, RZ, UR24 ;  /* 0x00000018ff137e24 */ /* 0x000fe2000f8e00ff */
[----:B------:R-:W-:Y:S01]  /*2180*/  STL.64 [R1+0x28], R32 ;  /* 0x0000282001007387 */ /* 0x000fe20000100a00 */
[----:B------:R-:W-:Y:S01]  /*2190*/  @!P1 IMAD R2, R22, R21, R2 ;  /* 0x0000001516029224 */ /* 0x000fe200078e0202 */
[----:B------:R-:W-:Y:S01]  /*21a0*/  UIADD3 UR26, UR28, -UR26, -UR29 ;  /* 0x8000001a1c1a7290 */ /* 0x000fe2000fffe81d */
[----:B------:R-:W-:Y:S01]  /*21b0*/  IMAD.MOV.U32 R156, RZ, RZ, R32 ;  /* 0x000000ffff9c7224 */ /* 0x000fe200078e0020 */
[----:B------:R-:W-:Y:S01]  /*21c0*/  UISETP.GT.AND UP0, UPT, UR24, UR15, UPT ;  /* 0x0000000f1800728c */ /* 0x000fe2000bf04270 */
[----:B------:R-:W-:Y:S01]  /*21d0*/  IMAD.WIDE.U32 R22, R18, UR6, R12 ;  /* 0x0000000612167c25 */ /* 0x000fe2000f8e000c */
[----:B--2---:R-:W-:-:S03]  /*21e0*/  @!P1 LEA R6, P0, R4, R6, 0x1 ;  /* 0x0000000604069211 */ /* 0x004fc600078008ff */
[C---:B------:R-:W-:Y:S02]  /*21f0*/  @!P1 IMAD R16, R17.reuse, 0x2, R26 ;  /* 0x0000000211109824 */ /* 0x040fe400078e021a */
[C---:B------:R-:W-:Y:S02]  /*2200*/  @!P6 IMAD R15, R17.reuse, 0x2, R29 ;  /* 0x00000002110fe824 */ /* 0x040fe400078e021d */
[----:B------:R-:W-:Y:S02]  /*2210*/  @!P5 IMAD R17, R17, 0x2, R27 ;  /* 0x000000021111d824 */ /* 0x000fe400078e021b */
[----:B------:R-:W-:Y:S01]  /*2220*/  IMAD.MOV.U32 R20, RZ, RZ, R22 ;  /* 0x000000ffff147224 */ /* 0x000fe200078e0016 */
[----:B---3--:R-:W1:Y:S01]  /*2230*/  @!P6 LDC.64 R8, c[0x0][0x218] ;  /* 0x00008600ff08eb82 */ /* 0x008e620000000a00 */
[----:B------:R-:W-:Y:S01]  /*2240*/  IMAD R0, R14, UR8, RZ ;  /* 0x000000080e007c24 */ /* 0x000fe2000f8e02ff */
[----:B------:R-:W-:-:S03]  /*2250*/  USHF.R.S32.HI UR8, URZ, 0x1f, UR24 ;  /* 0x0000001f3f087899 */ /* 0x000fc60008011418 */
[----:B------:R-:W-:Y:S01]  /*2260*/  IMAD R0, R18, UR9, R0 ;  /* 0x0000000912007c24 */ /* 0x000fe2000f8e0200 */
[----:B------:R-:W-:-:S03]  /*2270*/  UIMAD UR9, UR20, UR24, URZ ;  /* 0x00000018140972a4 */ /* 0x000fc6000f8e023f */
[----:B------:R-:W-:Y:S01]  /*2280*/  IMAD.IADD R157, R33, 0x1, R0 ;  /* 0x00000001219d7824 */ /* 0x000fe200078e0200 */
[----:B------:R-:W-:Y:S01]  /*2290*/  UIMAD UR9, UR8, UR21, UR9 ;  /* 0x00000015080972a4 */ /* 0x000fe2000f8e0209 */
[----:B------:R-:W-:Y:S02]  /*22a0*/  @!P1 IMAD.IADD R0, R5, 0x1, R2 ;  /* 0x0000000105009824 */ /* 0x000fe400078e0202 */
[----:B------:R-:W-:Y:S01]  /*22b0*/  IMAD.WIDE.U32 R2, R19, UR21, R156 ;  /* 0x0000001513027c25 */ /* 0x000fe2000f8e009c */
[----:B------:R-:W-:Y:S02]  /*22c0*/  STL.64 [R1+0x20], R156 ;  /* 0x0000209c01007387 */ /* 0x000fe40000100a00 */
[----:B------:R-:W-:Y:S01]  /*22d0*/  @!P1 LEA.HI.X R7, R4, R7, R0, 0x1, P0 ;  /* 0x0000000704079211 */ /* 0x000fe200000f0c00 */
[----:B------:R-:W-:Y:S01]  /*22e0*/  IMAD R5, R14, UR6, RZ ;  /* 0x000000060e057c24 */ /* 0x000fe2000f8e02ff */
[----:B------:R-:W-:Y:S01]  /*22f0*/  UIMAD UR6, UR22, UR24, URZ ;  /* 0x00000018160672a4 */ /* 0x000fe2000f8e023f */
[----:B------:R-:W-:Y:S01]  /*2300*/  VIADD R0, R3, UR9 ;  /* 0x0000000903007c36 */ /* 0x000fe20008000000 */
[----:B------:R-:W-:Y:S01]  /*2310*/  @!P5 IADD3 R3, P0, R2, UR31, RZ ;  /* 0x0000001f0203dc10 */ /* 0x000fe2000ff1e0ff */
[----:B------:R-:W-:Y:S01]  /*2320*/  IMAD R12, R18, UR7, R5 ;  /* 0x00000007120c7c24 */ /* 0x000fe2000f8e0205 */
[----:B------:R-:W-:Y:S01]  /*2330*/  @!P1 LDGSTS.E.BYPASS.LTC128B.128 [R16+0x1800], desc[UR18][R6.64] ;  /* 0x0180000006109fae */ /* 0x000fe2000b901d52 */
[----:B------:R-:W-:Y:S01]  /*2340*/  UIMAD UR6, UR8, UR23, UR6 ;  /* 0x00000017080672a4 */ /* 0x000fe2000f8e0206 */
[C---:B-1----:R-:W-:Y:S01]  /*2350*/  @!P6 LEA R4, P2, R2.reuse, R8, 0x1 ;  /* 0x000000080204e211 */ /* 0x042fe200078408ff */
[----:B------:R-:W-:Y:S01]  /*2360*/  IMAD.IADD R21, R23, 0x1, R12 ;  /* 0x0000000117157824 */ /* 0x000fe200078e020c */
[----:B------:R-:W-:Y:S01]  /*2370*/  @!P1 LDGSTS.E.BYPASS.LTC128B.128 [R16+0x3800], desc[UR18][R6.64+0x40] ;  /* 0x0380004006109fae */ /* 0x000fe2000b901d52 */
[----:B------:R-:W-:Y:S01]  /*2380*/  USHF.L.U32 UR9, UR10, 0x5, URZ ;  /* 0x000000050a097899 */ /* 0x000fe2000800063f */
[----:B------:R-:W-:Y:S01]  /*2390*/  @!P6 LEA.HI.X R5, R2, R9, R0, 0x1, P2 ;  /* 0x000000090205e211 */ /* 0x000fe200010f0c00 */
[----:B------:R-:W-:Y:S01]  /*23a0*/  USHF.L.U64.HI UR8, UR10, 0x5, UR11 ;  /* 0x000000050a087899 */ /* 0x000fe2000801020b */
[----:B------:R-:W-:Y:S01]  /*23b0*/  @!P5 IADD3.X R0, R0, UR30, RZ, P0, !PT ;  /* 0x0000001e0000dc10 */ /* 0x000fe200087fe4ff */
[----:B------:R1:W-:Y:S01]  /*23c0*/  @!P1 LDGSTS.E.BYPASS.LTC128B.128 [R16+0x5800], desc[UR18][R6.64+0x80] ;  /* 0x0580008006109fae */ /* 0x0003e2000b901d52 */
[C---:B----4-:R-:W-:Y:S01]  /*23d0*/  @!P5 LEA R2, P0, R3.reuse, R10, 0x1 ;  /* 0x0000000a0302d211 */ /* 0x050fe200078008ff */
[----:B------:R-:W2:Y:S02]  /*23e0*/  @!P3 LDC.64 R8, c[0x0][0x220] ;  /* 0x00008800ff08bb82 */ /* 0x000ea40000000a00 */
[----:B------:R-:W-:Y:S01]  /*23f0*/  @!P6 LDGSTS.E.BYPASS.LTC128B.128 [R15+0x6000], desc[UR18][R4.64] ;  /* 0x06000000040fefae */ /* 0x000fe2000b901d52 */
[----:B------:R-:W-:Y:S01]  /*2400*/  @!P5 LEA.HI.X R3, R3, R11, R0, 0x1, P0 ;  /* 0x0000000b0303d211 */ /* 0x000fe200000f0c00 */
[----:B------:R-:W-:-:S02]  /*2410*/  IMAD.SHL.U32 R0, R36, 0x40, RZ ;  /* 0x0000004024007824 */ /* 0x000fc400078e00ff */
[----:B------:R-:W-:Y:S02]  /*2420*/  @!P6 LDGSTS.E.BYPASS.LTC128B.128 [R15+0x7000], desc[UR18][R4.64+0x40] ;  /* 0x07000040040fefae */ /* 0x000fe4000b901d52 */
[----:B------:R-:W3:Y:S01]  /*2430*/  @!P4 LDC.64 R10, c[0x0][0x220] ;  /* 0x00008800ff0acb82 */ /* 0x000ee20000000a00 */
[----:B------:R-:W-:Y:S01]  /*2440*/  LOP3.LUT R0, R0, 0xc0, RZ, 0xc0, !PT ;  /* 0x000000c000007812 */ /* 0x000fe200078ec0ff */
[----:B------:R4:W-:Y:S04]  /*2450*/  @!P6 LDGSTS.E.BYPASS.LTC128B.128 [R15+0x8000], desc[UR18][R4.64+0x80] ;  /* 0x08000080040fefae */ /* 0x0009e8000b901d52 */
[----:B------:R-:W-:Y:S04]  /*2460*/  @!P5 LDGSTS.E.BYPASS.LTC128B.128 [R17+0x6800], desc[UR18][R2.64] ;  /* 0x068000000211dfae */ /* 0x000fe8000b901d52 */
[----:B------:R-:W-:Y:S04]  /*2470*/  @!P5 LDGSTS.E.BYPASS.LTC128B.128 [R17+0x7800], desc[UR18][R2.64+0x40] ;  /* 0x078000400211dfae */ /* 0x000fe8000b901d52 */
[----:B------:R5:W-:Y:S01]  /*2480*/  @!P5 LDGSTS.E.BYPASS.LTC128B.128 [R17+0x8800], desc[UR18][R2.64+0x80] ;  /* 0x088000800211dfae */ /* 0x000be2000b901d52 */
[----:B-1----:R-:W-:-:S03]  /*2490*/  IMAD R7, R31, 0x8, R25 ;  /* 0x000000081f077824 */ /* 0x002fc600078e0219 */
[----:B------:R-:W0:Y:S04]  /*24a0*/  LDGDEPBAR ;  /* 0x00000000000079af */ /* 0x000e280000000000 */
[----:B------:R-:W-:Y:S04]  /*24b0*/  STL.64 [R1+0x18], R22 ;  /* 0x0000181601007387 */ /* 0x000fe80000100a00 */
[----:B------:R-:W-:Y:S01]  /*24c0*/  STL.64 [R1], R20 ;  /* 0x0000001401007387 */ /* 0x000fe20000100a00 */
[----:B----4-:R-:W-:Y:S02]  /*24d0*/  IMAD.SHL.U32 R5, R28, 0x20, RZ ;  /* 0x000000201c057824 */ /* 0x010fe400078e00ff */
[----:B------:R-:W-:-:S03]  /*24e0*/  IMAD.SHL.U32 R4, R31, 0x8, RZ ;  /* 0x000000081f047824 */ /* 0x000fc600078e00ff */
[----:B------:R-:W-:Y:S02]  /*24f0*/  LOP3.LUT R149, R5, 0xffffff00, RZ, 0xc0, !PT ;  /* 0xffffff0005957812 */ /* 0x000fe400078ec0ff */
[----:B------:R-:W-:Y:S02]  /*2500*/  LOP3.LUT R6, R0, 0x8, R4, 0xf8, !PT ;  /* 0x0000000800067812 */ /* 0x000fe400078ef804 */
[----:B------:R-:W-:Y:S01]  /*2510*/  SHF.R.U32.HI R5, RZ, 0x3, R0 ;  /* 0x00000003ff057819 */ /* 0x000fe20000011600 */
[----:B-----5:R-:W-:Y:S01]  /*2520*/  IMAD.WIDE.U32 R2, R19, UR23, R20 ;  /* 0x0000001713027c25 */ /* 0x020fe2000f8e0014 */
[----:B------:R-:W-:-:S04]  /*2530*/  DEPBAR.LE SB0, 0x0 ;  /* 0x000080000000791a */ /* 0x000fc80000000000 */
[----:B------:R-:W-:Y:S01]  /*2540*/  BAR.SYNC.DEFER_BLOCKING 0x0 ;  /* 0x0000000000007b1d */ /* 0x000fe20000010000 */
[----:B------:R-:W-:Y:S01]  /*2550*/  VIADD R0, R3, UR6 ;  /* 0x0000000603007c36 */ /* 0x000fe20008000000 */
[C---:B--2---:R-:W-:Y:S01]  /*2560*/  @!P3 LEA R4, P1, R2.reuse, R8, 0x1 ;  /* 0x000000080204b211 */ /* 0x044fe200078208ff */
[----:B------:R-:W-:Y:S01]  /*2570*/  IMAD R8, R151, 0x200, R149 ;  /* 0x0000020097087824 */ /* 0x000fe200078e0295 */
[----:B------:R-:W-:Y:S01]  /*2580*/  @!P4 IADD3 R3, P0, R2, UR9, RZ ;  /* 0x000000090203cc10 */ /* 0x000fe2000ff1e0ff */
[----:B------:R-:W-:Y:S01]  /*2590*/  UIADD3 UR6, UR28, 0x1, -UR29 ;  /* 0x000000011c067890 */ /* 0x000fe2000fffe81d */
[----:B------:R-:W-:Y:S01]  /*25a0*/  LOP3.LUT R148, R6, R5, RZ, 0x3c, !PT ;  /* 0x0000000506947212 */ /* 0x000fe200078e3cff */
[----:B------:R-:W-:Y:S01]  /*25b0*/  IMAD R8, R150, 0x20, R8 ;  /* 0x0000002096087824 */ /* 0x000fe200078e0208 */
[----:B------:R-:W-:Y:S01]  /*25c0*/  @!P3 LEA.HI.X R5, R2, R9, R0, 0x1, P1 ;  /* 0x000000090205b211 */ /* 0x000fe200008f0c00 */
[----:B------:R-:W-:Y:S01]  /*25d0*/  UIADD3 UR6, UR6, UR5, URZ ;  /* 0x0000000506067290 */ /* 0x000fe2000fffe03f */
[----:B------:R-:W-:Y:S01]  /*25e0*/  @!P4 IADD3.X R2, R0, UR8, RZ, P0, !PT ;  /* 0x000000080002cc10 */ /* 0x000fe200087fe4ff */
[----:B------:R-:W-:Y:S01]  /*25f0*/  IMAD.U32 R0, R7, 0x20, R24 ;  /* 0x0000002007007824 */ /* 0x000fe200078e0018 */
[----:B---3--:R-:W-:-:S02]  /*2600*/  @!P4 LEA R6, P0, R3, R10, 0x1 ;  /* 0x0000000a0306c211 */ /* 0x008fc400078008ff */
[----:B------:R-:W-:Y:S02]  /*2610*/  LOP3.LUT P1, RZ, R36, 0x2, RZ, 0xc0, !PT ;  /* 0x0000000224ff7812 */ /* 0x000fe4000782c0ff */
[----:B------:R-:W-:Y:S01]  /*2620*/  @!P4 LEA.HI.X R7, R3, R11, R2, 0x1, P0 ;  /* 0x0000000b0307c211 */ /* 0x000fe200000f0c02 */
[----:B------:R-:W-:Y:S01]  /*2630*/  IMAD.IADD R2, R148, 0x1, R8 ;  /* 0x0000000194027824 */ /* 0x000fe200078e0208 */
[----:B------:R-:W-:Y:S02]  /*2640*/  LEA R221, R0, UR4, 0x1 ;  /* 0x0000000400dd7c11 */ /* 0x000fe4000f8e08ff */
[----:B------:R-:W-:Y:S02]  /*2650*/  LOP3.LUT P0, RZ, R37, 0x2, RZ, 0xc0, !PT ;  /* 0x0000000225ff7812 */ /* 0x000fe4000780c0ff */
[----:B------:R-:W-:Y:S01]  /*2660*/  LEA R224, R2, UR4, 0x1 ;  /* 0x0000000402e07c11 */ /* 0x000fe2000f8e08ff */
[----:B------:R-:W-:Y:S01]  /*2670*/  IMAD.MOV.U32 R2, RZ, RZ, 0x10 ;  /* 0x00000010ff027424 */ /* 0x000fe200078e00ff */
[----:B------:R-:W-:Y:S04]  /*2680*/  @P3 STS [R234+0x9000], RZ ;  /* 0x009000ffea003388 */ /* 0x000fe80000000800 */
[----:B------:R-:W-:Y:S01]  /*2690*/  @P3 STS [R234+0x9004], RZ ;  /* 0x009004ffea003388 */ /* 0x000fe20000000800 */
[----:B------:R-:W-:-:S02]  /*26a0*/  SEL R0, R2, 0xfffffff0, !P0 ;  /* 0xfffffff002007807 */ /* 0x000fc40004000000 */
[----:B------:R-:W-:Y:S01]  /*26b0*/  SEL R2, R2, 0xfffffff0, !P1 ;  /* 0xfffffff002027807 */ /* 0x000fe20004800000 */
[----:B------:R-:W-:Y:S02]  /*26c0*/  @P3 STS.64 [R234+0x9008], RZ ;  /* 0x009008ffea003388 */ /* 0x000fe40000000a00 */
[----:B------:R-:W-:Y:S01]  /*26d0*/  IMAD R223, R0, 0x2, R221 ;  /* 0x0000000200df7824 */ /* 0x000fe200078e02dd */
[----:B------:R-:W-:Y:S01]  /*26e0*/  LOP3.LUT R0, R153, 0xffffffe0, RZ, 0xc0, !PT ;  /* 0xffffffe099007812 */ /* 0x000fe200078ec0ff */
[----:B------:R-:W-:Y:S01]  /*26f0*/  @P3 STS.128 [R234+0xa000], RZ ;  /* 0x00a000ffea003388 */ /* 0x000fe20000000c00 */
[----:B------:R-:W-:-:S03]  /*2700*/  IMAD R225, R2, 0x2, R224 ;  /* 0x0000000202e17824 */ /* 0x000fc600078e02e0 */
[----:B------:R-:W-:Y:S01]  /*2710*/  @P3 STS.128 [R234+0xb000], RZ ;  /* 0x00b000ffea003388 */ /* 0x000fe20000000c00 */
[C---:B------:R-:W-:Y:S02]  /*2720*/  IMAD.IADD R0, R152.reuse, 0x1, -R0 ;  /* 0x0000000198007824 */ /* 0x040fe400078e0a00 */
[----:B------:R-:W-:Y:S01]  /*2730*/  IMAD.SHL.U32 R152, R152, 0x2, RZ ;  /* 0x0000000298987824 */ /* 0x000fe200078e00ff */
[----:B------:R-:W-:Y:S01]  /*2740*/  @!PT LDS RZ, [RZ] ;  /* 0x00000000fffff984 */ /* 0x000fe20000000800 */
[----:B------:R-:W-:Y:S01]  /*2750*/  @!PT LDS RZ, [RZ] ;  /* 0x00000000fffff984 */ /* 0x000fe20000000800 */
[----:B------:R-:W-:Y:S01]  /*2760*/  @!PT LDS RZ, [RZ] ;  /* 0x00000000fffff984 */ /* 0x000fe20000000800 */
[----:B------:R-:W-:Y:S02]  /*2770*/  @!P3 LDGSTS.E.BYPASS.LTC128B.128 [R234+0x9000], desc[UR18][R4.64] ;  /* 0x0900000004eabfae */ /* 0x000fe4000b901d52 */
[----:B------:R-:W-:Y:S02]  /*2780*/  SHF.R.S32.HI R3, RZ, 0x1f, R0 ;  /* 0x0000001fff037819 */ /* 0x000fe40000011400 */
[----:B------:R-:W-:Y:S01]  /*2790*/  @!P3 LDGSTS.E.BYPASS.LTC128B.128 [R234+0xa000], desc[UR18][R4.64+0x40] ;  /* 0x0a00004004eabfae */ /* 0x000fe2000b901d52 */
[----:B------:R-:W-:Y:S02]  /*27a0*/  LOP3.LUT R154, R152, 0x6, RZ, 0xc0, !PT ;  /* 0x00000006989a7812 */ /* 0x000fe400078ec0ff */
[----:B------:R-:W-:Y:S01]  /*27b0*/  LEA.HI R3, R3, R0, RZ, 0x2 ;  /* 0x0000000003037211 */ /* 0x000fe200078f10ff */
[----:B------:R-:W-:Y:S01]  /*27c0*/  @!P3 LDGSTS.E.BYPASS.LTC128B.128 [R234+0xb000], desc[UR18][R4.64+0x80] ;  /* 0x0b00008004eabfae */ /* 0x000fe2000b901d52 */
[----:B------:R-:W-:-:S02]  /*27d0*/  IMAD.U32 R0, RZ, RZ, UR24 ;  /* 0x00000018ff007e24 */ /* 0x000fc4000f8e00ff */
[----:B------:R-:W-:Y:S01]  /*27e0*/  SHF.R.S32.HI R3, RZ, 0x2, R3 ;  /* 0x00000002ff037819 */ /* 0x000fe20000011403 */
[----:B------:R-:W-:Y:S01]  /*27f0*/  @P4 STS.128 [R234+0x9800], RZ ;  /* 0x009800ffea004388 */ /* 0x000fe20000000c00 */
[----:B------:R-:W-:-:S03]  /*2800*/  IMAD R0, R0, 0x40, R154 ;  /* 0x0000004000007824 */ /* 0x000fc600078e029a */
[----:B------:R-:W-:Y:S04]  /*2810*/  @P4 STS.128 [R234+0xa800], RZ ;  /* 0x00a800ffea004388 */ /* 0x000fe80000000c00 */
[----:B------:R-:W-:Y:S04]  /*2820*/  @P4 STS.128 [R234+0xb800], RZ ;  /* 0x00b800ffea004388 */ /* 0x000fe80000000c00 */
[----:B------:R-:W-:Y:S01]  /*2830*/  @!PT LDS RZ, [RZ] ;  /* 0x00000000fffff984 */ /* 0x000fe20000000800 */
[----:B------:R-:W-:Y:S01]  /*2840*/  @!PT LDS RZ, [RZ] ;  /* 0x00000000fffff984 */ /* 0x000fe20000000800 */
[----:B------:R-:W-:Y:S01]  /*2850*/  @!PT LDS RZ, [RZ] ;  /* 0x00000000fffff984 */ /* 0x000fe20000000800 */
[----:B------:R-:W-:Y:S04]  /*2860*/  @!P4 LDGSTS.E.BYPASS.LTC128B.128 [R234+0x9800], desc[UR18][R6.64] ;  /* 0x0980000006eacfae */ /* 0x000fe8000b901d52 */
[----:B------:R-:W-:Y:S04]  /*2870*/  @!P4 LDGSTS.E.BYPASS.LTC128B.128 [R234+0xa800], desc[UR18][R6.64+0x40] ;  /* 0x0a80004006eacfae */ /* 0x000fe8000b901d52 */
[----:B------:R1:W-:Y:S04]  /*2880*/  @!P4 LDGSTS.E.BYPASS.LTC128B.128 [R234+0xb800], desc[UR18][R6.64+0x80] ;  /* 0x0b80008006eacfae */ /* 0x0003e8000b901d52 */
[----:B------:R-:W-:Y:S04]  /*2890*/  LDSM.16.M88.4 R32, [R221+0x6000] ;  /* 0x00600000dd20783b */ /* 0x000fe80000000200 */
[----:B------:R-:W-:Y:S04]  /*28a0*/  LDSM.16.M88.4 R28, [R221+0x6400] ;  /* 0x00640000dd1c783b */ /* 0x000fe80000000200 */
[----:B------:R-:W-:Y:S04]  /*28b0*/  LDSM.16.M88.4 R24, [R221+0x6800] ;  /* 0x00680000dd18783b */ /* 0x000fe80000000200 */
[----:B------:R-:W2:Y:S04]  /*28c0*/  LDSM.16.M88.4 R8, [R224] ;  /* 0x00000000e008783b */ /* 0x000ea80000000200 */
[----:B------:R-:W-:Y:S04]  /*28d0*/  LDSM.16.M88.4 R20, [R221+0x6c00] ;  /* 0x006c0000dd14783b */ /* 0x000fe80000000200 */
[----:B------:R-:W-:Y:S04]  /*28e0*/  LDSM.16.M88.4 R40, [R223+0x6000] ;  /* 0x00600000df28783b */ /* 0x000fe80000000200 */
[----:B-1----:R-:W1:Y:S04]  /*28f0*/  LDSM.16.M88.4 R4, [R224+0x1000] ;  /* 0x00100000e004783b */ /* 0x002e680000000200 */
[----:B------:R-:W3:Y:S04]  /*2900*/  LDSM.16.M88.4 R12, [R225+0x1000] ;  /* 0x00100000e10c783b */ /* 0x000ee80000000200 */
[----:B------:R-:W4:Y:S04]  /*2910*/  LDSM.16.M88.4 R36, [R223+0x6400] ;  /* 0x00640000df24783b */ /* 0x000f280000000200 */
[----:B------:R-:W5:Y:S04]  /*2920*/  LDSM.16.M88.4 R44, [R223+0x6800] ;  /* 0x00680000df2c783b */ /* 0x000f680000000200 */
[----:B------:R-:W5:Y:S04]  /*2930*/  LDSM.16.M88.4 R16, [R225] ;  /* 0x00000000e110783b */ /* 0x000f680000000200 */
[----:B------:R-:W5:Y:S04]  /*2940*/  LDSM.16.M88.4 R48, [R223+0x6c00] ;  /* 0x006c0000df30783b */ /* 0x000f680000000200 */
[----:B------:R-:W-:Y:S01]  /*2950*/  LDSM.16.M88.4 R84, [R221+0x7000] ;  /* 0x00700000dd54783b */ /* 0x000fe20000000200 */
[C---:B--2---:R-:W-:Y:S03]  /*2960*/  HMMA.16816.F32 R104, R8.reuse, R32, RZ ;  /* 0x000000200868723c */ /* 0x044fe600000018ff */
[----:B------:R-:W-:Y:S04]  /*2970*/  LDSM.16.M88.4 R80, [R221+0x7400] ;  /* 0x00740000dd50783b */ /* 0x000fe80000000200 */
[----:B------:R-:W-:Y:S01]  /*2980*/  LDSM.16.M88.4 R108, [R221+0x7800] ;  /* 0x00780000dd6c783b */ /* 0x000fe20000000200 */
[----:B------:R-:W-:Y:S03]  /*2990*/  HMMA.16816.F32 R92, R8, R34, RZ ;  /* 0x00000022085c723c */ /* 0x000fe600000018ff */
[----:B------:R-:W0:Y:S03]  /*29a0*/  LDGDEPBAR ;  /* 0x00000000000079af */ /* 0x000e260000000000 */
        /* <DEDUP_REMOVED lines=8> */
[----:B------:R-:W1:Y:S05]  /*2a30*/  LDSM.16.M88.4 R4, [R224+0x3000] ;  /* 0x00300000e004783b */ /* 0x000e6a0000000200 */
        /* <DEDUP_REMOVED lines=8> */
[C---:B---3--:R-:W-:Y:S03]  /*2ac0*/  HMMA.16816.F32 R132, R12.reuse, R40, R100 ;  /* 0x000000280c84723c */ /* 0x048fe60000001864 */
[----:B------:R-:W3:Y:S03]  /*2ad0*/  LDSM.16.M88.4 R100, [R221+0x7c00] ;  /* 0x007c0000dd64783b */ /* 0x000ee60000000200 */
[C---:B----4-:R-:W-:Y:S06]  /*2ae0*/  HMMA.16816.F32 R124, R12.reuse, R36, R88 ;  /* 0x000000240c7c723c */ /* 0x050fec0000001858 */
[C---:B------:R-:W-:Y:S06]  /*2af0*/  HMMA.16816.F32 R128, R12.reuse, R42, R96 ;  /* 0x0000002a0c80723c */ /* 0x040fec0000001860 */
[C---:B-----5:R-:W-:Y:S06]  /*2b00*/  HMMA.16816.F32 R120, R12.reuse, R44, R72 ;  /* 0x0000002c0c78723c */ /* 0x060fec0000001848 */
[C---:B------:R-:W-:Y:S06]  /*2b10*/  HMMA.16816.F32 R136, R12.reuse, R46, R68 ;  /* 0x0000002e0c88723c */ /* 0x040fec0000001844 */
[----:B------:R-:W-:Y:S06]  /*2b20*/  HMMA.16816.F32 R140, R12, R38, R76 ;  /* 0x000000260c8c723c */ /* 0x000fec000000184c */
[C---:B------:R-:W-:Y:S06]  /*2b30*/  HMMA.16816.F32 R88, R16.reuse, R40, R104 ;  /* 0x000000281058723c */ /* 0x040fec0000001868 */
[----:B------:R-:W-:Y:S01]  /*2b40*/  HMMA.16816.F32 R92, R16, R42, R92 ;  /* 0x0000002a105c723c */ /* 0x000fe2000000185c */
[----:B------:R-:W-:Y:S05]  /*2b50*/  LDSM.16.M88.4 R40, [R223+0x7800] ;  /* 0x00780000df28783b */ /* 0x000fea0000000200 */
[C---:B------:R-:W-:Y:S06]  /*2b60*/  HMMA.16816.F32 R116, R12.reuse, R48, R64 ;  /* 0x000000300c74723c */ /* 0x040fec0000001840 */
[----:B------:R-:W-:Y:S01]  /*2b70*/  HMMA.16816.F32 R96, R12, R50, R60 ;  /* 0x000000320c60723c */ /* 0x000fe2000000183c */
[----:B------:R-:W4:Y:S05]  /*2b80*/  LDSM.16.M88.4 R12, [R225+0x3000] ;  /* 0x00300000e10c783b */ /* 0x000f2a0000000200 */
[C---:B------:R-:W-:Y:S06]  /*2b90*/  HMMA.16816.F32 R144, R16.reuse, R44, R28 ;  /* 0x0000002c1090723c */ /* 0x040fec000000181c */
[C---:B------:R-:W-:Y:S01]  /*2ba0*/  HMMA.16816.F32 R68, R16.reuse, R46, R32 ;  /* 0x0000002e1044723c */ /* 0x040fe20000001820 */
[----:B------:R-:W5:Y:S05]  /*2bb0*/  LDSM.16.M88.4 R44, [R223+0x7400] ;  /* 0x00740000df2c783b */ /* 0x000f6a0000000200 */
[C---:B------:R-:W-:Y:S06]  /*2bc0*/  HMMA.16816.F32 R104, R16.reuse, R36, R56 ;  /* 0x000000241068723c */ /* 0x040fec0000001838 */
[C---:B------:R-:W-:Y:S06]  /*2bd0*/  HMMA.16816.F32 R76, R16.reuse, R48, R24 ;  /* 0x00000030104c723c */ /* 0x040fec0000001818 */
[C---:B------:R-:W-:Y:S01]  /*2be0*/  HMMA.16816.F32 R72, R16.reuse, R38, R52 ;  /* 0x000000261048723c */ /* 0x040fe20000001834 */
[----:B------:R-:W-:Y:S05]  /*2bf0*/  LDSM.16.M88.4 R52, [R223+0x7c00] ;  /* 0x007c0000df34783b */ /* 0x000fea0000000200 */
[----:B------:R-:W-:Y:S01]  /*2c00*/  HMMA.16816.F32 R64, R16, R50, R112 ;  /* 0x000000321040723c */ /* 0x000fe20000001870 */
[----:B------:R-:W5:Y:S05]  /*2c10*/  LDSM.16.M88.4 R16, [R225+0x2000] ;  /* 0x00200000e110783b */ /* 0x000f6a0000000200 */
[C---:B-1----:R-:W-:Y:S06]  /*2c20*/  HMMA.16816.F32 R60, R4.reuse, R84, R132 ;  /* 0x00000054043c723c */ /* 0x042fec0000001884 */
[C---:B------:R-:W-:Y:S06]  /*2c30*/  HMMA.16816.F32 R48, R4.reuse, R80, R124 ;  /* 0x000000500430723c */ /* 0x040fec000000187c */
[C---:B------:R-:W-:Y:S06]  /*2c40*/  HMMA.16816.F32 R56, R4.reuse, R86, R128 ;  /* 0x000000560438723c */ /* 0x040fec0000001880 */
[C---:B------:R-:W-:Y:S06]  /*2c50*/  HMMA.16816.F32 R32, R4.reuse, R108, R120 ;  /* 0x0000006c0420723c */ /* 0x040fec0000001878 */
[C---:B------:R-:W-:Y:S06]  /*2c60*/  HMMA.16816.F32 R28, R4.reuse, R110, R136 ;  /* 0x0000006e041c723c */ /* 0x040fec0000001888 */
[----:B------:R-:W-:Y:S06]  /*2c70*/  HMMA.16816.F32 R36, R4, R82, R140 ;  /* 0x000000520424723c */ /* 0x000fec000000188c */
[C---:B--2---:R-:W-:Y:S06]  /*2c80*/  HMMA.16816.F32 R88, R8.reuse, R84, R88 ;  /* 0x000000540858723c */ /* 0x044fec0000001858 */
[----:B------:R-:W-:Y:S06]  /*2c90*/  HMMA.16816.F32 R92, R8, R86, R92 ;  /* 0x00000056085c723c */ /* 0x000fec000000185c */
[C---:B---3--:R-:W-:Y:S06]  /*2ca0*/  HMMA.16816.F32 R24, R4.reuse, R100, R116 ;  /* 0x000000640418723c */ /* 0x048fec0000001874 */
[----:B------:R-:W-:Y:S06]  /*2cb0*/  HMMA.16816.F32 R4, R4, R102, R96 ;  /* 0x000000660404723c */ /* 0x000fec0000001860 */
[C---:B------:R-:W-:Y:S06]  /*2cc0*/  HMMA.16816.F32 R84, R8.reuse, R80, R104 ;  /* 0x000000500854723c */ /* 0x040fec0000001868 */
[----:B------:R-:W-:Y:S06]  /*2cd0*/  HMMA.16816.F32 R72, R8, R82, R72 ;  /* 0x000000520848723c */ /* 0x000fec0000001848 */
[----:B----4-:R-:W-:Y:S06]  /*2ce0*/  HMMA.16816.F32 R124, R12, R20, R60 ;  /* 0x000000140c7c723c */ /* 0x010fec000000183c */
[----:B------:R-:W-:Y:S06]  /*2cf0*/  HMMA.16816.F32 R80, R8, R100, R76 ;  /* 0x000000640850723c */ /* 0x000fec000000184c */
[C---:B------:R-:W-:Y:S06]  /*2d00*/  HMMA.16816.F32 R120, R12.reuse, R22, R56 ;  /* 0x000000160c78723c */ /* 0x040fec0000001838 */
[----:B-----5:R-:W-:Y:S06]  /*2d10*/  HMMA.16816.F32 R60, R12, R44, R48 ;  /* 0x0000002c0c3c723c */ /* 0x020fec0000001830 */
[C---:B------:R-:W-:Y:S06]  /*2d20*/  HMMA.16816.F32 R76, R8.reuse, R108, R144 ;  /* 0x0000006c084c723c */ /* 0x040fec0000001890 */
[C---:B------:R-:W-:Y:S06]  /*2d30*/  HMMA.16816.F32 R68, R8.reuse, R110, R68 ;  /* 0x0000006e0844723c */ /* 0x040fec0000001844 */
[----:B------:R-:W-:Y:S01]  /*2d40*/  HMMA.16816.F32 R64, R8, R102, R64 ;  /* 0x000000660840723c */ /* 0x000fe20000001840 */
[----:B------:R-:W-:Y:S05]  /*2d50*/  LDSM.16.M88.4 R8, [R224+0x5000] ;  /* 0x00500000e008783b */ /* 0x000fea0000000200 */
[C---:B------:R-:W-:Y:S01]  /*2d60*/  HMMA.16816.F32 R56, R12.reuse, R40, R32 ;  /* 0x000000280c38723c */ /* 0x040fe20000001820 */
[----:B------:R-:W1:Y:S05]  /*2d70*/  LDSM.16.M88.4 R32, [R221+0x8400] ;  /* 0x00840000dd20783b */ /* 0x000e6a0000000200 */
[C---:B------:R-:W-:Y:S01]  /*2d80*/  HMMA.16816.F32 R48, R12.reuse, R42, R28 ;  /* 0x0000002a0c30723c */ /* 0x040fe2000000181c */
[----:B------:R-:W2:Y:S05]  /*2d90*/  LDSM.16.M88.4 R28, [R221+0x8800] ;  /* 0x00880000dd1c783b */ /* 0x000eaa0000000200 */
[----:B------:R-:W-:Y:S01]  /*2da0*/  HMMA.16816.F32 R128, R12, R46, R36 ;  /* 0x0000002e0c80723c */ /* 0x000fe20000001824 */
[----:B------:R-:W3:Y:S05]  /*2db0*/  LDSM.16.M88.4 R36, [R221+0x8000] ;  /* 0x00800000dd24783b */ /* 0x000eea0000000200 */
[C---:B------:R-:W-:Y:S06]  /*2dc0*/  HMMA.16816.F32 R112, R16.reuse, R20, R88 ;  /* 0x000000141070723c */ /* 0x040fec0000001858 */
[----:B------:R-:W-:Y:S01]  /*2dd0*/  HMMA.16816.F32 R108, R16, R22, R92 ;  /* 0x00000016106c723c */ /* 0x000fe2000000185c */
[----:B------:R-:W4:Y:S04]  /*2de0*/  LDSM.16.M88.4 R20, [R221+0x8c00] ;  /* 0x008c0000dd14783b */ /* 0x000f280000000200 */
[----:B------:R-:W-:Y:S01]  /*2df0*/  LDSM.16.M88.4 R92, [R223+0x8c00] ;  /* 0x008c0000df5c783b */ /* 0x000fe20000000200 */
[C---:B------:R-:W-:Y:S03]  /*2e00*/  HMMA.16816.F32 R132, R12.reuse, R52, R24 ;  /* 0x000000340c84723c */ /* 0x040fe60000001818 */
[----:B------:R-:W-:Y:S03]  /*2e10*/  LDSM.16.M88.4 R24, [R223+0x8000] ;  /* 0x00800000df18783b */ /* 0x000fe60000000200 */
[----:B------:R-:W-:Y:S01]  /*2e20*/  HMMA.16816.F32 R116, R12, R54, R4 ;  /* 0x000000360c74723c */ /* 0x000fe20000001804 */
[----:B------:R-:W5:Y:S04]  /*2e30*/  LDSM.16.M88.4 R12, [R224+0x4000] ;  /* 0x00400000e00c783b */ /* 0x000f680000000200 */
[----:B------:R-:W5:Y:S01]  /*2e40*/  LDSM.16.M88.4 R4, [R225+0x5000] ;  /* 0x00500000e104783b */ /* 0x000f620000000200 */
[C---:B------:R-:W-:Y:S06]  /*2e50*/  HMMA.16816.F32 R104, R16.reuse, R44, R84 ;  /* 0x0000002c1068723c */ /* 0x040fec0000001854 */
[C---:B------:R-:W-:Y:S01]  /*2e60*/  HMMA.16816.F32 R100, R16.reuse, R46, R72 ;  /* 0x0000002e1064723c */ /* 0x040fe20000001848 */
[----:B------:R-:W5:Y:S05]  /*2e70*/  LDSM.16.M88.4 R44, [R223+0x8400] ;  /* 0x00840000df2c783b */ /* 0x000f6a0000000200 */
[C---:B------:R-:W-:Y:S01]  /*2e80*/  HMMA.16816.F32 R96, R16.reuse, R40, R76 ;  /* 0x000000281060723c */ /* 0x040fe2000000184c */
[----:B------:R-:W5:Y:S05]  /*2e90*/  LDSM.16.M88.4 R76, [R223+0x8800] ;  /* 0x00880000df4c783b */ /* 0x000f6a0000000200 */
[C---:B------:R-:W-:Y:S06]  /*2ea0*/  HMMA.16816.F32 R84, R16.reuse, R52, R80 ;  /* 0x000000341054723c */ /* 0x040fec0000001850 */
[C---:B------:R-:W-:Y:S06]  /*2eb0*/  HMMA.16816.F32 R88, R16.reuse, R42, R68 ;  /* 0x0000002a1058723c */ /* 0x040fec0000001844 */
[----:B------:R-:W-:Y:S01]  /*2ec0*/  HMMA.16816.F32 R80, R16, R54, R64 ;  /* 0x000000361050723c */ /* 0x000fe20000001840 */
[----:B------:R-:W5:Y:S01]  /*2ed0*/  LDSM.16.M88.4 R16, [R225+0x4000] ;  /* 0x00400000e110783b */ /* 0x000f620000000200 */
[----:B------:R-:W-:-:S04]  /*2ee0*/  DEPBAR.LE SB0, 0x0 ;  /* 0x000080000000791a */ /* 0x000fc80000000000 */
[C---:B-1----:R-:W-:Y:S06]  /*2ef0*/  HMMA.16816.F32 R64, R8.reuse, R32, R60 ;  /* 0x000000200840723c */ /* 0x042fec000000183c */
[C---:B--2---:R-:W-:Y:S06]  /*2f00*/  HMMA.16816.F32 R52, R8.reuse, R30, R48 ;  /* 0x0000001e0834723c */ /* 0x044fec0000001830 */
[C---:B---3--:R-:W-:Y:S06]  /*2f10*/  HMMA.16816.F32 R72, R8.reuse, R36, R124 ;  /* 0x000000240848723c */ /* 0x048fec000000187c */
[C---:B------:R-:W-:Y:S06]  /*2f20*/  HMMA.16816.F32 R68, R8.reuse, R38, R120 ;  /* 0x000000260844723c */ /* 0x040fec0000001878 */
[C---:B------:R-:W-:Y:S06]  /*2f30*/  HMMA.16816.F32 R60, R8.reuse, R34, R128 ;  /* 0x00000022083c723c */ /* 0x040fec0000001880 */
[C---:B------:R-:W-:Y:S06]  /*2f40*/  HMMA.16816.F32 R56, R8.reuse, R28, R56 ;  /* 0x0000001c0838723c */ /* 0x040fec0000001838 */
[C---:B----4-:R-:W-:Y:S06]  /*2f50*/  HMMA.16816.F32 R48, R8.reuse, R20, R132 ;  /* 0x000000140830723c */ /* 0x050fec0000001884 */
[----:B------:R-:W-:Y:S06]  /*2f60*/  HMMA.16816.F32 R40, R8, R22, R116 ;  /* 0x000000160828723c */ /* 0x000fec0000001874 */
[C---:B-----5:R-:W-:Y:S06]  /*2f70*/  HMMA.16816.F32 R8, R12.reuse, R36, R112 ;  /* 0x000000240c08723c */ /* 0x060fec0000001870 */
        /* <DEDUP_REMOVED lines=13> */
[----:B------:R-:W-:Y:S01]  /*3050*/  HMMA.16816.F32 R104, R12, R32, R104 ;  /* 0x000000200c68723c */ /* 0x000fe20000001868 */
[----:B------:R-:W-:Y:S01]  /*3060*/  LEA R4, R151, UR27, 0x4 ;  /* 0x0000001b97047c11 */ /* 0x000fe2000f8e20ff */
[----:B------:R-:W-:-:S02]  /*3070*/  IMAD.U32 R5, RZ, RZ, UR28 ;  /* 0x0000001cff057e24 */ /* 0x000fc4000f8e00ff */
[----:B------:R-:W-:Y:S02]  /*3080*/  VIADD R7, R0, 0x1 ;  /* 0x0000000100077836 */ /* 0x000fe40000000000 */
[----:B------:R-:W-:Y:S01]  /*3090*/  IMAD.IADD R3, R4, 0x1, R3 ;  /* 0x0000000104037824 */ /* 0x000fe200078e0203 */
[----:B------:R-:W-:Y:S01]  /*30a0*/  HMMA.16816.F32 R100, R12, R34, R100 ;  /* 0x000000220c64723c */ /* 0x000fe20000001864 */
[----:B------:R-:W-:-:S03]  /*30b0*/  IMAD.U32 R4, RZ, RZ, UR6 ;  /* 0x00000006ff047e24 */ /* 0x000fc6000f8e00ff */
[C---:B------:R-:W-:Y:S01]  /*30c0*/  VIADDMNMX R233, R3.reuse, UR6, R5, PT ;  /* 0x0000000603e97c46 */ /* 0x040fe2000b800105 */
[C---:B------:R-:W-:Y:S01]  /*30d0*/  VIADD R5, R3.reuse, 0x40 ;  /* 0x0000004003057836 */ /* 0x040fe20000000000 */
[C---:B------:R-:W-:Y:S01]  /*30e0*/  HMMA.16816.F32 R12, R16.reuse, R24, R8 ;  /* 0x00000018100c723c */ /* 0x040fe20000001808 */
[--C-:B------:R-:W-:Y:S02]  /*30f0*/  IADD3 R6, R4, 0x8, R3.reuse ;  /* 0x0000000804067810 */ /* 0x100fe40007ffe003 */
[----:B------:R-:W-:Y:S02]  /*3100*/  VIADDMNMX R228, R3, UR26, RZ, !PT ;  /* 0x0000001a03e47c46 */ /* 0x000fe4000f8001ff */
[----:B------:R-:W-:Y:S01]  /*3110*/  VIADDMNMX R229, R5, UR26, RZ, !PT ;  /* 0x0000001a05e57c46 */ /* 0x000fe2000f8001ff */
[----:B------:R-:W-:Y:S01]  /*3120*/  VIADD R5, R0, 0x20 ;  /* 0x0000002000057836 */ /* 0x000fe20000000000 */
[C-C-:B------:R-:W-:Y:S01]  /*3130*/  IADD3 R8, R4.reuse, 0x48, R3.reuse ;  /* 0x0000004804087810 */ /* 0x140fe20007ffe003 */
[C---:B------:R-:W-:Y:S01]  /*3140*/  HMMA.16816.F32 R48, R16.reuse, R26, R36 ;  /* 0x0000001a1030723c */ /* 0x040fe20000001824 */
[----:B------:R-:W-:Y:S01]  /*3150*/  IADD3 R9, R4, 0x40, R3 ;  /* 0x0000004004097810 */ /* 0x000fe20007ffe003 */
[C---:B------:R-:W-:Y:S01]  /*3160*/  VIADD R4, R3.reuse, 0x8 ;  /* 0x0000000803047836 */ /* 0x040fe20000000000 */
[----:B------:R-:W-:Y:S01]  /*3170*/  VIMNMX R230, R8, UR28, PT ;  /* 0x0000001c08e67c48 */ /* 0x000fe2000bfe0100 */
[----:B------:R-:W-:Y:S01]  /*3180*/  VIADD R3, R3, 0x48 ;  /* 0x0000004803037836 */ /* 0x000fe20000000000 */
[----:B------:R-:W-:Y:S01]  /*3190*/  VIMNMX R231, R9, UR28, PT ;  /* 0x0000001c09e77c48 */ /* 0x000fe2000bfe0100 */
[C---:B------:R-:W-:Y:S01]  /*31a0*/  VIADD R9, R0.reuse, 0x9 ;  /* 0x0000000900097836 */ /* 0x040fe20000000000 */
[----:B------:R-:W-:Y:S01]  /*31b0*/  ISETP.GE.AND P0, PT, R7, R230, PT ;  /* 0x000000e60700720c */ /* 0x000fe20003f06270 */
[C---:B------:R-:W-:Y:S01]  /*31c0*/  VIADD R8, R0.reuse, 0x11 ;  /* 0x0000001100087836 */ /* 0x040fe20000000000 */
[----:B------:R-:W-:Y:S01]  /*31d0*/  VIADDMNMX R226, R3, UR26, RZ, !PT ;  /* 0x0000001a03e27c46 */ /* 0x000fe2000f8001ff */
[C---:B------:R-:W-:Y:S01]  /*31e0*/  VIADD R3, R0.reuse, 0x8 ;  /* 0x0000000800037836 */ /* 0x040fe20000000000 */
[----:B------:R-:W-:Y:S01]  /*31f0*/  ISETP.GE.AND P5, PT, R0, R231, PT ;  /* 0x000000e70000720c */ /* 0x000fe20003fa6270 */
[----:B------:R-:W-:Y:S01]  /*3200*/  HMMA.16816.F32 R104, R16, R44, R104 ;  /* 0x0000002c1068723c */ /* 0x000fe20000001868 */
[----:B------:R-:W-:-:S02]  /*3210*/  ISETP.LT.OR P0, PT, R7, R226, P0 ;  /* 0x000000e20700720c */ /* 0x000fc40000701670 */
[----:B------:R-:W-:Y:S02]  /*3220*/  ISETP.GE.AND P2, PT, R0, R230, PT ;  /* 0x000000e60000720c */ /* 0x000fe40003f46270 */
[----:B------:R-:W-:Y:S01]  /*3230*/  FSEL R34, R75, -INF , !P0 ;  /* 0xff8000004b227808 */ /* 0x000fe20004000000 */
[C---:B------:R-:W-:Y:S01]  /*3240*/  HMMA.16816.F32 R44, R16.reuse, R46, R100 ;  /* 0x0000002e102c723c */ /* 0x040fe20000001864 */
[-C--:B------:R-:W-:Y:S02]  /*3250*/  ISETP.GE.AND P0, PT, R3, R231.reuse, PT ;  /* 0x000000e70300720c */ /* 0x080fe40003f06270 */
[----:B------:R-:W-:Y:S02]  /*3260*/  ISETP.GE.AND P4, PT, R7, R231, PT ;  /* 0x000000e70700720c */ /* 0x000fe40003f86270 */
[-C--:B------:R-:W-:Y:S01]  /*3270*/  ISETP.LT.OR P0, PT, R3, R229.reuse, P0 ;  /* 0x000000e50300720c */ /* 0x080fe20000701670 */
[----:B------:R-:W-:Y:S01]  /*3280*/  HMMA.16816.F32 R24, R16, R76, R96 ;  /* 0x0000004c1018723c */ /* 0x000fe20000001860 */
[----:B------:R-:W-:-:S02]  /*3290*/  ISETP.LT.OR P4, PT, R7, R229, P4 ;  /* 0x000000e50700720c */ /* 0x000fc40002781670 */
[----:B------:R-:W-:Y:S02]  /*32a0*/  FSEL R23, R68, -INF , !P0 ;  /* 0xff80000044177808 */ /* 0x000fe40004000000 */
[C---:B------:R-:W-:Y:S01]  /*32b0*/  ISETP.GE.AND P0, PT, R9.reuse, R230, PT ;  /* 0x000000e60900720c */ /* 0x040fe20003f06270 */
[C---:B------:R-:W-:Y:S01]  /*32c0*/  HMMA.16816.F32 R76, R16.reuse, R78, R88 ;  /* 0x0000004e104c723c */ /* 0x040fe20000001858 */
[C---:B------:R-:W-:Y:S02]  /*32d0*/  ISETP.LT.OR P5, PT, R0.reuse, R229, P5 ;  /* 0x000000e50000720c */ /* 0x040fe40002fa1670 */
[-C--:B------:R-:W-:Y:S02]  /*32e0*/  ISETP.LT.OR P0, PT, R9, R226.reuse, P0 ;  /* 0x000000e20900720c */ /* 0x080fe40000701670 */
[----:B------:R-:W-:Y:S01]  /*32f0*/  ISETP.LT.OR P2, PT, R0, R226, P2 ;  /* 0x000000e20000720c */ /* 0x000fe20001741670 */
[----:B------:R-:W-:Y:S01]  /*3300*/  HMMA.16816.F32 R28, R16, R92, R28 ;  /* 0x0000005c101c723c */ /* 0x000fe2000000181c */
[----:B------:R-:W-:-:S02]  /*3310*/  FSEL R41, R71, -INF , !P0 ;  /* 0xff80000047297808 */ /* 0x000fc40004000000 */
[----:B------:R-:W-:Y:S02]  /*3320*/  ISETP.GE.AND P0, PT, R8, R230, PT ;  /* 0x000000e60800720c */ /* 0x000fe40003f06270 */
[----:B------:R-:W-:Y:S01]  /*3330*/  VIMNMX R232, R6, UR28, PT ;  /* 0x0000001c06e87c48 */ /* 0x000fe2000bfe0100 */
[----:B------:R-:W-:Y:S01]  /*3340*/  VIADD R6, R0, 0x19 ;  /* 0x0000001900067836 */ /* 0x000fe20000000000 */
[----:B------:R-:W-:Y:S01]  /*3350*/  FSEL R21, R72, -INF , !P5 ;  /* 0xff80000048157808 */ /* 0x000fe20006800000 */
[----:B------:R-:W-:Y:S01]  /*3360*/  HMMA.16816.F32 R36, R16, R94, R84 ;  /* 0x0000005e1024723c */ /* 0x000fe20000001854 */
[----:B------:R-:W-:Y:S02]  /*3370*/  FSEL R33, R74, -INF , !P2 ;  /* 0xff8000004a217808 */ /* 0x000fe40005000000 */
[----:B------:R-:W-:Y:S02]  /*3380*/  FSEL R22, R73, -INF , !P4 ;  /* 0xff80000049167808 */ /* 0x000fe40006000000 */
[----:B------:R-:W-:-:S02]  /*3390*/  ISETP.LT.OR P0, PT, R8, R226, P0 ;  /* 0x000000e20800720c */ /* 0x000fc40000701670 */
[----:B------:R-:W-:Y:S01]  /*33a0*/  VIADDMNMX R227, R4, UR26, RZ, !PT ;  /* 0x0000001a04e37c46 */ /* 0x000fe2000f8001ff */
[----:B------:R-:W-:Y:S01]  /*33b0*/  VIADD R4, R0, 0x21 ;  /* 0x0000002100047836 */ /* 0x000fe20000000000 */
[----:B------:R-:W-:Y:S01]  /*33c0*/  BAR.SYNC.DEFER_BLOCKING 0x0 ;  /* 0x0000000000007b1d */ /* 0x000fe20000010000 */
[C---:B------:R-:W-:Y:S02]  /*33d0*/  ISETP.GE.AND P6, PT, R3.reuse, R233, PT ;  /* 0x000000e90300720c */ /* 0x040fe40003fc6270 */
[C---:B------:R-:W-:Y:S02]  /*33e0*/  ISETP.GE.AND P4, PT, R3.reuse, R232, PT ;  /* 0x000000e80300720c */ /* 0x040fe40003f86270 */
[----:B------:R-:W-:Y:S02]  /*33f0*/  ISETP.GE.AND P5, PT, R3, R230, PT ;  /* 0x000000e60300720c */ /* 0x000fe40003fa6270 */
[----:B------:R-:W-:Y:S02]  /*3400*/  ISETP.GE.AND P2, PT, R9, R231, PT ;  /* 0x000000e70900720c */ /* 0x000fe40003f46270 */
[----:B------:R-:W-:-:S02]  /*3410*/  ISETP.GE.AND P3, PT, R7, R233, PT ;  /* 0x000000e90700720c */ /* 0x000fc40003f66270 */
[----:B------:R-:W-:Y:S02]  /*3420*/  FSEL R101, R67, -INF , !P0 ;  /* 0xff80000043657808 */ /* 0x000fe40004000000 */
[C---:B------:R-:W-:Y:S02]  /*3430*/  ISETP.LT.OR P6, PT, R3.reuse, R228, P6 ;  /* 0x000000e40300720c */ /* 0x040fe400037c1670 */
[C---:B------:R-:W-:Y:S02]  /*3440*/  ISETP.LT.OR P4, PT, R3.reuse, R227, P4 ;  /* 0x000000e30300720c */ /* 0x040fe40002781670 */
[----:B------:R-:W-:Y:S01]  /*3450*/  ISETP.LT.OR P5, PT, R3, R226, P5 ;  /* 0x000000e20300720c */ /* 0x000fe20002fa1670 */
[----:B------:R-:W-:Y:S01]  /*3460*/  VIADD R3, R0, 0x10 ;  /* 0x0000001000037836 */ /* 0x000fe20000000000 */
[----:B------:R-:W-:Y:S02]  /*3470*/  ISETP.LT.OR P2, PT, R9, R229, P2 ;  /* 0x000000e50900720c */ /* 0x000fe40001741670 */
[----:B------:R-:W-:-:S02]  /*3480*/  ISETP.GE.AND P0, PT, R6, R230, PT ;  /* 0x000000e60600720c */ /* 0x000fc40003f06270 */
[C---:B------:R-:W-:Y:S02]  /*3490*/  ISETP.LT.OR P3, PT, R7.reuse, R228, P3 ;  /* 0x000000e40700720c */ /* 0x040fe40001f61670 */
[----:B------:R-:W-:Y:S02]  /*34a0*/  ISETP.GE.AND P1, PT, R7, R232, PT ;  /* 0x000000e80700720c */ /* 0x000fe40003f26270 */
[----:B------:R-:W-:Y:S02]  /*34b0*/  FSEL R32, R69, -INF , !P2 ;  /* 0xff80000045207808 */ /* 0x000fe40005000000 */
[----:B------:R-:W-:Y:S02]  /*34c0*/  ISETP.LT.OR P0, PT, R6, R226, P0 ;  /* 0x000000e20600720c */ /* 0x000fe40000701670 */
[----:B------:R-:W-:Y:S02]  /*34d0*/  ISETP.GE.AND P2, PT, R0, R232, PT ;  /* 0x000000e80000720c */ /* 0x000fe40003f46270 */
[----:B------:R-:W-:-:S02]  /*34e0*/  FSEL R40, R13, -INF , !P3 ;  /* 0xff8000000d287808 */ /* 0x000fc40005800000 */
[----:B------:R-:W-:Y:S01]  /*34f0*/  ISETP.LT.OR P1, PT, R7, R227, P1 ;  /* 0x000000e30700720c */ /* 0x000fe20000f21670 */
[C---:B------:R-:W-:Y:S01]  /*3500*/  VIADD R7, R0.reuse, 0x18 ;  /* 0x0000001800077836 */ /* 0x040fe20000000000 */
[----:B------:R-:W-:Y:S02]  /*3510*/  ISETP.GE.AND P3, PT, R3, R231, PT ;  /* 0x000000e70300720c */ /* 0x000fe40003f66270 */
[----:B------:R-:W-:Y:S02]  /*3520*/  FSEL R133, R63, -INF , !P0 ;  /* 0xff8000003f857808 */ /* 0x000fe40004000000 */
[----:B------:R-:W-:Y:S02]  /*3530*/  ISETP.LT.OR P2, PT, R0, R227, P2 ;  /* 0x000000e30000720c */ /* 0x000fe40001741670 */
[----:B------:R-:W-:Y:S02]  /*3540*/  ISETP.GE.AND P0, PT, R5, R230, PT ;  /* 0x000000e60500720c */ /* 0x000fe40003f06270 */
[----:B------:R-:W-:-:S02]  /*3550*/  FSEL R68, R15, -INF , !P1 ;  /* 0xff8000000f447808 */ /* 0x000fc40004800000 */
[C---:B------:R-:W-:Y:S02]  /*3560*/  ISETP.LT.OR P3, PT, R3.reuse, R229, P3 ;  /* 0x000000e50300720c */ /* 0x040fe40001f61670 */
[----:B------:R-:W-:Y:S02]  /*3570*/  ISETP.GE.AND P1, PT, R3, R230, PT ;  /* 0x000000e60300720c */ /* 0x000fe40003f26270 */
[----:B------:R-:W-:Y:S02]  /*3580*/  FSEL R55, R14, -INF , !P2 ;  /* 0xff8000000e377808 */ /* 0x000fe40005000000 */
[----:B------:R-:W-:Y:S02]  /*3590*/  ISETP.LT.OR P0, PT, R5, R226, P0 ;  /* 0x000000e20500720c */ /* 0x000fe40000701670 */
[----:B------:R-:W-:Y:S02]  /*35a0*/  ISETP.GE.AND P2, PT, R8, R231, PT ;  /* 0x000000e70800720c */ /* 0x000fe40003f46270 */
[----:B------:R-:W-:-:S02]  /*35b0*/  FSEL R64, R64, -INF , !P3 ;  /* 0xff80000040407808 */ /* 0x000fc40005800000 */
[----:B------:R-:W-:Y:S02]  /*35c0*/  ISETP.LT.OR P1, PT, R3, R226, P1 ;  /* 0x000000e20300720c */ /* 0x000fe40000f21670 */
        /* <DEDUP_REMOVED lines=9> */
[----:B------:R-:W-:Y:S02]  /*3660*/  FSEL R35, R70, -INF , !P5 ;  /* 0xff80000046237808 */ /* 0x000fe40006800000 */
[----:B------:R-:W-:-:S02]  /*3670*/  ISETP.GE.AND P2, PT, R6, R231, PT ;  /* 0x000000e70600720c */ /* 0x000fc40003f46270 */
[----:B------:R-:W-:Y:S02]  /*3680*/  FSEL R60, R60, -INF , !P3 ;  /* 0xff8000003c3c7808 */ /* 0x000fe40005800000 */
[----:B------:R-:W-:Y:S02]  /*3690*/  ISETP.GE.AND P5, PT, R0, R233, PT ;  /* 0x000000e90000720c */ /* 0x000fe40003fa6270 */
[----:B------:R-:W-:Y:S02]  /*36a0*/  ISETP.LT.OR P1, PT, R7, R226, P1 ;  /* 0x000000e20700720c */ /* 0x000fe40000f21670 */
[----:B------:R-:W-:Y:S02]  /*36b0*/  ISETP.GE.AND P3, PT, R5, R231, PT ;  /* 0x000000e70500720c */ /* 0x000fe40003f66270 */
[----:B------:R-:W-:Y:S02]  /*36c0*/  FSEL R175, R59, -INF , !P0 ;  /* 0xff8000003baf7808 */ /* 0x000fe40004000000 */
[----:B------:R-:W-:-:S02]  /*36d0*/  ISETP.LT.OR P2, PT, R6, R229, P2 ;  /* 0x000000e50600720c */ /* 0x000fc40001741670 */
[----:B------:R-:W-:Y:S02]  /*36e0*/  ISETP.GE.AND P0, PT, R8, R233, PT ;  /* 0x000000e90800720c */ /* 0x000fe40003f06270 */
[----:B------:R-:W-:Y:S02]  /*36f0*/  ISETP.LT.OR P5, PT, R0, R228, P5 ;  /* 0x000000e40000720c */ /* 0x000fe40002fa1670 */
[----:B------:R-:W-:Y:S02]  /*3700*/  FSEL R132, R62, -INF , !P1 ;  /* 0xff8000003e847808 */ /* 0x000fe40004800000 */
[----:B------:R-:W-:Y:S02]  /*3710*/  ISETP.LT.OR P3, PT, R5, R229, P3 ;  /* 0x000000e50500720c */ /* 0x000fe40001f61670 */
[----:B------:R-:W-:Y:S02]  /*3720*/  ISETP.GE.AND P1, PT, R3, R233, PT ;  /* 0x000000e90300720c */ /* 0x000fe40003f26270 */
[----:B------:R-:W-:-:S02]  /*3730*/  FSEL R61, R61, -INF , !P2 ;  /* 0xff8000003d3d7808 */ /* 0x000fc40005000000 */
[----:B------:R-:W-:Y:S02]  /*3740*/  ISETP.LT.OR P0, PT, R8, R228, P0 ;  /* 0x000000e40800720c */ /* 0x000fe40000701670 */
[----:B------:R-:W-:Y:S02]  /*3750*/  FSEL R20, R12, -INF , !P5 ;  /* 0xff8000000c147808 */ /* 0x000fe40006800000 */
[----:B------:R-:W-:Y:S02]  /*3760*/  ISETP.GE.AND P2, PT, R4, R231, PT ;  /* 0x000000e70400720c */ /* 0x000fe40003f46270 */
[----:B------:R-:W-:Y:S02]  /*3770*/  FSEL R164, R56, -INF , !P3 ;  /* 0xff80000038a47808 */ /* 0x000fe40005800000 */
[C---:B------:R-:W-:Y:S02]  /*3780*/  ISETP.GE.AND P5, PT, R9.reuse, R233, PT ;  /* 0x000000e90900720c */ /* 0x040fe40003fa6270 */
[----:B------:R-:W-:-:S02]  /*3790*/  ISETP.GE.AND P3, PT, R9, R232, PT ;  /* 0x000000e80900720c */ /* 0x000fc40003f66270 */
[----:B------:R-:W-:Y:S02]  /*37a0*/  ISETP.LT.OR P1, PT, R3, R228, P1 ;  /* 0x000000e40300720c */ /* 0x000fe40000f21670 */
[----:B------:R-:W-:Y:S02]  /*37b0*/  FSEL R48, R48, -INF , !P6 ;  /* 0xff80000030307808 */ /* 0x000fe40007000000 */
[----:B------:R-:W-:Y:S02]  /*37c0*/  ISETP.GE.AND P6, PT, R7, R233, PT ;  /* 0x000000e90700720c */ /* 0x000fe40003fc6270 */
[----:B------:R-:W-:Y:S02]  /*37d0*/  FSEL R54, R105, -INF , !P0 ;  /* 0xff80000069367808 */ /* 0x000fe40004000000 */
[----:B------:R-:W-:Y:S02]  /*37e0*/  ISETP.LT.OR P2, PT, R4, R229, P2 ;  /* 0x000000e50400720c */ /* 0x000fe40001741670 */
[----:B------:R-:W-:-:S02]  /*37f0*/  ISETP.GE.AND P0, PT, R5, R233, PT ;  /* 0x000000e90500720c */ /* 0x000fc40003f06270 */
[CC--:B------:R-:W-:Y:S02]  /*3800*/  ISETP.LT.OR P5, PT, R9.reuse, R228.reuse, P5 ;  /* 0x000000e40900720c */ /* 0x0c0fe40002fa1670 */
[----:B------:R-:W-:Y:S01]  /*3810*/  ISETP.LT.OR P3, PT, R9, R227, P3 ;  /* 0x000000e30900720c */ /* 0x000fe20001f61670 */
[----:B------:R-:W-:Y:S01]  /*3820*/  VIADD R9, R0, 0x28 ;  /* 0x0000002800097836 */ /* 0x000fe20000000000 */
[----:B------:R-:W-:Y:S02]  /*3830*/  FSEL R53, R104, -INF , !P1 ;  /* 0xff80000068357808 */ /* 0x000fe40004800000 */
[-C--:B------:R-:W-:Y:S02]  /*3840*/  ISETP.LT.OR P1, PT, R7, R228.reuse, P6 ;  /* 0x000000e40700720c */ /* 0x080fe40003721670 */
[----:B------:R-:W-:Y:S02]  /*3850*/  FSEL R165, R57, -INF , !P2 ;  /* 0xff80000039a57808 */ /* 0x000fe40005000000 */
[----:B------:R-:W-:-:S02]  /*3860*/  ISETP.LT.OR P0, PT, R5, R228, P0 ;  /* 0x000000e40500720c */ /* 0x000fc40000701670 */
[----:B------:R-:W-:Y:S02]  /*3870*/  ISETP.GE.AND P2, PT, R3, R232, PT ;  /* 0x000000e80300720c */ /* 0x000fe40003f46270 */
[----:B------:R-:W-:Y:S02]  /*3880*/  FSEL R52, R49, -INF , !P5 ;  /* 0xff80000031347808 */ /* 0x000fe40006800000 */
[----:B------:R-:W-:Y:S02]  /*3890*/  ISETP.GE.AND P5, PT, R6, R233, PT ;  /* 0x000000e90600720c */ /* 0x000fe40003fa6270 */
[----:B------:R-:W-:Y:S02]  /*38a0*/  FSEL R44, R44, -INF , !P1 ;  /* 0xff8000002c2c7808 */ /* 0x000fe40004800000 */
[----:B------:R-:W-:Y:S02]  /*38b0*/  ISETP.GE.AND P1, PT, R9, R231, PT ;  /* 0x000000e70900720c */ /* 0x000fe40003f26270 */
[----:B------:R-:W-:-:S02]  /*38c0*/  FSEL R154, R24, -INF , !P0 ;  /* 0xff800000189a7808 */ /* 0x000fc40004000000 */
[----:B------:R-:W-:Y:S01]  /*38d0*/  ISETP.LT.OR P2, PT, R3, R227, P2 ;  /* 0x000000e30300720c */ /* 0x000fe20001741670 */
[----:B------:R-:W-:Y:S01]  /*38e0*/  VIADD R3, R0, 0x29 ;  /* 0x0000002900037836 */ /* 0x000fe20000000000 */
[----:B------:R-:W-:Y:S02]  /*38f0*/  PLOP3.LUT P0, PT, PT, PT, UP0, 0x80, 0x0 ;  /* 0x000000000000781c */ /* 0x000fe40003f0f008 */
[----:B------:R-:W-:Y:S02]  /*3900*/  ISETP.LT.OR P5, PT, R6, R228, P5 ;  /* 0x000000e40600720c */ /* 0x000fe40002fa1670 */
[C---:B------:R-:W-:Y:S02]  /*3910*/  ISETP.GE.AND P6, PT, R9.reuse, R230, PT ;  /* 0x000000e60900720c */ /* 0x040fe40003fc6270 */
[----:B------:R-:W-:Y:S02]  /*3920*/  ISETP.LT.OR P1, PT, R9, R229, P1 ;  /* 0x000000e50900720c */ /* 0x000fe40000f21670 */
[----:B------:R-:W-:-:S02]  /*3930*/  FSEL R45, R45, -INF , !P5 ;  /* 0xff8000002d2d7808 */ /* 0x000fc40006800000 */
[----:B------:R-:W-:Y:S02]  /*3940*/  ISETP.GE.AND P5, PT, R3, R231, PT ;  /* 0x000000e70300720c */ /* 0x000fe40003fa6270 */
[----:B------:R-:W-:Y:S02]  /*3950*/  ISETP.LT.OR P6, PT, R9, R226, P6 ;  /* 0x000000e20900720c */ /* 0x000fe400037c1670 */
[----:B------:R-:W-:Y:S02]  /*3960*/  FSEL R155, R80, -INF , !P1 ;  /* 0xff800000509b7808 */ /* 0x000fe40004800000 */
[C---:B------:R-:W-:Y:S02]  /*3970*/  ISETP.GE.AND P1, PT, R3.reuse, R230, PT ;  /* 0x000000e60300720c */ /* 0x040fe40003f26270 */
[----:B------:R-:W-:Y:S02]  /*3980*/  ISETP.LT.OR P5, PT, R3, R229, P5 ;  /* 0x000000e50300720c */ /* 0x000fe40002fa1670 */
[----:B------:R-:W-:-:S02]  /*3990*/  FSEL R174, R82, -INF , !P6 ;  /* 0xff80000052ae7808 */ /* 0x000fc40007000000 */
[CC--:B------:R-:W-:Y:S02]  /*39a0*/  ISETP.GE.AND P6, PT, R4.reuse, R233.reuse, PT ;  /* 0x000000e90400720c */ /* 0x0c0fe40003fc6270 */
[----:B------:R-:W-:Y:S02]  /*39b0*/  ISETP.LT.OR P1, PT, R3, R226, P1 ;  /* 0x000000e20300720c */ /* 0x000fe40000f21670 */
[----:B------:R-:W-:Y:S02]  /*39c0*/  FSEL R172, R81, -INF , !P5 ;  /* 0xff80000051ac7808 */ /* 0x000fe40006800000 */
[----:B------:R-:W-:Y:S02]  /*39d0*/  ISETP.GE.AND P5, PT, R9, R233, PT ;  /* 0x000000e90900720c */ /* 0x000fe40003fa6270 */
[----:B------:R-:W-:Y:S02]  /*39e0*/  ISETP.LT.OR P6, PT, R4, R228, P6 ;  /* 0x000000e40400720c */ /* 0x000fe400037c1670 */
[----:B------:R-:W-:Y:S01]  /*39f0*/  FSEL R176, R83, -INF , !P1 ;  /* 0xff80000053b07808 */ /* 0x000fe20004800000 */
[----:B------:R-:W-:Y:S10]  /*3a00*/  @!P0 BRA `(.L_x_168) ;  /* 0x0000000000608947 */ /* 0x000ff40003800000 */
[----:B------:R-:W-:Y:S01]  /*3a10*/  UIADD3 UR7, UR25, -0x2, URZ ;  /* 0xfffffffe19077890 */ /* 0x000fe2000fffe03f */
[----:B------:R-:W-:-:S03]  /*3a20*/  IMAD.U32 R14, RZ, RZ, UR30 ;  /* 0x0000001eff0e7e24 */ /* 0x000fc6000f8e00ff */
[----:B------:R-:W-:Y:S02]  /*3a30*/  USHF.R.S32.HI UR6, URZ, 0x1f, UR7 ;  /* 0x0000001f3f067899 */ /* 0x000fe40008011407 */
[----:B------:R-:W-:Y:S01]  /*3a40*/  UIMAD UR5, UR20, UR7, URZ ;  /* 0x00000007140572a4 */ /* 0x000fe2000f8e023f */
[----:B------:R-:W-:-:S03]  /*3a50*/  IMAD.U32 R10, RZ, RZ, UR7 ;  /* 0x00000007ff0a7e24 */ /* 0x000fc6000f8e00ff */
[----:B------:R-:W-:Y:S01]  /*3a60*/  UIMAD UR5, UR6, UR21, UR5 ;  /* 0x00000015060572a4 */ /* 0x000fe2000f8e0205 */
[----:B------:R-:W-:Y:S02]  /*3a70*/  IMAD.WIDE.U32 R12, R10, UR21, R156 ;  /* 0x000000150a0c7c25 */ /* 0x000fe4000f8e009c */
[----:B------:R-:W-:-:S03]  /*3a80*/  ULDC.64 UR6, c[0x0][0x218] ;  /* 0x0000860000067ab9 */ /* 0x000fc60000000a00 */
[----:B------:R-:W-:Y:S01]  /*3a90*/  VIADD R11, R13, UR5 ;  /* 0x000000050d0b7c36 */ /* 0x000fe20008000000 */
[C---:B------:R-:W-:Y:S02]  /*3aa0*/  LEA R10, P1, R12.reuse, UR6, 0x1 ;  /* 0x000000060c0a7c11 */ /* 0x040fe4000f8208ff */
[----:B------:R-:W-:Y:S02]  /*3ab0*/  MOV R13, UR31 ;  /* 0x0000001f000d7c02 */ /* 0x000fe40008000f00 */
        /* <DEDUP_REMOVED lines=13> */
.L_x_168:
[C---:B-1----:R-:W-:Y:S01]  /*3b90*/  VIADD R13, R0.reuse, 0x30 ;  /* 0x00000030000d7836 */ /* 0x042fe20000000000 */
[----:B------:R-:W-:Y:S01]  /*3ba0*/  ISETP.LT.OR P1, PT, R9, R228, P5 ;  /* 0x000000e40900720c */ /* 0x000fe20002f21670 */
[C---:B------:R-:W-:Y:S01]  /*3bb0*/  VIADD R12, R0.reuse, 0x31 ;  /* 0x00000031000c7836 */ /* 0x040fe20000000000 */
[-C--:B------:R-:W-:Y:S01]  /*3bc0*/  ISETP.GE.AND P5, PT, R3, R233.reuse, PT ;  /* 0x000000e90300720c */ /* 0x080fe20003fa6270 */
[----:B------:R-:W-:Y:S01]  /*3bd0*/  VIADD R15, R0, 0x38 ;  /* 0x00000038000f7836 */ /* 0x000fe20000000000 */
[----:B------:R-:W-:Y:S01]  /*3be0*/  FSEL R177, R76, -INF , !P1 ;  /* 0xff8000004cb17808 */ /* 0x000fe20004800000 */
[----:B------:R-:W-:Y:S01]  /*3bf0*/  VIADD R16, R0, 0x39 ;  /* 0x0000003900107836 */ /* 0x000fe20000000000 */
[----:B------:R-:W-:Y:S01]  /*3c00*/  FMNMX.FTZ R0, R20, R40, !PT ;  /* 0x0000002814007209 */ /* 0x000fe20007810000 */
[----:B------:R-:W-:Y:S01]  /*3c10*/  ULDC UR26, c[0x0][0x2ec] ;  /* 0x0000bb00001a7ab9 */ /* 0x000fe20000000800 */
[----:B------:R-:W-:Y:S02]  /*3c20*/  ISETP.GE.AND P1, PT, R13, R233, PT ;  /* 0x000000e90d00720c */ /* 0x000fe40003f26270 */
        /* <DEDUP_REMOVED lines=13> */
[----:B------:R-:W-:Y:S02]  /*3d00*/  ISETP.LT.OR P1, PT, R13, R228, P1 ;  /* 0x000000e40d00720c */ /* 0x000fe40000f21670 */
[----:B------:R-:W-:Y:S02]  /*3d10*/  FMNMX.FTZ R0, R35, R0, !PT ;  /* 0x0000000023007209 */ /* 0x000fe40007810000 */
[----:B------:R-:W-:Y:S02]  /*3d20*/  FSEL R173, R25, -INF , !P6 ;  /* 0xff80000019ad7808 */ /* 0x000fe40007000000 */
[----:B------:R-:W-:Y:S02]  /*3d30*/  FMNMX.FTZ R11, R154, R11, !PT ;  /* 0x0000000b9a0b7209 */ /* 0x000fe40007810000 */
[----:B------:R-:W-:Y:S02]  /*3d40*/  FSEL R184, R28, -INF , !P1 ;  /* 0xff8000001cb87808 */ /* 0x000fe40004800000 */
[----:B------:R-:W-:-:S02]  /*3d50*/  FMNMX.FTZ R10, R61, R10, !PT ;  /* 0x0000000a3d0a7209 */ /* 0x000fc40007810000 */
[----:B------:R-:W-:Y:S02]  /*3d60*/  ISETP.LT.OR P5, PT, R3, R228, P5 ;  /* 0x000000e40300720c */ /* 0x000fe40002fa1670 */
[----:B------:R-:W-:Y:S02]  /*3d70*/  ISETP.GE.AND P1, PT, R15, R233, PT ;  /* 0x000000e90f00720c */ /* 0x000fe40003f26270 */
[----:B------:R-:W-:Y:S02]  /*3d80*/  FMNMX.FTZ R0, R41, R0, !PT ;  /* 0x0000000029007209 */ /* 0x000fe40007810000 */
[----:B------:R-:W-:Y:S02]  /*3d90*/  ISETP.GE.AND P6, PT, R13, R231, PT ;  /* 0x000000e70d00720c */ /* 0x000fe40003fc6270 */
[----:B------:R-:W-:Y:S02]  /*3da0*/  FMNMX.FTZ R11, R173, R11, !PT ;  /* 0x0000000bad0b7209 */ /* 0x000fe40007810000 */
[----:B------:R-:W-:-:S02]  /*3db0*/  FMNMX.FTZ R10, R164, R10, !PT ;  /* 0x0000000aa40a7209 */ /* 0x000fc40007810000 */
[----:B------:R-:W-:Y:S02]  /*3dc0*/  FSEL R179, R77, -INF , !P5 ;  /* 0xff8000004db37808 */ /* 0x000fe40006800000 */
[----:B------:R-:W-:Y:S02]  /*3dd0*/  ISETP.LT.OR P1, PT, R15, R228, P1 ;  /* 0x000000e40f00720c */ /* 0x000fe40000f21670 */
[----:B------:R-:W-:Y:S02]  /*3de0*/  FMNMX.FTZ R0, R100, R0, !PT ;  /* 0x0000000064007209 */ /* 0x000fe40007810000 */
[----:B------:R-:W-:Y:S02]  /*3df0*/  ISETP.GE.AND P5, PT, R12, R233, PT ;  /* 0x000000e90c00720c */ /* 0x000fe40003fa6270 */
[----:B------:R-:W-:Y:S02]  /*3e00*/  ISETP.LT.OR P6, PT, R13, R229, P6 ;  /* 0x000000e50d00720c */ /* 0x000fe400037c1670 */
[----:B------:R-:W-:-:S02]  /*3e10*/  FMNMX.FTZ R11, R177, R11, !PT ;  /* 0x0000000bb10b7209 */ /* 0x000fc40007810000 */
[----:B------:R-:W-:Y:S02]  /*3e20*/  FMNMX.FTZ R10, R165, R10, !PT ;  /* 0x0000000aa50a7209 */ /* 0x000fe40007810000 */
[----:B------:R-:W-:Y:S02]  /*3e30*/  FSEL R182, R36, -INF , !P1 ;  /* 0xff80000024b67808 */ /* 0x000fe40004800000 */
[----:B------:R-:W-:Y:S02]  /*3e40*/  FMNMX.FTZ R0, R101, R0, !PT ;  /* 0x0000000065007209 */ /* 0x000fe40007810000 */
[----:B------:R-:W-:Y:S02]  /*3e50*/  ISETP.LT.OR P5, PT, R12, R228, P5 ;  /* 0x000000e40c00720c */ /* 0x000fe40002fa1670 */
[----:B------:R-:W-:Y:S02]  /*3e60*/  ISETP.GE.AND P1, PT, R15, R231, PT ;  /* 0x000000e70f00720c */ /* 0x000fe40003f26270 */
[----:B------:R-:W-:-:S02]  /*3e70*/  FSEL R214, R108, -INF , !P6 ;  /* 0xff8000006cd67808 */ /* 0x000fc40007000000 */
[----:B------:R-:W-:Y:S02]  /*3e80*/  FMNMX.FTZ R11, R179, R11, !PT ;  /* 0x0000000bb30b7209 */ /* 0x000fe40007810000 */
[----:B------:R-:W-:Y:S02]  /*3e90*/  ISETP.GE.AND P6, PT, R12, R231, PT ;  /* 0x000000e70c00720c */ /* 0x000fe40003fc6270 */
[----:B------:R-:W-:Y:S02]  /*3ea0*/  FMNMX.FTZ R10, R155, R10, !PT ;  /* 0x0000000a9b0a7209 */ /* 0x000fe40007810000 */
[----:B------:R-:W-:Y:S02]  /*3eb0*/  FMNMX.FTZ R0, R132, R0, !PT ;  /* 0x0000000084007209 */ /* 0x000fe40007810000 */
[----:B------:R-:W-:Y:S02]  /*3ec0*/  FSEL R183, R29, -INF , !P5 ;  /* 0xff8000001db77808 */ /* 0x000fe40006800000 */
[----:B------:R-:W-:-:S02]  /*3ed0*/  ISETP.LT.OR P1, PT, R15, R229, P1 ;  /* 0x000000e50f00720c */ /* 0x000fc40000f21670 */
[----:B------:R-:W-:Y:S02]  /*3ee0*/  ISETP.GE.AND P5, PT, R16, R233, PT ;  /* 0x000000e91000720c */ /* 0x000fe40003fa6270 */
[----:B------:R-:W-:Y:S02]  /*3ef0*/  FMNMX.FTZ R105, R184, R11, !PT ;  /* 0x0000000bb8697209 */ /* 0x000fe40007810000 */
[----:B------:R-:W-:Y:S02]  /*3f00*/  ISETP.LT.OR P6, PT, R12, R229, P6 ;  /* 0x000000e50c00720c */ /* 0x000fe400037c1670 */
[----:B------:R-:W-:Y:S02]  /*3f10*/  FMNMX.FTZ R10, R172, R10, !PT ;  /* 0x0000000aac0a7209 */ /* 0x000fe40007810000 */
[----:B------:R-:W-:Y:S02]  /*3f20*/  FMNMX.FTZ R0, R133, R0, !PT ;  /* 0x0000000085007209 */ /* 0x000fe40007810000 */
[----:B------:R-:W-:-:S02]  /*3f30*/  FSEL R210, R112, -INF , !P1 ;  /* 0xff80000070d27808 */ /* 0x000fc40004800000 */
[C---:B------:R-:W-:Y:S02]  /*3f40*/  ISETP.LT.OR P5, PT, R16.reuse, R228, P5 ;  /* 0x000000e41000720c */ /* 0x040fe40002fa1670 */
[----:B------:R-:W-:Y:S02]  /*3f50*/  ISETP.GE.AND P1, PT, R16, R231, PT ;  /* 0x000000e71000720c */ /* 0x000fe40003f26270 */
[----:B------:R-:W-:Y:S02]  /*3f60*/  FMNMX.FTZ R105, R183, R105, !PT ;  /* 0x00000069b7697209 */ /* 0x000fe40007810000 */
[----:B------:R-:W-:Y:S02]  /*3f70*/  FSEL R213, R109, -INF , !P6 ;  /* 0xff8000006dd57808 */ /* 0x000fe40007000000 */
[----:B------:R-:W-:Y:S02]  /*3f80*/  FMNMX.FTZ R10, R214, R10, !PT ;  /* 0x0000000ad60a7209 */ /* 0x000fe40007810000 */
[----:B------:R-:W-:-:S02]  /*3f90*/  FMNMX.FTZ R0, R178, R0, !PT ;  /* 0x00000000b2007209 */ /* 0x000fc40007810000 */
[----:B------:R-:W-:Y:S02]  /*3fa0*/  FSEL R200, R37, -INF , !P5 ;  /* 0xff80000025c87808 */ /* 0x000fe40006800000 */
[----:B------:R-:W-:Y:S02]  /*3fb0*/  FMNMX.FTZ R105, R182, R105, !PT ;  /* 0x00000069b6697209 */ /* 0x000fe40007810000 */
[----:B------:R-:W-:Y:S02]  /*3fc0*/  ISETP.LT.OR P1, PT, R16, R229, P1 ;  /* 0x000000e51000720c */ /* 0x000fe40000f21670 */
[----:B------:R-:W-:Y:S02]  /*3fd0*/  FMNMX.FTZ R103, R213, R10, !PT ;  /* 0x0000000ad5677209 */ /* 0x000fe40007810000 */
[----:B------:R-:W-:Y:S02]  /*3fe0*/  ISETP.GE.AND P6, PT, R13, R230, PT ;  /* 0x000000e60d00720c */ /* 0x000fe40003fc6270 */
[----:B------:R-:W-:-:S02]  /*3ff0*/  FMNMX.FTZ R0, R175, R0, !PT ;  /* 0x00000000af007209 */ /* 0x000fc40007810000 */
[----:B------:R-:W-:Y:S02]  /*4000*/  FMNMX.FTZ R105, R200, R105, !PT ;  /* 0x00000069c8697209 */ /* 0x000fe40007810000 */
[----:B------:R-:W-:Y:S02]  /*4010*/  FSEL R208, R113, -INF , !P1 ;  /* 0xff80000071d07808 */ /* 0x000fe40004800000 */
[----:B------:R-:W-:Y:S01]  /*4020*/  FMNMX.FTZ R103, R210, R103, !PT ;  /* 0x00000067d2677209 */ /* 0x000fe20007810000 */
[----:B------:R-:W1:Y:S01]  /*4030*/  SHFL.BFLY PT, R10, R105, 0x2, 0x1f ;  /* 0x0c401f00690a7f89 */ /* 0x000e6200000e0000 */
[----:B------:R-:W-:Y:S02]  /*4040*/  ISETP.GE.AND P1, PT, R12, R230, PT ;  /* 0x000000e60c00720c */ /* 0x000fe40003f26270 */
[----:B------:R-:W-:Y:S02]  /*4050*/  ISETP.LT.OR P6, PT, R13, R226, P6 ;  /* 0x000000e20d00720c */ /* 0x000fe400037c1670 */
[----:B------:R-:W-:-:S02]  /*4060*/  FMNMX.FTZ R0, R174, R0, !PT ;  /* 0x00000000ae007209 */ /* 0x000fc40007810000 */
[----:B------:R-:W-:Y:S02]  /*4070*/  FMNMX.FTZ R103, R208, R103, !PT ;  /* 0x00000067d0677209 */ /* 0x000fe40007810000 */
[----:B------:R-:W-:Y:S02]  /*4080*/  ISETP.LT.OR P1, PT, R12, R226, P1 ;  /* 0x000000e20c00720c */ /* 0x000fe40000f21670 */
[----:B------:R-:W-:Y:S01]  /*4090*/  ISETP.GE.AND P5, PT, R15, R230, PT ;  /* 0x000000e60f00720c */ /* 0x000fe20003fa6270 */
[----:B------:R-:W2:Y:S01]  /*40a0*/  SHFL.BFLY PT, R11, R103, 0x2, 0x1f ;  /* 0x0c401f00670b7f89 */ /* 0x000ea200000e0000 */
[----:B------:R-:W-:Y:S02]  /*40b0*/  FSEL R203, R110, -INF , !P6 ;  /* 0xff8000006ecb7808 */ /* 0x000fe40007000000 */
[----:B------:R-:W-:Y:S02]  /*40c0*/  FMNMX.FTZ R0, R176, R0, !PT ;  /* 0x00000000b0007209 */ /* 0x000fe40007810000 */
[----:B------:R-:W-:-:S02]  /*40d0*/  FSEL R209, R111, -INF , !P1 ;  /* 0xff8000006fd17808 */ /* 0x000fc40004800000 */
[C---:B------:R-:W-:Y:S02]  /*40e0*/  ISETP.GE.AND P1, PT, R16.reuse, R230, PT ;  /* 0x000000e61000720c */ /* 0x040fe40003f26270 */
[----:B------:R-:W-:Y:S02]  /*40f0*/  ISETP.LT.OR P5, PT, R15, R226, P5 ;  /* 0x000000e20f00720c */ /* 0x000fe40002fa1670 */
[----:B------:R-:W-:Y:S02]  /*4100*/  FMNMX.FTZ R0, R203, R0, !PT ;  /* 0x00000000cb007209 */ /* 0x000fe40007810000 */
[----:B------:R-:W-:Y:S02]  /*4110*/  ISETP.LT.OR P1, PT, R16, R226, P1 ;  /* 0x000000e21000720c */ /* 0x000fe40000f21670 */
[----:B------:R-:W-:Y:S02]  /*4120*/  FSEL R212, R114, -INF , !P5 ;  /* 0xff80000072d47808 */ /* 0x000fe40006800000 */
[----:B------:R-:W-:-:S02]  /*4130*/  FMNMX.FTZ R0, R209, R0, !PT ;  /* 0x00000000d1007209 */ /* 0x000fc40007810000 */
[----:B------:R-:W-:Y:S02]  /*4140*/  FSEL R215, R115, -INF , !P1 ;  /* 0xff80000073d77808 */ /* 0x000fe40004800000 */
[----:B------:R-:W-:Y:S02]  /*4150*/  FMNMX.FTZ R0, R212, R0, !PT ;  /* 0x00000000d4007209 */ /* 0x000fe40007810000 */
[----:B------:R-:W-:Y:S02]  /*4160*/  ISETP.GE.AND P1, PT, R6, R232, PT ;  /* 0x000000e80600720c */ /* 0x000fe40003f26270 */
[----:B------:R-:W-:Y:S02]  /*4170*/  FMNMX.FTZ R0, R215, R0, !PT ;  /* 0x00000000d7007209 */ /* 0x000fe40007810000 */
[----:B-1----:R-:W-:Y:S02]  /*4180*/  FMNMX.FTZ R105, R105, R10, !PT ;  /* 0x0000000a69697209 */ /* 0x002fe40007810000 */
[----:B------:R-:W-:Y:S01]  /*4190*/  FSEL R14, R51, -INF , !P3 ;  /* 0xff800000330e7808 */ /* 0x000fe20005800000 */
[----:B------:R-:W1:Y:S01]  /*41a0*/  SHFL.BFLY PT, R102, R0, 0x2, 0x1f ;  /* 0x0c401f0000667f89 */ /* 0x000e6200000e0000 */
[----:B------:R-:W-:-:S02]  /*41b0*/  ISETP.GE.AND P3, PT, R4, R232, PT ;  /* 0x000000e80400720c */ /* 0x000fc40003f66270 */
[----:B------:R-:W-:Y:S02]  /*41c0*/  ISETP.LT.OR P1, PT, R6, R227, P1 ;  /* 0x000000e30600720c */ /* 0x000fe40000f21670 */
[----:B------:R-:W-:Y:S01]  /*41d0*/  FSEL R10, R50, -INF , !P4 ;  /* 0xff800000320a7808 */ /* 0x000fe20006000000 */
[----:B------:R-:W3:Y:S01]  /*41e0*/  SHFL.BFLY PT, R6, R105, 0x1, 0x1f ;  /* 0x0c201f0069067f89 */ /* 0x000ee200000e0000 */
[-C--:B------:R-:W-:Y:S02]  /*41f0*/  ISETP.GE.AND P6, PT, R8, R232.reuse, PT ;  /* 0x000000e80800720c */ /* 0x080fe40003fc6270 */
[----:B--2---:R-:W-:Y:S02]  /*4200*/  FMNMX.FTZ R103, R103, R11, !PT ;  /* 0x0000000b67677209 */ /* 0x004fe40007810000 */
[----:B------:R-:W-:Y:S02]  /*4210*/  ISETP.GE.AND P4, PT, R5, R232, PT ;  /* 0x000000e80500720c */ /* 0x000fe40003f86270 */
[----:B------:R-:W-:-:S02]  /*4220*/  ISETP.LT.OR P3, PT, R4, R227, P3 ;  /* 0x000000e30400720c */ /* 0x000fc40001f61670 */
[----:B------:R-:W-:Y:S02]  /*4230*/  FMNMX.FTZ R4, R55, R68, !PT ;  /* 0x0000004437047209 */ /* 0x000fe40007810000 */
[-C--:B------:R-:W-:Y:S02]  /*4240*/  ISETP.LT.OR P6, PT, R8, R227.reuse, P6 ;  /* 0x000000e30800720c */ /* 0x080fe400037c1670 */
[----:B------:R-:W-:Y:S02]  /*4250*/  ISETP.LT.OR P4, PT, R5, R227, P4 ;  /* 0x000000e30500720c */ /* 0x000fe40002781670 */
[----:B------:R-:W2:Y:S01]  /*4260*/  SHFL.BFLY PT, R5, R103, 0x1, 0x1f ;  /* 0x0c201f0067057f89 */ /* 0x000ea200000e0000 */
[----:B------:R-:W-:Y:S02]  /*4270*/  FMNMX.FTZ R4, R10, R4, !PT ;  /* 0x000000040a047209 */ /* 0x000fe40007810000 */
[----:B------:R-:W-:Y:S02]  /*4280*/  FSEL R88, R107, -INF , !P6 ;  /* 0xff8000006b587808 */ /* 0x000fe40007000000 */
[----:B------:R-:W-:-:S02]  /*4290*/  ISETP.GE.AND P6, PT, R3, R232, PT ;  /* 0x000000e80300720c */ /* 0x000fc40003fc6270 */
[----:B------:R-:W-:Y:S02]  /*42a0*/  ISETP.GE.AND P5, PT, R7, R232, PT ;  /* 0x000000e80700720c */ /* 0x000fe40003fa6270 */
[----:B------:R-:W-:Y:S02]  /*42b0*/  FSEL R89, R106, -INF , !P2 ;  /* 0xff8000006a597808 */ /* 0x000fe40005000000 */
[----:B------:R-:W-:Y:S02]  /*42c0*/  FMNMX.FTZ R4, R14, R4, !PT ;  /* 0x000000040e047209 */ /* 0x000fe40007810000 */
[-C--:B------:R-:W-:Y:S02]  /*42d0*/  ISETP.LT.OR P6, PT, R3, R227.reuse, P6 ;  /* 0x000000e30300720c */ /* 0x080fe400037c1670 */
[----:B------:R-:W-:Y:S02]  /*42e0*/  ISETP.LT.OR P5, PT, R7, R227, P5 ;  /* 0x000000e30700720c */ /* 0x000fe40002fa1670 */
[----:B------:R-:W-:-:S02]  /*42f0*/  FMNMX.FTZ R3, R89, R4, !PT ;  /* 0x0000000459037209 */ /* 0x000fc40007810000 */
[----:B-1----:R-:W-:Y:S02]  /*4300*/  FMNMX.FTZ R102, R0, R102, !PT ;  /* 0x0000006600667209 */ /* 0x002fe40007810000 */
[----:B------:R-:W-:Y:S02]  /*4310*/  FSEL R91, R46, -INF , !P5 ;  /* 0xff8000002e5b7808 */ /* 0x000fe40006800000 */
[----:B------:R-:W-:Y:S02]  /*4320*/  FMNMX.FTZ R0, R88, R3, !PT ;  /* 0x0000000358007209 */ /* 0x000fe40007810000 */
[----:B------:R-:W-:Y:S02]  /*4330*/  FSEL R90, R47, -INF , !P1 ;  /* 0xff8000002f5a7808 */ /* 0x000fe40004800000 */
[----:B------:R-:W-:Y:S02]  /*4340*/  FMNMX.FTZ R0, R91, R0, !PT ;  /* 0x000000005b007209 */ /* 0x000fe40007810000 */
[----:B---3--:R-:W-:-:S02]  /*4350*/  FMNMX.FTZ R105, R105, R6, !PT ;  /* 0x0000000669697209 */ /* 0x008fc40007810000 */
[----:B------:R-:W-:Y:S02]  /*4360*/  ISETP.GE.AND P2, PT, R9, R232, PT ;  /* 0x000000e80900720c */ /* 0x000fe40003f46270 */
[----:B------:R-:W-:Y:S01]  /*4370*/  FSEL R153, R26, -INF , !P4 ;  /* 0xff8000001a997808 */ /* 0x000fe20006000000 */
[----:B------:R-:W-:Y:S01]  /*4380*/  FMUL.FTZ R3, R105, UR26 ;  /* 0x0000001a69037c20 */ /* 0x000fe20008410000 */
[----:B------:R-:W-:Y:S02]  /*4390*/  FMNMX.FTZ R0, R90, R0, !PT ;  /* 0x000000005a007209 */ /* 0x000fe40007810000 */
[----:B------:R-:W-:Y:S02]  /*43a0*/  ISETP.GE.AND P5, PT, R13, R232, PT ;  /* 0x000000e80d00720c */ /* 0x000fe40003fa6270 */
[----:B--2---:R-:W-:Y:S02]  /*43b0*/  FMNMX.FTZ R103, R103, R5, !PT ;  /* 0x0000000567677209 */ /* 0x004fe40007810000 */
[----:B------:R-:W-:Y:S01]  /*43c0*/  ISETP.LT.OR P2, PT, R9, R227, P2 ;  /* 0x000000e30900720c */ /* 0x000fe20001741670 */
[----:B------:R-:W1:Y:S01]  /*43d0*/  SHFL.BFLY PT, R5, R102, 0x1, 0x1f ;  /* 0x0c201f0066057f89 */ /* 0x000e6200000e0000 */
[----:B------:R-:W-:-:S02]  /*43e0*/  FSETP.NEU.FTZ.AND P4, PT, R105, -INF , PT ;  /* 0xff8000006900780b */ /* 0x000fc40003f9d000 */
[----:B------:R-:W-:Y:S02]  /*43f0*/  FSEL R152, R27, -INF , !P3 ;  /* 0xff8000001b987808 */ /* 0x000fe40005800000 */
[----:B------:R-:W-:Y:S02]  /*4400*/  FMNMX.FTZ R0, R153, R0, !PT ;  /* 0x0000000099007209 */ /* 0x000fe40007810000 */
[----:B------:R-:W-:Y:S01]  /*4410*/  ISETP.LT.OR P5, PT, R13, R227, P5 ;  /* 0x000000e30d00720c */ /* 0x000fe20002fa1670 */
[----:B------:R-:W-:Y:S01]  /*4420*/  FMUL.FTZ R13, R103, UR26 ;  /* 0x0000001a670d7c20 */ /* 0x000fe20008410000 */
[----:B------:R-:W-:Y:S02]  /*4430*/  FSEL R3, R3, RZ, P4 ;  /* 0x000000ff03037208 */ /* 0x000fe40002000000 */
[----:B------:R-:W-:Y:S02]  /*4440*/  FSEL R106, R78, -INF , !P2 ;  /* 0xff8000004e6a7808 */ /* 0x000fe40005000000 */
[----:B------:R-:W-:Y:S01]  /*4450*/  FMNMX.FTZ R0, R152, R0, !PT ;  /* 0x0000000098007209 */ /* 0x000fe20007810000 */
[----:B------:R-:W-:Y:S01]  /*4460*/  FFMA.FTZ R4, R20, UR26, -R3 ;  /* 0x0000001a14047c23 */ /* 0x000fe20008010803 */
[----:B------:R-:W-:-:S02]  /*4470*/  FSETP.NEU.FTZ.AND P3, PT, R103, -INF , PT ;  /* 0xff8000006700780b */ /* 0x000fc40003f7d000 */
[-C--:B------:R-:W-:Y:S01]  /*4480*/  ISETP.GE.AND P2, PT, R15, R232.reuse, PT ;  /* 0x000000e80f00720c */ /* 0x080fe20003f46270 */
[----:B------:R2:W-:Y:S01]  /*4490*/  MUFU.EX2 R191, R4 ;  /* 0x0000000400bf7308 */ /* 0x0005e20000000800 */
[----:B------:R-:W-:Y:S02]  /*44a0*/  ISETP.GE.AND P1, PT, R12, R232, PT ;  /* 0x000000e80c00720c */ /* 0x000fe40003f26270 */
[----:B------:R-:W-:Y:S02]  /*44b0*/  FSEL R107, R79, -INF , !P6 ;  /* 0xff8000004f6b7808 */ /* 0x000fe40007000000 */
[----:B------:R-:W-:Y:S02]  /*44c0*/  FMNMX.FTZ R0, R106, R0, !PT ;  /* 0x000000006a007209 */ /* 0x000fe40007810000 */
[----:B------:R-:W-:Y:S02]  /*44d0*/  FSEL R13, R13, RZ, P3 ;  /* 0x000000ff0d0d7208 */ /* 0x000fe40001800000 */
[----:B------:R-:W-:-:S02]  /*44e0*/  ISETP.LT.OR P2, PT, R15, R227, P2 ;  /* 0x000000e30f00720c */ /* 0x000fc40001741670 */
[----:B------:R-:W-:Y:S02]  /*44f0*/  ISETP.LT.OR P1, PT, R12, R227, P1 ;  /* 0x000000e30c00720c */ /* 0x000fe40000f21670 */
[----:B------:R-:W-:Y:S02]  /*4500*/  FSEL R15, R30, -INF , !P5 ;  /* 0xff8000001e0f7808 */ /* 0x000fe40006800000 */
[----:B------:R-:W-:Y:S01]  /*4510*/  FMNMX.FTZ R0, R107, R0, !PT ;  /* 0x000000006b007209 */ /* 0x000fe20007810000 */
[----:B--2---:R-:W-:Y:S01]  /*4520*/  FFMA.FTZ R4, R21, UR26, -R13 ;  /* 0x0000001a15047c23 */ /* 0x004fe2000801080d */
[----:B------:R-:W-:Y:S02]  /*4530*/  ISETP.GE.AND P3, PT, R16, R232, PT ;  /* 0x000000e81000720c */ /* 0x000fe40003f66270 */
[----:B------:R-:W-:Y:S01]  /*4540*/  FSEL R201, R31, -INF , !P1 ;  /* 0xff8000001fc97808 */ /* 0x000fe20004800000 */
[----:B------:R2:W-:Y:S01]  /*4550*/  MUFU.EX2 R187, R4 ;  /* 0x0000000400bb7308 */ /* 0x0005e20000000800 */
[----:B------:R-:W-:-:S02]  /*4560*/  FMNMX.FTZ R0, R15, R0, !PT ;  /* 0x000000000f007209 */ /* 0x000fc40007810000 */
[----:B------:R-:W-:Y:S02]  /*4570*/  ISETP.LT.OR P3, PT, R16, R227, P3 ;  /* 0x000000e31000720c */ /* 0x000fe40001f61670 */
[----:B------:R-:W-:Y:S02]  /*4580*/  FSEL R202, R38, -INF , !P2 ;  /* 0xff80000026ca7808 */ /* 0x000fe40005000000 */
[----:B------:R-:W-:Y:S02]  /*4590*/  FMNMX.FTZ R0, R201, R0, !PT ;  /* 0x00000000c9007209 */ /* 0x000fe40007810000 */
[----:B------:R-:W-:Y:S02]  /*45a0*/  FSEL R211, R39, -INF , !P3 ;  /* 0xff80000027d37808 */ /* 0x000fe40005800000 */
[----:B-1----:R-:W-:Y:S01]  /*45b0*/  FMNMX.FTZ R102, R102, R5, !PT ;  /* 0x0000000566667209 */ /* 0x002fe20007810000 */
[----:B------:R-:W-:-:S03]  /*45c0*/  FFMA.FTZ R5, R23, UR26, -R13 ;  /* 0x0000001a17057c23 */ /* 0x000fc6000801080d */
[----:B------:R-:W-:Y:S01]  /*45d0*/  FSETP.NEU.FTZ.AND P1, PT, R102, -INF , PT ;  /* 0xff8000006600780b */ /* 0x000fe20003f3d000 */
[----:B------:R1:W-:Y:S01]  /*45e0*/  MUFU.EX2 R189, R5 ;  /* 0x0000000500bd7308 */ /* 0x0003e20000000800 */
[----:B--2---:R-:W-:Y:S01]  /*45f0*/  FFMA.FTZ R4, R22, UR26, -R13 ;  /* 0x0000001a16047c23 */ /* 0x004fe2000801080d */
[----:B------:R-:W-:-:S05]  /*4600*/  FMUL.FTZ R12, R102, UR26 ;  /* 0x0000001a660c7c20 */ /* 0x000fca0008410000 */
[----:B------:R-:W-:Y:S01]  /*4610*/  FSEL R12, R12, RZ, P1 ;  /* 0x000000ff0c0c7208 */ /* 0x000fe20000800000 */
[----:B------:R2:W-:Y:S01]  /*4620*/  MUFU.EX2 R190, R4 ;  /* 0x0000000400be7308 */ /* 0x0005e20000000800 */
[----:B-1----:R-:W-:Y:S01]  /*4630*/  IMAD R5, R150, 0x20, R149 ;  /* 0x0000002096057824 */ /* 0x002fe200078e0295 */
[----:B--2---:R-:W-:Y:S01]  /*4640*/  FMNMX.FTZ R4, R202, R0, !PT ;  /* 0x00000000ca047209 */ /* 0x004fe20007810000 */
[----:B------:R-:W-:-:S03]  /*4650*/  FFMA.FTZ R0, R32, UR26, -R13 ;  /* 0x0000001a20007c23 */ /* 0x000fc6000801080d */
[----:B------:R-:W-:Y:S02]  /*4660*/  FMNMX.FTZ R4, R211, R4, !PT ;  /* 0x00000004d3047209 */ /* 0x000fe40007810000 */
[----:B------:R1:W-:Y:S03]  /*4670*/  MUFU.EX2 R57, R0 ;  /* 0x0000000000397308 */ /* 0x0003e60000000800 */
[----:B------:R-:W2:Y:S01]  /*4680*/  SHFL.BFLY PT, R6, R4, 0x2, 0x1f ;  /* 0x0c401f0004067f89 */ /* 0x000ea200000e0000 */
[----:B-1----:R-:W-:Y:S02]  /*4690*/  IMAD.IADD R0, R148, 0x1, R5 ;  /* 0x0000000194007824 */ /* 0x002fe400078e0205 */
[----:B------:R-:W-:-:S03]  /*46a0*/  FFMA.FTZ R5, R33, UR26, -R12 ;  /* 0x0000001a21057c23 */ /* 0x000fc6000801080c */
[----:B------:R-:W-:Y:S01]  /*46b0*/  LEA R220, R0, UR4, 0x1 ;  /* 0x0000000400dc7c11 */ /* 0x000fe2000f8e08ff */
[----:B------:R-:W-:Y:S01]  /*46c0*/  FFMA.FTZ R0, R34, UR26, -R12 ;  /* 0x0000001a22007c23 */ /* 0x000fe2000801080c */
        /* <DEDUP_REMOVED lines=10> */
[----:B-1----:R-:W-:Y:S01]  /*4770*/  FFMA.FTZ R0, R35, UR26, -R12 ;  /* 0x0000001a23007c23 */ /* 0x002fe2000801080c */
[----:B---3--:R-:W-:-:S02]  /*4780*/  F2FP.F16.F32.PACK_AB R5, R185, R186 ;  /* 0x000000bab905723e */ /* 0x008fc400000000ff */
[----:B------:R-:W-:Y:S01]  /*4790*/  LDSM.16.MT88.4 R32, [R220+0xb400] ;  /* 0x00b40000dc20783b */ /* 0x000fe20000004200 */
[----:B------:R2:W1:Y:S01]  /*47a0*/  MUFU.EX2 R192, R0 ;  /* 0x0000000000c07308 */ /* 0x0004620000000800 */
[----:B-----5:R-:W-:Y:S02]  /*47b0*/  FFMA.FTZ R2, R40, UR26, -R3 ;  /* 0x0000001a28027c23 */ /* 0x020fe40008010803 */
[----:B------:R-:W-:Y:S05]  /*47c0*/  LDSM.16.MT88.4 R40, [R220+0xb000] ;  /* 0x00b00000dc28783b */ /* 0x000fea0000004200 */
[----:B------:R3:W-:Y:S01]  /*47d0*/  MUFU.EX2 R58, R2 ;  /* 0x00000002003a7308 */ /* 0x0007e20000000800 */
[----:B--2---:R-:W-:-:S02]  /*47e0*/  FMNMX.FTZ R0, R4, R6, !PT ;  /* 0x0000000604007209 */ /* 0x004fc40007810000 */
[----:B------:R-:W-:Y:S02]  /*47f0*/  F2FP.F16.F32.PACK_AB R4, R190, R187 ;  /* 0x000000bbbe04723e */ /* 0x000fe400000000ff */
[----:B------:R-:W-:Y:S01]  /*4800*/  F2FP.F16.F32.PACK_AB R6, R57, R189 ;  /* 0x000000bd3906723e */ /* 0x000fe200000000ff */
[----:B------:R-:W2:Y:S01]  /*4810*/  SHFL.BFLY PT, R8, R0, 0x1, 0x1f ;  /* 0x0c201f0000087f89 */ /* 0x000ea200000e0000 */
[----:B-1----:R-:W-:Y:S01]  /*4820*/  F2FP.F16.F32.PACK_AB R7, R181, R192 ;  /* 0x000000c0b507723e */ /* 0x002fe200000000ff */
[--C-:B---3--:R-:W-:Y:S02]  /*4830*/  FFMA.FTZ R2, R48, UR26, -R3.reuse ;  /* 0x0000001a30027c23 */ /* 0x108fe40008010803 */
[----:B------:R-:W1:Y:S02]  /*4840*/  LDSM.16.MT88.4 R48, [R222+0xb000] ;  /* 0x00b00000de30783b */ /* 0x000e640000004200 */
[----:B------:R3:W-:Y:S02]  /*4850*/  MUFU.EX2 R188, R2 ;  /* 0x0000000200bc7308 */ /* 0x0007e40000000800 */
[C---:B----4-:R-:W-:Y:S06]  /*4860*/  HMMA.16816.F32 R112, R4.reuse, R36, RZ ;  /* 0x000000240470723c */ /* 0x050fec00000018ff */
[C---:B------:R-:W-:Y:S06]  /*4870*/  HMMA.16816.F32 R76, R4.reuse, R38, RZ ;  /* 0x00000026044c723c */ /* 0x040fec00000018ff */
[----:B------:R-:W-:Y:S01]  /*4880*/  HMMA.16816.F32 R124, R4, R16, RZ ;  /* 0x00000010047c723c */ /* 0x000fe200000018ff */
[----:B---3--:R-:W-:Y:S01]  /*4890*/  FFMA.FTZ R2, R52, UR26, -R3 ;  /* 0x0000001a34027c23 */ /* 0x008fe20008010803 */
[----:B--2---:R-:W-:-:S04]  /*48a0*/  FMNMX.FTZ R104, R0, R8, !PT ;  /* 0x0000000800687209 */ /* 0x004fc80007810000 */
[----:B------:R-:W-:Y:S01]  /*48b0*/  HMMA.16816.F32 R108, R4, R40, RZ ;  /* 0x00000028046c723c */ /* 0x000fe200000018ff */
[----:B------:R2:W3:Y:S01]  /*48c0*/  MUFU.EX2 R168, R2 ;  /* 0x0000000200a87308 */ /* 0x0004e20000000800 */
[C---:B------:R-:W-:Y:S01]  /*48d0*/  FSETP.NEU.FTZ.AND P1, PT, R104.reuse, -INF , PT ;  /* 0xff8000006800780b */ /* 0x040fe20003f3d000 */
[----:B------:R-:W-:-:S03]  /*48e0*/  FMUL.FTZ R0, R104, UR26 ;  /* 0x0000001a68007c20 */ /* 0x000fc60008410000 */
[----:B------:R-:W-:Y:S02]  /*48f0*/  HMMA.16816.F32 R120, R4, R20, RZ ;  /* 0x000000140478723c */ /* 0x000fe400000018ff */
[----:B------:R-:W-:-:S04]  /*4900*/  FSEL R0, R0, RZ, P1 ;  /* 0x000000ff00007208 */ /* 0x000fc80000800000 */
[C---:B------:R-:W-:Y:S06]  /*4910*/  HMMA.16816.F32 R116, R4.reuse, R24, RZ ;  /* 0x000000180474723c */ /* 0x040fec00000018ff */
[----:B------:R-:W-:Y:S01]  /*4920*/  HMMA.16816.F32 R92, R4, R18, RZ ;  /* 0x00000012045c723c */ /* 0x000fe200000018ff */
[----:B--2---:R-:W-:-:S04]  /*4930*/  FFMA.FTZ R2, R53, UR26, -R3 ;  /* 0x0000001a35027c23 */ /* 0x004fc80008010803 */
[----:B------:R2:W-:Y:S01]  /*4940*/  MUFU.EX2 R56, R2 ;  /* 0x0000000200387308 */ /* 0x0005e20000000800 */
[C---:B-1----:R-:W-:Y:S06]  /*4950*/  HMMA.16816.F32 R96, R4.reuse, R48, RZ ;  /* 0x000000300460723c */ /* 0x042fec00000018ff */
[C---:B------:R-:W-:Y:S06]  /*4960*/  HMMA.16816.F32 R84, R4.reuse, R22, RZ ;  /* 0x000000160454723c */ /* 0x040fec00000018ff */
[----:B------:R-:W-:Y:S01]  /*4970*/  HMMA.16816.F32 R80, R4, R26, RZ ;  /* 0x0000001a0450723c */ /* 0x000fe200000018ff */
[----:B--2---:R-:W-:-:S05]  /*4980*/  FFMA.FTZ R2, R54, UR26, -R3 ;  /* 0x0000001a36027c23 */ /* 0x004fca0008010803 */
[----:B------:R-:W-:Y:S01]  /*4990*/  HMMA.16816.F32 R72, R4, R42, RZ ;  /* 0x0000002a0448723c */ /* 0x000fe200000018ff */
[----:B------:R1:W-:Y:S02]  /*49a0*/  MUFU.EX2 R166, R2 ;  /* 0x0000000200a67308 */ /* 0x0003e40000000800 */
[----:B-1----:R-:W-:-:S06]  /*49b0*/  FFMA.FTZ R2, R55, UR26, -R0 ;  /* 0x0000001a37027c23 */ /* 0x002fcc0008010800 */
[----:B------:R1:W-:Y:S02]  /*49c0*/  MUFU.EX2 R251, R2 ;  /* 0x0000000200fb7308 */ /* 0x0003e40000000800 */
[--C-:B-1----:R-:W-:Y:S02]  /*49d0*/  FFMA.FTZ R2, R68, UR26, -R0.reuse ;  /* 0x0000001a44027c23 */ /* 0x102fe40008010800 */
[----:B------:R-:W-:Y:S04]  /*49e0*/  HMMA.16816.F32 R68, R4, R50, RZ ;  /* 0x000000320444723c */ /* 0x000fe800000018ff */
[----:B------:R1:W2:Y:S02]  /*49f0*/  MUFU.EX2 R250, R2 ;  /* 0x0000000200fa7308 */ /* 0x0002a40000000800 */
[----:B-1----:R-:W-:Y:S01]  /*4a00*/  FFMA.FTZ R2, R10, UR26, -R0 ;  /* 0x0000001a0a027c23 */ /* 0x002fe20008010800 */
[----:B---3--:R-:W-:-:S02]  /*4a10*/  F2FP.F16.F32.PACK_AB R10, R168, R188 ;  /* 0x000000bca80a723e */ /* 0x008fc400000000ff */
[----:B--2---:R-:W-:-:S03]  /*4a20*/  F2FP.F16.F32.PACK_AB R9, R250, R251 ;  /* 0x000000fbfa09723e */ /* 0x004fc600000000ff */
[----:B------:R1:W-:Y:S02]  /*4a30*/  MUFU.EX2 R235, R2 ;  /* 0x0000000200eb7308 */ /* 0x0003e40000000800 */
[----:B-1----:R-:W-:Y:S01]  /*4a40*/  FFMA.FTZ R2, R14, UR26, -R0 ;  /* 0x0000001a0e027c23 */ /* 0x002fe20008010800 */
[----:B------:R-:W-:-:S05]  /*4a50*/  IMAD.MOV.U32 R14, RZ, RZ, R58 ;  /* 0x000000ffff0e7224 */ /* 0x000fca00078e003a */
[----:B------:R1:W2:Y:S01]  /*4a60*/  MUFU.EX2 R236, R2 ;  /* 0x0000000200ec7308 */ /* 0x0002a20000000800 */
[----:B------:R-:W-:Y:S01]  /*4a70*/  F2FP.F16.F32.PACK_AB R8, R14, R191 ;  /* 0x000000bf0e08723e */ /* 0x000fe200000000ff */
        /* <DEDUP_REMOVED lines=9> */
[C---:B------:R-:W-:Y:S01]  /*4b10*/  HMMA.16816.F32 R144, R8.reuse, R22, RZ ;  /* 0x000000160890723c */ /* 0x040fe200000018ff */
[----:B------:R-:W-:Y:S05]  /*4b20*/  LDSM.16.MT88.4 R44, [R222+0xb400] ;  /* 0x00b40000de2c783b */ /* 0x000fea0000004200 */
[C---:B------:R-:W-:Y:S06]  /*4b30*/  HMMA.16816.F32 R148, R8.reuse, R26, RZ ;  /* 0x0000001a0894723c */ /* 0x040fec00000018ff */
[----:B------:R-:W-:Y:S01]  /*4b40*/  HMMA.16816.F32 R156, R8, R42, RZ ;  /* 0x0000002a089c723c */ /* 0x000fe200000018ff */
[----:B------:R-:W-:Y:S01]  /*4b50*/  LDSM.16.MT88.4 R40, [R222+0x9800] ;  /* 0x00980000de28783b */ /* 0x000fe20000004200 */
[----:B--2---:R-:W-:-:S04]  /*4b60*/  FFMA.FTZ R2, R64, UR26, -R13 ;  /* 0x0000001a40027c23 */ /* 0x004fc8000801080d */
[----:B------:R-:W-:Y:S01]  /*4b70*/  HMMA.16816.F32 R160, R8, R50, RZ ;  /* 0x0000003208a0723c */ /* 0x000fe200000018ff */
[----:B------:R2:W-:Y:S02]  /*4b80*/  MUFU.EX2 R252, R2 ;  /* 0x0000000200fc7308 */ /* 0x0005e40000000800 */
[----:B--2---:R-:W-:-:S03]  /*4b90*/  FFMA.FTZ R2, R65, UR26, -R13 ;  /* 0x0000001a41027c23 */ /* 0x004fc6000801080d */
[----:B------:R-:W-:Y:S01]  /*4ba0*/  HMMA.16816.F32 R64, R8, R20, RZ ;  /* 0x000000140840723c */ /* 0x000fe200000018ff */
[----:B------:R-:W-:Y:S02]  /*4bb0*/  LDSM.16.MT88.4 R20, [R220+0x9400] ;  /* 0x00940000dc14783b */ /* 0x000fe40000004200 */
[----:B------:R2:W3:Y:S02]  /*4bc0*/  MUFU.EX2 R194, R2 ;  /* 0x0000000200c27308 */ /* 0x0004e40000000800 */
[----:B--2---:R-:W-:Y:S01]  /*4bd0*/  FFMA.FTZ R2, R60, UR26, -R13 ;  /* 0x0000001a3c027c23 */ /* 0x004fe2000801080d */
[----:B---3--:R-:W-:-:S05]  /*4be0*/  F2FP.F16.F32.PACK_AB R4, R194, R252 ;  /* 0x000000fcc204723e */ /* 0x008fca00000000ff */
[----:B------:R2:W-:Y:S02]  /*4bf0*/  MUFU.EX2 R196, R2 ;  /* 0x0000000200c47308 */ /* 0x0005e40000000800 */
[----:B--2---:R-:W-:Y:S02]  /*4c00*/  FFMA.FTZ R2, R61, UR26, -R13 ;  /* 0x0000001a3d027c23 */ /* 0x004fe4000801080d */
[----:B------:R-:W-:Y:S01]  /*4c10*/  HMMA.16816.F32 R60, R8, R24, RZ ;  /* 0x00000018083c723c */ /* 0x000fe200000018ff */
[----:B------:R-:W2:Y:S03]  /*4c20*/  LDSM.16.MT88.4 R24, [R220+0xa400] ;  /* 0x00a40000dc18783b */ /* 0x000ea60000004200 */
[----:B------:R3:W4:Y:S02]  /*4c30*/  MUFU.EX2 R180, R2 ;  /* 0x0000000200b47308 */ /* 0x0007240000000800 */
[----:B---3--:R-:W-:Y:S01]  /*4c40*/  FFMA.FTZ R2, R100, UR26, -R12 ;  /* 0x0000001a64027c23 */ /* 0x008fe2000801080c */
[----:B------:R-:W-:Y:S01]  /*4c50*/  IMAD.MOV.U32 R100, RZ, RZ, R57 ;  /* 0x000000ffff647224 */ /* 0x000fe200078e0039 */
[----:B----4-:R-:W-:-:S04]  /*4c60*/  F2FP.F16.F32.PACK_AB R6, R180, R196 ;  /* 0x000000c4b406723e */ /* 0x010fc800000000ff */
[----:B------:R3:W-:Y:S02]  /*4c70*/  MUFU.EX2 R246, R2 ;  /* 0x0000000200f67308 */ /* 0x0007e40000000800 */
[----:B---3--:R-:W-:Y:S01]  /*4c80*/  FFMA.FTZ R2, R101, UR26, -R12 ;  /* 0x0000001a65027c23 */ /* 0x008fe2000801080c */
[----:B------:R-:W-:Y:S02]  /*4c90*/  IMAD.MOV.U32 R101, RZ, RZ, R56 ;  /* 0x000000ffff657224 */ /* 0x000fe400078e0038 */
[----:B------:R-:W-:Y:S03]  /*4ca0*/  HMMA.16816.F32 R56, R8, R36, RZ ;  /* 0x000000240838723c */ /* 0x000fe600000018ff */
[----:B------:R3:W4:Y:S02]  /*4cb0*/  MUFU.EX2 R249, R2 ;  /* 0x0000000200f97308 */ /* 0x0007240000000800 */
[----:B---3--:R-:W-:Y:S01]  /*4cc0*/  FFMA.FTZ R2, R132, UR26, -R12 ;  /* 0x0000001a84027c23 */ /* 0x008fe2000801080c */
[----:B----4-:R-:W-:-:S05]  /*4cd0*/  F2FP.F16.F32.PACK_AB R5, R249, R246 ;  /* 0x000000f6f905723e */ /* 0x010fca00000000ff */
[----:B------:R3:W-:Y:S02]  /*4ce0*/  MUFU.EX2 R248, R2 ;  /* 0x0000000200f87308 */ /* 0x0007e40000000800 */
[----:B---3--:R-:W-:Y:S02]  /*4cf0*/  FFMA.FTZ R2, R133, UR26, -R12 ;  /* 0x0000001a85027c23 */ /* 0x008fe4000801080c */
[C---:B------:R-:W-:Y:S04]  /*4d00*/  HMMA.16816.F32 R132, R8.reuse, R38, RZ ;  /* 0x000000260884723c */ /* 0x040fe800000018ff */
[----:B------:R3:W4:Y:S02]  /*4d10*/  MUFU.EX2 R247, R2 ;  /* 0x0000000200f77308 */ /* 0x0007240000000800 */
[----:B------:R-:W-:Y:S01]  /*4d20*/  HMMA.16816.F32 R36, R8, R48, RZ ;  /* 0x000000300824723c */ /* 0x000fe200000018ff */
[----:B------:R-:W-:Y:S06]  /*4d30*/  LDSM.16.MT88.4 R48, [R220+0x9800] ;  /* 0x00980000dc30783b */ /* 0x000fec0000004200 */
[----:B------:R-:W-:-:S02]  /*4d40*/  F2FP.F16.F32.PACK_AB R8, R166, R101 ;  /* 0x00000065a608723e */ /* 0x000fc400000000ff */
[----:B------:R-:W-:Y:S01]  /*4d50*/  F2FP.F16.F32.PACK_AB R10, R195, R193 ;  /* 0x000000c1c30a723e */ /* 0x000fe200000000ff */
[----:B---3--:R-:W-:Y:S01]  /*4d60*/  FFMA.FTZ R2, R89, UR26, -R0 ;  /* 0x0000001a59027c23 */ /* 0x008fe20008010800 */
[----:B----4-:R-:W-:-:S03]  /*4d70*/  F2FP.F16.F32.PACK_AB R7, R247, R248 ;  /* 0x000000f8f707723e */ /* 0x010fc600000000ff */
[----:B------:R3:W-:Y:S04]  /*4d80*/  MUFU.EX2 R218, R2 ;  /* 0x0000000200da7308 */ /* 0x0007e80000000800 */
[C---:B------:R-:W-:Y:S06]  /*4d90*/  HMMA.16816.F32 R108, R4.reuse, R32, R108 ;  /* 0x00000020046c723c */ /* 0x040fec000000186c */
[C---:B-1----:R-:W-:Y:S06]  /*4da0*/  HMMA.16816.F32 R140, R4.reuse, R18, R84 ;  /* 0x00000012048c723c */ /* 0x042fec0000001854 */
[----:B--2---:R-:W-:Y:S01]  /*4db0*/  HMMA.16816.F32 R84, R4, R26, R80 ;  /* 0x0000001a0454723c */ /* 0x004fe20000001850 */
[----:B---3--:R-:W-:-:S04]  /*4dc0*/  FFMA.FTZ R2, R88, UR26, -R0 ;  /* 0x0000001a58027c23 */ /* 0x008fc80008010800 */
[----:B------:R1:W2:Y:S01]  /*4dd0*/  MUFU.EX2 R219, R2 ;  /* 0x0000000200db7308 */ /* 0x0002a20000000800 */
[C---:B------:R-:W-:Y:S06]  /*4de0*/  HMMA.16816.F32 R80, R4.reuse, R30, R76 ;  /* 0x0000001e0450723c */ /* 0x040fec000000184c */
[C---:B------:R-:W-:Y:S06]  /*4df0*/  HMMA.16816.F32 R76, R4.reuse, R34, R72 ;  /* 0x00000022044c723c */ /* 0x040fec0000001848 */
[----:B------:R-:W-:Y:S01]  /*4e00*/  HMMA.16816.F32 R72, R4, R46, R68 ;  /* 0x0000002e0448723c */ /* 0x000fe20000001844 */
[----:B-1----:R-:W-:Y:S01]  /*4e10*/  FFMA.FTZ R2, R91, UR26, -R0 ;  /* 0x0000001a5b027c23 */ /* 0x002fe20008010800 */
[----:B--2---:R-:W-:-:S04]  /*4e20*/  F2FP.F16.F32.PACK_AB R9, R219, R218 ;  /* 0x000000dadb09723e */ /* 0x004fc800000000ff */
[C---:B------:R-:W-:Y:S01]  /*4e30*/  HMMA.16816.F32 R120, R4.reuse, R16, R120 ;  /* 0x000000100478723c */ /* 0x040fe20000001878 */
[----:B------:R1:W-:Y:S05]  /*4e40*/  MUFU.EX2 R217, R2 ;  /* 0x0000000200d97308 */ /* 0x0003ea0000000800 */
[C---:B------:R-:W-:Y:S06]  /*4e50*/  HMMA.16816.F32 R124, R4.reuse, R20, R124 ;  /* 0x00000014047c723c */ /* 0x040fec000000187c */
[C---:B------:R-:W-:Y:S06]  /*4e60*/  HMMA.16816.F32 R116, R4.reuse, R24, R116 ;  /* 0x000000180474723c */ /* 0x040fec0000001874 */
[----:B------:R-:W-:Y:S01]  /*4e70*/  HMMA.16816.F32 R96, R4, R44, R96 ;  /* 0x0000002c0460723c */ /* 0x000fe20000001860 */
[----:B-1----:R-:W-:-:S04]  /*4e80*/  FFMA.FTZ R2, R90, UR26, -R0 ;  /* 0x0000001a5a027c23 */ /* 0x002fc80008010800 */
[----:B------:R1:W2:Y:S01]  /*4e90*/  MUFU.EX2 R216, R2 ;  /* 0x0000000200d87308 */ /* 0x0002a20000000800 */
[C---:B------:R-:W-:Y:S06]  /*4ea0*/  HMMA.16816.F32 R92, R4.reuse, R22, R92 ;  /* 0x00000016045c723c */ /* 0x040fec000000185c */
[----:B------:R-:W-:Y:S01]  /*4eb0*/  HMMA.16816.F32 R112, R4, R28, R112 ;  /* 0x0000001c0470723c */ /* 0x000fe20000001870 */
[----:B-1----:R-:W-:Y:S01]  /*4ec0*/  FFMA.FTZ R2, R154, UR26, -R3 ;  /* 0x0000001a9a027c23 */ /* 0x002fe20008010803 */
[----:B--2---:R-:W-:Y:S01]  /*4ed0*/  F2FP.F16.F32.PACK_AB R11, R216, R217 ;  /* 0x000000d9d80b723e */ /* 0x004fe200000000ff */
[----:B------:R-:W-:-:S02]  /*4ee0*/  IMAD.MOV.U32 R154, RZ, RZ, R166 ;  /* 0x000000ffff9a7224 */ /* 0x000fc400078e00a6 */
[----:B------:R1:W-:Y:S04]  /*4ef0*/  MUFU.EX2 R245, R2 ;  /* 0x0000000200f57308 */ /* 0x0003e80000000800 */
[C---:B------:R-:W-:Y:S01]  /*4f00*/  HMMA.16816.F32 R204, R8.reuse, R44, R36 ;  /* 0x0000002c08cc723c */ /* 0x040fe20000001824 */
[----:B------:R-:W2:Y:S05]  /*4f10*/  LDSM.16.MT88.4 R36, [R220+0xa800] ;  /* 0x00a80000dc24783b */ /* 0x000eaa0000004200 */
[----:B------:R-:W-:Y:S01]  /*4f20*/  HMMA.16816.F32 R160, R8, R46, R160 ;  /* 0x0000002e08a0723c */ /* 0x000fe200000018a0 */
[----:B------:R-:W-:-:S02]  /*4f30*/  IMAD.MOV.U32 R45, RZ, RZ, R188 ;  /* 0x000000ffff2d7224 */ /* 0x000fc400078e00bc */
[----:B------:R-:W-:-:S03]  /*4f40*/  IMAD.MOV.U32 R44, RZ, RZ, R194 ;  /* 0x000000ffff2c7224 */ /* 0x000fc600078e00c2 */
[----:B------:R-:W-:Y:S01]  /*4f50*/  HMMA.16816.F32 R64, R8, R16, R64 ;  /* 0x000000100840723c */ /* 0x000fe20000001840 */
[----:B-1----:R-:W-:-:S04]  /*4f60*/  FFMA.FTZ R2, R164, UR26, -R13 ;  /* 0x0000001aa4027c23 */ /* 0x002fc8000801080d */
[----:B------:R1:W-:Y:S01]  /*4f70*/  MUFU.EX2 R244, R2 ;  /* 0x0000000200f47308 */ /* 0x0003e20000000800 */
[C---:B------:R-:W-:Y:S06]  /*4f80*/  HMMA.16816.F32 R68, R8.reuse, R20, R128 ;  /* 0x000000140844723c */ /* 0x040fec0000001880 */
[----:B------:R-:W-:Y:S01]  /*4f90*/  HMMA.16816.F32 R88, R8, R34, R156 ;  /* 0x000000220858723c */ /* 0x000fe2000000189c */
[----:B-1----:R-:W-:-:S05]  /*4fa0*/  FFMA.FTZ R2, R165, UR26, -R13 ;  /* 0x0000001aa5027c23 */ /* 0x002fca000801080d */
[C---:B------:R-:W-:Y:S01]  /*4fb0*/  HMMA.16816.F32 R164, R8.reuse, R24, R60 ;  /* 0x0000001808a4723c */ /* 0x040fe2000000183c */
[----:B------:R1:W3:Y:S05]  /*4fc0*/  MUFU.EX2 R243, R2 ;  /* 0x0000000200f37308 */ /* 0x0002ea0000000800 */
[----:B------:R-:W-:Y:S01]  /*4fd0*/  HMMA.16816.F32 R60, R8, R22, R136 ;  /* 0x00000016083c723c */ /* 0x000fe20000001888 */
[----:B------:R-:W-:Y:S06]  /*4fe0*/  LDSM.16.MT88.4 R20, [R222+0xb800] ;  /* 0x00b80000de14783b */ /* 0x000fec0000004200 */
[----:B------:R-:W-:-:S02]  /*4ff0*/  IMAD.MOV.U32 R136, RZ, RZ, R100 ;  /* 0x000000ffff887224 */ /* 0x000fc400078e0064 */
[----:B------:R-:W-:Y:S02]  /*5000*/  IMAD.MOV.U32 R138, RZ, RZ, R193 ;  /* 0x000000ffff8a7224 */ /* 0x000fe400078e00c1 */
[----:B------:R-:W-:Y:S02]  /*5010*/  IMAD.MOV.U32 R139, RZ, RZ, R192 ;  /* 0x000000ffff8b7224 */ /* 0x000fe400078e00c0 */
[--C-:B-1----:R-:W-:Y:S01]  /*5020*/  FFMA.FTZ R2, R155, UR26, -R13.reuse ;  /* 0x0000001a9b027c23 */ /* 0x102fe2000801080d */
[----:B------:R-:W-:Y:S01]  /*5030*/  IMAD.MOV.U32 R155, RZ, RZ, R168 ;  /* 0x000000ffff9b7224 */ /* 0x000fe200078e00a8 */
[----:B---3--:R-:W-:Y:S01]  /*5040*/  F2FP.F16.F32.PACK_AB R4, R243, R244 ;  /* 0x000000f4f304723e */ /* 0x008fe200000000ff */
[C---:B------:R-:W-:Y:S01]  /*5050*/  HMMA.16816.F32 R168, R8.reuse, R28, R56 ;  /* 0x0000001c08a8723c */ /* 0x040fe20000001838 */
[----:B------:R1:W-:Y:S05]  /*5060*/  MUFU.EX2 R242, R2 ;  /* 0x0000000200f27308 */ /* 0x0003ea0000000800 */
[C---:B------:R-:W-:Y:S01]  /*5070*/  HMMA.16816.F32 R56, R8.reuse, R18, R144 ;  /* 0x000000120838723c */ /* 0x040fe20000001890 */
[----:B------:R-:W3:Y:S05]  /*5080*/  LDSM.16.MT88.4 R16, [R220+0xb800] ;  /* 0x00b80000dc10783b */ /* 0x000eea0000004200 */
[----:B------:R-:W-:Y:S01]  /*5090*/  HMMA.16816.F32 R28, R8, R30, R132 ;  /* 0x0000001e081c723c */ /* 0x000fe20000001884 */
[----:B-1----:R-:W-:Y:S01]  /*50a0*/  FFMA.FTZ R2, R172, UR26, -R13 ;  /* 0x0000001aac027c23 */ /* 0x002fe2000801080d */
[----:B------:R-:W-:-:S04]  /*50b0*/  IMAD.MOV.U32 R172, RZ, RZ, R196 ;  /* 0x000000ffffac7224 */ /* 0x000fc800078e00c4 */
[C---:B------:R-:W-:Y:S01]  /*50c0*/  HMMA.16816.F32 R196, R8.reuse, R32, R52 ;  /* 0x0000002008c4723c */ /* 0x040fe20000001834 */
[----:B------:R1:W4:Y:S05]  /*50d0*/  MUFU.EX2 R241, R2 ;  /* 0x0000000200f17308 */ /* 0x00032a0000000800 */
[----:B------:R-:W-:Y:S01]  /*50e0*/  HMMA.16816.F32 R52, R8, R26, R148 ;  /* 0x0000001a0834723c */ /* 0x000fe20000001894 */
[----:B------:R-:W-:Y:S01]  /*50f0*/  IMAD.MOV.U32 R33, RZ, RZ, R181 ;  /* 0x000000ffff217224 */ /* 0x000fe200078e00b5 */
[----:B------:R-:W5:Y:S01]  /*5100*/  LDSM.16.MT88.4 R24, [R222+0xa800] ;  /* 0x00a80000de18783b */ /* 0x000f620000004200 */
[----:B------:R-:W-:Y:S02]  /*5110*/  IMAD.MOV.U32 R32, RZ, RZ, R180 ;  /* 0x000000ffff207224 */ /* 0x000fe400078e00b4 */
[----:B------:R-:W-:-:S02]  /*5120*/  IMAD.MOV.U32 R137, RZ, RZ, R33 ;  /* 0x000000ffff897224 */ /* 0x000fc400078e0021 */
[----:B------:R-:W-:Y:S02]  /*5130*/  IMAD.MOV.U32 R33, RZ, RZ, R186 ;  /* 0x000000ffff217224 */ /* 0x000fe400078e00ba */
[----:B------:R-:W-:Y:S02]  /*5140*/  IMAD.MOV.U32 R149, RZ, RZ, R172 ;  /* 0x000000ffff957224 */ /* 0x000fe400078e00ac */
[----:B------:R-:W-:Y:S02]  /*5150*/  IMAD.MOV.U32 R150, RZ, RZ, R154 ;  /* 0x000000ffff967224 */ /* 0x000fe400078e009a */
[----:B-1----:R-:W-:Y:S01]  /*5160*/  FFMA.FTZ R2, R178, UR26, -R12 ;  /* 0x0000001ab2027c23 */ /* 0x002fe2000801080c */
[----:B----4-:R-:W-:Y:S01]  /*5170*/  F2FP.F16.F32.PACK_AB R6, R241, R242 ;  /* 0x000000f2f106723e */ /* 0x010fe200000000ff */
[----:B------:R-:W-:Y:S02]  /*5180*/  IMAD.MOV.U32 R151, RZ, RZ, R155 ;  /* 0x000000ffff977224 */ /* 0x000fe400078e009b */
[----:B------:R1:W-:Y:S01]  /*5190*/  MUFU.EX2 R240, R2 ;  /* 0x0000000200f07308 */ /* 0x0003e20000000800 */
[----:B------:R-:W-:-:S02]  /*51a0*/  IMAD.MOV.U32 R159, RZ, RZ, R150 ;  /* 0x000000ffff9f7224 */ /* 0x000fc400078e0096 */
[----:B------:R-:W-:Y:S02]  /*51b0*/  IMAD.MOV.U32 R154, RZ, RZ, R191 ;  /* 0x000000ffff9a7224 */ /* 0x000fe400078e00bf */
[----:B------:R-:W-:Y:S02]  /*51c0*/  IMAD.MOV.U32 R155, RZ, RZ, R190 ;  /* 0x000000ffff9b7224 */ /* 0x000fe400078e00be */
[----:B------:R-:W-:Y:S02]  /*51d0*/  IMAD.MOV.U32 R150, RZ, RZ, R136 ;  /* 0x000000ffff967224 */ /* 0x000fe400078e0088 */
[----:B------:R-:W-:Y:S02]  /*51e0*/  IMAD.MOV.U32 R172, RZ, RZ, R185 ;  /* 0x000000ffffac7224 */ /* 0x000fe400078e00b9 */
[----:B------:R-:W-:Y:S02]  /*51f0*/  IMAD.MOV.U32 R136, RZ, RZ, R139 ;  /* 0x000000ffff887224 */ /* 0x000fe400078e008b */
[----:B------:R-:W-:-:S02]  /*5200*/  IMAD.MOV.U32 R139, RZ, RZ, R172 ;  /* 0x000000ffff8b7224 */ /* 0x000fc400078e00ac */
[----:B-1----:R-:W-:Y:S01]  /*5210*/  FFMA.FTZ R2, R175, UR26, -R12 ;  /* 0x0000001aaf027c23 */ /* 0x002fe2000801080c */
[----:B------:R-:W-:-:S03]  /*5220*/  IMAD.MOV.U32 R175, RZ, RZ, R189 ;  /* 0x000000ffffaf7224 */ /* 0x000fc600078e00bd */
[----:B------:R1:W4:Y:S02]  /*5230*/  MUFU.EX2 R239, R2 ;  /* 0x0000000200ef7308 */ /* 0x0003240000000800 */
[----:B-1----:R-:W-:Y:S01]  /*5240*/  FFMA.FTZ R2, R174, UR26, -R12 ;  /* 0x0000001aae027c23 */ /* 0x002fe2000801080c */
[----:B------:R-:W-:Y:S01]  /*5250*/  IMAD.MOV.U32 R174, RZ, RZ, R101 ;  /* 0x000000ffffae7224 */ /* 0x000fe200078e0065 */
[----:B----4-:R-:W-:-:S04]  /*5260*/  F2FP.F16.F32.PACK_AB R5, R239, R240 ;  /* 0x000000f0ef05723e */ /* 0x010fc800000000ff */
[----:B------:R1:W-:Y:S01]  /*5270*/  MUFU.EX2 R238, R2 ;  /* 0x0000000200ee7308 */ /* 0x0003e20000000800 */
[----:B------:R-:W-:Y:S02]  /*5280*/  IMAD.MOV.U32 R148, RZ, RZ, R174 ;  /* 0x000000ffff947224 */ /* 0x000fe400078e00ae */
[----:B-1----:R-:W-:-:S05]  /*5290*/  FFMA.FTZ R2, R176, UR26, -R12 ;  /* 0x0000001ab0027c23 */ /* 0x002fca000801080c */
[----:B------:R1:W4:Y:S02]  /*52a0*/  MUFU.EX2 R237, R2 ;  /* 0x0000000200ed7308 */ /* 0x0003240000000800 */
[----:B-1----:R-:W-:Y:S01]  /*52b0*/  FFMA.FTZ R2, R173, UR26, -R3 ;  /* 0x0000001aad027c23 */ /* 0x002fe20008010803 */
[----:B----4-:R-:W-:-:S05]  /*52c0*/  F2FP.F16.F32.PACK_AB R7, R237, R238 ;  /* 0x000000eeed07723e */ /* 0x010fca00000000ff */
[----:B------:R1:W4:Y:S02]  /*52d0*/  MUFU.EX2 R181, R2 ;  /* 0x0000000200b57308 */ /* 0x0003240000000800 */
[C---:B------:R-:W-:Y:S06]  /*52e0*/  HMMA.16816.F32 R140, R4.reuse, R42, R140 ;  /* 0x0000002a048c723c */ /* 0x040fec000000188c */
[C---:B------:R-:W-:Y:S06]  /*52f0*/  HMMA.16816.F32 R132, R4.reuse, R40, R120 ;  /* 0x000000280484723c */ /* 0x040fec0000001878 */
[----:B--2---:R-:W-:Y:S01]  /*5300*/  HMMA.16816.F32 R144, R4, R36, R116 ;  /* 0x000000240490723c */ /* 0x004fe20000001874 */
[----:B-1----:R-:W-:Y:S01]  /*5310*/  FFMA.FTZ R2, R177, UR26, -R3 ;  /* 0x0000001ab1027c23 */ /* 0x002fe20008010803 */
[----:B----4-:R-:W-:-:S03]  /*5320*/  F2FP.F16.F32.PACK_AB R8, R181, R245 ;  /* 0x000000f5b508723e */ /* 0x010fc600000000ff */
[----:B------:R1:W-:Y:S01]  /*5330*/  MUFU.EX2 R180, R2 ;  /* 0x0000000200b47308 */ /* 0x0003e20000000800 */
[C---:B------:R-:W-:Y:S01]  /*5340*/  HMMA.16816.F32 R128, R4.reuse, R48, R124 ;  /* 0x000000300480723c */ /* 0x040fe2000000187c */
[----:B------:R-:W-:Y:S05]  /*5350*/  LDSM.16.MT88.4 R124, [R220+0x9c00] ;  /* 0x009c0000dc7c783b */ /* 0x000fea0000004200 */
[C---:B------:R-:W-:Y:S06]  /*5360*/  HMMA.16816.F32 R120, R4.reuse, R50, R92 ;  /* 0x000000320478723c */ /* 0x040fec000000185c */
[----:B---3--:R-:W-:Y:S01]  /*5370*/  HMMA.16816.F32 R188, R4, R16, R108 ;  /* 0x0000001004bc723c */ /* 0x008fe2000000186c */
[----:B-1----:R-:W-:-:S05]  /*5380*/  FFMA.FTZ R2, R179, UR26, -R3 ;  /* 0x0000001ab3027c23 */ /* 0x002fca0008010803 */
[C---:B------:R-:W-:Y:S01]  /*5390*/  HMMA.16816.F32 R84, R4.reuse, R38, R84 ;  /* 0x000000260454723c */ /* 0x040fe20000001854 */
[----:B------:R1:W2:Y:S05]  /*53a0*/  MUFU.EX2 R179, R2 ;  /* 0x0000000200b37308 */ /* 0x0002aa0000000800 */
[C---:B------:R-:W-:Y:S06]  /*53b0*/  HMMA.16816.F32 R76, R4.reuse, R18, R76 ;  /* 0x00000012044c723c */ /* 0x040fec000000184c */
[----:B------:R-:W-:Y:S01]  /*53c0*/  HMMA.16816.F32 R108, R4, R22, R72 ;  /* 0x00000016046c723c */ /* 0x000fe20000001848 */
[----:B-1----:R-:W-:Y:S01]  /*53d0*/  FFMA.FTZ R2, R184, UR26, -R3 ;  /* 0x0000001ab8027c23 */ /* 0x002fe20008010803 */
[----:B--2---:R-:W-:-:S03]  /*53e0*/  F2FP.F16.F32.PACK_AB R10, R179, R180 ;  /* 0x000000b4b30a723e */ /* 0x004fc600000000ff */
[----:B------:R1:W-:Y:S02]  /*53f0*/  MUFU.EX2 R178, R2 ;  /* 0x0000000200b27308 */ /* 0x0003e40000000800 */
[----:B-1----:R-:W-:Y:S01]  /*5400*/  FFMA.FTZ R2, R183, UR26, -R3 ;  /* 0x0000001ab7027c23 */ /* 0x002fe20008010803 */
[----:B------:R-:W-:Y:S02]  /*5410*/  IMAD.MOV.U32 R183, RZ, RZ, R32 ;  /* 0x000000ffffb77224 */ /* 0x000fe400078e0020 */
[----:B------:R-:W-:-:S03]  /*5420*/  IMAD.MOV.U32 R32, RZ, RZ, R187 ;  /* 0x000000ffff207224 */ /* 0x000fc600078e00bb */
[----:B------:R1:W2:Y:S01]  /*5430*/  MUFU.EX2 R177, R2 ;  /* 0x0000000200b17308 */ /* 0x0002a20000000800 */
[----:B-----5:R-:W-:Y:S01]  /*5440*/  HMMA.16816.F32 R184, R4, R24, R112 ;  /* 0x0000001804b8723c */ /* 0x020fe20000001870 */
[--C-:B-1----:R-:W-:Y:S01]  /*5450*/  FFMA.FTZ R2, R182, UR26, -R3.reuse ;  /* 0x0000001ab6027c23 */ /* 0x102fe20008010803 */
[----:B------:R-:W-:Y:S01]  /*5460*/  FFMA.FTZ R3, R200, UR26, -R3 ;  /* 0x0000001ac8037c23 */ /* 0x000fe20008010803 */
[----:B------:R-:W-:-:S04]  /*5470*/  IMAD.MOV.U32 R200, RZ, RZ, R138 ;  /* 0x000000ffffc87224 */ /* 0x000fc800078e008a */
[----:B------:R1:W-:Y:S01]  /*5480*/  MUFU.EX2 R176, R2 ;  /* 0x0000000200b07308 */ /* 0x0003e20000000800 */
[----:B------:R-:W-:Y:S02]  /*5490*/  IMAD.MOV.U32 R138, RZ, RZ, R45 ;  /* 0x000000ffff8a7224 */ /* 0x000fe400078e002d */
[----:B------:R-:W-:Y:S02]  /*54a0*/  IMAD.MOV.U32 R182, RZ, RZ, R195 ;  /* 0x000000ffffb67224 */ /* 0x000fe400078e00c3 */
[----:B------:R-:W-:Y:S07]  /*54b0*/  HMMA.16816.F32 R192, R4, R20, R96 ;  /* 0x0000001404c0723c */ /* 0x000fee0000001860 */
[----:B--2---:R-:W-:Y:S01]  /*54c0*/  F2FP.F16.F32.PACK_AB R96, R177, R178 ;  /* 0x000000b2b160723e */ /* 0x004fe200000000ff */
[----:B-1----:R-:W-:-:S04]  /*54d0*/  FFMA.FTZ R2, R153, UR26, -R0 ;  /* 0x0000001a99027c23 */ /* 0x002fc80008010800 */
[----:B------:R1:W-:Y:S02]  /*54e0*/  MUFU.EX2 R101, R2 ;  /* 0x0000000200657308 */ /* 0x0003e40000000800 */
[----:B-1----:R-:W-:-:S06]  /*54f0*/  FFMA.FTZ R2, R152, UR26, -R0 ;  /* 0x0000001a98027c23 */ /* 0x002fcc0008010800 */
[----:B------:R1:W2:Y:S02]  /*5500*/  MUFU.EX2 R100, R2 ;  /* 0x0000000200647308 */ /* 0x0002a40000000800 */
[----:B-1----:R-:W-:Y:S01]  /*5510*/  FFMA.FTZ R2, R106, UR26, -R0 ;  /* 0x0000001a6a027c23 */ /* 0x002fe20008010800 */
[----:B--2---:R-:W-:-:S05]  /*5520*/  F2FP.F16.F32.PACK_AB R9, R100, R101 ;  /* 0x000000656409723e */ /* 0x004fca00000000ff */
[----:B------:R1:W2:Y:S08]  /*5530*/  MUFU.EX2 R106, R3 ;  /* 0x00000003006a7308 */ /* 0x0002b00000000800 */
[----:B------:R3:W-:Y:S01]  /*5540*/  MUFU.EX2 R47, R2 ;  /* 0x00000002002f7308 */ /* 0x0007e20000000800 */
[----:B-1----:R-:W-:Y:S01]  /*5550*/  IMAD.MOV.U32 R3, RZ, RZ, R154 ;  /* 0x000000ffff037224 */ /* 0x002fe200078e009a */
[----:B--2---:R-:W-:Y:S01]  /*5560*/  F2FP.F16.F32.PACK_AB R98, R106, R176 ;  /* 0x000000b06a62723e */ /* 0x004fe200000000ff */
[----:B---3--:R-:W-:Y:S01]  /*5570*/  FFMA.FTZ R2, R107, UR26, -R0 ;  /* 0x0000001a6b027c23 */ /* 0x008fe20008010800 */
[----:B------:R-:W-:-:S02]  /*5580*/  IMAD.MOV.U32 R107, RZ, RZ, R149 ;  /* 0x000000ffff6b7224 */ /* 0x000fc400078e0095 */
[----:B------:R-:W-:Y:S02]  /*5590*/  IMAD.MOV.U32 R149, RZ, RZ, R137 ;  /* 0x000000ffff957224 */ /* 0x000fe400078e0089 */
[----:B------:R1:W2:Y:S01]  /*55a0*/  MUFU.EX2 R46, R2 ;  /* 0x00000002002e7308 */ /* 0x0002a20000000800 */
[----:B------:R-:W-:Y:S02]  /*55b0*/  IMAD.MOV.U32 R137, RZ, RZ, R175 ;  /* 0x000000ffff897224 */ /* 0x000fe400078e00af */
[----:B------:R-:W-:Y:S01]  /*55c0*/  HMMA.16816.F32 R172, R4, R26, R80 ;  /* 0x0000001a04ac723c */ /* 0x000fe20000001850 */
[----:B------:R-:W-:Y:S04]  /*55d0*/  LDSM.16.MT88.4 R4, [R222+0xbc00] ;  /* 0x00bc0000de04783b */ /* 0x000fe80000004200 */
[----:B------:R-:W-:Y:S01]  /*55e0*/  LDSM.16.MT88.4 R80, [R220+0xbc00] ;  /* 0x00bc0000dc50783b */ /* 0x000fe20000004200 */
[----:B-1----:R-:W-:Y:S01]  /*55f0*/  FFMA.FTZ R2, R15, UR26, -R0 ;  /* 0x0000001a0f027c23 */ /* 0x002fe20008010800 */
[----:B--2---:R-:W-:-:S03]  /*5600*/  F2FP.F16.F32.PACK_AB R11, R46, R47 ;  /* 0x0000002f2e0b723e */ /* 0x004fc600000000ff */
[----:B------:R1:W-:Y:S04]  /*5610*/  MUFU.EX2 R45, R2 ;  /* 0x00000002002d7308 */ /* 0x0003e80000000800 */
[C---:B------:R-:W-:Y:S06]  /*5620*/  HMMA.16816.F32 R56, R8.reuse, R42, R56 ;  /* 0x0000002a0838723c */ /* 0x040fec0000001838 */
[----:B------:R-:W-:Y:S01]  /*5630*/  HMMA.16816.F32 R116, R8, R48, R68 ;  /* 0x000000300874723c */ /* 0x000fe20000001844 */
[----:B------:R-:W-:-:S02]  /*5640*/  IMAD.MOV.U32 R42, RZ, RZ, R32 ;  /* 0x000000ffff2a7224 */ /* 0x000fc400078e0020 */
[----:B------:R-:W-:-:S03]  /*5650*/  IMAD.MOV.U32 R43, RZ, RZ, R139 ;  /* 0x000000ffff2b7224 */ /* 0x000fc600078e008b */
[C---:B------:R-:W-:Y:S01]  /*5660*/  HMMA.16816.F32 R60, R8.reuse, R50, R60 ;  /* 0x00000032083c723c */ /* 0x040fe2000000183c */
[----:B-1----:R-:W-:Y:S01]  /*5670*/  FFMA.FTZ R2, R214, UR26, -R13 ;  /* 0x0000001ad6027c23 */ /* 0x002fe2000801080d */
[----:B------:R-:W-:Y:S02]  /*5680*/  IMAD.MOV.U32 R214, RZ, RZ, R44 ;  /* 0x000000ffffd67224 */ /* 0x000fe400078e002c */
[----:B------:R-:W-:Y:S01]  /*5690*/  IMAD.MOV.U32 R48, RZ, RZ, R148 ;  /* 0x000000ffff307224 */ /* 0x000fe200078e0094 */
[----:B------:R1:W-:Y:S01]  /*56a0*/  MUFU.EX2 R44, R2 ;  /* 0x00000002002c7308 */ /* 0x0003e20000000800 */
[C---:B------:R-:W-:Y:S01]  /*56b0*/  HMMA.16816.F32 R52, R8.reuse, R38, R52 ;  /* 0x000000260834723c */ /* 0x040fe20000001834 */
[----:B------:R-:W-:Y:S02]  /*56c0*/  IMAD.MOV.U32 R51, RZ, RZ, R150 ;  /* 0x000000ffff337224 */ /* 0x000fe400078e0096 */
[----:B------:R-:W-:Y:S02]  /*56d0*/  IMAD.MOV.U32 R50, RZ, RZ, R151 ;  /* 0x000000ffff327224 */ /* 0x000fe400078e0097 */
[----:B------:R-:W-:Y:S01]  /*56e0*/  IMAD.MOV.U32 R49, RZ, RZ, R159 ;  /* 0x000000ffff317224 */ /* 0x000fe200078e009f */
[C---:B------:R-:W-:Y:S06]  /*56f0*/  HMMA.16816.F32 R68, R8.reuse, R16, R196 ;  /* 0x000000100844723c */ /* 0x040fec00000018c4 */
[----:B------:R-:W-:Y:S01]  /*5700*/  HMMA.16816.F32 R64, R8, R40, R64 ;  /* 0x000000280840723c */ /* 0x000fe20000001840 */
[----:B-1----:R-:W-:Y:S01]  /*5710*/  FFMA.FTZ R2, R213, UR26, -R13 ;  /* 0x0000001ad5027c23 */ /* 0x002fe2000801080d */
[----:B------:R-:W-:-:S04]  /*5720*/  IMAD.MOV.U32 R213, RZ, RZ, R149 ;  /* 0x000000ffffd57224 */ /* 0x000fc800078e0095 */
[----:B------:R-:W-:Y:S01]  /*5730*/  HMMA.16816.F32 R28, R8, R26, R28 ;  /* 0x0000001a081c723c */ /* 0x000fe2000000181c */
[----:B------:R-:W-:Y:S01]  /*5740*/  IMAD.MOV.U32 R40, RZ, RZ, R138 ;  /* 0x000000ffff287224 */ /* 0x000fe200078e008a */
[----:B------:R1:W2:Y:S01]  /*5750*/  MUFU.EX2 R35, R2 ;  /* 0x0000000200237308 */ /* 0x0002a20000000800 */
[----:B------:R-:W-:-:S03]  /*5760*/  IMAD.MOV.U32 R41, RZ, RZ, R137 ;  /* 0x000000ffff297224 */ /* 0x000fc600078e0089 */
[C---:B------:R-:W-:Y:S06]  /*5770*/  HMMA.16816.F32 R148, R8.reuse, R36, R164 ;  /* 0x000000240894723c */ /* 0x040fec00000018a4 */
[C---:B------:R-:W-:Y:S01]  /*5780*/  HMMA.16816.F32 R164, R8.reuse, R24, R168 ;  /* 0x0000001808a4723c */ /* 0x040fe200000018a8 */
[----:B------:R-:W-:Y:S05]  /*5790*/  LDSM.16.MT88.4 R168, [R222+0xac00] ;  /* 0x00ac0000dea8783b */ /* 0x000fea0000004200 */
[C---:B------:R-:W-:Y:S01]  /*57a0*/  HMMA.16816.F32 R36, R8.reuse, R20, R204 ;  /* 0x000000140824723c */ /* 0x040fe200000018cc */
[--C-:B-1----:R-:W-:Y:S01]  /*57b0*/  FFMA.FTZ R2, R210, UR26, -R13.reuse ;  /* 0x0000001ad2027c23 */ /* 0x102fe2000801080d */
[----:B------:R-:W-:Y:S01]  /*57c0*/  IMAD.MOV.U32 R210, RZ, RZ, R136 ;  /* 0x000000ffffd27224 */ /* 0x000fe200078e0088 */
[----:B--2---:R-:W-:Y:S01]  /*57d0*/  F2FP.F16.F32.PACK_AB R92, R35, R44 ;  /* 0x0000002c235c723e */ /* 0x004fe200000000ff */
[----:B------:R-:W-:Y:S01]  /*57e0*/  LDSM.16.MT88.4 R136, [R222+0x9c00] ;  /* 0x009c0000de88783b */ /* 0x000fe20000004200 */
[----:B------:R1:W-:Y:S01]  /*57f0*/  MUFU.EX2 R34, R2 ;  /* 0x0000000200227308 */ /* 0x0003e20000000800 */
[C---:B------:R-:W-:Y:S06]  /*5800*/  HMMA.16816.F32 R16, R8.reuse, R18, R88 ;  /* 0x000000120810723c */ /* 0x040fec0000001858 */
[----:B------:R-:W-:Y:S01]  /*5810*/  HMMA.16816.F32 R20, R8, R22, R160 ;  /* 0x000000160814723c */ /* 0x000fe200000018a0 */
[----:B-1----:R-:W-:Y:S01]  /*5820*/  FFMA.FTZ R2, R208, UR26, -R13 ;  /* 0x0000001ad0027c23 */ /* 0x002fe2000801080d */
[----:B------:R-:W-:-:S03]  /*5830*/  IMAD.MOV.U32 R208, RZ, RZ, R33 ;  /* 0x000000ffffd07224 */ /* 0x000fc600078e0021 */
[----:B------:R1:W2:Y:S02]  /*5840*/  MUFU.EX2 R33, R2 ;  /* 0x0000000200217308 */ /* 0x0002a40000000800 */
[----:B------:R-:W-:-:S04]  /*5850*/  FADD.FTZ R10, R208, R43 ;  /* 0x0000002bd00a7221 */ /* 0x000fc80000010000 */
[----:B------:R-:W-:Y:S01]  /*5860*/  FADD.FTZ R10, R210, R10 ;  /* 0x0000000ad20a7221 */ /* 0x000fe20000010000 */
[--C-:B-1----:R-:W-:Y:S01]  /*5870*/  FFMA.FTZ R2, R203, UR26, -R12.reuse ;  /* 0x0000001acb027c23 */ /* 0x102fe2000801080c */
[----:B------:R-:W-:Y:S01]  /*5880*/  IMAD.MOV.U32 R203, RZ, RZ, R155 ;  /* 0x000000ffffcb7224 */ /* 0x000fe200078e009b */
[----:B--2---:R-:W-:Y:S01]  /*5890*/  F2FP.F16.F32.PACK_AB R94, R33, R34 ;  /* 0x00000022215e723e */ /* 0x004fe200000000ff */
[----:B------:R-:W1:Y:S01]  /*58a0*/  LDSM.16.MT88.4 R152, [R220+0xac00] ;  /* 0x00ac0000dc98783b */ /* 0x000e620000004200 */
[----:B------:R2:W-:Y:S02]  /*58b0*/  MUFU.EX2 R32, R2 ;  /* 0x0000000200207308 */ /* 0x0005e40000000800 */
[----:B--2---:R-:W-:Y:S01]  /*58c0*/  FFMA.FTZ R2, R209, UR26, -R12 ;  /* 0x0000001ad1027c23 */ /* 0x004fe2000801080c */
[----:B------:R-:W-:-:S05]  /*58d0*/  IMAD.MOV.U32 R209, RZ, RZ, R14 ;  /* 0x000000ffffd17224 */ /* 0x000fca00078e000e */
[----:B------:R2:W3:Y:S01]  /*58e0*/  MUFU.EX2 R15, R2 ;  /* 0x00000002000f7308 */ /* 0x0004e20000000800 */
[----:B------:R-:W-:-:S04]  /*58f0*/  FADD.FTZ R3, R3, R209 ;  /* 0x000000d103037221 */ /* 0x000fc80000010000 */
[----:B------:R-:W-:-:S04]  /*5900*/  FADD.FTZ R3, R40, R3 ;  /* 0x0000000328037221 */ /* 0x000fc80000010000 */
[----:B------:R-:W-:-:S04]  /*5910*/  FADD.FTZ R3, R50, R3 ;  /* 0x0000000332037221 */ /* 0x000fc80000010000 */
[----:B------:R-:W-:Y:S01]  /*5920*/  FADD.FTZ R3, R48, R3 ;  /* 0x0000000330037221 */ /* 0x000fe20000010000 */
[--C-:B--2---:R-:W-:Y:S01]  /*5930*/  FFMA.FTZ R2, R212, UR26, -R12.reuse ;  /* 0x0000001ad4027c23 */ /* 0x104fe2000801080c */
[----:B---3--:R-:W-:Y:S02]  /*5940*/  F2FP.F16.F32.PACK_AB R93, R15, R32 ;  /* 0x000000200f5d723e */ /* 0x008fe400000000ff */
[----:B------:R-:W-:Y:S01]  /*5950*/  FADD.FTZ R3, R49, R3 ;  /* 0x0000000331037221 */ /* 0x000fe20000010000 */
[----:B------:R2:W-:Y:S02]  /*5960*/  MUFU.EX2 R24, R2 ;  /* 0x0000000200187308 */ /* 0x0005e40000000800 */
[----:B--2---:R-:W-:-:S06]  /*5970*/  FFMA.FTZ R2, R215, UR26, -R12 ;  /* 0x0000001ad7027c23 */ /* 0x004fcc000801080c */
[----:B------:R2:W3:Y:S02]  /*5980*/  MUFU.EX2 R14, R2 ;  /* 0x00000002000e7308 */ /* 0x0004e40000000800 */
[----:B--2---:R-:W-:Y:S01]  /*5990*/  FFMA.FTZ R2, R201, UR26, -R0 ;  /* 0x0000001ac9027c23 */ /* 0x004fe20008010800 */
[----:B---3--:R-:W-:-:S05]  /*59a0*/  F2FP.F16.F32.PACK_AB R95, R14, R24 ;  /* 0x000000180e5f723e */ /* 0x008fca00000000ff */
[----:B------:R2:W3:Y:S02]  /*59b0*/  MUFU.EX2 R13, R2 ;  /* 0x00000002000d7308 */ /* 0x0004e40000000800 */
[C---:B-1----:R-:W-:Y:S06]  /*59c0*/  HMMA.16816.F32 R156, R92.reuse, R154, R84 ;  /* 0x0000009a5c9c723c */ /* 0x042fec0000001854 */
[C---:B------:R-:W-:Y:S06]  /*59d0*/  HMMA.16816.F32 R88, R92.reuse, R4, R192 ;  /* 0x000000045c58723c */ /* 0x040fec00000018c0 */
[----:B------:R-:W-:Y:S01]  /*59e0*/  HMMA.16816.F32 R112, R92, R124, R128 ;  /* 0x0000007c5c70723c */ /* 0x000fe20000001880 */
[--C-:B--2---:R-:W-:Y:S01]  /*59f0*/  FFMA.FTZ R2, R202, UR26, -R0.reuse ;  /* 0x0000001aca027c23 */ /* 0x104fe20008010800 */
[----:B------:R-:W-:Y:S01]  /*5a00*/  FFMA.FTZ R0, R211, UR26, -R0 ;  /* 0x0000001ad3007c23 */ /* 0x000fe20008010800 */
[----:B---3--:R-:W-:-:S02]  /*5a10*/  F2FP.F16.F32.PACK_AB R97, R13, R45 ;  /* 0x0000002d0d61723e */ /* 0x008fc400000000ff */
        /* <DEDUP_REMOVED lines=11> */
[----:B------:R-:W-:Y:S01]  /*5ad0*/  FADD.FTZ R2, R213, R10 ;  /* 0x0000000ad5027221 */ /* 0x000fe20000010000 */
[----:B------:R-:W-:Y:S01]  /*5ae0*/  FADD.FTZ R0, R235, R0 ;  /* 0x00000000eb007221 */ /* 0x000fe20000010000 */
[----:B------:R-:W-:Y:S03]  /*5af0*/  HMMA.16816.F32 R160, R92, R168, R184 ;  /* 0x000000a85ca0723c */ /* 0x000fe600000018b8 */
[----:B------:R-:W-:-:S03]  /*5b00*/  FADD.FTZ R0, R236, R0 ;  /* 0x00000000ec007221 */ /* 0x000fc60000010000 */
[----:B------:R-:W-:Y:S01]  /*5b10*/  HMMA.16816.F32 R84, R96, R4, R36 ;  /* 0x000000046054723c */ /* 0x000fe20000001824 */
[----:B------:R-:W-:-:S05]  /*5b20*/  FADD.FTZ R0, R218, R0 ;  /* 0x00000000da007221 */ /* 0x000fca0000010000 */
[C---:B------:R-:W-:Y:S01]  /*5b30*/  HMMA.16816.F32 R172, R92.reuse, R170, R172 ;  /* 0x000000aa5cac723c */ /* 0x040fe200000018ac */
[----:B------:R-:W-:Y:S01]  /*5b40*/  FADD.FTZ R4, R252, R9 ;  /* 0x00000009fc047221 */ /* 0x000fe20000010000 */
[----:B------:R-:W-:Y:S01]  /*5b50*/  FADD.FTZ R5, R246, R2 ;  /* 0x00000002f6057221 */ /* 0x000fe20000010000 */
[----:B------:R-:W-:Y:S02]  /*5b60*/  FADD.FTZ R2, R219, R0 ;  /* 0x00000000db027221 */ /* 0x000fe40000010000 */
        /* <DEDUP_REMOVED lines=43> */
[----:B------:R1:W-:Y:S04]  /*5e20*/  STL [R1+0x14], R4 ;  /* 0x0000140401007387 */ /* 0x0003e80000100800 */
[----:B------:R1:W-:Y:S01]  /*5e30*/  STL [R1+0xc], R3 ;  /* 0x00000c0301007387 */ /* 0x0003e20000100800 */
[----:B------:R-:W-:Y:S03]  /*5e40*/  HMMA.16816.F32 R76, R92, R82, R76 ;  /* 0x000000525c4c723c */ /* 0x000fe6000000184c */
[----:B------:R1:W-:Y:S03]  /*5e50*/  STL [R1+0x10], R235 ;  /* 0x000010eb01007387 */ /* 0x0003e60000100800 */
[C---:B------:R-:W-:Y:S01]  /*5e60*/  HMMA.16816.F32 R116, R96.reuse, R124, R116 ;  /* 0x0000007c6074723c */ /* 0x040fe20000001874 */
[----:B------:R1:W-:Y:S05]  /*5e70*/  STL [R1+0x8], R252 ;  /* 0x000008fc01007387 */ /* 0x0003ea0000100800 */
        /* <DEDUP_REMOVED lines=12> */
[----:B-1----:R-:W-:-:S15]  /*5f40*/  @!P0 BRA `(.L_x_169) ;  /* 0x0000008800088947 */ /* 0x002fde0003800000 */
[----:B------:R-:W2:Y:S01]  /*5f50*/  LDL.64 R182, [R1] ;  /* 0x0000000001b67983 */ /* 0x000ea20000100a00 */
[----:B------:R-:W-:Y:S01]  /*5f60*/  UIADD3 UR24, UR25, -0x2, URZ ;  /* 0xfffffffe19187890 */ /* 0x000fe2000fffe03f */
[----:B------:R-:W-:-:S04]  /*5f70*/  DEPBAR.LE SB0, 0x0 ;  /* 0x000080000000791a */ /* 0x000fc80000000000 */
[----:B------:R-:W-:Y:S01]  /*5f80*/  USHF.R.S32.HI UR4, URZ, 0x1f, UR24 ;  /* 0x0000001f3f047899 */ /* 0x000fe20008011418 */
[----:B------:R-:W-:Y:S01]  /*5f90*/  IMAD.U32 R4, RZ, RZ, UR24 ;  /* 0x00000018ff047e24 */ /* 0x000fe2000f8e00ff */
[----:B------:R-:W-:Y:S01]  /*5fa0*/  UIMAD UR5, UR22, UR24, URZ ;  /* 0x00000018160572a4 */ /* 0x000fe2000f8e023f */
[----:B------:R-:W-:Y:S01]  /*5fb0*/  IMAD.U32 R6, RZ, RZ, UR9 ;  /* 0x00000009ff067e24 */ /* 0x000fe2000f8e00ff */
[----:B------:R-:W-:Y:S01]  /*5fc0*/  ULDC.64 UR6, c[0x0][0x220] ;  /* 0x0000880000067ab9 */ /* 0x000fe20000000a00 */
[----:B------:R-:W1:Y:S01]  /*5fd0*/  S2R R107, SR_TID.X ;  /* 0x00000000006b7919 */ /* 0x000e620000002100 */
[----:B------:R-:W-:Y:S01]  /*5fe0*/  UIMAD UR4, UR4, UR23, UR5 ;  /* 0x00000017040472a4 */ /* 0x000fe2000f8e0205 */
[----:B-1----:R-:W-:-:S05]  /*5ff0*/  IMAD.SHL.U32 R107, R107, 0x2, RZ ;  /* 0x000000026b6b7824 */ /* 0x002fca00078e00ff */
[----:B------:R-:W-:Y:S01]  /*6000*/  LOP3.LUT R107, R107, 0x6, RZ, 0xc0, !PT ;  /* 0x000000066b6b7812 */ /* 0x000fe200078ec0ff */
[----:B------:R-:W-:Y:S01]  /*6010*/  BAR.SYNC.DEFER_BLOCKING 0x0 ;  /* 0x0000000000007b1d */ /* 0x000fe20000010000 */
[----:B--2---:R-:W-:-:S04]  /*6020*/  IMAD.WIDE.U32 R4, R4, UR23, R182 ;  /* 0x0000001704047c25 */ /* 0x004fc8000f8e00b6 */
[----:B------:R-:W-:Y:S01]  /*6030*/  VIADD R0, R5, UR4 ;  /* 0x0000000405007c36 */ /* 0x000fe20008000000 */
[C---:B------:R-:W-:Y:S01]  /*6040*/  LEA R2, P0, R4.reuse, UR6, 0x1 ;  /* 0x0000000604027c11 */ /* 0x040fe2000f8008ff */
[----:B------:R-:W-:Y:S01]  /*6050*/  IMAD.U32 R5, RZ, RZ, UR9 ;  /* 0x00000009ff057e24 */ /* 0x000fe2000f8e00ff */
[----:B------:R-:W-:Y:S02]  /*6060*/  UIADD3 UR4, UR25, -0x2, URZ ;  /* 0xfffffffe19047890 */ /* 0x000fe4000fffe03f */
[----:B------:R-:W-:Y:S01]  /*6070*/  LEA.HI.X R3, R4, UR7, R0, 0x1, P0 ;  /* 0x0000000704037c11 */ /* 0x000fe200080f0c00 */
[----:B------:R-:W-:Y:S01]  /*6080*/  IMAD.U32 R0, RZ, RZ, UR8 ;  /* 0x00000008ff007e24 */ /* 0x000fe2000f8e00ff */
[----:B------:R-:W-:Y:S01]  /*6090*/  LEA R4, P0, R5, R2, 0x1 ;  /* 0x0000000205047211 */ /* 0x000fe200078008ff */
[----:B------:R-:W-:Y:S02]  /*60a0*/  UISETP.GT.AND UP0, UPT, UR4, UR15, UPT ;  /* 0x0000000f0400728c */ /* 0x000fe4000bf04270 */
[----:B------:R-:W-:Y:S01]  /*60b0*/  @!PT LDS RZ, [RZ] ;  /* 0x00000000fffff984 */ /* 0x000fe20000000800 */
[----:B------:R-:W-:Y:S01]  /*60c0*/  @!PT LDS RZ, [RZ] ;  /* 0x00000000fffff984 */ /* 0x000fe20000000800 */
[----:B------:R-:W-:Y:S01]  /*60d0*/  @!PT LDS RZ, [RZ] ;  /* 0x00000000fffff984 */ /* 0x000fe20000000800 */
[----:B------:R-:W-:Y:S01]  /*60e0*/  LDGSTS.E.BYPASS.LTC128B.128 [R234+0x9000], desc[UR18][R2.64] ;  /* 0x0900000002ea7fae */ /* 0x000fe2000b901d52 */
[----:B------:R-:W-:-:S03]  /*60f0*/  LEA.HI.X R5, R6, R3, R0, 0x1, P0 ;  /* 0x0000000306057211 */ /* 0x000fc600000f0c00 */
[----:B------:R-:W-:Y:S04]  /*6100*/  LDGSTS.E.BYPASS.LTC128B.128 [R234+0xa000], desc[UR18][R2.64+0x40] ;  /* 0x0a00004002ea7fae */ /* 0x000fe8000b901d52 */
[----:B------:R-:W-:Y:S04]  /*6110*/  LDGSTS.E.BYPASS.LTC128B.128 [R234+0xb000], desc[UR18][R2.64+0x80] ;  /* 0x0b00008002ea7fae */ /* 0x000fe8000b901d52 */
[----:B------:R-:W-:Y:S04]  /*6120*/  LDGSTS.E.BYPASS.LTC128B.128 [R234+0x9800], desc[UR18][R4.64] ;  /* 0x0980000004ea7fae */ /* 0x000fe8000b901d52 */
[----:B------:R-:W-:Y:S04]  /*6130*/  LDGSTS.E.BYPASS.LTC128B.128 [R234+0xa800], desc[UR18][R4.64+0x40] ;  /* 0x0a80004004ea7fae */ /* 0x000fe8000b901d52 */
[----:B------:R1:W-:Y:S04]  /*6140*/  LDGSTS.E.BYPASS.LTC128B.128 [R234+0xb800], desc[UR18][R4.64+0x80] ;  /* 0x0b80008004ea7fae */ /* 0x0003e8000b901d52 */
[----:B------:R-:W-:Y:S04]  /*6150*/  LDSM.16.M88.4 R12, [R224] ;  /* 0x00000000e00c783b */ /* 0x000fe80000000200 */
[----:B------:R-:W2:Y:S04]  /*6160*/  LDSM.16.M88.4 R16, [R221+0x6000] ;  /* 0x00600000dd10783b */ /* 0x000ea80000000200 */
[----:B------:R-:W3:Y:S04]  /*6170*/  LDSM.16.M88.4 R8, [R224+0x1000] ;  /* 0x00100000e008783b */ /* 0x000ee80000000200 */
[----:B------:R-:W4:Y:S04]  /*6180*/  LDSM.16.M88.4 R20, [R221+0x6800] ;  /* 0x00680000dd14783b */ /* 0x000f280000000200 */
[----:B------:R-:W5:Y:S04]  /*6190*/  LDSM.16.M88.4 R24, [R221+0x6400] ;  /* 0x00640000dd18783b */ /* 0x000f680000000200 */
[----:B------:R-:W5:Y:S04]  /*61a0*/  LDSM.16.M88.4 R28, [R221+0x6c00] ;  /* 0x006c0000dd1c783b */ /* 0x000f680000000200 */
[----:B-1----:R-:W-:Y:S04]  /*61b0*/  LDSM.16.M88.4 R4, [R225+0x1000] ;  /* 0x00100000e104783b */ /* 0x002fe80000000200 */
[----:B------:R-:W1:Y:S04]  /*61c0*/  LDSM.16.M88.4 R32, [R223+0x6800] ;  /* 0x00680000df20783b */ /* 0x000e680000000200 */
[----:B------:R-:W1:Y:S04]  /*61d0*/  LDSM.16.M88.4 R36, [R223+0x6400] ;  /* 0x00640000df24783b */ /* 0x000e680000000200 */
[----:B------:R-:W1:Y:S04]  /*61e0*/  LDSM.16.M88.4 R40, [R223+0x6000] ;  /* 0x00600000df28783b */ /* 0x000e680000000200 */
[----:B------:R-:W1:Y:S01]  /*61f0*/  LDSM.16.M88.4 R44, [R223+0x6c00] ;  /* 0x006c0000df2c783b */ /* 0x000e620000000200 */
[-C--:B--2---:R-:W-:Y:S03]  /*6200*/  HMMA.16816.F32 R216, R12, R16.reuse, RZ ;  /* 0x000000100cd8723c */ /* 0x084fe600000018ff */
[----:B------:R-:W-:Y:S04]  /*6210*/  LDSM.16.M88.4 R56, [R221+0x7000] ;  /* 0x00700000dd38783b */ /* 0x000fe80000000200 */
[----:B------:R-:W-:Y:S01]  /*6220*/  LDSM.16.M88.4 R48, [R221+0x7400] ;  /* 0x00740000dd30783b */ /* 0x000fe20000000200 */
[C---:B---3--:R-:W-:Y:S03]  /*6230*/  HMMA.16816.F32 R52, R8.reuse, R16, RZ ;  /* 0x000000100834723c */ /* 0x048fe600000018ff */
[----:B------:R-:W0:Y:S03]  /*6240*/  LDGDEPBAR ;  /* 0x00000000000079af */ /* 0x000e260000000000 */
[-C--:B------:R-:W-:Y:S06]  /*6250*/  HMMA.16816.F32 R212, R8, R18.reuse, RZ ;  /* 0x0000001208d4723c */ /* 0x080fec00000018ff */
[----:B------:R-:W-:Y:S01]  /*6260*/  HMMA.16816.F32 R208, R12, R18, RZ ;  /* 0x000000120cd0723c */ /* 0x000fe200000018ff */
[----:B------:R-:W2:Y:S05]  /*6270*/  LDSM.16.M88.4 R16, [R225] ;  /* 0x00000000e110783b */ /* 0x000eaa0000000200 */
[C---:B----4-:R-:W-:Y:S06]  /*6280*/  HMMA.16816.F32 R196, R8.reuse, R22, RZ ;  /* 0x0000001608c4723c */ /* 0x050fec00000018ff */
[C---:B-----5:R-:W-:Y:S06]  /*6290*/  HMMA.16816.F32 R188, R8.reuse, R24, RZ ;  /* 0x0000001808bc723c */ /* 0x060fec00000018ff */
[C---:B------:R-:W-:Y:S06]  /*62a0*/  HMMA.16816.F32 R204, R8.reuse, R26, RZ ;  /* 0x0000001a08cc723c */ /* 0x040fec00000018ff */
[C---:B------:R-:W-:Y:S06]  /*62b0*/  HMMA.16816.F32 R200, R8.reuse, R20, RZ ;  /* 0x0000001408c8723c */ /* 0x040fec00000018ff */
[C---:B------:R-:W-:Y:S06]  /*62c0*/  HMMA.16816.F32 R192, R8.reuse, R28, RZ ;  /* 0x0000001c08c0723c */ /* 0x040fec00000018ff */
[----:B------:R-:W-:Y:S06]  /*62d0*/  HMMA.16816.F32 R184, R8, R30, RZ ;  /* 0x0000001e08b8723c */ /* 0x000fec00000018ff */
[C---:B------:R-:W-:Y:S06]  /*62e0*/  HMMA.16816.F32 R8, R12.reuse, R28, RZ ;  /* 0x0000001c0c08723c */ /* 0x040fec00000018ff */
[C---:B------:R-:W-:Y:S06]  /*62f0*/  HMMA.16816.F32 R108, R12.reuse, R20, RZ ;  /* 0x000000140c6c723c */ /* 0x040fec00000018ff */
[----:B------:R-:W-:Y:S01]  /*6300*/  HMMA.16816.F32 R64, R12, R22, RZ ;  /* 0x000000160c40723c */ /* 0x000fe200000018ff */
[----:B------:R-:W3:Y:S05]  /*6310*/  LDSM.16.M88.4 R20, [R224+0x3000] ;  /* 0x00300000e014783b */ /* 0x000eea0000000200 */
[----:B-1----:R-:W-:Y:S06]  /*6320*/  HMMA.16816.F32 R244, R4, R34, R196 ;  /* 0x0000002204f4723c */ /* 0x002fec00000018c4 */
[C---:B------:R-:W-:Y:S06]  /*6330*/  HMMA.16816.F32 R180, R12.reuse, R24, RZ ;  /* 0x000000180cb4723c */ /* 0x040fec00000018ff */
[C---:B------:R-:W-:Y:S01]  /*6340*/  HMMA.16816.F32 R176, R12.reuse, R26, RZ ;  /* 0x0000001a0cb0723c */ /* 0x040fe200000018ff */
[----:B------:R-:W-:Y:S05]  /*6350*/  LDSM.16.M88.4 R24, [R221+0x7c00] ;  /* 0x007c0000dd18783b */ /* 0x000fea0000000200 */
[----:B------:R-:W-:Y:S01]  /*6360*/  HMMA.16816.F32 R60, R12, R30, RZ ;  /* 0x0000001e0c3c723c */ /* 0x000fe200000018ff */
[----:B------:R-:W1:Y:S05]  /*6370*/  LDSM.16.M88.4 R28, [R221+0x7800] ;  /* 0x00780000dd1c783b */ /* 0x000e6a0000000200 */
[----:B------:R-:W-:Y:S01]  /*6380*/  HMMA.16816.F32 R12, R4, R36, R188 ;  /* 0x00000024040c723c */ /* 0x000fe200000018bc */
[----:B------:R-:W-:-:S02]  /*6390*/  IMAD.MOV.U32 R100, RZ, RZ, R244 ;  /* 0x000000ffff647224 */ /* 0x000fc400078e00f4 */
[----:B------:R-:W-:Y:S02]  /*63a0*/  IMAD.MOV.U32 R3, RZ, RZ, R245 ;  /* 0x000000ffff037224 */ /* 0x000fe400078e00f5 */
[----:B------:R-:W-:Y:S01]  /*63b0*/  IMAD.MOV.U32 R2, RZ, RZ, R246 ;  /* 0x000000ffff027224 */ /* 0x000fe200078e00f6 */
[----:B------:R-:W-:Y:S01]  /*63c0*/  HMMA.16816.F32 R240, R4, R38, R204 ;  /* 0x0000002604f0723c */ /* 0x000fe200000018cc */
[----:B------:R-:W-:-:S05]  /*63d0*/  IMAD.MOV.U32 R0, RZ, RZ, R247 ;  /* 0x000000ffff007224 */ /* 0x000fca00078e00f7 */
[C---:B------:R-:W-:Y:S06]  /*63e0*/  HMMA.16816.F32 R52, R4.reuse, R40, R52 ;  /* 0x000000280434723c */ /* 0x040fec0000001834 */
[C---:B------:R-:W-:Y:S06]  /*63f0*/  HMMA.16816.F32 R188, R4.reuse, R32, R200 ;  /* 0x0000002004bc723c */ /* 0x040fec00000018c8 */
[C---:B------:R-:W-:Y:S06]  /*6400*/  HMMA.16816.F32 R236, R4.reuse, R44, R192 ;  /* 0x0000002c04ec723c */ /* 0x040fec00000018c0 */
[C---:B------:R-:W-:Y:S06]  /*6410*/  HMMA.16816.F32 R212, R4.reuse, R42, R212 ;  /* 0x0000002a04d4723c */ /* 0x040fec00000018d4 */
[----:B------:R-:W-:Y:S06]  /*6420*/  HMMA.16816.F32 R204, R4, R46, R184 ;  /* 0x0000002e04cc723c */ /* 0x000fec00000018b8 */
[C---:B--2---:R-:W-:Y:S01]  /*6430*/  HMMA.16816.F32 R4, R16.reuse, R44, R8 ;  /* 0x0000002c1004723c */ /* 0x044fe20000001808 */
[----:B------:R-:W2:Y:S05]  /*6440*/  LDSM.16.M88.4 R8, [R224+0x2000] ;  /* 0x00200000e008783b */ /* 0x000eaa0000000200 */
[C---:B------:R-:W-:Y:S06]  /*6450*/  HMMA.16816.F32 R248, R16.reuse, R32, R108 ;  /* 0x0000002010f8723c */ /* 0x040fec000000186c */
[----:B------:R-:W-:Y:S01]  /*6460*/  HMMA.16816.F32 R216, R16, R40, R216 ;  /* 0x0000002810d8723c */ /* 0x000fe200000018d8 */
[----:B------:R-:W-:-:S02]  /*6470*/  IMAD.MOV.U32 R108, RZ, RZ, R100 ;  /* 0x000000ffff6c7224 */ /* 0x000fc400078e0064 */
[----:B------:R-:W-:Y:S02]  /*6480*/  IMAD.MOV.U32 R109, RZ, RZ, R3 ;  /* 0x000000ffff6d7224 */ /* 0x000fe400078e0003 */
[----:B------:R-:W-:Y:S01]  /*6490*/  IMAD.MOV.U32 R110, RZ, RZ, R2 ;  /* 0x000000ffff6e7224 */ /* 0x000fe200078e0002 */
[C---:B------:R-:W-:Y:S01]  /*64a0*/  HMMA.16816.F32 R208, R16.reuse, R42, R208 ;  /* 0x0000002a10d0723c */ /* 0x040fe200000018d0 */
[----:B------:R-:W-:Y:S01]  /*64b0*/  IMAD.MOV.U32 R111, RZ, RZ, R0 ;  /* 0x000000ffff6f7224 */ /* 0x000fe200078e0000 */
[----:B------:R-:W-:Y:S04]  /*64c0*/  LDSM.16.M88.4 R40, [R223+0x7400] ;  /* 0x00740000df28783b */ /* 0x000fe80000000200 */
[----:B------:R-:W-:Y:S01]  /*64d0*/  IMAD.MOV.U32 R100, RZ, RZ, R4 ;  /* 0x000000ffff647224 */ /* 0x000fe200078e0004 */
[----:B------:R-:W-:Y:S01]  /*64e0*/  HMMA.16816.F32 R244, R16, R36, R180 ;  /* 0x0000002410f4723c */ /* 0x000fe200000018b4 */
[----:B------:R-:W-:-:S02]  /*64f0*/  IMAD.MOV.U32 R3, RZ, RZ, R5 ;  /* 0x000000ffff037224 */ /* 0x000fc400078e0005 */
[----:B------:R-:W-:Y:S02]  /*6500*/  IMAD.MOV.U32 R2, RZ, RZ, R6 ;  /* 0x000000ffff027224 */ /* 0x000fe400078e0006 */
[----:B------:R-:W-:Y:S01]  /*6510*/  IMAD.MOV.U32 R0, RZ, RZ, R7 ;  /* 0x000000ffff007224 */ /* 0x000fe200078e0007 */
[C---:B------:R-:W-:Y:S01]  /*6520*/  HMMA.16816.F32 R200, R16.reuse, R38, R176 ;  /* 0x0000002610c8723c */ /* 0x040fe200000018b0 */
[----:B------:R-:W4:Y:S05]  /*6530*/  LDSM.16.M88.4 R4, [R225+0x3000] ;  /* 0x00300000e104783b */ /* 0x000f2a0000000200 */
[C---:B------:R-:W-:Y:S06]  /*6540*/  HMMA.16816.F32 R196, R16.reuse, R34, R64 ;  /* 0x0000002210c4723c */ /* 0x040fec0000001840 */
[----:B------:R-:W-:Y:S01]  /*6550*/  HMMA.16816.F32 R192, R16, R46, R60 ;  /* 0x0000002e10c0723c */ /* 0x000fe2000000183c */
[----:B------:R-:W5:Y:S04]  /*6560*/  LDSM.16.M88.4 R16, [R223+0x7000] ;  /* 0x00700000df10783b */ /* 0x000f680000000200 */
[----:B------:R-:W-:Y:S01]  /*6570*/  LDSM.16.M88.4 R60, [R223+0x7c00] ;  /* 0x007c0000df3c783b */ /* 0x000fe20000000200 */
[C---:B---3--:R-:W-:Y:S03]  /*6580*/  HMMA.16816.F32 R180, R20.reuse, R56, R52 ;  /* 0x0000003814b4723c */ /* 0x048fe60000001834 */
[----:B------:R-:W3:Y:S03]  /*6590*/  LDSM.16.M88.4 R52, [R223+0x7800] ;  /* 0x00780000df34783b */ /* 0x000ee60000000200 */
[C---:B------:R-:W-:Y:S01]  /*65a0*/  HMMA.16816.F32 R36, R20.reuse, R48, R12 ;  /* 0x000000301424723c */ /* 0x040fe2000000180c */
[----:B------:R-:W3:Y:S05]  /*65b0*/  LDSM.16.M88.4 R12, [R225+0x2000] ;  /* 0x00200000e10c783b */ /* 0x000eea0000000200 */
[C---:B------:R-:W-:Y:S06]  /*65c0*/  HMMA.16816.F32 R32, R20.reuse, R50, R240 ;  /* 0x000000321420723c */ /* 0x040fec00000018f0 */
[C---:B-1----:R-:W-:Y:S06]  /*65d0*/  HMMA.16816.F32 R176, R20.reuse, R28, R188 ;  /* 0x0000001c14b0723c */ /* 0x042fec00000018bc */
[C---:B------:R-:W-:Y:S06]  /*65e0*/  HMMA.16816.F32 R188, R20.reuse, R30, R108 ;  /* 0x0000001e14bc723c */ /* 0x040fec000000186c */
[C---:B------:R-:W-:Y:S06]  /*65f0*/  HMMA.16816.F32 R184, R20.reuse, R24, R236 ;  /* 0x0000001814b8723c */ /* 0x040fec00000018ec */
[C---:B------:R-:W-:Y:S06]  /*6600*/  HMMA.16816.F32 R44, R20.reuse, R58, R212 ;  /* 0x0000003a142c723c */ /* 0x040fec00000018d4 */
[----:B------:R-:W-:Y:S01]  /*6610*/  HMMA.16816.F32 R108, R20, R26, R204 ;  /* 0x0000001a146c723c */ /* 0x000fe200000018cc */
[----:B------:R-:W-:Y:S05]  /*6620*/  LDSM.16.M88.4 R20, [R224+0x4000] ;  /* 0x00400000e014783b */ /* 0x000fea0000000200 */
[----:B--2---:R-:W-:Y:S01]  /*6630*/  HMMA.16816.F32 R64, R8, R56, R216 ;  /* 0x000000380840723c */ /* 0x004fe200000018d8 */
[----:B------:R-:W-:-:S02]  /*6640*/  IMAD.MOV.U32 R204, RZ, RZ, R100 ;  /* 0x000000ffffcc7224 */ /* 0x000fc400078e0064 */
[----:B------:R-:W-:Y:S02]  /*6650*/  IMAD.MOV.U32 R205, RZ, RZ, R3 ;  /* 0x000000ffffcd7224 */ /* 0x000fe400078e0003 */
[----:B------:R-:W-:Y:S01]  /*6660*/  IMAD.MOV.U32 R206, RZ, RZ, R2 ;  /* 0x000000ffffce7224 */ /* 0x000fe200078e0002 */
[----:B------:R-:W-:Y:S01]  /*6670*/  HMMA.16816.F32 R216, R8, R26, R192 ;  /* 0x0000001a08d8723c */ /* 0x000fe200000018c0 */
[----:B------:R-:W-:Y:S02]  /*6680*/  IMAD.MOV.U32 R207, RZ, RZ, R0 ;  /* 0x000000ffffcf7224 */ /* 0x000fe400078e0000 */
[----:B------:R-:W-:-:S03]  /*6690*/  IMAD.U32 R0, RZ, RZ, UR4 ;  /* 0x00000004ff007e24 */ /* 0x000fc6000f8e00ff */
[----:B------:R-:W-:Y:S01]  /*66a0*/  HMMA.16816.F32 R56, R8, R58, R208 ;  /* 0x0000003a0838723c */ /* 0x000fe200000018d0 */
[----:B------:R-:W-:-:S04]  /*66b0*/  IMAD R0, R0, 0x40, R107 ;  /* 0x0000004000007824 */ /* 0x000fc800078e026b */
[C---:B------:R-:W-:Y:S01]  /*66c0*/  VIADD R2, R0.reuse, 0x1 ;  /* 0x0000000100027836 */ /* 0x040fe20000000000 */
[----:B----4-:R-:W-:Y:S01]  /*66d0*/  HMMA.16816.F32 R192, R4, R42, R32 ;  /* 0x0000002a04c0723c */ /* 0x010fe20000001820 */
[----:B------:R-:W1:Y:S01]  /*66e0*/  LDSM.16.M88.4 R32, [R221+0x8000] ;  /* 0x00800000dd20783b */ /* 0x000e620000000200 */
[C---:B------:R-:W-:Y:S01]  /*66f0*/  ISETP.GE.AND P2, PT, R0.reuse, R233, PT ;  /* 0x000000e90000720c */ /* 0x040fe20003f46270 */
[----:B------:R-:W-:Y:S01]  /*6700*/  VIADD R3, R0, 0x9 ;  /* 0x0000000900037836 */ /* 0x000fe20000000000 */
[----:B------:R-:W-:Y:S02]  /*6710*/  ISETP.GE.AND P0, PT, R2, R231, PT ;  /* 0x000000e70200720c */ /* 0x000fe40003f06270 */
[----:B------:R-:W-:Y:S01]  /*6720*/  HMMA.16816.F32 R212, R8, R48, R244 ;  /* 0x0000003008d4723c */ /* 0x000fe200000018f4 */
[----:B------:R-:W-:Y:S02]  /*6730*/  ISETP.LT.OR P2, PT, R0, R228, P2 ;  /* 0x000000e40000720c */ /* 0x000fe40001741670 */
[----:B------:R-:W-:-:S02]  /*6740*/  ISETP.GE.AND P4, PT, R2, R230, PT ;  /* 0x000000e60200720c */ /* 0x000fc40003f86270 */
[----:B------:R-:W-:Y:S01]  /*6750*/  ISETP.GE.AND P1, PT, R0, R231, PT ;  /* 0x000000e70000720c */ /* 0x000fe20003f26270 */
[C---:B------:R-:W-:Y:S01]  /*6760*/  HMMA.16816.F32 R244, R8.reuse, R24, R204 ;  /* 0x0000001808f4723c */ /* 0x040fe200000018cc */
[----:B------:R-:W-:Y:S01]  /*6770*/  LDSM.16.M88.4 R24, [R221+0x8400] ;  /* 0x00840000dd18783b */ /* 0x000fe20000000200 */
[CC--:B------:R-:W-:Y:S02]  /*6780*/  ISETP.LT.OR P0, PT, R2.reuse, R229.reuse, P0 ;  /* 0x000000e50200720c */ /* 0x0c0fe40000701670 */
[----:B------:R-:W-:Y:S02]  /*6790*/  ISETP.LT.OR P4, PT, R2, R226, P4 ;  /* 0x000000e20200720c */ /* 0x000fe40002781670 */
[----:B------:R-:W-:Y:S01]  /*67a0*/  HMMA.16816.F32 R208, R8, R50, R200 ;  /* 0x0000003208d0723c */ /* 0x000fe200000018c8 */
[----:B------:R-:W-:Y:S02]  /*67b0*/  ISETP.LT.OR P1, PT, R0, R229, P1 ;  /* 0x000000e50000720c */ /* 0x000fe40000f21670 */
[----:B------:R-:W-:-:S02]  /*67c0*/  ISETP.GE.AND P6, PT, R2, R233, PT ;  /* 0x000000e90200720c */ /* 0x000fc40003fc6270 */
[-C--:B------:R-:W-:Y:S01]  /*67d0*/  ISETP.GE.AND P5, PT, R2, R232.reuse, PT ;  /* 0x000000e80200720c */ /* 0x080fe20003fa6270 */
[----:B------:R-:W-:Y:S01]  /*67e0*/  HMMA.16816.F32 R236, R8, R30, R196 ;  /* 0x0000001e08ec723c */ /* 0x000fe200000018c4 */
[----:B------:R-:W-:Y:S02]  /*67f0*/  ISETP.GE.AND P3, PT, R0, R232, PT ;  /* 0x000000e80000720c */ /* 0x000fe40003f66270 */
[C---:B------:R-:W-:Y:S02]  /*6800*/  ISETP.LT.OR P6, PT, R2.reuse, R228, P6 ;  /* 0x000000e40200720c */ /* 0x040fe400037c1670 */
[-C--:B------:R-:W-:Y:S01]  /*6810*/  ISETP.LT.OR P5, PT, R2, R227.reuse, P5 ;  /* 0x000000e30200720c */ /* 0x080fe20002fa1670 */
[----:B-----5:R-:W-:Y:S01]  /*6820*/  HMMA.16816.F32 R204, R4, R16, R180 ;  /* 0x0000001004cc723c */ /* 0x020fe200000018b4 */
[C---:B------:R-:W-:Y:S01]  /*6830*/  ISETP.LT.OR P3, PT, R0.reuse, R227, P3 ;  /* 0x000000e30000720c */ /* 0x040fe20001f61670 */
[----:B------:R-:W-:-:S04]  /*6840*/  VIADD R2, R0, 0x8 ;  /* 0x0000000800027836 */ /* 0x000fc80000000000 */
[C---:B------:R-:W-:Y:S01]  /*6850*/  HMMA.16816.F32 R200, R4.reuse, R18, R44 ;  /* 0x0000001204c8723c */ /* 0x040fe2000000182c */
[----:B------:R-:W-:Y:S05]  /*6860*/  LDSM.16.M88.4 R44, [R221+0x8c00] ;  /* 0x008c0000dd2c783b */ /* 0x000fea0000000200 */
[C---:B------:R-:W-:Y:S01]  /*6870*/  HMMA.16816.F32 R196, R4.reuse, R40, R36 ;  /* 0x0000002804c4723c */ /* 0x040fe20000001824 */
[----:B------:R-:W-:Y:S05]  /*6880*/  LDSM.16.M88.4 R36, [R221+0x8800] ;  /* 0x00880000dd24783b */ /* 0x000fea0000000200 */
[C---:B---3--:R-:W-:Y:S06]  /*6890*/  HMMA.16816.F32 R180, R4.reuse, R52, R176 ;  /* 0x0000003404b4723c */ /* 0x048fec00000018b0 */
[C---:B------:R-:W-:Y:S06]  /*68a0*/  HMMA.16816.F32 R188, R4.reuse, R54, R188 ;  /* 0x0000003604bc723c */ /* 0x040fec00000018bc */
[C---:B------:R-:W-:Y:S06]  /*68b0*/  HMMA.16816.F32 R184, R4.reuse, R60, R184 ;  /* 0x0000003c04b8723c */ /* 0x040fec00000018b8 */
[----:B------:R-:W-:Y:S01]  /*68c0*/  HMMA.16816.F32 R108, R4, R62, R108 ;  /* 0x0000003e046c723c */ /* 0x000fe2000000186c */
[----:B------:R-:W2:Y:S05]  /*68d0*/  LDSM.16.M88.4 R4, [R224+0x5000] ;  /* 0x00500000e004783b */ /* 0x000eaa0000000200 */
[----:B------:R-:W-:Y:S06]  /*68e0*/  HMMA.16816.F32 R48, R12, R16, R64 ;  /* 0x000000100c30723c */ /* 0x000fec0000001840 */
[----:B------:R-:W-:Y:S01]  /*68f0*/  HMMA.16816.F32 R240, R8, R28, R248 ;  /* 0x0000001c08f0723c */ /* 0x000fe200000018f8 */
[----:B------:R-:W-:Y:S04]  /*6900*/  LDSM.16.M88.4 R28, [R223+0x8000] ;  /* 0x00800000df1c783b */ /* 0x000fe80000000200 */
[----:B------:R-:W-:Y:S01]  /*6910*/  LDSM.16.M88.4 R8, [R225+0x5000] ;  /* 0x00500000e108783b */ /* 0x000fe20000000200 */
[C---:B------:R-:W-:Y:S03]  /*6920*/  HMMA.16816.F32 R56, R12.reuse, R18, R56 ;  /* 0x000000120c38723c */ /* 0x040fe60000001838 */
[----:B------:R-:W3:Y:S03]  /*6930*/  LDSM.16.M88.4 R16, [R225+0x4000] ;  /* 0x00400000e110783b */ /* 0x000ee60000000200 */
[C---:B------:R-:W-:Y:S06]  /*6940*/  HMMA.16816.F32 R64, R12.reuse, R40, R212 ;  /* 0x000000280c40723c */ /* 0x040fec00000018d4 */
[----:B------:R-:W-:Y:S06]  /*6950*/  HMMA.16816.F32 R176, R12, R42, R208 ;  /* 0x0000002a0cb0723c */ /* 0x000fec00000018d0 */
[----:B-1----:R-:W-:Y:S06]  /*6960*/  HMMA.16816.F32 R40, R20, R32, R48 ;  /* 0x000000201428723c */ /* 0x002fec0000001830 */
[C---:B------:R-:W-:Y:S06]  /*6970*/  HMMA.16816.F32 R208, R12.reuse, R52, R240 ;  /* 0x000000340cd0723c */ /* 0x040fec00000018f0 */
[C---:B------:R-:W-:Y:S06]  /*6980*/  HMMA.16816.F32 R236, R12.reuse, R54, R236 ;  /* 0x000000360cec723c */ /* 0x040fec00000018ec */
[C---:B------:R-:W-:Y:S06]  /*6990*/  HMMA.16816.F32 R244, R12.reuse, R60, R244 ;  /* 0x0000003c0cf4723c */ /* 0x040fec00000018f4 */
[----:B------:R-:W-:Y:S06]  /*69a0*/  HMMA.16816.F32 R216, R12, R62, R216 ;  /* 0x0000003e0cd8723c */ /* 0x000fec00000018d8 */
[----:B--2---:R-:W-:Y:S06]  /*69b0*/  HMMA.16816.F32 R12, R4, R32, R204 ;  /* 0x00000020040c723c */ /* 0x004fec00000018cc */
[----:B---3--:R-:W-:Y:S06]  /*69c0*/  HMMA.16816.F32 R40, R16, R28, R40 ;  /* 0x0000001c1028723c */ /* 0x008fec0000001828 */
[C---:B------:R-:W-:Y:S06]  /*69d0*/  HMMA.16816.F32 R48, R4.reuse, R34, R200 ;  /* 0x000000220430723c */ /* 0x040fec00000018c8 */
[C---:B------:R-:W-:Y:S06]  /*69e0*/  HMMA.16816.F32 R200, R4.reuse, R44, R184 ;  /* 0x0000002c04c8723c */ /* 0x040fec00000018b8 */
[C---:B------:R-:W-:Y:S06]  /*69f0*/  HMMA.16816.F32 R196, R4.reuse, R24, R196 ;  /* 0x0000001804c4723c */ /* 0x040fec00000018c4 */
[----:B------:R-:W-:Y:S01]  /*6a00*/  HMMA.16816.F32 R192, R4, R26, R192 ;  /* 0x0000001a04c0723c */ /* 0x000fe200000018c0 */
[----:B------:R-:W-:-:S02]  /*6a10*/  FSEL R60, R40, -INF , !P2 ;  /* 0xff800000283c7808 */ /* 0x000fc40005000000 */
[C---:B------:R-:W-:Y:S02]  /*6a20*/  ISETP.GE.AND P2, PT, R0.reuse, R230, PT ;  /* 0x000000e60000720c */ /* 0x040fe40003f46270 */
[----:B------:R-:W-:Y:S01]  /*6a30*/  FSEL R62, R41, -INF , !P6 ;  /* 0xff800000293e7808 */ /* 0x000fe20007000000 */
[----:B------:R-:W-:Y:S01]  /*6a40*/  HMMA.16816.F32 R180, R4, R36, R180 ;  /* 0x0000002404b4723c */ /* 0x000fe200000018b4 */
[----:B------:R-:W-:Y:S02]  /*6a50*/  ISETP.LT.OR P2, PT, R0, R226, P2 ;  /* 0x000000e20000720c */ /* 0x000fe40001741670 */
[----:B------:R-:W-:-:S03]  /*6a60*/  ISETP.GE.AND P6, PT, R3, R233, PT ;  /* 0x000000e90300720c */ /* 0x000fc60003fc6270 */
[----:B------:R-:W-:Y:S01]  /*6a70*/  HMMA.16816.F32 R188, R4, R38, R188 ;  /* 0x0000002604bc723c */ /* 0x000fe200000018bc */
[----:B------:R-:W-:-:S05]  /*6a80*/  ISETP.LT.OR P6, PT, R3, R228, P6 ;  /* 0x000000e40300720c */ /* 0x000fca00037c1670 */
[----:B------:R-:W-:Y:S01]  /*6a90*/  HMMA.16816.F32 R184, R4, R46, R108 ;  /* 0x0000002e04b8723c */ /* 0x000fe2000000186c */
[----:B------:R-:W1:Y:S05]  /*6aa0*/  LDSM.16.M88.4 R4, [R223+0x8400] ;  /* 0x00840000df04783b */ /* 0x000e6a0000000200 */
[----:B------:R-:W-:Y:S06]  /*6ab0*/  HMMA.16816.F32 R32, R20, R34, R56 ;  /* 0x000000221420723c */ /* 0x000fec0000001838 */
[----:B------:R-:W-:Y:S06]  /*6ac0*/  HMMA.16816.F32 R12, R8, R28, R12 ;  /* 0x0000001c080c723c */ /* 0x000fec000000180c */
[----:B------:R-:W-:Y:S06]  /*6ad0*/  HMMA.16816.F32 R56, R20, R24, R64 ;  /* 0x000000181438723c */ /* 0x000fec0000001840 */
[----:B------:R-:W-:Y:S01]  /*6ae0*/  HMMA.16816.F32 R48, R8, R30, R48 ;  /* 0x0000001e0830723c */ /* 0x000fe20000001830 */
[----:B------:R-:W-:-:S02]  /*6af0*/  FSEL R66, R42, -INF , !P3 ;  /* 0xff8000002a427808 */ /* 0x000fc40005800000 */
[C---:B------:R-:W-:Y:S02]  /*6b00*/  ISETP.GE.AND P3, PT, R2.reuse, R233, PT ;  /* 0x000000e90200720c */ /* 0x040fe40003f66270 */
[----:B------:R-:W-:Y:S01]  /*6b10*/  FSEL R67, R43, -INF , !P5 ;  /* 0xff8000002b437808 */ /* 0x000fe20006800000 */
[----:B------:R-:W-:Y:S01]  /*6b20*/  HMMA.16816.F32 R28, R16, R30, R32 ;  /* 0x0000001e101c723c */ /* 0x000fe20000001820 */
[----:B------:R-:W-:Y:S02]  /*6b30*/  ISETP.LT.OR P3, PT, R2, R228, P3 ;  /* 0x000000e40200720c */ /* 0x000fe40001f61670 */
[----:B------:R-:W-:-:S03]  /*6b40*/  ISETP.GE.AND P5, PT, R3, R232, PT ;  /* 0x000000e80300720c */ /* 0x000fc60003fa6270 */
[----:B------:R-:W-:Y:S01]  /*6b50*/  FSEL R106, R12, -INF , !P1 ;  /* 0xff8000000c6a7808 */ /* 0x000fe20004800000 */
[----:B------:R-:W-:Y:S01]  /*6b60*/  HMMA.16816.F32 R176, R20, R26, R176 ;  /* 0x0000001a14b0723c */ /* 0x000fe200000018b0 */
[----:B------:R-:W-:Y:S02]  /*6b70*/  FSEL R100, R14, -INF , !P2 ;  /* 0xff8000000e647808 */ /* 0x000fe40005000000 */
[----:B------:R-:W-:Y:S02]  /*6b80*/  FSEL R101, R13, -INF , !P0 ;  /* 0xff8000000d657808 */ /* 0x000fe40004000000 */
[----:B------:R-:W-:Y:S01]  /*6b90*/  FSEL R107, R15, -INF , !P4 ;  /* 0xff8000000f6b7808 */ /* 0x000fe20006000000 */
[----:B-1----:R-:W-:Y:S01]  /*6ba0*/  HMMA.16816.F32 R32, R16, R4, R56 ;  /* 0x000000041020723c */ /* 0x002fe20000001838 */
[----:B------:R-:W1:Y:S01]  /*6bb0*/  LDSM.16.M88.4 R12, [R223+0x8800] ;  /* 0x00880000df0c783b */ /* 0x000e620000000200 */
[C---:B------:R-:W-:Y:S02]  /*6bc0*/  ISETP.GE.AND P1, PT, R2.reuse, R232, PT ;  /* 0x000000e80200720c */ /* 0x040fe40003f26270 */
[----:B------:R-:W-:-:S02]  /*6bd0*/  ISETP.GE.AND P2, PT, R2, R231, PT ;  /* 0x000000e70200720c */ /* 0x000fc40003f46270 */
[C---:B------:R-:W-:Y:S01]  /*6be0*/  ISETP.GE.AND P0, PT, R2.reuse, R230, PT ;  /* 0x000000e60200720c */ /* 0x040fe20003f06270 */
[----:B------:R-:W-:Y:S01]  /*6bf0*/  HMMA.16816.F32 R52, R20, R36, R208 ;  /* 0x000000241434723c */ /* 0x000fe200000018d0 */
[C---:B------:R-:W-:Y:S02]  /*6c00*/  ISETP.LT.OR P1, PT, R2.reuse, R227, P1 ;  /* 0x000000e30200720c */ /* 0x040fe40000f21670 */
[C---:B------:R-:W-:Y:S02]  /*6c10*/  ISETP.LT.OR P2, PT, R2.reuse, R229, P2 ;  /* 0x000000e50200720c */ /* 0x040fe40001741670 */
[----:B------:R-:W-:Y:S01]  /*6c20*/  ISETP.LT.OR P0, PT, R2, R226, P0 ;  /* 0x000000e20200720c */ /* 0x000fe20000701670 */
[----:B------:R-:W-:Y:S01]  /*6c30*/  HMMA.16816.F32 R24, R8, R4, R196 ;  /* 0x000000040818723c */ /* 0x000fe200000018c4 */
[----:B------:R-:W-:Y:S01]  /*6c40*/  FSEL R61, R28, -INF , !P3 ;  /* 0xff8000001c3d7808 */ /* 0x000fe20005800000 */
[----:B------:R-:W-:Y:S01]  /*6c50*/  VIADD R2, R0, 0x10 ;  /* 0x0000001000027836 */ /* 0x000fe20000000000 */
        /* <DEDUP_REMOVED lines=10> */
[----:B------:R-:W-:Y:S01]  /*6d00*/  FSEL R65, R50, -INF , !P0 ;  /* 0xff80000032417808 */ /* 0x000fe20004000000 */
[C---:B------:R-:W-:Y:S01]  /*6d10*/  HMMA.16816.F32 R40, R20.reuse, R44, R244 ;  /* 0x0000002c1428723c */ /* 0x040fe200000018f4 */
[----:B------:R-:W-:Y:S02]  /*6d20*/  FSEL R64, R48, -INF , !P2 ;  /* 0xff80000030407808 */ /* 0x000fe40005000000 */
[----:B------:R-:W-:Y:S02]  /*6d30*/  FSEL R63, R49, -INF , !P4 ;  /* 0xff800000313f7808 */ /* 0x000fe40006000000 */
[----:B------:R-:W-:Y:S01]  /*6d40*/  ISETP.LT.OR P1, PT, R2, R228, P1 ;  /* 0x000000e40200720c */ /* 0x000fe20000f21670 */
[----:B------:R-:W-:Y:S01]  /*6d50*/  HMMA.16816.F32 R44, R20, R46, R216 ;  /* 0x0000002e142c723c */ /* 0x000fe200000018d8 */
[----:B------:R-:W-:Y:S02]  /*6d60*/  FSEL R51, R51, -INF , !P3 ;  /* 0xff80000033337808 */ /* 0x000fe40005800000 */
[----:B------:R-:W-:-:S02]  /*6d70*/  FSEL R50, R29, -INF , !P6 ;  /* 0xff8000001d327808 */ /* 0x000fc40007000000 */
[C---:B------:R-:W-:Y:S01]  /*6d80*/  ISETP.GE.AND P2, PT, R2.reuse, R232, PT ;  /* 0x000000e80200720c */ /* 0x040fe20003f46270 */
[----:B-1----:R-:W-:Y:S01]  /*6d90*/  HMMA.16816.F32 R20, R16, R14, R56 ;  /* 0x0000000e1014723c */ /* 0x002fe20000001838 */
[C---:B------:R-:W-:Y:S02]  /*6da0*/  ISETP.GE.AND P0, PT, R2.reuse, R231, PT ;  /* 0x000000e70200720c */ /* 0x040fe40003f06270 */
[----:B------:R-:W-:Y:S02]  /*6db0*/  ISETP.GE.AND P4, PT, R2, R230, PT ;  /* 0x000000e60200720c */ /* 0x000fe40003f86270 */
[C---:B------:R-:W-:Y:S02]  /*6dc0*/  ISETP.GE.AND P3, PT, R3.reuse, R233, PT ;  /* 0x000000e90300720c */ /* 0x040fe40003f66270 */
[----:B------:R-:W-:Y:S02]  /*6dd0*/  ISETP.GE.AND P6, PT, R3, R232, PT ;  /* 0x000000e80300720c */ /* 0x000fe40003fc6270 */
[----:B------:R-:W-:-:S02]  /*6de0*/  FSEL R108, R31, -INF , !P5 ;  /* 0xff8000001f6c7808 */ /* 0x000fc40006800000 */
[----:B------:R-:W-:Y:S01]  /*6df0*/  FSEL R49, R32, -INF , !P1 ;  /* 0xff80000020317808 */ /* 0x000fe20004800000 */
[----:B------:R-:W-:Y:S01]  /*6e00*/  HMMA.16816.F32 R28, R8, R6, R192 ;  /* 0x00000006081c723c */ /* 0x000fe200000018c0 */
[C---:B------:R-:W-:Y:S01]  /*6e10*/  ISETP.LT.OR P2, PT, R2.reuse, R227, P2 ;  /* 0x000000e30200720c */ /* 0x040fe20001741670 */
[----:B------:R-:W1:Y:S01]  /*6e20*/  LDSM.16.M88.4 R4, [R223+0x8c00] ;  /* 0x008c0000df04783b */ /* 0x000e620000000200 */
[----:B------:R-:W-:Y:S01]  /*6e30*/  ISETP.LT.OR P0, PT, R2, R229, P0 ;  /* 0x000000e50200720c */ /* 0x000fe20000701670 */
[----:B------:R-:W-:-:S04]  /*6e40*/  DEPBAR.LE SB0, 0x0 ;  /* 0x000080000000791a */ /* 0x000fc80000000000 */
[----:B------:R-:W-:Y:S01]  /*6e50*/  BAR.SYNC.DEFER_BLOCKING 0x0 ;  /* 0x0000000000007b1d */ /* 0x000fe20000010000 */
[----:B------:R-:W-:Y:S01]  /*6e60*/  ISETP.LT.OR P4, PT, R2, R226, P4 ;  /* 0x000000e20200720c */ /* 0x000fe20002781670 */
[----:B------:R-:W-:Y:S01]  /*6e70*/  VIADD R2, R0, 0x18 ;  /* 0x0000001800027836 */ /* 0x000fe20000000000 */
[C---:B------:R-:W-:Y:S02]  /*6e80*/  ISETP.GE.AND P5, PT, R3.reuse, R231, PT ;  /* 0x000000e70300720c */ /* 0x040fe40003fa6270 */
[C---:B------:R-:W-:Y:S02]  /*6e90*/  ISETP.GE.AND P1, PT, R3.reuse, R230, PT ;  /* 0x000000e60300720c */ /* 0x040fe40003f26270 */
[C---:B------:R-:W-:Y:S02]  /*6ea0*/  ISETP.LT.OR P3, PT, R3.reuse, R228, P3 ;  /* 0x000000e40300720c */ /* 0x040fe40001f61670 */
[C---:B------:R-:W-:Y:S02]  /*6eb0*/  ISETP.LT.OR P6, PT, R3.reuse, R227, P6 ;  /* 0x000000e30300720c */ /* 0x040fe400037c1670 */
[----:B------:R-:W-:-:S02]  /*6ec0*/  ISETP.LT.OR P5, PT, R3, R229, P5 ;  /* 0x000000e50300720c */ /* 0x000fc40002fa1670 */
[----:B------:R-:W-:Y:S01]  /*6ed0*/  ISETP.LT.OR P1, PT, R3, R226, P1 ;  /* 0x000000e20300720c */ /* 0x000fe20000f21670 */
[----:B------:R-:W-:Y:S01]  /*6ee0*/  VIADD R3, R0, 0x19 ;  /* 0x0000001900037836 */ /* 0x000fe20000000000 */
[----:B------:R-:W-:Y:S02]  /*6ef0*/  FSEL R192, R34, -INF , !P2 ;  /* 0xff80000022c07808 */ /* 0x000fe40005000000 */
[----:B------:R-:W-:Y:S02]  /*6f00*/  FSEL R48, R33, -INF , !P3 ;  /* 0xff80000021307808 */ /* 0x000fe40005800000 */
[----:B------:R-:W-:Y:S02]  /*6f10*/  FSEL R193, R35, -INF , !P6 ;  /* 0xff80000023c17808 */ /* 0x000fe40007000000 */
[----:B------:R-:W-:Y:S01]  /*6f20*/  HMMA.16816.F32 R32, R16, R12, R52 ;  /* 0x0000000c1020723c */ /* 0x000fe20000001834 */
[----:B------:R-:W-:Y:S02]  /*6f30*/  ISETP.GE.AND P2, PT, R2, R233, PT ;  /* 0x000000e90200720c */ /* 0x000fe40003f46270 */
[----:B------:R-:W-:-:S02]  /*6f40*/  FSEL R110, R24, -INF , !P0 ;  /* 0xff800000186e7808 */ /* 0x000fc40004000000 */
[----:B------:R-:W-:Y:S01]  /*6f50*/  FSEL R177, R26, -INF , !P4 ;  /* 0xff8000001ab17808 */ /* 0x000fe20006000000 */
[C---:B------:R-:W-:Y:S01]  /*6f60*/  HMMA.16816.F32 R52, R8.reuse, R14, R188 ;  /* 0x0000000e0834723c */ /* 0x040fe200000018bc */
[----:B------:R-:W-:Y:S02]  /*6f70*/  FSEL R111, R25, -INF , !P5 ;  /* 0xff800000196f7808 */ /* 0x000fe40006800000 */
[----:B------:R-:W-:Y:S02]  /*6f80*/  FSEL R179, R27, -INF , !P1 ;  /* 0xff8000001bb37808 */ /* 0x000fe40004800000 */
[C---:B------:R-:W-:Y:S01]  /*6f90*/  ISETP.LT.OR P2, PT, R2.reuse, R228, P2 ;  /* 0x000000e40200720c */ /* 0x040fe20001741670 */
[----:B------:R-:W-:Y:S01]  /*6fa0*/  HMMA.16816.F32 R24, R8, R12, R180 ;  /* 0x0000000c0818723c */ /* 0x000fe200000018b4 */
[C---:B------:R-:W-:Y:S02]  /*6fb0*/  ISETP.GE.AND P0, PT, R2.reuse, R232, PT ;  /* 0x000000e80200720c */ /* 0x040fe40003f06270 */
[----:B------:R-:W-:-:S02]  /*6fc0*/  ISETP.GE.AND P4, PT, R2, R231, PT ;  /* 0x000000e70200720c */ /* 0x000fc40003f86270 */
[----:B------:R-:W-:Y:S01]  /*6fd0*/  ISETP.GE.AND P3, PT, R2, R230, PT ;  /* 0x000000e60200720c */ /* 0x000fe20003f66270 */
[-C--:B-1----:R-:W-:Y:S01]  /*6fe0*/  HMMA.16816.F32 R12, R16, R4.reuse, R40 ;  /* 0x00000004100c723c */ /* 0x082fe20000001828 */
[----:B------:R-:W-:Y:S02]  /*6ff0*/  FSEL R36, R36, -INF , !P2 ;  /* 0xff80000024247808 */ /* 0x000fe40005000000 */
[C---:B------:R-:W-:Y:S02]  /*7000*/  ISETP.LT.OR P0, PT, R2.reuse, R227, P0 ;  /* 0x000000e30200720c */ /* 0x040fe40000701670 */
[C---:B------:R-:W-:Y:S01]  /*7010*/  ISETP.LT.OR P4, PT, R2.reuse, R229, P4 ;  /* 0x000000e50200720c */ /* 0x040fe20002781670 */
[----:B------:R-:W-:Y:S01]  /*7020*/  HMMA.16816.F32 R40, R8, R4, R200 ;  /* 0x000000040828723c */ /* 0x000fe200000018c8 */
[----:B------:R-:W-:Y:S01]  /*7030*/  ISETP.LT.OR P3, PT, R2, R226, P3 ;  /* 0x000000e20200720c */ /* 0x000fe20001f61670 */
[----:B------:R-:W-:Y:S01]  /*7040*/  VIADD R2, R0, 0x20 ;  /* 0x0000002000027836 */ /* 0x000fe20000000000 */
[----:B------:R-:W-:-:S02]  /*7050*/  ISETP.GE.AND P6, PT, R3, R233, PT ;  /* 0x000000e90300720c */ /* 0x000fc40003fc6270 */
[C---:B------:R-:W-:Y:S01]  /*7060*/  ISETP.GE.AND P5, PT, R3.reuse, R232, PT ;  /* 0x000000e80300720c */ /* 0x040fe20003fa6270 */
[----:B------:R-:W-:Y:S01]  /*7070*/  HMMA.16816.F32 R16, R16, R6, R44 ;  /* 0x000000061010723c */ /* 0x000fe2000000182c */
[C---:B------:R-:W-:Y:S01]  /*7080*/  ISETP.GE.AND P1, PT, R3.reuse, R231, PT ;  /* 0x000000e70300720c */ /* 0x040fe20003f26270 */
[----:B------:R-:W-:Y:S01]  /*7090*/  VIADD R4, R0, 0x38 ;  /* 0x0000003800047836 */ /* 0x000fe20000000000 */
[C---:B------:R-:W-:Y:S02]  /*70a0*/  ISETP.GE.AND P2, PT, R3.reuse, R230, PT ;  /* 0x000000e60300720c */ /* 0x040fe40003f46270 */
[C---:B------:R-:W-:Y:S02]  /*70b0*/  ISETP.LT.OR P6, PT, R3.reuse, R228, P6 ;  /* 0x000000e40300720c */ /* 0x040fe400037c1670 */
[C---:B------:R-:W-:Y:S02]  /*70c0*/  ISETP.LT.OR P5, PT, R3.reuse, R227, P5 ;  /* 0x000000e30300720c */ /* 0x040fe40002fa1670 */
[----:B------:R-:W-:-:S02]  /*70d0*/  ISETP.LT.OR P1, PT, R3, R229, P1 ;  /* 0x000000e50300720c */ /* 0x000fc40000f21670 */
[----:B------:R-:W-:Y:S01]  /*70e0*/  ISETP.LT.OR P2, PT, R3, R226, P2 ;  /* 0x000000e20300720c */ /* 0x000fe20001741670 */
[----:B------:R-:W-:Y:S01]  /*70f0*/  VIADD R3, R0, 0x21 ;  /* 0x0000002100037836 */ /* 0x000fe20000000000 */
[----:B------:R-:W-:Y:S02]  /*7100*/  FSEL R182, R38, -INF , !P0 ;  /* 0xff80000026b67808 */ /* 0x000fe40004000000 */
[----:B------:R-:W-:Y:S02]  /*7110*/  ISETP.GE.AND P0, PT, R2, R233, PT ;  /* 0x000000e90200720c */ /* 0x000fe40003f06270 */
[----:B------:R-:W-:Y:S02]  /*7120*/  FSEL R38, R28, -INF , !P4 ;  /* 0xff8000001c267808 */ /* 0x000fe40006000000 */
[----:B------:R-:W-:Y:S02]  /*7130*/  FSEL R180, R30, -INF , !P3 ;  /* 0xff8000001eb47808 */ /* 0x000fe40005800000 */
[----:B------:R-:W-:-:S02]  /*7140*/  FSEL R176, R29, -INF , !P1 ;  /* 0xff8000001db07808 */ /* 0x000fc40004800000 */
[C---:B------:R-:W-:Y:S02]  /*7150*/  ISETP.GE.AND P4, PT, R2.reuse, R232, PT ;  /* 0x000000e80200720c */ /* 0x040fe40003f86270 */
[C---:B------:R-:W-:Y:S02]  /*7160*/  ISETP.GE.AND P3, PT, R2.reuse, R231, PT ;  /* 0x000000e70200720c */ /* 0x040fe40003f66270 */
[C---:B------:R-:W-:Y:S02]  /*7170*/  ISETP.GE.AND P1, PT, R2.reuse, R230, PT ;  /* 0x000000e60200720c */ /* 0x040fe40003f26270 */
[----:B------:R-:W-:Y:S02]  /*7180*/  FSEL R181, R39, -INF , !P5 ;  /* 0xff80000027b57808 */ /* 0x000fe40006800000 */
[----:B------:R-:W-:Y:S02]  /*7190*/  ISETP.LT.OR P0, PT, R2, R228, P0 ;  /* 0x000000e40200720c */ /* 0x000fe40000701670 */
[----:B------:R-:W-:-:S02]  /*71a0*/  ISETP.GE.AND P5, PT, R3, R233, PT ;  /* 0x000000e90300720c */ /* 0x000fc40003fa6270 */
[C---:B------:R-:W-:Y:S02]  /*71b0*/  ISETP.LT.OR P4, PT, R2.reuse, R227, P4 ;  /* 0x000000e30200720c */ /* 0x040fe40002781670 */
[C---:B------:R-:W-:Y:S02]  /*71c0*/  ISETP.LT.OR P3, PT, R2.reuse, R229, P3 ;  /* 0x000000e50200720c */ /* 0x040fe40001f61670 */
[----:B------:R-:W-:Y:S01]  /*71d0*/  ISETP.LT.OR P1, PT, R2, R226, P1 ;  /* 0x000000e20200720c */ /* 0x000fe20000f21670 */
[----:B------:R-:W-:Y:S01]  /*71e0*/  VIADD R2, R0, 0x28 ;  /* 0x0000002800027836 */ /* 0x000fe20000000000 */
[----:B------:R-:W-:Y:S02]  /*71f0*/  FSEL R178, R31, -INF , !P2 ;  /* 0xff8000001fb27808 */ /* 0x000fe40005000000 */
[----:B------:R-:W-:Y:S02]  /*7200*/  FSEL R28, R37, -INF , !P6 ;  /* 0xff800000251c7808 */ /* 0x000fe40007000000 */
[----:B------:R-:W-:-:S02]  /*7210*/  FSEL R194, R32, -INF , !P0 ;  /* 0xff80000020c27808 */ /* 0x000fc40004000000 */
[C---:B------:R-:W-:Y:S02]  /*7220*/  ISETP.LT.OR P5, PT, R3.reuse, R228, P5 ;  /* 0x000000e40300720c */ /* 0x040fe40002fa1670 */
[C---:B------:R-:W-:Y:S02]  /*7230*/  ISETP.GE.AND P6, PT, R3.reuse, R232, PT ;  /* 0x000000e80300720c */ /* 0x040fe40003fc6270 */
[C---:B------:R-:W-:Y:S02]  /*7240*/  ISETP.GE.AND P2, PT, R3.reuse, R231, PT ;  /* 0x000000e70300720c */ /* 0x040fe40003f46270 */
[----:B------:R-:W-:Y:S02]  /*7250*/  ISETP.GE.AND P0, PT, R3, R230, PT ;  /* 0x000000e60300720c */ /* 0x000fe40003f06270 */
[----:B------:R-:W-:Y:S02]  /*7260*/  FSEL R214, R34, -INF , !P4 ;  /* 0xff80000022d67808 */ /* 0x000fe40006000000 */
[----:B------:R-:W-:-:S02]  /*7270*/  FSEL R190, R24, -INF , !P3 ;  /* 0xff80000018be7808 */ /* 0x000fc40005800000 */
[----:B------:R-:W-:Y:S02]  /*7280*/  FSEL R196, R26, -INF , !P1 ;  /* 0xff8000001ac47808 */ /* 0x000fe40004800000 */
[----:B------:R-:W-:Y:S02]  /*7290*/  FSEL R188, R33, -INF , !P5 ;  /* 0xff80000021bc7808 */ /* 0x000fe40006800000 */
[C---:B------:R-:W-:Y:S02]  /*72a0*/  ISETP.LT.OR P6, PT, R3.reuse, R227, P6 ;  /* 0x000000e30300720c */ /* 0x040fe400037c1670 */
[C---:B------:R-:W-:Y:S02]  /*72b0*/  ISETP.LT.OR P2, PT, R3.reuse, R229, P2 ;  /* 0x000000e50300720c */ /* 0x040fe40001741670 */
[----:B------:R-:W-:Y:S02]  /*72c0*/  ISETP.LT.OR P0, PT, R3, R226, P0 ;  /* 0x000000e20300720c */ /* 0x000fe40000701670 */
[----:B------:R-:W-:-:S02]  /*72d0*/  ISETP.GE.AND P4, PT, R2, R233, PT ;  /* 0x000000e90200720c */ /* 0x000fc40003f86270 */
[C---:B------:R-:W-:Y:S02]  /*72e0*/  ISETP.GE.AND P3, PT, R2.reuse, R232, PT ;  /* 0x000000e80200720c */ /* 0x040fe40003f66270 */
[C---:B------:R-:W-:Y:S02]  /*72f0*/  ISETP.GE.AND P1, PT, R2.reuse, R231, PT ;  /* 0x000000e70200720c */ /* 0x040fe40003f26270 */
[C---:B------:R-:W-:Y:S02]  /*7300*/  ISETP.GE.AND P5, PT, R2.reuse, R230, PT ;  /* 0x000000e60200720c */ /* 0x040fe40003fa6270 */
[----:B------:R-:W-:Y:S02]  /*7310*/  FMNMX.FTZ R3, R105, R60, !PT ;  /* 0x0000003c69037209 */ /* 0x000fe40007810000 */
[C---:B------:R-:W-:Y:S02]  /*7320*/  ISETP.LT.OR P4, PT, R2.reuse, R228, P4 ;  /* 0x000000e40200720c */ /* 0x040fe40002781670 */
[----:B------:R-:W-:-:S02]  /*7330*/  ISETP.LT.OR P3, PT, R2, R227, P3 ;  /* 0x000000e30200720c */ /* 0x000fc40001f61670 */
[C---:B------:R-:W-:Y:S02]  /*7340*/  ISETP.LT.OR P1, PT, R2.reuse, R229, P1 ;  /* 0x000000e50200720c */ /* 0x040fe40000f21670 */
[----:B------:R-:W-:Y:S01]  /*7350*/  ISETP.LT.OR P5, PT, R2, R226, P5 ;  /* 0x000000e20200720c */ /* 0x000fe20002fa1670 */
[----:B------:R-:W-:Y:S01]  /*7360*/  VIADD R2, R0, 0x29 ;  /* 0x0000002900027836 */ /* 0x000fe20000000000 */
[----:B------:R-:W-:Y:S02]  /*7370*/  FMNMX.FTZ R3, R62, R3, !PT ;  /* 0x000000033e037209 */ /* 0x000fe40007810000 */
[----:B------:R-:W-:Y:S02]  /*7380*/  FSEL R213, R35, -INF , !P6 ;  /* 0xff80000023d57808 */ /* 0x000fe40007000000 */
[----:B------:R-:W-:Y:S02]  /*7390*/  FSEL R189, R25, -INF , !P2 ;  /* 0xff80000019bd7808 */ /* 0x000fe40005000000 */
[----:B------:R-:W-:-:S02]  /*73a0*/  FSEL R191, R27, -INF , !P0 ;  /* 0xff8000001bbf7808 */ /* 0x000fc40004000000 */
[----:B------:R-:W-:Y:S01]  /*73b0*/  FSEL R201, R20, -INF , !P4 ;  /* 0xff80000014c97808 */ /* 0x000fe20006000000 */
[----:B------:R-:W-:Y:S01]  /*73c0*/  HMMA.16816.F32 R24, R8, R6, R184 ;  /* 0x000000060818723c */ /* 0x000fe200000018b8 */
[----:B------:R-:W-:Y:S02]  /*73d0*/  FMNMX.FTZ R3, R61, R3, !PT ;  /* 0x000000033d037209 */ /* 0x000fe40007810000 */
[C---:B------:R-:W-:Y:S02]  /*73e0*/  ISETP.GE.AND P6, PT, R2.reuse, R233, PT ;  /* 0x000000e90200720c */ /* 0x040fe40003fc6270 */
[C---:B------:R-:W-:Y:S02]  /*73f0*/  ISETP.GE.AND P2, PT, R2.reuse, R232, PT ;  /* 0x000000e80200720c */ /* 0x040fe40003f46270 */
[C---:B------:R-:W-:Y:S02]  /*7400*/  ISETP.GE.AND P0, PT, R2.reuse, R231, PT ;  /* 0x000000e70200720c */ /* 0x040fe40003f06270 */
[----:B------:R-:W-:-:S02]  /*7410*/  ISETP.GE.AND P4, PT, R2, R230, PT ;  /* 0x000000e60200720c */ /* 0x000fc40003f86270 */
[----:B------:R-:W-:Y:S02]  /*7420*/  FMNMX.FTZ R3, R50, R3, !PT ;  /* 0x0000000332037209 */ /* 0x000fe40007810000 */
[C---:B------:R-:W-:Y:S02]  /*7430*/  ISETP.LT.OR P6, PT, R2.reuse, R228, P6 ;  /* 0x000000e40200720c */ /* 0x040fe400037c1670 */
[C---:B------:R-:W-:Y:S02]  /*7440*/  ISETP.LT.OR P2, PT, R2.reuse, R227, P2 ;  /* 0x000000e30200720c */ /* 0x040fe40001741670 */
[C---:B------:R-:W-:Y:S02]  /*7450*/  ISETP.LT.OR P0, PT, R2.reuse, R229, P0 ;  /* 0x000000e50200720c */ /* 0x040fe40000701670 */
[----:B------:R-:W-:Y:S01]  /*7460*/  ISETP.LT.OR P4, PT, R2, R226, P4 ;  /* 0x000000e20200720c */ /* 0x000fe20002781670 */
[----:B------:R-:W-:Y:S01]  /*7470*/  VIADD R2, R0, 0x30 ;  /* 0x0000003000027836 */ /* 0x000fe20000000000 */
[----:B------:R-:W-:-:S02]  /*7480*/  FMNMX.FTZ R3, R49, R3, !PT ;  /* 0x0000000331037209 */ /* 0x000fc40007810000 */
[----:B------:R-:W-:Y:S02]  /*7490*/  FSEL R211, R22, -INF , !P3 ;  /* 0xff80000016d37808 */ /* 0x000fe40005800000 */
[----:B------:R-:W-:Y:S02]  /*74a0*/  FSEL R197, R21, -INF , !P6 ;  /* 0xff80000015c57808 */ /* 0x000fe40007000000 */
[----:B------:R-:W-:Y:S02]  /*74b0*/  FSEL R212, R23, -INF , !P2 ;  /* 0xff80000017d47808 */ /* 0x000fe40005000000 */
[----:B------:R-:W-:Y:S02]  /*74c0*/  FSEL R183, R52, -INF , !P1 ;  /* 0xff80000034b77808 */ /* 0x000fe40004800000 */
[C---:B------:R-:W-:Y:S02]  /*74d0*/  ISETP.GE.AND P6, PT, R2.reuse, R233, PT ;  /* 0x000000e90200720c */ /* 0x040fe40003fc6270 */
[----:B------:R-:W-:-:S02]  /*74e0*/  ISETP.GE.AND P2, PT, R2, R232, PT ;  /* 0x000000e80200720c */ /* 0x000fc40003f46270 */
[C---:B------:R-:W-:Y:S02]  /*74f0*/  ISETP.GE.AND P1, PT, R2.reuse, R231, PT ;  /* 0x000000e70200720c */ /* 0x040fe40003f26270 */
[----:B------:R-:W-:Y:S02]  /*7500*/  ISETP.GE.AND P3, PT, R2, R230, PT ;  /* 0x000000e60200720c */ /* 0x000fe40003f66270 */
[----:B------:R-:W-:Y:S02]  /*7510*/  FMNMX.FTZ R3, R48, R3, !PT ;  /* 0x0000000330037209 */ /* 0x000fe40007810000 */
[C---:B------:R-:W-:Y:S02]  /*7520*/  ISETP.LT.OR P6, PT, R2.reuse, R228, P6 ;  /* 0x000000e40200720c */ /* 0x040fe400037c1670 */
[C---:B------:R-:W-:Y:S02]  /*7530*/  ISETP.LT.OR P2, PT, R2.reuse, R227, P2 ;  /* 0x000000e30200720c */ /* 0x040fe40001741670 */
[----:B------:R-:W-:-:S02]  /*7540*/  ISETP.LT.OR P1, PT, R2, R229, P1 ;  /* 0x000000e50200720c */ /* 0x000fc40000f21670 */
[----:B------:R-:W-:Y:S02]  /*7550*/  ISETP.LT.OR P3, PT, R2, R226, P3 ;  /* 0x000000e20200720c */ /* 0x000fe40001f61670 */
[----:B------:R-:W-:Y:S01]  /*7560*/  FMNMX.FTZ R2, R36, R3, !PT ;  /* 0x0000000324027209 */ /* 0x000fe20007810000 */
[----:B------:R-:W-:Y:S01]  /*7570*/  VIADD R3, R0, 0x31 ;  /* 0x0000003100037836 */ /* 0x000fe20000000000 */
[----:B------:R-:W-:Y:S02]  /*7580*/  FSEL R195, R12, -INF , !P6 ;  /* 0xff8000000cc37808 */ /* 0x000fe40007000000 */
[----:B------:R-:W-:Y:S02]  /*7590*/  FMNMX.FTZ R2, R28, R2, !PT ;  /* 0x000000021c027209 */ /* 0x000fe40007810000 */
[----:B------:R-:W-:Y:S02]  /*75a0*/  ISETP.GE.AND P6, PT, R3, R233, PT ;  /* 0x000000e90300720c */ /* 0x000fe40003fc6270 */
[----:B------:R-:W-:-:S02]  /*75b0*/  FMNMX.FTZ R2, R194, R2, !PT ;  /* 0x00000002c2027209 */ /* 0x000fc40007810000 */
[----:B------:R-:W-:Y:S02]  /*75c0*/  FSEL R210, R14, -INF , !P2 ;  /* 0xff8000000ed27808 */ /* 0x000fe40005000000 */
[----:B------:R-:W-:Y:S02]  /*75d0*/  FMNMX.FTZ R2, R188, R2, !PT ;  /* 0x00000002bc027209 */ /* 0x000fe40007810000 */
[C---:B------:R-:W-:Y:S02]  /*75e0*/  ISETP.GE.AND P2, PT, R3.reuse, R232, PT ;  /* 0x000000e80300720c */ /* 0x040fe40003f46270 */
[----:B------:R-:W-:Y:S02]  /*75f0*/  ISETP.LT.OR P6, PT, R3, R228, P6 ;  /* 0x000000e40300720c */ /* 0x000fe400037c1670 */
[----:B------:R-:W-:Y:S01]  /*7600*/  FMNMX.FTZ R5, R201, R2, !PT ;  /* 0x00000002c9057209 */ /* 0x000fe20007810000 */
[----:B------:R-:W-:Y:S01]  /*7610*/  VIADD R2, R0, 0x39 ;  /* 0x0000003900027836 */ /* 0x000fe20000000000 */
[----:B------:R-:W-:-:S02]  /*7620*/  ISETP.LT.OR P2, PT, R3, R227, P2 ;  /* 0x000000e30300720c */ /* 0x000fc40001741670 */
[----:B------:R-:W-:Y:S02]  /*7630*/  FSEL R198, R13, -INF , !P6 ;  /* 0xff8000000dc67808 */ /* 0x000fe40007000000 */
[----:B------:R-:W-:Y:S02]  /*7640*/  ISETP.GE.AND P6, PT, R4, R233, PT ;  /* 0x000000e90400720c */ /* 0x000fe40003fc6270 */
[----:B------:R-:W-:Y:S02]  /*7650*/  FMNMX.FTZ R0, R197, R5, !PT ;  /* 0x00000005c5007209 */ /* 0x000fe40007810000 */
[----:B------:R-:W-:Y:S02]  /*7660*/  FSEL R47, R53, -INF , !P0 ;  /* 0xff800000352f7808 */ /* 0x000fe40004000000 */
[----:B------:R-:W-:Y:S02]  /*7670*/  PLOP3.LUT P0, PT, PT, PT, UP0, 0x80, 0x0 ;  /* 0x000000000000781c */ /* 0x000fe40003f0f008 */
[----:B------:R-:W-:-:S02]  /*7680*/  FSEL R217, R15, -INF , !P2 ;  /* 0xff8000000fd97808 */ /* 0x000fc40005000000 */
[----:B------:R-:W-:Y:S02]  /*7690*/  ISETP.LT.OR P6, PT, R4, R228, P6 ;  /* 0x000000e40400720c */ /* 0x000fe400037c1670 */
[----:B------:R-:W-:Y:S02]  /*76a0*/  ISETP.GE.AND P2, PT, R2, R233, PT ;  /* 0x000000e90200720c */ /* 0x000fe40003f46270 */
[----:B------:R-:W-:Y:S02]  /*76b0*/  FMNMX.FTZ R0, R195, R0, !PT ;  /* 0x00000000c3007209 */ /* 0x000fe40007810000 */
[----:B------:R-:W-:Y:S02]  /*76c0*/  FSEL R199, R16, -INF , !P6 ;  /* 0xff80000010c77808 */ /* 0x000fe40007000000 */
[----:B------:R-:W-:Y:S02]  /*76d0*/  ISETP.LT.OR P2, PT, R2, R228, P2 ;  /* 0x000000e40200720c */ /* 0x000fe40001741670 */
[----:B------:R-:W-:-:S02]  /*76e0*/  FMNMX.FTZ R0, R198, R0, !PT ;  /* 0x00000000c6007209 */ /* 0x000fc40007810000 */
[----:B------:R-:W-:Y:S02]  /*76f0*/  FMNMX.FTZ R5, R104, R66, !PT ;  /* 0x0000004268057209 */ /* 0x000fe40007810000 */
[----:B------:R-:W-:Y:S02]  /*7700*/  FSEL R208, R17, -INF , !P2 ;  /* 0xff80000011d07808 */ /* 0x000fe40005000000 */
[----:B------:R-:W-:Y:S02]  /*7710*/  FMNMX.FTZ R0, R199, R0, !PT ;  /* 0x00000000c7007209 */ /* 0x000fe40007810000 */
[----:B------:R-:W-:Y:S02]  /*7720*/  FMNMX.FTZ R10, R67, R5, !PT ;  /* 0x00000005430a7209 */ /* 0x000fe40007810000 */
[----:B------:R-:W-:Y:S02]  /*7730*/  ISETP.GE.AND P6, PT, R4, R232, PT ;  /* 0x000000e80400720c */ /* 0x000fe40003fc6270 */
[----:B------:R-:W-:-:S02]  /*7740*/  FSEL R209, R40, -INF , !P1 ;  /* 0xff80000028d17808 */ /* 0x000fc40004800000 */
[----:B------:R-:W-:Y:S02]  /*7750*/  FMNMX.FTZ R11, R103, R106, !PT ;  /* 0x0000006a670b7209 */ /* 0x000fe40007810000 */
[----:B------:R-:W-:Y:S01]  /*7760*/  FMNMX.FTZ R5, R208, R0, !PT ;  /* 0x00000000d0057209 */ /* 0x000fe20007810000 */
[----:B------:R-:W-:Y:S06]  /*7770*/  @!P0 BRA `(.L_x_170) ;  /* 0x0000000000708947 */ /* 0x000fec0003800000 */
[----:B------:R-:W2:Y:S04]  /*7780*/  LDL.64 R248, [R1+0x28] ;  /* 0x0000280001f87983 */ /* 0x000ea80000100a00 */
[----:B------:R-:W3:Y:S01]  /*7790*/  LDL.64 R250, [R1+0x20] ;  /* 0x0000200001fa7983 */ /* 0x000ee20000100a00 */
[----:B------:R-:W-:-:S04]  /*77a0*/  UIADD3 UR5, UR25, -0x3, URZ ;  /* 0xfffffffd19057890 */ /* 0x000fc8000fffe03f */
[----:B------:R-:W-:Y:S02]  /*77b0*/  USHF.R.S32.HI UR4, URZ, 0x1f, UR5 ;  /* 0x0000001f3f047899 */ /* 0x000fe40008011405 */
[----:B------:R-:W-:Y:S02]  /*77c0*/  UIMAD.WIDE.U32 UR28, UR5, UR12, URZ ;  /* 0x0000000c051c72a5 */ /* 0x000fe4000f8e003f */
[----:B------:R-:W-:-:S04]  /*77d0*/  UIMAD UR4, UR4, UR12, URZ ;  /* 0x0000000c040472a4 */ /* 0x000fc8000f8e023f */
[----:B------:R-:W-:Y:S01]  /*77e0*/  UIMAD UR4, UR5, UR13, UR4 ;  /* 0x0000000d050472a4 */ /* 0x000fe2000f8e0204 */
[----:B------:R-:W-:Y:S02]  /*77f0*/  IMAD.U32 R0, RZ, RZ, UR28 ;  /* 0x0000001cff007e24 */ /* 0x000fe4000f8e00ff */
[----:B------:R-:W-:Y:S01]  /*7800*/  IMAD.U32 R8, RZ, RZ, UR28 ;  /* 0x0000001cff087e24 */ /* 0x000fe2000f8e00ff */
[----:B------:R-:W-:-:S06]  /*7810*/  UIADD3 UR4, UR29, UR4, URZ ;  /* 0x000000041d047290 */ /* 0x000fcc000fffe03f */
[----:B------:R-:W-:Y:S01]  /*7820*/  IMAD.U32 R7, RZ, RZ, UR4 ;  /* 0x00000004ff077e24 */ /* 0x000fe2000f8e00ff */
[----:B------:R-:W-:Y:S01]  /*7830*/  ULDC.64 UR4, c[0x0][0x218] ;  /* 0x0000860000047ab9 */ /* 0x000fe20000000a00 */
[----:B--2---:R-:W-:-:S04]  /*7840*/  LEA R0, P1, R0, R248, 0x6 ;  /* 0x000000f800007211 */ /* 0x004fc800078230ff */
[----:B------:R-:W-:Y:S02]  /*7850*/  LEA R6, P2, R0, UR4, 0x1 ;  /* 0x0000000400067c11 */ /* 0x000fe4000f8408ff */
[----:B---3--:R-:W-:Y:S02]  /*7860*/  LEA.HI.X R7, R8, R251, R7, 0x6, P1 ;  /* 0x000000fb08077211 */ /* 0x008fe400008f3407 */
[----:B------:R-:W-:Y:S02]  /*7870*/  IADD3 R8, P1, R6, UR21, RZ ;  /* 0x0000001506087c10 */ /* 0x000fe4000ff3e0ff */
[----:B------:R-:W-:-:S04]  /*7880*/  LEA.HI.X R7, R0, UR5, R7, 0x1, P2 ;  /* 0x0000000500077c11 */ /* 0x000fc800090f0c07 */
[----:B------:R-:W-:Y:S01]  /*7890*/  IADD3.X R9, R7, UR20, RZ, P1, !PT ;  /* 0x0000001407097c10 */ /* 0x000fe20008ffe4ff */
        /* <DEDUP_REMOVED lines=10> */
.L_x_170:
[----:B------:R-:W2:Y:S04]  /*7940*/  LDL.LU R57, [R1+0x14] ;  /* 0x0000140001397983 */ /* 0x000ea80000300800 */
[----:B------:R-:W3:Y:S01]  /*7950*/  LDL.LU R242, [R1+0xc] ;  /* 0x00000c0001f27983 */ /* 0x000ee20000300800 */
[----:B-1----:R-:W-:Y:S02]  /*7960*/  FMNMX.FTZ R6, R109, R10, !PT ;  /* 0x0000000a6d067209 */ /* 0x002fe40007810000 */
[----:B------:R-:W-:Y:S01]  /*7970*/  FMNMX.FTZ R0, R101, R11, !PT ;  /* 0x0000000b65007209 */ /* 0x000fe20007810000 */
[----:B------:R-:W1:Y:S01]  /*7980*/  SHFL.BFLY PT, R8, R5, 0x2, 0x1f ;  /* 0x0c401f0005087f89 */ /* 0x000e6200000e0000 */
[----:B------:R-:W-:Y:S02]  /*7990*/  FMNMX.FTZ R6, R108, R6, !PT ;  /* 0x000000066c067209 */ /* 0x000fe40007810000 */
[----:B------:R-:W-:Y:S01]  /*79a0*/  FMNMX.FTZ R0, R64, R0, !PT ;  /* 0x0000000040007209 */ /* 0x000fe20007810000 */
[----:B------:R-:W-:Y:S01]  /*79b0*/  LDSM.16.MT88.4 R20, [R222+0x9000] ;  /* 0x00900000de14783b */ /* 0x000fe20000004200 */
[----:B------:R-:W-:-:S02]  /*79c0*/  ISETP.GE.AND P1, PT, R3, R231, PT ;  /* 0x000000e70300720c */ /* 0x000fc40003f26270 */
[----:B------:R-:W-:Y:S01]  /*79d0*/  ISETP.GE.AND P2, PT, R3, R230, PT ;  /* 0x000000e60300720c */ /* 0x000fe20003f46270 */
[----:B------:R-:W-:Y:S01]  /*79e0*/  LDSM.16.MT88.4 R32, [R220+0xb000] ;  /* 0x00b00000dc20783b */ /* 0x000fe20000004200 */
[----:B------:R-:W-:Y:S02]  /*79f0*/  FMNMX.FTZ R7, R192, R6, !PT ;  /* 0x00000006c0077209 */ /* 0x000fe40007810000 */
[----:B------:R-:W-:Y:S02]  /*7a00*/  FMNMX.FTZ R0, R63, R0, !PT ;  /* 0x000000003f007209 */ /* 0x000fe40007810000 */
[C---:B------:R-:W-:Y:S02]  /*7a10*/  ISETP.LT.OR P1, PT, R3.reuse, R229, P1 ;  /* 0x000000e50300720c */ /* 0x040fe40000f21670 */
[----:B------:R-:W-:Y:S02]  /*7a20*/  ISETP.LT.OR P2, PT, R3, R226, P2 ;  /* 0x000000e20300720c */ /* 0x000fe40001741670 */
        /* <DEDUP_REMOVED lines=8> */
[----:B-1----:R-:W-:Y:S02]  /*7ab0*/  FMNMX.FTZ R0, R5, R8, !PT ;  /* 0x0000000805007209 */ /* 0x002fe40007810000 */
        /* <DEDUP_REMOVED lines=8> */
[----:B------:R-:W-:Y:S02]  /*7b40*/  FMNMX.FTZ R6, R211, R6, !PT ;  /* 0x00000006d3067209 */ /* 0x000fe40007810000 */
[----:B------:R-:W-:Y:S02]  /*7b50*/  FMNMX.FTZ R3, R189, R5, !PT ;  /* 0x00000005bd037209 */ /* 0x000fe40007810000 */
[----:B------:R-:W-:-:S02]  /*7b60*/  ISETP.LT.OR P6, PT, R4, R227, P6 ;  /* 0x000000e30400720c */ /* 0x000fc400037c1670 */
[----:B------:R-:W-:Y:S02]  /*7b70*/  FMNMX.FTZ R6, R212, R6, !PT ;  /* 0x00000006d4067209 */ /* 0x000fe40007810000 */
[----:B------:R-:W-:Y:S02]  /*7b80*/  FMNMX.FTZ R5, R183, R3, !PT ;  /* 0x00000003b7057209 */ /* 0x000fe40007810000 */
[----:B------:R-:W-:Y:S02]  /*7b90*/  FMNMX.FTZ R3, R179, R7, !PT ;  /* 0x00000007b3037209 */ /* 0x000fe40007810000 */
[----:B------:R-:W-:Y:S02]  /*7ba0*/  FSEL R215, R18, -INF , !P6 ;  /* 0xff80000012d77808 */ /* 0x000fe40007000000 */
[----:B------:R-:W-:Y:S02]  /*7bb0*/  FSEL R206, R41, -INF , !P1 ;  /* 0xff80000029ce7808 */ /* 0x000fe40004800000 */
[----:B------:R-:W-:-:S02]  /*7bc0*/  ISETP.GE.AND P6, PT, R2, R232, PT ;  /* 0x000000e80200720c */ /* 0x000fc40003fc6270 */
[----:B------:R-:W-:Y:S02]  /*7bd0*/  ISETP.GE.AND P1, PT, R4, R231, PT ;  /* 0x000000e70400720c */ /* 0x000fe40003f26270 */
[----:B------:R-:W-:Y:S02]  /*7be0*/  FMNMX.FTZ R6, R210, R6, !PT ;  /* 0x00000006d2067209 */ /* 0x000fe40007810000 */
[----:B------:R-:W-:Y:S02]  /*7bf0*/  FMNMX.FTZ R5, R47, R5, !PT ;  /* 0x000000052f057209 */ /* 0x000fe40007810000 */
[----:B------:R-:W-:Y:S02]  /*7c00*/  FMNMX.FTZ R3, R180, R3, !PT ;  /* 0x00000003b4037209 */ /* 0x000fe40007810000 */
[----:B------:R-:W-:Y:S02]  /*7c10*/  ISETP.LT.OR P6, PT, R2, R227, P6 ;  /* 0x000000e30200720c */ /* 0x000fe400037c1670 */
[----:B------:R-:W-:-:S02]  /*7c20*/  ISETP.LT.OR P1, PT, R4, R229, P1 ;  /* 0x000000e50400720c */ /* 0x000fc40000f21670 */
[----:B------:R-:W-:Y:S02]  /*7c30*/  FMNMX.FTZ R6, R217, R6, !PT ;  /* 0x00000006d9067209 */ /* 0x000fe40007810000 */
[----:B------:R-:W-:Y:S02]  /*7c40*/  FMNMX.FTZ R5, R209, R5, !PT ;  /* 0x00000005d1057209 */ /* 0x000fe40007810000 */
[----:B------:R-:W-:Y:S02]  /*7c50*/  FMNMX.FTZ R3, R178, R3, !PT ;  /* 0x00000003b2037209 */ /* 0x000fe40007810000 */
[----:B------:R-:W-:Y:S02]  /*7c60*/  FSEL R216, R19, -INF , !P6 ;  /* 0xff80000013d87808 */ /* 0x000fe40007000000 */
[----:B------:R-:W-:Y:S01]  /*7c70*/  FSEL R204, R24, -INF , !P1 ;  /* 0xff80000018cc7808 */ /* 0x000fe20004800000 */
[----:B------:R-:W-:Y:S01]  /*7c80*/  LDSM.16.MT88.4 R16, [R220+0x9000] ;  /* 0x00900000dc10783b */ /* 0x000fe20000004200 */
[----:B------:R-:W-:-:S02]  /*7c90*/  FMNMX.FTZ R6, R215, R6, !PT ;  /* 0x00000006d7067209 */ /* 0x000fc40007810000 */
[----:B------:R-:W-:Y:S02]  /*7ca0*/  FMNMX.FTZ R5, R206, R5, !PT ;  /* 0x00000005ce057209 */ /* 0x000fe40007810000 */
[----:B------:R-:W-:Y:S02]  /*7cb0*/  FMNMX.FTZ R3, R196, R3, !PT ;  /* 0x00000003c4037209 */ /* 0x000fe40007810000 */
[----:B------:R-:W-:Y:S02]  /*7cc0*/  ISETP.GE.AND P1, PT, R2, R231, PT ;  /* 0x000000e70200720c */ /* 0x000fe40003f26270 */
[----:B------:R-:W-:Y:S02]  /*7cd0*/  FMNMX.FTZ R8, R216, R6, !PT ;  /* 0x00000006d8087209 */ /* 0x000fe40007810000 */
[----:B------:R-:W-:Y:S02]  /*7ce0*/  FMNMX.FTZ R7, R204, R5, !PT ;  /* 0x00000005cc077209 */ /* 0x000fe40007810000 */
[----:B------:R-:W-:Y:S01]  /*7cf0*/  FSEL R13, R54, -INF , !P5 ;  /* 0xff800000360d7808 */ /* 0x000fe20006800000 */
[----:B------:R-:W-:Y:S01]  /*7d00*/  SHFL.BFLY PT, R6, R8, 0x2, 0x1f ;  /* 0x0c401f0008067f89 */ /* 0x000fe200000e0000 */
[----:B------:R-:W-:-:S02]  /*7d10*/  FMNMX.FTZ R5, R191, R3, !PT ;  /* 0x00000003bf057209 */ /* 0x000fc40007810000 */
[----:B-1----:R-:W-:Y:S02]  /*7d20*/  FMNMX.FTZ R59, R0, R9, !PT ;  /* 0x00000009003b7209 */ /* 0x002fe40007810000 */
[----:B------:R-:W-:Y:S02]  /*7d30*/  ISETP.LT.OR P1, PT, R2, R229, P1 ;  /* 0x000000e50200720c */ /* 0x000fe40000f21670 */
[----:B------:R-:W-:Y:S01]  /*7d40*/  FSEL R46, R55, -INF , !P4 ;  /* 0xff800000372e7808 */ /* 0x000fe20006000000 */
[----:B------:R-:W-:Y:S01]  /*7d50*/  FMUL.FTZ R0, R59, UR26 ;  /* 0x0000001a3b007c20 */ /* 0x000fe20008410000 */
[----:B------:R-:W-:Y:S02]  /*7d60*/  FMNMX.FTZ R5, R13, R5, !PT ;  /* 0x000000050d057209 */ /* 0x000fe40007810000 */
[----:B------:R-:W-:Y:S02]  /*7d70*/  FSEL R203, R25, -INF , !P1 ;  /* 0xff80000019cb7808 */ /* 0x000fe40004800000 */
[----:B------:R-:W-:-:S02]  /*7d80*/  FSETP.NEU.FTZ.AND P1, PT, R59, -INF , PT ;  /* 0xff8000003b00780b */ /* 0x000fc40003f3d000 */
[-C--:B------:R-:W-:Y:S02]  /*7d90*/  ISETP.GE.AND P5, PT, R4, R230.reuse, PT ;  /* 0x000000e60400720c */ /* 0x080fe40003fa6270 */
[----:B------:R-:W-:Y:S02]  /*7da0*/  FSEL R200, R42, -INF , !P3 ;  /* 0xff8000002ac87808 */ /* 0x000fe40005800000 */
[----:B------:R-:W-:Y:S02]  /*7db0*/  FMNMX.FTZ R5, R46, R5, !PT ;  /* 0x000000052e057209 */ /* 0x000fe40007810000 */
[----:B------:R-:W-:Y:S02]  /*7dc0*/  FMNMX.FTZ R3, R203, R7, !PT ;  /* 0x00000007cb037209 */ /* 0x000fe40007810000 */
[----:B------:R-:W-:Y:S02]  /*7dd0*/  ISETP.GE.AND P4, PT, R2, R230, PT ;  /* 0x000000e60200720c */ /* 0x000fe40003f86270 */
[----:B------:R-:W-:Y:S01]  /*7de0*/  FSEL R0, R0, RZ, P1 ;  /* 0x000000ff00007208 */ /* 0x000fe20000800000 */
[----:B------:R-:W1:Y:S01]  /*7df0*/  SHFL.BFLY PT, R7, R3, 0x2, 0x1f ;  /* 0x0c401f0003077f89 */ /* 0x000e6200000e0000 */
[----:B------:R-:W-:-:S02]  /*7e00*/  ISETP.LT.OR P5, PT, R4, R226, P5 ;  /* 0x000000e20400720c */ /* 0x000fc40002fa1670 */
[----:B------:R-:W-:Y:S02]  /*7e10*/  FSEL R202, R43, -INF , !P2 ;  /* 0xff8000002bca7808 */ /* 0x000fe40005000000 */
[----:B------:R-:W-:Y:S01]  /*7e20*/  FMNMX.FTZ R4, R200, R5, !PT ;  /* 0x00000005c8047209 */ /* 0x000fe20007810000 */
[--C-:B------:R-:W-:Y:S01]  /*7e30*/  FFMA.FTZ R5, R62, UR26, -R0.reuse ;  /* 0x0000001a3e057c23 */ /* 0x100fe20008010800 */
[----:B------:R-:W-:Y:S01]  /*7e40*/  ISETP.LT.OR P4, PT, R2, R226, P4 ;  /* 0x000000e20200720c */ /* 0x000fe20002781670 */
[----:B------:R-:W-:Y:S01]  /*7e50*/  FFMA.FTZ R2, R60, UR26, -R0 ;  /* 0x0000001a3c027c23 */ /* 0x000fe20008010800 */
[----:B------:R-:W-:Y:S01]  /*7e60*/  FSEL R205, R26, -INF , !P5 ;  /* 0xff8000001acd7808 */ /* 0x000fe20006800000 */
[----:B------:R4:W-:Y:S01]  /*7e70*/  MUFU.EX2 R40, R5 ;  /* 0x0000000500287308 */ /* 0x0009e20000000800 */
[----:B------:R-:W-:Y:S02]  /*7e80*/  FMNMX.FTZ R4, R202, R4, !PT ;  /* 0x00000004ca047209 */ /* 0x000fe40007810000 */
[----:B------:R-:W-:-:S02]  /*7e90*/  FSEL R207, R27, -INF , !P4 ;  /* 0xff8000001bcf7808 */ /* 0x000fc40006000000 */
[----:B------:R-:W-:Y:S01]  /*7ea0*/  MOV R241, R252 ;  /* 0x000000fc00f17202 */ /* 0x000fe20000000f00 */
[----:B------:R-:W-:Y:S01]  /*7eb0*/  LDSM.16.MT88.4 R24, [R220+0xa000] ;  /* 0x00a00000dc18783b */ /* 0x000fe20000004200 */
[----:B------:R-:W-:Y:S01]  /*7ec0*/  MOV R39, R235 ;  /* 0x000000eb00277202 */ /* 0x000fe20000000f00 */
[----:B------:R5:W5:Y:S01]  /*7ed0*/  MUFU.EX2 R244, R2 ;  /* 0x0000000200f47308 */ /* 0x000b620000000800 */
[----:B-1----:R-:W-:Y:S01]  /*7ee0*/  FMNMX.FTZ R3, R3, R7, !PT ;  /* 0x0000000703037209 */ /* 0x002fe20007810000 */
[----:B----4-:R-:W-:-:S04]  /*7ef0*/  FFMA.FTZ R5, R61, UR26, -R0 ;  /* 0x0000001a3d057c23 */ /* 0x010fc80008010800 */
[----:B------:R-:W1:Y:S02]  /*7f00*/  SHFL.BFLY PT, R7, R3, 0x1, 0x1f ;  /* 0x0c201f0003077f89 */ /* 0x000e6400000e0000 */
[----:B------:R4:W-:Y:S01]  /*7f10*/  MUFU.EX2 R238, R5 ;  /* 0x0000000500ee7308 */ /* 0x0009e20000000800 */
[----:B-----5:R-:W-:Y:S02]  /*7f20*/  FMNMX.FTZ R2, R205, R4, !PT ;  /* 0x00000004cd027209 */ /* 0x020fe40007810000 */
[----:B------:R-:W-:Y:S02]  /*7f30*/  FMNMX.FTZ R4, R8, R6, !PT ;  /* 0x0000000608047209 */ /* 0x000fe40007810000 */
[----:B------:R-:W-:-:S03]  /*7f40*/  FMNMX.FTZ R2, R207, R2, !PT ;  /* 0x00000002cf027209 */ /* 0x000fc60007810000 */
[----:B------:R-:W5:Y:S04]  /*7f50*/  SHFL.BFLY PT, R8, R4, 0x1, 0x1f ;  /* 0x0c201f0004087f89 */ /* 0x000f6800000e0000 */
[----:B------:R-:W5:Y:S01]  /*7f60*/  SHFL.BFLY PT, R6, R2, 0x2, 0x1f ;  /* 0x0c401f0002067f89 */ /* 0x000f6200000e0000 */
[----:B----4-:R-:W-:-:S04]  /*7f70*/  FFMA.FTZ R5, R50, UR26, -R0 ;  /* 0x0000001a32057c23 */ /* 0x010fc80008010800 */
[----:B------:R4:W-:Y:S01]  /*7f80*/  MUFU.EX2 R218, R5 ;  /* 0x0000000500da7308 */ /* 0x0009e20000000800 */
[----:B-1----:R-:W-:Y:S01]  /*7f90*/  FMNMX.FTZ R252, R3, R7, !PT ;  /* 0x0000000703fc7209 */ /* 0x002fe20007810000 */
[----:B------:R-:W-:Y:S02]  /*7fa0*/  FFMA.FTZ R3, R28, UR26, -R0 ;  /* 0x0000001a1c037c23 */ /* 0x000fe40008010800 */
[----:B------:R-:W-:Y:S01]  /*7fb0*/  LDSM.16.MT88.4 R28, [R222+0xa000] ;  /* 0x00a00000de1c783b */ /* 0x000fe20000004200 */
[----:B------:R-:W-:-:S03]  /*7fc0*/  FSETP.NEU.FTZ.AND P3, PT, R252, -INF , PT ;  /* 0xff800000fc00780b */ /* 0x000fc60003f7d000 */
[----:B------:R1:W-:Y:S01]  /*7fd0*/  MUFU.EX2 R56, R3 ;  /* 0x0000000300387308 */ /* 0x0003e20000000800 */
[----:B-----5:R-:W-:Y:S01]  /*7fe0*/  FMNMX.FTZ R58, R4, R8, !PT ;  /* 0x00000008043a7209 */ /* 0x020fe20007810000 */
[--C-:B------:R-:W-:Y:S01]  /*7ff0*/  FFMA.FTZ R4, R36, UR26, -R0.reuse ;  /* 0x0000001a24047c23 */ /* 0x100fe20008010800 */
[----:B----4-:R-:W-:Y:S01]  /*8000*/  FFMA.FTZ R5, R49, UR26, -R0 ;  /* 0x0000001a31057c23 */ /* 0x010fe20008010800 */
[----:B------:R-:W-:Y:S02]  /*8010*/  FMNMX.FTZ R2, R2, R6, !PT ;  /* 0x0000000602027209 */ /* 0x000fe40007810000 */
[C---:B------:R-:W-:Y:S01]  /*8020*/  FMUL.FTZ R12, R58.reuse, UR26 ;  /* 0x0000001a3a0c7c20 */ /* 0x040fe20008410000 */
[----:B------:R-:W-:Y:S01]  /*8030*/  FSETP.NEU.FTZ.AND P4, PT, R58, -INF , PT ;  /* 0xff8000003a00780b */ /* 0x000fe20003f9d000 */
[----:B------:R4:W-:Y:S03]  /*8040*/  MUFU.EX2 R37, R5 ;  /* 0x0000000500257308 */ /* 0x0009e60000000800 */
[----:B------:R-:W-:Y:S01]  /*8050*/  FSEL R12, R12, RZ, P4 ;  /* 0x000000ff0c0c7208 */ /* 0x000fe20002000000 */
[----:B-1----:R-:W-:-:S04]  /*8060*/  FMUL.FTZ R3, R252, UR26 ;  /* 0x0000001afc037c20 */ /* 0x002fc80008410000 */
[----:B------:R1:W-:Y:S01]  /*8070*/  MUFU.EX2 R245, R4 ;  /* 0x0000000400f57308 */ /* 0x0003e20000000800 */
[----:B------:R-:W-:-:S05]  /*8080*/  FSEL R3, R3, RZ, P3 ;  /* 0x000000ff03037208 */ /* 0x000fca0001800000 */
[----:B------:R-:W-:Y:S01]  /*8090*/  FFMA.FTZ R8, R110, UR26, -R3 ;  /* 0x0000001a6e087c23 */ /* 0x000fe20008010803 */
[----:B----4-:R-:W-:-:S03]  /*80a0*/  FFMA.FTZ R5, R48, UR26, -R0 ;  /* 0x0000001a30057c23 */ /* 0x010fc60008010800 */
[----:B------:R4:W-:Y:S01]  /*80b0*/  MUFU.EX2 R249, R8 ;  /* 0x0000000800f97308 */ /* 0x0009e20000000800 */
[----:B-1----:R-:W-:-:S07]  /*80c0*/  FFMA.FTZ R4, R66, UR26, -R12 ;  /* 0x0000001a42047c23 */ /* 0x002fce000801080c */
[----:B------:R1:W-:Y:S08]  /*80d0*/  MUFU.EX2 R43, R5 ;  /* 0x00000005002b7308 */ /* 0x0003f00000000800 */
[----:B------:R5:W-:Y:S01]  /*80e0*/  MUFU.EX2 R246, R4 ;  /* 0x0000000400f67308 */ /* 0x000be20000000800 */
[----:B----4-:R-:W-:-:S07]  /*80f0*/  FFMA.FTZ R8, R111, UR26, -R3 ;  /* 0x0000001a6f087c23 */ /* 0x010fce0008010803 */
[----:B------:R4:W-:Y:S01]  /*8100*/  MUFU.EX2 R248, R8 ;  /* 0x0000000800f87308 */ /* 0x0009e20000000800 */
[----:B-1----:R-:W1:Y:S01]  /*8110*/  SHFL.BFLY PT, R5, R2, 0x1, 0x1f ;  /* 0x0c201f0002057f89 */ /* 0x002e6200000e0000 */
[----:B-----5:R-:W-:-:S06]  /*8120*/  FFMA.FTZ R4, R67, UR26, -R12 ;  /* 0x0000001a43047c23 */ /* 0x020fcc000801080c */
[----:B------:R5:W-:Y:S01]  /*8130*/  MUFU.EX2 R243, R4 ;  /* 0x0000000400f37308 */ /* 0x000be20000000800 */
[----:B----4-:R-:W-:Y:S02]  /*8140*/  F2FP.F16.F32.PACK_AB R8, R40, R244 ;  /* 0x000000f42808723e */ /* 0x010fe400000000ff */
[----:B-1----:R-:W-:Y:S01]  /*8150*/  FMNMX.FTZ R235, R2, R5, !PT ;  /* 0x0000000502eb7209 */ /* 0x002fe20007810000 */
[--C-:B------:R-:W-:Y:S01]  /*8160*/  FFMA.FTZ R2, R101, UR26, -R3.reuse ;  /* 0x0000001a65027c23 */ /* 0x100fe20008010803 */
[----:B------:R-:W-:Y:S02]  /*8170*/  FSEL R5, R252, RZ, P3 ;  /* 0x000000fffc057208 */ /* 0x000fe40001800000 */
[----:B------:R-:W-:Y:S01]  /*8180*/  FSETP.NEU.FTZ.AND P2, PT, R235, -INF , PT ;  /* 0xff800000eb00780b */ /* 0x000fe20003f5d000 */
[----:B-----5:R-:W-:Y:S01]  /*8190*/  FFMA.FTZ R4, R106, UR26, -R3 ;  /* 0x0000001a6a047c23 */ /* 0x020fe20008010803 */
[----:B------:R1:W-:Y:S01]  /*81a0*/  MUFU.EX2 R219, R2 ;  /* 0x0000000200db7308 */ /* 0x0003e20000000800 */
[----:B------:R-:W-:-:S04]  /*81b0*/  FADD.FTZ R5, R103, -R5 ;  /* 0x8000000567057221 */ /* 0x000fc80000010000 */
[----:B------:R-:W-:-:S03]  /*81c0*/  FMUL.FTZ R5, R5, UR26 ;  /* 0x0000001a05057c20 */ /* 0x000fc60008410000 */
[----:B------:R4:W-:Y:S08]  /*81d0*/  MUFU.EX2 R240, R4 ;  /* 0x0000000400f07308 */ /* 0x0009f00000000800 */
[----:B------:R5:W2:Y:S01]  /*81e0*/  MUFU.EX2 R45, R5 ;  /* 0x00000005002d7308 */ /* 0x000aa20000000800 */
[----:B-1----:R-:W-:-:S05]  /*81f0*/  FMUL.FTZ R2, R235, UR26 ;  /* 0x0000001aeb027c20 */ /* 0x002fca0008410000 */
[----:B------:R-:W-:Y:S01]  /*8200*/  FSEL R2, R2, RZ, P2 ;  /* 0x000000ff02027208 */ /* 0x000fe20001000000 */
[----:B----4-:R-:W-:-:S04]  /*8210*/  FFMA.FTZ R4, R64, UR26, -R3 ;  /* 0x0000001a40047c23 */ /* 0x010fc80008010803 */
[----:B------:R-:W-:Y:S01]  /*8220*/  FFMA.FTZ R6, R51, UR26, -R2 ;  /* 0x0000001a33067c23 */ /* 0x000fe20008010802 */
[----:B------:R1:W-:Y:S01]  /*8230*/  MUFU.EX2 R41, R4 ;  /* 0x0000000400297308 */ /* 0x0003e20000000800 */
[----:B------:R-:W4:Y:S01]  /*8240*/  LDSM.16.MT88.4 R48, [R222+0xb000] ;  /* 0x00b00000de30783b */ /* 0x000f220000004200 */
[----:B-----5:R-:W-:Y:S01]  /*8250*/  FSEL R5, R58, RZ, P4 ;  /* 0x000000ff3a057208 */ /* 0x020fe20002000000 */
[-C--:B--2---:R-:W-:Y:S01]  /*8260*/  FMUL.FTZ R112, R112, R45.reuse ;  /* 0x0000002d70707220 */ /* 0x084fe20000410000 */
[-C--:B------:R-:W-:Y:S01]  /*8270*/  FMUL.FTZ R113, R113, R45.reuse ;  /* 0x0000002d71717220 */ /* 0x080fe20000410000 */
[----:B------:R-:W-:-:S03]  /*8280*/  FMUL.FTZ R120, R120, R45 ;  /* 0x0000002d78787220 */ /* 0x000fc60000410000 */
[----:B------:R2:W-:Y:S01]  /*8290*/  MUFU.EX2 R42, R6 ;  /* 0x00000006002a7308 */ /* 0x0005e20000000800 */
[----:B------:R-:W-:Y:S01]  /*82a0*/  FADD.FTZ R10, R104, -R5 ;  /* 0x80000005680a7221 */ /* 0x000fe20000010000 */
[-C--:B------:R-:W-:Y:S01]  /*82b0*/  FMUL.FTZ R121, R121, R45.reuse ;  /* 0x0000002d79797220 */ /* 0x080fe20000410000 */
[-C--:B------:R-:W-:Y:S01]  /*82c0*/  FMUL.FTZ R140, R140, R45.reuse ;  /* 0x0000002d8c8c7220 */ /* 0x080fe20000410000 */
[-C--:B------:R-:W-:Y:S01]  /*82d0*/  FMUL.FTZ R141, R141, R45.reuse ;  /* 0x0000002d8d8d7220 */ /* 0x080fe20000410000 */
[----:B------:R-:W-:Y:S01]  /*82e0*/  FMUL.FTZ R10, R10, UR26 ;  /* 0x0000001a0a0a7c20 */ /* 0x000fe20008410000 */
[-C--:B------:R-:W-:Y:S01]  /*82f0*/  FMUL.FTZ R128, R128, R45.reuse ;  /* 0x0000002d80807220 */ /* 0x080fe20000410000 */
[-C--:B------:R-:W-:Y:S01]  /*8300*/  FMUL.FTZ R129, R129, R45.reuse ;  /* 0x0000002d81817220 */ /* 0x080fe20000410000 */
[-C--:B------:R-:W-:Y:S01]  /*8310*/  FMUL.FTZ R144, R144, R45.reuse ;  /* 0x0000002d90907220 */ /* 0x080fe20000410000 */
[----:B-1----:R-:W-:Y:S01]  /*8320*/  FFMA.FTZ R4, R63, UR26, -R3 ;  /* 0x0000001a3f047c23 */ /* 0x002fe20008010803 */
[----:B------:R1:W5:Y:S01]  /*8330*/  MUFU.EX2 R14, R10 ;  /* 0x0000000a000e7308 */ /* 0x0003620000000800 */
[-C--:B------:R-:W-:Y:S01]  /*8340*/  FMUL.FTZ R145, R145, R45.reuse ;  /* 0x0000002d91917220 */ /* 0x080fe20000410000 */
[-C--:B------:R-:W-:Y:S01]  /*8350*/  FMUL.FTZ R156, R156, R45.reuse ;  /* 0x0000002d9c9c7220 */ /* 0x080fe20000410000 */
[-C--:B------:R-:W-:Y:S01]  /*8360*/  FMUL.FTZ R157, R157, R45.reuse ;  /* 0x0000002d9d9d7220 */ /* 0x080fe20000410000 */
[-C--:B------:R-:W-:Y:S01]  /*8370*/  FMUL.FTZ R160, R160, R45.reuse ;  /* 0x0000002da0a07220 */ /* 0x080fe20000410000 */
[-C--:B------:R-:W-:Y:S01]  /*8380*/  FMUL.FTZ R161, R161, R45.reuse ;  /* 0x0000002da1a17220 */ /* 0x080fe20000410000 */
[-C--:B------:R-:W-:Y:S01]  /*8390*/  FMUL.FTZ R172, R172, R45.reuse ;  /* 0x0000002dacac7220 */ /* 0x080fe20000410000 */
[----:B--2---:R-:W-:Y:S01]  /*83a0*/  FSEL R6, R59, RZ, P1 ;  /* 0x000000ff3b067208 */ /* 0x004fe20000800000 */
[----:B------:R2:W3:Y:S01]  /*83b0*/  MUFU.EX2 R239, R4 ;  /* 0x0000000400ef7308 */ /* 0x0004e20000000800 */
[-C--:B------:R-:W-:Y:S01]  /*83c0*/  FMUL.FTZ R173, R173, R45.reuse ;  /* 0x0000002dadad7220 */ /* 0x080fe20000410000 */
[-C--:B------:R-:W-:Y:S01]  /*83d0*/  FMUL.FTZ R72, R72, R45.reuse ;  /* 0x0000002d48487220 */ /* 0x080fe20000410000 */
[-C--:B------:R-:W-:Y:S01]  /*83e0*/  FMUL.FTZ R73, R73, R45.reuse ;  /* 0x0000002d49497220 */ /* 0x080fe20000410000 */
[----:B------:R-:W-:Y:S01]  /*83f0*/  FADD.FTZ R9, R105, -R6 ;  /* 0x8000000669097221 */ /* 0x000fe20000010000 */
[-C--:B------:R-:W-:Y:S01]  /*8400*/  FMUL.FTZ R76, R76, R45.reuse ;  /* 0x0000002d4c4c7220 */ /* 0x080fe20000410000 */
[-C--:B------:R-:W-:Y:S01]  /*8410*/  FMUL.FTZ R77, R77, R45.reuse ;  /* 0x0000002d4d4d7220 */ /* 0x080fe20000410000 */
[-C--:B------:R-:W-:Y:S01]  /*8420*/  FMUL.FTZ R88, R88, R45.reuse ;  /* 0x0000002d58587220 */ /* 0x080fe20000410000 */
[----:B------:R-:W-:Y:S01]  /*8430*/  FMUL.FTZ R9, R9, UR26 ;  /* 0x0000001a09097c20 */ /* 0x000fe20008410000 */
[-C--:B------:R-:W-:Y:S01]  /*8440*/  FMUL.FTZ R89, R89, R45.reuse ;  /* 0x0000002d59597220 */ /* 0x080fe20000410000 */
[-C--:B------:R-:W-:Y:S01]  /*8450*/  FMUL.FTZ R92, R92, R45.reuse ;  /* 0x0000002d5c5c7220 */ /* 0x080fe20000410000 */
[----:B------:R-:W-:Y:S01]  /*8460*/  FMUL.FTZ R93, R93, R45 ;  /* 0x0000002d5d5d7220 */ /* 0x000fe20000410000 */
[----:B------:R-:W4:Y:S01]  /*8470*/  MUFU.EX2 R15, R9 ;  /* 0x00000009000f7308 */ /* 0x000f220000000800 */
[----:B-1----:R-:W-:Y:S01]  /*8480*/  F2FP.F16.F32.PACK_AB R10, R218, R238 ;  /* 0x000000eeda0a723e */ /* 0x002fe200000000ff */
[-C--:B-----5:R-:W-:Y:S01]  /*8490*/  FMUL.FTZ R134, R134, R14.reuse ;  /* 0x0000000e86867220 */ /* 0x0a0fe20000410000 */
[-C--:B------:R-:W-:Y:S01]  /*84a0*/  FMUL.FTZ R135, R135, R14.reuse ;  /* 0x0000000e87877220 */ /* 0x080fe20000410000 */
[-C--:B------:R-:W-:Y:S01]  /*84b0*/  FMUL.FTZ R138, R138, R14.reuse ;  /* 0x0000000e8a8a7220 */ /* 0x080fe20000410000 */
[--C-:B--2---:R-:W-:Y:S01]  /*84c0*/  FFMA.FTZ R4, R100, UR26, -R2.reuse ;  /* 0x0000001a64047c23 */ /* 0x104fe20008010802 */
[----:B---3--:R-:W-:Y:S01]  /*84d0*/  F2FP.F16.F32.PACK_AB R6, R239, R41 ;  /* 0x00000029ef06723e */ /* 0x008fe200000000ff */
[-C--:B------:R-:W-:Y:S01]  /*84e0*/  FMUL.FTZ R139, R139, R14.reuse ;  /* 0x0000000e8b8b7220 */ /* 0x080fe20000410000 */
[-C--:B------:R-:W-:Y:S01]  /*84f0*/  FMUL.FTZ R150, R150, R14.reuse ;  /* 0x0000000e96967220 */ /* 0x080fe20000410000 */
[----:B------:R1:W-:Y:S01]  /*8500*/  MUFU.EX2 R236, R4 ;  /* 0x0000000400ec7308 */ /* 0x0003e20000000800 */
[-C--:B------:R-:W-:Y:S01]  /*8510*/  FMUL.FTZ R151, R151, R14.reuse ;  /* 0x0000000e97977220 */ /* 0x080fe20000410000 */
[-C--:B------:R-:W-:Y:S01]  /*8520*/  FMUL.FTZ R154, R154, R14.reuse ;  /* 0x0000000e9a9a7220 */ /* 0x080fe20000410000 */
[-C--:B------:R-:W-:Y:S01]  /*8530*/  FMUL.FTZ R155, R155, R14.reuse ;  /* 0x0000000e9b9b7220 */ /* 0x080fe20000410000 */
[-C--:B------:R-:W-:Y:S01]  /*8540*/  FMUL.FTZ R118, R118, R14.reuse ;  /* 0x0000000e76767220 */ /* 0x080fe20000410000 */
[-C--:B------:R-:W-:Y:S01]  /*8550*/  FMUL.FTZ R119, R119, R14.reuse ;  /* 0x0000000e77777220 */ /* 0x080fe20000410000 */
[-C--:B------:R-:W-:Y:S01]  /*8560*/  FMUL.FTZ R126, R126, R14.reuse ;  /* 0x0000000e7e7e7220 */ /* 0x080fe20000410000 */
[-C--:B------:R-:W-:Y:S01]  /*8570*/  FMUL.FTZ R127, R127, R14.reuse ;  /* 0x0000000e7f7f7220 */ /* 0x080fe20000410000 */
[-C--:B----4-:R-:W-:Y:S01]  /*8580*/  FMUL.FTZ R132, R132, R15.reuse ;  /* 0x0000000f84847220 */ /* 0x090fe20000410000 */
[-C--:B------:R-:W-:Y:S01]  /*8590*/  FMUL.FTZ R133, R133, R15.reuse ;  /* 0x0000000f85857220 */ /* 0x080fe20000410000 */
[-C--:B------:R-:W-:Y:S01]  /*85a0*/  FMUL.FTZ R136, R136, R15.reuse ;  /* 0x0000000f88887220 */ /* 0x080fe20000410000 */
[-C--:B------:R-:W-:Y:S01]  /*85b0*/  FMUL.FTZ R137, R137, R15.reuse ;  /* 0x0000000f89897220 */ /* 0x080fe20000410000 */
[-C--:B------:R-:W-:Y:S01]  /*85c0*/  FMUL.FTZ R148, R148, R15.reuse ;  /* 0x0000000f94947220 */ /* 0x080fe20000410000 */
[-C--:B------:R-:W-:Y:S01]  /*85d0*/  FMUL.FTZ R149, R149, R15.reuse ;  /* 0x0000000f95957220 */ /* 0x080fe20000410000 */
[-C--:B------:R-:W-:Y:S01]  /*85e0*/  FMUL.FTZ R152, R152, R15.reuse ;  /* 0x0000000f98987220 */ /* 0x080fe20000410000 */
[-C--:B------:R-:W-:Y:S01]  /*85f0*/  FMUL.FTZ R153, R153, R15.reuse ;  /* 0x0000000f99997220 */ /* 0x080fe20000410000 */
[-C--:B------:R-:W-:Y:S01]  /*8600*/  FMUL.FTZ R116, R116, R15.reuse ;  /* 0x0000000f74747220 */ /* 0x080fe20000410000 */
[--C-:B-1----:R-:W-:Y:S01]  /*8610*/  FFMA.FTZ R4, R107, UR26, -R2.reuse ;  /* 0x0000001a6b047c23 */ /* 0x102fe20008010802 */
[-C--:B------:R-:W-:Y:S01]  /*8620*/  FMUL.FTZ R117, R117, R15.reuse ;  /* 0x0000000f75757220 */ /* 0x080fe20000410000 */
[-C--:B------:R-:W-:Y:S01]  /*8630*/  FMUL.FTZ R124, R124, R15.reuse ;  /* 0x0000000f7c7c7220 */ /* 0x080fe20000410000 */
[-C--:B------:R-:W-:Y:S01]  /*8640*/  FMUL.FTZ R125, R125, R15.reuse ;  /* 0x0000000f7d7d7220 */ /* 0x080fe20000410000 */
[----:B------:R1:W2:Y:S01]  /*8650*/  MUFU.EX2 R36, R4 ;  /* 0x0000000400247308 */ /* 0x0002a20000000800 */
        /* <DEDUP_REMOVED lines=15> */
[----:B------:R-:W-:Y:S01]  /*8750*/  FMUL.FTZ R83, R83, R14 ;  /* 0x0000000e53537220 */ /* 0x000fe20000410000 */
[----:B-1----:R-:W-:Y:S01]  /*8760*/  FFMA.FTZ R4, R65, UR26, -R2 ;  /* 0x0000001a41047c23 */ /* 0x002fe20008010802 */
[----:B--2---:R-:W-:Y:S01]  /*8770*/  F2FP.F16.F32.PACK_AB R5, R36, R236 ;  /* 0x000000ec2405723e */ /* 0x004fe200000000ff */
[-C--:B------:R-:W-:Y:S01]  /*8780*/  FMUL.FTZ R84, R84, R15.reuse ;  /* 0x0000000f54547220 */ /* 0x080fe20000410000 */
[-C--:B------:R-:W-:Y:S01]  /*8790*/  FMUL.FTZ R85, R85, R15.reuse ;  /* 0x0000000f55557220 */ /* 0x080fe20000410000 */
[----:B------:R1:W2:Y:S01]  /*87a0*/  MUFU.EX2 R237, R4 ;  /* 0x0000000400ed7308 */ /* 0x0002a20000000800 */
[-C--:B------:R-:W-:Y:S01]  /*87b0*/  FMUL.FTZ R86, R86, R14.reuse ;  /* 0x0000000e56567220 */ /* 0x080fe20000410000 */
[-C--:B------:R-:W-:Y:S01]  /*87c0*/  FMUL.FTZ R87, R87, R14.reuse ;  /* 0x0000000e57577220 */ /* 0x080fe20000410000 */
[-C--:B------:R-:W-:Y:S01]  /*87d0*/  FMUL.FTZ R96, R96, R15.reuse ;  /* 0x0000000f60607220 */ /* 0x080fe20000410000 */
[----:B------:R-:W-:Y:S01]  /*87e0*/  FMUL.FTZ R97, R97, R15 ;  /* 0x0000000f61617220 */ /* 0x000fe20000410000 */
[-C--:B------:R-:W-:Y:S01]  /*87f0*/  FMUL.FTZ R98, R98, R14.reuse ;  /* 0x0000000e62627220 */ /* 0x080fe20000410000 */
[----:B------:R-:W-:Y:S01]  /*8800*/  FMUL.FTZ R99, R99, R14 ;  /* 0x0000000e63637220 */ /* 0x000fe20000410000 */
[----:B-1----:R-:W-:-:S02]  /*8810*/  FSEL R4, R235, RZ, P2 ;  /* 0x000000ffeb047208 */ /* 0x002fc40001000000 */
[----:B--2---:R-:W-:-:S03]  /*8820*/  F2FP.F16.F32.PACK_AB R7, R42, R237 ;  /* 0x000000ed2a07723e */ /* 0x004fc600000000ff */
[----:B------:R-:W-:-:S04]  /*8830*/  FADD.FTZ R4, R102, -R4 ;  /* 0x8000000466047221 */ /* 0x000fc80000010000 */
[----:B------:R-:W-:-:S04]  /*8840*/  FMUL.FTZ R4, R4, UR26 ;  /* 0x0000001a04047c20 */ /* 0x000fc80008410000 */
[----:B------:R1:W2:Y:S02]  /*8850*/  MUFU.EX2 R44, R4 ;  /* 0x00000004002c7308 */ /* 0x0002a40000000800 */
[----:B-1----:R-:W-:Y:S01]  /*8860*/  FFMA.FTZ R4, R109, UR26, -R12 ;  /* 0x0000001a6d047c23 */ /* 0x002fe2000801080c */
[-C--:B--2---:R-:W-:Y:S01]  /*8870*/  FMUL.FTZ R114, R114, R44.reuse ;  /* 0x0000002c72727220 */ /* 0x084fe20000410000 */
[-C--:B------:R-:W-:Y:S01]  /*8880*/  FMUL.FTZ R115, R115, R44.reuse ;  /* 0x0000002c73737220 */ /* 0x080fe20000410000 */
[----:B------:R-:W-:-:S03]  /*8890*/  FMUL.FTZ R122, R122, R44 ;  /* 0x0000002c7a7a7220 */ /* 0x000fc60000410000 */
        /* <DEDUP_REMOVED lines=17> */
[----:B-1----:R-:W-:Y:S01]  /*89b0*/  FFMA.FTZ R4, R108, UR26, -R12 ;  /* 0x0000001a6c047c23 */ /* 0x002fe2000801080c */
[-C--:B------:R-:W-:Y:S01]  /*89c0*/  FMUL.FTZ R79, R79, R44.reuse ;  /* 0x0000002c4f4f7220 */ /* 0x080fe20000410000 */
[-C--:B------:R-:W-:Y:S01]  /*89d0*/  FMUL.FTZ R90, R90, R44.reuse ;  /* 0x0000002c5a5a7220 */ /* 0x080fe20000410000 */
[-C--:B------:R-:W-:Y:S01]  /*89e0*/  FMUL.FTZ R91, R91, R44.reuse ;  /* 0x0000002c5b5b7220 */ /* 0x080fe20000410000 */
[----:B------:R1:W2:Y:S01]  /*89f0*/  MUFU.EX2 R250, R4 ;  /* 0x0000000400fa7308 */ /* 0x0002a20000000800 */
[-C--:B------:R-:W-:Y:S01]  /*8a00*/  FMUL.FTZ R94, R94, R44.reuse ;  /* 0x0000002c5e5e7220 */ /* 0x080fe20000410000 */
[----:B------:R-:W-:Y:S01]  /*8a10*/  FMUL.FTZ R95, R95, R44 ;  /* 0x0000002c5f5f7220 */ /* 0x000fe20000410000 */
[----:B-1----:R-:W-:-:S02]  /*8a20*/  F2FP.F16.F32.PACK_AB R4, R219, R240 ;  /* 0x000000f0db04723e */ /* 0x002fc400000000ff */
[----:B--2---:R-:W-:-:S05]  /*8a30*/  F2FP.F16.F32.PACK_AB R11, R250, R251 ;  /* 0x000000fbfa0b723e */ /* 0x004fca00000000ff */
        /* <DEDUP_REMOVED lines=9> */
[----:B------:R-:W-:-:S02]  /*8ad0*/  MOV R172, R246 ;  /* 0x000000f600ac7202 */ /* 0x000fc40000000f00 */
[----:B------:R-:W-:Y:S02]  /*8ae0*/  MOV R173, R236 ;  /* 0x000000ec00ad7202 */ /* 0x000fe40000000f00 */
[----:B------:R-:W-:Y:S01]  /*8af0*/  F2FP.F16.F32.PACK_AB R9, R243, R172 ;  /* 0x000000acf309723e */ /* 0x000fe200000000ff */
[C---:B------:R-:W-:Y:S01]  /*8b00*/  HMMA.16816.F32 R112, R4.reuse, R34, R76 ;  /* 0x000000220470723c */ /* 0x040fe2000000184c */
[----:B------:R-:W-:Y:S02]  /*8b10*/  MOV R174, R59 ;  /* 0x0000003b00ae7202 */ /* 0x000fe40000000f00 */
[----:B------:R-:W-:Y:S02]  /*8b20*/  MOV R175, R58 ;  /* 0x0000003a00af7202 */ /* 0x000fe40000000f00 */
[----:B------:R-:W-:Y:S01]  /*8b30*/  MOV R236, R57 ;  /* 0x0000003900ec7202 */ /* 0x000fe20000000f00 */
[----:B------:R-:W-:Y:S01]  /*8b40*/  HMMA.16816.F32 R120, R4, R48, R88 ;  /* 0x000000300478723c */ /* 0x000fe20000001858 */
[----:B------:R-:W-:-:S02]  /*8b50*/  MOV R75, R56 ;  /* 0x00000038004b7202 */ /* 0x000fc40000000f00 */
[----:B------:R-:W-:Y:S02]  /*8b60*/  MOV R79, R42 ;  /* 0x0000002a004f7202 */ /* 0x000fe40000000f00 */
[----:B------:R-:W-:Y:S01]  /*8b70*/  MOV R78, R41 ;  /* 0x00000029004e7202 */ /* 0x000fe20000000f00 */
[----:B------:R-:W-:Y:S01]  /*8b80*/  HMMA.16816.F32 R140, R4, R50, R92 ;  /* 0x00000032048c723c */ /* 0x000fe2000000185c */
[----:B------:R-:W-:Y:S02]  /*8b90*/  MOV R77, R244 ;  /* 0x000000f4004d7202 */ /* 0x000fe40000000f00 */
[----:B------:R-:W-:-:S03]  /*8ba0*/  MOV R76, R243 ;  /* 0x000000f3004c7202 */ /* 0x000fc60000000f00 */
[C---:B------:R-:W-:Y:S01]  /*8bb0*/  HMMA.16816.F32 R132, R8.reuse, R20, R132 ;  /* 0x000000140884723c */ /* 0x040fe20000001884 */
[----:B------:R-:W-:Y:S01]  /*8bc0*/  FFMA.FTZ R4, R38, UR26, -R3 ;  /* 0x0000001a26047c23 */ /* 0x000fe20008010803 */
[----:B------:R-:W-:Y:S02]  /*8bd0*/  MOV R95, R36 ;  /* 0x00000024005f7202 */ /* 0x000fe40000000f00 */
[----:B------:R-:W-:Y:S01]  /*8be0*/  MOV R94, R43 ;  /* 0x0000002b005e7202 */ /* 0x000fe20000000f00 */
[----:B------:R1:W-:Y:S01]  /*8bf0*/  MUFU.EX2 R247, R4 ;  /* 0x0000000400f77308 */ /* 0x0003e20000000800 */
[----:B------:R-:W-:Y:S01]  /*8c00*/  HMMA.16816.F32 R56, R8, R22, R136 ;  /* 0x000000160838723c */ /* 0x000fe20000001888 */
[----:B------:R-:W-:Y:S01]  /*8c10*/  LDSM.16.MT88.4 R20, [R220+0xa400] ;  /* 0x00a40000dc14783b */ /* 0x000fe20000004200 */
[----:B------:R-:W-:Y:S02]  /*8c20*/  MOV R93, R242 ;  /* 0x000000f2005d7202 */ /* 0x000fe40000000f00 */
[----:B------:R-:W-:-:S02]  /*8c30*/  MOV R92, R241 ;  /* 0x000000f1005c7202 */ /* 0x000fc40000000f00 */
[C---:B------:R-:W-:Y:S01]  /*8c40*/  HMMA.16816.F32 R148, R8.reuse, R24, R148 ;  /* 0x000000180894723c */ /* 0x040fe20000001894 */
[----:B------:R-:W-:Y:S02]  /*8c50*/  MOV R138, R245 ;  /* 0x000000f5008a7202 */ /* 0x000fe40000000f00 */
[----:B------:R-:W-:Y:S02]  /*8c60*/  MOV R136, R93 ;  /* 0x0000005d00887202 */ /* 0x000fe40000000f00 */
[----:B------:R-:W-:Y:S01]  /*8c70*/  MOV R139, R236 ;  /* 0x000000ec008b7202 */ /* 0x000fe20000000f00 */
[----:B------:R-:W-:Y:S01]  /*8c80*/  HMMA.16816.F32 R128, R8, R26, R152 ;  /* 0x0000001a0880723c */ /* 0x000fe20000001898 */
[----:B------:R-:W2:Y:S01]  /*8c90*/  LDSM.16.MT88.4 R24, [R220+0x9400] ;  /* 0x00940000dc18783b */ /* 0x000ea20000004200 */
[----:B------:R-:W-:Y:S01]  /*8ca0*/  MOV R137, R172 ;  /* 0x000000ac00897202 */ /* 0x000fe20000000f00 */
[----:B-1----:R-:W-:-:S03]  /*8cb0*/  FFMA.FTZ R4, R176, UR26, -R3 ;  /* 0x0000001ab0047c23 */ /* 0x002fc60008010803 */
[C---:B------:R-:W-:Y:S01]  /*8cc0*/  HMMA.16816.F32 R108, R8.reuse, R16, R116 ;  /* 0x00000010086c723c */ /* 0x040fe20000001874 */
[----:B------:R-:W-:Y:S01]  /*8cd0*/  MOV R152, R75 ;  /* 0x0000004b00987202 */ /* 0x000fe20000000f00 */
[----:B------:R1:W3:Y:S01]  /*8ce0*/  MUFU.EX2 R246, R4 ;  /* 0x0000000400f67308 */ /* 0x0002e20000000800 */
[----:B------:R-:W-:Y:S02]  /*8cf0*/  MOV R75, R37 ;  /* 0x00000025004b7202 */ /* 0x000fe40000000f00 */
[----:B------:R-:W-:Y:S01]  /*8d00*/  MOV R155, R77 ;  /* 0x0000004d009b7202 */ /* 0x000fe20000000f00 */
[C---:B------:R-:W-:Y:S01]  /*8d10*/  HMMA.16816.F32 R88, R8.reuse, R18, R124 ;  /* 0x000000120858723c */ /* 0x040fe2000000187c */
[----:B------:R-:W-:Y:S01]  /*8d20*/  MOV R117, R238 ;  /* 0x000000ee00757202 */ /* 0x000fe20000000f00 */
[----:B------:R-:W4:Y:S01]  /*8d30*/  LDSM.16.MT88.4 R16, [R222+0x9400] ;  /* 0x00940000de10783b */ /* 0x000f220000004200 */
[----:B------:R-:W-:Y:S02]  /*8d40*/  MOV R116, R40 ;  /* 0x0000002800747202 */ /* 0x000fe40000000f00 */
[----:B------:R-:W-:Y:S01]  /*8d50*/  MOV R238, R39 ;  /* 0x0000002700ee7202 */ /* 0x000fe20000000f00 */
[----:B------:R-:W-:Y:S01]  /*8d60*/  HMMA.16816.F32 R164, R8, R28, R164 ;  /* 0x0000001c08a4723c */ /* 0x000fe200000018a4 */
[----:B------:R-:W-:Y:S01]  /*8d70*/  LDSM.16.MT88.4 R36, [R220+0xb400] ;  /* 0x00b40000dc24783b */ /* 0x000fe20000004200 */
[----:B------:R-:W-:-:S02]  /*8d80*/  MOV R119, R240 ;  /* 0x000000f000777202 */ /* 0x000fc40000000f00 */
[----:B------:R-:W-:Y:S01]  /*8d90*/  MOV R118, R239 ;  /* 0x000000ef00767202 */ /* 0x000fe20000000f00 */
[----:B------:R-:W-:Y:S01]  /*8da0*/  LDSM.16.MT88.4 R40, [R222+0xb400] ;  /* 0x00b40000de28783b */ /* 0x000fe20000004200 */
[C---:B------:R-:W-:Y:S01]  /*8db0*/  HMMA.16816.F32 R168, R8.reuse, R30, R168 ;  /* 0x0000001e08a8723c */ /* 0x040fe200000018a8 */
[----:B-1----:R-:W-:Y:S01]  /*8dc0*/  FFMA.FTZ R4, R177, UR26, -R2 ;  /* 0x0000001ab1047c23 */ /* 0x002fe20008010802 */
[----:B---3--:R-:W-:Y:S01]  /*8dd0*/  F2FP.F16.F32.PACK_AB R6, R246, R247 ;  /* 0x000000f7f606723e */ /* 0x008fe200000000ff */
[----:B------:R-:W1:Y:S01]  /*8de0*/  LDSM.16.MT88.4 R28, [R222+0xa400] ;  /* 0x00a40000de1c783b */ /* 0x000e620000004200 */
[----:B------:R-:W-:Y:S01]  /*8df0*/  MOV R154, R119 ;  /* 0x00000077009a7202 */ /* 0x000fe20000000f00 */
[----:B------:R3:W-:Y:S01]  /*8e00*/  MUFU.EX2 R245, R4 ;  /* 0x0000000400f57308 */ /* 0x0007e20000000800 */
[----:B------:R-:W-:Y:S01]  /*8e10*/  HMMA.16816.F32 R124, R8, R32, R68 ;  /* 0x00000020087c723c */ /* 0x000fe20000001844 */
[----:B------:R-:W-:-:S05]  /*8e20*/  MOV R153, R92 ;  /* 0x0000005c00997202 */ /* 0x000fca0000000f00 */
[C---:B------:R-:W-:Y:S01]  /*8e30*/  HMMA.16816.F32 R80, R8.reuse, R34, R80 ;  /* 0x000000220850723c */ /* 0x040fe20000001850 */
[----:B------:R-:W-:Y:S05]  /*8e40*/  LDSM.16.MT88.4 R32, [R222+0x9800] ;  /* 0x00980000de20783b */ /* 0x000fea0000004200 */
[----:B------:R-:W-:Y:S01]  /*8e50*/  HMMA.16816.F32 R84, R8, R48, R84 ;  /* 0x000000300854723c */ /* 0x000fe20000001854 */
[----:B---3--:R-:W-:Y:S01]  /*8e60*/  FFMA.FTZ R4, R179, UR26, -R2 ;  /* 0x0000001ab3047c23 */ /* 0x008fe20008010802 */
[----:B------:R-:W-:-:S04]  /*8e70*/  MOV R179, R175 ;  /* 0x000000af00b37202 */ /* 0x000fc80000000f00 */
[----:B------:R-:W-:Y:S01]  /*8e80*/  HMMA.16816.F32 R96, R8, R50, R96 ;  /* 0x000000320860723c */ /* 0x000fe20000001860 */
[----:B------:R3:W5:Y:S06]  /*8e90*/  MUFU.EX2 R244, R4 ;  /* 0x0000000400f47308 */ /* 0x00076c0000000800 */
[----:B------:R-:W-:Y:S01]  /*8ea0*/  FFMA.FTZ R8, R182, UR26, -R12 ;  /* 0x0000001ab6087c23 */ /* 0x000fe2000801080c */
[----:B------:R-:W-:Y:S02]  /*8eb0*/  MOV R182, R218 ;  /* 0x000000da00b67202 */ /* 0x000fe40000000f00 */
[----:B------:R-:W-:Y:S01]  /*8ec0*/  F2FP.F16.F32.PACK_AB R10, R152, R138 ;  /* 0x0000008a980a723e */ /* 0x000fe200000000ff */
[----:B------:R2:W-:Y:S01]  /*8ed0*/  MUFU.EX2 R239, R8 ;  /* 0x0000000800ef7308 */ /* 0x0005e20000000800 */
[----:B---3--:R-:W-:Y:S01]  /*8ee0*/  FFMA.FTZ R4, R180, UR26, -R2 ;  /* 0x0000001ab4047c23 */ /* 0x008fe20008010802 */
[----:B-----5:R-:W-:-:S02]  /*8ef0*/  F2FP.F16.F32.PACK_AB R5, R244, R245 ;  /* 0x000000f5f405723e */ /* 0x020fc400000000ff */
[----:B------:R-:W-:-:S04]  /*8f00*/  MOV R180, R76 ;  /* 0x0000004c00b47202 */ /* 0x000fc80000000f00 */
[----:B------:R3:W-:Y:S01]  /*8f10*/  MUFU.EX2 R243, R4 ;  /* 0x0000000400f37308 */ /* 0x0007e20000000800 */
[----:B--2---:R-:W-:Y:S01]  /*8f20*/  FFMA.FTZ R8, R181, UR26, -R12 ;  /* 0x0000001ab5087c23 */ /* 0x004fe2000801080c */
[----:B------:R-:W-:Y:S01]  /*8f30*/  MOV R181, R75 ;  /* 0x0000004b00b57202 */ /* 0x000fe20000000f00 */
[----:B---3--:R-:W-:Y:S01]  /*8f40*/  FFMA.FTZ R4, R178, UR26, -R2 ;  /* 0x0000001ab2047c23 */ /* 0x008fe20008010802 */
[----:B------:R-:W-:-:S04]  /*8f50*/  MOV R178, R219 ;  /* 0x000000db00b27202 */ /* 0x000fc80000000f00 */
[----:B------:R2:W3:Y:S02]  /*8f60*/  MUFU.EX2 R242, R4 ;  /* 0x0000000400f27308 */ /* 0x0004e40000000800 */
[----:B--2---:R-:W-:Y:S01]  /*8f70*/  FFMA.FTZ R4, R192, UR26, -R12 ;  /* 0x0000001ac0047c23 */ /* 0x004fe2000801080c */
[----:B---3--:R-:W-:-:S05]  /*8f80*/  F2FP.F16.F32.PACK_AB R7, R242, R243 ;  /* 0x000000f3f207723e */ /* 0x008fca00000000ff */
[----:B------:R2:W-:Y:S02]  /*8f90*/  MUFU.EX2 R241, R4 ;  /* 0x0000000400f17308 */ /* 0x0005e40000000800 */
[----:B--2---:R-:W-:-:S06]  /*8fa0*/  FFMA.FTZ R4, R193, UR26, -R12 ;  /* 0x0000001ac1047c23 */ /* 0x004fcc000801080c */
[----:B------:R2:W3:Y:S02]  /*8fb0*/  MUFU.EX2 R240, R4 ;  /* 0x0000000400f07308 */ /* 0x0004e40000000800 */
[----:B--2---:R-:W-:Y:S02]  /*8fc0*/  F2FP.F16.F32.PACK_AB R4, R248, R249 ;  /* 0x000000f9f804723e */ /* 0x004fe400000000ff */
[----:B---3--:R-:W-:-:S05]  /*8fd0*/  F2FP.F16.F32.PACK_AB R9, R240, R241 ;  /* 0x000000f1f009723e */ /* 0x008fca00000000ff */
[C---:B------:R-:W-:Y:S06]  /*8fe0*/  HMMA.16816.F32 R48, R4.reuse, R24, R184 ;  /* 0x000000180430723c */ /* 0x040fec00000018b8 */
[C---:B------:R-:W-:Y:S01]  /*8ff0*/  HMMA.16816.F32 R72, R4.reuse, R20, R144 ;  /* 0x000000140448723c */ /* 0x040fe20000001890 */
[----:B------:R-:W-:Y:S02]  /*9000*/  MOV R185, R78 ;  /* 0x0000004e00b97202 */ /* 0x000fe40000000f00 */
[----:B------:R-:W-:Y:S02]  /*9010*/  MOV R186, R237 ;  /* 0x000000ed00ba7202 */ /* 0x000fe40000000f00 */
[----:B------:R-:W-:Y:S01]  /*9020*/  MOV R187, R238 ;  /* 0x000000ee00bb7202 */ /* 0x000fe20000000f00 */
[----:B------:R-:W-:Y:S01]  /*9030*/  HMMA.16816.F32 R52, R4, R26, R52 ;  /* 0x0000001a0434723c */ /* 0x000fe20000001834 */
[----:B------:R-:W-:Y:S01]  /*9040*/  MOV R144, R79 ;  /* 0x0000004f00907202 */ /* 0x000fe20000000f00 */
[----:B------:R2:W3:Y:S01]  /*9050*/  MUFU.EX2 R238, R8 ;  /* 0x0000000800ee7308 */ /* 0x0004e20000000800 */
[----:B------:R-:W-:-:S02]  /*9060*/  MOV R147, R116 ;  /* 0x0000007400937202 */ /* 0x000fc40000000f00 */
[----:B------:R-:W-:Y:S01]  /*9070*/  MOV R146, R117 ;  /* 0x0000007500927202 */ /* 0x000fe20000000f00 */
[----:B------:R-:W-:Y:S01]  /*9080*/  HMMA.16816.F32 R76, R4, R22, R156 ;  /* 0x00000016044c723c */ /* 0x000fe2000000189c */
[----:B------:R-:W-:Y:S02]  /*9090*/  MOV R145, R118 ;  /* 0x0000007600917202 */ /* 0x000fe40000000f00 */
[----:B------:R-:W-:-:S03]  /*90a0*/  MOV R184, R174 ;  /* 0x000000ae00b87202 */ /* 0x000fc60000000f00 */
[C---:B----4-:R-:W-:Y:S01]  /*90b0*/  HMMA.16816.F32 R60, R4.reuse, R16, R60 ;  /* 0x00000010043c723c */ /* 0x050fe2000000183c */
[----:B------:R-:W-:Y:S02]  /*90c0*/  MOV R157, R94 ;  /* 0x0000005e009d7202 */ /* 0x000fe40000000f00 */
[----:B------:R-:W-:Y:S02]  /*90d0*/  MOV R158, R95 ;  /* 0x0000005f009e7202 */ /* 0x000fe40000000f00 */
[----:B------:R-:W-:Y:S01]  /*90e0*/  MOV R159, R173 ;  /* 0x000000ad009f7202 */ /* 0x000fe20000000f00 */
[C---:B------:R-:W-:Y:S01]  /*90f0*/  HMMA.16816.F32 R64, R4.reuse, R18, R64 ;  /* 0x000000120440723c */ /* 0x040fe20000001840 */
[----:B--2---:R-:W-:Y:S02]  /*9100*/  F2FP.F16.F32.PACK_AB R8, R157, R181 ;  /* 0x000000b59d08723e */ /* 0x004fe400000000ff */
[----:B---3--:R-:W-:Y:S02]  /*9110*/  F2FP.F16.F32.PACK_AB R11, R238, R239 ;  /* 0x000000efee0b723e */ /* 0x008fe400000000ff */
[----:B------:R-:W-:Y:S01]  /*9120*/  MOV R156, R147 ;  /* 0x00000093009c7202 */ /* 0x000fe20000000f00 */
[C---:B-1----:R-:W-:Y:S06]  /*9130*/  HMMA.16816.F32 R92, R4.reuse, R28, R160 ;  /* 0x0000001c045c723c */ /* 0x042fec00000018a0 */
[----:B------:R-:W-:Y:S01]  /*9140*/  HMMA.16816.F32 R104, R4, R30, R104 ;  /* 0x0000001e0468723c */ /* 0x000fe20000001868 */
[----:B------:R-:W-:-:S02]  /*9150*/  MOV R163, R146 ;  /* 0x0000009200a37202 */ /* 0x000fc40000000f00 */
[----:B------:R-:W-:Y:S02]  /*9160*/  MOV R161, R144 ;  /* 0x0000009000a17202 */ /* 0x000fe40000000f00 */
[----:B------:R-:W-:Y:S01]  /*9170*/  MOV R162, R145 ;  /* 0x0000009100a27202 */ /* 0x000fe20000000f00 */
[C---:B------:R-:W-:Y:S06]  /*9180*/  HMMA.16816.F32 R100, R4.reuse, R36, R100 ;  /* 0x000000240464723c */ /* 0x040fec0000001864 */
[C---:B------:R-:W-:Y:S06]  /*9190*/  HMMA.16816.F32 R112, R4.reuse, R38, R112 ;  /* 0x000000260470723c */ /* 0x040fec0000001870 */
[C---:B------:R-:W-:Y:S06]  /*91a0*/  HMMA.16816.F32 R120, R4.reuse, R40, R120 ;  /* 0x000000280478723c */ /* 0x040fec0000001878 */
[----:B------:R-:W-:Y:S06]  /*91b0*/  HMMA.16816.F32 R116, R4, R42, R140 ;  /* 0x0000002a0474723c */ /* 0x000fec000000188c */
[----:B------:R-:W-:Y:S01]  /*91c0*/  HMMA.16816.F32 R68, R8, R16, R132 ;  /* 0x000000100844723c */ /* 0x000fe20000001884 */
[----:B------:R-:W-:-:S04]  /*91d0*/  FFMA.FTZ R4, R194, UR26, -R0 ;  /* 0x0000001ac2047c23 */ /* 0x000fc80008010800 */
[----:B------:R1:W-:Y:S01]  /*91e0*/  MUFU.EX2 R237, R4 ;  /* 0x0000000400ed7308 */ /* 0x0003e20000000800 */
[C---:B------:R-:W-:Y:S06]  /*91f0*/  HMMA.16816.F32 R108, R8.reuse, R24, R108 ;  /* 0x00000018086c723c */ /* 0x040fec000000186c */
[C---:B------:R-:W-:Y:S01]  /*9200*/  HMMA.16816.F32 R88, R8.reuse, R26, R88 ;  /* 0x0000001a0858723c */ /* 0x040fe20000001858 */
[----:B------:R-:W2:Y:S05]  /*9210*/  LDSM.16.MT88.4 R24, [R220+0x9800] ;  /* 0x00980000dc18783b */ /* 0x000eaa0000004200 */
[----:B------:R-:W-:Y:S01]  /*9220*/  HMMA.16816.F32 R56, R8, R18, R56 ;  /* 0x000000120838723c */ /* 0x000fe20000001838 */
[----:B------:R-:W-:Y:S01]  /*9230*/  LDSM.16.MT88.4 R16, [R220+0xb800] ;  /* 0x00b80000dc10783b */ /* 0x000fe20000004200 */
[----:B-1----:R-:W-:-:S04]  /*9240*/  FFMA.FTZ R4, R188, UR26, -R0 ;  /* 0x0000001abc047c23 */ /* 0x002fc80008010800 */
[C---:B------:R-:W-:Y:S01]  /*9250*/  HMMA.16816.F32 R148, R8.reuse, R20, R148 ;  /* 0x000000140894723c */ /* 0x040fe20000001894 */
[----:B------:R1:W-:Y:S05]  /*9260*/  MUFU.EX2 R236, R4 ;  /* 0x0000000400ec7308 */ /* 0x0003ea0000000800 */
[C---:B------:R-:W-:Y:S01]  /*9270*/  HMMA.16816.F32 R128, R8.reuse, R22, R128 ;  /* 0x000000160880723c */ /* 0x040fe20000001880 */
[----:B------:R-:W-:Y:S05]  /*9280*/  LDSM.16.MT88.4 R20, [R222+0xb800] ;  /* 0x00b80000de14783b */ /* 0x000fea0000004200 */
[C---:B------:R-:W-:Y:S06]  /*9290*/  HMMA.16816.F32 R164, R8.reuse, R28, R164 ;  /* 0x0000001c08a4723c */ /* 0x040fec00000018a4 */
[C---:B------:R-:W-:Y:S01]  /*92a0*/  HMMA.16816.F32 R168, R8.reuse, R30, R168 ;  /* 0x0000001e08a8723c */ /* 0x040fe200000018a8 */
[----:B-1----:R-:W-:Y:S01]  /*92b0*/  FFMA.FTZ R4, R190, UR26, -R3 ;  /* 0x0000001abe047c23 */ /* 0x002fe20008010803 */
[----:B------:R-:W1:Y:S03]  /*92c0*/  LDSM.16.MT88.4 R28, [R220+0xa800] ;  /* 0x00a80000dc1c783b */ /* 0x000e660000004200 */
[----:B------:R3:W-:Y:S01]  /*92d0*/  MUFU.EX2 R219, R4 ;  /* 0x0000000400db7308 */ /* 0x0007e20000000800 */
[C---:B------:R-:W-:Y:S06]  /*92e0*/  HMMA.16816.F32 R172, R8.reuse, R36, R124 ;  /* 0x0000002408ac723c */ /* 0x040fec000000187c */
[----:B------:R-:W-:Y:S01]  /*92f0*/  HMMA.16816.F32 R140, R8, R38, R80 ;  /* 0x00000026088c723c */ /* 0x000fe20000001850 */
[----:B------:R-:W-:Y:S01]  /*9300*/  MOV R125, R163 ;  /* 0x000000a3007d7202 */ /* 0x000fe20000000f00 */
[----:B------:R-:W4:Y:S01]  /*9310*/  LDSM.16.MT88.4 R36, [R222+0xa800] ;  /* 0x00a80000de24783b */ /* 0x000f220000004200 */
[----:B------:R-:W-:-:S02]  /*9320*/  MOV R126, R156 ;  /* 0x0000009c007e7202 */ /* 0x000fc40000000f00 */
[----:B------:R-:W-:Y:S01]  /*9330*/  MOV R127, R158 ;  /* 0x0000009e007f7202 */ /* 0x000fe20000000f00 */
[----:B------:R-:W-:Y:S01]  /*9340*/  HMMA.16816.F32 R84, R8, R40, R84 ;  /* 0x000000280854723c */ /* 0x000fe20000001854 */
[----:B------:R-:W-:Y:S01]  /*9350*/  LDSM.16.MT88.4 R80, [R220+0xbc00] ;  /* 0x00bc0000dc50783b */ /* 0x000fe20000004200 */
[----:B---3--:R-:W-:-:S04]  /*9360*/  FFMA.FTZ R4, R189, UR26, -R3 ;  /* 0x0000001abd047c23 */ /* 0x008fc80008010803 */
[----:B------:R-:W-:Y:S01]  /*9370*/  HMMA.16816.F32 R132, R8, R42, R96 ;  /* 0x0000002a0884723c */ /* 0x000fe20000001860 */
[----:B------:R3:W-:Y:S06]  /*9380*/  MUFU.EX2 R218, R4 ;  /* 0x0000000400da7308 */ /* 0x0007ec0000000800 */
[----:B------:R-:W-:Y:S01]  /*9390*/  FFMA.FTZ R8, R198, UR26, -R0 ;  /* 0x0000001ac6087c23 */ /* 0x000fe20008010800 */
[----:B------:R-:W-:Y:S02]  /*93a0*/  MOV R198, R181 ;  /* 0x000000b500c67202 */ /* 0x000fe40000000f00 */
[----:B------:R-:W-:-:S02]  /*93b0*/  MOV R181, R186 ;  /* 0x000000ba00b57202 */ /* 0x000fc40000000f00 */
[----:B------:R5:W-:Y:S01]  /*93c0*/  MUFU.EX2 R186, R8 ;  /* 0x0000000800ba7308 */ /* 0x000be20000000800 */
[----:B---3--:R-:W-:-:S07]  /*93d0*/  FFMA.FTZ R4, R183, UR26, -R3 ;  /* 0x0000001ab7047c23 */ /* 0x008fce0008010803 */
[----:B------:R3:W-:Y:S01]  /*93e0*/  MUFU.EX2 R194, R4 ;  /* 0x0000000400c27308 */ /* 0x0007e20000000800 */
[----:B-----5:R-:W-:Y:S01]  /*93f0*/  FFMA.FTZ R8, R199, UR26, -R0 ;  /* 0x0000001ac7087c23 */ /* 0x020fe20008010800 */
[----:B------:R-:W-:Y:S01]  /*9400*/  MOV R199, R161 ;  /* 0x000000a100c77202 */ /* 0x000fe20000000f00 */
[----:B---3--:R-:W-:Y:S01]  /*9410*/  FFMA.FTZ R4, R47, UR26, -R3 ;  /* 0x0000001a2f047c23 */ /* 0x008fe20008010803 */
[----:B------:R-:W-:-:S04]  /*9420*/  MOV R47, R185 ;  /* 0x000000b9002f7202 */ /* 0x000fc80000000f00 */
[----:B------:R3:W-:Y:S08]  /*9430*/  MUFU.EX2 R185, R8 ;  /* 0x0000000800b97308 */ /* 0x0007f00000000800 */
[----:B------:R5:W2:Y:S01]  /*9440*/  MUFU.EX2 R193, R4 ;  /* 0x0000000400c17308 */ /* 0x000aa20000000800 */
[----:B---3--:R-:W-:Y:S01]  /*9450*/  FFMA.FTZ R8, R214, UR26, -R12 ;  /* 0x0000001ad6087c23 */ /* 0x008fe2000801080c */
[----:B------:R-:W-:Y:S01]  /*9460*/  MOV R214, R162 ;  /* 0x000000a200d67202 */ /* 0x000fe20000000f00 */
[----:B-----5:R-:W-:Y:S01]  /*9470*/  FFMA.FTZ R4, R196, UR26, -R2 ;  /* 0x0000001ac4047c23 */ /* 0x020fe20008010802 */
[----:B------:R-:W-:-:S04]  /*9480*/  MOV R196, R184 ;  /* 0x000000b800c47202 */ /* 0x000fc80000000f00 */
[----:B------:R3:W-:Y:S01]  /*9490*/  MUFU.EX2 R184, R8 ;  /* 0x0000000800b87308 */ /* 0x0007e20000000800 */
[----:B--2---:R-:W-:-:S07]  /*94a0*/  F2FP.F16.F32.PACK_AB R6, R193, R194 ;  /* 0x000000c2c106723e */ /* 0x004fce00000000ff */
[----:B------:R2:W-:Y:S01]  /*94b0*/  MUFU.EX2 R192, R4 ;  /* 0x0000000400c07308 */ /* 0x0005e20000000800 */
[----:B---3--:R-:W-:Y:S01]  /*94c0*/  FFMA.FTZ R8, R213, UR26, -R12 ;  /* 0x0000001ad5087c23 */ /* 0x008fe2000801080c */
[----:B------:R-:W-:-:S06]  /*94d0*/  MOV R213, R182 ;  /* 0x000000b600d57202 */ /* 0x000fcc0000000f00 */
[----:B------:R3:W5:Y:S01]  /*94e0*/  MUFU.EX2 R182, R8 ;  /* 0x0000000800b67308 */ /* 0x0007620000000800 */
[----:B--2---:R-:W-:Y:S01]  /*94f0*/  FFMA.FTZ R4, R191, UR26, -R2 ;  /* 0x0000001abf047c23 */ /* 0x004fe20008010802 */
[----:B------:R-:W-:-:S06]  /*9500*/  MOV R191, R159 ;  /* 0x0000009f00bf7202 */ /* 0x000fcc0000000f00 */
[----:B------:R2:W1:Y:S01]  /*9510*/  MUFU.EX2 R190, R4 ;  /* 0x0000000400be7308 */ /* 0x0004620000000800 */
[----:B---3--:R-:W-:Y:S01]  /*9520*/  FFMA.FTZ R8, R211, UR26, -R12 ;  /* 0x0000001ad3087c23 */ /* 0x008fe2000801080c */
[----:B------:R-:W-:Y:S02]  /*9530*/  MOV R211, R181 ;  /* 0x000000b500d37202 */ /* 0x000fe40000000f00 */
[----:B-----5:R-:W-:-:S04]  /*9540*/  F2FP.F16.F32.PACK_AB R9, R182, R184 ;  /* 0x000000b8b609723e */ /* 0x020fc800000000ff */
[----:B------:R3:W-:Y:S01]  /*9550*/  MUFU.EX2 R181, R8 ;  /* 0x0000000800b57308 */ /* 0x0007e20000000800 */
[----:B--2---:R-:W-:Y:S01]  /*9560*/  FFMA.FTZ R4, R13, UR26, -R2 ;  /* 0x0000001a0d047c23 */ /* 0x004fe20008010802 */
[----:B------:R-:W-:Y:S01]  /*9570*/  FFMA.FTZ R13, R195, UR26, -R0 ;  /* 0x0000001ac30d7c23 */ /* 0x000fe20008010800 */
[----:B------:R-:W-:-:S05]  /*9580*/  MOV R195, R157 ;  /* 0x0000009d00c37202 */ /* 0x000fca0000000f00 */
[----:B------:R2:W-:Y:S01]  /*9590*/  MUFU.EX2 R177, R4 ;  /* 0x0000000400b17308 */ /* 0x0005e20000000800 */
[----:B------:R-:W-:Y:S02]  /*95a0*/  MOV R157, R187 ;  /* 0x000000bb009d7202 */ /* 0x000fe40000000f00 */
[----:B-1----:R-:W-:Y:S02]  /*95b0*/  F2FP.F16.F32.PACK_AB R5, R190, R192 ;  /* 0x000000c0be05723e */ /* 0x002fe400000000ff */
[----:B------:R-:W-:-:S03]  /*95c0*/  MOV R183, R157 ;  /* 0x0000009d00b77202 */ /* 0x000fc60000000f00 */
[----:B------:R-:W-:Y:S01]  /*95d0*/  MUFU.EX2 R187, R13 ;  /* 0x0000000d00bb7308 */ /* 0x000fe20000000800 */
[----:B---3--:R-:W-:Y:S01]  /*95e0*/  FFMA.FTZ R8, R212, UR26, -R12 ;  /* 0x0000001ad4087c23 */ /* 0x008fe2000801080c */
[----:B------:R-:W-:Y:S02]  /*95f0*/  MOV R212, R47 ;  /* 0x0000002f00d47202 */ /* 0x000fe40000000f00 */
[----:B------:R-:W-:-:S04]  /*9600*/  MOV R47, R180 ;  /* 0x000000b4002f7202 */ /* 0x000fc80000000f00 */
[----:B------:R1:W3:Y:S01]  /*9610*/  MUFU.EX2 R180, R8 ;  /* 0x0000000800b47308 */ /* 0x0002e20000000800 */
[----:B--2---:R-:W-:-:S07]  /*9620*/  FFMA.FTZ R4, R46, UR26, -R2 ;  /* 0x0000001a2e047c23 */ /* 0x004fce0008010802 */
[----:B------:R2:W5:Y:S01]  /*9630*/  MUFU.EX2 R176, R4 ;  /* 0x0000000400b07308 */ /* 0x0005620000000800 */
[----:B-1----:R-:W-:Y:S02]  /*9640*/  F2FP.F16.F32.PACK_AB R8, R236, R237 ;  /* 0x000000edec08723e */ /* 0x002fe400000000ff */
[----:B---3--:R-:W-:Y:S01]  /*9650*/  F2FP.F16.F32.PACK_AB R11, R180, R181 ;  /* 0x000000b5b40b723e */ /* 0x008fe200000000ff */
[--C-:B--2---:R-:W-:Y:S01]  /*9660*/  FFMA.FTZ R4, R201, UR26, -R0.reuse ;  /* 0x0000001ac9047c23 */ /* 0x104fe20008010800 */
[----:B-----5:R-:W-:Y:S02]  /*9670*/  F2FP.F16.F32.PACK_AB R7, R176, R177 ;  /* 0x000000b1b007723e */ /* 0x020fe400000000ff */
[----:B------:R-:W-:Y:S01]  /*9680*/  MOV R201, R152 ;  /* 0x0000009800c97202 */ /* 0x000fe20000000f00 */
[----:B------:R1:W-:Y:S02]  /*9690*/  MUFU.EX2 R189, R4 ;  /* 0x0000000400bd7308 */ /* 0x0003e40000000800 */
[--C-:B-1----:R-:W-:Y:S01]  /*96a0*/  FFMA.FTZ R4, R197, UR26, -R0.reuse ;  /* 0x0000001ac5047c23 */ /* 0x102fe20008010800 */
[----:B------:R-:W-:Y:S01]  /*96b0*/  FFMA.FTZ R0, R208, UR26, -R0 ;  /* 0x0000001ad0007c23 */ /* 0x000fe20008010800 */
[----:B------:R-:W-:-:S02]  /*96c0*/  MOV R208, R125 ;  /* 0x0000007d00d07202 */ /* 0x000fc40000000f00 */
[----:B------:R-:W-:Y:S02]  /*96d0*/  MOV R125, R126 ;  /* 0x0000007e007d7202 */ /* 0x000fe40000000f00 */
[----:B------:R1:W2:Y:S01]  /*96e0*/  MUFU.EX2 R188, R4 ;  /* 0x0000000400bc7308 */ /* 0x0002a20000000800 */
[----:B------:R-:W-:Y:S02]  /*96f0*/  MOV R126, R183 ;  /* 0x000000b7007e7202 */ /* 0x000fe40000000f00 */
[----:B------:R-:W-:-:S05]  /*9700*/  MOV R197, R138 ;  /* 0x0000008a00c57202 */ /* 0x000fca0000000f00 */
[----:B------:R3:W-:Y:S01]  /*9710*/  MUFU.EX2 R183, R0 ;  /* 0x0000000000b77308 */ /* 0x0007e20000000800 */
[----:B-1----:R-:W-:Y:S02]  /*9720*/  F2FP.F16.F32.PACK_AB R4, R218, R219 ;  /* 0x000000dbda04723e */ /* 0x002fe400000000ff */
[----:B--2---:R-:W-:-:S05]  /*9730*/  F2FP.F16.F32.PACK_AB R10, R188, R189 ;  /* 0x000000bdbc0a723e */ /* 0x004fca00000000ff */
[C---:B------:R-:W-:Y:S01]  /*9740*/  HMMA.16816.F32 R96, R4.reuse, R24, R48 ;  /* 0x000000180460723c */ /* 0x040fe20000001830 */
[----:B---3--:R-:W-:Y:S01]  /*9750*/  FFMA.FTZ R0, R210, UR26, -R12 ;  /* 0x0000001ad2007c23 */ /* 0x008fe2000801080c */
[----:B------:R-:W-:Y:S02]  /*9760*/  MOV R210, R127 ;  /* 0x0000007f00d27202 */ /* 0x000fe40000000f00 */
[----:B------:R-:W-:Y:S02]  /*9770*/  MOV R127, R191 ;  /* 0x000000bf007f7202 */ /* 0x000fe40000000f00 */
[----:B------:R-:W-:Y:S01]  /*9780*/  MOV R191, R196 ;  /* 0x000000c400bf7202 */ /* 0x000fe20000000f00 */
[C---:B------:R-:W-:Y:S01]  /*9790*/  HMMA.16816.F32 R144, R4.reuse, R26, R52 ;  /* 0x0000001a0490723c */ /* 0x040fe20000001834 */
[----:B------:R-:W-:Y:S02]  /*97a0*/  MOV R196, R179 ;  /* 0x000000b300c47202 */ /* 0x000fe40000000f00 */
[----:B------:R1:W-:Y:S03]  /*97b0*/  MUFU.EX2 R179, R0 ;  /* 0x0000000000b37308 */ /* 0x0003e60000000800 */
[----:B------:R-:W-:Y:S06]  /*97c0*/  HMMA.16816.F32 R64, R4, R34, R64 ;  /* 0x000000220440723c */ /* 0x000fec0000001840 */
[C---:B------:R-:W-:Y:S06]  /*97d0*/  HMMA.16816.F32 R48, R8.reuse, R26, R88 ;  /* 0x0000001a0830723c */ /* 0x040fec0000001858 */
[----:B------:R-:W-:Y:S01]  /*97e0*/  HMMA.16816.F32 R56, R8, R34, R56 ;  /* 0x000000220838723c */ /* 0x000fe20000001838 */
[----:B-1----:R-:W-:Y:S01]  /*97f0*/  FFMA.FTZ R0, R209, UR26, -R3 ;  /* 0x0000001ad1007c23 */ /* 0x002fe20008010803 */
[----:B------:R-:W-:-:S03]  /*9800*/  MOV R209, R178 ;  /* 0x000000b200d17202 */ /* 0x000fc60000000f00 */
[----:B------:R1:W-:Y:S02]  /*9810*/  MUFU.EX2 R178, R0 ;  /* 0x0000000000b27308 */ /* 0x0003e40000000800 */
[----:B------:R-:W-:Y:S01]  /*9820*/  MOV R35, R127 ;  /* 0x0000007f00237202 */ /* 0x000fe20000000f00 */
[----:B------:R-:W-:Y:S01]  /*9830*/  HMMA.16816.F32 R108, R8, R24, R108 ;  /* 0x00000018086c723c */ /* 0x000fe2000000186c */
[----:B------:R-:W-:-:S05]  /*9840*/  MOV R34, R154 ;  /* 0x0000009a00227202 */ /* 0x000fca0000000f00 */
[C---:B------:R-:W-:Y:S06]  /*9850*/  HMMA.16816.F32 R156, R4.reuse, R30, R76 ;  /* 0x0000001e049c723c */ /* 0x040fec000000184c */
[----:B------:R-:W-:Y:S01]  /*9860*/  HMMA.16816.F32 R60, R4, R32, R60 ;  /* 0x00000020043c723c */ /* 0x000fe2000000183c */
[----:B-1----:R-:W-:Y:S01]  /*9870*/  FFMA.FTZ R0, R206, UR26, -R3 ;  /* 0x0000001ace007c23 */ /* 0x002fe20008010803 */
[----:B------:R-:W-:-:S04]  /*9880*/  MOV R206, R47 ;  /* 0x0000002f00ce7202 */ /* 0x000fc80000000f00 */
[C---:B------:R-:W-:Y:S01]  /*9890*/  HMMA.16816.F32 R72, R4.reuse, R28, R72 ;  /* 0x0000001c0448723c */ /* 0x040fe20000001848 */
[----:B------:R1:W2:Y:S05]  /*98a0*/  MUFU.EX2 R47, R0 ;  /* 0x00000000002f7308 */ /* 0x0002aa0000000800 */
[C---:B----4-:R-:W-:Y:S06]  /*98b0*/  HMMA.16816.F32 R160, R4.reuse, R36, R92 ;  /* 0x0000002404a0723c */ /* 0x050fec000000185c */
[----:B------:R-:W-:Y:S01]  /*98c0*/  HMMA.16816.F32 R104, R4, R38, R104 ;  /* 0x000000260468723c */ /* 0x000fe20000001868 */
[--C-:B-1----:R-:W-:Y:S01]  /*98d0*/  FFMA.FTZ R0, R204, UR26, -R3.reuse ;  /* 0x0000001acc007c23 */ /* 0x102fe20008010803 */
[----:B------:R-:W-:Y:S01]  /*98e0*/  FFMA.FTZ R3, R203, UR26, -R3 ;  /* 0x0000001acb037c23 */ /* 0x000fe20008010803 */
[----:B------:R-:W-:-:S03]  /*98f0*/  MOV R204, R125 ;  /* 0x0000007d00cc7202 */ /* 0x000fc60000000f00 */
[C---:B------:R-:W-:Y:S01]  /*9900*/  HMMA.16816.F32 R100, R4.reuse, R16, R100 ;  /* 0x000000100464723c */ /* 0x040fe20000001864 */
[----:B------:R1:W-:Y:S01]  /*9910*/  MUFU.EX2 R46, R0 ;  /* 0x00000000002e7308 */ /* 0x0003e20000000800 */
[----:B------:R-:W-:Y:S02]  /*9920*/  MOV R203, R126 ;  /* 0x0000007e00cb7202 */ /* 0x000fe40000000f00 */
[----:B------:R-:W3:Y:S01]  /*9930*/  LDSM.16.MT88.4 R124, [R220+0x9c00] ;  /* 0x009c0000dc7c783b */ /* 0x000ee20000004200 */
[----:B--2---:R-:W-:Y:S01]  /*9940*/  F2FP.F16.F32.PACK_AB R92, R47, R178 ;  /* 0x000000b22f5c723e */ /* 0x004fe200000000ff */
[C---:B------:R-:W-:Y:S06]  /*9950*/  HMMA.16816.F32 R76, R4.reuse, R18, R112 ;  /* 0x00000012044c723c */ /* 0x040fec0000001870 */
[----:B------:R-:W-:Y:S01]  /*9960*/  HMMA.16816.F32 R52, R4, R20, R120 ;  /* 0x000000140434723c */ /* 0x000fe20000001878 */
[----:B-1----:R-:W-:-:S05]  /*9970*/  FFMA.FTZ R0, R200, UR26, -R2 ;  /* 0x0000001ac8007c23 */ /* 0x002fca0008010802 */
[----:B------:R-:W-:Y:S01]  /*9980*/  HMMA.16816.F32 R116, R4, R22, R116 ;  /* 0x000000160474723c */ /* 0x000fe20000001874 */
[----:B------:R-:W1:Y:S01]  /*9990*/  LDSM.16.MT88.4 R4, [R222+0xbc00] ;  /* 0x00bc0000de04783b */ /* 0x000e620000004200 */
[----:B------:R-:W-:Y:S01]  /*99a0*/  MOV R200, R136 ;  /* 0x0000008800c87202 */ /* 0x000fe20000000f00 */
[----:B------:R2:W-:Y:S03]  /*99b0*/  MUFU.EX2 R27, R0 ;  /* 0x00000000001b7308 */ /* 0x0005e60000000800 */
[C---:B------:R-:W-:Y:S05]  /*99c0*/  HMMA.16816.F32 R68, R8.reuse, R32, R68 ;  /* 0x000000200844723c */ /* 0x040fea0000001844 */
[----:B------:R-:W4:Y:S01]  /*99d0*/  MUFU.EX2 R32, R3 ;  /* 0x0000000300207308 */ /* 0x000f220000000800 */
[C---:B------:R-:W-:Y:S06]  /*99e0*/  HMMA.16816.F32 R148, R8.reuse, R28, R148 ;  /* 0x0000001c0894723c */ /* 0x040fec0000001894 */
[----:B------:R-:W-:Y:S01]  /*99f0*/  HMMA.16816.F32 R164, R8, R36, R164 ;  /* 0x0000002408a4723c */ /* 0x000fe200000018a4 */
[----:B--2---:R-:W-:Y:S01]  /*9a00*/  FFMA.FTZ R0, R202, UR26, -R2 ;  /* 0x0000001aca007c23 */ /* 0x004fe20008010802 */
[----:B------:R-:W-:-:S03]  /*9a10*/  MOV R202, R137 ;  /* 0x0000008900ca7202 */ /* 0x000fc60000000f00 */
[----:B------:R2:W5:Y:S01]  /*9a20*/  MUFU.EX2 R25, R0 ;  /* 0x0000000000197308 */ /* 0x0005620000000800 */
[----:B------:R-:W-:Y:S01]  /*9a30*/  HMMA.16816.F32 R40, R8, R16, R172 ;  /* 0x000000100828723c */ /* 0x000fe200000018ac */
[----:B----4-:R-:W-:Y:S02]  /*9a40*/  F2FP.F16.F32.PACK_AB R94, R32, R46 ;  /* 0x0000002e205e723e */ /* 0x010fe400000000ff */
[----:B------:R-:W-:-:S03]  /*9a50*/  MOV R3, R153 ;  /* 0x0000009900037202 */ /* 0x000fc60000000f00 */
[----:B------:R-:W-:Y:S02]  /*9a60*/  HMMA.16816.F32 R84, R8, R20, R84 ;  /* 0x000000140854723c */ /* 0x000fe40000001854 */
[----:B------:R-:W-:-:S04]  /*9a70*/  FFMA.FTZ R3, R3, R45, R34 ;  /* 0x0000002d03037223 */ /* 0x000fc80000010022 */
[----:B------:R-:W-:Y:S01]  /*9a80*/  HMMA.16816.F32 R28, R8, R30, R128 ;  /* 0x0000001e081c723c */ /* 0x000fe20000001880 */
[--C-:B--2---:R-:W-:Y:S01]  /*9a90*/  FFMA.FTZ R0, R205, UR26, -R2.reuse ;  /* 0x0000001acd007c23 */ /* 0x104fe20008010802 */
[----:B------:R-:W-:-:S04]  /*9aa0*/  FFMA.FTZ R2, R207, UR26, -R2 ;  /* 0x0000001acf027c23 */ /* 0x000fc80008010802 */
[C---:B------:R-:W-:Y:S01]  /*9ab0*/  HMMA.16816.F32 R36, R8.reuse, R38, R168 ;  /* 0x000000260824723c */ /* 0x040fe200000018a8 */
[----:B------:R-:W-:Y:S01]  /*9ac0*/  MOV R205, R139 ;  /* 0x0000008b00cd7202 */ /* 0x000fe20000000f00 */
[----:B------:R2:W-:Y:S01]  /*9ad0*/  MUFU.EX2 R26, R0 ;  /* 0x00000000001a7308 */ /* 0x0005e20000000800 */
[----:B------:R-:W-:Y:S01]  /*9ae0*/  MOV R207, R155 ;  /* 0x0000009b00cf7202 */ /* 0x000fe20000000f00 */
[----:B------:R-:W-:Y:S01]  /*9af0*/  LDSM.16.MT88.4 R136, [R222+0x9c00] ;  /* 0x009c0000de88783b */ /* 0x000fe20000004200 */
[----:B-----5:R-:W-:Y:S01]  /*9b00*/  F2FP.F16.F32.PACK_AB R93, R25, R27 ;  /* 0x0000001b195d723e */ /* 0x020fe200000000ff */
[C---:B------:R-:W-:Y:S02]  /*9b10*/  HMMA.16816.F32 R16, R8.reuse, R18, R140 ;  /* 0x000000120810723c */ /* 0x040fe4000000188c */
[----:B------:R-:W4:Y:S02]  /*9b20*/  LDSM.16.MT88.4 R152, [R220+0xac00] ;  /* 0x00ac0000dc98783b */ /* 0x000f240000004200 */
[----:B------:R-:W5:Y:S02]  /*9b30*/  MUFU.EX2 R24, R2 ;  /* 0x0000000200187308 */ /* 0x000f640000000800 */
[----:B------:R-:W-:Y:S01]  /*9b40*/  HMMA.16816.F32 R20, R8, R22, R132 ;  /* 0x000000160814723c */ /* 0x000fe20000001884 */
[----:B------:R-:W4:Y:S01]  /*9b50*/  LDSM.16.MT88.4 R168, [R222+0xac00] ;  /* 0x00ac0000dea8783b */ /* 0x000f220000004200 */
[----:B--2---:R-:W-:-:S05]  /*9b60*/  FFMA.FTZ R0, R217, UR26, -R12 ;  /* 0x0000001ad9007c23 */ /* 0x004fca000801080c */
[----:B------:R-:W-:Y:S01]  /*9b70*/  FFMA.FTZ R8, R205, R15, R207 ;  /* 0x0000000fcd087223 */ /* 0x000fe200000100cf */
[----:B------:R2:W1:Y:S03]  /*9b80*/  MUFU.EX2 R33, R0 ;  /* 0x0000000000217308 */ /* 0x0004660000000800 */
[----:B------:R-:W-:Y:S01]  /*9b90*/  FADD.FTZ R11, R204, R8 ;  /* 0x00000008cc0b7221 */ /* 0x000fe20000010000 */
[----:B-----5:R-:W-:Y:S01]  /*9ba0*/  F2FP.F16.F32.PACK_AB R95, R24, R26 ;  /* 0x0000001a185f723e */ /* 0x020fe200000000ff */
[----:B------:R-:W-:-:S04]  /*9bb0*/  FFMA.FTZ R2, R203, R44, R35 ;  /* 0x0000002ccb027223 */ /* 0x000fc80000010023 */
[----:B------:R-:W-:Y:S02]  /*9bc0*/  FADD.FTZ R8, R210, R2 ;  /* 0x00000002d2087221 */ /* 0x000fe40000010000 */
[----:B---3--:R-:W-:Y:S01]  /*9bd0*/  HMMA.16816.F32 R112, R92, R124, R96 ;  /* 0x0000007c5c70723c */ /* 0x008fe20000001860 */
[----:B--2---:R-:W-:-:S06]  /*9be0*/  FFMA.FTZ R0, R215, UR26, -R12 ;  /* 0x0000001ad7007c23 */ /* 0x004fcc000801080c */
[----:B------:R-:W-:Y:S01]  /*9bf0*/  F2FP.F16.F32.PACK_AB R96, R186, R187 ;  /* 0x000000bbba60723e */ /* 0x000fe200000000ff */
[----:B-1----:R-:W-:Y:S01]  /*9c00*/  HMMA.16816.F32 R88, R92, R4, R52 ;  /* 0x000000045c58723c */ /* 0x002fe20000001834 */
[----:B------:R-:W-:Y:S01]  /*9c10*/  F2FP.F16.F32.PACK_AB R97, R33, R179 ;  /* 0x000000b32161723e */ /* 0x000fe200000000ff */
[----:B------:R1:W-:Y:S01]  /*9c20*/  MUFU.EX2 R13, R0 ;  /* 0x00000000000d7308 */ /* 0x0003e20000000800 */
[----:B------:R-:W-:-:S03]  /*9c30*/  F2FP.F16.F32.PACK_AB R98, R183, R185 ;  /* 0x000000b9b762723e */ /* 0x000fc600000000ff */
[C---:B------:R-:W-:Y:S06]  /*9c40*/  HMMA.16816.F32 R120, R92.reuse, R126, R144 ;  /* 0x0000007e5c78723c */ /* 0x040fec0000001890 */
[C---:B----4-:R-:W-:Y:S06]  /*9c50*/  HMMA.16816.F32 R144, R92.reuse, R152, R72 ;  /* 0x000000985c90723c */ /* 0x050fec0000001848 */
[----:B------:R-:W-:Y:S01]  /*9c60*/  HMMA.16816.F32 R128, R92, R136, R60 ;  /* 0x000000885c80723c */ /* 0x000fe2000000183c */
[----:B-1----:R-:W-:-:S04]  /*9c70*/  FFMA.FTZ R0, R216, UR26, -R12 ;  /* 0x0000001ad8007c23 */ /* 0x002fc8000801080c */
[----:B------:R1:W2:Y:S01]  /*9c80*/  MUFU.EX2 R9, R0 ;  /* 0x0000000000097308 */ /* 0x0002a20000000800 */
[C---:B------:R-:W-:Y:S06]  /*9c90*/  HMMA.16816.F32 R140, R92.reuse, R138, R64 ;  /* 0x0000008a5c8c723c */ /* 0x040fec0000001840 */
[C---:B------:R-:W-:Y:S06]  /*9ca0*/  HMMA.16816.F32 R156, R92.reuse, R154, R156 ;  /* 0x0000009a5c9c723c */ /* 0x040fec000000189c */
[----:B------:R-:W-:Y:S01]  /*9cb0*/  HMMA.16816.F32 R160, R92, R168, R160 ;  /* 0x000000a85ca0723c */ /* 0x000fe200000018a0 */
[----:B-1----:R-:W-:Y:S01]  /*9cc0*/  FFMA.FTZ R0, R200, R14, R202 ;  /* 0x0000000ec8007223 */ /* 0x002fe200000100ca */
[----:B--2---:R-:W-:-:S04]  /*9cd0*/  F2FP.F16.F32.PACK_AB R99, R9, R13 ;  /* 0x0000000d0963723e */ /* 0x004fc800000000ff */
[----:B------:R-:W-:Y:S01]  /*9ce0*/  HMMA.16816.F32 R172, R92, R170, R104 ;  /* 0x000000aa5cac723c */ /* 0x000fe20000001868 */
[----:B------:R-:W-:Y:S01]  /*9cf0*/  FADD.FTZ R10, R206, R0 ;  /* 0x00000000ce0a7221 */ /* 0x000fe20000010000 */
[----:B------:R-:W-:Y:S01]  /*9d00*/  FADD.FTZ R0, R209, R3 ;  /* 0x00000003d1007221 */ /* 0x000fe20000010000 */
[----:B------:R-:W-:Y:S02]  /*9d10*/  FADD.FTZ R3, R208, R11 ;  /* 0x0000000bd0037221 */ /* 0x000fe40000010000 */
[----:B------:R-:W-:Y:S01]  /*9d20*/  FADD.FTZ R2, R251, R10 ;  /* 0x0000000afb027221 */ /* 0x000fe20000010000 */
[----:B------:R-:W-:Y:S01]  /*9d30*/  FADD.FTZ R0, R212, R0 ;  /* 0x00000000d4007221 */ /* 0x000fe20000010000 */
[----:B------:R-:W-:Y:S01]  /*9d40*/  HMMA.16816.F32 R84, R96, R4, R84 ;  /* 0x000000046054723c */ /* 0x000fe20000001854 */
[----:B------:R-:W-:Y:S01]  /*9d50*/  FADD.FTZ R3, R213, R3 ;  /* 0x00000003d5037221 */ /* 0x000fe20000010000 */
[----:B------:R-:W-:Y:S01]  /*9d60*/  FADD.FTZ R2, R250, R2 ;  /* 0x00000002fa027221 */ /* 0x000fe20000010000 */
[----:B------:R-:W-:Y:S01]  /*9d70*/  FADD.FTZ R0, R214, R0 ;  /* 0x00000000d6007221 */ /* 0x000fe20000010000 */
[----:B------:R-:W-:Y:S01]  /*9d80*/  MOV R104, R196 ;  /* 0x000000c400687202 */ /* 0x000fe20000000f00 */
        /* <DEDUP_REMOVED lines=52> */
[----:B------:R-:W-:-:S02]  /*a0d0*/  MOV R102, R235 ;  /* 0x000000eb00667202 */ /* 0x000fc40000000f00 */
[----:B------:R-:W-:Y:S01]  /*a0e0*/  FADD.FTZ R0, R24, R0 ;  /* 0x0000000018007221 */ /* 0x000fe20000010000 */
[----:B------:R-:W-:Y:S01]  /*a0f0*/  HMMA.16816.F32 R92, R92, R6, R116 ;  /* 0x000000065c5c723c */ /* 0x000fe20000001874 */
[----:B------:R1:W-:Y:S01]  /*a100*/  STL [R1+0x14], R4 ;  /* 0x0000140401007387 */ /* 0x0003e20000100800 */
[----:B------:R-:W-:-:S03]  /*a110*/  MOV R103, R252 ;  /* 0x000000fc00677202 */ /* 0x000fc60000000f00 */
[----:B------:R1:W-:Y:S01]  /*a120*/  STL [R1+0xc], R3 ;  /* 0x00000c0301007387 */ /* 0x0003e20000100800 */
[C---:B------:R-:W-:Y:S03]  /*a130*/  HMMA.16816.F32 R132, R96.reuse, R136, R68 ;  /* 0x000000886084723c */ /* 0x040fe60000001844 */
        /* <DEDUP_REMOVED lines=14> */
[----:B------:R-:W2:Y:S04]  /*a220*/  LDL.64 R212, [R1+0x18] ;  /* 0x0000180001d47983 */ /* 0x000ea80000100a00 */
[----:B------:R-:W3:Y:S01]  /*a230*/  LDL.64 R198, [R1] ;  /* 0x0000000001c67983 */ /* 0x000ee20000100a00 */
[----:B------:R-:W-:Y:S01]  /*a240*/  UIADD3 UR24, UR25, -0x3, URZ ;  /* 0xfffffffd19187890 */ /* 0x000fe2000fffe03f */
[----:B------:R-:W-:-:S04]  /*a250*/  DEPBAR.LE SB0, 0x0 ;  /* 0x000080000000791a */ /* 0x000fc80000000000 */
        /* <DEDUP_REMOVED lines=8> */
[----:B------:R-:W-:-:S04]  /*a2e0*/  UIADD3 UR4, UR25, -0x3, URZ ;  /* 0xfffffffd19047890 */ /* 0x000fc8000fffe03f */
[----:B------:R-:W-:Y:S01]  /*a2f0*/  UISETP.GT.AND UP0, UPT, UR4, UR15, UPT ;  /* 0x0000000f0400728c */ /* 0x000fe2000bf04270 */
[----:B------:R-:W-:Y:S01]  /*a300*/  BAR.SYNC.DEFER_BLOCKING 0x0 ;  /* 0x0000000000007b1d */ /* 0x000fe20000010000 */
[----:B--2---:R-:W-:-:S04]  /*a310*/  LEA R0, P0, R4, R212, 0x6 ;  /* 0x000000d404007211 */ /* 0x004fc800078030ff */
[----:B------:R-:W-:Y:S02]  /*a320*/  LEA R2, P1, R0, UR6, 0x1 ;  /* 0x0000000600027c11 */ /* 0x000fe4000f8208ff */
[----:B---3--:R-:W-:Y:S02]  /*a330*/  LEA.HI.X R3, R4, R199, R3, 0x6, P0 ;  /* 0x000000c704037211 */ /* 0x008fe400000f3403 */
[----:B------:R-:W-:Y:S02]  /*a340*/  IADD3 R4, P0, R2, UR23, RZ ;  /* 0x0000001702047c10 */ /* 0x000fe4000ff1e0ff */
[----:B------:R-:W-:Y:S01]  /*a350*/  LEA.HI.X R3, R0, UR7, R3, 0x1, P1 ;  /* 0x0000000700037c11 */ /* 0x000fe200088f0c03 */
[----:B------:R-:W-:-:S03]  /*a360*/  IMAD.U32 R0, RZ, RZ, UR24 ;  /* 0x00000018ff007e24 */ /* 0x000fc6000f8e00ff */
[----:B------:R-:W-:Y:S01]  /*a370*/  IADD3.X R5, R3, UR22, RZ, P0, !PT ;  /* 0x0000001603057c10 */ /* 0x000fe200087fe4ff */
[----:B------:R-:W-:Y:S01]  /*a380*/  @!PT LDS RZ, [RZ] ;  /* 0x00000000fffff984 */ /* 0x000fe20000000800 */
[----:B------:R-:W-:Y:S01]  /*a390*/  @!PT LDS RZ, [RZ] ;  /* 0x00000000fffff984 */ /* 0x000fe20000000800 */
[----:B------:R-:W-:Y:S01]  /*a3a0*/  @!PT LDS RZ, [RZ] ;  /* 0x00000000fffff984 */ /* 0x000fe20000000800 */
[----:B------:R-:W-:Y:S04]  /*a3b0*/  LDGSTS.E.BYPASS.LTC128B.128 [R234+0x9000], desc[UR18][R2.64] ;  /* 0x0900000002ea7fae */ /* 0x000fe8000b901d52 */
[----:B------:R-:W-:Y:S04]  /*a3c0*/  LDGSTS.E.BYPASS.LTC128B.128 [R234+0xa000], desc[UR18][R2.64+0x40] ;  /* 0x0a00004002ea7fae */ /* 0x000fe8000b901d52 */
[----:B------:R1:W-:Y:S04]  /*a3d0*/  LDGSTS.E.BYPASS.LTC128B.128 [R234+0xb000], desc[UR18][R2.64+0x80] ;  /* 0x0b00008002ea7fae */ /* 0x0003e8000b901d52 */
[----:B------:R-:W-:Y:S04]  /*a3e0*/  LDGSTS.E.BYPASS.LTC128B.128 [R234+0x9800], desc[UR18][R4.64] ;  /* 0x0980000004ea7fae */ /* 0x000fe8000b901d52 */
[----:B------:R-:W-:Y:S04]  /*a3f0*/  LDGSTS.E.BYPASS.LTC128B.128 [R234+0xa800], desc[UR18][R4.64+0x40] ;  /* 0x0a80004004ea7fae */ /* 0x000fe8000b901d52 */
[----:B------:R2:W-:Y:S04]  /*a400*/  LDGSTS.E.BYPASS.LTC128B.128 [R234+0xb800], desc[UR18][R4.64+0x80] ;  /* 0x0b80008004ea7fae */ /* 0x0005e8000b901d52 */
[----:B------:R-:W-:Y:S04]  /*a410*/  LDSM.16.M88.4 R8, [R224] ;  /* 0x00000000e008783b */ /* 0x000fe80000000200 */
[----:B------:R-:W3:Y:S04]  /*a420*/  LDSM.16.M88.4 R16, [R221+0x6000] ;  /* 0x00600000dd10783b */ /* 0x000ee80000000200 */
[----:B------:R-:W-:Y:S01]  /*a430*/  LDSM.16.M88.4 R20, [R221+0x6c00] ;  /* 0x006c0000dd14783b */ /* 0x000fe20000000200 */
[----:B-1----:R-:W-:-:S03]  /*a440*/  IMAD.MOV.U32 R3, RZ, RZ, R191 ;  /* 0x000000ffff037224 */ /* 0x002fc600078e00bf */
[----:B------:R-:W-:Y:S01]  /*a450*/  LDSM.16.M88.4 R24, [R221+0x6800] ;  /* 0x00680000dd18783b */ /* 0x000fe20000000200 */
[----:B------:R-:W-:-:S03]  /*a460*/  IMAD.MOV.U32 R2, RZ, RZ, R196 ;  /* 0x000000ffff027224 */ /* 0x000fc600078e00c4 */
[----:B------:R-:W1:Y:S04]  /*a470*/  LDSM.16.M88.4 R28, [R221+0x6400] ;  /* 0x00640000dd1c783b */ /* 0x000e680000000200 */
[----:B------:R-:W-:Y:S04]  /*a480*/  LDSM.16.M88.4 R12, [R225+0x1000] ;  /* 0x00100000e10c783b */ /* 0x000fe80000000200 */
[----:B--2---:R-:W2:Y:S04]  /*a490*/  LDSM.16.M88.4 R4, [R224+0x1000] ;  /* 0x00100000e004783b */ /* 0x004ea80000000200 */
[----:B------:R-:W4:Y:S04]  /*a4a0*/  LDSM.16.M88.4 R52, [R223+0x6c00] ;  /* 0x006c0000df34783b */ /* 0x000f280000000200 */
[----:B------:R-:W5:Y:S04]  /*a4b0*/  LDSM.16.M88.4 R44, [R223+0x6800] ;  /* 0x00680000df2c783b */ /* 0x000f680000000200 */
[----:B------:R-:W5:Y:S04]  /*a4c0*/  LDSM.16.M88.4 R40, [R223+0x6000] ;  /* 0x00600000df28783b */ /* 0x000f680000000200 */
[----:B------:R-:W5:Y:S01]  /*a4d0*/  LDSM.16.M88.4 R48, [R223+0x6400] ;  /* 0x00640000df30783b */ /* 0x000f620000000200 */
[C---:B---3--:R-:W-:Y:S03]  /*a4e0*/  HMMA.16816.F32 R184, R8.reuse, R16, RZ ;  /* 0x0000001008b8723c */ /* 0x048fe600000018ff */
[----:B------:R-:W0:Y:S03]  /*a4f0*/  LDGDEPBAR ;  /* 0x00000000000079af */ /* 0x000e260000000000 */
[C---:B------:R-:W-:Y:S06]  /*a500*/  HMMA.16816.F32 R200, R8.reuse, R18, RZ ;  /* 0x0000001208c8723c */ /* 0x040fec00000018ff */
[C---:B-1----:R-:W-:Y:S06]  /*a510*/  HMMA.16816.F32 R180, R8.reuse, R28, RZ ;  /* 0x0000001c08b4723c */ /* 0x042fec00000018ff */
[----:B------:R-:W-:Y:S06]  /*a520*/  HMMA.16816.F32 R196, R8, R30, RZ ;  /* 0x0000001e08c4723c */ /* 0x000fec00000018ff */
[C---:B--2---:R-:W-:Y:S06]  /*a530*/  HMMA.16816.F32 R100, R4.reuse, R16, RZ ;  /* 0x000000100464723c */ /* 0x044fec00000018ff */
[C---:B------:R-:W-:Y:S01]  /*a540*/  HMMA.16816.F32 R64, R4.reuse, R18, RZ ;  /* 0x000000120440723c */ /* 0x040fe200000018ff */
[----:B------:R-:W1:Y:S05]  /*a550*/  LDSM.16.M88.4 R16, [R225] ;  /* 0x00000000e110783b */ /* 0x000e6a0000000200 */
[C---:B------:R-:W-:Y:S06]  /*a560*/  HMMA.16816.F32 R32, R4.reuse, R20, RZ ;  /* 0x000000140420723c */ /* 0x040fec00000018ff */
[C---:B------:R-:W-:Y:S06]  /*a570*/  HMMA.16816.F32 R36, R4.reuse, R24, RZ ;  /* 0x000000180424723c */ /* 0x040fec00000018ff */
[C---:B------:R-:W-:Y:S06]  /*a580*/  HMMA.16816.F32 R60, R4.reuse, R28, RZ ;  /* 0x0000001c043c723c */ /* 0x040fec00000018ff */
[C---:B------:R-:W-:Y:S01]  /*a590*/  HMMA.16816.F32 R56, R4.reuse, R30, RZ ;  /* 0x0000001e0438723c */ /* 0x040fe200000018ff */
[----:B------:R-:W-:Y:S05]  /*a5a0*/  LDSM.16.M88.4 R28, [R221+0x7800] ;  /* 0x00780000dd1c783b */ /* 0x000fea0000000200 */
[C---:B------:R-:W-:Y:S06]  /*a5b0*/  HMMA.16816.F32 R104, R4.reuse, R26, RZ ;  /* 0x0000001a0468723c */ /* 0x040fec00000018ff */
[----:B------:R-:W-:Y:S06]  /*a5c0*/  HMMA.16816.F32 R4, R4, R22, RZ ;  /* 0x000000160404723c */ /* 0x000fec00000018ff */
[C---:B------:R-:W-:Y:S06]  /*a5d0*/  HMMA.16816.F32 R176, R8.reuse, R24, RZ ;  /* 0x0000001808b0723c */ /* 0x040fec00000018ff */
[C---:B------:R-:W-:Y:S01]  /*a5e0*/  HMMA.16816.F32 R192, R8.reuse, R26, RZ ;  /* 0x0000001a08c0723c */ /* 0x040fe200000018ff */
[----:B------:R-:W-:Y:S05]  /*a5f0*/  LDSM.16.M88.4 R24, [R221+0x7c00] ;  /* 0x007c0000dd18783b */ /* 0x000fea0000000200 */
[C---:B------:R-:W-:Y:S06]  /*a600*/  HMMA.16816.F32 R108, R8.reuse, R20, RZ ;  /* 0x00000014086c723c */ /* 0x040fec00000018ff */
[----:B------:R-:W-:Y:S01]  /*a610*/  HMMA.16816.F32 R188, R8, R22, RZ ;  /* 0x0000001608bc723c */ /* 0x000fe200000018ff */
[----:B------:R-:W-:Y:S05]  /*a620*/  LDSM.16.M88.4 R8, [R224+0x2000] ;  /* 0x00200000e008783b */ /* 0x000fea0000000200 */
[C---:B----4-:R-:W-:Y:S01]  /*a630*/  HMMA.16816.F32 R248, R12.reuse, R52, R32 ;  /* 0x000000340cf8723c */ /* 0x050fe20000001820 */
[----:B------:R-:W2:Y:S05]  /*a640*/  LDSM.16.M88.4 R32, [R221+0x7400] ;  /* 0x00740000dd20783b */ /* 0x000eaa0000000200 */
[C---:B-----5:R-:W-:Y:S01]  /*a650*/  HMMA.16816.F32 R244, R12.reuse, R44, R36 ;  /* 0x0000002c0cf4723c */ /* 0x060fe20000001824 */
[----:B------:R-:W3:Y:S05]  /*a660*/  LDSM.16.M88.4 R36, [R221+0x7000] ;  /* 0x00700000dd24783b */ /* 0x000eea0000000200 */
[C---:B------:R-:W-:Y:S06]  /*a670*/  HMMA.16816.F32 R212, R12.reuse, R40, R100 ;  /* 0x000000280cd4723c */ /* 0x040fec0000001864 */
[C---:B------:R-:W-:Y:S06]  /*a680*/  HMMA.16816.F32 R240, R12.reuse, R48, R60 ;  /* 0x000000300cf0723c */ /* 0x040fec000000183c */
[C---:B------:R-:W-:Y:S06]  /*a690*/  HMMA.16816.F32 R204, R12.reuse, R42, R64 ;  /* 0x0000002a0ccc723c */ /* 0x040fec0000001840 */
[C---:B------:R-:W-:Y:S06]  /*a6a0*/  HMMA.16816.F32 R208, R12.reuse, R50, R56 ;  /* 0x000000320cd0723c */ /* 0x040fec0000001838 */
[C---:B------:R-:W-:Y:S06]  /*a6b0*/  HMMA.16816.F32 R216, R12.reuse, R46, R104 ;  /* 0x0000002e0cd8723c */ /* 0x040fec0000001868 */
[----:B------:R-:W-:Y:S01]  /*a6c0*/  HMMA.16816.F32 R236, R12, R54, R4 ;  /* 0x000000360cec723c */ /* 0x000fe20000001804 */
[----:B------:R-:W4:Y:S05]  /*a6d0*/  LDSM.16.M88.4 R4, [R224+0x3000] ;  /* 0x00300000e004783b */ /* 0x000f2a0000000200 */
        /* <DEDUP_REMOVED lines=8> */
[C---:B------:R-:W-:Y:S06]  /*a760*/  HMMA.16816.F32 R108, R16.reuse, R46, R192 ;  /* 0x0000002e106c723c */ /* 0x040fec00000018c0 */
[----:B------:R-:W-:Y:S01]  /*a770*/  HMMA.16816.F32 R104, R16, R54, R188 ;  /* 0x000000361068723c */ /* 0x000fe200000018bc */
[----:B------:R-:W-:Y:S04]  /*a780*/  LDSM.16.M88.4 R52, [R223+0x7c00] ;  /* 0x007c0000df34783b */ /* 0x000fe80000000200 */
[----:B------:R-:W-:Y:S01]  /*a790*/  LDSM.16.M88.4 R16, [R225+0x3000] ;  /* 0x00300000e110783b */ /* 0x000fe20000000200 */
[C---:B--2---:R-:W-:Y:S03]  /*a7a0*/  HMMA.16816.F32 R184, R8.reuse, R32, R12 ;  /* 0x0000002008b8723c */ /* 0x044fe6000000180c */
[----:B------:R-:W1:Y:S03]  /*a7b0*/  LDSM.16.M88.4 R12, [R225+0x2000] ;  /* 0x00200000e10c783b */ /* 0x000e660000000200 */
[C---:B---3--:R-:W-:Y:S01]  /*a7c0*/  HMMA.16816.F32 R188, R8.reuse, R36, R20 ;  /* 0x0000002408bc723c */ /* 0x048fe20000001814 */
[----:B------:R-:W2:Y:S05]  /*a7d0*/  LDSM.16.M88.4 R20, [R223+0x7000] ;  /* 0x00700000df14783b */ /* 0x000eaa0000000200 */
[C---:B------:R-:W-:Y:S06]  /*a7e0*/  HMMA.16816.F32 R180, R8.reuse, R28, R56 ;  /* 0x0000001c08b4723c */ /* 0x040fec0000001838 */
[C---:B------:R-:W-:Y:S06]  /*a7f0*/  HMMA.16816.F32 R176, R8.reuse, R24, R64 ;  /* 0x0000001808b0723c */ /* 0x040fec0000001840 */
[C---:B------:R-:W-:Y:S06]  /*a800*/  HMMA.16816.F32 R56, R8.reuse, R38, R60 ;  /* 0x000000260838723c */ /* 0x040fec000000183c */
[C---:B------:R-:W-:Y:S06]  /*a810*/  HMMA.16816.F32 R44, R8.reuse, R34, R100 ;  /* 0x00000022082c723c */ /* 0x040fec0000001864 */
[C---:B------:R-:W-:Y:S06]  /*a820*/  HMMA.16816.F32 R64, R8.reuse, R30, R108 ;  /* 0x0000001e0840723c */ /* 0x040fec000000186c */
[----:B------:R-:W-:Y:S06]  /*a830*/  HMMA.16816.F32 R60, R8, R26, R104 ;  /* 0x0000001a083c723c */ /* 0x000fec0000001868 */
[C---:B----4-:R-:W-:Y:S06]  /*a840*/  HMMA.16816.F32 R8, R4.reuse, R36, R212 ;  /* 0x000000240408723c */ /* 0x050fec00000018d4 */
[C---:B------:R-:W-:Y:S06]  /*a850*/  HMMA.16816.F32 R192, R4.reuse, R34, R208 ;  /* 0x0000002204c0723c */ /* 0x040fec00000018d0 */
[C---:B------:R-:W-:Y:S06]  /*a860*/  HMMA.16816.F32 R36, R4.reuse, R38, R204 ;  /* 0x000000260424723c */ /* 0x040fec00000018cc */
[C---:B------:R-:W-:Y:S06]  /*a870*/  HMMA.16816.F32 R208, R4.reuse, R30, R216 ;  /* 0x0000001e04d0723c */ /* 0x040fec00000018d8 */
[C---:B------:R-:W-:Y:S01]  /*a880*/  HMMA.16816.F32 R108, R4.reuse, R32, R240 ;  /* 0x00000020046c723c */ /* 0x040fe200000018f0 */
[----:B------:R-:W-:Y:S01]  /*a890*/  LDSM.16.M88.4 R32, [R221+0x8000] ;  /* 0x00800000dd20783b */ /* 0x000fe20000000200 */
[----:B------:R-:W3:Y:S04]  /*a8a0*/  S2R R243, SR_TID.X ;  /* 0x0000000000f37919 */ /* 0x000ee80000002100 */
[C---:B------:R-:W-:Y:S01]  /*a8b0*/  HMMA.16816.F32 R212, R4.reuse, R28, R244 ;  /* 0x0000001c04d4723c */ /* 0x040fe200000018f4 */
[----:B------:R-:W-:Y:S05]  /*a8c0*/  LDSM.16.M88.4 R28, [R223+0x8000] ;  /* 0x00800000df1c783b */ /* 0x000fea0000000200 */
[C---:B------:R-:W-:Y:S06]  /*a8d0*/  HMMA.16816.F32 R216, R4.reuse, R24, R248 ;  /* 0x0000001804d8723c */ /* 0x040fec00000018f8 */
[----:B------:R-:W-:Y:S01]  /*a8e0*/  HMMA.16816.F32 R204, R4, R26, R236 ;  /* 0x0000001a04cc723c */ /* 0x000fe200000018ec */
[----:B------:R-:W4:Y:S04]  /*a8f0*/  LDSM.16.M88.4 R4, [R224+0x4000] ;  /* 0x00400000e004783b */ /* 0x000f280000000200 */
[----:B------:R-:W-:Y:S01]  /*a900*/  LDSM.16.M88.4 R24, [R221+0x8400] ;  /* 0x00840000dd18783b */ /* 0x000fe20000000200 */
[C---:B-1----:R-:W-:Y:S06]  /*a910*/  HMMA.16816.F32 R196, R12.reuse, R40, R184 ;  /* 0x000000280cc4723c */ /* 0x042fec00000018b8 */
[C---:B--2---:R-:W-:Y:S06]  /*a920*/  HMMA.16816.F32 R188, R12.reuse, R20, R188 ;  /* 0x000000140cbc723c */ /* 0x044fec00000018bc */
[----:B------:R-:W-:Y:S01]  /*a930*/  HMMA.16816.F32 R200, R12, R22, R56 ;  /* 0x000000160cc8723c */ /* 0x000fe20000001838 */
[----:B---3--:R-:W-:-:S05]  /*a940*/  IMAD.SHL.U32 R243, R243, 0x2, RZ ;  /* 0x00000002f3f37824 */ /* 0x008fca00078e00ff */
[----:B------:R-:W-:Y:S01]  /*a950*/  HMMA.16816.F32 R184, R12, R42, R44 ;  /* 0x0000002a0cb8723c */ /* 0x000fe2000000182c */
[----:B------:R-:W-:Y:S01]  /*a960*/  LDSM.16.M88.4 R44, [R221+0x8c00] ;  /* 0x008c0000dd2c783b */ /* 0x000fe20000000200 */
[----:B------:R-:W-:-:S04]  /*a970*/  LOP3.LUT R243, R243, 0x6, RZ, 0xc0, !PT ;  /* 0x00000006f3f37812 */ /* 0x000fc800078ec0ff */
[----:B------:R-:W-:Y:S01]  /*a980*/  HMMA.16816.F32 R180, R12, R48, R180 ;  /* 0x000000300cb4723c */ /* 0x000fe200000018b4 */
[----:B------:R-:W-:-:S05]  /*a990*/  IMAD R0, R0, 0x40, R243 ;  /* 0x0000004000007824 */ /* 0x000fca00078e02f3 */
[C---:B------:R-:W-:Y:S01]  /*a9a0*/  HMMA.16816.F32 R104, R12.reuse, R50, R64 ;  /* 0x000000320c68723c */ /* 0x040fe20000001840 */
[C---:B------:R-:W-:Y:S02]  /*a9b0*/  ISETP.GE.AND P3, PT, R0.reuse, R233, PT ;  /* 0x000000e90000720c */ /* 0x040fe40003f66270 */
[C---:B------:R-:W-:Y:S02]  /*a9c0*/  ISETP.GE.AND P4, PT, R0.reuse, R232, PT ;  /* 0x000000e80000720c */ /* 0x040fe40003f86270 */
[C---:B------:R-:W-:Y:S01]  /*a9d0*/  ISETP.LT.OR P3, PT, R0.reuse, R228, P3 ;  /* 0x000000e40000720c */ /* 0x040fe20001f61670 */
[C---:B------:R-:W-:Y:S01]  /*a9e0*/  HMMA.16816.F32 R176, R12.reuse, R52, R176 ;  /* 0x000000340cb0723c */ /* 0x040fe200000018b0 */
[C---:B------:R-:W-:Y:S02]  /*a9f0*/  ISETP.GE.AND P0, PT, R0.reuse, R231, PT ;  /* 0x000000e70000720c */ /* 0x040fe40003f06270 */
[C---:B------:R-:W-:Y:S02]  /*aa00*/  ISETP.LT.OR P4, PT, R0.reuse, R227, P4 ;  /* 0x000000e30000720c */ /* 0x040fe40002781670 */
[----:B------:R-:W-:Y:S01]  /*aa10*/  ISETP.LT.OR P0, PT, R0, R229, P0 ;  /* 0x000000e50000720c */ /* 0x000fe20000701670 */
[----:B------:R-:W-:Y:S01]  /*aa20*/  HMMA.16816.F32 R100, R12, R54, R60 ;  /* 0x000000360c64723c */ /* 0x000fe2000000183c */
[----:B------:R-:W1:Y:S05]  /*aa30*/  LDSM.16.M88.4 R12, [R224+0x5000] ;  /* 0x00500000e00c783b */ /* 0x000e6a0000000200 */
[C---:B------:R-:W-:Y:S01]  /*aa40*/  HMMA.16816.F32 R60, R16.reuse, R22, R36 ;  /* 0x00000016103c723c */ /* 0x040fe20000001824 */
[----:B------:R-:W2:Y:S05]  /*aa50*/  LDSM.16.M88.4 R36, [R221+0x8800] ;  /* 0x00880000dd24783b */ /* 0x000eaa0000000200 */
[C---:B------:R-:W-:Y:S01]  /*aa60*/  HMMA.16816.F32 R56, R16.reuse, R20, R8 ;  /* 0x000000141038723c */ /* 0x040fe20000001808 */
[----:B------:R-:W3:Y:S04]  /*aa70*/  LDSM.16.M88.4 R8, [R225+0x4000] ;  /* 0x00400000e108783b */ /* 0x000ee80000000200 */
[----:B------:R-:W5:Y:S01]  /*aa80*/  LDSM.16.M88.4 R20, [R225+0x5000] ;  /* 0x00500000e114783b */ /* 0x000f620000000200 */
[C---:B------:R-:W-:Y:S06]  /*aa90*/  HMMA.16816.F32 R64, R16.reuse, R40, R108 ;  /* 0x000000281040723c */ /* 0x040fec000000186c */
[----:B------:R-:W-:Y:S06]  /*aaa0*/  HMMA.16816.F32 R108, R16, R42, R192 ;  /* 0x0000002a106c723c */ /* 0x000fec00000018c0 */
[----:B----4-:R-:W-:Y:S06]  /*aab0*/  HMMA.16816.F32 R40, R4, R32, R188 ;  /* 0x000000200428723c */ /* 0x010fec00000018bc */
[C---:B------:R-:W-:Y:S06]  /*aac0*/  HMMA.16816.F32 R212, R16.reuse, R48, R212 ;  /* 0x0000003010d4723c */ /* 0x040fec00000018d4 */
[C---:B------:R-:W-:Y:S06]  /*aad0*/  HMMA.16816.F32 R208, R16.reuse, R50, R208 ;  /* 0x0000003210d0723c */ /* 0x040fec00000018d0 */
[C---:B------:R-:W-:Y:S06]  /*aae0*/  HMMA.16816.F32 R216, R16.reuse, R52, R216 ;  /* 0x0000003410d8723c */ /* 0x040fec00000018d8 */
[----:B------:R-:W-:Y:S06]  /*aaf0*/  HMMA.16816.F32 R204, R16, R54, R204 ;  /* 0x0000003610cc723c */ /* 0x000fec00000018cc */
[----:B-1----:R-:W-:Y:S06]  /*ab00*/  HMMA.16816.F32 R16, R12, R32, R56 ;  /* 0x000000200c10723c */ /* 0x002fec0000001838 */
[-C--:B------:R-:W-:Y:S06]  /*ab10*/  HMMA.16816.F32 R52, R4, R34.reuse, R200 ;  /* 0x000000220434723c */ /* 0x080fec00000018c8 */
[----:B------:R-:W-:Y:S06]  /*ab20*/  HMMA.16816.F32 R32, R12, R34, R60 ;  /* 0x000000220c20723c */ /* 0x000fec000000183c */
[C---:B------:R-:W-:Y:S06]  /*ab30*/  HMMA.16816.F32 R56, R4.reuse, R24, R196 ;  /* 0x000000180438723c */ /* 0x040fec00000018c4 */
[C---:B------:R-:W-:Y:S06]  /*ab40*/  HMMA.16816.F32 R184, R4.reuse, R26, R184 ;  /* 0x0000001a04b8723c */ /* 0x040fec00000018b8 */
[C---:B--2---:R-:W-:Y:S06]  /*ab50*/  HMMA.16816.F32 R180, R4.reuse, R36, R180 ;  /* 0x0000002404b4723c */ /* 0x044fec00000018b4 */
[C---:B------:R-:W-:Y:S06]  /*ab60*/  HMMA.16816.F32 R192, R4.reuse, R38, R104 ;  /* 0x0000002604c0723c */ /* 0x040fec0000001868 */
[C---:B------:R-:W-:Y:S06]  /*ab70*/  HMMA.16816.F32 R196, R4.reuse, R44, R176 ;  /* 0x0000002c04c4723c */ /* 0x040fec00000018b0 */
[----:B------:R-:W-:Y:S01]  /*ab80*/  HMMA.16816.F32 R188, R4, R46, R100 ;  /* 0x0000002e04bc723c */ /* 0x000fe20000001864 */
[----:B------:R-:W1:Y:S01]  /*ab90*/  LDSM.16.M88.4 R4, [R223+0x8400] ;  /* 0x00840000df04783b */ /* 0x000e620000000200 */
[----:B------:R-:W-:-:S02]  /*aba0*/  IMAD.MOV.U32 R179, RZ, RZ, R2 ;  /* 0x000000ffffb37224 */ /* 0x000fc400078e0002 */
[----:B------:R-:W-:Y:S02]  /*abb0*/  VIADD R2, R0, 0x1 ;  /* 0x0000000100027836 */ /* 0x000fe40000000000 */
[-C--:B---3--:R-:W-:Y:S01]  /*abc0*/  HMMA.16816.F32 R40, R8, R28.reuse, R40 ;  /* 0x0000001c0828723c */ /* 0x088fe20000001828 */
[----:B------:R-:W-:Y:S02]  /*abd0*/  IMAD.MOV.U32 R178, RZ, RZ, R3 ;  /* 0x000000ffffb27224 */ /* 0x000fe400078e0003 */
[----:B------:R-:W-:Y:S01]  /*abe0*/  ISETP.GE.AND P6, PT, R2, R233, PT ;  /* 0x000000e90200720c */ /* 0x000fe20003fc6270 */
[----:B------:R-:W-:Y:S01]  /*abf0*/  VIADD R3, R0, 0x9 ;  /* 0x0000000900037836 */ /* 0x000fe20000000000 */
[C---:B------:R-:W-:Y:S01]  /*ac00*/  ISETP.GE.AND P5, PT, R2.reuse, R232, PT ;  /* 0x000000e80200720c */ /* 0x040fe20003fa6270 */
[----:B-----5:R-:W-:Y:S01]  /*ac10*/  HMMA.16816.F32 R16, R20, R28, R16 ;  /* 0x0000001c1410723c */ /* 0x020fe20000001810 */
[C---:B------:R-:W-:Y:S02]  /*ac20*/  ISETP.GE.AND P1, PT, R2.reuse, R231, PT ;  /* 0x000000e70200720c */ /* 0x040fe40003f26270 */
[----:B------:R-:W-:-:S02]  /*ac30*/  ISETP.GE.AND P2, PT, R2, R230, PT ;  /* 0x000000e60200720c */ /* 0x000fc40003f46270 */
[C---:B------:R-:W-:Y:S01]  /*ac40*/  ISETP.LT.OR P6, PT, R2.reuse, R228, P6 ;  /* 0x000000e40200720c */ /* 0x040fe200037c1670 */
[-C--:B------:R-:W-:Y:S01]  /*ac50*/  HMMA.16816.F32 R32, R20, R30.reuse, R32 ;  /* 0x0000001e1420723c */ /* 0x080fe20000001820 */
[C---:B------:R-:W-:Y:S02]  /*ac60*/  ISETP.LT.OR P5, PT, R2.reuse, R227, P5 ;  /* 0x000000e30200720c */ /* 0x040fe40002fa1670 */
[C---:B------:R-:W-:Y:S02]  /*ac70*/  ISETP.LT.OR P1, PT, R2.reuse, R229, P1 ;  /* 0x000000e50200720c */ /* 0x040fe40000f21670 */
[----:B------:R-:W-:Y:S01]  /*ac80*/  ISETP.LT.OR P2, PT, R2, R226, P2 ;  /* 0x000000e20200720c */ /* 0x000fe20001741670 */
[----:B------:R-:W-:Y:S01]  /*ac90*/  HMMA.16816.F32 R28, R8, R30, R52 ;  /* 0x0000001e081c723c */ /* 0x000fe20000001834 */
[----:B------:R-:W-:-:S05]  /*aca0*/  VIADD R2, R0, 0x8 ;  /* 0x0000000800027836 */ /* 0x000fca0000000000 */
[----:B------:R-:W-:Y:S01]  /*acb0*/  FSEL R62, R40, -INF , !P3 ;  /* 0xff800000283e7808 */ /* 0x000fe20005800000 */
[C---:B------:R-:W-:Y:S01]  /*acc0*/  HMMA.16816.F32 R48, R12.reuse, R24, R64 ;  /* 0x000000180c30723c */ /* 0x040fe20000001840 */
[----:B------:R-:W-:Y:S02]  /*acd0*/  ISETP.GE.AND P3, PT, R0, R230, PT ;  /* 0x000000e60000720c */ /* 0x000fe40003f66270 */
[----:B------:R-:W-:Y:S02]  /*ace0*/  FSEL R176, R42, -INF , !P4 ;  /* 0xff8000002ab07808 */ /* 0x000fe40006000000 */
[----:B------:R-:W-:Y:S01]  /*acf0*/  ISETP.LT.OR P3, PT, R0, R226, P3 ;  /* 0x000000e20000720c */ /* 0x000fe20001f61670 */
[----:B------:R-:W-:Y:S01]  /*ad00*/  HMMA.16816.F32 R52, R12, R26, R108 ;  /* 0x0000001a0c34723c */ /* 0x000fe2000000186c */
[----:B------:R-:W-:Y:S02]  /*ad10*/  ISETP.GE.AND P4, PT, R2, R233, PT ;  /* 0x000000e90200720c */ /* 0x000fe40003f86270 */
[----:B------:R-:W-:-:S02]  /*ad20*/  FSEL R106, R16, -INF , !P0 ;  /* 0xff800000106a7808 */ /* 0x000fc40004000000 */
[----:B------:R-:W-:Y:S02]  /*ad30*/  FSEL R107, R18, -INF , !P3 ;  /* 0xff800000126b7808 */ /* 0x000fe40005800000 */
[----:B------:R-:W-:Y:S02]  /*ad40*/  FSEL R177, R17, -INF , !P1 ;  /* 0xff80000011b17808 */ /* 0x000fe40004800000 */
[----:B------:R-:W-:Y:S02]  /*ad50*/  FSEL R108, R19, -INF , !P2 ;  /* 0xff800000136c7808 */ /* 0x000fe40005000000 */
[----:B------:R-:W2:Y:S01]  /*ad60*/  LDSM.16.M88.4 R16, [R223+0x8800] ;  /* 0x00880000df10783b */ /* 0x000ea20000000200 */
[----:B------:R-:W-:Y:S02]  /*ad70*/  ISETP.LT.OR P4, PT, R2, R228, P4 ;  /* 0x000000e40200720c */ /* 0x000fe40002781670 */
[----:B------:R-:W-:Y:S02]  /*ad80*/  FSEL R64, R41, -INF , !P6 ;  /* 0xff80000029407808 */ /* 0x000fe40007000000 */
[----:B------:R-:W-:-:S02]  /*ad90*/  FSEL R101, R43, -INF , !P5 ;  /* 0xff8000002b657808 */ /* 0x000fc40006800000 */
[-C--:B-1----:R-:W-:Y:S01]  /*ada0*/  HMMA.16816.F32 R40, R8, R4.reuse, R56 ;  /* 0x000000040828723c */ /* 0x082fe20000001838 */
[----:B------:R-:W-:Y:S02]  /*adb0*/  FSEL R63, R28, -INF , !P4 ;  /* 0xff8000001c3f7808 */ /* 0x000fe40006000000 */
[CC--:B------:R-:W-:Y:S02]  /*adc0*/  ISETP.GE.AND P3, PT, R2.reuse, R231.reuse, PT ;  /* 0x000000e70200720c */ /* 0x0c0fe40003f66270 */
[CC--:B------:R-:W-:Y:S01]  /*add0*/  ISETP.GE.AND P1, PT, R2.reuse, R230.reuse, PT ;  /* 0x000000e60200720c */ /* 0x0c0fe20003f26270 */
[----:B------:R-:W-:Y:S01]  /*ade0*/  HMMA.16816.F32 R24, R20, R4, R48 ;  /* 0x000000041418723c */ /* 0x000fe20000001830 */
[C---:B------:R-:W-:Y:S02]  /*adf0*/  ISETP.GE.AND P2, PT, R3.reuse, R231, PT ;  /* 0x000000e70300720c */ /* 0x040fe40003f46270 */
[----:B------:R-:W-:Y:S02]  /*ae00*/  ISETP.GE.AND P4, PT, R3, R230, PT ;  /* 0x000000e60300720c */ /* 0x000fe40003f86270 */
[C---:B------:R-:W-:Y:S01]  /*ae10*/  ISETP.LT.OR P3, PT, R2.reuse, R229, P3 ;  /* 0x000000e50200720c */ /* 0x040fe20001f61670 */
[----:B------:R-:W-:Y:S01]  /*ae20*/  HMMA.16816.F32 R48, R12, R36, R212 ;  /* 0x000000240c30723c */ /* 0x000fe200000018d4 */
[----:B------:R-:W-:-:S02]  /*ae30*/  ISETP.LT.OR P1, PT, R2, R226, P1 ;  /* 0x000000e20200720c */ /* 0x000fc40000f21670 */
[C---:B------:R-:W-:Y:S02]  /*ae40*/  ISETP.LT.OR P2, PT, R3.reuse, R229, P2 ;  /* 0x000000e50300720c */ /* 0x040fe40001741670 */
[----:B------:R-:W-:Y:S01]  /*ae50*/  ISETP.LT.OR P4, PT, R3, R226, P4 ;  /* 0x000000e20300720c */ /* 0x000fe20002781670 */
[----:B------:R-:W-:Y:S01]  /*ae60*/  HMMA.16816.F32 R56, R12, R38, R208 ;  /* 0x000000260c38723c */ /* 0x000fe200000018d0 */
[----:B------:R-:W-:Y:S02]  /*ae70*/  ISETP.GE.AND P0, PT, R2, R232, PT ;  /* 0x000000e80200720c */ /* 0x000fe40003f06270 */
[----:B------:R-:W-:Y:S02]  /*ae80*/  FSEL R66, R32, -INF , !P3 ;  /* 0xff80000020427808 */ /* 0x000fe40005800000 */
[----:B------:R-:W-:Y:S02]  /*ae90*/  FSEL R100, R34, -INF , !P1 ;  /* 0xff80000022647808 */ /* 0x000fe40004800000 */
[----:B------:R-:W-:-:S02]  /*aea0*/  FSEL R65, R33, -INF , !P2 ;  /* 0xff80000021417808 */ /* 0x000fc40005000000 */
[----:B------:R-:W-:Y:S02]  /*aeb0*/  FSEL R67, R35, -INF , !P4 ;  /* 0xff80000023437808 */ /* 0x000fe40006000000 */
[----:B------:R-:W-:Y:S01]  /*aec0*/  ISETP.LT.OR P0, PT, R2, R227, P0 ;  /* 0x000000e30200720c */ /* 0x000fe20000701670 */
[C---:B------:R-:W-:Y:S01]  /*aed0*/  HMMA.16816.F32 R32, R8.reuse, R6, R184 ;  /* 0x000000060820723c */ /* 0x040fe200000018b8 */
[C---:B------:R-:W-:Y:S01]  /*aee0*/  ISETP.GE.AND P6, PT, R3.reuse, R233, PT ;  /* 0x000000e90300720c */ /* 0x040fe20003fc6270 */
[C---:B------:R-:W-:Y:S01]  /*aef0*/  VIADD R2, R0.reuse, 0x10 ;  /* 0x0000001000027836 */ /* 0x040fe20000000000 */
[C---:B------:R-:W-:Y:S02]  /*af00*/  ISETP.GE.AND P5, PT, R3.reuse, R232, PT ;  /* 0x000000e80300720c */ /* 0x040fe40003fa6270 */
[C---:B------:R-:W-:Y:S01]  /*af10*/  ISETP.LT.OR P6, PT, R3.reuse, R228, P6 ;  /* 0x000000e40300720c */ /* 0x040fe200037c1670 */
[----:B--2---:R-:W-:Y:S01]  /*af20*/  HMMA.16816.F32 R36, R8, R16, R180 ;  /* 0x000000100824723c */ /* 0x004fe200000018b4 */
[----:B------:R-:W-:Y:S01]  /*af30*/  ISETP.LT.OR P5, PT, R3, R227, P5 ;  /* 0x000000e30300720c */ /* 0x000fe20002fa1670 */
[----:B------:R-:W-:Y:S01]  /*af40*/  VIADD R3, R0, 0x11 ;  /* 0x0000001100037836 */ /* 0x000fe20000000000 */
[----:B------:R-:W-:-:S02]  /*af50*/  FSEL R110, R30, -INF , !P0 ;  /* 0xff8000001e6e7808 */ /* 0x000fc40004000000 */
[C---:B------:R-:W-:Y:S01]  /*af60*/  ISETP.GE.AND P0, PT, R2.reuse, R233, PT ;  /* 0x000000e90200720c */ /* 0x040fe20003f06270 */
[----:B------:R-:W-:Y:S01]  /*af70*/  HMMA.16816.F32 R56, R20, R18, R56 ;  /* 0x000000121438723c */ /* 0x000fe20000001838 */
[C---:B------:R-:W-:Y:S02]  /*af80*/  ISETP.GE.AND P3, PT, R2.reuse, R232, PT ;  /* 0x000000e80200720c */ /* 0x040fe40003f66270 */
[C---:B------:R-:W-:Y:S02]  /*af90*/  ISETP.GE.AND P1, PT, R2.reuse, R231, PT ;  /* 0x000000e70200720c */ /* 0x040fe40003f26270 */
[----:B------:R-:W-:Y:S02]  /*afa0*/  ISETP.GE.AND P2, PT, R2, R230, PT ;  /* 0x000000e60200720c */ /* 0x000fe40003f46270 */
[----:B------:R-:W-:Y:S02]  /*afb0*/  FSEL R61, R29, -INF , !P6 ;  /* 0xff8000001d3d7808 */ /* 0x000fe40007000000 */
[----:B------:R-:W-:-:S02]  /*afc0*/  FSEL R109, R31, -INF , !P5 ;  /* 0xff8000001f6d7808 */ /* 0x000fc40006800000 */
[----:B------:R-:W-:Y:S01]  /*afd0*/  HMMA.16816.F32 R28, R20, R6, R52 ;  /* 0x00000006141c723c */ /* 0x000fe20000001834 */
[C---:B------:R-:W-:Y:S01]  /*afe0*/  ISETP.LT.OR P0, PT, R2.reuse, R228, P0 ;  /* 0x000000e40200720c */ /* 0x040fe20000701670 */
[----:B------:R-:W1:Y:S01]  /*aff0*/  LDSM.16.M88.4 R4, [R223+0x8c00] ;  /* 0x008c0000df04783b */ /* 0x000e620000000200 */
[----:B------:R-:W-:Y:S01]  /*b000*/  ISETP.LT.OR P3, PT, R2, R227, P3 ;  /* 0x000000e30200720c */ /* 0x000fe20001f61670 */
[----:B------:R-:W-:-:S04]  /*b010*/  DEPBAR.LE SB0, 0x0 ;  /* 0x000080000000791a */ /* 0x000fc80000000000 */
[----:B------:R-:W-:Y:S01]  /*b020*/  BAR.SYNC.DEFER_BLOCKING 0x0 ;  /* 0x0000000000007b1d */ /* 0x000fe20000010000 */
[C---:B------:R-:W-:Y:S02]  /*b030*/  ISETP.LT.OR P1, PT, R2.reuse, R229, P1 ;  /* 0x000000e50200720c */ /* 0x040fe40000f21670 */
[----:B------:R-:W-:Y:S01]  /*b040*/  ISETP.LT.OR P2, PT, R2, R226, P2 ;  /* 0x000000e20200720c */ /* 0x000fe20001741670 */
[----:B------:R-:W-:Y:S01]  /*b050*/  VIADD R2, R0, 0x18 ;  /* 0x0000001800027836 */ /* 0x000fe20000000000 */
[----:B------:R-:W-:Y:S02]  /*b060*/  FSEL R60, R40, -INF , !P0 ;  /* 0xff800000283c7808 */ /* 0x000fe40004000000 */
[C---:B------:R-:W-:Y:S02]  /*b070*/  ISETP.GE.AND P4, PT, R3.reuse, R233, PT ;  /* 0x000000e90300720c */ /* 0x040fe40003f86270 */
[C---:B------:R-:W-:Y:S02]  /*b080*/  ISETP.GE.AND P6, PT, R3.reuse, R232, PT ;  /* 0x000000e80300720c */ /* 0x040fe40003fc6270 */
[----:B------:R-:W-:-:S02]  /*b090*/  ISETP.GE.AND P5, PT, R3, R231, PT ;  /* 0x000000e70300720c */ /* 0x000fc40003fa6270 */
[C---:B------:R-:W-:Y:S02]  /*b0a0*/  ISETP.GE.AND P0, PT, R3.reuse, R230, PT ;  /* 0x000000e60300720c */ /* 0x040fe40003f06270 */
[----:B------:R-:W-:Y:S02]  /*b0b0*/  FSEL R203, R42, -INF , !P3 ;  /* 0xff8000002acb7808 */ /* 0x000fe40005800000 */
[----:B------:R-:W-:Y:S02]  /*b0c0*/  ISETP.GE.AND P3, PT, R2, R233, PT ;  /* 0x000000e90200720c */ /* 0x000fe40003f66270 */
[C---:B------:R-:W-:Y:S02]  /*b0d0*/  ISETP.LT.OR P4, PT, R3.reuse, R228, P4 ;  /* 0x000000e40300720c */ /* 0x040fe40002781670 */
[C---:B------:R-:W-:Y:S02]  /*b0e0*/  ISETP.LT.OR P6, PT, R3.reuse, R227, P6 ;  /* 0x000000e30300720c */ /* 0x040fe400037c1670 */
[----:B------:R-:W-:-:S02]  /*b0f0*/  ISETP.LT.OR P5, PT, R3, R229, P5 ;  /* 0x000000e50300720c */ /* 0x000fc40002fa1670 */
[----:B------:R-:W-:Y:S01]  /*b100*/  ISETP.LT.OR P0, PT, R3, R226, P0 ;  /* 0x000000e20300720c */ /* 0x000fe20000701670 */
[----:B------:R-:W-:Y:S01]  /*b110*/  VIADD R3, R0, 0x19 ;  /* 0x0000001900037836 */ /* 0x000fe20000000000 */
[----:B------:R-:W-:Y:S02]  /*b120*/  ISETP.LT.OR P3, PT, R2, R228, P3 ;  /* 0x000000e40200720c */ /* 0x000fe40001f61670 */
[----:B------:R-:W-:Y:S02]  /*b130*/  FSEL R54, R24, -INF , !P1 ;  /* 0xff80000018367808 */ /* 0x000fe40004800000 */
[----:B------:R-:W-:Y:S02]  /*b140*/  FSEL R200, R26, -INF , !P2 ;  /* 0xff8000001ac87808 */ /* 0x000fe40005000000 */
[----:B------:R-:W-:Y:S02]  /*b150*/  FSEL R55, R25, -INF , !P5 ;  /* 0xff80000019377808 */ /* 0x000fe40006800000 */
[----:B------:R-:W-:-:S02]  /*b160*/  FSEL R201, R27, -INF , !P0 ;  /* 0xff8000001bc97808 */ /* 0x000fc40004000000 */
[----:B------:R-:W-:Y:S01]  /*b170*/  FSEL R53, R41, -INF , !P4 ;  /* 0xff80000029357808 */ /* 0x000fe20006000000 */
[----:B------:R-:W-:Y:S01]  /*b180*/  HMMA.16816.F32 R24, R20, R16, R48 ;  /* 0x000000101418723c */ /* 0x000fe20000001830 */
[----:B------:R-:W-:Y:S02]  /*b190*/  FSEL R52, R32, -INF , !P3 ;  /* 0xff80000020347808 */ /* 0x000fe40005800000 */
[CC--:B------:R-:W-:Y:S02]  /*b1a0*/  ISETP.GE.AND P2, PT, R2.reuse, R231.reuse, PT ;  /* 0x000000e70200720c */ /* 0x0c0fe40003f46270 */
[-C--:B------:R-:W-:Y:S02]  /*b1b0*/  ISETP.GE.AND P4, PT, R2, R230.reuse, PT ;  /* 0x000000e60200720c */ /* 0x080fe40003f86270 */
[C---:B------:R-:W-:Y:S02]  /*b1c0*/  ISETP.GE.AND P0, PT, R3.reuse, R231, PT ;  /* 0x000000e70300720c */ /* 0x040fe40003f06270 */
[----:B------:R-:W-:-:S02]  /*b1d0*/  ISETP.GE.AND P3, PT, R3, R230, PT ;  /* 0x000000e60300720c */ /* 0x000fc40003f66270 */
[C---:B------:R-:W-:Y:S02]  /*b1e0*/  ISETP.GE.AND P1, PT, R2.reuse, R232, PT ;  /* 0x000000e80200720c */ /* 0x040fe40003f26270 */
[CC--:B------:R-:W-:Y:S02]  /*b1f0*/  ISETP.LT.OR P2, PT, R2.reuse, R229.reuse, P2 ;  /* 0x000000e50200720c */ /* 0x0c0fe40001741670 */
[-C--:B------:R-:W-:Y:S02]  /*b200*/  ISETP.LT.OR P4, PT, R2, R226.reuse, P4 ;  /* 0x000000e20200720c */ /* 0x080fe40002781670 */
[----:B------:R-:W-:Y:S02]  /*b210*/  FSEL R208, R43, -INF , !P6 ;  /* 0xff8000002bd07808 */ /* 0x000fe40007000000 */
[C---:B------:R-:W-:Y:S01]  /*b220*/  ISETP.LT.OR P0, PT, R3.reuse, R229, P0 ;  /* 0x000000e50300720c */ /* 0x040fe20000701670 */
[----:B------:R-:W-:Y:S01]  /*b230*/  HMMA.16816.F32 R40, R12, R44, R216 ;  /* 0x0000002c0c28723c */ /* 0x000fe200000018d8 */
[----:B------:R-:W-:-:S02]  /*b240*/  ISETP.LT.OR P3, PT, R3, R226, P3 ;  /* 0x000000e20300720c */ /* 0x000fc40001f61670 */
[C---:B------:R-:W-:Y:S02]  /*b250*/  ISETP.GE.AND P6, PT, R3.reuse, R233, PT ;  /* 0x000000e90300720c */ /* 0x040fe40003fc6270 */
[----:B------:R-:W-:Y:S01]  /*b260*/  ISETP.GE.AND P5, PT, R3, R232, PT ;  /* 0x000000e80300720c */ /* 0x000fe20003fa6270 */
[----:B------:R-:W-:Y:S01]  /*b270*/  HMMA.16816.F32 R44, R12, R46, R204 ;  /* 0x0000002e0c2c723c */ /* 0x000fe200000018cc */
[----:B------:R-:W-:Y:S01]  /*b280*/  ISETP.LT.OR P1, PT, R2, R227, P1 ;  /* 0x000000e30200720c */ /* 0x000fe20000f21670 */
[----:B------:R-:W-:Y:S01]  /*b290*/  VIADD R2, R0, 0x20 ;  /* 0x0000002000027836 */ /* 0x000fe20000000000 */
[----:B------:R-:W-:Y:S02]  /*b2a0*/  FSEL R48, R28, -INF , !P2 ;  /* 0xff8000001c307808 */ /* 0x000fe40005000000 */
[----:B------:R-:W-:Y:S01]  /*b2b0*/  FSEL R51, R30, -INF , !P4 ;  /* 0xff8000001e337808 */ /* 0x000fe20006000000 */
[----:B-1----:R-:W-:Y:S01]  /*b2c0*/  HMMA.16816.F32 R12, R8, R4, R196 ;  /* 0x00000004080c723c */ /* 0x002fe200000018c4 */
[----:B------:R-:W-:-:S02]  /*b2d0*/  FSEL R49, R29, -INF , !P0 ;  /* 0xff8000001d317808 */ /* 0x000fc40004000000 */
[----:B------:R-:W-:Y:S02]  /*b2e0*/  FSEL R50, R31, -INF , !P3 ;  /* 0xff8000001f327808 */ /* 0x000fe40005800000 */
[C---:B------:R-:W-:Y:S01]  /*b2f0*/  ISETP.LT.OR P6, PT, R3.reuse, R228, P6 ;  /* 0x000000e40300720c */ /* 0x040fe200037c1670 */
[----:B------:R-:W-:Y:S01]  /*b300*/  HMMA.16816.F32 R28, R8, R18, R192 ;  /* 0x00000012081c723c */ /* 0x000fe200000018c0 */
[----:B------:R-:W-:Y:S01]  /*b310*/  ISETP.LT.OR P5, PT, R3, R227, P5 ;  /* 0x000000e30300720c */ /* 0x000fe20002fa1670 */
[----:B------:R-:W-:Y:S01]  /*b320*/  VIADD R3, R0, 0x21 ;  /* 0x0000002100037836 */ /* 0x000fe20000000000 */
[----:B------:R-:W-:Y:S02]  /*b330*/  FSEL R209, R34, -INF , !P1 ;  /* 0xff80000022d17808 */ /* 0x000fe40004800000 */
[C---:B------:R-:W-:Y:S01]  /*b340*/  ISETP.GE.AND P1, PT, R2.reuse, R233, PT ;  /* 0x000000e90200720c */ /* 0x040fe20003f26270 */
[----:B------:R-:W-:Y:S01]  /*b350*/  HMMA.16816.F32 R40, R20, R4, R40 ;  /* 0x000000041428723c */ /* 0x000fe20000001828 */
[----:B------:R-:W-:-:S02]  /*b360*/  ISETP.GE.AND P2, PT, R2, R232, PT ;  /* 0x000000e80200720c */ /* 0x000fc40003f46270 */
[C---:B------:R-:W-:Y:S02]  /*b370*/  ISETP.GE.AND P4, PT, R2.reuse, R231, PT ;  /* 0x000000e70200720c */ /* 0x040fe40003f86270 */
[----:B------:R-:W-:Y:S01]  /*b380*/  ISETP.GE.AND P0, PT, R2, R230, PT ;  /* 0x000000e60200720c */ /* 0x000fe20003f06270 */
[----:B------:R-:W-:Y:S01]  /*b390*/  HMMA.16816.F32 R44, R20, R6, R44 ;  /* 0x00000006142c723c */ /* 0x000fe2000000182c */
[----:B------:R-:W-:Y:S01]  /*b3a0*/  ISETP.GE.AND P3, PT, R3, R233, PT ;  /* 0x000000e90300720c */ /* 0x000fe20003f66270 */
[----:B------:R-:W-:Y:S01]  /*b3b0*/  VIADD R4, R0, 0x38 ;  /* 0x0000003800047836 */ /* 0x000fe20000000000 */
        /* <DEDUP_REMOVED lines=10> */
[----:B------:R-:W-:Y:S02]  /*b460*/  FSEL R16, R33, -INF , !P6 ;  /* 0xff80000021107808 */ /* 0x000fe40007000000 */
[----:B------:R-:W-:Y:S02]  /*b470*/  FSEL R202, R35, -INF , !P5 ;  /* 0xff80000023ca7808 */ /* 0x000fe40006800000 */
[----:B------:R-:W-:Y:S01]  /*b480*/  FSEL R210, R36, -INF , !P1 ;  /* 0xff80000024d27808 */ /* 0x000fe20004800000 */
[----:B------:R-:W-:Y:S01]  /*b490*/  HMMA.16816.F32 R32, R8, R6, R188 ;  /* 0x000000060820723c */ /* 0x000fe200000018bc */
[C---:B------:R-:W-:Y:S02]  /*b4a0*/  ISETP.GE.AND P2, PT, R2.reuse, R233, PT ;  /* 0x000000e90200720c */ /* 0x040fe40003f46270 */
[C---:B------:R-:W-:Y:S02]  /*b4b0*/  ISETP.GE.AND P4, PT, R2.reuse, R232, PT ;  /* 0x000000e80200720c */ /* 0x040fe40003f86270 */
[----:B------:R-:W-:-:S02]  /*b4c0*/  ISETP.GE.AND P0, PT, R2, R231, PT ;  /* 0x000000e70200720c */ /* 0x000fc40003f06270 */
[C---:B------:R-:W-:Y:S02]  /*b4d0*/  ISETP.GE.AND P3, PT, R2.reuse, R230, PT ;  /* 0x000000e60200720c */ /* 0x040fe40003f66270 */
[C---:B------:R-:W-:Y:S02]  /*b4e0*/  ISETP.GE.AND P6, PT, R3.reuse, R232, PT ;  /* 0x000000e80300720c */ /* 0x040fe40003fc6270 */
[C---:B------:R-:W-:Y:S02]  /*b4f0*/  ISETP.GE.AND P5, PT, R3.reuse, R231, PT ;  /* 0x000000e70300720c */ /* 0x040fe40003fa6270 */
[----:B------:R-:W-:Y:S02]  /*b500*/  ISETP.GE.AND P1, PT, R3, R230, PT ;  /* 0x000000e60300720c */ /* 0x000fe40003f26270 */
[C---:B------:R-:W-:Y:S02]  /*b510*/  ISETP.LT.OR P2, PT, R2.reuse, R228, P2 ;  /* 0x000000e40200720c */ /* 0x040fe40001741670 */
[----:B------:R-:W-:-:S02]  /*b520*/  ISETP.LT.OR P4, PT, R2, R227, P4 ;  /* 0x000000e30200720c */ /* 0x000fc40002781670 */
[C---:B------:R-:W-:Y:S02]  /*b530*/  ISETP.LT.OR P0, PT, R2.reuse, R229, P0 ;  /* 0x000000e50200720c */ /* 0x040fe40000701670 */
[-C--:B------:R-:W-:Y:S01]  /*b540*/  ISETP.LT.OR P3, PT, R2, R226.reuse, P3 ;  /* 0x000000e20200720c */ /* 0x080fe20001f61670 */
[----:B------:R-:W-:Y:S01]  /*b550*/  VIADD R2, R0, 0x29 ;  /* 0x0000002900027836 */ /* 0x000fe20000000000 */
[C---:B------:R-:W-:Y:S02]  /*b560*/  ISETP.LT.OR P6, PT, R3.reuse, R227, P6 ;  /* 0x000000e30300720c */ /* 0x040fe400037c1670 */
[C---:B------:R-:W-:Y:S02]  /*b570*/  ISETP.LT.OR P5, PT, R3.reuse, R229, P5 ;  /* 0x000000e50300720c */ /* 0x040fe40002fa1670 */
[----:B------:R-:W-:Y:S02]  /*b580*/  ISETP.LT.OR P1, PT, R3, R226, P1 ;  /* 0x000000e20300720c */ /* 0x000fe40000f21670 */
        /* <DEDUP_REMOVED lines=9> */
[----:B------:R-:W-:Y:S01]  /*b620*/  FMNMX.FTZ R8, R64, R3, !PT ;  /* 0x0000000340087209 */ /* 0x000fe20007810000 */
[----:B------:R-:W-:Y:S01]  /*b630*/  VIADD R3, R0, 0x30 ;  /* 0x0000003000037836 */ /* 0x000fe20000000000 */
[C---:B------:R-:W-:Y:S02]  /*b640*/  ISETP.LT.OR P6, PT, R2.reuse, R228, P6 ;  /* 0x000000e40200720c */ /* 0x040fe400037c1670 */
[C---:B------:R-:W-:Y:S02]  /*b650*/  ISETP.LT.OR P1, PT, R2.reuse, R227, P1 ;  /* 0x000000e30200720c */ /* 0x040fe40000f21670 */
[----:B------:R-:W-:-:S02]  /*b660*/  ISETP.LT.OR P5, PT, R2, R229, P5 ;  /* 0x000000e50200720c */ /* 0x000fc40002fa1670 */
[----:B------:R-:W-:Y:S02]  /*b670*/  ISETP.LT.OR P2, PT, R2, R226, P2 ;  /* 0x000000e20200720c */ /* 0x000fe40001741670 */
[----:B------:R-:W-:Y:S02]  /*b680*/  FMNMX.FTZ R2, R63, R8, !PT ;  /* 0x000000083f027209 */ /* 0x000fe40007810000 */
[----:B------:R-:W-:Y:S02]  /*b690*/  FSEL R237, R30, -INF , !P4 ;  /* 0xff8000001eed7808 */ /* 0x000fe40006000000 */
[----:B------:R-:W-:Y:S01]  /*b6a0*/  FMNMX.FTZ R8, R61, R2, !PT ;  /* 0x000000023d087209 */ /* 0x000fe20007810000 */
[----:B------:R-:W-:Y:S01]  /*b6b0*/  VIADD R2, R0, 0x31 ;  /* 0x0000003100027836 */ /* 0x000fe20000000000 */
[----:B------:R-:W-:Y:S02]  /*b6c0*/  FSEL R238, R31, -INF , !P1 ;  /* 0xff8000001fee7808 */ /* 0x000fe40004800000 */
[----:B------:R-:W-:-:S02]  /*b6d0*/  FMNMX.FTZ R8, R60, R8, !PT ;  /* 0x000000083c087209 */ /* 0x000fc40007810000 */
[C---:B------:R-:W-:Y:S02]  /*b6e0*/  ISETP.GE.AND P4, PT, R3.reuse, R233, PT ;  /* 0x000000e90300720c */ /* 0x040fe40003f86270 */
[----:B------:R-:W-:Y:S02]  /*b6f0*/  ISETP.GE.AND P1, PT, R3, R232, PT ;  /* 0x000000e80300720c */ /* 0x000fe40003f26270 */
[----:B------:R-:W-:Y:S02]  /*b700*/  FMNMX.FTZ R8, R53, R8, !PT ;  /* 0x0000000835087209 */ /* 0x000fe40007810000 */
[C---:B------:R-:W-:Y:S02]  /*b710*/  ISETP.LT.OR P4, PT, R3.reuse, R228, P4 ;  /* 0x000000e40300720c */ /* 0x040fe40002781670 */
[----:B------:R-:W-:Y:S02]  /*b720*/  ISETP.LT.OR P1, PT, R3, R227, P1 ;  /* 0x000000e30300720c */ /* 0x000fe40000f21670 */
[----:B------:R-:W-:-:S02]  /*b730*/  FMNMX.FTZ R8, R52, R8, !PT ;  /* 0x0000000834087209 */ /* 0x000fc40007810000 */
[----:B------:R-:W-:Y:S02]  /*b740*/  FSEL R206, R12, -INF , !P4 ;  /* 0xff8000000cce7808 */ /* 0x000fe40006000000 */
[----:B------:R-:W-:Y:S02]  /*b750*/  FSEL R240, R14, -INF , !P1 ;  /* 0xff8000000ef07808 */ /* 0x000fe40004800000 */
[C---:B------:R-:W-:Y:S02]  /*b760*/  ISETP.GE.AND P4, PT, R3.reuse, R231, PT ;  /* 0x000000e70300720c */ /* 0x040fe40003f86270 */
[----:B------:R-:W-:Y:S02]  /*b770*/  ISETP.GE.AND P1, PT, R3, R230, PT ;  /* 0x000000e60300720c */ /* 0x000fe40003f26270 */
[----:B------:R-:W-:Y:S02]  /*b780*/  FMNMX.FTZ R8, R16, R8, !PT ;  /* 0x0000000810087209 */ /* 0x000fe40007810000 */
[----:B------:R-:W-:-:S02]  /*b790*/  FSEL R198, R29, -INF , !P6 ;  /* 0xff8000001dc67808 */ /* 0x000fc40007000000 */
[----:B------:R-:W-:Y:S02]  /*b7a0*/  ISETP.GE.AND P6, PT, R2, R233, PT ;  /* 0x000000e90200720c */ /* 0x000fe40003fc6270 */
[C---:B------:R-:W-:Y:S02]  /*b7b0*/  ISETP.LT.OR P4, PT, R3.reuse, R229, P4 ;  /* 0x000000e50300720c */ /* 0x040fe40002781670 */
[----:B------:R-:W-:Y:S02]  /*b7c0*/  ISETP.LT.OR P1, PT, R3, R226, P1 ;  /* 0x000000e20300720c */ /* 0x000fe40000f21670 */
[----:B------:R-:W-:Y:S02]  /*b7d0*/  FMNMX.FTZ R3, R210, R8, !PT ;  /* 0x00000008d2037209 */ /* 0x000fe40007810000 */
[----:B------:R-:W-:Y:S02]  /*b7e0*/  ISETP.LT.OR P6, PT, R2, R228, P6 ;  /* 0x000000e40200720c */ /* 0x000fe400037c1670 */
[----:B------:R-:W-:-:S02]  /*b7f0*/  FSEL R193, R56, -INF , !P0 ;  /* 0xff80000038c17808 */ /* 0x000fc40004000000 */
[----:B------:R-:W-:Y:S02]  /*b800*/  FMNMX.FTZ R3, R195, R3, !PT ;  /* 0x00000003c3037209 */ /* 0x000fe40007810000 */
[----:B------:R-:W-:Y:S02]  /*b810*/  ISETP.GE.AND P0, PT, R4, R233, PT ;  /* 0x000000e90400720c */ /* 0x000fe40003f06270 */
[----:B------:R-:W-:Y:S02]  /*b820*/  FSEL R218, R13, -INF , !P6 ;  /* 0xff8000000dda7808 */ /* 0x000fe40007000000 */
[----:B------:R-:W-:Y:S02]  /*b830*/  ISETP.GE.AND P6, PT, R2, R232, PT ;  /* 0x000000e80200720c */ /* 0x000fe40003fc6270 */
[----:B------:R-:W-:Y:S01]  /*b840*/  FMNMX.FTZ R5, R214, R3, !PT ;  /* 0x00000003d6057209 */ /* 0x000fe20007810000 */
[----:B------:R-:W-:Y:S01]  /*b850*/  VIADD R3, R0, 0x39 ;  /* 0x0000003900037836 */ /* 0x000fe20000000000 */
[----:B------:R-:W-:-:S02]  /*b860*/  ISETP.LT.OR P0, PT, R4, R228, P0 ;  /* 0x000000e40400720c */ /* 0x000fc40000701670 */
[----:B------:R-:W-:Y:S02]  /*b870*/  ISETP.LT.OR P6, PT, R2, R227, P6 ;  /* 0x000000e30200720c */ /* 0x000fe400037c1670 */
[----:B------:R-:W-:Y:S02]  /*b880*/  FMNMX.FTZ R0, R198, R5, !PT ;  /* 0x00000005c6007209 */ /* 0x000fe40007810000 */
[----:B------:R-:W-:Y:S02]  /*b890*/  FSEL R199, R32, -INF , !P0 ;  /* 0xff80000020c77808 */ /* 0x000fe40004000000 */
[----:B------:R-:W-:Y:S02]  /*b8a0*/  PLOP3.LUT P0, PT, PT, PT, UP0, 0x80, 0x0 ;  /* 0x000000000000781c */ /* 0x000fe40003f0f008 */
[----:B------:R-:W-:Y:S02]  /*b8b0*/  FSEL R244, R15, -INF , !P6 ;  /* 0xff8000000ff47808 */ /* 0x000fe40007000000 */
[----:B------:R-:W-:-:S02]  /*b8c0*/  ISETP.GE.AND P6, PT, R3, R233, PT ;  /* 0x000000e90300720c */ /* 0x000fc40003fc6270 */
[----:B------:R-:W-:Y:S02]  /*b8d0*/  FMNMX.FTZ R0, R206, R0, !PT ;  /* 0x00000000ce007209 */ /* 0x000fe40007810000 */
[----:B------:R-:W-:Y:S02]  /*b8e0*/  ISETP.LT.OR P6, PT, R3, R228, P6 ;  /* 0x000000e40300720c */ /* 0x000fe400037c1670 */
[----:B------:R-:W-:Y:S02]  /*b8f0*/  FMNMX.FTZ R0, R218, R0, !PT ;  /* 0x00000000da007209 */ /* 0x000fe40007810000 */
[----:B------:R-:W-:Y:S02]  /*b900*/  FSEL R236, R33, -INF , !P6 ;  /* 0xff80000021ec7808 */ /* 0x000fe40007000000 */
[----:B------:R-:W-:Y:S02]  /*b910*/  FMNMX.FTZ R0, R199, R0, !PT ;  /* 0x00000000c7007209 */ /* 0x000fe40007810000 */
[----:B------:R-:W-:-:S02]  /*b920*/  ISETP.GE.AND P6, PT, R4, R232, PT ;  /* 0x000000e80400720c */ /* 0x000fc40003fc6270 */
[----:B------:R-:W-:Y:S02]  /*b930*/  FMNMX.FTZ R10, R179, R176, !PT ;  /* 0x000000b0b30a7209 */ /* 0x000fe40007810000 */
[----:B------:R-:W-:Y:S01]  /*b940*/  FMNMX.FTZ R5, R236, R0, !PT ;  /* 0x00000000ec057209 */ /* 0x000fe20007810000 */
[----:B------:R-:W-:Y:S08]  /*b950*/  @!P0 BRA `(.L_x_171) ;  /* 0x0000000000708947 */ /* 0x000ff00003800000 */
        /* <DEDUP_REMOVED lines=13> */
[----:B---3--:R-:W-:Y:S02]  /*ba30*/  LEA.HI.X R7, R7, R243, R6, 0x6, P0 ;  /* 0x000000f307077211 */ /* 0x008fe400000f3406 */
[----:B------:R-:W-:-:S04]  /*ba40*/  LEA R6, P0, R0, UR4, 0x1 ;  /* 0x0000000400067c11 */ /* 0x000fc8000f8008ff */
[----:B------:R-:W-:Y:S02]  /*ba50*/  LEA.HI.X R7, R0, UR5, R7, 0x1, P0 ;  /* 0x0000000500077c11 */ /* 0x000fe400080f0c07 */
[----:B------:R-:W-:-:S03]  /*ba60*/  IADD3 R8, P0, R6, UR21, RZ ;  /* 0x0000001506087c10 */ /* 0x000fc6000ff1e0ff */
[----:B------:R-:W-:Y:S01]  /*ba70*/  @!PT LDS RZ, [RZ] ;  /* 0x00000000fffff984 */ /* 0x000fe20000000800 */
[----:B------:R-:W-:Y:S01]  /*ba80*/  @!PT LDS RZ, [RZ] ;  /* 0x00000000fffff984 */ /* 0x000fe20000000800 */
[----:B------:R-:W-:Y:S01]  /*ba90*/  @!PT LDS RZ, [RZ] ;  /* 0x00000000fffff984 */ /* 0x000fe20000000800 */
[----:B------:R1:W-:Y:S01]  /*baa0*/  LDGSTS.E.BYPASS.LTC128B.128 [R234+0x6000], desc[UR18][R6.64] ;  /* 0x0600000006ea7fae */ /* 0x0003e2000b901d52 */
[----:B------:R-:W-:-:S03]  /*bab0*/  IADD3.X R9, R7, UR20, RZ, P0, !PT ;  /* 0x0000001407097c10 */ /* 0x000fc600087fe4ff */
[----:B------:R1:W-:Y:S04]  /*bac0*/  LDGSTS.E.BYPASS.LTC128B.128 [R234+0x7000], desc[UR18][R6.64+0x40] ;  /* 0x0700004006ea7fae */ /* 0x0003e8000b901d52 */
[----:B------:R1:W-:Y:S04]  /*bad0*/  LDGSTS.E.BYPASS.LTC128B.128 [R234+0x8000], desc[UR18][R6.64+0x80] ;  /* 0x0800008006ea7fae */ /* 0x0003e8000b901d52 */
[----:B------:R1:W-:Y:S04]  /*bae0*/  LDGSTS.E.BYPASS.LTC128B.128 [R234+0x6800], desc[UR18][R8.64] ;  /* 0x0680000008ea7fae */ /* 0x0003e8000b901d52 */
[----:B------:R1:W-:Y:S04]  /*baf0*/  LDGSTS.E.BYPASS.LTC128B.128 [R234+0x7800], desc[UR18][R8.64+0x40] ;  /* 0x0780004008ea7fae */ /* 0x0003e8000b901d52 */
[----:B------:R1:W-:Y:S04]  /*bb00*/  LDGSTS.E.BYPASS.LTC128B.128 [R234+0x8800], desc[UR18][R8.64+0x80] ;  /* 0x0880008008ea7fae */ /* 0x0003e8000b901d52 */
[----:B------:R-:W0:Y:S02]  /*bb10*/  LDGDEPBAR ;  /* 0x00000000000079af */ /* 0x000e240000000000 */
.L_x_171:
[----:B------:R-:W2:Y:S04]  /*bb20*/  LDL.LU R24, [R1+0x10] ;  /* 0x0000100001187983 */ /* 0x000ea80000300800 */
[----:B------:R-:W3:Y:S04]  /*bb30*/  LDL.LU R25, [R1+0x8] ;  /* 0x0000080001197983 */ /* 0x000ee80000300800 */
[----:B------:R-:W4:Y:S04]  /*bb40*/  LDL.LU R26, [R1+0xc] ;  /* 0x00000c00011a7983 */ /* 0x000f280000300800 */
[----:B------:R-:W5:Y:S01]  /*bb50*/  LDL.LU R27, [R1+0x14] ;  /* 0x00001400011b7983 */ /* 0x000f620000300800 */
[----:B-1----:R-:W-:-:S02]  /*bb60*/  FMNMX.FTZ R6, R101, R10, !PT ;  /* 0x0000000a65067209 */ /* 0x002fc40007810000 */
[----:B------:R-:W-:Y:S01]  /*bb70*/  FMNMX.FTZ R0, R252, R106, !PT ;  /* 0x0000006afc007209 */ /* 0x000fe20007810000 */
[----:B------:R-:W1:Y:S01]  /*bb80*/  SHFL.BFLY PT, R8, R5, 0x2, 0x1f ;  /* 0x0c401f0005087f89 */ /* 0x000e6200000e0000 */
[----:B------:R-:W-:Y:S02]  /*bb90*/  FMNMX.FTZ R6, R110, R6, !PT ;  /* 0x000000066e067209 */ /* 0x000fe40007810000 */
[----:B------:R-:W-:Y:S01]  /*bba0*/  FMNMX.FTZ R0, R177, R0, !PT ;  /* 0x00000000b1007209 */ /* 0x000fe20007810000 */
[----:B------:R-:W-:Y:S01]  /*bbb0*/  LDSM.16.MT88.4 R28, [R222+0xa000] ;  /* 0x00a00000de1c783b */ /* 0x000fe20000004200 */
[----:B------:R-:W-:Y:S02]  /*bbc0*/  FMNMX.FTZ R6, R109, R6, !PT ;  /* 0x000000066d067209 */ /* 0x000fe40007810000 */
[----:B------:R-:W-:Y:S01]  /*bbd0*/  FMNMX.FTZ R0, R66, R0, !PT ;  /* 0x0000000042007209 */ /* 0x000fe20007810000 */
[----:B------:R-:W-:Y:S01]  /*bbe0*/  LDSM.16.MT88.4 R20, [R222+0x9000] ;  /* 0x00900000de14783b */ /* 0x000fe20000004200 */
[----:B------:R-:W-:-:S02]  /*bbf0*/  FMNMX.FTZ R6, R203, R6, !PT ;  /* 0x00000006cb067209 */ /* 0x000fc40007810000 */
[----:B------:R-:W-:Y:S01]  /*bc00*/  FSEL R192, R57, -INF , !P5 ;  /* 0xff80000039c07808 */ /* 0x000fe20006800000 */
[----:B------:R-:W-:Y:S01]  /*bc10*/  LDSM.16.MT88.4 R36, [R222+0xb000] ;  /* 0x00b00000de24783b */ /* 0x000fe20000004200 */
[----:B------:R-:W-:Y:S02]  /*bc20*/  FMNMX.FTZ R0, R65, R0, !PT ;  /* 0x0000000041007209 */ /* 0x000fe40007810000 */
[C---:B------:R-:W-:Y:S02]  /*bc30*/  ISETP.GE.AND P0, PT, R2.reuse, R231, PT ;  /* 0x000000e70200720c */ /* 0x040fe40003f06270 */
[----:B------:R-:W-:Y:S02]  /*bc40*/  ISETP.GE.AND P5, PT, R2, R230, PT ;  /* 0x000000e60200720c */ /* 0x000fe40003fa6270 */
[----:B------:R-:W-:Y:S02]  /*bc50*/  FMNMX.FTZ R6, R208, R6, !PT ;  /* 0x00000006d0067209 */ /* 0x000fe40007810000 */
[----:B------:R-:W-:-:S02]  /*bc60*/  FMNMX.FTZ R0, R54, R0, !PT ;  /* 0x0000000036007209 */ /* 0x000fc40007810000 */
[C---:B------:R-:W-:Y:S02]  /*bc70*/  ISETP.LT.OR P0, PT, R2.reuse, R229, P0 ;  /* 0x000000e50200720c */ /* 0x040fe40000701670 */
[----:B------:R-:W-:Y:S02]  /*bc80*/  ISETP.LT.OR P5, PT, R2, R226, P5 ;  /* 0x000000e20200720c */ /* 0x000fe40002fa1670 */
[----:B------:R-:W-:Y:S02]  /*bc90*/  FMNMX.FTZ R2, R209, R6, !PT ;  /* 0x00000006d1027209 */ /* 0x000fe40007810000 */
[----:B------:R-:W-:Y:S02]  /*bca0*/  FMNMX.FTZ R6, R235, R107, !PT ;  /* 0x0000006beb067209 */ /* 0x000fe40007810000 */
[----:B------:R-:W-:Y:S02]  /*bcb0*/  FMNMX.FTZ R7, R55, R0, !PT ;  /* 0x0000000037077209 */ /* 0x000fe40007810000 */
[----:B-1----:R-:W-:-:S02]  /*bcc0*/  FMNMX.FTZ R0, R5, R8, !PT ;  /* 0x0000000805007209 */ /* 0x002fc40007810000 */
[----:B------:R-:W-:Y:S02]  /*bcd0*/  FMNMX.FTZ R5, R202, R2, !PT ;  /* 0x00000002ca057209 */ /* 0x000fe40007810000 */
[----:B------:R-:W-:Y:S01]  /*bce0*/  FMNMX.FTZ R2, R108, R6, !PT ;  /* 0x000000066c027209 */ /* 0x000fe20007810000 */
[----:B------:R-:W1:Y:S01]  /*bcf0*/  SHFL.BFLY PT, R8, R0, 0x1, 0x1f ;  /* 0x0c201f0000087f89 */ /* 0x000e6200000e0000 */
        /* <DEDUP_REMOVED lines=12> */
[----:B------:R-:W-:Y:S02]  /*bdc0*/  FMNMX.FTZ R6, R238, R6, !PT ;  /* 0x00000006ee067209 */ /* 0x000fe40007810000 */
[----:B------:R-:W-:Y:S02]  /*bdd0*/  FMNMX.FTZ R2, R201, R7, !PT ;  /* 0x00000007c9027209 */ /* 0x000fe40007810000 */
[----:B------:R-:W-:Y:S02]  /*bde0*/  FSEL R242, R34, -INF , !P6 ;  /* 0xff80000022f27808 */ /* 0x000fe40007000000 */
[----:B------:R-:W-:-:S02]  /*bdf0*/  ISETP.GE.AND P6, PT, R3, R232, PT ;  /* 0x000000e80300720c */ /* 0x000fc40003fc6270 */
[----:B------:R-:W-:Y:S02]  /*be00*/  FMNMX.FTZ R6, R240, R6, !PT ;  /* 0x00000006f0067209 */ /* 0x000fe40007810000 */
[----:B------:R-:W-:Y:S02]  /*be10*/  FMNMX.FTZ R2, R51, R2, !PT ;  /* 0x0000000233027209 */ /* 0x000fe40007810000 */
[----:B------:R-:W-:Y:S02]  /*be20*/  FMNMX.FTZ R103, R192, R5, !PT ;  /* 0x00000005c0677209 */ /* 0x000fe40007810000 */
[----:B------:R-:W-:Y:S02]  /*be30*/  ISETP.LT.OR P6, PT, R3, R227, P6 ;  /* 0x000000e30300720c */ /* 0x000fe400037c1670 */
[----:B------:R-:W-:Y:S02]  /*be40*/  FMNMX.FTZ R5, R244, R6, !PT ;  /* 0x00000006f4057209 */ /* 0x000fe40007810000 */
[----:B------:R-:W-:-:S02]  /*be50*/  FMNMX.FTZ R2, R50, R2, !PT ;  /* 0x0000000232027209 */ /* 0x000fc40007810000 */
[----:B------:R-:W-:Y:S02]  /*be60*/  FSEL R217, R40, -INF , !P4 ;  /* 0xff80000028d97808 */ /* 0x000fe40006000000 */
[----:B------:R-:W-:Y:S02]  /*be70*/  ISETP.GE.AND P4, PT, R4, R231, PT ;  /* 0x000000e70400720c */ /* 0x000fe40003f86270 */
[----:B------:R-:W-:Y:S02]  /*be80*/  FSEL R243, R35, -INF , !P6 ;  /* 0xff80000023f37808 */ /* 0x000fe40007000000 */
[----:B------:R-:W-:Y:S01]  /*be90*/  FSEL R216, R41, -INF , !P0 ;  /* 0xff80000029d87808 */ /* 0x000fe20004000000 */
[----:B------:R-:W-:Y:S01]  /*bea0*/  LDSM.16.MT88.4 R32, [R220+0xb000] ;  /* 0x00b00000dc20783b */ /* 0x000fe20000004200 */
[----:B------:R-:W-:Y:S02]  /*beb0*/  FMNMX.FTZ R5, R242, R5, !PT ;  /* 0x00000005f2057209 */ /* 0x000fe40007810000 */
[----:B------:R-:W-:-:S02]  /*bec0*/  FMNMX.FTZ R2, R205, R2, !PT ;  /* 0x00000002cd027209 */ /* 0x000fc40007810000 */
[----:B------:R-:W-:Y:S02]  /*bed0*/  ISETP.GE.AND P0, PT, R3, R231, PT ;  /* 0x000000e70300720c */ /* 0x000fe40003f06270 */
[----:B------:R-:W-:Y:S02]  /*bee0*/  ISETP.LT.OR P4, PT, R4, R229, P4 ;  /* 0x000000e50400720c */ /* 0x000fe40002781670 */
[----:B------:R-:W-:Y:S02]  /*bef0*/  FMNMX.FTZ R103, R217, R103, !PT ;  /* 0x00000067d9677209 */ /* 0x000fe40007810000 */
[----:B------:R-:W-:Y:S02]  /*bf00*/  FMNMX.FTZ R6, R243, R5, !PT ;  /* 0x00000005f3067209 */ /* 0x000fe40007810000 */
[----:B------:R-:W-:Y:S02]  /*bf10*/  FSEL R13, R58, -INF , !P3 ;  /* 0xff8000003a0d7808 */ /* 0x000fe40005800000 */
[----:B------:R-:W-:Y:S01]  /*bf20*/  FMNMX.FTZ R2, R197, R2, !PT ;  /* 0x00000002c5027209 */ /* 0x000fe20007810000 */
[----:B------:R-:W1:Y:S02]  /*bf30*/  SHFL.BFLY PT, R104, R6, 0x2, 0x1f ;  /* 0x0c401f0006687f89 */ /* 0x000e6400000e0000 */
[----:B-1----:R-:W-:-:S02]  /*bf40*/  FMNMX.FTZ R105, R0, R8, !PT ;  /* 0x0000000800697209 */ /* 0x002fc40007810000 */
[----:B------:R-:W-:Y:S02]  /*bf50*/  ISETP.LT.OR P0, PT, R3, R229, P0 ;  /* 0x000000e50300720c */ /* 0x000fe40000701670 */
[----:B------:R-:W-:Y:S01]  /*bf60*/  FSEL R211, R44, -INF , !P4 ;  /* 0xff8000002cd37808 */ /* 0x000fe20006000000 */
[----:B------:R-:W-:Y:S01]  /*bf70*/  FMUL.FTZ R0, R105, UR26 ;  /* 0x0000001a69007c20 */ /* 0x000fe20008410000 */
[----:B------:R-:W-:Y:S02]  /*bf80*/  FMNMX.FTZ R103, R216, R103, !PT ;  /* 0x00000067d8677209 */ /* 0x000fe40007810000 */
[----:B------:R-:W-:Y:S02]  /*bf90*/  FSEL R196, R59, -INF , !P2 ;  /* 0xff8000003bc47808 */ /* 0x000fe40005000000 */
[----:B------:R-:W-:Y:S02]  /*bfa0*/  FMNMX.FTZ R2, R13, R2, !PT ;  /* 0x000000020d027209 */ /* 0x000fe40007810000 */
[----:B------:R-:W-:-:S02]  /*bfb0*/  FSEL R213, R45, -INF , !P0 ;  /* 0xff8000002dd57808 */ /* 0x000fc40004000000 */
[----:B------:R-:W-:Y:S02]  /*bfc0*/  FMNMX.FTZ R103, R211, R103, !PT ;  /* 0x00000067d3677209 */ /* 0x000fe40007810000 */
[----:B------:R-:W-:Y:S02]  /*bfd0*/  FSETP.NEU.FTZ.AND P0, PT, R105, -INF , PT ;  /* 0xff8000006900780b */ /* 0x000fe40003f1d000 */
[----:B------:R-:W-:Y:S02]  /*bfe0*/  ISETP.GE.AND P3, PT, R4, R230, PT ;  /* 0x000000e60400720c */ /* 0x000fe40003f66270 */
[----:B------:R-:W-:Y:S02]  /*bff0*/  FSEL R207, R42, -INF , !P1 ;  /* 0xff8000002acf7808 */ /* 0x000fe40004800000 */
[----:B------:R-:W-:Y:S02]  /*c000*/  FMNMX.FTZ R2, R196, R2, !PT ;  /* 0x00000002c4027209 */ /* 0x000fe40007810000 */
[----:B------:R-:W-:-:S02]  /*c010*/  FMNMX.FTZ R103, R213, R103, !PT ;  /* 0x00000067d5677209 */ /* 0x000fc40007810000 */
[----:B------:R-:W-:Y:S02]  /*c020*/  FSEL R0, R0, RZ, P0 ;  /* 0x000000ff00007208 */ /* 0x000fe40000000000 */
[----:B------:R-:W-:Y:S01]  /*c030*/  ISETP.GE.AND P2, PT, R3, R230, PT ;  /* 0x000000e60300720c */ /* 0x000fe20003f46270 */
[----:B------:R-:W1:Y:S01]  /*c040*/  SHFL.BFLY PT, R5, R103, 0x2, 0x1f ;  /* 0x0c401f0067057f89 */ /* 0x000e6200000e0000 */
[----:B------:R-:W-:Y:S02]  /*c050*/  ISETP.LT.OR P3, PT, R4, R226, P3 ;  /* 0x000000e20400720c */ /* 0x000fe40001f61670 */
[----:B------:R-:W-:Y:S02]  /*c060*/  FSEL R212, R43, -INF , !P5 ;  /* 0xff8000002bd47808 */ /* 0x000fe40006800000 */
[----:B------:R-:W-:Y:S01]  /*c070*/  FMNMX.FTZ R4, R207, R2, !PT ;  /* 0x00000002cf047209 */ /* 0x000fe20007810000 */
[----:B------:R-:W-:Y:S01]  /*c080*/  FFMA.FTZ R2, R62, UR26, -R0 ;  /* 0x0000001a3e027c23 */ /* 0x000fe20008010800 */
[----:B------:R-:W-:-:S02]  /*c090*/  ISETP.LT.OR P2, PT, R3, R226, P2 ;  /* 0x000000e20300720c */ /* 0x000fc40001741670 */
[----:B------:R-:W-:Y:S01]  /*c0a0*/  FSEL R215, R46, -INF , !P3 ;  /* 0xff8000002ed77808 */ /* 0x000fe20005800000 */
[----:B------:R1:W-:Y:S01]  /*c0b0*/  MUFU.EX2 R250, R2 ;  /* 0x0000000200fa7308 */ /* 0x0003e20000000800 */
[----:B------:R-:W-:Y:S02]  /*c0c0*/  FMNMX.FTZ R3, R212, R4, !PT ;  /* 0x00000004d4037209 */ /* 0x000fe40007810000 */
[----:B------:R-:W-:Y:S02]  /*c0d0*/  FSEL R219, R47, -INF , !P2 ;  /* 0xff8000002fdb7808 */ /* 0x000fe40005000000 */
[----:B------:R-:W-:-:S05]  /*c0e0*/  FMNMX.FTZ R104, R6, R104, !PT ;  /* 0x0000006806687209 */ /* 0x000fca0007810000 */
[----:B------:R-:W1:Y:S02]  /*c0f0*/  SHFL.BFLY PT, R6, R104, 0x1, 0x1f ;  /* 0x0c201f0068067f89 */ /* 0x000e6400000e0000 */
[----:B-1----:R-:W-:Y:S02]  /*c100*/  FMNMX.FTZ R103, R103, R5, !PT ;  /* 0x0000000567677209 */ /* 0x002fe40007810000 */
[----:B------:R-:W-:Y:S01]  /*c110*/  FMNMX.FTZ R2, R215, R3, !PT ;  /* 0x00000003d7027209 */ /* 0x000fe20007810000 */
[----:B------:R-:W-:Y:S02]  /*c120*/  FFMA.FTZ R3, R64, UR26, -R0 ;  /* 0x0000001a40037c23 */ /* 0x000fe40008010800 */
[----:B------:R-:W1:Y:S01]  /*c130*/  SHFL.BFLY PT, R5, R103, 0x1, 0x1f ;  /* 0x0c201f0067057f89 */ /* 0x000e6200000e0000 */
[----:B------:R-:W-:Y:S01]  /*c140*/  FMNMX.FTZ R2, R219, R2, !PT ;  /* 0x00000002db027209 */ /* 0x000fe20007810000 */
[----:B------:R1:W-:Y:S04]  /*c150*/  MUFU.EX2 R248, R3 ;  /* 0x0000000300f87308 */ /* 0x0003e80000000800 */
[----:B------:R-:W1:Y:S01]  /*c160*/  SHFL.BFLY PT, R4, R2, 0x2, 0x1f ;  /* 0x0c401f0002047f89 */ /* 0x000e6200000e0000 */
[----:B------:R-:W-:-:S04]  /*c170*/  FMNMX.FTZ R104, R104, R6, !PT ;  /* 0x0000000668687209 */ /* 0x000fc80007810000 */
[C---:B------:R-:W-:Y:S01]  /*c180*/  FSETP.NEU.FTZ.AND P3, PT, R104.reuse, -INF , PT ;  /* 0xff8000006800780b */ /* 0x040fe20003f7d000 */
[----:B-1----:R-:W-:Y:S01]  /*c190*/  FFMA.FTZ R3, R63, UR26, -R0 ;  /* 0x0000001a3f037c23 */ /* 0x002fe20008010800 */
[----:B------:R-:W-:-:S03]  /*c1a0*/  FMUL.FTZ R12, R104, UR26 ;  /* 0x0000001a680c7c20 */ /* 0x000fc60008410000 */
[----:B------:R1:W-:Y:S01]  /*c1b0*/  MUFU.EX2 R40, R3 ;  /* 0x0000000300287308 */ /* 0x0003e20000000800 */
[----:B------:R-:W-:Y:S02]  /*c1c0*/  FMNMX.FTZ R103, R103, R5, !PT ;  /* 0x0000000567677209 */ /* 0x000fe40007810000 */
[----:B------:R-:W-:Y:S02]  /*c1d0*/  FSEL R12, R12, RZ, P3 ;  /* 0x000000ff0c0c7208 */ /* 0x000fe40001800000 */
[----:B------:R-:W-:Y:S02]  /*c1e0*/  FSETP.NEU.FTZ.AND P2, PT, R103, -INF , PT ;  /* 0xff8000006700780b */ /* 0x000fe40003f5d000 */
[----:B------:R-:W-:Y:S01]  /*c1f0*/  FMNMX.FTZ R2, R2, R4, !PT ;  /* 0x0000000402027209 */ /* 0x000fe20007810000 */
[----:B------:R-:W-:-:S04]  /*c200*/  FFMA.FTZ R4, R176, UR26, -R12 ;  /* 0x0000001ab0047c23 */ /* 0x000fc8000801080c */
[----:B------:R-:W1:Y:S01]  /*c210*/  SHFL.BFLY PT, R102, R2, 0x1, 0x1f ;  /* 0x0c201f0002667f89 */ /* 0x000e6200000e0000 */
[----:B------:R1:W-:Y:S02]  /*c220*/  MUFU.EX2 R44, R4 ;  /* 0x00000004002c7308 */ /* 0x0003e40000000800 */
[----:B-1----:R-:W-:-:S06]  /*c230*/  FFMA.FTZ R3, R61, UR26, -R0 ;  /* 0x0000001a3d037c23 */ /* 0x002fcc0008010800 */
[----:B------:R1:W-:Y:S01]  /*c240*/  MUFU.EX2 R11, R3 ;  /* 0x00000003000b7308 */ /* 0x0003e20000000800 */
[----:B------:R-:W-:-:S07]  /*c250*/  FFMA.FTZ R4, R101, UR26, -R12 ;  /* 0x0000001a65047c23 */ /* 0x000fce000801080c */
[----:B------:R-:W-:Y:S01]  /*c260*/  MUFU.EX2 R47, R4 ;  /* 0x00000004002f7308 */ /* 0x000fe20000000800 */
[----:B------:R-:W-:Y:S01]  /*c270*/  FMNMX.FTZ R102, R2, R102, !PT ;  /* 0x0000006602667209 */ /* 0x000fe20007810000 */
[----:B-1----:R-:W-:-:S03]  /*c280*/  FFMA.FTZ R3, R60, UR26, -R0 ;  /* 0x0000001a3c037c23 */ /* 0x002fc60008010800 */
[----:B------:R-:W-:-:S03]  /*c290*/  FSETP.NEU.FTZ.AND P1, PT, R102, -INF , PT ;  /* 0xff8000006600780b */ /* 0x000fc60003f3d000 */
[----:B------:R1:W-:Y:S02]  /*c2a0*/  MUFU.EX2 R41, R3 ;  /* 0x0000000300297308 */ /* 0x0003e40000000800 */
[----:B-1----:R-:W-:-:S06]  /*c2b0*/  FFMA.FTZ R3, R53, UR26, -R0 ;  /* 0x0000001a35037c23 */ /* 0x002fcc0008010800 */
[----:B------:R1:W-:Y:S02]  /*c2c0*/  MUFU.EX2 R246, R3 ;  /* 0x0000000300f67308 */ /* 0x0003e40000000800 */
[----:B-1----:R-:W-:-:S06]  /*c2d0*/  FFMA.FTZ R3, R52, UR26, -R0 ;  /* 0x0000001a34037c23 */ /* 0x002fcc0008010800 */
[----:B------:R1:W-:Y:S01]  /*c2e0*/  MUFU.EX2 R62, R3 ;  /* 0x00000003003e7308 */ /* 0x0003e20000000800 */
[----:B--2---:R-:W-:Y:S02]  /*c2f0*/  MOV R43, R24 ;  /* 0x00000018002b7202 */ /* 0x004fe40000000f00 */
[----:B---3--:R-:W-:Y:S01]  /*c300*/  MOV R46, R25 ;  /* 0x00000019002e7202 */ /* 0x008fe20000000f00 */
[----:B-1----:R-:W-:Y:S01]  /*c310*/  FFMA.FTZ R3, R16, UR26, -R0 ;  /* 0x0000001a10037c23 */ /* 0x002fe20008010800 */
[----:B----4-:R-:W-:Y:S01]  /*c320*/  MOV R60, R26 ;  /* 0x0000001a003c7202 */ /* 0x010fe20000000f00 */
[----:B------:R-:W1:Y:S02]  /*c330*/  LDSM.16.MT88.4 R16, [R220+0x9000] ;  /* 0x00900000dc10783b */ /* 0x000e640000004200 */
[----:B------:R2:W3:Y:S01]  /*c340*/  MUFU.EX2 R61, R3 ;  /* 0x00000003003d7308 */ /* 0x0004e20000000800 */
[----:B-----5:R-:W-:Y:S02]  /*c350*/  MOV R63, R27 ;  /* 0x0000001b003f7202 */ /* 0x020fe40000000f00 */
[----:B------:R-:W4:Y:S01]  /*c360*/  LDSM.16.MT88.4 R24, [R220+0xa000] ;  /* 0x00a00000dc18783b */ /* 0x000f220000004200 */
[----:B--2---:R-:W-:-:S05]  /*c370*/  FMUL.FTZ R3, R103, UR26 ;  /* 0x0000001a67037c20 */ /* 0x004fca0008410000 */
[----:B------:R-:W-:-:S05]  /*c380*/  FSEL R3, R3, RZ, P2 ;  /* 0x000000ff03037208 */ /* 0x000fca0001000000 */
[--C-:B------:R-:W-:Y:S01]  /*c390*/  FFMA.FTZ R4, R106, UR26, -R3.reuse ;  /* 0x0000001a6a047c23 */ /* 0x100fe20008010803 */
[--C-:B------:R-:W-:Y:S01]  /*c3a0*/  FFMA.FTZ R2, R177, UR26, -R3.reuse ;  /* 0x0000001ab1027c23 */ /* 0x100fe20008010803 */
[--C-:B------:R-:W-:Y:S01]  /*c3b0*/  FFMA.FTZ R8, R54, UR26, -R3.reuse ;  /* 0x0000001a36087c23 */ /* 0x100fe20008010803 */
[----:B---3--:R-:W-:Y:S01]  /*c3c0*/  MOV R54, R61 ;  /* 0x0000003d00367202 */ /* 0x008fe20000000f00 */
[----:B------:R2:W-:Y:S08]  /*c3d0*/  MUFU.EX2 R101, R4 ;  /* 0x0000000400657308 */ /* 0x0005f00000000800 */
[----:B------:R3:W-:Y:S01]  /*c3e0*/  MUFU.EX2 R247, R2 ;  /* 0x0000000200f77308 */ /* 0x0007e20000000800 */
[----:B--2---:R-:W-:-:S07]  /*c3f0*/  FFMA.FTZ R4, R66, UR26, -R3 ;  /* 0x0000001a42047c23 */ /* 0x004fce0008010803 */
[----:B------:R2:W-:Y:S01]  /*c400*/  MUFU.EX2 R106, R4 ;  /* 0x00000004006a7308 */ /* 0x0005e20000000800 */
[----:B---3--:R-:W-:-:S05]  /*c410*/  FMUL.FTZ R2, R102, UR26 ;  /* 0x0000001a66027c20 */ /* 0x008fca0008410000 */
[----:B------:R-:W-:-:S05]  /*c420*/  FSEL R2, R2, RZ, P1 ;  /* 0x000000ff02027208 */ /* 0x000fca0000800000 */
[----:B------:R-:W-:Y:S01]  /*c430*/  FFMA.FTZ R6, R67, UR26, -R2 ;  /* 0x0000001a43067c23 */ /* 0x000fe20008010802 */
[----:B--2---:R-:W-:-:S03]  /*c440*/  FFMA.FTZ R4, R65, UR26, -R3 ;  /* 0x0000001a41047c23 */ /* 0x004fc60008010803 */
[----:B------:R2:W-:Y:S08]  /*c450*/  MUFU.EX2 R251, R6 ;  /* 0x0000000600fb7308 */ /* 0x0005f00000000800 */
[----:B------:R3:W-:Y:S01]  /*c460*/  MUFU.EX2 R9, R4 ;  /* 0x0000000400097308 */ /* 0x0007e20000000800 */
[----:B--2---:R-:W-:Y:S01]  /*c470*/  FSEL R6, R105, RZ, P0 ;  /* 0x000000ff69067208 */ /* 0x004fe20000000000 */
[----:B---3--:R-:W-:-:S06]  /*c480*/  FFMA.FTZ R4, R107, UR26, -R2 ;  /* 0x0000001a6b047c23 */ /* 0x008fcc0008010802 */
[----:B------:R2:W-:Y:S08]  /*c490*/  MUFU.EX2 R107, R8 ;  /* 0x00000008006b7308 */ /* 0x0005f00000000800 */
[----:B------:R3:W-:Y:S01]  /*c4a0*/  MUFU.EX2 R53, R4 ;  /* 0x0000000400357308 */ /* 0x0007e20000000800 */
[----:B--2---:R-:W-:Y:S01]  /*c4b0*/  FFMA.FTZ R8, R55, UR26, -R3 ;  /* 0x0000001a37087c23 */ /* 0x004fe20008010803 */
[----:B------:R-:W-:Y:S01]  /*c4c0*/  MOV R55, R63 ;  /* 0x0000003f00377202 */ /* 0x000fe20000000f00 */
[----:B---3--:R-:W-:-:S05]  /*c4d0*/  FFMA.FTZ R4, R108, UR26, -R2 ;  /* 0x0000001a6c047c23 */ /* 0x008fca0008010802 */
[----:B------:R2:W-:Y:S02]  /*c4e0*/  MUFU.EX2 R249, R4 ;  /* 0x0000000400f97308 */ /* 0x0005e40000000800 */
[----:B--2---:R-:W-:Y:S01]  /*c4f0*/  FFMA.FTZ R4, R100, UR26, -R2 ;  /* 0x0000001a64047c23 */ /* 0x004fe20008010802 */
[----:B------:R-:W-:-:S05]  /*c500*/  MOV R100, R11 ;  /* 0x0000000b00647202 */ /* 0x000fca0000000f00 */
[----:B------:R2:W-:Y:S08]  /*c510*/  MUFU.EX2 R11, R8 ;  /* 0x00000008000b7308 */ /* 0x0005f00000000800 */
[----:B------:R3:W5:Y:S01]  /*c520*/  MUFU.EX2 R42, R4 ;  /* 0x00000004002a7308 */ /* 0x0007620000000800 */
[----:B--2---:R-:W-:Y:S02]  /*c530*/  F2FP.F16.F32.PACK_AB R8, R248, R250 ;  /* 0x000000faf808723e */ /* 0x004fe400000000ff */
[----:B---3--:R-:W-:-:S02]  /*c540*/  FSEL R4, R103, RZ, P2 ;  /* 0x000000ff67047208 */ /* 0x008fc40001000000 */
[----:B-----5:R-:W-:-:S03]  /*c550*/  F2FP.F16.F32.PACK_AB R7, R251, R42 ;  /* 0x0000002afb07723e */ /* 0x020fc600000000ff */
[----:B------:R-:W-:Y:S01]  /*c560*/  FADD.FTZ R5, R252, -R4 ;  /* 0x80000004fc057221 */ /* 0x000fe20000010000 */
[----:B------:R-:W-:Y:S02]  /*c570*/  FSEL R4, R102, RZ, P1 ;  /* 0x000000ff66047208 */ /* 0x000fe40000800000 */
[----:B------:R-:W-:Y:S01]  /*c580*/  MOV R252, R60 ;  /* 0x0000003c00fc7202 */ /* 0x000fe20000000f00 */
[----:B------:R-:W-:Y:S02]  /*c590*/  FMUL.FTZ R5, R5, UR26 ;  /* 0x0000001a05057c20 */ /* 0x000fe40008410000 */
[----:B------:R-:W-:Y:S01]  /*c5a0*/  FADD.FTZ R4, R235, -R4 ;  /* 0x80000004eb047221 */ /* 0x000fe20000010000 */
[----:B------:R-:W-:Y:S01]  /*c5b0*/  MOV R235, R9 ;  /* 0x0000000900eb7202 */ /* 0x000fe20000000f00 */
[----:B------:R2:W3:Y:S01]  /*c5c0*/  MUFU.EX2 R15, R5 ;  /* 0x00000005000f7308 */ /* 0x0004e20000000800 */
[----:B------:R-:W-:Y:S01]  /*c5d0*/  FADD.FTZ R9, R178, -R6 ;  /* 0x80000006b2097221 */ /* 0x000fe20000010000 */
[----:B------:R-:W-:Y:S01]  /*c5e0*/  FMUL.FTZ R4, R4, UR26 ;  /* 0x0000001a04047c20 */ /* 0x000fe20008410000 */
[----:B------:R-:W-:-:S02]  /*c5f0*/  F2FP.F16.F32.PACK_AB R6, R235, R106 ;  /* 0x0000006aeb06723e */ /* 0x000fc400000000ff */
[----:B------:R-:W-:-:S03]  /*c600*/  FMUL.FTZ R9, R9, UR26 ;  /* 0x0000001a09097c20 */ /* 0x000fc60008410000 */
[----:B------:R5:W1:Y:S08]  /*c610*/  MUFU.EX2 R14, R4 ;  /* 0x00000004000e7308 */ /* 0x000a700000000800 */
[----:B------:R-:W4:Y:S01]  /*c620*/  MUFU.EX2 R45, R9 ;  /* 0x00000009002d7308 */ /* 0x000f220000000800 */
[----:B--2---:R-:W-:Y:S01]  /*c630*/  FSEL R5, R104, RZ, P3 ;  /* 0x000000ff68057208 */ /* 0x004fe20001800000 */
[-C--:B---3--:R-:W-:Y:S01]  /*c640*/  FMUL.FTZ R160, R160, R15.reuse ;  /* 0x0000000fa0a07220 */ /* 0x088fe20000410000 */
[-C--:B------:R-:W-:Y:S01]  /*c650*/  FMUL.FTZ R161, R161, R15.reuse ;  /* 0x0000000fa1a17220 */ /* 0x080fe20000410000 */
[-C--:B------:R-:W-:Y:S01]  /*c660*/  FMUL.FTZ R112, R112, R15.reuse ;  /* 0x0000000f70707220 */ /* 0x080fe20000410000 */
[----:B------:R-:W-:Y:S01]  /*c670*/  FMUL.FTZ R113, R113, R15 ;  /* 0x0000000f71717220 */ /* 0x000fe20000410000 */
[----:B------:R-:W-:Y:S01]  /*c680*/  FADD.FTZ R10, R179, -R5 ;  /* 0x80000005b30a7221 */ /* 0x000fe20000010000 */
[----:B------:R-:W-:Y:S01]  /*c690*/  F2FP.F16.F32.PACK_AB R5, R249, R53 ;  /* 0x00000035f905723e */ /* 0x000fe200000000ff */
[-C--:B------:R-:W-:Y:S01]  /*c6a0*/  FMUL.FTZ R128, R128, R15.reuse ;  /* 0x0000000f80807220 */ /* 0x080fe20000410000 */
[--C-:B-----5:R-:W-:Y:S01]  /*c6b0*/  FFMA.FTZ R4, R110, UR26, -R12.reuse ;  /* 0x0000001a6e047c23 */ /* 0x120fe2000801080c */
[-C--:B-1----:R-:W-:Y:S01]  /*c6c0*/  FMUL.FTZ R162, R162, R14.reuse ;  /* 0x0000000ea2a27220 */ /* 0x082fe20000410000 */
        /* <DEDUP_REMOVED lines=25> */
[----:B------:R-:W-:Y:S01]  /*c860*/  FMUL.FTZ R10, R10, UR26 ;  /* 0x0000001a0a0a7c20 */ /* 0x000fe20008410000 */
        /* <DEDUP_REMOVED lines=14> */
[----:B-1----:R-:W-:Y:S01]  /*c950*/  F2FP.F16.F32.PACK_AB R4, R247, R101 ;  /* 0x00000065f704723e */ /* 0x002fe200000000ff */
[-C--:B------:R-:W-:Y:S01]  /*c960*/  FMUL.FTZ R90, R90, R14.reuse ;  /* 0x0000000e5a5a7220 */ /* 0x080fe20000410000 */
[-C--:B------:R-:W-:Y:S01]  /*c970*/  FMUL.FTZ R91, R91, R14.reuse ;  /* 0x0000000e5b5b7220 */ /* 0x080fe20000410000 */
[-C--:B------:R-:W-:Y:S01]  /*c980*/  FMUL.FTZ R92, R92, R15.reuse ;  /* 0x0000000f5c5c7220 */ /* 0x080fe20000410000 */
[----:B------:R-:W-:Y:S01]  /*c990*/  FMUL.FTZ R93, R93, R15 ;  /* 0x0000000f5d5d7220 */ /* 0x000fe20000410000 */
[-C--:B------:R-:W-:Y:S01]  /*c9a0*/  FMUL.FTZ R94, R94, R14.reuse ;  /* 0x0000000e5e5e7220 */ /* 0x080fe20000410000 */
[----:B------:R-:W-:Y:S01]  /*c9b0*/  FMUL.FTZ R95, R95, R14 ;  /* 0x0000000e5f5f7220 */ /* 0x000fe20000410000 */
[C---:B------:R-:W-:Y:S01]  /*c9c0*/  HMMA.16816.F32 R108, R4.reuse, R28, R160 ;  /* 0x0000001c046c723c */ /* 0x040fe200000018a0 */
[-C--:B----4-:R-:W-:Y:S01]  /*c9d0*/  FMUL.FTZ R136, R136, R45.reuse ;  /* 0x0000002d88887220 */ /* 0x090fe20000410000 */
[-C--:B------:R-:W-:Y:S01]  /*c9e0*/  FMUL.FTZ R137, R137, R45.reuse ;  /* 0x0000002d89897220 */ /* 0x080fe20000410000 */
[-C--:B------:R-:W-:Y:S01]  /*c9f0*/  FMUL.FTZ R164, R164, R45.reuse ;  /* 0x0000002da4a47220 */ /* 0x080fe20000410000 */
[-C--:B------:R-:W-:Y:S01]  /*ca00*/  FMUL.FTZ R165, R165, R45.reuse ;  /* 0x0000002da5a57220 */ /* 0x080fe20000410000 */
[-C--:B------:R-:W-:Y:S01]  /*ca10*/  FMUL.FTZ R168, R168, R45.reuse ;  /* 0x0000002da8a87220 */ /* 0x080fe20000410000 */
[C---:B------:R-:W-:Y:S01]  /*ca20*/  HMMA.16816.F32 R188, R4.reuse, R16, R112 ;  /* 0x0000001004bc723c */ /* 0x040fe20000001870 */
[----:B------:R-:W-:Y:S01]  /*ca30*/  MOV R160, R44 ;  /* 0x0000002c00a07202 */ /* 0x000fe20000000f00 */
[----:B------:R-:W-:Y:S01]  /*ca40*/  FMUL.FTZ R169, R169, R45 ;  /* 0x0000002da9a97220 */ /* 0x000fe20000410000 */
[----:B------:R-:W1:Y:S01]  /*ca50*/  MUFU.EX2 R44, R10 ;  /* 0x0000000a002c7308 */ /* 0x000e620000000800 */
[----:B------:R-:W-:Y:S01]  /*ca60*/  MOV R162, R11 ;  /* 0x0000000b00a27202 */ /* 0x000fe20000000f00 */
[-C--:B------:R-:W-:Y:S01]  /*ca70*/  FMUL.FTZ R152, R152, R45.reuse ;  /* 0x0000002d98987220 */ /* 0x080fe20000410000 */
[C---:B------:R-:W-:Y:S01]  /*ca80*/  HMMA.16816.F32 R64, R4.reuse, R20, R128 ;  /* 0x000000140440723c */ /* 0x040fe20000001880 */
[----:B------:R-:W-:Y:S01]  /*ca90*/  F2FP.F16.F32.PACK_AB R9, R47, R160 ;  /* 0x000000a02f09723e */ /* 0x000fe200000000ff */
[----:B------:R-:W-:Y:S01]  /*caa0*/  FMUL.FTZ R153, R153, R45 ;  /* 0x0000002d99997220 */ /* 0x000fe20000410000 */
[----:B--2---:R-:W-:Y:S01]  /*cab0*/  F2FP.F16.F32.PACK_AB R11, R52, R245 ;  /* 0x000000f5340b723e */ /* 0x004fe200000000ff */
[-C--:B------:R-:W-:Y:S01]  /*cac0*/  FMUL.FTZ R68, R68, R45.reuse ;  /* 0x0000002d44447220 */ /* 0x080fe20000410000 */
[-C--:B------:R-:W-:Y:S01]  /*cad0*/  FMUL.FTZ R69, R69, R45.reuse ;  /* 0x0000002d45457220 */ /* 0x080fe20000410000 */
[C---:B------:R-:W-:Y:S01]  /*cae0*/  HMMA.16816.F32 R180, R4.reuse, R24, R144 ;  /* 0x0000001804b4723c */ /* 0x040fe20000001890 */
[----:B------:R-:W-:Y:S01]  /*caf0*/  MOV R161, R62 ;  /* 0x0000003e00a17202 */ /* 0x000fe20000000f00 */
[-C--:B------:R-:W-:Y:S01]  /*cb00*/  FMUL.FTZ R116, R116, R45.reuse ;  /* 0x0000002d74747220 */ /* 0x080fe20000410000 */
[-C--:B------:R-:W-:Y:S01]  /*cb10*/  FMUL.FTZ R117, R117, R45.reuse ;  /* 0x0000002d75757220 */ /* 0x080fe20000410000 */
[-C--:B------:R-:W-:Y:S01]  /*cb20*/  FMUL.FTZ R124, R124, R45.reuse ;  /* 0x0000002d7c7c7220 */ /* 0x080fe20000410000 */
[-C--:B------:R-:W-:Y:S01]  /*cb30*/  FMUL.FTZ R125, R125, R45.reuse ;  /* 0x0000002d7d7d7220 */ /* 0x080fe20000410000 */
[C---:B------:R-:W-:Y:S01]  /*cb40*/  HMMA.16816.F32 R176, R4.reuse, R26, R156 ;  /* 0x0000001a04b0723c */ /* 0x040fe2000000189c */
[-C--:B------:R-:W-:Y:S01]  /*cb50*/  FMUL.FTZ R132, R132, R45.reuse ;  /* 0x0000002d84847220 */ /* 0x080fe20000410000 */
[-C--:B-1----:R-:W-:Y:S01]  /*cb60*/  FMUL.FTZ R138, R138, R44.reuse ;  /* 0x0000002c8a8a7220 */ /* 0x082fe20000410000 */
[-C--:B------:R-:W-:Y:S01]  /*cb70*/  FMUL.FTZ R139, R139, R44.reuse ;  /* 0x0000002c8b8b7220 */ /* 0x080fe20000410000 */
[-C--:B------:R-:W-:Y:S01]  /*cb80*/  FMUL.FTZ R166, R166, R44.reuse ;  /* 0x0000002ca6a67220 */ /* 0x080fe20000410000 */
[-C--:B------:R-:W-:Y:S01]  /*cb90*/  FMUL.FTZ R167, R167, R44.reuse ;  /* 0x0000002ca7a77220 */ /* 0x080fe20000410000 */
[C---:B------:R-:W-:Y:S01]  /*cba0*/  HMMA.16816.F32 R56, R4.reuse, R18, R120 ;  /* 0x000000120438723c */ /* 0x040fe20000001878 */
[-C--:B------:R-:W-:Y:S01]  /*cbb0*/  FMUL.FTZ R170, R170, R44.reuse ;  /* 0x0000002caaaa7220 */ /* 0x080fe20000410000 */
[-C--:B------:R-:W-:Y:S01]  /*cbc0*/  FMUL.FTZ R171, R171, R44.reuse ;  /* 0x0000002cabab7220 */ /* 0x080fe20000410000 */
        /* <DEDUP_REMOVED lines=24> */
[----:B------:R-:W-:Y:S01]  /*cd50*/  FMUL.FTZ R85, R85, R45 ;  /* 0x0000002d55557220 */ /* 0x000fe20000410000 */
[-C--:B------:R-:W-:Y:S01]  /*cd60*/  FMUL.FTZ R86, R86, R44.reuse ;  /* 0x0000002c56567220 */ /* 0x080fe20000410000 */
[----:B------:R-:W-:Y:S01]  /*cd70*/  FMUL.FTZ R87, R87, R44 ;  /* 0x0000002c57577220 */ /* 0x000fe20000410000 */
[C---:B------:R-:W-:Y:S01]  /*cd80*/  HMMA.16816.F32 R144, R4.reuse, R36, R88 ;  /* 0x000000240490723c */ /* 0x040fe20000001858 */
[----:B------:R-:W-:Y:S01]  /*cd90*/  IMAD.MOV.U32 R79, RZ, RZ, R100 ;  /* 0x000000ffff4f7224 */ /* 0x000fe200078e0064 */
[----:B------:R-:W-:Y:S01]  /*cda0*/  MOV R100, R41 ;  /* 0x0000002900647202 */ /* 0x000fe20000000f00 */
[-C--:B------:R-:W-:Y:S01]  /*cdb0*/  FMUL.FTZ R96, R96, R45.reuse ;  /* 0x0000002d60607220 */ /* 0x080fe20000410000 */
[----:B------:R-:W-:Y:S01]  /*cdc0*/  MOV R78, R252 ;  /* 0x000000fc004e7202 */ /* 0x000fe20000000f00 */
[----:B------:R-:W-:Y:S01]  /*cdd0*/  FMUL.FTZ R97, R97, R45 ;  /* 0x0000002d61617220 */ /* 0x000fe20000410000 */
[----:B------:R-:W-:Y:S01]  /*cde0*/  HMMA.16816.F32 R128, R4, R38, R92 ;  /* 0x000000260480723c */ /* 0x000fe2000000185c */
[----:B------:R-:W-:Y:S01]  /*cdf0*/  F2FP.F16.F32.PACK_AB R10, R79, R40 ;  /* 0x000000284f0a723e */ /* 0x000fe200000000ff */
[----:B------:R-:W-:Y:S01]  /*ce00*/  FMUL.FTZ R98, R98, R44 ;  /* 0x0000002c62627220 */ /* 0x000fe20000410000 */
[----:B------:R-:W-:Y:S01]  /*ce10*/  MOV R77, R54 ;  /* 0x00000036004d7202 */ /* 0x000fe20000000f00 */
[----:B------:R-:W-:Y:S01]  /*ce20*/  FMUL.FTZ R99, R99, R44 ;  /* 0x0000002c63637220 */ /* 0x000fe20000410000 */
[----:B------:R-:W-:-:S02]  /*ce30*/  MOV R54, R251 ;  /* 0x000000fb00367202 */ /* 0x000fc40000000f00 */
[--C-:B------:R-:W-:Y:S01]  /*ce40*/  FFMA.FTZ R4, R48, UR26, -R3.reuse ;  /* 0x0000001a30047c23 */ /* 0x100fe20008010803 */
[C---:B------:R-:W-:Y:S03]  /*ce50*/  HMMA.16816.F32 R60, R8.reuse, R22, R136 ;  /* 0x00000016083c723c */ /* 0x040fe60000001888 */
[----:B------:R1:W2:Y:S03]  /*ce60*/  MUFU.EX2 R41, R4 ;  /* 0x0000000400297308 */ /* 0x0002a60000000800 */
[C---:B------:R-:W-:Y:S06]  /*ce70*/  HMMA.16816.F32 R164, R8.reuse, R28, R164 ;  /* 0x0000001c08a4723c */ /* 0x040fec00000018a4 */
[C---:B------:R-:W-:Y:S01]  /*ce80*/  HMMA.16816.F32 R168, R8.reuse, R30, R168 ;  /* 0x0000001e08a8723c */ /* 0x040fe200000018a8 */
[----:B------:R-:W3:Y:S05]  /*ce90*/  LDSM.16.MT88.4 R28, [R222+0xa400] ;  /* 0x00a40000de1c783b */ /* 0x000eea0000004200 */
[----:B------:R-:W-:Y:S01]  /*cea0*/  HMMA.16816.F32 R140, R8, R26, R152 ;  /* 0x0000001a088c723c */ /* 0x000fe20000001898 */
[----:B-1----:R-:W-:-:S04]  /*ceb0*/  FFMA.FTZ R4, R49, UR26, -R3 ;  /* 0x0000001a31047c23 */ /* 0x002fc80008010803 */
[----:B------:R1:W4:Y:S01]  /*cec0*/  MUFU.EX2 R76, R4 ;  /* 0x00000004004c7308 */ /* 0x0003220000000800 */
[----:B------:R-:W-:Y:S01]  /*ced0*/  HMMA.16816.F32 R136, R8, R32, R68 ;  /* 0x000000200888723c */ /* 0x000fe20000001844 */
[----:B--2---:R-:W-:Y:S01]  /*cee0*/  IMAD.MOV.U32 R155, RZ, RZ, R41 ;  /* 0x000000ffff9b7224 */ /* 0x004fe200078e0029 */
[----:B------:R-:W-:Y:S01]  /*cef0*/  MOV R152, R52 ;  /* 0x0000003400987202 */ /* 0x000fe20000000f00 */
[----:B------:R-:W-:-:S03]  /*cf00*/  IMAD.MOV.U32 R153, RZ, RZ, R53 ;  /* 0x000000ffff997224 */ /* 0x000fc600078e0035 */
[----:B------:R-:W-:Y:S01]  /*cf10*/  HMMA.16816.F32 R120, R8, R16, R116 ;  /* 0x000000100878723c */ /* 0x000fe20000001874 */
[----:B------:R-:W-:Y:S02]  /*cf20*/  MOV R33, R40 ;  /* 0x0000002800217202 */ /* 0x000fe40000000f00 */
[----:B------:R-:W-:-:S03]  /*cf30*/  MOV R32, R250 ;  /* 0x000000fa00207202 */ /* 0x000fc60000000f00 */
[----:B------:R-:W-:Y:S01]  /*cf40*/  HMMA.16816.F32 R92, R8, R18, R124 ;  /* 0x00000012085c723c */ /* 0x000fe2000000187c */
[----:B------:R-:W2:Y:S01]  /*cf50*/  LDSM.16.MT88.4 R16, [R220+0x9400] ;  /* 0x00940000dc10783b */ /* 0x000ea20000004200 */
[----:B-1----:R-:W-:Y:S01]  /*cf60*/  FFMA.FTZ R4, R200, UR26, -R2 ;  /* 0x0000001ac8047c23 */ /* 0x002fe20008010802 */
[----:B------:R-:W-:-:S03]  /*cf70*/  MOV R200, R55 ;  /* 0x0000003700c87202 */ /* 0x000fc60000000f00 */
[C---:B------:R-:W-:Y:S01]  /*cf80*/  HMMA.16816.F32 R72, R8.reuse, R20, R132 ;  /* 0x000000140848723c */ /* 0x040fe20000001884 */
[----:B------:R-:W-:Y:S01]  /*cf90*/  MOV R55, R42 ;  /* 0x0000002a00377202 */ /* 0x000fe20000000f00 */
[----:B------:R1:W-:Y:S01]  /*cfa0*/  MUFU.EX2 R163, R4 ;  /* 0x0000000400a37308 */ /* 0x0003e20000000800 */
[----:B------:R-:W-:Y:S01]  /*cfb0*/  LDSM.16.MT88.4 R20, [R222+0x9400] ;  /* 0x00940000de14783b */ /* 0x000fe20000004200 */
[----:B------:R-:W-:Y:S02]  /*cfc0*/  MOV R127, R249 ;  /* 0x000000f9007f7202 */ /* 0x000fe40000000f00 */
[----:B------:R-:W-:Y:S01]  /*cfd0*/  HMMA.16816.F32 R148, R8, R24, R148 ;  /* 0x000000180894723c */ /* 0x000fe20000001894 */
[----:B------:R-:W-:Y:S01]  /*cfe0*/  LDSM.16.MT88.4 R24, [R220+0xa400] ;  /* 0x00a40000dc18783b */ /* 0x000fe20000004200 */
[----:B----4-:R-:W-:Y:S02]  /*cff0*/  MOV R154, R76 ;  /* 0x0000004c009a7202 */ /* 0x010fe40000000f00 */
[----:B------:R-:W-:-:S02]  /*d000*/  MOV R126, R248 ;  /* 0x000000f8007e7202 */ /* 0x000fc40000000f00 */
[----:B------:R-:W-:Y:S01]  /*d010*/  F2FP.F16.F32.PACK_AB R6, R154, R155 ;  /* 0x0000009b9a06723e */ /* 0x000fe200000000ff */
[C---:B------:R-:W-:Y:S01]  /*d020*/  HMMA.16816.F32 R80, R8.reuse, R34, R80 ;  /* 0x000000220850723c */ /* 0x040fe20000001850 */
[----:B------:R-:W-:Y:S02]  /*d030*/  MOV R125, R247 ;  /* 0x000000f7007d7202 */ /* 0x000fe40000000f00 */
[----:B------:R-:W-:Y:S02]  /*d040*/  MOV R124, R246 ;  /* 0x000000f6007c7202 */ /* 0x000fe40000000f00 */
[----:B------:R-:W-:Y:S01]  /*d050*/  MOV R135, R78 ;  /* 0x0000004e00877202 */ /* 0x000fe20000000f00 */
[----:B-1----:R-:W-:Y:S01]  /*d060*/  FFMA.FTZ R4, R201, UR26, -R2 ;  /* 0x0000001ac9047c23 */ /* 0x002fe20008010802 */
[----:B------:R-:W-:Y:S01]  /*d070*/  IMAD.MOV.U32 R201, RZ, RZ, R161 ;  /* 0x000000ffffc97224 */ /* 0x000fe200078e00a1 */
[----:B------:R-:W-:Y:S01]  /*d080*/  MOV R161, R46 ;  /* 0x0000002e00a17202 */ /* 0x000fe20000000f00 */
[----:B------:R-:W-:Y:S01]  /*d090*/  HMMA.16816.F32 R84, R8, R36, R84 ;  /* 0x000000240854723c */ /* 0x000fe20000001854 */
[----:B------:R1:W4:Y:S01]  /*d0a0*/  MUFU.EX2 R252, R4 ;  /* 0x0000000400fc7308 */ /* 0x0003220000000800 */
[----:B------:R-:W-:-:S02]  /*d0b0*/  MOV R46, R43 ;  /* 0x0000002b002e7202 */ /* 0x000fc40000000f00 */
[----:B------:R-:W5:Y:S01]  /*d0c0*/  LDSM.16.MT88.4 R40, [R220+0xb400] ;  /* 0x00b40000dc28783b */ /* 0x000f620000004200 */
[----:B------:R-:W-:Y:S01]  /*d0d0*/  MOV R134, R79 ;  /* 0x0000004f00867202 */ /* 0x000fe20000000f00 */
[----:B------:R-:W-:Y:S01]  /*d0e0*/  HMMA.16816.F32 R96, R8, R38, R96 ;  /* 0x000000260860723c */ /* 0x000fe20000001860 */
[----:B------:R-:W-:Y:S01]  /*d0f0*/  MOV R133, R55 ;  /* 0x0000003700857202 */ /* 0x000fe20000000f00 */
[----:B------:R-:W-:Y:S01]  /*d100*/  LDSM.16.MT88.4 R36, [R220+0x9800] ;  /* 0x00980000dc24783b */ /* 0x000fe20000004200 */
[----:B------:R-:W-:-:S04]  /*d110*/  MOV R132, R54 ;  /* 0x0000003600847202 */ /* 0x000fc80000000f00 */
[----:B------:R-:W-:-:S04]  /*d120*/  FFMA.FTZ R8, R209, UR26, -R12 ;  /* 0x0000001ad1087c23 */ /* 0x000fc8000801080c */
[----:B------:R3:W-:Y:S01]  /*d130*/  MUFU.EX2 R247, R8 ;  /* 0x0000000800f77308 */ /* 0x0007e20000000800 */
[----:B-1----:R-:W-:Y:S01]  /*d140*/  FFMA.FTZ R4, R51, UR26, -R2 ;  /* 0x0000001a33047c23 */ /* 0x002fe20008010802 */
[----:B----4-:R-:W-:-:S06]  /*d150*/  F2FP.F16.F32.PACK_AB R5, R252, R163 ;  /* 0x000000a3fc05723e */ /* 0x010fcc00000000ff */
[----:B------:R1:W-:Y:S01]  /*d160*/  MUFU.EX2 R251, R4 ;  /* 0x0000000400fb7308 */ /* 0x0003e20000000800 */
[----:B---3--:R-:W-:-:S07]  /*d170*/  FFMA.FTZ R8, R202, UR26, -R12 ;  /* 0x0000001aca087c23 */ /* 0x008fce000801080c */
[----:B------:R-:W3:Y:S01]  /*d180*/  MUFU.EX2 R246, R8 ;  /* 0x0000000800f67308 */ /* 0x000ee20000000800 */
[----:B-1----:R-:W-:Y:S02]  /*d190*/  FFMA.FTZ R4, R50, UR26, -R2 ;  /* 0x0000001a32047c23 */ /* 0x002fe40008010802 */
[----:B------:R-:W1:Y:S05]  /*d1a0*/  LDSM.16.MT88.4 R48, [R222+0xb400] ;  /* 0x00b40000de30783b */ /* 0x000e6a0000004200 */
[----:B------:R4:W2:Y:S01]  /*d1b0*/  MUFU.EX2 R250, R4 ;  /* 0x0000000400fa7308 */ /* 0x0008a20000000800 */
[----:B---3--:R-:W-:Y:S01]  /*d1c0*/  F2FP.F16.F32.PACK_AB R11, R246, R247 ;  /* 0x000000f7f60b723e */ /* 0x008fe200000000ff */
[----:B----4-:R-:W-:Y:S01]  /*d1d0*/  FFMA.FTZ R4, R203, UR26, -R12 ;  /* 0x0000001acb047c23 */ /* 0x010fe2000801080c */
[----:B--2---:R-:W-:-:S02]  /*d1e0*/  F2FP.F16.F32.PACK_AB R7, R250, R251 ;  /* 0x000000fbfa07723e */ /* 0x004fc400000000ff */
[----:B------:R-:W-:-:S03]  /*d1f0*/  MOV R203, R77 ;  /* 0x0000004d00cb7202 */ /* 0x000fc60000000f00 */
[----:B------:R2:W-:Y:S02]  /*d200*/  MUFU.EX2 R249, R4 ;  /* 0x0000000400f97308 */ /* 0x0005e40000000800 */
[----:B--2---:R-:W-:-:S06]  /*d210*/  FFMA.FTZ R4, R208, UR26, -R12 ;  /* 0x0000001ad0047c23 */ /* 0x004fcc000801080c */
[----:B------:R2:W3:Y:S02]  /*d220*/  MUFU.EX2 R248, R4 ;  /* 0x0000000400f87308 */ /* 0x0004e40000000800 */
[----:B--2---:R-:W-:Y:S02]  /*d230*/  F2FP.F16.F32.PACK_AB R4, R162, R107 ;  /* 0x0000006ba204723e */ /* 0x004fe400000000ff */
[----:B---3--:R-:W-:-:S05]  /*d240*/  F2FP.F16.F32.PACK_AB R9, R248, R249 ;  /* 0x000000f9f809723e */ /* 0x008fca00000000ff */
[C---:B------:R-:W-:Y:S06]  /*d250*/  HMMA.16816.F32 R116, R4.reuse, R30, R172 ;  /* 0x0000001e0474723c */ /* 0x040fec00000018ac */
[C---:B------:R-:W-:Y:S01]  /*d260*/  HMMA.16816.F32 R52, R4.reuse, R16, R188 ;  /* 0x000000100434723c */ /* 0x040fe200000018bc */
[----:B------:R-:W-:Y:S01]  /*d270*/  MOV R175, R124 ;  /* 0x0000007c00af7202 */ /* 0x000fe20000000f00 */
[----:B------:R-:W-:Y:S01]  /*d280*/  IMAD.MOV.U32 R173, RZ, RZ, R126 ;  /* 0x000000ffffad7224 */ /* 0x000fe200078e007e */
[----:B------:R-:W-:Y:S02]  /*d290*/  MOV R174, R125 ;  /* 0x0000007d00ae7202 */ /* 0x000fe40000000f00 */
[----:B------:R-:W-:Y:S01]  /*d2a0*/  MOV R172, R127 ;  /* 0x0000007f00ac7202 */ /* 0x000fe20000000f00 */
[----:B------:R-:W-:Y:S01]  /*d2b0*/  HMMA.16816.F32 R56, R4, R18, R56 ;  /* 0x000000120438723c */ /* 0x000fe20000001838 */
[----:B------:R-:W-:-:S02]  /*d2c0*/  MOV R191, R245 ;  /* 0x000000f500bf7202 */ /* 0x000fc40000000f00 */
[----:B------:R-:W-:-:S03]  /*d2d0*/  F2FP.F16.F32.PACK_AB R8, R175, R100 ;  /* 0x00000064af08723e */ /* 0x000fc600000000ff */
[C---:B-----5:R-:W-:Y:S06]  /*d2e0*/  HMMA.16816.F32 R124, R4.reuse, R42, R156 ;  /* 0x0000002a047c723c */ /* 0x060fec000000189c */
[C---:B------:R-:W-:Y:S01]  /*d2f0*/  HMMA.16816.F32 R64, R4.reuse, R20, R64 ;  /* 0x000000140440723c */ /* 0x040fe20000001840 */
[----:B------:R-:W-:Y:S02]  /*d300*/  MOV R159, R152 ;  /* 0x00000098009f7202 */ /* 0x000fe40000000f00 */
[----:B------:R-:W-:Y:S02]  /*d310*/  MOV R158, R132 ;  /* 0x00000084009e7202 */ /* 0x000fe40000000f00 */
[----:B------:R-:W-:Y:S01]  /*d320*/  MOV R157, R133 ;  /* 0x00000085009d7202 */ /* 0x000fe20000000f00 */
[----:B------:R-:W-:Y:S01]  /*d330*/  HMMA.16816.F32 R68, R4, R22, R184 ;  /* 0x000000160444723c */ /* 0x000fe200000018b8 */
[----:B------:R-:W-:-:S02]  /*d340*/  MOV R152, R134 ;  /* 0x0000008600987202 */ /* 0x000fc40000000f00 */
[----:B------:R-:W-:-:S03]  /*d350*/  MOV R156, R135 ;  /* 0x00000087009c7202 */ /* 0x000fc60000000f00 */
[C---:B------:R-:W-:Y:S06]  /*d360*/  HMMA.16816.F32 R76, R4.reuse, R24, R180 ;  /* 0x00000018044c723c */ /* 0x040fec00000018b4 */
[C---:B------:R-:W-:Y:S06]  /*d370*/  HMMA.16816.F32 R88, R4.reuse, R26, R176 ;  /* 0x0000001a0458723c */ /* 0x040fec00000018b0 */
[C---:B------:R-:W-:Y:S06]  /*d380*/  HMMA.16816.F32 R108, R4.reuse, R28, R108 ;  /* 0x0000001c046c723c */ /* 0x040fec000000186c */
[C---:B------:R-:W-:Y:S06]  /*d390*/  HMMA.16816.F32 R112, R4.reuse, R40, R112 ;  /* 0x000000280470723c */ /* 0x040fec0000001870 */
[C---:B-1----:R-:W-:Y:S06]  /*d3a0*/  HMMA.16816.F32 R132, R4.reuse, R48, R144 ;  /* 0x000000300484723c */ /* 0x042fec0000001890 */
[----:B------:R-:W-:Y:S01]  /*d3b0*/  HMMA.16816.F32 R128, R4, R50, R128 ;  /* 0x000000320480723c */ /* 0x000fe20000001880 */
[----:B------:R-:W-:Y:S01]  /*d3c0*/  MOV R145, R155 ;  /* 0x0000009b00917202 */ /* 0x000fe20000000f00 */
[----:B------:R-:W-:Y:S01]  /*d3d0*/  IMAD.MOV.U32 R147, RZ, RZ, R32 ;  /* 0x000000ffff937224 */ /* 0x000fe200078e0020 */
[----:B------:R-:W-:-:S02]  /*d3e0*/  MOV R155, R235 ;  /* 0x000000eb009b7202 */ /* 0x000fc40000000f00 */
[----:B------:R-:W-:Y:S02]  /*d3f0*/  MOV R144, R203 ;  /* 0x000000cb00907202 */ /* 0x000fe40000000f00 */
[--C-:B------:R-:W-:Y:S01]  /*d400*/  FFMA.FTZ R4, R210, UR26, -R0.reuse ;  /* 0x0000001ad2047c23 */ /* 0x100fe20008010800 */
[----:B------:R-:W-:Y:S02]  /*d410*/  MOV R203, R106 ;  /* 0x0000006a00cb7202 */ /* 0x000fe40000000f00 */
[----:B------:R-:W-:Y:S01]  /*d420*/  F2FP.F16.F32.PACK_AB R10, R144, R201 ;  /* 0x000000c9900a723e */ /* 0x000fe200000000ff */
[----:B------:R1:W-:Y:S01]  /*d430*/  MUFU.EX2 R245, R4 ;  /* 0x0000000400f57308 */ /* 0x0003e20000000800 */
[----:B------:R-:W-:Y:S02]  /*d440*/  MOV R146, R33 ;  /* 0x0000002100927202 */ /* 0x000fe40000000f00 */
[----:B------:R-:W-:Y:S03]  /*d450*/  LDSM.16.MT88.4 R32, [R222+0x9800] ;  /* 0x00980000de20783b */ /* 0x000fe60000004200 */
[C---:B------:R-:W-:Y:S06]  /*d460*/  HMMA.16816.F32 R120, R8.reuse, R16, R120 ;  /* 0x000000100878723c */ /* 0x040fec0000001878 */
        /* <DEDUP_REMOVED lines=8> */
[----:B------:R-:W-:Y:S01]  /*d4f0*/  HMMA.16816.F32 R140, R8, R26, R140 ;  /* 0x0000001a088c723c */ /* 0x000fe2000000188c */
[----:B------:R-:W-:Y:S01]  /*d500*/  LDSM.16.MT88.4 R24, [R222+0xa800] ;  /* 0x00a80000de18783b */ /* 0x000fe20000004200 */
[----:B-1----:R-:W-:-:S04]  /*d510*/  FFMA.FTZ R4, R204, UR26, -R3 ;  /* 0x0000001acc047c23 */ /* 0x002fc80008010803 */
[----:B------:R1:W-:Y:S01]  /*d520*/  MUFU.EX2 R210, R4 ;  /* 0x0000000400d27308 */ /* 0x0003e20000000800 */
[C---:B------:R-:W-:Y:S06]  /*d530*/  HMMA.16816.F32 R164, R8.reuse, R28, R164 ;  /* 0x0000001c08a4723c */ /* 0x040fec00000018a4 */
[C---:B------:R-:W-:Y:S01]  /*d540*/  HMMA.16816.F32 R168, R8.reuse, R30, R168 ;  /* 0x0000001e08a8723c */ /* 0x040fe200000018a8 */
[----:B------:R-:W2:Y:S05]  /*d550*/  LDSM.16.MT88.4 R28, [R220+0xa800] ;  /* 0x00a80000dc1c783b */ /* 0x000eaa0000004200 */
[----:B------:R-:W-:Y:S01]  /*d560*/  HMMA.16816.F32 R184, R8, R42, R80 ;  /* 0x0000002a08b8723c */ /* 0x000fe20000001850 */
[----:B-1----:R-:W-:-:S05]  /*d570*/  FFMA.FTZ R4, R194, UR26, -R3 ;  /* 0x0000001ac2047c23 */ /* 0x002fca0008010803 */
[C---:B------:R-:W-:Y:S01]  /*d580*/  HMMA.16816.F32 R84, R8.reuse, R48, R84 ;  /* 0x000000300854723c */ /* 0x040fe20000001854 */
[----:B------:R-:W-:Y:S01]  /*d590*/  MOV R82, R162 ;  /* 0x000000a200527202 */ /* 0x000fe20000000f00 */
[----:B------:R1:W-:Y:S01]  /*d5a0*/  MUFU.EX2 R209, R4 ;  /* 0x0000000400d17308 */ /* 0x0003e20000000800 */
[----:B------:R-:W-:Y:S01]  /*d5b0*/  IMAD.MOV.U32 R83, RZ, RZ, R163 ;  /* 0x000000ffff537224 */ /* 0x000fe200078e00a3 */
[----:B------:R-:W-:Y:S02]  /*d5c0*/  MOV R43, R146 ;  /* 0x00000092002b7202 */ /* 0x000fe40000000f00 */
[----:B------:R-:W-:Y:S01]  /*d5d0*/  HMMA.16816.F32 R180, R8, R50, R96 ;  /* 0x0000003208b4723c */ /* 0x000fe20000001860 */
[----:B-1----:R-:W-:-:S04]  /*d5e0*/  FFMA.FTZ R4, R193, UR26, -R3 ;  /* 0x0000001ac1047c23 */ /* 0x002fc80008010803 */
[----:B------:R1:W-:Y:S02]  /*d5f0*/  MUFU.EX2 R208, R4 ;  /* 0x0000000400d07308 */ /* 0x0003e40000000800 */
[----:B-1----:R-:W-:Y:S02]  /*d600*/  FFMA.FTZ R4, R192, UR26, -R3 ;  /* 0x0000001ac0047c23 */ /* 0x002fe40008010803 */
[----:B------:R-:W-:Y:S04]  /*d610*/  HMMA.16816.F32 R192, R8, R40, R136 ;  /* 0x0000002808c0723c */ /* 0x000fe80000001888 */
[----:B------:R1:W3:Y:S03]  /*d620*/  MUFU.EX2 R106, R4 ;  /* 0x00000004006a7308 */ /* 0x0002e60000000800 */
[----:B------:R-:W-:Y:S01]  /*d630*/  FFMA.FTZ R8, R218, UR26, -R0 ;  /* 0x0000001ada087c23 */ /* 0x000fe20008010800 */
[----:B------:R-:W-:Y:S01]  /*d640*/  MOV R41, R200 ;  /* 0x000000c800297202 */ /* 0x000fe20000000f00 */
[----:B------:R-:W-:Y:S01]  /*d650*/  IMAD.MOV.U32 R138, RZ, RZ, R203 ;  /* 0x000000ffff8a7224 */ /* 0x000fe200078e00cb */
[----:B------:R-:W-:-:S02]  /*d660*/  MOV R136, R155 ;  /* 0x0000009b00887202 */ /* 0x000fc40000000f00 */
[----:B------:R4:W-:Y:S01]  /*d670*/  MUFU.EX2 R200, R8 ;  /* 0x0000000800c87308 */ /* 0x0009e20000000800 */
[----:B------:R-:W-:Y:S02]  /*d680*/  MOV R139, R191 ;  /* 0x000000bf008b7202 */ /* 0x000fe40000000f00 */
[----:B------:R-:W-:Y:S02]  /*d690*/  MOV R49, R136 ;  /* 0x0000008800317202 */ /* 0x000fe40000000f00 */
[----:B------:R-:W-:Y:S02]  /*d6a0*/  MOV R42, R139 ;  /* 0x0000008b002a7202 */ /* 0x000fe40000000f00 */
[----:B------:R-:W-:Y:S01]  /*d6b0*/  MOV R136, R156 ;  /* 0x0000009c00887202 */ /* 0x000fe20000000f00 */
[----:B-1----:R-:W-:Y:S01]  /*d6c0*/  FFMA.FTZ R4, R205, UR26, -R2 ;  /* 0x0000001acd047c23 */ /* 0x002fe20008010802 */
[----:B---3--:R-:W-:Y:S02]  /*d6d0*/  F2FP.F16.F32.PACK_AB R6, R106, R208 ;  /* 0x000000d06a06723e */ /* 0x008fe400000000ff */
[----:B------:R-:W-:Y:S01]  /*d6e0*/  MOV R137, R201 ;  /* 0x000000c900897202 */ /* 0x000fe20000000f00 */
[----:B------:R1:W-:Y:S01]  /*d6f0*/  MUFU.EX2 R205, R4 ;  /* 0x0000000400cd7308 */ /* 0x0003e20000000800 */
[----:B------:R-:W-:-:S02]  /*d700*/  MOV R80, R41 ;  /* 0x0000002900507202 */ /* 0x000fc40000000f00 */
[----:B------:R-:W-:Y:S01]  /*d710*/  MOV R41, R137 ;  /* 0x0000008900297202 */ /* 0x000fe20000000f00 */
[----:B------:R-:W-:Y:S02]  /*d720*/  IMAD.MOV.U32 R137, RZ, RZ, R157 ;  /* 0x000000ffff897224 */ /* 0x000fe400078e009d */
[----:B----4-:R-:W-:Y:S01]  /*d730*/  FFMA.FTZ R8, R199, UR26, -R0 ;  /* 0x0000001ac7087c23 */ /* 0x010fe20008010800 */
[----:B------:R-:W-:Y:S02]  /*d740*/  MOV R139, R159 ;  /* 0x0000009f008b7202 */ /* 0x000fe40000000f00 */
[----:B------:R-:W-:Y:S02]  /*d750*/  MOV R40, R160 ;  /* 0x000000a000287202 */ /* 0x000fe40000000f00 */
[----:B------:R-:W-:Y:S02]  /*d760*/  MOV R51, R137 ;  /* 0x0000008900337202 */ /* 0x000fe40000000f00 */
[----:B------:R-:W-:-:S02]  /*d770*/  MOV R137, R172 ;  /* 0x000000ac00897202 */ /* 0x000fc40000000f00 */
[----:B------:R-:W-:Y:S02]  /*d780*/  MOV R155, R161 ;  /* 0x000000a1009b7202 */ /* 0x000fe40000000f00 */
[----:B------:R-:W-:Y:S01]  /*d790*/  MOV R81, R40 ;  /* 0x0000002800517202 */ /* 0x000fe20000000f00 */
[--C-:B-1----:R-:W-:Y:S01]  /*d7a0*/  FFMA.FTZ R4, R197, UR26, -R2.reuse ;  /* 0x0000001ac5047c23 */ /* 0x102fe20008010802 */
[----:B------:R-:W-:Y:S02]  /*d7b0*/  MOV R197, R101 ;  /* 0x0000006500c57202 */ /* 0x000fe40000000f00 */
[----:B------:R-:W-:Y:S01]  /*d7c0*/  MOV R218, R51 ;  /* 0x0000003300da7202 */ /* 0x000fe20000000f00 */
[----:B------:R1:W3:Y:S01]  /*d7d0*/  MUFU.EX2 R204, R4 ;  /* 0x0000000400cc7308 */ /* 0x0002e20000000800 */
[----:B------:R-:W-:Y:S02]  /*d7e0*/  MOV R40, R145 ;  /* 0x0000009100287202 */ /* 0x000fe40000000f00 */
[----:B------:R-:W-:Y:S01]  /*d7f0*/  MOV R199, R41 ;  /* 0x0000002900c77202 */ /* 0x000fe20000000f00 */
[----:B-1----:R-:W-:Y:S01]  /*d800*/  FFMA.FTZ R4, R13, UR26, -R2 ;  /* 0x0000001a0d047c23 */ /* 0x002fe20008010802 */
[----:B------:R-:W-:Y:S01]  /*d810*/  FFMA.FTZ R13, R206, UR26, -R0 ;  /* 0x0000001ace0d7c23 */ /* 0x000fe20008010800 */
[----:B------:R-:W-:-:S02]  /*d820*/  MOV R206, R83 ;  /* 0x0000005300ce7202 */ /* 0x000fc40000000f00 */
[----:B------:R1:W-:Y:S01]  /*d830*/  MUFU.EX2 R101, R4 ;  /* 0x0000000400657308 */ /* 0x0003e20000000800 */
[----:B---3--:R-:W-:Y:S02]  /*d840*/  F2FP.F16.F32.PACK_AB R5, R204, R205 ;  /* 0x000000cdcc05723e */ /* 0x008fe400000000ff */
[----:B------:R-:W-:-:S05]  /*d850*/  MOV R83, R144 ;  /* 0x0000009000537202 */ /* 0x000fca0000000f00 */
[----:B------:R-:W-:Y:S01]  /*d860*/  MUFU.EX2 R201, R13 ;  /* 0x0000000d00c97308 */ /* 0x000fe20000000800 */
[----:B-1----:R-:W-:Y:S01]  /*d870*/  FFMA.FTZ R4, R196, UR26, -R2 ;  /* 0x0000001ac4047c23 */ /* 0x002fe20008010802 */
[----:B------:R-:W-:-:S06]  /*d880*/  MOV R196, R100 ;  /* 0x0000006400c47202 */ /* 0x000fcc0000000f00 */
[----:B------:R1:W3:Y:S01]  /*d890*/  MUFU.EX2 R100, R4 ;  /* 0x0000000400647308 */ /* 0x0002e20000000800 */
[----:B------:R-:W-:Y:S02]  /*d8a0*/  MOV R48, R196 ;  /* 0x000000c400307202 */ /* 0x000fe40000000f00 */
[----:B------:R-:W-:Y:S01]  /*d8b0*/  MOV R196, R147 ;  /* 0x0000009300c47202 */ /* 0x000fe20000000f00 */
[----:B-1----:R-:W-:Y:S01]  /*d8c0*/  FFMA.FTZ R4, R214, UR26, -R0 ;  /* 0x0000001ad6047c23 */ /* 0x002fe20008010800 */
[----:B------:R-:W-:Y:S01]  /*d8d0*/  IMAD.MOV.U32 R214, RZ, RZ, R138 ;  /* 0x000000ffffd67224 */ /* 0x000fe200078e008a */
[----:B---3--:R-:W-:Y:S02]  /*d8e0*/  F2FP.F16.F32.PACK_AB R7, R100, R101 ;  /* 0x000000656407723e */ /* 0x008fe400000000ff */
[----:B------:R1:W-:Y:S01]  /*d8f0*/  MUFU.EX2 R203, R4 ;  /* 0x0000000400cb7308 */ /* 0x0003e20000000800 */
[----:B------:R-:W-:-:S04]  /*d900*/  MOV R138, R158 ;  /* 0x0000009e008a7202 */ /* 0x000fc80000000f00 */
[----:B------:R-:W-:Y:S02]  /*d910*/  MOV R50, R138 ;  /* 0x0000008a00327202 */ /* 0x000fe40000000f00 */
[----:B------:R-:W-:Y:S01]  /*d920*/  MOV R138, R174 ;  /* 0x000000ae008a7202 */ /* 0x000fe20000000f00 */
[--C-:B-1----:R-:W-:Y:S01]  /*d930*/  FFMA.FTZ R4, R198, UR26, -R0.reuse ;  /* 0x0000001ac6047c23 */ /* 0x102fe20008010800 */
[----:B------:R-:W-:Y:S01]  /*d940*/  FFMA.FTZ R0, R236, UR26, -R0 ;  /* 0x0000001aec007c23 */ /* 0x000fe20008010800 */
[----:B------:R1:W-:Y:S08]  /*d950*/  MUFU.EX2 R198, R8 ;  /* 0x0000000800c67308 */ /* 0x0003f00000000800 */
[----:B------:R3:W4:Y:S01]  /*d960*/  MUFU.EX2 R202, R4 ;  /* 0x0000000400ca7308 */ /* 0x0007220000000800 */
[----:B-1----:R-:W-:Y:S01]  /*d970*/  FFMA.FTZ R8, R241, UR26, -R12 ;  /* 0x0000001af1087c23 */ /* 0x002fe2000801080c */
[----:B------:R-:W-:-:S02]  /*d980*/  MOV R241, R82 ;  /* 0x0000005200f17202 */ /* 0x000fc40000000f00 */
[----:B------:R-:W-:-:S04]  /*d990*/  MOV R82, R197 ;  /* 0x000000c500527202 */ /* 0x000fc80000000f00 */
[----:B------:R1:W-:Y:S01]  /*d9a0*/  MUFU.EX2 R197, R8 ;  /* 0x0000000800c57308 */ /* 0x0003e20000000800 */
[----:B---3--:R-:W-:Y:S02]  /*d9b0*/  F2FP.F16.F32.PACK_AB R4, R209, R210 ;  /* 0x000000d2d104723e */ /* 0x008fe400000000ff */
[----:B----4-:R-:W-:-:S05]  /*d9c0*/  F2FP.F16.F32.PACK_AB R10, R202, R203 ;  /* 0x000000cbca0a723e */ /* 0x010fca00000000ff */
[C---:B------:R-:W-:Y:S06]  /*d9d0*/  HMMA.16816.F32 R176, R4.reuse, R36, R52 ;  /* 0x0000002404b0723c */ /* 0x040fec0000001834 */
[----:B--2---:R-:W-:Y:S01]  /*d9e0*/  HMMA.16816.F32 R156, R4, R30, R88 ;  /* 0x0000001e049c723c */ /* 0x004fe20000001858 */
[----:B-1----:R-:W-:Y:S01]  /*d9f0*/  FFMA.FTZ R8, R239, UR26, -R12 ;  /* 0x0000001aef087c23 */ /* 0x002fe2000801080c */
[----:B------:R-:W-:Y:S02]  /*da00*/  MOV R239, R175 ;  /* 0x000000af00ef7202 */ /* 0x000fe40000000f00 */
[----:B------:R-:W-:-:S02]  /*da10*/  MOV R175, R107 ;  /* 0x0000006b00af7202 */ /* 0x000fc40000000f00 */
[----:B------:R1:W2:Y:S01]  /*da20*/  MUFU.EX2 R107, R8 ;  /* 0x00000008006b7308 */ /* 0x0002a20000000800 */
[C---:B------:R-:W-:Y:S06]  /*da30*/  HMMA.16816.F32 R88, R4.reuse, R20, R132 ;  /* 0x000000140458723c */ /* 0x040fec0000001884 */
[C---:B------:R-:W-:Y:S06]  /*da40*/  HMMA.16816.F32 R160, R4.reuse, R32, R64 ;  /* 0x0000002004a0723c */ /* 0x040fec0000001840 */
[----:B------:R-:W-:Y:S01]  /*da50*/  HMMA.16816.F32 R188, R4, R38, R56 ;  /* 0x0000002604bc723c */ /* 0x000fe20000001838 */
[----:B-1----:R-:W-:Y:S01]  /*da60*/  FFMA.FTZ R8, R237, UR26, -R12 ;  /* 0x0000001aed087c23 */ /* 0x002fe2000801080c */
[----:B------:R-:W-:-:S04]  /*da70*/  MOV R237, R206 ;  /* 0x000000ce00ed7202 */ /* 0x000fc80000000f00 */
[C---:B------:R-:W-:Y:S01]  /*da80*/  HMMA.16816.F32 R144, R4.reuse, R28, R76 ;  /* 0x0000001c0490723c */ /* 0x040fe2000000184c */
[----:B------:R-:W-:Y:S01]  /*da90*/  MOV R206, R48 ;  /* 0x0000003000ce7202 */ /* 0x000fe20000000f00 */
[----:B------:R1:W-:Y:S01]  /*daa0*/  MUFU.EX2 R55, R8 ;  /* 0x0000000800377308 */ /* 0x0003e20000000800 */
[----:B------:R-:W-:Y:S01]  /*dab0*/  MOV R48, R49 ;  /* 0x0000003100307202 */ /* 0x000fe20000000f00 */
[----:B------:R-:W-:Y:S01]  /*dac0*/  IMAD.MOV.U32 R49, RZ, RZ, R214 ;  /* 0x000000ffff317224 */ /* 0x000fe200078e00d6 */
[----:B------:R-:W-:Y:S01]  /*dad0*/  MOV R214, R42 ;  /* 0x0000002a00d67202 */ /* 0x000fe20000000f00 */
        /* <DEDUP_REMOVED lines=8> */
[C---:B------:R-:W-:Y:S01]  /*db60*/  HMMA.16816.F32 R64, R4.reuse, R16, R112 ;  /* 0x000000100440723c */ /* 0x040fe20000001870 */
[----:B------:R-:W-:Y:S01]  /*db70*/  MOV R49, R214 ;  /* 0x000000d600317202 */ /* 0x000fe20000000f00 */
[----:B-1----:R-:W-:Y:S01]  /*db80*/  FFMA.FTZ R8, R238, UR26, -R12 ;  /* 0x0000001aee087c23 */ /* 0x002fe2000801080c */
[----:B------:R-:W-:Y:S02]  /*db90*/  MOV R214, R42 ;  /* 0x0000002a00d67202 */ /* 0x000fe40000000f00 */
[----:B------:R-:W-:Y:S01]  /*dba0*/  MOV R42, R43 ;  /* 0x0000002b002a7202 */ /* 0x000fe20000000f00 */
[----:B------:R-:W-:Y:S01]  /*dbb0*/  IMAD.MOV.U32 R43, RZ, RZ, R196 ;  /* 0x000000ffff2b7224 */ /* 0x000fe200078e00c4 */
[----:B------:R1:W3:Y:S01]  /*dbc0*/  MUFU.EX2 R54, R8 ;  /* 0x0000000800367308 */ /* 0x0002e20000000800 */
[----:B------:R-:W-:Y:S01]  /*dbd0*/  MOV R136, R139 ;  /* 0x0000008b00887202 */ /* 0x000fe20000000f00 */
[----:B------:R-:W-:Y:S01]  /*dbe0*/  IMAD.MOV.U32 R139, RZ, RZ, R173 ;  /* 0x000000ffff8b7224 */ /* 0x000fe200078e00ad */
[----:B--2---:R-:W-:Y:S01]  /*dbf0*/  F2FP.F16.F32.PACK_AB R9, R107, R197 ;  /* 0x000000c56b09723e */ /* 0x004fe200000000ff */
[C---:B------:R-:W-:Y:S01]  /*dc00*/  HMMA.16816.F32 R76, R4.reuse, R18, R124 ;  /* 0x00000012044c723c */ /* 0x040fe2000000187c */
[----:B------:R-:W-:Y:S01]  /*dc10*/  MOV R238, R175 ;  /* 0x000000af00ee7202 */ /* 0x000fe20000000f00 */
[----:B------:R-:W-:Y:S01]  /*dc20*/  IMAD.MOV.U32 R115, RZ, RZ, R80 ;  /* 0x000000ffff737224 */ /* 0x000fe200078e0050 */
[----:B------:R-:W-:Y:S01]  /*dc30*/  MOV R13, R48 ;  /* 0x00000030000d7202 */ /* 0x000fe20000000f00 */
[----:B------:R2:W-:Y:S01]  /*dc40*/  MUFU.EX2 R196, R0 ;  /* 0x0000000000c47308 */ /* 0x0005e20000000800 */
[----:B------:R-:W-:Y:S01]  /*dc50*/  MOV R71, R43 ;  /* 0x0000002b00477202 */ /* 0x000fe20000000f00 */
[C---:B------:R-:W-:Y:S01]  /*dc60*/  HMMA.16816.F32 R172, R4.reuse, R26, R116 ;  /* 0x0000001a04ac723c */ /* 0x040fe20000001874 */
[----:B------:R-:W-:Y:S01]  /*dc70*/  MOV R114, R81 ;  /* 0x0000005100727202 */ /* 0x000fe20000000f00 */
[----:B------:R-:W-:Y:S04]  /*dc80*/  LDSM.16.MT88.4 R124, [R220+0x9c00] ;  /* 0x009c0000dc7c783b */ /* 0x000fe80000004200 */
[----:B------:R-:W-:Y:S01]  /*dc90*/  HMMA.16816.F32 R56, R4, R22, R128 ;  /* 0x000000160438723c */ /* 0x000fe20000001880 */
[----:B-1----:R-:W-:Y:S01]  /*dca0*/  F2FP.F16.F32.PACK_AB R8, R235, R245 ;  /* 0x000000f5eb08723e */ /* 0x002fe200000000ff */
[----:B------:R-:W-:Y:S01]  /*dcb0*/  LDSM.16.MT88.4 R4, [R222+0xbc00] ;  /* 0x00bc0000de04783b */ /* 0x000fe20000004200 */
[----:B---3--:R-:W-:Y:S01]  /*dcc0*/  F2FP.F16.F32.PACK_AB R11, R54, R55 ;  /* 0x00000037360b723e */ /* 0x008fe200000000ff */
[----:B--2---:R-:W-:Y:S01]  /*dcd0*/  FFMA.FTZ R0, R240, UR26, -R12 ;  /* 0x0000001af0007c23 */ /* 0x004fe2000801080c */
[----:B------:R-:W-:-:S05]  /*dce0*/  MOV R240, R50 ;  /* 0x0000003200f07202 */ /* 0x000fca0000000f00 */
[C---:B------:R-:W-:Y:S01]  /*dcf0*/  HMMA.16816.F32 R132, R8.reuse, R32, R72 ;  /* 0x000000200884723c */ /* 0x040fe20000001848 */
[----:B------:R1:W-:Y:S05]  /*dd00*/  MUFU.EX2 R53, R0 ;  /* 0x0000000000357308 */ /* 0x0003ea0000000800 */
[C---:B------:R-:W-:Y:S06]  /*dd10*/  HMMA.16816.F32 R116, R8.reuse, R36, R120 ;  /* 0x000000240874723c */ /* 0x040fec0000001878 */
[C---:B------:R-:W-:Y:S06]  /*dd20*/  HMMA.16816.F32 R148, R8.reuse, R28, R148 ;  /* 0x0000001c0894723c */ /* 0x040fec0000001894 */
[----:B------:R-:W-:Y:S01]  /*dd30*/  HMMA.16816.F32 R164, R8, R24, R164 ;  /* 0x0000001808a4723c */ /* 0x000fe200000018a4 */
[----:B-1----:R-:W-:Y:S01]  /*dd40*/  FFMA.FTZ R0, R217, UR26, -R3 ;  /* 0x0000001ad9007c23 */ /* 0x002fe20008010803 */
[----:B------:R-:W-:-:S02]  /*dd50*/  MOV R217, R206 ;  /* 0x000000ce00d97202 */ /* 0x000fc40000000f00 */
[----:B------:R-:W-:Y:S01]  /*dd60*/  MOV R206, R49 ;  /* 0x0000003100ce7202 */ /* 0x000fe20000000f00 */
[----:B------:R1:W-:Y:S01]  /*dd70*/  MUFU.EX2 R52, R0 ;  /* 0x0000000000347308 */ /* 0x0003e20000000800 */
[C---:B------:R-:W-:Y:S06]  /*dd80*/  HMMA.16816.F32 R48, R8.reuse, R38, R92 ;  /* 0x000000260830723c */ /* 0x040fec000000185c */
[C---:B------:R-:W-:Y:S06]  /*dd90*/  HMMA.16816.F32 R36, R8.reuse, R30, R140 ;  /* 0x0000001e0824723c */ /* 0x040fec000000188c */
[----:B------:R-:W-:Y:S01]  /*dda0*/  HMMA.16816.F32 R60, R8, R34, R60 ;  /* 0x00000022083c723c */ /* 0x000fe2000000183c */
[----:B------:R-:W-:Y:S01]  /*ddb0*/  MOV R30, R139 ;  /* 0x0000008b001e7202 */ /* 0x000fe20000000f00 */
[----:B-1----:R-:W-:Y:S01]  /*ddc0*/  FFMA.FTZ R0, R216, UR26, -R3 ;  /* 0x0000001ad8007c23 */ /* 0x002fe20008010803 */
[----:B------:R-:W-:-:S03]  /*ddd0*/  MOV R216, R136 ;  /* 0x0000008800d87202 */ /* 0x000fc60000000f00 */
[C---:B------:R-:W-:Y:S01]  /*dde0*/  HMMA.16816.F32 R84, R8.reuse, R20, R84 ;  /* 0x000000140854723c */ /* 0x040fe20000001854 */
[----:B------:R-:W-:Y:S02]  /*ddf0*/  MOV R136, R137 ;  /* 0x0000008900887202 */ /* 0x000fe40000000f00 */
[----:B------:R-:W-:Y:S01]  /*de00*/  MOV R137, R138 ;  /* 0x0000008a00897202 */ /* 0x000fe20000000f00 */
[----:B------:R-:W-:Y:S01]  /*de10*/  IMAD.MOV.U32 R138, RZ, RZ, R47 ;  /* 0x000000ffff8a7224 */ /* 0x000fe200078e002f */
[----:B------:R-:W-:Y:S01]  /*de20*/  MOV R29, R136 ;  /* 0x00000088001d7202 */ /* 0x000fe20000000f00 */
[----:B------:R1:W2:Y:S01]  /*de30*/  MUFU.EX2 R47, R0 ;  /* 0x00000000002f7308 */ /* 0x0002a20000000800 */
[----:B------:R-:W-:Y:S01]  /*de40*/  MOV R35, R13 ;  /* 0x0000000d00237202 */ /* 0x000fe20000000f00 */
[----:B------:R-:W-:Y:S01]  /*de50*/  HMMA.16816.F32 R20, R8, R22, R180 ;  /* 0x000000160814723c */ /* 0x000fe200000018b4 */
[----:B------:R-:W-:Y:S02]  /*de60*/  MOV R31, R138 ;  /* 0x0000008a001f7202 */ /* 0x000fe40000000f00 */
[----:B------:R-:W-:-:S02]  /*de70*/  MOV R13, R42 ;  /* 0x0000002a000d7202 */ /* 0x000fc40000000f00 */
[----:B------:R-:W-:Y:S02]  /*de80*/  MOV R34, R206 ;  /* 0x000000ce00227202 */ /* 0x000fe40000000f00 */
[----:B------:R-:W-:Y:S01]  /*de90*/  MOV R206, R83 ;  /* 0x0000005300ce7202 */ /* 0x000fe20000000f00 */
[--C-:B-1----:R-:W-:Y:S01]  /*dea0*/  FFMA.FTZ R0, R211, UR26, -R3.reuse ;  /* 0x0000001ad3007c23 */ /* 0x102fe20008010803 */
[----:B------:R-:W-:Y:S01]  /*deb0*/  MOV R211, R152 ;  /* 0x0000009800d37202 */ /* 0x000fe20000000f00 */
[----:B------:R-:W-:Y:S01]  /*dec0*/  FFMA.FTZ R3, R213, UR26, -R3 ;  /* 0x0000001ad5037c23 */ /* 0x000fe20008010803 */
[----:B------:R-:W-:Y:S02]  /*ded0*/  MOV R152, R46 ;  /* 0x0000002e00987202 */ /* 0x000fe40000000f00 */
[----:B------:R1:W-:Y:S01]  /*dee0*/  MUFU.EX2 R46, R0 ;  /* 0x00000000002e7308 */ /* 0x0003e20000000800 */
[----:B------:R-:W-:Y:S02]  /*def0*/  MOV R213, R218 ;  /* 0x000000da00d57202 */ /* 0x000fe40000000f00 */
[----:B------:R-:W-:-:S02]  /*df00*/  MOV R218, R40 ;  /* 0x0000002800da7202 */ /* 0x000fc40000000f00 */
[----:B------:R-:W-:Y:S01]  /*df10*/  HMMA.16816.F32 R40, R8, R26, R168 ;  /* 0x0000001a0828723c */ /* 0x000fe200000018a8 */
[----:B--2---:R-:W-:Y:S01]  /*df20*/  F2FP.F16.F32.PACK_AB R92, R47, R52 ;  /* 0x000000342f5c723e */ /* 0x004fe200000000ff */
[----:B------:R-:W-:Y:S01]  /*df30*/  LDSM.16.MT88.4 R168, [R222+0xac00] ;  /* 0x00ac0000dea8783b */ /* 0x000fe20000004200 */
[----:B------:R-:W2:Y:S04]  /*df40*/  MUFU.EX2 R33, R3 ;  /* 0x0000000300217308 */ /* 0x000ea80000000800 */
[----:B------:R-:W-:Y:S02]  /*df50*/  MOV R27, R82 ;  /* 0x00000052001b7202 */ /* 0x000fe40000000f00 */
[----:B------:R-:W-:Y:S01]  /*df60*/  LDSM.16.MT88.4 R80, [R220+0xbc00] ;  /* 0x00bc0000dc50783b */ /* 0x000fe20000004200 */
[----:B-1----:R-:W-:Y:S01]  /*df70*/  FFMA.FTZ R0, R207, UR26, -R2 ;  /* 0x0000001acf007c23 */ /* 0x002fe20008010802 */
[----:B------:R-:W-:-:S02]  /*df80*/  MOV R207, R214 ;  /* 0x000000d600cf7202 */ /* 0x000fc40000000f00 */
[----:B------:R-:W-:Y:S01]  /*df90*/  MOV R214, R154 ;  /* 0x0000009a00d67202 */ /* 0x000fe20000000f00 */
[----:B------:R1:W-:Y:S01]  /*dfa0*/  MUFU.EX2 R32, R0 ;  /* 0x0000000000207308 */ /* 0x0003e20000000800 */
[----:B--2---:R-:W-:Y:S02]  /*dfb0*/  F2FP.F16.F32.PACK_AB R94, R33, R46 ;  /* 0x0000002e215e723e */ /* 0x004fe400000000ff */
[----:B------:R-:W-:-:S05]  /*dfc0*/  MOV R3, R155 ;  /* 0x0000009b00037202 */ /* 0x000fca0000000f00 */
[----:B------:R-:W-:Y:S01]  /*dfd0*/  FFMA.FTZ R3, R3, R15, R27 ;  /* 0x0000000f03037223 */ /* 0x000fe2000001001b */
[--C-:B-1----:R-:W-:Y:S01]  /*dfe0*/  FFMA.FTZ R0, R212, UR26, -R2.reuse ;  /* 0x0000001ad4007c23 */ /* 0x102fe20008010802 */
[----:B------:R-:W-:Y:S02]  /*dff0*/  MOV R212, R137 ;  /* 0x0000008900d47202 */ /* 0x000fe40000000f00 */
[----:B------:R-:W1:Y:S01]  /*e000*/  LDSM.16.MT88.4 R136, [R222+0x9c00] ;  /* 0x009c0000de88783b */ /* 0x000e620000004200 */
[----:B------:R2:W3:Y:S02]  /*e010*/  MUFU.EX2 R28, R0 ;  /* 0x00000000001c7308 */ /* 0x0004e40000000800 */
[--C-:B--2---:R-:W-:Y:S01]  /*e020*/  FFMA.FTZ R0, R215, UR26, -R2.reuse ;  /* 0x0000001ad7007c23 */ /* 0x104fe20008010802 */
[----:B------:R-:W-:Y:S01]  /*e030*/  FFMA.FTZ R2, R219, UR26, -R2 ;  /* 0x0000001adb027c23 */ /* 0x000fe20008010802 */
[----:B---3--:R-:W-:Y:S01]  /*e040*/  F2FP.F16.F32.PACK_AB R93, R28, R32 ;  /* 0x000000201c5d723e */ /* 0x008fe200000000ff */
[----:B------:R-:W-:-:S03]  /*e050*/  IMAD.MOV.U32 R219, RZ, RZ, R153 ;  /* 0x000000ffffdb7224 */ /* 0x000fc600078e0099 */
[----:B------:R2:W-:Y:S01]  /*e060*/  MUFU.EX2 R25, R0 ;  /* 0x0000000000197308 */ /* 0x0005e20000000800 */
[----:B------:R-:W-:Y:S02]  /*e070*/  MOV R215, R152 ;  /* 0x0000009800d77202 */ /* 0x000fe40000000f00 */
[----:B------:R-:W3:Y:S05]  /*e080*/  LDSM.16.MT88.4 R152, [R220+0xac00] ;  /* 0x00ac0000dc98783b */ /* 0x000eea0000004200 */
[----:B------:R4:W5:Y:S01]  /*e090*/  MUFU.EX2 R24, R2 ;  /* 0x0000000200187308 */ /* 0x0009620000000800 */
[----:B--2---:R-:W-:-:S07]  /*e0a0*/  FFMA.FTZ R0, R244, UR26, -R12 ;  /* 0x0000001af4007c23 */ /* 0x004fce000801080c */
[----:B------:R2:W3:Y:S01]  /*e0b0*/  MUFU.EX2 R26, R0 ;  /* 0x00000000001a7308 */ /* 0x0004e20000000800 */
[----:B----4-:R-:W-:Y:S02]  /*e0c0*/  MOV R2, R71 ;  /* 0x0000004700027202 */ /* 0x010fe40000000f00 */
[----:B------:R-:W-:Y:S01]  /*e0d0*/  HMMA.16816.F32 R68, R8, R16, R192 ;  /* 0x000000100844723c */ /* 0x000fe200000018c0 */
[----:B-----5:R-:W-:-:S05]  /*e0e0*/  F2FP.F16.F32.PACK_AB R95, R24, R25 ;  /* 0x00000019185f723e */ /* 0x020fca00000000ff */
[----:B------:R-:W-:Y:S01]  /*e0f0*/  HMMA.16816.F32 R16, R8, R18, R184 ;  /* 0x000000120810723c */ /* 0x000fe200000018b8 */
[----:B------:R-:W-:Y:S02]  /*e100*/  MOV R193, R13 ;  /* 0x0000000d00c17202 */ /* 0x000fe40000000f00 */
[----:B------:R-:W-:Y:S01]  /*e110*/  MOV R194, R115 ;  /* 0x0000007300c27202 */ /* 0x000fe20000000f00 */
[----:B--2---:R-:W-:Y:S01]  /*e120*/  FFMA.FTZ R0, R242, UR26, -R12 ;  /* 0x0000001af2007c23 */ /* 0x004fe2000801080c */
[----:B------:R-:W-:Y:S01]  /*e130*/  MOV R195, R114 ;  /* 0x0000007200c37202 */ /* 0x000fe20000000f00 */
[C---:B-1----:R-:W-:Y:S02]  /*e140*/  HMMA.16816.F32 R140, R92.reuse, R138, R96 ;  /* 0x0000008a5c8c723c */ /* 0x042fe40000001860 */
[----:B------:R-:W-:Y:S01]  /*e150*/  FFMA.FTZ R8, R194, R45, R193 ;  /* 0x0000002dc2087223 */ /* 0x000fe200000100c1 */
[----:B------:R1:W-:Y:S03]  /*e160*/  MUFU.EX2 R13, R0 ;  /* 0x00000000000d7308 */ /* 0x0003e60000000800 */
[----:B------:R-:W-:Y:S01]  /*e170*/  FADD.FTZ R11, R30, R8 ;  /* 0x000000081e0b7221 */ /* 0x000fe20000010000 */
[----:B------:R-:W-:Y:S01]  /*e180*/  HMMA.16816.F32 R88, R92, R4, R88 ;  /* 0x000000045c58723c */ /* 0x000fe20000001858 */
[----:B------:R-:W-:-:S02]  /*e190*/  F2FP.F16.F32.PACK_AB R96, R200, R201 ;  /* 0x000000c9c860723e */ /* 0x000fc400000000ff */
[----:B---3--:R-:W-:Y:S02]  /*e1a0*/  F2FP.F16.F32.PACK_AB R97, R26, R53 ;  /* 0x000000351a61723e */ /* 0x008fe400000000ff */
[----:B------:R-:W-:Y:S01]  /*e1b0*/  F2FP.F16.F32.PACK_AB R98, R196, R198 ;  /* 0x000000c6c462723e */ /* 0x000fe200000000ff */
[C---:B------:R-:W-:Y:S06]  /*e1c0*/  HMMA.16816.F32 R128, R92.reuse, R136, R160 ;  /* 0x000000885c80723c */ /* 0x040fec00000018a0 */
[----:B------:R-:W-:Y:S01]  /*e1d0*/  HMMA.16816.F32 R112, R92, R124, R176 ;  /* 0x0000007c5c70723c */ /* 0x000fe200000018b0 */
[----:B-1----:R-:W-:-:S04]  /*e1e0*/  FFMA.FTZ R0, R243, UR26, -R12 ;  /* 0x0000001af3007c23 */ /* 0x002fc8000801080c */
[----:B------:R1:W2:Y:S01]  /*e1f0*/  MUFU.EX2 R9, R0 ;  /* 0x0000000000097308 */ /* 0x0002a20000000800 */
[C---:B------:R-:W-:Y:S06]  /*e200*/  HMMA.16816.F32 R120, R92.reuse, R126, R188 ;  /* 0x0000007e5c78723c */ /* 0x040fec00000018bc */
[C---:B------:R-:W-:Y:S06]  /*e210*/  HMMA.16816.F32 R144, R92.reuse, R152, R144 ;  /* 0x000000985c90723c */ /* 0x040fec0000001890 */
[----:B------:R-:W-:Y:S01]  /*e220*/  HMMA.16816.F32 R156, R92, R154, R156 ;  /* 0x0000009a5c9c723c */ /* 0x000fe2000000189c */
[----:B-1----:R-:W-:Y:S01]  /*e230*/  FFMA.FTZ R0, R2, R44, R195 ;  /* 0x0000002c02007223 */ /* 0x002fe200000100c3 */
[----:B--2---:R-:W-:Y:S01]  /*e240*/  F2FP.F16.F32.PACK_AB R99, R9, R13 ;  /* 0x0000000d0963723e */ /* 0x004fe200000000ff */
[----:B------:R-:W-:-:S03]  /*e250*/  FFMA.FTZ R2, R215, R14, R219 ;  /* 0x0000000ed7027223 */ /* 0x000fc600000100db */
[----:B------:R-:W-:Y:S01]  /*e260*/  HMMA.16816.F32 R160, R92, R168, R108 ;  /* 0x000000a85ca0723c */ /* 0x000fe2000000186c */
        /* <DEDUP_REMOVED lines=60> */
[----:B------:R-:W-:-:S03]  /*e630*/  FADD.FTZ R4, R196, R4 ;  /* 0x00000004c4047221 */ /* 0x000fc60000010000 */
[----:B------:R-:W-:Y:S01]  /*e640*/  FADD.FTZ R0, R24, R0 ;  /* 0x0000000018007221 */ /* 0x000fe20000010000 */
[----:B------:R-:W-:Y:S01]  /*e650*/  HMMA.16816.F32 R76, R92, R82, R76 ;  /* 0x000000525c4c723c */ /* 0x000fe2000000184c */
[----:B------:R1:W-:Y:S04]  /*e660*/  STL [R1+0x14], R4 ;  /* 0x0000140401007387 */ /* 0x0003e80000100800 */
        /* <DEDUP_REMOVED lines=14> */
[----:B-1----:R-:W-:-:S15]  /*e750*/  HMMA.16816.F32 R96, R96, R6, R20 ;  /* 0x000000066060723c */ /* 0x002fde0000001814 */
[----:B------:R-:W-:-:S09]  /*e760*/  NOP ;  /* 0x0000000000007918 */ /* 0x000fd20000000000 */
.L_x_169:
[----:B------:R-:W-:-:S06]  /*e770*/  UISETP.GT.AND UP0, UPT, UR24, UR15, UPT ;  /* 0x0000000f1800728c */ /* 0x000fcc000bf04270 */
[----:B------:R-:W-:-:S13]  /*e780*/  PLOP3.LUT P0, PT, PT, PT, UP0, 0x80, 0x0 ;  /* 0x000000000000781c */ /* 0x000fda0003f0f008 */
[----:B------:R-:W-:Y:S05]  /*e790*/  @!P0 BRA `(.L_x_172) ;  /* 0x00000040002c8947 */ /* 0x000fea0003800000 */
[----:B------:R-:W2:Y:S01]  /*e7a0*/  LDL.LU.64 R6, [R1] ;  /* 0x0000000001067983 */ /* 0x000ea20000300a00 */
[----:B------:R-:W-:Y:S01]  /*e7b0*/  MOV R100, R104 ;  /* 0x0000006800647202 */ /* 0x000fe20000000f00 */
[----:B------:R-:W-:Y:S01]  /*e7c0*/  IMAD.MOV.U32 R107, RZ, RZ, R102 ;  /* 0x000000ffff6b7224 */ /* 0x000fe200078e0066 */
[----:B------:R-:W-:Y:S01]  /*e7d0*/  MOV R3, R105 ;  /* 0x0000006900037202 */ /* 0x000fe20000000f00 */
[----:B------:R-:W2:Y:S01]  /*e7e0*/  LDL.LU.64 R4, [R1+0x18] ;  /* 0x0000180001047983 */ /* 0x000ea20000300a00 */
[----:B------:R-:W-:Y:S01]  /*e7f0*/  MOV R106, R103 ;  /* 0x00000067006a7202 */ /* 0x000fe20000000f00 */
[----:B------:R-:W-:Y:S02]  /*e800*/  USHF.L.U64.HI UR5, UR9, 0x1, UR8 ;  /* 0x0000000109057899 */ /* 0x000fe40008010208 */
[----:B------:R-:W-:Y:S01]  /*e810*/  USHF.L.U32 UR13, UR9, 0x1, URZ ;  /* 0x00000001090d7899 */ /* 0x000fe2000800063f */
[----:B------:R-:W-:Y:S01]  /*e820*/  ULDC UR4, c[0x0][0x2ec] ;  /* 0x0000bb0000047ab9 */ /* 0x000fe20000000800 */
[----:B------:R-:W-:Y:S01]  /*e830*/  ULDC.64 UR6, c[0x0][0x218] ;  /* 0x0000860000067ab9 */ /* 0x000fe20000000a00 */
[----:B------:R-:W-:Y:S01]  /*e840*/  ULDC.64 UR10, c[0x0][0x220] ;  /* 0x00008800000a7ab9 */ /* 0x000fe20000000a00 */
[----:B------:R-:W-:Y:S01]  /*e850*/  ULDC.64 UR8, c[0x0][0x248] ;  /* 0x0000920000087ab9 */ /* 0x000fe20000000a00 */
[----:B--2---:R-:W-:-:S05]  /*e860*/  IMAD.MOV.U32 R5, RZ, RZ, R7 ;  /* 0x000000ffff057224 */ /* 0x004fca00078e0007 */
[----:B------:R1:W-:Y:S01]  /*e870*/  STL.64 [R1+0x18], R4 ;  /* 0x0000180401007387 */ /* 0x0003e20000100a00 */
[----:B------:R-:W-:Y:S05]  /*e880*/  BRA `(.L_x_173) ;  /* 0x0000000000707947 */ /* 0x000fea0003800000 */
.L_x_175:
[----:B------:R-:W2:Y:S01]  /*e890*/  LDL.64 R204, [R1+0x28] ;  /* 0x0000280001cc7983 */ /* 0x000ea20000100a00 */
[----:B------:R-:W-:Y:S03]  /*e8a0*/  UIADD3 UR25, UR24, -0x2, URZ ;  /* 0xfffffffe18197890 */ /* 0x000fe6000fffe03f */
[----:B------:R-:W3:Y:S01]  /*e8b0*/  LDL.64 R202, [R1+0x20] ;  /* 0x0000200001ca7983 */ /* 0x000ee20000100a00 */
[----:B------:R-:W-:Y:S02]  /*e8c0*/  USHF.R.S32.HI UR24, URZ, 0x1f, UR25 ;  /* 0x0000001f3f187899 */ /* 0x000fe40008011419 */
[----:B------:R-:W-:Y:S02]  /*e8d0*/  UIMAD.WIDE.U32 UR26, UR25, UR8, URZ ;  /* 0x00000008191a72a5 */ /* 0x000fe4000f8e003f */
[----:B------:R-:W-:Y:S04]  /*e8e0*/  UIMAD UR24, UR24, UR8, URZ ;  /* 0x00000008181872a4 */ /* 0x000fe8000f8e023f */
[----:B------:R-:W-:Y:S01]  /*e8f0*/  UIMAD UR24, UR25, UR9, UR24 ;  /* 0x00000009191872a4 */ /* 0x000fe2000f8e0218 */
[----:B------:R-:W-:Y:S02]  /*e900*/  IMAD.U32 R7, RZ, RZ, UR26 ;  /* 0x0000001aff077e24 */ /* 0x000fe4000f8e00ff */
[----:B------:R-:W-:Y:S01]  /*e910*/  IMAD.U32 R8, RZ, RZ, UR26 ;  /* 0x0000001aff087e24 */ /* 0x000fe2000f8e00ff */
[----:B------:R-:W-:Y:S06]  /*e920*/  UIADD3 UR24, UR27, UR24, URZ ;  /* 0x000000181b187290 */ /* 0x000fec000fffe03f */
[----:B------:R-:W-:Y:S01]  /*e930*/  IMAD.U32 R6, RZ, RZ, UR24 ;  /* 0x00000018ff067e24 */ /* 0x000fe2000f8e00ff */
[----:B--2---:R-:W-:Y:S04]  /*e940*/  LEA R7, P0, R7, R204, 0x6 ;  /* 0x000000cc07077211 */ /* 0x004fe800078030ff */
[----:B---3--:R-:W-:Y:S02]  /*e950*/  LEA.HI.X R8, R8, R203, R6, 0x6, P0 ;  /* 0x000000cb08087211 */ /* 0x008fe400000f3406 */
[C---:B------:R-:W-:Y:S04]  /*e960*/  LEA R6, P0, R7.reuse, UR6, 0x1 ;  /* 0x0000000607067c11 */ /* 0x040fe8000f8008ff */
[----:B------:R-:W-:Y:S02]  /*e970*/  LEA.HI.X R7, R7, UR7, R8, 0x1, P0 ;  /* 0x0000000707077c11 */ /* 0x000fe400080f0c08 */
[----:B------:R-:W-:Y:S03]  /*e980*/  IADD3 R8, P0, R6, UR21, RZ ;  /* 0x0000001506087c10 */ /* 0x000fe6000ff1e0ff */
[----:B------:R-:W-:Y:S01]  /*e990*/  @!PT LDS RZ, [RZ] ;  /* 0x00000000fffff984 */ /* 0x000fe20000000800 */
[----:B------:R-:W-:Y:S01]  /*e9a0*/  @!PT LDS RZ, [RZ] ;  /* 0x00000000fffff984 */ /* 0x000fe20000000800 */
[----:B------:R-:W-:Y:S01]  /*e9b0*/  @!PT LDS RZ, [RZ] ;  /* 0x00000000fffff984 */ /* 0x000fe20000000800 */
[----:B------:R1:W-:Y:S01]  /*e9c0*/  LDGSTS.E.BYPASS.LTC128B.128 [R234+0x6000], desc[UR18][R6.64] ;  /* 0x0600000006ea7fae */ /* 0x0003e2000b901d52 */
[----:B------:R-:W-:Y:S03]  /*e9d0*/  IADD3.X R9, R7, UR20, RZ, P0, !PT ;  /* 0x0000001407097c10 */ /* 0x000fe600087fe4ff */
[----:B------:R1:W-:Y:S04]  /*e9e0*/  LDGSTS.E.BYPASS.LTC128B.128 [R234+0x7000], desc[UR18][R6.64+0x40] ;  /* 0x0700004006ea7fae */ /* 0x0003e8000b901d52 */
[----:B------:R1:W-:Y:S04]  /*e9f0*/  LDGSTS.E.BYPASS.LTC128B.128 [R234+0x8000], desc[UR18][R6.64+0x80] ;  /* 0x0800008006ea7fae */ /* 0x0003e8000b901d52 */
[----:B------:R1:W-:Y:S04]  /*ea00*/  LDGSTS.E.BYPASS.LTC128B.128 [R234+0x6800], desc[UR18][R8.64] ;  /* 0x0680000008ea7fae */ /* 0x0003e8000b901d52 */
[----:B------:R1:W-:Y:S04]  /*ea10*/  LDGSTS.E.BYPASS.LTC128B.128 [R234+0x7800], desc[UR18][R8.64+0x40] ;  /* 0x0780004008ea7fae */ /* 0x0003e8000b901d52 */
[----:B------:R1:W-:Y:S04]  /*ea20*/  LDGSTS.E.BYPASS.LTC128B.128 [R234+0x8800], desc[UR18][R8.64+0x80] ;  /* 0x0880008008ea7fae */ /* 0x0003e8000b901d52 */
[----:B------:R-:W0:Y:S01]  /*ea30*/  LDGDEPBAR ;  /* 0x00000000000079af */ /* 0x000e220000000000 */
[----:B------:R-:W-:Y:S05]  /*ea40*/  BRA `(.L_x_174) ;  /* 0x0000001400e07947 */ /* 0x000fea0003800000 */
.L_x_173:
[----:B-12---:R-:W2:Y:S01]  /*ea50*/  LDL.64 R4, [R1+0x18] ;  /* 0x0000180001047983 */ /* 0x006ea20000100a00 */
[----:B------:R-:W-:Y:S04]  /*ea60*/  DEPBAR.LE SB0, 0x0 ;  /* 0x000080000000791a */ /* 0x000fe80000000000 */
[----:B------:R-:W-:Y:S01]  /*ea70*/  UIADD3 UR12, UR24, -0x1, URZ ;  /* 0xffffffff180c7890 */ /* 0x000fe2000fffe03f */
[----:B------:R-:W-:Y:S03]  /*ea80*/  BAR.SYNC.DEFER_BLOCKING 0x0 ;  /* 0x0000000000007b1d */ /* 0x000fe60000010000 */
[----:B------:R-:W-:Y:S02]  /*ea90*/  USHF.R.S32.HI UR26, URZ, 0x1f, UR12 ;  /* 0x0000001f3f1a7899 */ /* 0x000fe4000801140c */
[----:B------:R-:W-:Y:S01]  /*eaa0*/  UIMAD UR25, UR22, UR12, URZ ;  /* 0x0000000c161972a4 */ /* 0x000fe2000f8e023f */
[----:B------:R-:W-:Y:S01]  /*eab0*/  IMAD.U32 R6, RZ, RZ, UR12 ;  /* 0x0000000cff067e24 */ /* 0x000fe2000f8e00ff */
[----:B------:R-:W-:Y:S02]  /*eac0*/  UISETP.GT.AND UP0, UPT, UR12, UR15, UPT ;  /* 0x0000000f0c00728c */ /* 0x000fe4000bf04270 */
[----:B------:R-:W-:Y:S01]  /*ead0*/  UIMAD UR25, UR26, UR23, UR25 ;  /* 0x000000171a1972a4 */ /* 0x000fe2000f8e0219 */
[----:B--2---:R-:W-:Y:S01]  /*eae0*/  IMAD.WIDE.U32 R6, R6, UR23, R4 ;  /* 0x0000001706067c25 */ /* 0x004fe2000f8e0004 */
[----:B------:R-:W1:Y:S04]  /*eaf0*/  S2R R2, SR_TID.X ;  /* 0x0000000000027919 */ /* 0x000e680000002100 */
[----:B------:R-:W-:Y:S01]  /*eb00*/  VIADD R0, R7, UR25 ;  /* 0x0000001907007c36 */ /* 0x000fe20008000000 */
[C---:B------:R-:W-:Y:S04]  /*eb10*/  LEA R4, P0, R6.reuse, UR10, 0x1 ;  /* 0x0000000a06047c11 */ /* 0x040fe8000f8008ff */
[----:B------:R-:W-:Y:S01]  /*eb20*/  LEA.HI.X R5, R6, UR11, R0, 0x1, P0 ;  /* 0x0000000b06057c11 */ /* 0x000fe200080f0c00 */
[----:B------:R-:W-:Y:S01]  /*eb30*/  IMAD.U32 R0, RZ, RZ, UR12 ;  /* 0x0000000cff007e24 */ /* 0x000fe2000f8e00ff */
[----:B------:R-:W-:Y:S03]  /*eb40*/  IADD3 R6, P0, R4, UR13, RZ ;  /* 0x0000000d04067c10 */ /* 0x000fe6000ff1e0ff */
[----:B------:R-:W-:Y:S01]  /*eb50*/  @!PT LDS RZ, [RZ] ;  /* 0x00000000fffff984 */ /* 0x000fe20000000800 */
[----:B------:R-:W-:Y:S01]  /*eb60*/  @!PT LDS RZ, [RZ] ;  /* 0x00000000fffff984 */ /* 0x000fe20000000800 */
[----:B------:R-:W-:Y:S01]  /*eb70*/  @!PT LDS RZ, [RZ] ;  /* 0x00000000fffff984 */ /* 0x000fe20000000800 */
[----:B------:R-:W-:Y:S01]  /*eb80*/  LDGSTS.E.BYPASS.LTC128B.128 [R234+0x9000], desc[UR18][R4.64] ;  /* 0x0900000004ea7fae */ /* 0x000fe2000b901d52 */
[----:B------:R-:W-:Y:S07]  /*eb90*/  IADD3.X R7, R5, UR5, RZ, P0, !PT ;  /* 0x0000000505077c10 */ /* 0x000fee00087fe4ff */
[----:B------:R-:W-:Y:S08]  /*eba0*/  LDGSTS.E.BYPASS.LTC128B.128 [R234+0xa000], desc[UR18][R4.64+0x40] ;  /* 0x0a00004004ea7fae */ /* 0x000ff0000b901d52 */
[----:B------:R-:W-:Y:S01]  /*ebb0*/  LDGSTS.E.BYPASS.LTC128B.128 [R234+0xb000], desc[UR18][R4.64+0x80] ;  /* 0x0b00008004ea7fae */ /* 0x000fe2000b901d52 */
[----:B-1----:R-:W-:Y:S07]  /*ebc0*/  IMAD.SHL.U32 R2, R2, 0x2, RZ ;  /* 0x0000000202027824 */ /* 0x002fee00078e00ff */
[----:B------:R-:W-:Y:S01]  /*ebd0*/  LDGSTS.E.BYPASS.LTC128B.128 [R234+0x9800], desc[UR18][R6.64] ;  /* 0x0980000006ea7fae */ /* 0x000fe2000b901d52 */
[----:B------:R-:W-:Y:S05]  /*ebe0*/  LOP3.LUT R2, R2, 0x6, RZ, 0xc0, !PT ;  /* 0x0000000602027812 */ /* 0x000fea00078ec0ff */
[----:B------:R-:W-:Y:S02]  /*ebf0*/  IMAD R0, R0, 0x40, R2 ;  /* 0x0000004000007824 */ /* 0x000fe400078e0202 */
[----:B------:R-:W-:Y:S02]  /*ec00*/  LDGSTS.E.BYPASS.LTC128B.128 [R234+0xa800], desc[UR18][R6.64+0x40] ;  /* 0x0a80004006ea7fae */ /* 0x000fe4000b901d52 */
[C---:B------:R-:W-:Y:S01]  /*ec10*/  VIADD R2, R0.reuse, 0x1 ;  /* 0x0000000100027836 */ /* 0x040fe20000000000 */
[C---:B------:R-:W-:Y:S02]  /*ec20*/  ISETP.GE.AND P4, PT, R0.reuse, R228, PT ;  /* 0x000000e40000720c */ /* 0x040fe40003f86270 */
[C---:B------:R-:W-:Y:S02]  /*ec30*/  ISETP.GE.AND P0, PT, R0.reuse, R227, PT ;  /* 0x000000e30000720c */ /* 0x040fe40003f06270 */
[C---:B------:R-:W-:Y:S01]  /*ec40*/  ISETP.GE.OR P4, PT, R0.reuse, R233, !P4 ;  /* 0x000000e90000720c */ /* 0x040fe20006786670 */
[----:B------:R1:W-:Y:S01]  /*ec50*/  LDGSTS.E.BYPASS.LTC128B.128 [R234+0xb800], desc[UR18][R6.64+0x80] ;  /* 0x0b80008006ea7fae */ /* 0x0003e2000b901d52 */
[----:B------:R-:W-:Y:S02]  /*ec60*/  ISETP.GE.OR P0, PT, R0, R232, !P0 ;  /* 0x000000e80000720c */ /* 0x000fe40004706670 */
[C---:B------:R-:W-:Y:S02]  /*ec70*/  ISETP.GE.AND P3, PT, R2.reuse, R228, PT ;  /* 0x000000e40200720c */ /* 0x040fe40003f66270 */
[C---:B------:R-:W-:Y:S02]  /*ec80*/  ISETP.GE.AND P2, PT, R2.reuse, R227, PT ;  /* 0x000000e30200720c */ /* 0x040fe40003f46270 */
[C---:B------:R-:W-:Y:S01]  /*ec90*/  ISETP.GE.OR P3, PT, R2.reuse, R233, !P3 ;  /* 0x000000e90200720c */ /* 0x040fe20005f66670 */
[----:B------:R-:W-:Y:S01]  /*eca0*/  LDSM.16.M88.4 R64, [R224] ;  /* 0x00000000e040783b */ /* 0x000fe20000000200 */
[C---:B------:R-:W-:Y:S02]  /*ecb0*/  ISETP.GE.OR P2, PT, R2.reuse, R232, !P2 ;  /* 0x000000e80200720c */ /* 0x040fe40005746670 */
[C---:B------:R-:W-:Y:S02]  /*ecc0*/  ISETP.GE.AND P6, PT, R2.reuse, R229, PT ;  /* 0x000000e50200720c */ /* 0x040fe40003fc6270 */
[C---:B------:R-:W-:Y:S02]  /*ecd0*/  ISETP.GE.AND P1, PT, R2.reuse, R226, PT ;  /* 0x000000e20200720c */ /* 0x040fe40003f26270 */
[C---:B------:R-:W-:Y:S01]  /*ece0*/  ISETP.GE.OR P6, PT, R2.reuse, R231, !P6 ;  /* 0x000000e70200720c */ /* 0x040fe200077c6670 */
[----:B------:R-:W1:Y:S01]  /*ecf0*/  LDSM.16.M88.4 R16, [R221+0x6000] ;  /* 0x00600000dd10783b */ /* 0x000e620000000200 */
[----:B------:R-:W-:Y:S01]  /*ed00*/  ISETP.GE.OR P1, PT, R2, R230, !P1 ;  /* 0x000000e60200720c */ /* 0x000fe20004f26670 */
[----:B------:R-:W-:Y:S05]  /*ed10*/  VIADD R2, R0, 0x8 ;  /* 0x0000000800027836 */ /* 0x000fea0000000000 */
[C---:B------:R-:W-:Y:S01]  /*ed20*/  ISETP.GE.AND P5, PT, R2.reuse, R228, PT ;  /* 0x000000e40200720c */ /* 0x040fe20003fa6270 */
[----:B------:R-:W2:Y:S03]  /*ed30*/  LDSM.16.M88.4 R60, [R224+0x1000] ;  /* 0x00100000e03c783b */ /* 0x000ea60000000200 */
[----:B------:R-:W-:Y:S05]  /*ed40*/  ISETP.GE.OR P5, PT, R2, R233, !P5 ;  /* 0x000000e90200720c */ /* 0x000fea0006fa6670 */
        /* <DEDUP_REMOVED lines=17> */
[----:B------:R-:W-:Y:S05]  /*ee60*/  LDSM.16.M88.4 R196, [R221+0x7000] ;  /* 0x00700000ddc4783b */ /* 0x000fea0000000200 */
        /* <DEDUP_REMOVED lines=9> */
[C---:B------:R-:W-:Y:S05]  /*ef00*/  HMMA.16816.F32 R56, R60.reuse, R108, RZ ;  /* 0x0000006c3c38723c */ /* 0x040fea00000018ff */
[----:B------:R-:W-:Y:S01]  /*ef10*/  LDSM.16.M88.4 R216, [R223+0x8000] ;  /* 0x00800000dfd8783b */ /* 0x000fe20000000200 */
        /* <DEDUP_REMOVED lines=18> */
[-C--:B----4-:R-:W-:Y:S06]  /*f040*/  HMMA.16816.F32 R52, R176, R108.reuse, R52 ;  /* 0x0000006cb034723c */ /* 0x090fec0000001834 */
[C---:B------:R-:W-:Y:S06]  /*f050*/  HMMA.16816.F32 R56, R184.reuse, R108, R56 ;  /* 0x0000006cb838723c */ /* 0x040fec0000001838 */
[-C--:B------:R-:W-:Y:S01]  /*f060*/  HMMA.16816.F32 R60, R184, R110.reuse, R60 ;  /* 0x0000006eb83c723c */ /* 0x080fe2000000183c */
[----:B------:R-:W-:Y:S05]  /*f070*/  LDSM.16.M88.4 R184, [R225+0x3000] ;  /* 0x00300000e1b8783b */ /* 0x000fea0000000200 */
[----:B------:R-:W-:Y:S03]  /*f080*/  HMMA.16816.F32 R64, R176, R110, R64 ;  /* 0x0000006eb040723c */ /* 0x000fe60000001840 */
[----:B------:R-:W-:Y:S03]  /*f090*/  LDSM.16.M88.4 R108, [R225+0x2000] ;  /* 0x00200000e16c783b */ /* 0x000fe60000000200 */
[-C--:B-1----:R-:W-:Y:S05]  /*f0a0*/  HMMA.16816.F32 R4, R180, R196.reuse, R4 ;  /* 0x000000c4b404723c */ /* 0x082fea0000001804 */
[----:B------:R-:W1:Y:S01]  /*f0b0*/  LDSM.16.M88.4 R176, [R223+0x7000] ;  /* 0x00700000dfb0783b */ /* 0x000e620000000200 */
[C---:B------:R-:W-:Y:S06]  /*f0c0*/  HMMA.16816.F32 R8, R200.reuse, R196, R8 ;  /* 0x000000c4c808723c */ /* 0x040fec0000001808 */
[-C--:B------:R-:W-:Y:S06]  /*f0d0*/  HMMA.16816.F32 R12, R200, R198.reuse, R12 ;  /* 0x000000c6c80c723c */ /* 0x080fec000000180c */
[C---:B------:R-:W-:Y:S01]  /*f0e0*/  HMMA.16816.F32 R16, R180.reuse, R198, R16 ;  /* 0x000000c6b410723c */ /* 0x040fe20000001810 */
[----:B------:R-:W4:Y:S05]  /*f0f0*/  LDSM.16.M88.4 R196, [R223+0x7400] ;  /* 0x00740000dfc4783b */ /* 0x000f2a0000000200 */
[-C--:B------:R-:W-:Y:S06]  /*f100*/  HMMA.16816.F32 R20, R180, R204.reuse, R20 ;  /* 0x000000ccb414723c */ /* 0x080fec0000001814 */
[C---:B------:R-:W-:Y:S06]  /*f110*/  HMMA.16816.F32 R24, R200.reuse, R204, R24 ;  /* 0x000000ccc818723c */ /* 0x040fec0000001818 */
[-C--:B------:R-:W-:Y:S06]  /*f120*/  HMMA.16816.F32 R28, R200, R206.reuse, R28 ;  /* 0x000000cec81c723c */ /* 0x080fec000000181c */
[C---:B------:R-:W-:Y:S01]  /*f130*/  HMMA.16816.F32 R32, R180.reuse, R206, R32 ;  /* 0x000000ceb420723c */ /* 0x040fe20000001820 */
[----:B------:R-:W5:Y:S05]  /*f140*/  LDSM.16.M88.4 R204, [R223+0x7800] ;  /* 0x00780000dfcc783b */ /* 0x000f6a0000000200 */
        /* <DEDUP_REMOVED lines=11> */
[-C--:B-1----:R-:W-:Y:S05]  /*f200*/  HMMA.16816.F32 R4, R108, R176.reuse, R4 ;  /* 0x000000b06c04723c */ /* 0x082fea0000001804 */
[----:B------:R-:W1:Y:S01]  /*f210*/  LDSM.16.M88.4 R192, [R221+0x8000] ;  /* 0x00800000ddc0783b */ /* 0x000e620000000200 */
        /* <DEDUP_REMOVED lines=8> */
[----:B------:R-:W4:Y:S05]  /*f2a0*/  LDSM.16.M88.4 R196, [R221+0x8800] ;  /* 0x00880000ddc4783b */ /* 0x000f2a0000000200 */
[-C--:B-----5:R-:W-:Y:S06]  /*f2b0*/  HMMA.16816.F32 R36, R108, R204.reuse, R36 ;  /* 0x000000cc6c24723c */ /* 0x0a0fec0000001824 */
[C---:B------:R-:W-:Y:S06]  /*f2c0*/  HMMA.16816.F32 R40, R184.reuse, R204, R40 ;  /* 0x000000ccb828723c */ /* 0x040fec0000001828 */
[-C--:B------:R-:W-:Y:S06]  /*f2d0*/  HMMA.16816.F32 R44, R184, R206.reuse, R44 ;  /* 0x000000ceb82c723c */ /* 0x080fec000000182c */
[C---:B------:R-:W-:Y:S06]  /*f2e0*/  HMMA.16816.F32 R48, R108.reuse, R206, R48 ;  /* 0x000000ce6c30723c */ /* 0x040fec0000001830 */
[-C--:B--2---:R-:W-:Y:S06]  /*f2f0*/  HMMA.16816.F32 R52, R108, R180.reuse, R52 ;  /* 0x000000b46c34723c */ /* 0x084fec0000001834 */
[C---:B------:R-:W-:Y:S06]  /*f300*/  HMMA.16816.F32 R56, R184.reuse, R180, R56 ;  /* 0x000000b4b838723c */ /* 0x040fec0000001838 */
[-C--:B------:R-:W-:Y:S06]  /*f310*/  HMMA.16816.F32 R60, R184, R182.reuse, R60 ;  /* 0x000000b6b83c723c */ /* 0x080fec000000183c */
[----:B------:R-:W-:Y:S01]  /*f320*/  HMMA.16816.F32 R64, R108, R182, R64 ;  /* 0x000000b66c40723c */ /* 0x000fe20000001840 */
[----:B------:R-:W2:Y:S05]  /*f330*/  LDSM.16.M88.4 R108, [R225+0x5000] ;  /* 0x00500000e16c783b */ /* 0x000eaa0000000200 */
[-C--:B-1----:R-:W-:Y:S06]  /*f340*/  HMMA.16816.F32 R4, R188, R192.reuse, R4 ;  /* 0x000000c0bc04723c */ /* 0x082fec0000001804 */
[C---:B---3--:R-:W-:Y:S06]  /*f350*/  HMMA.16816.F32 R8, R176.reuse, R192, R8 ;  /* 0x000000c0b008723c */ /* 0x048fec0000001808 */
[-C--:B------:R-:W-:Y:S06]  /*f360*/  HMMA.16816.F32 R12, R176, R194.reuse, R12 ;  /* 0x000000c2b00c723c */ /* 0x080fec000000180c */
[C---:B------:R-:W-:Y:S06]  /*f370*/  HMMA.16816.F32 R16, R188.reuse, R194, R16 ;  /* 0x000000c2bc10723c */ /* 0x040fec0000001810 */
[-C--:B------:R-:W-:Y:S06]  /*f380*/  HMMA.16816.F32 R20, R188, R200.reuse, R20 ;  /* 0x000000c8bc14723c */ /* 0x080fec0000001814 */
        /* <DEDUP_REMOVED lines=9> */
[-C--:B------:R-:W-:Y:S01]  /*f420*/  HMMA.16816.F32 R60, R176, R210.reuse, R60 ;  /* 0x000000d2b03c723c */ /* 0x080fe2000000183c */
[----:B------:R-:W1:Y:S05]  /*f430*/  LDSM.16.M88.4 R176, [R223+0x8400] ;  /* 0x00840000dfb0783b */ /* 0x000e6a0000000200 */
[----:B------:R-:W-:Y:S06]  /*f440*/  HMMA.16816.F32 R64, R188, R210, R64 ;  /* 0x000000d2bc40723c */ /* 0x000fec0000001840 */
[-C--:B------:R-:W-:Y:S06]  /*f450*/  HMMA.16816.F32 R4, R212, R216.reuse, R4 ;  /* 0x000000d8d404723c */ /* 0x080fec0000001804 */
[C---:B--2---:R-:W-:Y:S06]  /*f460*/  HMMA.16816.F32 R8, R108.reuse, R216, R8 ;  /* 0x000000d86c08723c */ /* 0x044fec0000001808 */
[-C--:B------:R-:W-:Y:S06]  /*f470*/  HMMA.16816.F32 R12, R108, R218.reuse, R12 ;  /* 0x000000da6c0c723c */ /* 0x080fec000000180c */
[C---:B------:R-:W-:Y:S06]  /*f480*/  HMMA.16816.F32 R16, R212.reuse, R218, R16 ;  /* 0x000000dad410723c */ /* 0x040fec0000001810 */
[----:B------:R-:W-:Y:S02]  /*f490*/  FSEL R102, R4, -INF , !P4 ;  /* 0xff80000004667808 */ /* 0x000fe40006000000 */
[C---:B------:R-:W-:Y:S03]  /*f4a0*/  ISETP.GE.AND P4, PT, R0.reuse, R229, PT ;  /* 0x000000e50000720c */ /* 0x040fe60003f86270 */
[----:B------:R-:W-:Y:S01]  /*f4b0*/  FSEL R183, R5, -INF , !P3 ;  /* 0xff80000005b77808 */ /* 0x000fe20005800000 */
[-C--:B-1----:R-:W-:Y:S03]  /*f4c0*/  HMMA.16816.F32 R20, R212, R176.reuse, R20 ;  /* 0x000000b0d414723c */ /* 0x082fe60000001814 */
[----:B------:R-:W-:Y:S02]  /*f4d0*/  ISETP.GE.OR P4, PT, R0, R231, !P4 ;  /* 0x000000e70000720c */ /* 0x000fe40006786670 */
[----:B------:R-:W-:Y:S01]  /*f4e0*/  FSEL R101, R6, -INF , !P0 ;  /* 0xff80000006657808 */ /* 0x000fe20004000000 */
[C---:B------:R-:W-:Y:S04]  /*f4f0*/  HMMA.16816.F32 R24, R108.reuse, R176, R24 ;  /* 0x000000b06c18723c */ /* 0x040fe80000001818 */
[C---:B------:R-:W-:Y:S02]  /*f500*/  ISETP.GE.AND P3, PT, R0.reuse, R226, PT ;  /* 0x000000e20000720c */ /* 0x040fe40003f66270 */
[----:B------:R-:W-:Y:S01]  /*f510*/  FSEL R182, R7, -INF , !P2 ;  /* 0xff80000007b67808 */ /* 0x000fe20005000000 */
[-C--:B------:R-:W-:Y:S01]  /*f520*/  HMMA.16816.F32 R28, R108, R178.reuse, R28 ;  /* 0x000000b26c1c723c */ /* 0x080fe2000000181c */
[----:B------:R-:W1:Y:S02]  /*f530*/  LDSM.16.M88.4 R4, [R223+0x8800] ;  /* 0x00880000df04783b */ /* 0x000e640000000200 */
[----:B------:R-:W-:Y:S02]  /*f540*/  ISETP.GE.OR P3, PT, R0, R230, !P3 ;  /* 0x000000e60000720c */ /* 0x000fe40005f66670 */
[----:B------:R-:W-:Y:S01]  /*f550*/  FSEL R180, R8, -INF , !P4 ;  /* 0xff80000008b47808 */ /* 0x000fe20006000000 */
[C---:B------:R-:W-:Y:S04]  /*f560*/  HMMA.16816.F32 R32, R212.reuse, R178, R32 ;  /* 0x000000b2d420723c */ /* 0x040fe80000001820 */
[----:B------:R-:W-:Y:S02]  /*f570*/  ISETP.GE.AND P0, PT, R2, R229, PT ;  /* 0x000000e50200720c */ /* 0x000fe40003f06270 */
[----:B------:R-:W-:Y:S02]  /*f580*/  FSEL R184, R9, -INF , !P6 ;  /* 0xff80000009b87808 */ /* 0x000fe40007000000 */
[----:B------:R-:W-:Y:S02]  /*f590*/  FSEL R181, R10, -INF , !P3 ;  /* 0xff8000000ab57808 */ /* 0x000fe40005800000 */
[C---:B------:R-:W-:Y:S02]  /*f5a0*/  ISETP.GE.AND P2, PT, R2.reuse, R226, PT ;  /* 0x000000e20200720c */ /* 0x040fe40003f46270 */
[----:B------:R-:W-:Y:S02]  /*f5b0*/  FSEL R185, R11, -INF , !P1 ;  /* 0xff8000000bb97808 */ /* 0x000fe40004800000 */
[C---:B------:R-:W-:Y:S01]  /*f5c0*/  ISETP.GE.AND P4, PT, R2.reuse, R227, PT ;  /* 0x000000e30200720c */ /* 0x040fe20003f86270 */
[----:B------:R-:W2:Y:S01]  /*f5d0*/  LDSM.16.M88.4 R8, [R223+0x8c00] ;  /* 0x008c0000df08783b */ /* 0x000ea20000000200 */
[C---:B------:R-:W-:Y:S01]  /*f5e0*/  ISETP.GE.OR P0, PT, R2.reuse, R231, !P0 ;  /* 0x000000e70200720c */ /* 0x040fe20004706670 */
[----:B------:R-:W-:Y:S04]  /*f5f0*/  DEPBAR.LE SB0, 0x0 ;  /* 0x000080000000791a */ /* 0x000fe80000000000 */
[----:B------:R-:W-:Y:S01]  /*f600*/  BAR.SYNC.DEFER_BLOCKING 0x0 ;  /* 0x0000000000007b1d */ /* 0x000fe20000010000 */
[C---:B------:R-:W-:Y:S02]  /*f610*/  ISETP.GE.OR P2, PT, R2.reuse, R230, !P2 ;  /* 0x000000e60200720c */ /* 0x040fe40005746670 */
[----:B------:R-:W-:Y:S01]  /*f620*/  ISETP.GE.OR P4, PT, R2, R232, !P4 ;  /* 0x000000e80200720c */ /* 0x000fe20006786670 */
[----:B------:R-:W-:Y:S01]  /*f630*/  VIADD R2, R0, 0x9 ;  /* 0x0000000900027836 */ /* 0x000fe20000000000 */
[----:B------:R-:W-:Y:S02]  /*f640*/  FSEL R12, R12, -INF , !P0 ;  /* 0xff8000000c0c7808 */ /* 0x000fe40004000000 */
[----:B------:R-:W-:Y:S02]  /*f650*/  FSEL R14, R14, -INF , !P2 ;  /* 0xff8000000e0e7808 */ /* 0x000fe40005000000 */
[C---:B------:R-:W-:Y:S02]  /*f660*/  ISETP.GE.AND P3, PT, R2.reuse, R229, PT ;  /* 0x000000e50200720c */ /* 0x040fe40003f66270 */
[C---:B------:R-:W-:Y:S01]  /*f670*/  ISETP.GE.AND P1, PT, R2.reuse, R226, PT ;  /* 0x000000e20200720c */ /* 0x040fe20003f26270 */
[-C--:B-1----:R-:W-:Y:S05]  /*f680*/  HMMA.16816.F32 R36, R212, R4.reuse, R36 ;  /* 0x00000004d424723c */ /* 0x082fea0000001824 */
[C---:B------:R-:W-:Y:S01]  /*f690*/  ISETP.GE.AND P6, PT, R2.reuse, R228, PT ;  /* 0x000000e40200720c */ /* 0x040fe20003fc6270 */
[C---:B------:R-:W-:Y:S04]  /*f6a0*/  HMMA.16816.F32 R40, R108.reuse, R4, R40 ;  /* 0x000000046c28723c */ /* 0x040fe80000001828 */
[C---:B------:R-:W-:Y:S02]  /*f6b0*/  ISETP.GE.AND P0, PT, R2.reuse, R227, PT ;  /* 0x000000e30200720c */ /* 0x040fe40003f06270 */
[C---:B------:R-:W-:Y:S01]  /*f6c0*/  ISETP.GE.OR P3, PT, R2.reuse, R231, !P3 ;  /* 0x000000e70200720c */ /* 0x040fe20005f66670 */
[-C--:B------:R-:W-:Y:S03]  /*f6d0*/  HMMA.16816.F32 R44, R108, R6.reuse, R44 ;  /* 0x000000066c2c723c */ /* 0x080fe6000000182c */
[----:B------:R-:W-:Y:S01]  /*f6e0*/  ISETP.GE.OR P1, PT, R2, R230, !P1 ;  /* 0x000000e60200720c */ /* 0x000fe20004f26670 */
[----:B------:R-:W-:Y:S01]  /*f6f0*/  VIADD R5, R0, 0x30 ;  /* 0x0000003000057836 */ /* 0x000fe20000000000 */
[C---:B------:R-:W-:Y:S01]  /*f700*/  ISETP.GE.OR P6, PT, R2.reuse, R233, !P6 ;  /* 0x000000e90200720c */ /* 0x040fe200077c6670 */
[C---:B------:R-:W-:Y:S04]  /*f710*/  HMMA.16816.F32 R48, R212.reuse, R6, R48 ;  /* 0x00000006d430723c */ /* 0x040fe80000001830 */
[----:B------:R-:W-:Y:S01]  /*f720*/  ISETP.GE.OR P0, PT, R2, R232, !P0 ;  /* 0x000000e80200720c */ /* 0x000fe20004706670 */
[----:B------:R-:W-:Y:S01]  /*f730*/  VIADD R2, R0, 0x10 ;  /* 0x0000001000027836 */ /* 0x000fe20000000000 */
[----:B------:R-:W-:Y:S01]  /*f740*/  FSEL R13, R13, -INF , !P3 ;  /* 0xff8000000d0d7808 */ /* 0x000fe20005800000 */
[-C--:B--2---:R-:W-:Y:S03]  /*f750*/  HMMA.16816.F32 R52, R212, R8.reuse, R52 ;  /* 0x00000008d434723c */ /* 0x084fe60000001834 */
[----:B------:R-:W-:Y:S01]  /*f760*/  ISETP.GE.AND P2, PT, R2, R228, PT ;  /* 0x000000e40200720c */ /* 0x000fe20003f46270 */
[----:B------:R-:W-:Y:S01]  /*f770*/  VIADD R7, R0, 0x28 ;  /* 0x0000002800077836 */ /* 0x000fe20000000000 */
[----:B------:R-:W-:Y:S01]  /*f780*/  FSEL R15, R15, -INF , !P1 ;  /* 0xff8000000f0f7808 */ /* 0x000fe20004800000 */
[C---:B------:R-:W-:Y:S04]  /*f790*/  HMMA.16816.F32 R56, R108.reuse, R8, R56 ;  /* 0x000000086c38723c */ /* 0x040fe80000001838 */
[----:B------:R-:W-:Y:S01]  /*f7a0*/  ISETP.GE.AND P1, PT, R2, R227, PT ;  /* 0x000000e30200720c */ /* 0x000fe20003f26270 */
[----:B------:R-:W-:Y:S01]  /*f7b0*/  VIADD R6, R0, 0x29 ;  /* 0x0000002900067836 */ /* 0x000fe20000000000 */
[----:B------:R-:W-:Y:S01]  /*f7c0*/  FSEL R16, R16, -INF , !P5 ;  /* 0xff80000010107808 */ /* 0x000fe20006800000 */
[-C--:B------:R-:W-:Y:S03]  /*f7d0*/  HMMA.16816.F32 R60, R108, R10.reuse, R60 ;  /* 0x0000000a6c3c723c */ /* 0x080fe6000000183c */
[----:B------:R-:W-:Y:S01]  /*f7e0*/  ISETP.GE.AND P3, PT, R2, R229, PT ;  /* 0x000000e50200720c */ /* 0x000fe20003f66270 */
[----:B------:R-:W-:Y:S01]  /*f7f0*/  VIADD R4, R0, 0x31 ;  /* 0x0000003100047836 */ /* 0x000fe20000000000 */
[C---:B------:R-:W-:Y:S01]  /*f800*/  ISETP.GE.AND P5, PT, R2.reuse, R226, PT ;  /* 0x000000e20200720c */ /* 0x040fe20003fa6270 */
[----:B------:R-:W-:Y:S04]  /*f810*/  HMMA.16816.F32 R64, R212, R10, R64 ;  /* 0x0000000ad440723c */ /* 0x000fe80000001840 */
[C---:B------:R-:W-:Y:S02]  /*f820*/  ISETP.GE.OR P2, PT, R2.reuse, R233, !P2 ;  /* 0x000000e90200720c */ /* 0x040fe40005746670 */
[C---:B------:R-:W-:Y:S02]  /*f830*/  ISETP.GE.OR P1, PT, R2.reuse, R232, !P1 ;  /* 0x000000e80200720c */ /* 0x040fe40004f26670 */
[C---:B------:R-:W-:Y:S02]  /*f840*/  ISETP.GE.OR P3, PT, R2.reuse, R231, !P3 ;  /* 0x000000e70200720c */ /* 0x040fe40005f66670 */
[----:B------:R-:W-:Y:S01]  /*f850*/  ISETP.GE.OR P5, PT, R2, R230, !P5 ;  /* 0x000000e60200720c */ /* 0x000fe20006fa6670 */
[----:B------:R-:W-:Y:S01]  /*f860*/  VIADD R2, R0, 0x11 ;  /* 0x0000001100027836 */ /* 0x000fe20000000000 */
[----:B------:R-:W-:Y:S02]  /*f870*/  FSEL R17, R17, -INF , !P6 ;  /* 0xff80000011117808 */ /* 0x000fe40007000000 */
[----:B------:R-:W-:Y:S02]  /*f880*/  FSEL R18, R18, -INF , !P4 ;  /* 0xff80000012127808 */ /* 0x000fe40006000000 */
[----:B------:R-:W-:Y:S02]  /*f890*/  FSEL R19, R19, -INF , !P0 ;  /* 0xff80000013137808 */ /* 0x000fe40004000000 */
[----:B------:R-:W-:Y:S02]  /*f8a0*/  FSEL R186, R20, -INF , !P2 ;  /* 0xff80000014ba7808 */ /* 0x000fe40005000000 */
[C---:B------:R-:W-:Y:S02]  /*f8b0*/  ISETP.GE.AND P4, PT, R2.reuse, R228, PT ;  /* 0x000000e40200720c */ /* 0x040fe40003f86270 */
[C---:B------:R-:W-:Y:S02]  /*f8c0*/  ISETP.GE.AND P0, PT, R2.reuse, R227, PT ;  /* 0x000000e30200720c */ /* 0x040fe40003f06270 */
[C---:B------:R-:W-:Y:S02]  /*f8d0*/  ISETP.GE.AND P6, PT, R2.reuse, R229, PT ;  /* 0x000000e50200720c */ /* 0x040fe40003fc6270 */
[C---:B------:R-:W-:Y:S02]  /*f8e0*/  ISETP.GE.AND P2, PT, R2.reuse, R226, PT ;  /* 0x000000e20200720c */ /* 0x040fe40003f46270 */
        /* <DEDUP_REMOVED lines=46> */
[C---:B------:R-:W-:Y:S02]  /*fbd0*/  ISETP.GE.AND P6, PT, R2.reuse, R228, PT ;  /* 0x000000e40200720c */ /* 0x040fe40003fc6270 */
[C---:B------:R-:W-:Y:S02]  /*fbe0*/  ISETP.GE.AND P3, PT, R2.reuse, R227, PT ;  /* 0x000000e30200720c */ /* 0x040fe40003f66270 */
[CC--:B------:R-:W-:Y:S02]  /*fbf0*/  ISETP.GE.OR P6, PT, R2.reuse, R233.reuse, !P6 ;  /* 0x000000e90200720c */ /* 0x0c0fe400077c6670 */
[----:B------:R-:W-:Y:S02]  /*fc00*/  ISETP.GE.OR P3, PT, R2, R232, !P3 ;  /* 0x000000e80200720c */ /* 0x000fe40005f66670 */
[----:B------:R-:W-:Y:S02]  /*fc10*/  FSEL R207, R37, -INF , !P6 ;  /* 0xff80000025cf7808 */ /* 0x000fe40007000000 */
[-C--:B------:R-:W-:Y:S02]  /*fc20*/  ISETP.GE.AND P6, PT, R7, R228.reuse, PT ;  /* 0x000000e40700720c */ /* 0x080fe40003fc6270 */
[----:B------:R-:W-:Y:S02]  /*fc30*/  FSEL R216, R39, -INF , !P3 ;  /* 0xff80000027d87808 */ /* 0x000fe40005800000 */
[----:B------:R-:W-:Y:S02]  /*fc40*/  ISETP.GE.OR P3, PT, R7, R233, !P6 ;  /* 0x000000e90700720c */ /* 0x000fe40007766670 */
[----:B------:R-:W-:Y:S02]  /*fc50*/  ISETP.GE.AND P6, PT, R6, R228, PT ;  /* 0x000000e40600720c */ /* 0x000fe40003fc6270 */
[----:B------:R-:W-:Y:S02]  /*fc60*/  FSEL R212, R48, -INF , !P3 ;  /* 0xff80000030d47808 */ /* 0x000fe40005800000 */
[C---:B------:R-:W-:Y:S02]  /*fc70*/  ISETP.GE.AND P3, PT, R6.reuse, R227, PT ;  /* 0x000000e30600720c */ /* 0x040fe40003f66270 */
[CC--:B------:R-:W-:Y:S02]  /*fc80*/  ISETP.GE.OR P6, PT, R6.reuse, R233.reuse, !P6 ;  /* 0x000000e90600720c */ /* 0x0c0fe400077c6670 */
[----:B------:R-:W-:Y:S02]  /*fc90*/  ISETP.GE.OR P3, PT, R6, R232, !P3 ;  /* 0x000000e80600720c */ /* 0x000fe40005f66670 */
[----:B------:R-:W-:Y:S02]  /*fca0*/  FSEL R213, R49, -INF , !P6 ;  /* 0xff80000031d57808 */ /* 0x000fe40007000000 */
[----:B------:R-:W-:Y:S02]  /*fcb0*/  ISETP.GE.AND P6, PT, R5, R228, PT ;  /* 0x000000e40500720c */ /* 0x000fe40003fc6270 */
[----:B------:R-:W-:Y:S02]  /*fcc0*/  FSEL R217, R51, -INF , !P3 ;  /* 0xff80000033d97808 */ /* 0x000fe40005800000 */
[----:B------:R-:W-:Y:S02]  /*fcd0*/  ISETP.GE.OR P3, PT, R5, R233, !P6 ;  /* 0x000000e90500720c */ /* 0x000fe40007766670 */
[----:B------:R-:W-:Y:S02]  /*fce0*/  FMNMX.FTZ R9, R102, R3, !PT ;  /* 0x0000000366097209 */ /* 0x000fe40007810000 */
[----:B------:R-:W-:Y:S02]  /*fcf0*/  FSEL R193, R35, -INF , !P0 ;  /* 0xff80000023c17808 */ /* 0x000fe40004000000 */
[----:B------:R-:W-:Y:S02]  /*fd00*/  FSEL R211, R36, -INF , !P4 ;  /* 0xff80000024d37808 */ /* 0x000fe40006000000 */
[----:B------:R-:W-:Y:S02]  /*fd10*/  FSEL R210, R38, -INF , !P5 ;  /* 0xff80000026d27808 */ /* 0x000fe40006800000 */
[C---:B------:R-:W-:Y:S02]  /*fd20*/  ISETP.GE.AND P0, PT, R2.reuse, R229, PT ;  /* 0x000000e50200720c */ /* 0x040fe40003f06270 */
[----:B------:R-:W-:Y:S02]  /*fd30*/  ISETP.GE.AND P4, PT, R2, R226, PT ;  /* 0x000000e20200720c */ /* 0x000fe40003f86270 */
[----:B------:R-:W-:Y:S02]  /*fd40*/  ISETP.GE.AND P5, PT, R7, R227, PT ;  /* 0x000000e30700720c */ /* 0x000fe40003fa6270 */
[----:B------:R-:W-:Y:S02]  /*fd50*/  FSEL R240, R52, -INF , !P3 ;  /* 0xff80000034f07808 */ /* 0x000fe40005800000 */
[----:B------:R-:W-:Y:S02]  /*fd60*/  FMNMX.FTZ R9, R183, R9, !PT ;  /* 0x00000009b7097209 */ /* 0x000fe40007810000 */
[-C--:B------:R-:W-:Y:S02]  /*fd70*/  ISETP.GE.AND P6, PT, R5, R227.reuse, PT ;  /* 0x000000e30500720c */ /* 0x080fe40003fc6270 */
[----:B------:R-:W-:Y:S02]  /*fd80*/  ISETP.GE.AND P3, PT, R4, R227, PT ;  /* 0x000000e30400720c */ /* 0x000fe40003f66270 */
[C---:B------:R-:W-:Y:S02]  /*fd90*/  ISETP.GE.OR P0, PT, R2.reuse, R231, !P0 ;  /* 0x000000e70200720c */ /* 0x040fe40004706670 */
[----:B------:R-:W-:Y:S01]  /*fda0*/  ISETP.GE.OR P4, PT, R2, R230, !P4 ;  /* 0x000000e60200720c */ /* 0x000fe20006786670 */
[C---:B------:R-:W-:Y:S01]  /*fdb0*/  VIADD R2, R0.reuse, 0x38 ;  /* 0x0000003800027836 */ /* 0x040fe20000000000 */
[-C--:B------:R-:W-:Y:S01]  /*fdc0*/  ISETP.GE.OR P5, PT, R7, R232.reuse, !P5 ;  /* 0x000000e80700720c */ /* 0x080fe20006fa6670 */
[----:B------:R-:W-:Y:S01]  /*fdd0*/  VIADD R0, R0, 0x39 ;  /* 0x0000003900007836 */ /* 0x000fe20000000000 */
[----:B------:R-:W-:Y:S02]  /*fde0*/  FMNMX.FTZ R9, R16, R9, !PT ;  /* 0x0000000910097209 */ /* 0x000fe40007810000 */
[-C--:B------:R-:W-:Y:S02]  /*fdf0*/  ISETP.GE.OR P6, PT, R5, R232.reuse, !P6 ;  /* 0x000000e80500720c */ /* 0x080fe400077c6670 */
[----:B------:R-:W-:Y:S02]  /*fe00*/  ISETP.GE.OR P3, PT, R4, R232, !P3 ;  /* 0x000000e80400720c */ /* 0x000fe40005f66670 */
[----:B------:R-:W-:Y:S02]  /*fe10*/  FSEL R214, R50, -INF , !P5 ;  /* 0xff80000032d67808 */ /* 0x000fe40006800000 */
[-C--:B------:R-:W-:Y:S02]  /*fe20*/  ISETP.GE.AND P5, PT, R4, R228.reuse, PT ;  /* 0x000000e40400720c */ /* 0x080fe40003fa6270 */
[----:B------:R-:W-:Y:S02]  /*fe30*/  FMNMX.FTZ R9, R17, R9, !PT ;  /* 0x0000000911097209 */ /* 0x000fe40007810000 */
[----:B------:R-:W-:Y:S02]  /*fe40*/  FSEL R242, R54, -INF , !P6 ;  /* 0xff80000036f27808 */ /* 0x000fe40007000000 */
[----:B------:R-:W-:Y:S02]  /*fe50*/  FSEL R243, R55, -INF , !P3 ;  /* 0xff80000037f37808 */ /* 0x000fe40005800000 */
[----:B------:R-:W-:Y:S02]  /*fe60*/  ISETP.GE.AND P6, PT, R0, R228, PT ;  /* 0x000000e40000720c */ /* 0x000fe40003fc6270 */
[----:B------:R-:W-:Y:S02]  /*fe70*/  ISETP.GE.AND P3, PT, R2, R227, PT ;  /* 0x000000e30200720c */ /* 0x000fe40003f66270 */
[----:B------:R-:W-:Y:S02]  /*fe80*/  ISETP.GE.OR P5, PT, R4, R233, !P5 ;  /* 0x000000e90400720c */ /* 0x000fe40006fa6670 */
[----:B------:R-:W-:Y:S02]  /*fe90*/  FMNMX.FTZ R9, R186, R9, !PT ;  /* 0x00000009ba097209 */ /* 0x000fe40007810000 */
[----:B------:R-:W-:Y:S02]  /*fea0*/  ISETP.GE.OR P6, PT, R0, R233, !P6 ;  /* 0x000000e90000720c */ /* 0x000fe400077c6670 */
[----:B------:R-:W-:Y:S02]  /*feb0*/  ISETP.GE.OR P3, PT, R2, R232, !P3 ;  /* 0x000000e80200720c */ /* 0x000fe40005f66670 */
[----:B------:R-:W-:Y:S02]  /*fec0*/  FSEL R241, R53, -INF , !P5 ;  /* 0xff80000035f17808 */ /* 0x000fe40006800000 */
[----:B------:R-:W-:Y:S02]  /*fed0*/  FMNMX.FTZ R8, R101, R100, !PT ;  /* 0x0000006465087209 */ /* 0x000fe40007810000 */
[----:B------:R-:W-:Y:S02]  /*fee0*/  FMNMX.FTZ R9, R188, R9, !PT ;  /* 0x00000009bc097209 */ /* 0x000fe40007810000 */
[----:B------:R-:W-:Y:S02]  /*fef0*/  ISETP.GE.AND P5, PT, R2, R228, PT ;  /* 0x000000e40200720c */ /* 0x000fe40003fa6270 */
[----:B------:R-:W-:Y:S02]  /*ff00*/  FSEL R245, R65, -INF , !P6 ;  /* 0xff80000041f57808 */ /* 0x000fe40007000000 */
[----:B------:R-:W-:Y:S02]  /*ff10*/  FSEL R247, R66, -INF , !P3 ;  /* 0xff80000042f77808 */ /* 0x000fe40005800000 */
[C---:B------:R-:W-:Y:S02]  /*ff20*/  ISETP.GE.AND P6, PT, R7.reuse, R229, PT ;  /* 0x000000e50700720c */ /* 0x040fe40003fc6270 */
[----:B------:R-:W-:Y:S02]  /*ff30*/  ISETP.GE.AND P3, PT, R7, R226, PT ;  /* 0x000000e20700720c */ /* 0x000fe40003f66270 */
[----:B------:R-:W-:Y:S02]  /*ff40*/  FMNMX.FTZ R8, R182, R8, !PT ;  /* 0x00000008b6087209 */ /* 0x000fe40007810000 */
[----:B------:R-:W-:Y:S02]  /*ff50*/  FMNMX.FTZ R9, R187, R9, !PT ;  /* 0x00000009bb097209 */ /* 0x000fe40007810000 */
[----:B------:R-:W-:Y:S02]  /*ff60*/  ISETP.GE.OR P5, PT, R2, R233, !P5 ;  /* 0x000000e90200720c */ /* 0x000fe40006fa6670 */
[C---:B------:R-:W-:Y:S02]  /*ff70*/  ISETP.GE.OR P6, PT, R7.reuse, R231, !P6 ;  /* 0x000000e70700720c */ /* 0x040fe400077c6670 */
[----:B------:R-:W-:Y:S02]  /*ff80*/  ISETP.GE.OR P3, PT, R7, R230, !P3 ;  /* 0x000000e60700720c */ /* 0x000fe40005f66670 */
[----:B------:R-:W-:Y:S02]  /*ff90*/  FMNMX.FTZ R7, R18, R8, !PT ;  /* 0x0000000812077209 */ /* 0x000fe40007810000 */
[----:B------:R-:W-:Y:S02]  /*ffa0*/  FMNMX.FTZ R105, R190, R9, !PT ;  /* 0x00000009be697209 */ /* 0x000fe40007810000 */
[----:B------:R-:W-:Y:S02]  /*ffb0*/  FSEL R244, R64, -INF , !P5 ;  /* 0xff80000040f47808 */ /* 0x000fe40006800000 */
[C---:B------:R-:W-:Y:S02]  /*ffc0*/  ISETP.GE.AND P5, PT, R0.reuse, R227, PT ;  /* 0x000000e30000720c */ /* 0x040fe40003fa6270 */
[----:B------:R-:W-:Y:S02]  /*ffd0*/  FMNMX.FTZ R7, R19, R7, !PT ;  /* 0x0000000713077209 */ /* 0x000fe40007810000 */
[----:B------:R-:W-:Y:S02]  /*ffe0*/  FMNMX.FTZ R105, R211, R105, !PT ;  /* 0x00000069d3697209 */ /* 0x000fe40007810000 */
[----:B------:R-:W-:Y:S02]  /*fff0*/  ISETP.GE.OR P5, PT, R0, R232, !P5 ;  /* 0x000000e80000720c */ /* 0x000fe40006fa6670 */
[----:B------:R-:W-:Y:S02]  /*10000*/  FMNMX.FTZ R7, R189, R7, !PT ;  /* 0x00000007bd077209 */ /* 0x000fe40007810000 */
[----:B------:R-:W-:Y:S02]  /*10010*/  FMNMX.FTZ R105, R207, R105, !PT ;  /* 0x00000069cf697209 */ /* 0x000fe40007810000 */
[----:B------:R-:W-:Y:S02]  /*10020*/  FSEL R246, R67, -INF , !P5 ;  /* 0xff80000043f67808 */ /* 0x000fe40006800000 */
[----:B------:R-:W-:Y:S02]  /*10030*/  FSEL R209, R40, -INF , !P2 ;  /* 0xff80000028d17808 */ /* 0x000fe40005000000 */
[C---:B------:R-:W-:Y:S02]  /*10040*/  ISETP.GE.AND P5, PT, R6.reuse, R229, PT ;  /* 0x000000e50600720c */ /* 0x040fe40003fa6270 */
[----:B------:R-:W-:Y:S02]  /*10050*/  ISETP.GE.AND P2, PT, R6, R226, PT ;  /* 0x000000e20600720c */ /* 0x000fe40003f46270 */
[----:B------:R-:W-:Y:S02]  /*10060*/  FMNMX.FTZ R7, R192, R7, !PT ;  /* 0x00000007c0077209 */ /* 0x000fe40007810000 */
[----:B------:R-:W-:Y:S02]  /*10070*/  FMNMX.FTZ R105, R212, R105, !PT ;  /* 0x00000069d4697209 */ /* 0x000fe40007810000 */
[C---:B------:R-:W-:Y:S02]  /*10080*/  ISETP.GE.OR P5, PT, R6.reuse, R231, !P5 ;  /* 0x000000e70600720c */ /* 0x040fe40006fa6670 */
[----:B------:R-:W-:Y:S02]  /*10090*/  ISETP.GE.OR P2, PT, R6, R230, !P2 ;  /* 0x000000e60600720c */ /* 0x000fe40005746670 */
[----:B------:R-:W-:Y:S02]  /*100a0*/  FMNMX.FTZ R6, R191, R7, !PT ;  /* 0x00000007bf067209 */ /* 0x000fe40007810000 */
[----:B------:R-:W-:Y:S02]  /*100b0*/  FMNMX.FTZ R105, R213, R105, !PT ;  /* 0x00000069d5697209 */ /* 0x000fe40007810000 */
[----:B------:R-:W-:Y:S02]  /*100c0*/  FSEL R208, R41, -INF , !P0 ;  /* 0xff80000029d07808 */ /* 0x000fe40004000000 */
[----:B------:R-:W-:Y:S02]  /*100d0*/  PLOP3.LUT P0, PT, PT, PT, UP0, 0x80, 0x0 ;  /* 0x000000000000781c */ /* 0x000fe40003f0f008 */
        /* <DEDUP_REMOVED lines=9> */
[----:B------:R-:W-:Y:S02]  /*10170*/  FSEL R215, R42, -INF , !P1 ;  /* 0xff8000002ad77808 */ /* 0x000fe40004800000 */
[----:B------:R-:W-:Y:S02]  /*10180*/  ISETP.GE.AND P1, PT, R5, R229, PT ;  /* 0x000000e50500720c */ /* 0x000fe40003f26270 */
[----:B------:R-:W-:Y:S02]  /*10190*/  FMNMX.FTZ R11, R13, R7, !PT ;  /* 0x000000070d0b7209 */ /* 0x000fe40007810000 */
[----:B------:R-:W-:Y:S02]  /*101a0*/  FMNMX.FTZ R10, R214, R6, !PT ;  /* 0x00000006d60a7209 */ /* 0x000fe40007810000 */
[----:B------:R-:W-:Y:S01]  /*101b0*/  FMNMX.FTZ R105, R245, R105, !PT ;  /* 0x00000069f5697209 */ /* 0x000fe20007810000 */
[----:B------:R-:W-:Y:S06]  /*101c0*/  @P0 BRA `(.L_x_175) ;  /* 0xffffffe400b00947 */ /* 0x000fec000383ffff */
.L_x_174:
[----:B-1----:R-:W-:Y:S01]  /*101d0*/  FMNMX.FTZ R8, R217, R10, !PT ;  /* 0x0000000ad9087209 */ /* 0x002fe20007810000 */
[----:B------:R-:W-:Y:S01]  /*101e0*/  SHFL.BFLY PT, R9, R105, 0x2, 0x1f ;  /* 0x0c401f0069097f89 */ /* 0x000fe200000e0000 */
[----:B------:R-:W-:Y:S01]  /*101f0*/  FMNMX.FTZ R7, R195, R11, !PT ;  /* 0x0000000bc3077209 */ /* 0x000fe20007810000 */
[----:B------:R-:W-:Y:S01]  /*10200*/  UISETP.GT.AND UP0, UPT, UR12, UR15, UPT ;  /* 0x0000000f0c00728c */ /* 0x000fe2000bf04270 */
[----:B------:R-:W-:Y:S05]  /*10210*/  FMNMX.FTZ R8, R242, R8, !PT ;  /* 0x00000008f2087209 */ /* 0x000fea0007810000 */
[----:B------:R-:W-:Y:S01]  /*10220*/  LDSM.16.MT88.4 R36, [R222+0x9000] ;  /* 0x00900000de24783b */ /* 0x000fe20000004200 */
[----:B------:R-:W-:Y:S01]  /*10230*/  ISETP.GE.AND P0, PT, R5, R226, PT ;  /* 0x000000e20500720c */ /* 0x000fe20003f06270 */
[----:B------:R-:W-:Y:S01]  /*10240*/  UMOV UR24, UR12 ;  /* 0x0000000c00187c82 */ /* 0x000fe20008000000 */
[----:B------:R-:W-:Y:S02]  /*10250*/  FMNMX.FTZ R6, R181, R107, !PT ;  /* 0x0000006bb5067209 */ /* 0x000fe40007810000 */
[----:B------:R-:W-:Y:S02]  /*10260*/  FMNMX.FTZ R7, R194, R7, !PT ;  /* 0x00000007c2077209 */ /* 0x000fe40007810000 */
[----:B------:R-:W-:Y:S01]  /*10270*/  FMNMX.FTZ R104, R243, R8, !PT ;  /* 0x00000008f3687209 */ /* 0x000fe20007810000 */
[----:B------:R-:W-:Y:S01]  /*10280*/  LDSM.16.MT88.4 R52, [R220+0xa000] ;  /* 0x00a00000dc34783b */ /* 0x000fe20000004200 */
[C---:B------:R-:W-:Y:S02]  /*10290*/  ISETP.GE.OR P1, PT, R5.reuse, R231, !P1 ;  /* 0x000000e70500720c */ /* 0x040fe40004f26670 */
[----:B------:R-:W-:Y:S02]  /*102a0*/  ISETP.GE.OR P0, PT, R5, R230, !P0 ;  /* 0x000000e60500720c */ /* 0x000fe40004706670 */
        /* <DEDUP_REMOVED lines=8> */
[----:B------:R-:W-:Y:S01]  /*10330*/  FSEL R202, R44, -INF , !P6 ;  /* 0xff8000002cca7808 */ /* 0x000fe20007000000 */
[----:B------:R-:W1:Y:S01]  /*10340*/  SHFL.BFLY PT, R7, R104, 0x2, 0x1f ;  /* 0x0c401f0068077f89 */ /* 0x000e6200000e0000 */
[----:B------:R-:W-:Y:S02]  /*10350*/  FSEL R206, R45, -INF , !P5 ;  /* 0xff8000002dce7808 */ /* 0x000fe40006800000 */
[C---:B------:R-:W-:Y:S02]  /*10360*/  ISETP.GE.AND P5, PT, R4.reuse, R226, PT ;  /* 0x000000e20400720c */ /* 0x040fe40003fa6270 */
[C---:B------:R-:W-:Y:S02]  /*10370*/  ISETP.GE.AND P6, PT, R4.reuse, R229, PT ;  /* 0x000000e50400720c */ /* 0x040fe40003fc6270 */
[C---:B------:R-:W-:Y:S02]  /*10380*/  ISETP.GE.OR P5, PT, R4.reuse, R230, !P5 ;  /* 0x000000e60400720c */ /* 0x040fe40006fa6670 */
[----:B------:R-:W-:Y:S02]  /*10390*/  ISETP.GE.OR P6, PT, R4, R231, !P6 ;  /* 0x000000e70400720c */ /* 0x000fe400077c6670 */
[----:B------:R-:W-:Y:S02]  /*103a0*/  FMNMX.FTZ R4, R199, R6, !PT ;  /* 0x00000006c7047209 */ /* 0x000fe40007810000 */
[----:B------:R-:W-:Y:S02]  /*103b0*/  FSEL R204, R43, -INF , !P4 ;  /* 0xff8000002bcc7808 */ /* 0x000fe40006000000 */
[----:B------:R-:W-:Y:S02]  /*103c0*/  FMNMX.FTZ R4, R200, R4, !PT ;  /* 0x00000004c8047209 */ /* 0x000fe40007810000 */
[----:B------:R-:W-:Y:S02]  /*103d0*/  FSEL R218, R56, -INF , !P1 ;  /* 0xff80000038da7808 */ /* 0x000fe40004800000 */
[----:B------:R-:W-:Y:S02]  /*103e0*/  FMNMX.FTZ R4, R198, R4, !PT ;  /* 0x00000004c6047209 */ /* 0x000fe40007810000 */
[----:B------:R-:W-:Y:S02]  /*103f0*/  ISETP.GE.AND P1, PT, R2, R229, PT ;  /* 0x000000e50200720c */ /* 0x000fe40003f26270 */
[----:B------:R-:W-:Y:S02]  /*10400*/  FMNMX.FTZ R4, R201, R4, !PT ;  /* 0x00000004c9047209 */ /* 0x000fe40007810000 */
[----:B-1----:R-:W-:Y:S02]  /*10410*/  FMNMX.FTZ R104, R104, R7, !PT ;  /* 0x0000000768687209 */ /* 0x002fe40007810000 */
[----:B------:R-:W-:Y:S02]  /*10420*/  FMNMX.FTZ R4, R215, R4, !PT ;  /* 0x00000004d7047209 */ /* 0x000fe40007810000 */
[----:B------:R-:W-:Y:S02]  /*10430*/  FSEL R203, R46, -INF , !P3 ;  /* 0xff8000002ecb7808 */ /* 0x000fe40005800000 */
[----:B------:R-:W-:Y:S02]  /*10440*/  FMNMX.FTZ R7, R204, R4, !PT ;  /* 0x00000004cc077209 */ /* 0x000fe40007810000 */
[----:B------:R-:W-:Y:S01]  /*10450*/  ISETP.GE.OR P1, PT, R2, R231, !P1 ;  /* 0x000000e70200720c */ /* 0x000fe20004f26670 */
[----:B------:R-:W-:Y:S01]  /*10460*/  SHFL.BFLY PT, R4, R104, 0x1, 0x1f ;  /* 0x0c201f0068047f89 */ /* 0x000fe200000e0000 */
[----:B------:R-:W-:Y:S02]  /*10470*/  FMNMX.FTZ R5, R208, R5, !PT ;  /* 0x00000005d0057209 */ /* 0x000fe40007810000 */
[----:B------:R-:W-:Y:S02]  /*10480*/  FSEL R205, R47, -INF , !P2 ;  /* 0xff8000002fcd7808 */ /* 0x000fe40005000000 */
[----:B------:R-:W-:Y:S02]  /*10490*/  FMNMX.FTZ R7, R203, R7, !PT ;  /* 0x00000007cb077209 */ /* 0x000fe40007810000 */
[----:B------:R-:W-:Y:S02]  /*104a0*/  FSEL R235, R60, -INF , !P1 ;  /* 0xff8000003ceb7808 */ /* 0x000fe40004800000 */
[-C--:B------:R-:W-:Y:S02]  /*104b0*/  ISETP.GE.AND P1, PT, R2, R226.reuse, PT ;  /* 0x000000e20200720c */ /* 0x080fe40003f26270 */
[----:B------:R-:W-:Y:S02]  /*104c0*/  FMNMX.FTZ R5, R202, R5, !PT ;  /* 0x00000005ca057209 */ /* 0x000fe40007810000 */
[----:B------:R-:W-:Y:S02]  /*104d0*/  FMNMX.FTZ R7, R205, R7, !PT ;  /* 0x00000007cd077209 */ /* 0x000fe40007810000 */
[----:B------:R-:W-:Y:S02]  /*104e0*/  FSEL R236, R58, -INF , !P0 ;  /* 0xff8000003aec7808 */ /* 0x000fe40004000000 */
[----:B------:R-:W-:Y:S02]  /*104f0*/  FMNMX.FTZ R105, R105, R9, !PT ;  /* 0x0000000969697209 */ /* 0x000fe40007810000 */
[----:B------:R-:W-:Y:S02]  /*10500*/  FSEL R219, R57, -INF , !P6 ;  /* 0xff80000039db7808 */ /* 0x000fe40007000000 */
[C---:B------:R-:W-:Y:S01]  /*10510*/  ISETP.GE.AND P6, PT, R0.reuse, R229, PT ;  /* 0x000000e50000720c */ /* 0x040fe20003fc6270 */
[----:B------:R-:W1:Y:S01]  /*10520*/  SHFL.BFLY PT, R6, R105, 0x1, 0x1f ;  /* 0x0c201f0069067f89 */ /* 0x000e6200000e0000 */
[----:B------:R-:W-:Y:S02]  /*10530*/  ISETP.GE.AND P0, PT, R0, R226, PT ;  /* 0x000000e20000720c */ /* 0x000fe40003f06270 */
[----:B------:R-:W-:Y:S02]  /*10540*/  FMNMX.FTZ R103, R206, R5, !PT ;  /* 0x00000005ce677209 */ /* 0x000fe40007810000 */
[-C--:B------:R-:W-:Y:S02]  /*10550*/  ISETP.GE.OR P1, PT, R2, R230.reuse, !P1 ;  /* 0x000000e60200720c */ /* 0x080fe40004f26670 */
[----:B------:R-:W-:Y:S02]  /*10560*/  FSEL R237, R59, -INF , !P5 ;  /* 0xff8000003bed7808 */ /* 0x000fe40006800000 */
[----:B------:R-:W-:Y:S02]  /*10570*/  FMNMX.FTZ R2, R236, R7, !PT ;  /* 0x00000007ec027209 */ /* 0x000fe40007810000 */
[----:B------:R-:W-:Y:S02]  /*10580*/  ISETP.GE.OR P6, PT, R0, R231, !P6 ;  /* 0x000000e70000720c */ /* 0x000fe400077c6670 */
[----:B------:R-:W-:Y:S02]  /*10590*/  FMNMX.FTZ R103, R218, R103, !PT ;  /* 0x00000067da677209 */ /* 0x000fe40007810000 */
[----:B------:R-:W-:Y:S02]  /*105a0*/  ISETP.GE.OR P0, PT, R0, R230, !P0 ;  /* 0x000000e60000720c */ /* 0x000fe40004706670 */
[----:B------:R-:W-:Y:S02]  /*105b0*/  FMNMX.FTZ R0, R237, R2, !PT ;  /* 0x00000002ed007209 */ /* 0x000fe40007810000 */
[----:B------:R-:W-:Y:S02]  /*105c0*/  FSEL R239, R62, -INF , !P1 ;  /* 0xff8000003eef7808 */ /* 0x000fe40004800000 */
[----:B------:R-:W-:Y:S02]  /*105d0*/  FMNMX.FTZ R103, R219, R103, !PT ;  /* 0x00000067db677209 */ /* 0x000fe40007810000 */
[----:B------:R-:W-:Y:S02]  /*105e0*/  FSEL R108, R63, -INF , !P0 ;  /* 0xff8000003f6c7808 */ /* 0x000fe40004000000 */
[----:B------:R-:W-:Y:S02]  /*105f0*/  FMNMX.FTZ R0, R239, R0, !PT ;  /* 0x00000000ef007209 */ /* 0x000fe40007810000 */
[----:B------:R-:W-:Y:S02]  /*10600*/  FSEL R238, R61, -INF , !P6 ;  /* 0xff8000003dee7808 */ /* 0x000fe40007000000 */
[----:B------:R-:W-:Y:S02]  /*10610*/  FMNMX.FTZ R103, R235, R103, !PT ;  /* 0x00000067eb677209 */ /* 0x000fe40007810000 */
[----:B------:R-:W-:Y:S02]  /*10620*/  FMNMX.FTZ R0, R108, R0, !PT ;  /* 0x000000006c007209 */ /* 0x000fe40007810000 */
[----:B------:R-:W-:Y:S02]  /*10630*/  FMNMX.FTZ R103, R238, R103, !PT ;  /* 0x00000067ee677209 */ /* 0x000fe40007810000 */
[----:B-1----:R-:W-:Y:S01]  /*10640*/  FMNMX.FTZ R105, R105, R6, !PT ;  /* 0x0000000669697209 */ /* 0x002fe20007810000 */
[----:B------:R-:W1:Y:S01]  /*10650*/  SHFL.BFLY PT, R2, R0, 0x2, 0x1f ;  /* 0x0c401f0000027f89 */ /* 0x000e6200000e0000 */
[----:B------:R-:W-:Y:S02]  /*10660*/  FMNMX.FTZ R104, R104, R4, !PT ;  /* 0x0000000468687209 */ /* 0x000fe40007810000 */
[C---:B------:R-:W-:Y:S05]  /*10670*/  FSETP.NEU.FTZ.AND P3, PT, R105.reuse, -INF , PT ;  /* 0xff8000006900780b */ /* 0x040fea0003f7d000 */
[----:B------:R-:W2:Y:S01]  /*10680*/  SHFL.BFLY PT, R5, R103, 0x2, 0x1f ;  /* 0x0c401f0067057f89 */ /* 0x000ea200000e0000 */
[----:B------:R-:W-:Y:S01]  /*10690*/  FMUL.FTZ R109, R105, UR4 ;  /* 0x00000004696d7c20 */ /* 0x000fe20008410000 */
[C---:B------:R-:W-:Y:S01]  /*106a0*/  FSETP.NEU.FTZ.AND P2, PT, R104.reuse, -INF , PT ;  /* 0xff8000006800780b */ /* 0x040fe20003f5d000 */
[----:B------:R-:W-:Y:S03]  /*106b0*/  FMUL.FTZ R110, R104, UR4 ;  /* 0x00000004686e7c20 */ /* 0x000fe60008410000 */
[----:B------:R-:W-:Y:S02]  /*106c0*/  FSEL R109, R109, RZ, P3 ;  /* 0x000000ff6d6d7208 */ /* 0x000fe40001800000 */
[----:B------:R-:W-:Y:S03]  /*106d0*/  FSEL R110, R110, RZ, P2 ;  /* 0x000000ff6e6e7208 */ /* 0x000fe60001000000 */
[--C-:B------:R-:W-:Y:S02]  /*106e0*/  FFMA.FTZ R4, R102, UR4, -R109.reuse ;  /* 0x0000000466047c23 */ /* 0x100fe4000801086d */
[--C-:B------:R-:W-:Y:S02]  /*106f0*/  FFMA.FTZ R60, R193, UR4, -R110.reuse ;  /* 0x00000004c13c7c23 */ /* 0x100fe4000801086e */
[----:B------:R3:W-:Y:S01]  /*10700*/  MUFU.EX2 R248, R4 ;  /* 0x0000000400f87308 */ /* 0x0007e20000000800 */
[----:B-1----:R-:W-:Y:S01]  /*10710*/  FMNMX.FTZ R0, R0, R2, !PT ;  /* 0x0000000200007209 */ /* 0x002fe20007810000 */
[--C-:B------:R-:W-:Y:S01]  /*10720*/  FFMA.FTZ R2, R16, UR4, -R109.reuse ;  /* 0x0000000410027c23 */ /* 0x100fe2000801086d */
[----:B--2---:R-:W-:Y:S07]  /*10730*/  FMNMX.FTZ R103, R103, R5, !PT ;  /* 0x0000000567677209 */ /* 0x004fee0007810000 */
[----:B------:R1:W-:Y:S01]  /*10740*/  MUFU.EX2 R61, R2 ;  /* 0x00000002003d7308 */ /* 0x0003e20000000800 */
[----:B------:R-:W2:Y:S01]  /*10750*/  SHFL.BFLY PT, R5, R103, 0x1, 0x1f ;  /* 0x0c201f0067057f89 */ /* 0x000ea200000e0000 */
[----:B---3--:R-:W-:Y:S08]  /*10760*/  FFMA.FTZ R4, R183, UR4, -R109 ;  /* 0x00000004b7047c23 */ /* 0x008ff0000801086d */
[----:B------:R3:W4:Y:S01]  /*10770*/  MUFU.EX2 R65, R4 ;  /* 0x0000000400417308 */ /* 0x0007220000000800 */
[----:B-1----:R-:W1:Y:S01]  /*10780*/  SHFL.BFLY PT, R2, R0, 0x1, 0x1f ;  /* 0x0c201f0000027f89 */ /* 0x002e6200000e0000 */
[----:B--2---:R-:W-:Y:S01]  /*10790*/  FMNMX.FTZ R103, R103, R5, !PT ;  /* 0x0000000567677209 */ /* 0x004fe20007810000 */
[--C-:B---3--:R-:W-:Y:S01]  /*107a0*/  FFMA.FTZ R4, R101, UR4, -R110.reuse ;  /* 0x0000000465047c23 */ /* 0x108fe2000801086e */
[----:B----4-:R-:W-:Y:S02]  /*107b0*/  F2FP.F16.F32.PACK_AB R176, R65, R248 ;  /* 0x000000f841b0723e */ /* 0x010fe400000000ff */
[C---:B------:R-:W-:Y:S01]  /*107c0*/  FSETP.NEU.FTZ.AND P1, PT, R103.reuse, -INF , PT ;  /* 0xff8000006700780b */ /* 0x040fe20003f3d000 */
[----:B------:R-:W-:Y:S03]  /*107d0*/  FMUL.FTZ R111, R103, UR4 ;  /* 0x00000004676f7c20 */ /* 0x000fe60008410000 */
[----:B------:R2:W-:Y:S02]  /*107e0*/  MUFU.EX2 R67, R4 ;  /* 0x0000000400437308 */ /* 0x0005e40000000800 */
[----:B------:R-:W-:Y:S02]  /*107f0*/  FSEL R111, R111, RZ, P1 ;  /* 0x000000ff6f6f7208 */ /* 0x000fe40000800000 */
[----:B-1----:R-:W-:Y:S03]  /*10800*/  FMNMX.FTZ R102, R0, R2, !PT ;  /* 0x0000000200667209 */ /* 0x002fe60007810000 */
[--C-:B------:R-:W-:Y:S01]  /*10810*/  FFMA.FTZ R0, R184, UR4, -R111.reuse ;  /* 0x00000004b8007c23 */ /* 0x100fe2000801086f */
[--C-:B------:R-:W-:Y:S01]  /*10820*/  FFMA.FTZ R2, R13, UR4, -R111.reuse ;  /* 0x000000040d027c23 */ /* 0x100fe2000801086f */
[C---:B------:R-:W-:Y:S01]  /*10830*/  FSETP.NEU.FTZ.AND P0, PT, R102.reuse, -INF , PT ;  /* 0xff8000006600780b */ /* 0x040fe20003f1d000 */
[----:B------:R-:W-:Y:S01]  /*10840*/  FMUL.FTZ R184, R102, UR4 ;  /* 0x0000000466b87c20 */ /* 0x000fe20008410000 */
[----:B------:R1:W-:Y:S04]  /*10850*/  MUFU.EX2 R24, R0 ;  /* 0x0000000000187308 */ /* 0x0003e80000000800 */
[----:B------:R-:W-:Y:S01]  /*10860*/  FSEL R184, R184, RZ, P0 ;  /* 0x000000ffb8b87208 */ /* 0x000fe20000000000 */
[----:B--2---:R-:W-:Y:S05]  /*10870*/  FFMA.FTZ R4, R182, UR4, -R110 ;  /* 0x00000004b6047c23 */ /* 0x004fea000801086e */
[----:B------:R2:W-:Y:S10]  /*10880*/  MUFU.EX2 R66, R2 ;  /* 0x0000000200427308 */ /* 0x0005f40000000800 */
[----:B------:R3:W4:Y:S01]  /*10890*/  MUFU.EX2 R64, R4 ;  /* 0x0000000400407308 */ /* 0x0007220000000800 */
[----:B-1----:R-:W-:Y:S09]  /*108a0*/  FFMA.FTZ R0, R12, UR4, -R111 ;  /* 0x000000040c007c23 */ /* 0x002ff2000801086f */
[----:B------:R1:W5:Y:S01]  /*108b0*/  MUFU.EX2 R249, R0 ;  /* 0x0000000000f97308 */ /* 0x0003620000000800 */
[--C-:B--2---:R-:W-:Y:S09]  /*108c0*/  FFMA.FTZ R2, R15, UR4, -R184.reuse ;  /* 0x000000040f027c23 */ /* 0x104ff200080108b8 */
[----:B------:R2:W-:Y:S01]  /*108d0*/  MUFU.EX2 R63, R2 ;  /* 0x00000002003f7308 */ /* 0x0005e20000000800 */
[----:B---3--:R-:W-:Y:S01]  /*108e0*/  FFMA.FTZ R4, R17, UR4, -R109 ;  /* 0x0000000411047c23 */ /* 0x008fe2000801086d */
[----:B----4-:R-:W-:Y:S08]  /*108f0*/  F2FP.F16.F32.PACK_AB R177, R64, R67 ;  /* 0x0000004340b1723e */ /* 0x010ff000000000ff */
[----:B------:R3:W4:Y:S01]  /*10900*/  MUFU.EX2 R251, R4 ;  /* 0x0000000400fb7308 */ /* 0x0007220000000800 */
[----:B-1----:R-:W-:Y:S01]  /*10910*/  FFMA.FTZ R0, R181, UR4, -R184 ;  /* 0x00000004b5007c23 */ /* 0x002fe200080108b8 */
[----:B-----5:R-:W-:Y:S08]  /*10920*/  F2FP.F16.F32.PACK_AB R182, R66, R249 ;  /* 0x000000f942b6723e */ /* 0x020ff000000000ff */
[----:B------:R1:W-:Y:S01]  /*10930*/  MUFU.EX2 R25, R0 ;  /* 0x0000000000197308 */ /* 0x0003e20000000800 */
[----:B--2---:R-:W-:Y:S05]  /*10940*/  FSEL R2, R104, RZ, P2 ;  /* 0x000000ff68027208 */ /* 0x004fea0001000000 */
[----:B------:R-:W-:Y:S01]  /*10950*/  FADD.FTZ R2, -R2, R100 ;  /* 0x0000006402027221 */ /* 0x000fe20000010100 */
[----:B---3--:R-:W-:Y:S03]  /*10960*/  FFMA.FTZ R4, R18, UR4, -R110 ;  /* 0x0000000412047c23 */ /* 0x008fe6000801086e */
[----:B------:R-:W-:Y:S01]  /*10970*/  FMUL.FTZ R2, R2, UR4 ;  /* 0x0000000402027c20 */ /* 0x000fe20008410000 */
[----:B----4-:R-:W-:Y:S01]  /*10980*/  F2FP.F16.F32.PACK_AB R178, R251, R61 ;  /* 0x0000003dfbb2723e */ /* 0x010fe200000000ff */
[----:B------:R2:W-:Y:S01]  /*10990*/  MUFU.EX2 R26, R4 ;  /* 0x00000004001a7308 */ /* 0x0005e20000000800 */
[----:B-1----:R-:W-:Y:S09]  /*109a0*/  FFMA.FTZ R0, R185, UR4, -R184 ;  /* 0x00000004b9007c23 */ /* 0x002ff200080108b8 */
[----:B------:R1:W3:Y:S10]  /*109b0*/  MUFU.EX2 R62, R0 ;  /* 0x00000000003e7308 */ /* 0x0002f40000000800 */
[----:B------:R-:W4:Y:S01]  /*109c0*/  MUFU.EX2 R100, R2 ;  /* 0x0000000200647308 */ /* 0x000f220000000800 */
[----:B--2---:R-:W-:Y:S09]  /*109d0*/  FFMA.FTZ R4, R19, UR4, -R110 ;  /* 0x0000000413047c23 */ /* 0x004ff2000801086e */
[----:B------:R2:W-:Y:S01]  /*109e0*/  MUFU.EX2 R252, R4 ;  /* 0x0000000400fc7308 */ /* 0x0005e20000000800 */
[----:B-1----:R-:W-:Y:S01]  /*109f0*/  FFMA.FTZ R0, R14, UR4, -R184 ;  /* 0x000000040e007c23 */ /* 0x002fe200080108b8 */
[----:B---3--:R-:W-:Y:S08]  /*10a00*/  F2FP.F16.F32.PACK_AB R181, R62, R25 ;  /* 0x000000193eb5723e */ /* 0x008ff000000000ff */
[----:B------:R1:W3:Y:S01]  /*10a10*/  MUFU.EX2 R250, R0 ;  /* 0x0000000000fa7308 */ /* 0x0002e20000000800 */
[C---:B----4-:R-:W-:Y:S01]  /*10a20*/  FMUL.FTZ R34, R100.reuse, R138 ;  /* 0x0000008a64227220 */ /* 0x050fe20000410000 */
[C---:B------:R-:W-:Y:S01]  /*10a30*/  FMUL.FTZ R6, R100.reuse, R118 ;  /* 0x0000007664067220 */ /* 0x040fe20000410000 */
[C---:B------:R-:W-:Y:S01]  /*10a40*/  FMUL.FTZ R7, R100.reuse, R119 ;  /* 0x0000007764077220 */ /* 0x040fe20000410000 */
[C---:B------:R-:W-:Y:S01]  /*10a50*/  FMUL.FTZ R35, R100.reuse, R139 ;  /* 0x0000008b64237220 */ /* 0x040fe20000410000 */
[C---:B------:R-:W-:Y:S01]  /*10a60*/  FMUL.FTZ R18, R100.reuse, R126 ;  /* 0x0000007e64127220 */ /* 0x040fe20000410000 */
[C---:B------:R-:W-:Y:S01]  /*10a70*/  FMUL.FTZ R19, R100.reuse, R127 ;  /* 0x0000007f64137220 */ /* 0x040fe20000410000 */
[C---:B------:R-:W-:Y:S01]  /*10a80*/  FMUL.FTZ R50, R100.reuse, R154 ;  /* 0x0000009a64327220 */ /* 0x040fe20000410000 */
[----:B------:R-:W-:Y:S01]  /*10a90*/  FMUL.FTZ R51, R100, R155 ;  /* 0x0000009b64337220 */ /* 0x000fe20000410000 */
[----:B--2---:R-:W-:Y:S01]  /*10aa0*/  FFMA.FTZ R4, R180, UR4, -R111 ;  /* 0x00000004b4047c23 */ /* 0x004fe2000801086f */
[C---:B------:R-:W-:Y:S01]  /*10ab0*/  FMUL.FTZ R70, R100.reuse, R70 ;  /* 0x0000004664467220 */ /* 0x040fe20000410000 */
[C---:B------:R-:W-:Y:S01]  /*10ac0*/  FMUL.FTZ R71, R100.reuse, R71 ;  /* 0x0000004764477220 */ /* 0x040fe20000410000 */
[C---:B------:R-:W-:Y:S01]  /*10ad0*/  FMUL.FTZ R82, R100.reuse, R82 ;  /* 0x0000005264527220 */ /* 0x040fe20000410000 */
[----:B------:R-:W2:Y:S01]  /*10ae0*/  MUFU.EX2 R20, R4 ;  /* 0x0000000400147308 */ /* 0x000ea20000000800 */
[C---:B------:R-:W-:Y:S01]  /*10af0*/  FMUL.FTZ R83, R100.reuse, R83 ;  /* 0x0000005364537220 */ /* 0x040fe20000410000 */
[C---:B------:R-:W-:Y:S01]  /*10b00*/  FMUL.FTZ R86, R100.reuse, R86 ;  /* 0x0000005664567220 */ /* 0x040fe20000410000 */
[C---:B------:R-:W-:Y:S01]  /*10b10*/  FMUL.FTZ R87, R100.reuse, R87 ;  /* 0x0000005764577220 */ /* 0x040fe20000410000 */
[----:B-1----:R-:W-:Y:S01]  /*10b20*/  FSEL R0, R105, RZ, P3 ;  /* 0x000000ff69007208 */ /* 0x002fe20001800000 */
[C---:B------:R-:W-:Y:S01]  /*10b30*/  FMUL.FTZ R98, R100.reuse, R98 ;  /* 0x0000006264627220 */ /* 0x040fe20000410000 */
[----:B---3--:R-:W-:Y:S01]  /*10b40*/  F2FP.F16.F32.PACK_AB R183, R63, R250 ;  /* 0x000000fa3fb7723e */ /* 0x008fe200000000ff */
[----:B------:R-:W-:Y:S02]  /*10b50*/  FMUL.FTZ R99, R100, R99 ;  /* 0x0000006364637220 */ /* 0x000fe40000410000 */
[----:B------:R-:W-:Y:S04]  /*10b60*/  FADD.FTZ R0, -R0, R3 ;  /* 0x0000000300007221 */ /* 0x000fe80000010100 */
[----:B------:R-:W-:Y:S01]  /*10b70*/  FMUL.FTZ R3, R0, UR4 ;  /* 0x0000000400037c20 */ /* 0x000fe20008410000 */
[----:B------:R-:W-:Y:S03]  /*10b80*/  FSEL R0, R103, RZ, P1 ;  /* 0x000000ff67007208 */ /* 0x000fe60000800000 */
[----:B------:R1:W3:Y:S01]  /*10b90*/  MUFU.EX2 R101, R3 ;  /* 0x0000000300657308 */ /* 0x0002e20000000800 */
[----:B--2---:R-:W-:Y:S02]  /*10ba0*/  MOV R185, R20 ;  /* 0x0000001400b97202 */ /* 0x004fe40000000f00 */
[----:B------:R-:W2:Y:S02]  /*10bb0*/  LDSM.16.MT88.4 R20, [R220+0x9000] ;  /* 0x00900000dc14783b */ /* 0x000ea40000004200 */
[----:B------:R-:W-:Y:S01]  /*10bc0*/  F2FP.F16.F32.PACK_AB R180, R24, R185 ;  /* 0x000000b918b4723e */ /* 0x000fe200000000ff */
[----:B-1----:R-:W-:Y:S01]  /*10bd0*/  FADD.FTZ R3, -R0, R106 ;  /* 0x0000006a00037221 */ /* 0x002fe20000010100 */
[----:B------:R-:W-:Y:S01]  /*10be0*/  FSEL R0, R102, RZ, P0 ;  /* 0x000000ff66007208 */ /* 0x000fe20000000000 */
[C---:B---3--:R-:W-:Y:S01]  /*10bf0*/  FMUL.FTZ R16, R101.reuse, R124 ;  /* 0x0000007c65107220 */ /* 0x048fe20000410000 */
[----:B------:R-:W-:Y:S01]  /*10c00*/  FMUL.FTZ R4, R101, R116 ;  /* 0x0000007465047220 */ /* 0x000fe20000410000 */
[----:B------:R-:W-:Y:S01]  /*10c10*/  FMUL.FTZ R2, R3, UR4 ;  /* 0x0000000403027c20 */ /* 0x000fe20008410000 */
[----:B------:R-:W-:Y:S01]  /*10c20*/  FFMA.FTZ R3, R186, UR4, -R109 ;  /* 0x00000004ba037c23 */ /* 0x000fe2000801086d */
[----:B------:R-:W-:Y:S01]  /*10c30*/  FADD.FTZ R0, -R0, R107 ;  /* 0x0000006b00007221 */ /* 0x000fe20000010100 */
[----:B------:R-:W-:Y:S01]  /*10c40*/  MOV R186, R63 ;  /* 0x0000003f00ba7202 */ /* 0x000fe20000000f00 */
[C---:B------:R-:W-:Y:S01]  /*10c50*/  FMUL.FTZ R5, R101.reuse, R117 ;  /* 0x0000007565057220 */ /* 0x040fe20000410000 */
[----:B------:R-:W-:Y:S01]  /*10c60*/  MOV R107, R26 ;  /* 0x0000001a006b7202 */ /* 0x000fe20000000f00 */
[----:B------:R-:W1:Y:S01]  /*10c70*/  MUFU.EX2 R2, R2 ;  /* 0x0000000200027308 */ /* 0x000e620000000800 */
[----:B------:R-:W-:Y:S01]  /*10c80*/  FMUL.FTZ R0, R0, UR4 ;  /* 0x0000000400007c20 */ /* 0x000fe20008410000 */
[C---:B------:R-:W-:Y:S01]  /*10c90*/  FMUL.FTZ R17, R101.reuse, R125 ;  /* 0x0000007d65117220 */ /* 0x040fe20000410000 */
[----:B------:R-:W-:Y:S01]  /*10ca0*/  F2FP.F16.F32.PACK_AB R179, R252, R107 ;  /* 0x0000006bfcb3723e */ /* 0x000fe200000000ff */
[----:B------:R-:W-:Y:S01]  /*10cb0*/  LDSM.16.MT88.4 R116, [R220+0xb000] ;  /* 0x00b00000dc74783b */ /* 0x000fe20000004200 */
[----:B------:R-:W-:Y:S01]  /*10cc0*/  MOV R125, R24 ;  /* 0x00000018007d7202 */ /* 0x000fe20000000f00 */
[C---:B------:R-:W-:Y:S01]  /*10cd0*/  FMUL.FTZ R48, R101.reuse, R152 ;  /* 0x0000009865307220 */ /* 0x040fe20000410000 */
[C---:B------:R-:W-:Y:S03]  /*10ce0*/  FMUL.FTZ R49, R101.reuse, R153 ;  /* 0x0000009965317220 */ /* 0x040fe60000410000 */
[----:B------:R-:W3:Y:S01]  /*10cf0*/  MUFU.EX2 R0, R0 ;  /* 0x0000000000007308 */ /* 0x000ee20000000800 */
[C---:B------:R-:W-:Y:S01]  /*10d00*/  FMUL.FTZ R33, R101.reuse, R137 ;  /* 0x0000008965217220 */ /* 0x040fe20000410000 */
[C---:B------:R-:W-:Y:S01]  /*10d10*/  FMUL.FTZ R32, R101.reuse, R136 ;  /* 0x0000008865207220 */ /* 0x040fe20000410000 */
[C---:B------:R-:W-:Y:S01]  /*10d20*/  FMUL.FTZ R68, R101.reuse, R68 ;  /* 0x0000004465447220 */ /* 0x040fe20000410000 */
[----:B------:R-:W-:Y:S01]  /*10d30*/  LDSM.16.MT88.4 R152, [R220+0xac00] ;  /* 0x00ac0000dc98783b */ /* 0x000fe20000004200 */
[C---:B------:R-:W-:Y:S01]  /*10d40*/  FMUL.FTZ R69, R101.reuse, R69 ;  /* 0x0000004565457220 */ /* 0x040fe20000410000 */
[C---:B------:R-:W-:Y:S01]  /*10d50*/  FMUL.FTZ R80, R101.reuse, R80 ;  /* 0x0000005065507220 */ /* 0x040fe20000410000 */
[C---:B------:R-:W-:Y:S01]  /*10d60*/  FMUL.FTZ R81, R101.reuse, R81 ;  /* 0x0000005165517220 */ /* 0x040fe20000410000 */
[-C--:B--2---:R-:W-:Y:S01]  /*10d70*/  HMMA.16816.F32 R4, R176, R20.reuse, R4 ;  /* 0x00000014b004723c */ /* 0x084fe20000001804 */
[----:B------:R-:W-:Y:S04]  /*10d80*/  PLOP3.LUT P0, PT, PT, PT, UP0, 0x80, 0x0 ;  /* 0x000000000000781c */ /* 0x000fe80003f0f008 */
[C---:B-1----:R-:W-:Y:S01]  /*10d90*/  FMUL.FTZ R13, R2.reuse, R121 ;  /* 0x00000079020d7220 */ /* 0x042fe20000410000 */
[C---:B------:R-:W-:Y:S01]  /*10da0*/  FMUL.FTZ R57, R2.reuse, R161 ;  /* 0x000000a102397220 */ /* 0x040fe20000410000 */
[----:B------:R1:W2:Y:S01]  /*10db0*/  MUFU.EX2 R121, R3 ;  /* 0x0000000300797308 */ /* 0x0002a20000000800 */
[----:B------:R-:W-:Y:S03]  /*10dc0*/  FMUL.FTZ R8, R2, R112 ;  /* 0x0000007002087220 */ /* 0x000fe60000410000 */
[C---:B---3--:R-:W-:Y:S01]  /*10dd0*/  FMUL.FTZ R31, R0.reuse, R143 ;  /* 0x0000008f001f7220 */ /* 0x048fe20000410000 */
[C---:B------:R-:W-:Y:S01]  /*10de0*/  FMUL.FTZ R14, R0.reuse, R122 ;  /* 0x0000007a000e7220 */ /* 0x040fe20000410000 */
[C---:B------:R-:W-:Y:S01]  /*10df0*/  FMUL.FTZ R15, R0.reuse, R123 ;  /* 0x0000007b000f7220 */ /* 0x040fe20000410000 */
[----:B------:R-:W-:Y:S01]  /*10e00*/  FMUL.FTZ R63, R0, R175 ;  /* 0x000000af003f7220 */ /* 0x000fe20000410000 */
[----:B------:R-:W-:Y:S01]  /*10e10*/  FMUL.FTZ R9, R2, R113 ;  /* 0x0000007102097220 */ /* 0x000fe20000410000 */
[C---:B------:R-:W-:Y:S01]  /*10e20*/  FMUL.FTZ R10, R0.reuse, R114 ;  /* 0x00000072000a7220 */ /* 0x040fe20000410000 */
[----:B------:R-:W-:Y:S01]  /*10e30*/  FMUL.FTZ R11, R0, R115 ;  /* 0x00000073000b7220 */ /* 0x000fe20000410000 */
[C---:B------:R-:W-:Y:S01]  /*10e40*/  FMUL.FTZ R12, R2.reuse, R120 ;  /* 0x00000078020c7220 */ /* 0x040fe20000410000 */
[----:B------:R-:W3:Y:S01]  /*10e50*/  LDSM.16.MT88.4 R112, [R222+0xa000] ;  /* 0x00a00000de70783b */ /* 0x000ee20000004200 */
[----:B------:R-:W-:Y:S01]  /*10e60*/  FMUL.FTZ R24, R2, R128 ;  /* 0x0000008002187220 */ /* 0x000fe20000410000 */
[C---:B------:R-:W-:Y:S01]  /*10e70*/  FMUL.FTZ R26, R0.reuse, R130 ;  /* 0x00000082001a7220 */ /* 0x040fe20000410000 */
[----:B------:R-:W-:Y:S01]  /*10e80*/  FMUL.FTZ R27, R0, R131 ;  /* 0x00000083001b7220 */ /* 0x000fe20000410000 */
[----:B------:R-:W-:Y:S01]  /*10e90*/  MOV R120, R25 ;  /* 0x0000001900787202 */ /* 0x000fe20000000f00 */
[C---:B------:R-:W-:Y:S04]  /*10ea0*/  HMMA.16816.F32 R8, R180.reuse, R20, R8 ;  /* 0x00000014b408723c */ /* 0x040fe80000001808 */
[--C-:B-1----:R-:W-:Y:S01]  /*10eb0*/  FFMA.FTZ R3, R188, UR4, -R109.reuse ;  /* 0x00000004bc037c23 */ /* 0x102fe2000801086d */
[----:B------:R-:W-:Y:S01]  /*10ec0*/  FMUL.FTZ R25, R2, R129 ;  /* 0x0000008102197220 */ /* 0x000fe20000410000 */
[-C--:B------:R-:W-:Y:S01]  /*10ed0*/  HMMA.16816.F32 R12, R180, R22.reuse, R12 ;  /* 0x00000016b40c723c */ /* 0x080fe2000000180c */
[----:B------:R-:W-:Y:S01]  /*10ee0*/  LDSM.16.MT88.4 R128, [R220+0xa400] ;  /* 0x00a40000dc80783b */ /* 0x000fe20000004200 */
[----:B------:R1:W-:Y:S03]  /*10ef0*/  MUFU.EX2 R188, R3 ;  /* 0x0000000300bc7308 */ /* 0x0003e60000000800 */
[----:B--2---:R-:W-:Y:S01]  /*10f00*/  MOV R136, R121 ;  /* 0x0000007900887202 */ /* 0x004fe20000000f00 */
[C---:B------:R-:W-:Y:S05]  /*10f10*/  HMMA.16816.F32 R16, R176.reuse, R22, R16 ;  /* 0x00000016b010723c */ /* 0x040fea0000001810 */
[C---:B------:R-:W-:Y:S01]  /*10f20*/  FMUL.FTZ R21, R101.reuse, R133 ;  /* 0x0000008565157220 */ /* 0x040fe20000410000 */
[----:B------:R-:W-:Y:S01]  /*10f30*/  MOV R133, R250 ;  /* 0x000000fa00857202 */ /* 0x000fe20000000f00 */
[----:B------:R-:W-:Y:S01]  /*10f40*/  FMUL.FTZ R23, R100, R135 ;  /* 0x0000008764177220 */ /* 0x000fe20000410000 */
[----:B------:R-:W-:Y:S03]  /*10f50*/  MOV R135, R252 ;  /* 0x000000fc00877202 */ /* 0x000fe60000000f00 */
[----:B------:R-:W-:Y:S01]  /*10f60*/  FMUL.FTZ R28, R2, R140 ;  /* 0x0000008c021c7220 */ /* 0x000fe20000410000 */
[----:B------:R-:W-:Y:S01]  /*10f70*/  MOV R140, R248 ;  /* 0x000000f8008c7202 */ /* 0x000fe20000000f00 */
[--C-:B-1----:R-:W-:Y:S01]  /*10f80*/  FFMA.FTZ R3, R192, UR4, -R110.reuse ;  /* 0x00000004c0037c23 */ /* 0x102fe2000801086e */
[C---:B------:R-:W-:Y:S01]  /*10f90*/  FMUL.FTZ R20, R101.reuse, R132 ;  /* 0x0000008465147220 */ /* 0x040fe20000410000 */
[----:B------:R-:W-:Y:S01]  /*10fa0*/  MOV R132, R249 ;  /* 0x000000f900847202 */ /* 0x000fe20000000f00 */
[----:B------:R-:W-:Y:S01]  /*10fb0*/  FMUL.FTZ R22, R100, R134 ;  /* 0x0000008664167220 */ /* 0x000fe20000410000 */
[----:B------:R1:W-:Y:S01]  /*10fc0*/  MUFU.EX2 R143, R3 ;  /* 0x00000003008f7308 */ /* 0x0003e20000000800 */
[----:B------:R-:W-:Y:S01]  /*10fd0*/  MOV R134, R251 ;  /* 0x000000fb00867202 */ /* 0x000fe20000000f00 */
[----:B------:R-:W-:Y:S01]  /*10fe0*/  FMUL.FTZ R56, R2, R160 ;  /* 0x000000a002387220 */ /* 0x000fe20000410000 */
[C---:B------:R-:W-:Y:S01]  /*10ff0*/  FMUL.FTZ R58, R0.reuse, R162 ;  /* 0x000000a2003a7220 */ /* 0x040fe20000410000 */
[----:B------:R-:W-:Y:S01]  /*11000*/  FMUL.FTZ R59, R0, R163 ;  /* 0x000000a3003b7220 */ /* 0x000fe20000410000 */
[----:B------:R-:W-:Y:S01]  /*11010*/  MOV R192, R65 ;  /* 0x0000004100c07202 */ /* 0x000fe20000000f00 */
[-C--:B------:R-:W-:Y:S03]  /*11020*/  HMMA.16816.F32 R20, R176, R36.reuse, R20 ;  /* 0x00000024b014723c */ /* 0x080fe60000001814 */
[----:B------:R-:W-:Y:S01]  /*11030*/  FMUL.FTZ R65, R101, R169 ;  /* 0x000000a965417220 */ /* 0x000fe20000410000 */
[C---:B------:R-:W-:Y:S01]  /*11040*/  FMUL.FTZ R72, R2.reuse, R72 ;  /* 0x0000004802487220 */ /* 0x040fe20000410000 */
[C---:B------:R-:W-:Y:S01]  /*11050*/  FMUL.FTZ R73, R2.reuse, R73 ;  /* 0x0000004902497220 */ /* 0x040fe20000410000 */
[C---:B------:R-:W-:Y:S05]  /*11060*/  HMMA.16816.F32 R24, R180.reuse, R36, R24 ;  /* 0x00000024b418723c */ /* 0x040fea0000001818 */
[--C-:B-1----:R-:W-:Y:S01]  /*11070*/  FFMA.FTZ R3, R187, UR4, -R109.reuse ;  /* 0x00000004bb037c23 */ /* 0x102fe2000801086d */
[----:B------:R-:W-:Y:S01]  /*11080*/  FMUL.FTZ R29, R2, R141 ;  /* 0x0000008d021d7220 */ /* 0x000fe20000410000 */
[--C-:B------:R-:W-:Y:S01]  /*11090*/  FFMA.FTZ R36, R189, UR4, -R110.reuse ;  /* 0x00000004bd247c23 */ /* 0x100fe2000801086e */
[C---:B------:R-:W-:Y:S01]  /*110a0*/  FMUL.FTZ R30, R0.reuse, R142 ;  /* 0x0000008e001e7220 */ /* 0x040fe20000410000 */
[----:B------:R1:W-:Y:S02]  /*110b0*/  MUFU.EX2 R122, R3 ;  /* 0x00000003007a7308 */ /* 0x0003e40000000800 */
[----:B------:R-:W-:Y:S01]  /*110c0*/  MOV R189, R120 ;  /* 0x0000007800bd7202 */ /* 0x000fe20000000f00 */
[----:B------:R-:W-:Y:S01]  /*110d0*/  FMUL.FTZ R74, R0, R74 ;  /* 0x0000004a004a7220 */ /* 0x000fe20000410000 */
[----:B------:R-:W-:Y:S01]  /*110e0*/  MOV R141, R67 ;  /* 0x00000043008d7202 */ /* 0x000fe20000000f00 */
[C---:B------:R-:W-:Y:S01]  /*110f0*/  FMUL.FTZ R67, R100.reuse, R171 ;  /* 0x000000ab64437220 */ /* 0x040fe20000410000 */
[-C--:B------:R-:W-:Y:S04]  /*11100*/  HMMA.16816.F32 R28, R180, R38.reuse, R28 ;  /* 0x00000026b41c723c */ /* 0x080fe8000000181c */
[----:B------:R2:W-:Y:S01]  /*11110*/  MUFU.EX2 R137, R36 ;  /* 0x0000002400897308 */ /* 0x0005e20000000800 */
[----:B------:R-:W-:Y:S01]  /*11120*/  MOV R142, R66 ;  /* 0x00000042008e7202 */ /* 0x000fe20000000f00 */
[----:B------:R-:W-:Y:S01]  /*11130*/  FMUL.FTZ R66, R100, R170 ;  /* 0x000000aa64427220 */ /* 0x000fe20000410000 */
[----:B------:R-:W-:Y:S01]  /*11140*/  FMUL.FTZ R75, R0, R75 ;  /* 0x0000004b004b7220 */ /* 0x000fe20000410000 */
[C---:B------:R-:W-:Y:S04]  /*11150*/  HMMA.16816.F32 R32, R176.reuse, R38, R32 ;  /* 0x00000026b020723c */ /* 0x040fe80000001820 */
[----:B-1----:R-:W-:Y:S01]  /*11160*/  FFMA.FTZ R3, R190, UR4, -R109 ;  /* 0x00000004be037c23 */ /* 0x002fe2000801086d */
[C---:B------:R-:W-:Y:S02]  /*11170*/  FMUL.FTZ R37, R101.reuse, R149 ;  /* 0x0000009565257220 */ /* 0x040fe40000410000 */
[C---:B------:R-:W-:Y:S01]  /*11180*/  FMUL.FTZ R38, R100.reuse, R150 ;  /* 0x0000009664267220 */ /* 0x040fe20000410000 */
[----:B------:R-:W-:Y:S01]  /*11190*/  FMUL.FTZ R39, R100, R151 ;  /* 0x0000009764277220 */ /* 0x000fe20000410000 */
[----:B------:R1:W4:Y:S02]  /*111a0*/  MUFU.EX2 R124, R3 ;  /* 0x00000003007c7308 */ /* 0x0003240000000800 */
[C---:B------:R-:W-:Y:S01]  /*111b0*/  FMUL.FTZ R40, R2.reuse, R144 ;  /* 0x0000009002287220 */ /* 0x040fe20000410000 */
[----:B------:R-:W-:Y:S01]  /*111c0*/  FMUL.FTZ R41, R2, R145 ;  /* 0x0000009102297220 */ /* 0x000fe20000410000 */
[C---:B--2---:R-:W-:Y:S01]  /*111d0*/  FMUL.FTZ R36, R101.reuse, R148 ;  /* 0x0000009465247220 */ /* 0x044fe20000410000 */
[C---:B------:R-:W-:Y:S01]  /*111e0*/  FMUL.FTZ R42, R0.reuse, R146 ;  /* 0x00000092002a7220 */ /* 0x040fe20000410000 */
[----:B------:R-:W-:Y:S01]  /*111f0*/  FMUL.FTZ R43, R0, R147 ;  /* 0x00000093002b7220 */ /* 0x000fe20000410000 */
[----:B------:R-:W-:Y:S01]  /*11200*/  MOV R148, R64 ;  /* 0x0000004000947202 */ /* 0x000fe20000000f00 */
[----:B------:R-:W-:Y:S01]  /*11210*/  FMUL.FTZ R64, R101, R168 ;  /* 0x000000a865407220 */ /* 0x000fe20000410000 */
[C---:B------:R-:W-:Y:S01]  /*11220*/  FMUL.FTZ R76, R2.reuse, R76 ;  /* 0x0000004c024c7220 */ /* 0x040fe20000410000 */
[----:B------:R-:W-:Y:S01]  /*11230*/  LDSM.16.MT88.4 R168, [R222+0xac00] ;  /* 0x00ac0000dea8783b */ /* 0x000fe20000004200 */
[-C--:B------:R-:W-:Y:S01]  /*11240*/  HMMA.16816.F32 R36, R176, R52.reuse, R36 ;  /* 0x00000034b024723c */ /* 0x080fe20000001824 */
[----:B------:R2:W-:Y:S02]  /*11250*/  MUFU.EX2 R149, R60 ;  /* 0x0000003c00957308 */ /* 0x0005e40000000800 */
[C---:B------:R-:W-:Y:S01]  /*11260*/  FMUL.FTZ R44, R2.reuse, R156 ;  /* 0x0000009c022c7220 */ /* 0x040fe20000410000 */
[----:B------:R-:W-:Y:S01]  /*11270*/  FMUL.FTZ R45, R2, R157 ;  /* 0x0000009d022d7220 */ /* 0x000fe20000410000 */
[C---:B------:R-:W-:Y:S01]  /*11280*/  FMUL.FTZ R46, R0.reuse, R158 ;  /* 0x0000009e002e7220 */ /* 0x040fe20000410000 */
[C---:B------:R-:W-:Y:S05]  /*11290*/  HMMA.16816.F32 R40, R180.reuse, R52, R40 ;  /* 0x00000034b428723c */ /* 0x040fea0000001828 */
[----:B-1----:R-:W-:Y:S01]  /*112a0*/  FFMA.FTZ R3, R191, UR4, -R110 ;  /* 0x00000004bf037c23 */ /* 0x002fe2000801086e */
[----:B------:R-:W-:Y:S01]  /*112b0*/  FMUL.FTZ R47, R0, R159 ;  /* 0x0000009f002f7220 */ /* 0x000fe20000410000 */
[----:B----4-:R-:W-:Y:S01]  /*112c0*/  MOV R160, R124 ;  /* 0x0000007c00a07202 */ /* 0x010fe20000000f00 */
[C---:B------:R-:W-:Y:S01]  /*112d0*/  FMUL.FTZ R52, R101.reuse, R164 ;  /* 0x000000a465347220 */ /* 0x040fe20000410000 */
[----:B------:R1:W-:Y:S02]  /*112e0*/  MUFU.EX2 R123, R3 ;  /* 0x00000003007b7308 */ /* 0x0003e40000000800 */
[----:B------:R-:W-:Y:S01]  /*112f0*/  FMUL.FTZ R53, R101, R165 ;  /* 0x000000a565357220 */ /* 0x000fe20000410000 */
[C---:B--2---:R-:W-:Y:S01]  /*11300*/  FMUL.FTZ R60, R2.reuse, R172 ;  /* 0x000000ac023c7220 */ /* 0x044fe20000410000 */
[-C--:B------:R-:W-:Y:S03]  /*11310*/  HMMA.16816.F32 R44, R180, R54.reuse, R44 ;  /* 0x00000036b42c723c */ /* 0x080fe6000000182c */
[----:B------:R-:W-:Y:S01]  /*11320*/  FMUL.FTZ R77, R2, R77 ;  /* 0x0000004d024d7220 */ /* 0x000fe20000410000 */
[C---:B------:R-:W-:Y:S01]  /*11330*/  FMUL.FTZ R78, R0.reuse, R78 ;  /* 0x0000004e004e7220 */ /* 0x040fe20000410000 */
[----:B------:R-:W-:Y:S01]  /*11340*/  FMUL.FTZ R79, R0, R79 ;  /* 0x0000004f004f7220 */ /* 0x000fe20000410000 */
[C---:B------:R-:W-:Y:S05]  /*11350*/  HMMA.16816.F32 R48, R176.reuse, R54, R48 ;  /* 0x00000036b030723c */ /* 0x040fea0000001830 */
[----:B------:R-:W-:Y:S01]  /*11360*/  MOV R172, R61 ;  /* 0x0000003d00ac7202 */ /* 0x000fe20000000f00 */
[----:B------:R-:W-:Y:S01]  /*11370*/  FMUL.FTZ R61, R2, R173 ;  /* 0x000000ad023d7220 */ /* 0x000fe20000410000 */
[--C-:B-1----:R-:W-:Y:S01]  /*11380*/  FFMA.FTZ R3, R195, UR4, -R111.reuse ;  /* 0x00000004c3037c23 */ /* 0x102fe2000801086f */
[C---:B------:R-:W-:Y:S03]  /*11390*/  FMUL.FTZ R54, R100.reuse, R166 ;  /* 0x000000a664367220 */ /* 0x040fe60000410000 */
[----:B------:R1:W-:Y:S01]  /*113a0*/  MUFU.EX2 R138, R3 ;  /* 0x00000003008a7308 */ /* 0x0003e20000000800 */
[----:B------:R-:W-:Y:S01]  /*113b0*/  FMUL.FTZ R55, R100, R167 ;  /* 0x000000a764377220 */ /* 0x000fe20000410000 */
[--C-:B------:R-:W-:Y:S01]  /*113c0*/  FFMA.FTZ R106, R194, UR4, -R111.reuse ;  /* 0x00000004c26a7c23 */ /* 0x100fe2000801086f */
[----:B------:R-:W-:Y:S01]  /*113d0*/  MOV R173, R62 ;  /* 0x0000003e00ad7202 */ /* 0x000fe20000000f00 */
[----:B------:R-:W-:Y:S01]  /*113e0*/  FMUL.FTZ R62, R0, R174 ;  /* 0x000000ae003e7220 */ /* 0x000fe20000410000 */
[----:B------:R-:W-:Y:S01]  /*113f0*/  MOV R174, R125 ;  /* 0x0000007d00ae7202 */ /* 0x000fe20000000f00 */
[C---:B------:R-:W-:Y:S01]  /*11400*/  FMUL.FTZ R84, R101.reuse, R84 ;  /* 0x0000005465547220 */ /* 0x040fe20000410000 */
[----:B------:R-:W-:Y:S01]  /*11410*/  LDSM.16.MT88.4 R124, [R222+0x9400] ;  /* 0x00940000de7c783b */ /* 0x000fe20000004200 */
[-C--:B---3--:R-:W-:Y:S02]  /*11420*/  HMMA.16816.F32 R52, R176, R112.reuse, R52 ;  /* 0x00000070b034723c */ /* 0x088fe40000001834 */
[----:B------:R-:W2:Y:S01]  /*11430*/  MUFU.EX2 R144, R106 ;  /* 0x0000006a00907308 */ /* 0x000ea20000000800 */
[----:B------:R-:W-:Y:S01]  /*11440*/  FMUL.FTZ R85, R101, R85 ;  /* 0x0000005565557220 */ /* 0x000fe20000410000 */
[C---:B------:R-:W-:Y:S01]  /*11450*/  FMUL.FTZ R88, R2.reuse, R88 ;  /* 0x0000005802587220 */ /* 0x040fe20000410000 */
[----:B------:R-:W-:Y:S01]  /*11460*/  FMUL.FTZ R89, R2, R89 ;  /* 0x0000005902597220 */ /* 0x000fe20000410000 */
[C---:B------:R-:W-:Y:S05]  /*11470*/  HMMA.16816.F32 R56, R180.reuse, R112, R56 ;  /* 0x00000070b438723c */ /* 0x040fea0000001838 */
[--C-:B-1----:R-:W-:Y:S01]  /*11480*/  FFMA.FTZ R3, R196, UR4, -R111.reuse ;  /* 0x00000004c4037c23 */ /* 0x102fe2000801086f */
[-C--:B------:R-:W-:Y:S03]  /*11490*/  HMMA.16816.F32 R60, R180, R114.reuse, R60 ;  /* 0x00000072b43c723c */ /* 0x080fe6000000183c */
[----:B------:R1:W-:Y:S02]  /*114a0*/  MUFU.EX2 R161, R3 ;  /* 0x0000000300a17308 */ /* 0x0003e40000000800 */
[----:B------:R-:W-:Y:S01]  /*114b0*/  FMUL.FTZ R90, R0, R90 ;  /* 0x0000005a005a7220 */ /* 0x000fe20000410000 */
[C---:B------:R-:W-:Y:S01]  /*114c0*/  HMMA.16816.F32 R64, R176.reuse, R114, R64 ;  /* 0x00000072b040723c */ /* 0x040fe20000001840 */
[----:B------:R-:W3:Y:S04]  /*114d0*/  LDSM.16.MT88.4 R112, [R222+0xb000] ;  /* 0x00b00000de70783b */ /* 0x000ee80000004200 */
[----:B--2---:R-:W-:Y:S01]  /*114e0*/  F2FP.F16.F32.PACK_AB R120, R144, R138 ;  /* 0x0000008a9078723e */ /* 0x004fe200000000ff */
[-C--:B------:R-:W-:Y:S05]  /*114f0*/  HMMA.16816.F32 R68, R176, R116.reuse, R68 ;  /* 0x00000074b044723c */ /* 0x080fea0000001844 */
[----:B------:R-:W-:Y:S01]  /*11500*/  FMUL.FTZ R91, R0, R91 ;  /* 0x0000005b005b7220 */ /* 0x000fe20000410000 */
[C---:B------:R-:W-:Y:S05]  /*11510*/  HMMA.16816.F32 R72, R180.reuse, R116, R72 ;  /* 0x00000074b448723c */ /* 0x040fea0000001848 */
[----:B-1----:R-:W-:Y:S01]  /*11520*/  FFMA.FTZ R3, R197, UR4, -R111 ;  /* 0x00000004c5037c23 */ /* 0x002fe2000801086f */
[-C--:B------:R-:W-:Y:S03]  /*11530*/  HMMA.16816.F32 R76, R180, R118.reuse, R76 ;  /* 0x00000076b44c723c */ /* 0x080fe6000000184c */
[----:B------:R1:W2:Y:S02]  /*11540*/  MUFU.EX2 R175, R3 ;  /* 0x0000000300af7308 */ /* 0x0002a40000000800 */
[C---:B------:R-:W-:Y:S01]  /*11550*/  FMUL.FTZ R92, R2.reuse, R92 ;  /* 0x0000005c025c7220 */ /* 0x040fe20000410000 */
[C---:B------:R-:W-:Y:S01]  /*11560*/  HMMA.16816.F32 R80, R176.reuse, R118, R80 ;  /* 0x00000076b050723c */ /* 0x040fe20000001850 */
[----:B------:R-:W4:Y:S04]  /*11570*/  LDSM.16.MT88.4 R116, [R220+0x9400] ;  /* 0x00940000dc74783b */ /* 0x000f280000004200 */
[----:B------:R-:W-:Y:S01]  /*11580*/  FMUL.FTZ R93, R2, R93 ;  /* 0x0000005d025d7220 */ /* 0x000fe20000410000 */
[C---:B------:R-:W-:Y:S01]  /*11590*/  FMUL.FTZ R94, R0.reuse, R94 ;  /* 0x0000005e005e7220 */ /* 0x040fe20000410000 */
[----:B------:R-:W-:Y:S01]  /*115a0*/  FMUL.FTZ R95, R0, R95 ;  /* 0x0000005f005f7220 */ /* 0x000fe20000410000 */
[C---:B------:R-:W-:Y:S03]  /*115b0*/  FMUL.FTZ R96, R101.reuse, R96 ;  /* 0x0000006065607220 */ /* 0x040fe60000410000 */
[----:B------:R-:W-:Y:S01]  /*115c0*/  FMUL.FTZ R97, R101, R97 ;  /* 0x0000006165617220 */ /* 0x000fe20000410000 */
[----:B------:R-:W-:Y:S01]  /*115d0*/  MOV R162, R123 ;  /* 0x0000007b00a27202 */ /* 0x000fe20000000f00 */
[--C-:B------:R-:W-:Y:S01]  /*115e0*/  FFMA.FTZ R106, R198, UR4, -R184.reuse ;  /* 0x00000004c66a7c23 */ /* 0x100fe200080108b8 */
[--C-:B-1----:R-:W-:Y:S01]  /*115f0*/  FFMA.FTZ R3, R199, UR4, -R184.reuse ;  /* 0x00000004c7037c23 */ /* 0x102fe200080108b8 */
[----:B------:R-:W-:Y:S01]  /*11600*/  MOV R163, R122 ;  /* 0x0000007a00a37202 */ /* 0x000fe20000000f00 */
[-C--:B---3--:R-:W-:Y:S02]  /*11610*/  HMMA.16816.F32 R84, R176, R112.reuse, R84 ;  /* 0x00000070b054723c */ /* 0x088fe40000001854 */
[----:B------:R1:W-:Y:S01]  /*11620*/  MUFU.EX2 R139, R3 ;  /* 0x00000003008b7308 */ /* 0x0003e20000000800 */
[----:B--2---:R-:W-:Y:S03]  /*11630*/  F2FP.F16.F32.PACK_AB R122, R175, R161 ;  /* 0x000000a1af7a723e */ /* 0x004fe600000000ff */
[C---:B------:R-:W-:Y:S06]  /*11640*/  HMMA.16816.F32 R88, R180.reuse, R112, R88 ;  /* 0x00000070b458723c */ /* 0x040fec0000001858 */
[----:B------:R-:W-:Y:S01]  /*11650*/  MUFU.EX2 R251, R106 ;  /* 0x0000006a00fb7308 */ /* 0x000fe20000000800 */
[-C--:B------:R-:W-:Y:S04]  /*11660*/  HMMA.16816.F32 R92, R180, R114.reuse, R92 ;  /* 0x00000072b45c723c */ /* 0x080fe8000000185c */
[----:B------:R-:W-:Y:S02]  /*11670*/  F2FP.F16.F32.PACK_AB R112, R188, R136 ;  /* 0x00000088bc70723e */ /* 0x000fe400000000ff */
[----:B------:R-:W-:Y:S05]  /*11680*/  HMMA.16816.F32 R96, R176, R114, R96 ;  /* 0x00000072b060723c */ /* 0x000fea0000001860 */
[--C-:B-1----:R-:W-:Y:S01]  /*11690*/  FFMA.FTZ R3, R200, UR4, -R184.reuse ;  /* 0x00000004c8037c23 */ /* 0x102fe200080108b8 */
[----:B------:R-:W-:Y:S02]  /*116a0*/  F2FP.F16.F32.PACK_AB R113, R143, R137 ;  /* 0x000000898f71723e */ /* 0x000fe400000000ff */
[----:B------:R-:W-:Y:S01]  /*116b0*/  F2FP.F16.F32.PACK_AB R114, R160, R163 ;  /* 0x000000a3a072723e */ /* 0x000fe200000000ff */
[----:B------:R1:W2:Y:S02]  /*116c0*/  MUFU.EX2 R252, R3 ;  /* 0x0000000300fc7308 */ /* 0x0002a40000000800 */
[----:B------:R-:W-:Y:S07]  /*116d0*/  F2FP.F16.F32.PACK_AB R115, R149, R162 ;  /* 0x000000a29573723e */ /* 0x000fee00000000ff */
[-C--:B----4-:R-:W-:Y:S05]  /*116e0*/  HMMA.16816.F32 R4, R112, R116.reuse, R4 ;  /* 0x000000747004723c */ /* 0x090fea0000001804 */
[----:B-1----:R-:W-:Y:S01]  /*116f0*/  FFMA.FTZ R3, R201, UR4, -R184 ;  /* 0x00000004c9037c23 */ /* 0x002fe200080108b8 */
[----:B--2---:R-:W-:Y:S03]  /*11700*/  F2FP.F16.F32.PACK_AB R121, R252, R139 ;  /* 0x0000008bfc79723e */ /* 0x004fe600000000ff */
[----:B------:R1:W2:Y:S02]  /*11710*/  MUFU.EX2 R250, R3 ;  /* 0x0000000300fa7308 */ /* 0x0002a40000000800 */
[--C-:B-1----:R-:W-:Y:S01]  /*11720*/  FFMA.FTZ R3, R211, UR4, -R109.reuse ;  /* 0x00000004d3037c23 */ /* 0x102fe2000801086d */
[----:B--2---:R-:W-:Y:S07]  /*11730*/  F2FP.F16.F32.PACK_AB R123, R250, R251 ;  /* 0x000000fbfa7b723e */ /* 0x004fee00000000ff */
[----:B------:R1:W-:Y:S01]  /*11740*/  MUFU.EX2 R248, R3 ;  /* 0x0000000300f87308 */ /* 0x0003e20000000800 */
[C---:B------:R-:W-:Y:S06]  /*11750*/  HMMA.16816.F32 R8, R120.reuse, R116, R8 ;  /* 0x000000747808723c */ /* 0x040fec0000001808 */
[-C--:B------:R-:W-:Y:S06]  /*11760*/  HMMA.16816.F32 R12, R120, R118.reuse, R12 ;  /* 0x00000076780c723c */ /* 0x080fec000000180c */
[C---:B------:R-:W-:Y:S01]  /*11770*/  HMMA.16816.F32 R16, R112.reuse, R118, R16 ;  /* 0x000000767010723c */ /* 0x040fe20000001810 */
[----:B------:R-:W2:Y:S04]  /*11780*/  LDSM.16.MT88.4 R116, [R222+0xa400] ;  /* 0x00a40000de74783b */ /* 0x000ea80000004200 */
[--C-:B-1----:R-:W-:Y:S01]  /*11790*/  FFMA.FTZ R3, R207, UR4, -R109.reuse ;  /* 0x00000004cf037c23 */ /* 0x102fe2000801086d */
[-C--:B------:R-:W-:Y:S03]  /*117a0*/  HMMA.16816.F32 R20, R112, R124.reuse, R20 ;  /* 0x0000007c7014723c */ /* 0x080fe60000001814 */
[----:B------:R1:W3:Y:S03]  /*117b0*/  MUFU.EX2 R249, R3 ;  /* 0x0000000300f97308 */ /* 0x0002e60000000800 */
[C---:B------:R-:W-:Y:S06]  /*117c0*/  HMMA.16816.F32 R24, R120.reuse, R124, R24 ;  /* 0x0000007c7818723c */ /* 0x040fec0000001818 */
[-C--:B------:R-:W-:Y:S06]  /*117d0*/  HMMA.16816.F32 R28, R120, R126.reuse, R28 ;  /* 0x0000007e781c723c */ /* 0x080fec000000181c */
[C---:B------:R-:W-:Y:S01]  /*117e0*/  HMMA.16816.F32 R32, R112.reuse, R126, R32 ;  /* 0x0000007e7020723c */ /* 0x040fe20000001820 */
[----:B------:R-:W4:Y:S04]  /*117f0*/  LDSM.16.MT88.4 R124, [R220+0xb400] ;  /* 0x00b40000dc7c783b */ /* 0x000f280000004200 */
[--C-:B-1----:R-:W-:Y:S01]  /*11800*/  FFMA.FTZ R3, R210, UR4, -R110.reuse ;  /* 0x00000004d2037c23 */ /* 0x102fe2000801086e */
[-C--:B------:R-:W-:Y:S03]  /*11810*/  HMMA.16816.F32 R36, R112, R128.reuse, R36 ;  /* 0x000000807024723c */ /* 0x080fe60000001824 */
[----:B------:R1:W-:Y:S03]  /*11820*/  MUFU.EX2 R211, R3 ;  /* 0x0000000300d37308 */ /* 0x0003e60000000800 */
[C---:B------:R-:W-:Y:S06]  /*11830*/  HMMA.16816.F32 R40, R120.reuse, R128, R40 ;  /* 0x000000807828723c */ /* 0x040fec0000001828 */
[-C--:B------:R-:W-:Y:S06]  /*11840*/  HMMA.16816.F32 R44, R120, R130.reuse, R44 ;  /* 0x00000082782c723c */ /* 0x080fec000000182c */
[C---:B------:R-:W-:Y:S01]  /*11850*/  HMMA.16816.F32 R48, R112.reuse, R130, R48 ;  /* 0x000000827030723c */ /* 0x040fe20000001830 */
[----:B------:R-:W5:Y:S04]  /*11860*/  LDSM.16.MT88.4 R128, [R222+0xb400] ;  /* 0x00b40000de80783b */ /* 0x000f680000004200 */
[--C-:B-1----:R-:W-:Y:S01]  /*11870*/  FFMA.FTZ R3, R216, UR4, -R110.reuse ;  /* 0x00000004d8037c23 */ /* 0x102fe2000801086e */
[-C--:B--2---:R-:W-:Y:S03]  /*11880*/  HMMA.16816.F32 R52, R112, R116.reuse, R52 ;  /* 0x000000747034723c */ /* 0x084fe60000001834 */
[----:B------:R1:W2:Y:S03]  /*11890*/  MUFU.EX2 R216, R3 ;  /* 0x0000000300d87308 */ /* 0x0002a60000000800 */
[C---:B------:R-:W-:Y:S06]  /*118a0*/  HMMA.16816.F32 R56, R120.reuse, R116, R56 ;  /* 0x000000747838723c */ /* 0x040fec0000001838 */
[-C--:B------:R-:W-:Y:S06]  /*118b0*/  HMMA.16816.F32 R60, R120, R118.reuse, R60 ;  /* 0x00000076783c723c */ /* 0x080fec000000183c */
[C---:B------:R-:W-:Y:S01]  /*118c0*/  HMMA.16816.F32 R64, R112.reuse, R118, R64 ;  /* 0x000000767040723c */ /* 0x040fe20000001840 */
[----:B------:R-:W2:Y:S04]  /*118d0*/  LDSM.16.MT88.4 R116, [R220+0x9800] ;  /* 0x00980000dc74783b */ /* 0x000ea80000004200 */
[--C-:B-1----:R-:W-:Y:S01]  /*118e0*/  FFMA.FTZ R3, R212, UR4, -R109.reuse ;  /* 0x00000004d4037c23 */ /* 0x102fe2000801086d */
[-C--:B----4-:R-:W-:Y:S03]  /*118f0*/  HMMA.16816.F32 R68, R112, R124.reuse, R68 ;  /* 0x0000007c7044723c */ /* 0x090fe60000001844 */
[----:B------:R1:W-:Y:S03]  /*11900*/  MUFU.EX2 R212, R3 ;  /* 0x0000000300d47308 */ /* 0x0003e60000000800 */
[C---:B------:R-:W-:Y:S06]  /*11910*/  HMMA.16816.F32 R72, R120.reuse, R124, R72 ;  /* 0x0000007c7848723c */ /* 0x040fec0000001848 */
[-C--:B------:R-:W-:Y:S06]  /*11920*/  HMMA.16816.F32 R76, R120, R126.reuse, R76 ;  /* 0x0000007e784c723c */ /* 0x080fec000000184c */
[C---:B------:R-:W-:Y:S01]  /*11930*/  HMMA.16816.F32 R80, R112.reuse, R126, R80 ;  /* 0x0000007e7050723c */ /* 0x040fe20000001850 */
[----:B------:R-:W4:Y:S04]  /*11940*/  LDSM.16.MT88.4 R124, [R222+0x9800] ;  /* 0x00980000de7c783b */ /* 0x000f280000004200 */
[----:B-1----:R-:W-:Y:S01]  /*11950*/  FFMA.FTZ R3, R213, UR4, -R109 ;  /* 0x00000004d5037c23 */ /* 0x002fe2000801086d */
[-C--:B-----5:R-:W-:Y:S03]  /*11960*/  HMMA.16816.F32 R84, R112, R128.reuse, R84 ;  /* 0x000000807054723c */ /* 0x0a0fe60000001854 */
[----:B------:R1:W5:Y:S03]  /*11970*/  MUFU.EX2 R213, R3 ;  /* 0x0000000300d57308 */ /* 0x0003660000000800 */
[C---:B------:R-:W-:Y:S06]  /*11980*/  HMMA.16816.F32 R88, R120.reuse, R128, R88 ;  /* 0x000000807858723c */ /* 0x040fec0000001858 */
[-C--:B------:R-:W-:Y:S06]  /*11990*/  HMMA.16816.F32 R92, R120, R130.reuse, R92 ;  /* 0x00000082785c723c */ /* 0x080fec000000185c */
[----:B------:R-:W-:Y:S01]  /*119a0*/  HMMA.16816.F32 R96, R112, R130, R96 ;  /* 0x000000827060723c */ /* 0x000fe20000001860 */
[----:B------:R-:W4:Y:S04]  /*119b0*/  LDSM.16.MT88.4 R128, [R220+0xa800] ;  /* 0x00a80000dc80783b */ /* 0x000f280000004200 */
[--C-:B-1----:R-:W-:Y:S01]  /*119c0*/  FFMA.FTZ R3, R214, UR4, -R110.reuse ;  /* 0x00000004d6037c23 */ /* 0x102fe2000801086e */
[----:B------:R-:W-:Y:S02]  /*119d0*/  MOV R214, R149 ;  /* 0x0000009500d67202 */ /* 0x000fe40000000f00 */
[----:B---3--:R-:W-:Y:S01]  /*119e0*/  F2FP.F16.F32.PACK_AB R112, R249, R248 ;  /* 0x000000f8f970723e */ /* 0x008fe200000000ff */
[----:B------:R1:W-:Y:S02]  /*119f0*/  MUFU.EX2 R207, R3 ;  /* 0x0000000300cf7308 */ /* 0x0003e40000000800 */
[----:B--2---:R-:W-:Y:S02]  /*11a00*/  F2FP.F16.F32.PACK_AB R113, R216, R211 ;  /* 0x000000d3d871723e */ /* 0x004fe400000000ff */
[----:B-----5:R-:W-:Y:S01]  /*11a10*/  F2FP.F16.F32.PACK_AB R114, R213, R212 ;  /* 0x000000d4d572723e */ /* 0x020fe200000000ff */
[----:B-1----:R-:W-:Y:S01]  /*11a20*/  FFMA.FTZ R3, R217, UR4, -R110 ;  /* 0x00000004d9037c23 */ /* 0x002fe2000801086e */
[----:B------:R-:W-:Y:S04]  /*11a30*/  MOV R217, R148 ;  /* 0x0000009400d97202 */ /* 0x000fe80000000f00 */
[----:B------:R1:W2:Y:S02]  /*11a40*/  MUFU.EX2 R210, R3 ;  /* 0x0000000300d27308 */ /* 0x0002a40000000800 */
[--C-:B-1----:R-:W-:Y:S01]  /*11a50*/  FFMA.FTZ R3, R209, UR4, -R111.reuse ;  /* 0x00000004d1037c23 */ /* 0x102fe2000801086f */
[----:B------:R-:W-:Y:S02]  /*11a60*/  MOV R209, R192 ;  /* 0x000000c000d17202 */ /* 0x000fe40000000f00 */
[----:B--2---:R-:W-:Y:S05]  /*11a70*/  F2FP.F16.F32.PACK_AB R115, R210, R207 ;  /* 0x000000cfd273723e */ /* 0x004fea00000000ff */
[----:B------:R1:W-:Y:S02]  /*11a80*/  MUFU.EX2 R201, R3 ;  /* 0x0000000300c97308 */ /* 0x0003e40000000800 */
[-C--:B------:R-:W-:Y:S03]  /*11a90*/  HMMA.16816.F32 R4, R112, R116.reuse, R4 ;  /* 0x000000747004723c */ /* 0x080fe60000001804 */
[--C-:B-1----:R-:W-:Y:S02]  /*11aa0*/  FFMA.FTZ R3, R208, UR4, -R111.reuse ;  /* 0x00000004d0037c23 */ /* 0x102fe4000801086f */
[----:B------:R-:W2:Y:S03]  /*11ab0*/  LDL.LU R208, [R1+0x10] ;  /* 0x0000100001d07983 */ /* 0x000ea60000300800 */
[----:B------:R1:W3:Y:S03]  /*11ac0*/  MUFU.EX2 R200, R3 ;  /* 0x0000000300c87308 */ /* 0x0002e60000000800 */
[--C-:B-1----:R-:W-:Y:S01]  /*11ad0*/  FFMA.FTZ R3, R202, UR4, -R111.reuse ;  /* 0x00000004ca037c23 */ /* 0x102fe2000801086f */
[----:B------:R-:W-:Y:S02]  /*11ae0*/  MOV R202, R189 ;  /* 0x000000bd00ca7202 */ /* 0x000fe40000000f00 */
[----:B---3--:R-:W-:Y:S04]  /*11af0*/  F2FP.F16.F32.PACK_AB R120, R200, R201 ;  /* 0x000000c9c878723e */ /* 0x008fe800000000ff */
[----:B------:R1:W-:Y:S02]  /*11b00*/  MUFU.EX2 R189, R3 ;  /* 0x0000000300bd7308 */ /* 0x0003e40000000800 */
[----:B-1----:R-:W-:Y:S01]  /*11b10*/  FFMA.FTZ R3, R206, UR4, -R111 ;  /* 0x00000004ce037c23 */ /* 0x002fe2000801086f */
[----:B------:R-:W-:Y:S07]  /*11b20*/  MOV R206, R144 ;  /* 0x0000009000ce7202 */ /* 0x000fee0000000f00 */
[----:B------:R1:W3:Y:S02]  /*11b30*/  MUFU.EX2 R190, R3 ;  /* 0x0000000300be7308 */ /* 0x0002e40000000800 */
[--C-:B-1----:R-:W-:Y:S01]  /*11b40*/  FFMA.FTZ R3, R215, UR4, -R184.reuse ;  /* 0x00000004d7037c23 */ /* 0x102fe200080108b8 */
[----:B------:R-:W-:Y:S02]  /*11b50*/  MOV R215, R143 ;  /* 0x0000008f00d77202 */ /* 0x000fe40000000f00 */
[----:B------:R-:W-:Y:S05]  /*11b60*/  MOV R143, R186 ;  /* 0x000000ba008f7202 */ /* 0x000fea0000000f00 */
[----:B------:R1:W-:Y:S01]  /*11b70*/  MUFU.EX2 R199, R3 ;  /* 0x0000000300c77308 */ /* 0x0003e20000000800 */
[----:B---3--:R-:W-:Y:S01]  /*11b80*/  F2FP.F16.F32.PACK_AB R122, R190, R189 ;  /* 0x000000bdbe7a723e */ /* 0x008fe200000000ff */
[--C-:B-1----:R-:W-:Y:S01]  /*11b90*/  FFMA.FTZ R3, R204, UR4, -R184.reuse ;  /* 0x00000004cc037c23 */ /* 0x102fe200080108b8 */
[----:B------:R-:W-:Y:S07]  /*11ba0*/  MOV R204, R188 ;  /* 0x000000bc00cc7202 */ /* 0x000fee0000000f00 */
[----:B------:R1:W3:Y:S02]  /*11bb0*/  MUFU.EX2 R188, R3 ;  /* 0x0000000300bc7308 */ /* 0x0002e40000000800 */
[--C-:B-1----:R-:W-:Y:S01]  /*11bc0*/  FFMA.FTZ R3, R203, UR4, -R184.reuse ;  /* 0x00000004cb037c23 */ /* 0x102fe200080108b8 */
[----:B------:R-:W-:Y:S02]  /*11bd0*/  MOV R203, R139 ;  /* 0x0000008b00cb7202 */ /* 0x000fe40000000f00 */
[----:B------:R-:W-:Y:S05]  /*11be0*/  MOV R139, R185 ;  /* 0x000000b9008b7202 */ /* 0x000fea0000000f00 */
[----:B------:R1:W-:Y:S01]  /*11bf0*/  MUFU.EX2 R187, R3 ;  /* 0x0000000300bb7308 */ /* 0x0003e20000000800 */
[----:B---3--:R-:W-:Y:S01]  /*11c00*/  F2FP.F16.F32.PACK_AB R121, R188, R199 ;  /* 0x000000c7bc79723e */ /* 0x008fe200000000ff */
[----:B-1----:R-:W-:Y:S02]  /*11c10*/  FFMA.FTZ R3, R205, UR4, -R184 ;  /* 0x00000004cd037c23 */ /* 0x002fe400080108b8 */
[----:B------:R-:W3:Y:S06]  /*11c20*/  LDL.LU R205, [R1+0x8] ;  /* 0x0000080001cd7983 */ /* 0x000eec0000300800 */
[----:B------:R1:W5:Y:S02]  /*11c30*/  MUFU.EX2 R186, R3 ;  /* 0x0000000300ba7308 */ /* 0x0003640000000800 */
[--C-:B-1----:R-:W-:Y:S01]  /*11c40*/  FFMA.FTZ R3, R240, UR4, -R109.reuse ;  /* 0x00000004f0037c23 */ /* 0x102fe2000801086d */
[----:B-----5:R-:W-:Y:S02]  /*11c50*/  F2FP.F16.F32.PACK_AB R123, R186, R187 ;  /* 0x000000bbba7b723e */ /* 0x020fe400000000ff */
[----:B------:R-:W-:Y:S05]  /*11c60*/  MOV R240, R138 ;  /* 0x0000008a00f07202 */ /* 0x000fea0000000f00 */
[----:B------:R1:W-:Y:S01]  /*11c70*/  MUFU.EX2 R198, R3 ;  /* 0x0000000300c67308 */ /* 0x0003e20000000800 */
[C---:B------:R-:W-:Y:S06]  /*11c80*/  HMMA.16816.F32 R8, R120.reuse, R116, R8 ;  /* 0x000000747808723c */ /* 0x040fec0000001808 */
[-C--:B------:R-:W-:Y:S06]  /*11c90*/  HMMA.16816.F32 R12, R120, R118.reuse, R12 ;  /* 0x00000076780c723c */ /* 0x080fec000000180c */
[C---:B------:R-:W-:Y:S01]  /*11ca0*/  HMMA.16816.F32 R16, R112.reuse, R118, R16 ;  /* 0x000000767010723c */ /* 0x040fe20000001810 */
[----:B------:R-:W5:Y:S04]  /*11cb0*/  LDSM.16.MT88.4 R116, [R222+0xa800] ;  /* 0x00a80000de74783b */ /* 0x000f680000004200 */
[--C-:B-1----:R-:W-:Y:S01]  /*11cc0*/  FFMA.FTZ R3, R241, UR4, -R109.reuse ;  /* 0x00000004f1037c23 */ /* 0x102fe2000801086d */
[-C--:B----4-:R-:W-:Y:S03]  /*11cd0*/  HMMA.16816.F32 R20, R112, R124.reuse, R20 ;  /* 0x0000007c7014723c */ /* 0x090fe60000001814 */
[----:B------:R1:W-:Y:S02]  /*11ce0*/  MUFU.EX2 R197, R3 ;  /* 0x0000000300c57308 */ /* 0x0003e40000000800 */
[----:B------:R-:W-:Y:S01]  /*11cf0*/  MOV R241, R137 ;  /* 0x0000008900f17202 */ /* 0x000fe20000000f00 */
[C---:B------:R-:W-:Y:S06]  /*11d00*/  HMMA.16816.F32 R24, R120.reuse, R124, R24 ;  /* 0x0000007c7818723c */ /* 0x040fec0000001818 */
[-C--:B------:R-:W-:Y:S06]  /*11d10*/  HMMA.16816.F32 R28, R120, R126.reuse, R28 ;  /* 0x0000007e781c723c */ /* 0x080fec000000181c */
[C---:B------:R-:W-:Y:S01]  /*11d20*/  HMMA.16816.F32 R32, R112.reuse, R126, R32 ;  /* 0x0000007e7020723c */ /* 0x040fe20000001820 */
[----:B------:R-:W4:Y:S04]  /*11d30*/  LDSM.16.MT88.4 R124, [R220+0xb800] ;  /* 0x00b80000dc7c783b */ /* 0x000f280000004200 */
[--C-:B-1----:R-:W-:Y:S01]  /*11d40*/  FFMA.FTZ R3, R242, UR4, -R110.reuse ;  /* 0x00000004f2037c23 */ /* 0x102fe2000801086e */
[-C--:B------:R-:W-:Y:S03]  /*11d50*/  HMMA.16816.F32 R36, R112, R128.reuse, R36 ;  /* 0x000000807024723c */ /* 0x080fe60000001824 */
[----:B------:R1:W-:Y:S02]  /*11d60*/  MUFU.EX2 R196, R3 ;  /* 0x0000000300c47308 */ /* 0x0003e40000000800 */
[----:B------:R-:W-:Y:S01]  /*11d70*/  MOV R242, R136 ;  /* 0x0000008800f27202 */ /* 0x000fe20000000f00 */
[C---:B------:R-:W-:Y:S06]  /*11d80*/  HMMA.16816.F32 R40, R120.reuse, R128, R40 ;  /* 0x000000807828723c */ /* 0x040fec0000001828 */
[-C--:B------:R-:W-:Y:S06]  /*11d90*/  HMMA.16816.F32 R44, R120, R130.reuse, R44 ;  /* 0x00000082782c723c */ /* 0x080fec000000182c */
[C---:B------:R-:W-:Y:S01]  /*11da0*/  HMMA.16816.F32 R48, R112.reuse, R130, R48 ;  /* 0x000000827030723c */ /* 0x040fe20000001830 */
[----:B------:R-:W2:Y:S04]  /*11db0*/  LDSM.16.MT88.4 R128, [R222+0xb800] ;  /* 0x00b80000de80783b */ /* 0x000ea80000004200 */
[--C-:B-1----:R-:W-:Y:S01]  /*11dc0*/  FFMA.FTZ R3, R243, UR4, -R110.reuse ;  /* 0x00000004f3037c23 */ /* 0x102fe2000801086e */
[-C--:B-----5:R-:W-:Y:S03]  /*11dd0*/  HMMA.16816.F32 R52, R112, R116.reuse, R52 ;  /* 0x000000747034723c */ /* 0x0a0fe60000001834 */
[----:B------:R1:W5:Y:S02]  /*11de0*/  MUFU.EX2 R194, R3 ;  /* 0x0000000300c27308 */ /* 0x0003640000000800 */
[----:B------:R-:W-:Y:S01]  /*11df0*/  MOV R243, R143 ;  /* 0x0000008f00f37202 */ /* 0x000fe20000000f00 */
[C---:B------:R-:W-:Y:S06]  /*11e00*/  HMMA.16816.F32 R56, R120.reuse, R116, R56 ;  /* 0x000000747838723c */ /* 0x040fec0000001838 */
[-C--:B------:R-:W-:Y:S06]  /*11e10*/  HMMA.16816.F32 R60, R120, R118.reuse, R60 ;  /* 0x00000076783c723c */ /* 0x080fec000000183c */
[C---:B------:R-:W-:Y:S05]  /*11e20*/  HMMA.16816.F32 R64, R112.reuse, R118, R64 ;  /* 0x000000767040723c */ /* 0x040fea0000001840 */
[--C-:B-1----:R-:W-:Y:S01]  /*11e30*/  FFMA.FTZ R3, R244, UR4, -R109.reuse ;  /* 0x00000004f4037c23 */ /* 0x102fe2000801086d */
[-C--:B----4-:R-:W-:Y:S03]  /*11e40*/  HMMA.16816.F32 R68, R112, R124.reuse, R68 ;  /* 0x0000007c7044723c */ /* 0x090fe60000001844 */
[----:B------:R1:W-:Y:S02]  /*11e50*/  MUFU.EX2 R195, R3 ;  /* 0x0000000300c37308 */ /* 0x0003e40000000800 */
[----:B------:R-:W-:Y:S01]  /*11e60*/  FFMA.FTZ R109, R245, UR4, -R109 ;  /* 0x00000004f56d7c23 */ /* 0x000fe2000801086d */
[C---:B------:R-:W-:Y:S05]  /*11e70*/  HMMA.16816.F32 R72, R120.reuse, R124, R72 ;  /* 0x0000007c7848723c */ /* 0x040fea0000001848 */
[----:B------:R-:W-:Y:S01]  /*11e80*/  MOV R245, R135 ;  /* 0x0000008700f57202 */ /* 0x000fe20000000f00 */
[-C--:B------:R-:W-:Y:S01]  /*11e90*/  HMMA.16816.F32 R76, R120, R126.reuse, R76 ;  /* 0x0000007e784c723c */ /* 0x080fe2000000184c */
[----:B------:R-:W4:Y:S04]  /*11ea0*/  MUFU.EX2 R193, R109 ;  /* 0x0000006d00c17308 */ /* 0x000f280000000800 */
[----:B------:R-:W-:Y:S01]  /*11eb0*/  MOV R244, R142 ;  /* 0x0000008e00f47202 */ /* 0x000fe20000000f00 */
[C---:B------:R-:W-:Y:S05]  /*11ec0*/  HMMA.16816.F32 R80, R112.reuse, R126, R80 ;  /* 0x0000007e7050723c */ /* 0x040fea0000001850 */
[--C-:B-1----:R-:W-:Y:S01]  /*11ed0*/  FFMA.FTZ R3, R247, UR4, -R110.reuse ;  /* 0x00000004f7037c23 */ /* 0x102fe2000801086e */
[-C--:B--2---:R-:W-:Y:S03]  /*11ee0*/  HMMA.16816.F32 R84, R112, R128.reuse, R84 ;  /* 0x000000807054723c */ /* 0x084fe60000001854 */
[----:B------:R1:W-:Y:S02]  /*11ef0*/  MUFU.EX2 R192, R3 ;  /* 0x0000000300c07308 */ /* 0x0003e40000000800 */
[----:B------:R-:W-:Y:S01]  /*11f00*/  FFMA.FTZ R110, R246, UR4, -R110 ;  /* 0x00000004f66e7c23 */ /* 0x000fe2000801086e */
[C---:B------:R-:W-:Y:S05]  /*11f10*/  HMMA.16816.F32 R88, R120.reuse, R128, R88 ;  /* 0x000000807858723c */ /* 0x040fea0000001858 */
[----:B------:R-:W-:Y:S01]  /*11f20*/  MOV R247, R134 ;  /* 0x0000008600f77202 */ /* 0x000fe20000000f00 */
[-C--:B------:R-:W-:Y:S01]  /*11f30*/  HMMA.16816.F32 R92, R120, R130.reuse, R92 ;  /* 0x00000082785c723c */ /* 0x080fe2000000185c */
[----:B------:R4:W-:Y:S04]  /*11f40*/  MUFU.EX2 R191, R110 ;  /* 0x0000006e00bf7308 */ /* 0x0009e80000000800 */
[----:B------:R-:W-:Y:S01]  /*11f50*/  MOV R246, R133 ;  /* 0x0000008500f67202 */ /* 0x000fe20000000f00 */
[----:B------:R-:W-:Y:S05]  /*11f60*/  HMMA.16816.F32 R96, R112, R130, R96 ;  /* 0x000000827060723c */ /* 0x000fea0000001860 */
[--C-:B-1----:R-:W-:Y:S01]  /*11f70*/  FFMA.FTZ R3, R218, UR4, -R111.reuse ;  /* 0x00000004da037c23 */ /* 0x102fe2000801086f */
[----:B------:R-:W-:Y:S02]  /*11f80*/  MOV R218, R132 ;  /* 0x0000008400da7202 */ /* 0x000fe40000000f00 */
[----:B------:R-:W1:Y:S01]  /*11f90*/  LDSM.16.MT88.4 R132, [R220+0x9c00] ;  /* 0x009c0000dc84783b */ /* 0x000e620000004200 */
[----:B------:R2:W-:Y:S02]  /*11fa0*/  MUFU.EX2 R183, R3 ;  /* 0x0000000300b77308 */ /* 0x0005e40000000800 */
[----:B-----5:R-:W-:Y:S02]  /*11fb0*/  F2FP.F16.F32.PACK_AB R109, R194, R196 ;  /* 0x000000c4c26d723e */ /* 0x020fe400000000ff */
[----:B----4-:R-:W-:Y:S01]  /*11fc0*/  F2FP.F16.F32.PACK_AB R110, R193, R195 ;  /* 0x000000c3c16e723e */ /* 0x010fe200000000ff */
[--C-:B--2---:R-:W-:Y:S01]  /*11fd0*/  FFMA.FTZ R3, R219, UR4, -R111.reuse ;  /* 0x00000004db037c23 */ /* 0x104fe2000801086f */
[----:B------:R-:W-:Y:S04]  /*11fe0*/  MOV R219, R107 ;  /* 0x0000006b00db7202 */ /* 0x000fe80000000f00 */
[----:B------:R2:W4:Y:S02]  /*11ff0*/  MUFU.EX2 R185, R3 ;  /* 0x0000000300b97308 */ /* 0x0005240000000800 */
[--C-:B--2---:R-:W-:Y:S01]  /*12000*/  FFMA.FTZ R3, R235, UR4, -R111.reuse ;  /* 0x00000004eb037c23 */ /* 0x104fe2000801086f */
[----:B------:R-:W-:Y:S01]  /*12010*/  FFMA.FTZ R111, R238, UR4, -R111 ;  /* 0x00000004ee6f7c23 */ /* 0x000fe2000801086f */
[----:B------:R-:W-:Y:S01]  /*12020*/  MOV R235, R139 ;  /* 0x0000008b00eb7202 */ /* 0x000fe20000000f00 */
[----:B------:R-:W2:Y:S05]  /*12030*/  LDL.LU R238, [R1+0xc] ;  /* 0x00000c0001ee7983 */ /* 0x000eaa0000300800 */
[----:B------:R5:W-:Y:S01]  /*12040*/  MUFU.EX2 R182, R3 ;  /* 0x0000000300b67308 */ /* 0x000be20000000800 */
[----:B----4-:R-:W-:Y:S01]  /*12050*/  F2FP.F16.F32.PACK_AB R176, R185, R183 ;  /* 0x000000b7b9b0723e */ /* 0x010fe200000000ff */
[----:B------:R-:W4:Y:S08]  /*12060*/  LDSM.16.MT88.4 R136, [R222+0x9c00] ;  /* 0x009c0000de88783b */ /* 0x000f300000004200 */
[----:B------:R1:W1:Y:S01]  /*12070*/  MUFU.EX2 R181, R111 ;  /* 0x0000006f00b57308 */ /* 0x0002620000000800 */
[--C-:B-----5:R-:W-:Y:S01]  /*12080*/  FFMA.FTZ R3, R236, UR4, -R184.reuse ;  /* 0x00000004ec037c23 */ /* 0x120fe200080108b8 */
[----:B------:R-:W-:Y:S08]  /*12090*/  MOV R236, R141 ;  /* 0x0000008d00ec7202 */ /* 0x000ff00000000f00 */
[----:B------:R5:W-:Y:S01]  /*120a0*/  MUFU.EX2 R107, R3 ;  /* 0x00000003006b7308 */ /* 0x000be20000000800 */
[----:B-1----:R-:W-:Y:S02]  /*120b0*/  F2FP.F16.F32.PACK_AB R111, R191, R192 ;  /* 0x000000c0bf6f723e */ /* 0x002fe400000000ff */
[----:B------:R-:W-:Y:S01]  /*120c0*/  F2FP.F16.F32.PACK_AB R178, R181, R182 ;  /* 0x000000b6b5b2723e */ /* 0x000fe200000000ff */
[--C-:B-----5:R-:W-:Y:S02]  /*120d0*/  FFMA.FTZ R3, R237, UR4, -R184.reuse ;  /* 0x00000004ed037c23 */ /* 0x120fe400080108b8 */
[----:B------:R-:W5:Y:S04]  /*120e0*/  LDL.LU R237, [R1+0x14] ;  /* 0x0000140001ed7983 */ /* 0x000f680000300800 */
[----:B------:R1:W4:Y:S02]  /*120f0*/  MUFU.EX2 R180, R3 ;  /* 0x0000000300b47308 */ /* 0x0003240000000800 */
[--C-:B-1----:R-:W-:Y:S01]  /*12100*/  FFMA.FTZ R3, R239, UR4, -R184.reuse ;  /* 0x00000004ef037c23 */ /* 0x102fe200080108b8 */
[----:B------:R-:W-:Y:S01]  /*12110*/  FFMA.FTZ R184, R108, UR4, -R184 ;  /* 0x000000046cb87c23 */ /* 0x000fe200080108b8 */
[----:B------:R-:W-:Y:S06]  /*12120*/  F2FP.F16.F32.PACK_AB R108, R197, R198 ;  /* 0x000000c6c56c723e */ /* 0x000fec00000000ff */
[----:B------:R1:W-:Y:S01]  /*12130*/  MUFU.EX2 R106, R3 ;  /* 0x00000003006a7308 */ /* 0x0003e20000000800 */
[----:B----4-:R-:W-:Y:S02]  /*12140*/  F2FP.F16.F32.PACK_AB R177, R180, R107 ;  /* 0x0000006bb4b1723e */ /* 0x010fe400000000ff */
[----:B------:R-:W-:Y:S01]  /*12150*/  MOV R239, R140 ;  /* 0x0000008c00ef7202 */ /* 0x000fe20000000f00 */
[-C--:B------:R-:W-:Y:S01]  /*12160*/  HMMA.16816.F32 R116, R108, R132.reuse, R4 ;  /* 0x000000846c74723c */ /* 0x080fe20000001804 */
[----:B------:R-:W4:Y:S05]  /*12170*/  LDSM.16.MT88.4 R4, [R220+0xbc00] ;  /* 0x00bc0000dc04783b */ /* 0x000f2a0000004200 */
[----:B------:R-:W3:Y:S01]  /*12180*/  MUFU.EX2 R184, R184 ;  /* 0x000000b800b87308 */ /* 0x000ee20000000800 */
[----:B-1----:R-:W-:Y:S01]  /*12190*/  FFMA.FTZ R3, R0, R208, R202 ;  /* 0x000000d000037223 */ /* 0x002fe200000100ca */
[----:B------:R-:W-:Y:S03]  /*121a0*/  MOV R208, R161 ;  /* 0x000000a100d07202 */ /* 0x000fe60000000f00 */
[----:B------:R-:W-:Y:S01]  /*121b0*/  MOV R202, R162 ;  /* 0x000000a200ca7202 */ /* 0x000fe20000000f00 */
[----:B------:R-:W-:Y:S01]  /*121c0*/  FADD.FTZ R3, R173, R3 ;  /* 0x00000003ad037221 */ /* 0x000fe20000010000 */
[----:B---3--:R-:W-:Y:S03]  /*121d0*/  F2FP.F16.F32.PACK_AB R179, R184, R106 ;  /* 0x0000006ab8b3723e */ /* 0x008fe600000000ff */
[----:B------:R-:W-:Y:S01]  /*121e0*/  FADD.FTZ R3, R246, R3 ;  /* 0x00000003f6037221 */ /* 0x000fe20000010000 */
[----:B------:R-:W-:Y:S01]  /*121f0*/  FFMA.FTZ R2, R2, R205, R235 ;  /* 0x000000cd02027223 */ /* 0x000fe200000100eb */
[----:B------:R-:W-:Y:S02]  /*12200*/  MOV R205, R203 ;  /* 0x000000cb00cd7202 */ /* 0x000fe40000000f00 */
[----:B------:R-:W-:Y:S01]  /*12210*/  MOV R203, R204 ;  /* 0x000000cc00cb7202 */ /* 0x000fe20000000f00 */
[----:B------:R-:W-:Y:S01]  /*12220*/  FADD.FTZ R2, R174, R2 ;  /* 0x00000002ae027221 */ /* 0x000fe20000010000 */
[C---:B------:R-:W-:Y:S01]  /*12230*/  HMMA.16816.F32 R112, R176.reuse, R132, R8 ;  /* 0x00000084b070723c */ /* 0x040fe20000001808 */
[----:B------:R-:W1:Y:S03]  /*12240*/  LDSM.16.MT88.4 R8, [R222+0xbc00] ;  /* 0x00bc0000de08783b */ /* 0x000e660000004200 */
[----:B------:R-:W-:Y:S01]  /*12250*/  MOV R204, R215 ;  /* 0x000000d700cc7202 */ /* 0x000fe20000000f00 */
[----:B------:R-:W-:Y:S01]  /*12260*/  FADD.FTZ R2, R218, R2 ;  /* 0x00000002da027221 */ /* 0x000fe20000010000 */
[-C--:B------:R-:W-:Y:S05]  /*12270*/  HMMA.16816.F32 R120, R176, R134.reuse, R12 ;  /* 0x00000086b078723c */ /* 0x080fea000000180c */
[----:B------:R-:W-:Y:S01]  /*12280*/  MOV R215, R206 ;  /* 0x000000ce00d77202 */ /* 0x000fe20000000f00 */
[C---:B------:R-:W-:Y:S05]  /*12290*/  HMMA.16816.F32 R124, R108.reuse, R134, R16 ;  /* 0x000000866c7c723c */ /* 0x040fea0000001810 */
[----:B------:R-:W-:Y:S01]  /*122a0*/  MOV R206, R163 ;  /* 0x000000a300ce7202 */ /* 0x000fe20000000f00 */
        /* <DEDUP_REMOVED lines=8> */
[-C--:B------:R-:W-:Y:S05]  /*12330*/  HMMA.16816.F32 R164, R108, R168.reuse, R52 ;  /* 0x000000a86ca4723c */ /* 0x080fea0000001834 */
[----:B--2---:R-:W-:Y:S06]  /*12340*/  FFMA.FTZ R100, R100, R238, R236 ;  /* 0x000000ee64647223 */ /* 0x004fec00000100ec */
[----:B------:R-:W-:Y:S01]  /*12350*/  FADD.FTZ R0, R217, R100 ;  /* 0x00000064d9007221 */ /* 0x000fe20000010000 */
[----:B------:R-:W-:Y:S02]  /*12360*/  MOV R217, R214 ;  /* 0x000000d600d97202 */ /* 0x000fe40000000f00 */
[----:B------:R-:W-:Y:S01]  /*12370*/  MOV R214, R175 ;  /* 0x000000af00d67202 */ /* 0x000fe20000000f00 */
[----:B------:R-:W-:Y:S01]  /*12380*/  FADD.FTZ R0, R219, R0 ;  /* 0x00000000db007221 */ /* 0x000fe20000010000 */
[----:B------:R-:W-:Y:S03]  /*12390*/  MOV R100, R104 ;  /* 0x0000006800647202 */ /* 0x000fe60000000f00 */
[----:B------:R-:W-:Y:S01]  /*123a0*/  FADD.FTZ R12, R245, R0 ;  /* 0x00000000f50c7221 */ /* 0x000fe20000010000 */
[----:B------:R-:W-:Y:S01]  /*123b0*/  FADD.FTZ R0, R244, R2 ;  /* 0x00000002f4007221 */ /* 0x000fe20000010000 */
[----:B------:R-:W-:Y:S02]  /*123c0*/  FADD.FTZ R2, R243, R3 ;  /* 0x00000003f3027221 */ /* 0x000fe40000010000 */
[----:B------:R-:W-:Y:S01]  /*123d0*/  FADD.FTZ R12, R241, R12 ;  /* 0x0000000cf10c7221 */ /* 0x000fe20000010000 */
[----:B------:R-:W-:Y:S01]  /*123e0*/  FADD.FTZ R3, R240, R0 ;  /* 0x00000000f0037221 */ /* 0x000fe20000010000 */
[----:B------:R-:W-:Y:S02]  /*123f0*/  FADD.FTZ R0, R205, R2 ;  /* 0x00000002cd007221 */ /* 0x000fe40000010000 */
[----:B------:R-:W-:Y:S01]  /*12400*/  FADD.FTZ R2, R204, R12 ;  /* 0x0000000ccc027221 */ /* 0x000fe20000010000 */
[----:B------:R-:W-:Y:S01]  /*12410*/  FADD.FTZ R12, R215, R3 ;  /* 0x00000003d70c7221 */ /* 0x000fe20000010000 */
[----:B------:R-:W-:Y:S02]  /*12420*/  FADD.FTZ R3, R252, R0 ;  /* 0x00000000fc037221 */ /* 0x000fe40000010000 */
[----:B------:R-:W-:Y:S02]  /*12430*/  FADD.FTZ R2, R202, R2 ;  /* 0x00000002ca027221 */ /* 0x000fe40000010000 */
[----:B------:R-:W-:Y:S04]  /*12440*/  FADD.FTZ R3, R251, R3 ;  /* 0x00000003fb037221 */ /* 0x000fe80000010000 */
[----:B------:R-:W-:Y:S01]  /*12450*/  FADD.FTZ R3, R250, R3 ;  /* 0x00000003fa037221 */ /* 0x000fe20000010000 */
[----:B-----5:R-:W-:Y:S04]  /*12460*/  FFMA.FTZ R101, R101, R237, R239 ;  /* 0x000000ed65657223 */ /* 0x020fe800000100ef */
[----:B------:R-:W-:Y:S01]  /*12470*/  FADD.FTZ R13, R209, R101 ;  /* 0x00000065d10d7221 */ /* 0x000fe20000010000 */
[----:B------:R-:W-:Y:S02]  /*12480*/  MOV R209, R160 ;  /* 0x000000a000d17202 */ /* 0x000fe40000000f00 */
[C---:B------:R-:W-:Y:S04]  /*12490*/  HMMA.16816.F32 R160, R176.reuse, R168, R56 ;  /* 0x000000a8b0a0723c */ /* 0x040fe80000001838 */
[----:B------:R-:W-:Y:S02]  /*124a0*/  FADD.FTZ R13, R172, R13 ;  /* 0x0000000dac0d7221 */ /* 0x000fe40000010000 */
[-C--:B------:R-:W-:Y:S05]  /*124b0*/  HMMA.16816.F32 R172, R176, R170.reuse, R60 ;  /* 0x000000aab0ac723c */ /* 0x080fea000000183c */
[----:B------:R-:W-:Y:S01]  /*124c0*/  FADD.FTZ R13, R247, R13 ;  /* 0x0000000df70d7221 */ /* 0x000fe20000010000 */
[C---:B------:R-:W-:Y:S05]  /*124d0*/  HMMA.16816.F32 R168, R108.reuse, R170, R64 ;  /* 0x000000aa6ca8723c */ /* 0x040fea0000001840 */
[----:B------:R-:W-:Y:S01]  /*124e0*/  FADD.FTZ R13, R242, R13 ;  /* 0x0000000df20d7221 */ /* 0x000fe20000010000 */
[-C--:B----4-:R-:W-:Y:S05]  /*124f0*/  HMMA.16816.F32 R68, R108, R4.reuse, R68 ;  /* 0x000000046c44723c */ /* 0x090fea0000001844 */
[----:B------:R-:W-:Y:S01]  /*12500*/  FADD.FTZ R13, R203, R13 ;  /* 0x0000000dcb0d7221 */ /* 0x000fe20000010000 */
[C---:B------:R-:W-:Y:S05]  /*12510*/  HMMA.16816.F32 R72, R176.reuse, R4, R72 ;  /* 0x00000004b048723c */ /* 0x040fea0000001848 */
[----:B------:R-:W-:Y:S01]  /*12520*/  FADD.FTZ R0, R206, R13 ;  /* 0x0000000dce007221 */ /* 0x000fe20000010000 */
[-C--:B------:R-:W-:Y:S05]  /*12530*/  HMMA.16816.F32 R76, R176, R6.reuse, R76 ;  /* 0x00000006b04c723c */ /* 0x080fea000000184c */
[----:B------:R-:W-:Y:S01]  /*12540*/  FADD.FTZ R4, R208, R12 ;  /* 0x0000000cd0047221 */ /* 0x000fe20000010000 */
[----:B------:R-:W-:Y:S01]  /*12550*/  FADD.FTZ R5, R209, R0 ;  /* 0x00000000d1057221 */ /* 0x000fe20000010000 */
[----:B------:R-:W-:Y:S01]  /*12560*/  FADD.FTZ R0, R217, R2 ;  /* 0x00000002d9007221 */ /* 0x000fe20000010000 */
[C---:B------:R-:W-:Y:S04]  /*12570*/  HMMA.16816.F32 R80, R108.reuse, R6, R80 ;  /* 0x000000066c50723c */ /* 0x040fe80000001850 */
[----:B------:R-:W-:Y:S01]  /*12580*/  FADD.FTZ R5, R248, R5 ;  /* 0x00000005f8057221 */ /* 0x000fe20000010000 */
[----:B------:R-:W-:Y:S01]  /*12590*/  FADD.FTZ R2, R214, R4 ;  /* 0x00000004d6027221 */ /* 0x000fe20000010000 */
[----:B------:R-:W-:Y:S01]  /*125a0*/  FADD.FTZ R4, R211, R0 ;  /* 0x00000000d3047221 */ /* 0x000fe20000010000 */
[-C--:B-1----:R-:W-:Y:S04]  /*125b0*/  HMMA.16816.F32 R84, R108, R8.reuse, R84 ;  /* 0x000000086c54723c */ /* 0x082fe80000001854 */
        /* <DEDUP_REMOVED lines=9> */
[-C--:B------:R-:W-:Y:S04]  /*12650*/  HMMA.16816.F32 R92, R176, R10.reuse, R92 ;  /* 0x0000000ab05c723c */ /* 0x080fe8000000185c */
[----:B------:R-:W-:Y:S01]  /*12660*/  FADD.FTZ R4, R189, R3 ;  /* 0x00000003bd047221 */ /* 0x000fe20000010000 */
        /* <DEDUP_REMOVED lines=20> */
[----:B------:R-:W-:Y:S01]  /*127b0*/  STL [R1+0x14], R4 ;  /* 0x0000140401007387 */ /* 0x000fe20000100800 */
[----:B------:R-:W-:Y:S01]  /*127c0*/  FADD.FTZ R3, R191, R3 ;  /* 0x00000003bf037221 */ /* 0x000fe20000010000 */
[----:B------:R-:W-:Y:S01]  /*127d0*/  FADD.FTZ R2, R181, R2 ;  /* 0x00000002b5027221 */ /* 0x000fe20000010000 */
[----:B------:R-:W-:Y:S01]  /*127e0*/  FADD.FTZ R0, R184, R0 ;  /* 0x00000000b8007221 */ /* 0x000fe20000010000 */
[----:B------:R-:W-:Y:S02]  /*127f0*/  MOV R106, R103 ;  /* 0x00000067006a7202 */ /* 0x000fe40000000f00 */
[----:B------:R1:W-:Y:S04]  /*12800*/  STL [R1+0xc], R3 ;  /* 0x00000c0301007387 */ /* 0x0003e80000100800 */
[----:B------:R2:W-:Y:S04]  /*12810*/  STL [R1+0x8], R2 ;  /* 0x0000080201007387 */ /* 0x0005e80000100800 */
[----:B------:R2:W-:Y:S01]  /*12820*/  STL [R1+0x10], R0 ;  /* 0x0000100001007387 */ /* 0x0005e20000100800 */
[----:B-1----:R-:W-:Y:S01]  /*12830*/  MOV R3, R105 ;  /* 0x0000006900037202 */ /* 0x002fe20000000f00 */
[----:B------:R-:W-:Y:S06]  /*12840*/  @P0 BRA `(.L_x_173) ;  /* 0xffffffc000800947 */ /* 0x000fec000383ffff */
.L_x_172:
[----:B------:R-:W3:Y:S04]  /*12850*/  LDL.LU R8, [R1+0x14] ;  /* 0x0000140001087983 */ /* 0x000ee80000300800 */
[----:B------:R-:W4:Y:S04]  /*12860*/  LDL.LU R7, [R1+0xc] ;  /* 0x00000c0001077983 */ /* 0x000f280000300800 */
[----:B------:R-:W2:Y:S04]  /*12870*/  LDL.LU R6, [R1+0x8] ;  /* 0x0000080001067983 */ /* 0x000ea80000300800 */
[----:B------:R-:W5:Y:S01]  /*12880*/  LDL.LU R5, [R1+0x10] ;  /* 0x0000100001057983 */ /* 0x000f620000300800 */
[----:B------:R-:W1:Y:S01]  /*12890*/  S2UR UR6, SR_CgaCtaId ;  /* 0x00000000000679c3 */ /* 0x000e620000008800 */
[----:B------:R-:W-:Y:S01]  /*128a0*/  UISETP.NE.AND UP0, UPT, UR16, -0x1, UPT ;  /* 0xffffffff1000788c */ /* 0x000fe2000bf05270 */
[----:B------:R-:W-:Y:S01]  /*128b0*/  PLOP3.LUT P6, PT, PT, PT, PT, 0x8, 0x0 ;  /* 0x000000000000781c */ /* 0x000fe20003fce170 */
[----:B------:R-:W1:Y:S01]  /*128c0*/  S2R R12, SR_TID.X ;  /* 0x00000000000c7919 */ /* 0x000e620000002100 */
[----:B------:R-:W-:Y:S01]  /*128d0*/  UMOV UR7, 0x400 ;  /* 0x0000040000077882 */ /* 0x000fe20000000000 */
[----:B------:R-:W-:Y:S01]  /*128e0*/  IMAD.MOV.U32 R58, RZ, RZ, 0x20 ;  /* 0x00000020ff3a7424 */ /* 0x000fe200078e00ff */
[----:B------:R-:W1:Y:S01]  /*128f0*/  S2R R61, SR_TID.X ;  /* 0x00000000003d7919 */ /* 0x000e620000002100 */
[----:B------:R-:W-:-:S05]  /*12900*/  PLOP3.LUT P0, PT, PT, PT, UP0, 0x80, 0x0 ;  /* 0x000000000000781c */ /* 0x000fca0003f0f008 */
[----:B------:R-:W-:Y:S02]  /*12910*/  @UP0 ULDC.64 UR4, c[0x0][0x298] ;  /* 0x0000a60000040ab9 */ /* 0x000fe40000000a00 */
[----:B------:R-:W-:Y:S02]  /*12920*/  @UP0 UIMAD.WIDE.U32 UR8, UR16, UR4, URZ ;  /* 0x00000004100802a5 */ /* 0x000fe4000f8e003f */
[----:B-1----:R-:W-:Y:S02]  /*12930*/  ULEA UR4, UR6, UR7, 0x18 ;  /* 0x0000000706047291 */ /* 0x002fe4000f8ec03f */
[----:B------:R-:W-:Y:S01]  /*12940*/  @UP0 UIMAD UR6, UR16, UR5, UR9 ;  /* 0x00000005100602a4 */ /* 0x000fe2000f8e0209 */
[----:B------:R-:W-:-:S04]  /*12950*/  SHF.R.S32.HI R51, RZ, 0x1f, R12 ;  /* 0x0000001fff337819 */ /* 0x000fc8000001140c */
[CC--:B------:R-:W-:Y:S02]  /*12960*/  LEA.HI R9, R51.reuse, R12.reuse, RZ, 0x2 ;  /* 0x0000000c33097211 */ /* 0x0c0fe400078f10ff */
[----:B------:R-:W-:Y:S02]  /*12970*/  LEA.HI R51, R51, R12, RZ, 0x5 ;  /* 0x0000000c33337211 */ /* 0x000fe400078f28ff */
[----:B------:R-:W-:Y:S02]  /*12980*/  SHF.R.S32.HI R10, RZ, 0x2, R9 ;  /* 0x00000002ff0a7819 */ /* 0x000fe40000011409 */
[----:B------:R-:W-:Y:S02]  /*12990*/  SHF.R.S32.HI R60, RZ, 0x1f, R61 ;  /* 0x0000001fff3c7819 */ /* 0x000fe4000001143d */
[----:B------:R-:W-:Y:S02]  /*129a0*/  SHF.R.S32.HI R11, RZ, 0x1f, R10 ;  /* 0x0000001fff0b7819 */ /* 0x000fe4000001140a */
[----:B------:R-:W-:Y:S01]  /*129b0*/  LEA.HI R60, R60, R61, RZ, 0x2 ;  /* 0x0000003d3c3c7211 */ /* 0x000fe200078f10ff */
[----:B---3--:R-:W1:Y:S04]  /*129c0*/  SHFL.BFLY PT, R4, R8, 0x2, 0x1f ;  /* 0x0c401f0008047f89 */ /* 0x008e6800000e0000 */
[----:B----4-:R-:W3:Y:S04]  /*129d0*/  SHFL.BFLY PT, R3, R7, 0x2, 0x1f ;  /* 0x0c401f0007037f89 */ /* 0x010ee800000e0000 */
[----:B--2---:R-:W2:Y:S04]  /*129e0*/  SHFL.BFLY PT, R2, R6, 0x2, 0x1f ;  /* 0x0c401f0006027f89 */ /* 0x004ea800000e0000 */
[----:B-----5:R-:W4:Y:S01]  /*129f0*/  SHFL.BFLY PT, R0, R5, 0x2, 0x1f ;  /* 0x0c401f0005007f89 */ /* 0x020f2200000e0000 */
[----:B-1----:R-:W-:Y:S01]  /*12a00*/  FADD.FTZ R4, R4, R8 ;  /* 0x0000000804047221 */ /* 0x002fe20000010000 */
[----:B---3--:R-:W-:-:S04]  /*12a10*/  FADD.FTZ R3, R3, R7 ;  /* 0x0000000703037221 */ /* 0x008fc80000010000 */
[----:B------:R-:W1:Y:S01]  /*12a20*/  SHFL.BFLY PT, R7, R4, 0x1, 0x1f ;  /* 0x0c201f0004077f89 */ /* 0x000e6200000e0000 */
[----:B--2---:R-:W-:-:S03]  /*12a30*/  FADD.FTZ R2, R2, R6 ;  /* 0x0000000602027221 */ /* 0x004fc60000010000 */
[----:B------:R-:W2:Y:S01]  /*12a40*/  SHFL.BFLY PT, R6, R3, 0x1, 0x1f ;  /* 0x0c201f0003067f89 */ /* 0x000ea200000e0000 */
[----:B----4-:R-:W-:-:S03]  /*12a50*/  FADD.FTZ R0, R0, R5 ;  /* 0x0000000500007221 */ /* 0x010fc60000010000 */
[----:B------:R-:W3:Y:S04]  /*12a60*/  SHFL.BFLY PT, R5, R2, 0x1, 0x1f ;  /* 0x0c201f0002057f89 */ /* 0x000ee800000e0000 */
[----:B------:R-:W4:Y:S01]  /*12a70*/  SHFL.BFLY PT, R8, R0, 0x1, 0x1f ;  /* 0x0c201f0000087f89 */ /* 0x000f2200000e0000 */
[----:B-1----:R-:W-:Y:S01]  /*12a80*/  FADD.FTZ R55, R4, R7 ;  /* 0x0000000704377221 */ /* 0x002fe20000010000 */
[----:B------:R-:W-:Y:S01]  /*12a90*/  LEA.HI R4, R11, R10, RZ, 0x3 ;  /* 0x0000000a0b047211 */ /* 0x000fe200078f18ff */
[----:B--2---:R-:W-:Y:S01]  /*12aa0*/  FADD.FTZ R56, R3, R6 ;  /* 0x0000000603387221 */ /* 0x004fe20000010000 */
[----:B------:R-:W-:Y:S02]  /*12ab0*/  LOP3.LUT R6, R51, 0xffffffe0, RZ, 0xc0, !PT ;  /* 0xffffffe033067812 */ /* 0x000fe400078ec0ff */
[----:B------:R-:W-:Y:S01]  /*12ac0*/  SHF.R.S32.HI R51, RZ, 0x5, R51 ;  /* 0x00000005ff337819 */ /* 0x000fe20000011433 */
[----:B---3--:R-:W-:Y:S01]  /*12ad0*/  FADD.FTZ R57, R2, R5 ;  /* 0x0000000502397221 */ /* 0x008fe20000010000 */
[----:B------:R-:W-:Y:S01]  /*12ae0*/  LOP3.LUT R2, R4, 0xfffffff8, RZ, 0xc0, !PT ;  /* 0xfffffff804027812 */ /* 0x000fe200078ec0ff */
[----:B------:R-:W-:Y:S01]  /*12af0*/  IMAD.IADD R6, R12, 0x1, -R6 ;  /* 0x000000010c067824 */ /* 0x000fe200078e0a06 */
[----:B------:R-:W-:Y:S01]  /*12b00*/  LOP3.LUT R4, R9, 0xfffffffc, RZ, 0xc0, !PT ;  /* 0xfffffffc09047812 */ /* 0x000fe200078ec0ff */
[----:B----4-:R-:W-:Y:S01]  /*12b10*/  FADD.FTZ R59, R0, R8 ;  /* 0x00000008003b7221 */ /* 0x010fe20000010000 */
[----:B------:R-:W-:Y:S01]  /*12b20*/  LOP3.LUT R3, R60, 0xfffffffc, RZ, 0xc0, !PT ;  /* 0xfffffffc3c037812 */ /* 0x000fe200078ec0ff */
[----:B------:R-:W-:Y:S01]  /*12b30*/  IMAD.IADD R2, R10, 0x1, -R2 ;  /* 0x000000010a027824 */ /* 0x000fe200078e0a02 */
[----:B------:R-:W-:Y:S01]  /*12b40*/  FSETP.NE.FTZ.AND P4, PT, R55, RZ, PT ;  /* 0x000000ff3700720b */ /* 0x000fe20003f95000 */
[----:B------:R-:W-:Y:S01]  /*12b50*/  IMAD.IADD R5, R12, 0x1, -R4 ;  /* 0x000000010c057824 */ /* 0x000fe200078e0a04 */
[----:B------:R-:W-:Y:S01]  /*12b60*/  LOP3.LUT P5, RZ, R6, 0x3, RZ, 0xc0, !PT ;  /* 0x0000000306ff7812 */ /* 0x000fe200078ac0ff */
[----:B------:R-:W-:Y:S01]  /*12b70*/  IMAD.IADD R61, R61, 0x1, -R3 ;  /* 0x000000013d3d7824 */ /* 0x000fe200078e0a03 */
[----:B------:R-:W-:-:S02]  /*12b80*/  LEA.HI R0, R2, R2, RZ, 0x1 ;  /* 0x0000000202007211 */ /* 0x000fc400078f08ff */
[----:B------:R-:W-:Y:S02]  /*12b90*/  FSETP.NE.FTZ.AND P3, PT, R56, RZ, PT ;  /* 0x000000ff3800720b */ /* 0x000fe40003f75000 */
[----:B------:R-:W-:Y:S02]  /*12ba0*/  LOP3.LUT R4, R0, 0x3fffffe, RZ, 0xc0, !PT ;  /* 0x03fffffe00047812 */ /* 0x000fe400078ec0ff */
[----:B------:R-:W-:-:S03]  /*12bb0*/  SHF.R.S32.HI R0, RZ, 0x1, R0 ;  /* 0x00000001ff007819 */ /* 0x000fc60000011400 */
[----:B------:R-:W-:Y:S01]  /*12bc0*/  IMAD.IADD R4, R2, 0x1, -R4 ;  /* 0x0000000102047824 */ /* 0x000fe200078e0a04 */
[C---:B------:R-:W-:Y:S01]  /*12bd0*/  LOP3.LUT R3, R0.reuse, 0x1, RZ, 0xc0, !PT ;  /* 0x0000000100037812 */ /* 0x040fe200078ec0ff */
[----:B------:R-:W-:Y:S01]  /*12be0*/  IMAD R2, R51, 0x100, R5 ;  /* 0x0000010033027824 */ /* 0x000fe200078e0205 */
[----:B------:R-:W-:Y:S02]  /*12bf0*/  LOP3.LUT P1, RZ, R0, 0x2, RZ, 0xc0, !PT ;  /* 0x0000000200ff7812 */ /* 0x000fe4000782c0ff */
[----:B------:R-:W-:Y:S01]  /*12c00*/  ISETP.NE.U32.AND P2, PT, R3, 0x1, PT ;  /* 0x000000010300780c */ /* 0x000fe20003f45070 */
[----:B------:R-:W-:Y:S02]  /*12c10*/  IMAD R4, R4, 0x10, R2 ;  /* 0x0000001004047824 */ /* 0x000fe400078e0202 */
[----:B------:R-:W-:Y:S02]  /*12c20*/  IMAD.SHL.U32 R2, R0, 0x40, RZ ;  /* 0x0000004000027824 */ /* 0x000fe400078e00ff */
[----:B------:R-:W-:-:S02]  /*12c30*/  IMAD.MOV.U32 R0, RZ, RZ, 0x3f800000 ;  /* 0x3f800000ff007424 */ /* 0x000fc400078e00ff */
[----:B------:R-:W-:Y:S01]  /*12c40*/  IMAD.MOV.U32 R3, RZ, RZ, 0x3f800000 ;  /* 0x3f800000ff037424 */ /* 0x000fe200078e00ff */
[----:B------:R-:W-:-:S03]  /*12c50*/  LOP3.LUT R2, R2, 0xc0, RZ, 0xc0, !PT ;  /* 0x000000c002027812 */ /* 0x000fc600078ec0ff */
[----:B------:R1:W2:Y:S01]  /*12c60*/  @P4 MUFU.RCP R0, R55 ;  /* 0x0000003700004308 */ /* 0x0002a20000001000 */
[----:B------:R-:W-:-:S05]  /*12c70*/  LEA.HI R2, R2, R2, RZ, 0x1d ;  /* 0x0000000202027211 */ /* 0x000fca00078fe8ff */
[----:B------:R-:W-:-:S05]  /*12c80*/  IMAD.U32 R2, R4, 0x2, R2 ;  /* 0x0000000204027824 */ /* 0x000fca00078e0002 */
[----:B------:R-:W-:Y:S01]  /*12c90*/  LEA R16, R2, UR4, 0x1 ;  /* 0x0000000402107c11 */ /* 0x000fe2000f8e08ff */
[----:B------:R-:W-:Y:S06]  /*12ca0*/  @P0 BRA `(.L_x_176) ;  /* 0x00000000001c0947 */ /* 0x000fec0003800000 */
[----:B------:R-:W3:Y:S01]  /*12cb0*/  S2UR UR7, SR_CTAID.Y ;  /* 0x00000000000779c3 */ /* 0x000ee20000002600 */
[----:B------:R-:W-:Y:S01]  /*12cc0*/  ULDC.64 UR4, c[0x0][0x290] ;  /* 0x0000a40000047ab9 */ /* 0x000fe20000000a00 */
[----:B---3--:R-:W-:Y:S02]  /*12cd0*/  USHF.R.S32.HI UR6, URZ, 0x1f, UR7 ;  /* 0x0000001f3f067899 */ /* 0x008fe40008011407 */
[----:B------:R-:W-:Y:S02]  /*12ce0*/  UIMAD.WIDE.U32 UR8, UR7, UR4, URZ ;  /* 0x00000004070872a5 */ /* 0x000fe4000f8e003f */
[----:B------:R-:W-:-:S04]  /*12cf0*/  UIMAD UR6, UR6, UR4, URZ ;  /* 0x00000004060672a4 */ /* 0x000fc8000f8e023f */
[----:B------:R-:W-:-:S04]  /*12d00*/  UIMAD UR6, UR7, UR5, UR6 ;  /* 0x00000005070672a4 */ /* 0x000fc8000f8e0206 */
[----:B------:R-:W-:-:S12]  /*12d10*/  UIADD3 UR6, UR9, UR6, URZ ;  /* 0x0000000609067290 */ /* 0x000fd8000fffe03f */
.L_x_176:
[----:B------:R-:W-:Y:S01]  /*12d20*/  ULDC.U8 UR4, c[0x0][0x3d8] ;  /* 0x0000f60000047ab9 */ /* 0x000fe20000000000 */
[C---:B------:R-:W-:Y:S01]  /*12d30*/  IADD3 R17, R16.reuse, -0x10, RZ ;  /* 0xfffffff010117810 */ /* 0x040fe20007ffe0ff */
[----:B------:R-:W-:Y:S01]  /*12d40*/  ULDC.U8 UR7, c[0x0][0x3d9] ;  /* 0x0000f64000077ab9 */ /* 0x000fe20000000000 */
[----:B------:R-:W-:Y:S01]  /*12d50*/  ISETP.NE.AND P0, PT, RZ, UR4, PT ;  /* 0x00000004ff007c0c */ /* 0x000fe2000bf05270 */
[----:B------:R3:W4:Y:S01]  /*12d60*/  @P3 MUFU.RCP R3, R56 ;  /* 0x0000003800033308 */ /* 0x0007220000001000 */
[----:B------:R-:W-:Y:S01]  /*12d70*/  @P2 IADD3 R17, R16, 0x10, RZ ;  /* 0x0000001010112810 */ /* 0x000fe20007ffe0ff */
[C---:B--2---:R-:W-:Y:S01]  /*12d80*/  FMUL.FTZ R116, R0.reuse, R116 ;  /* 0x0000007400747220 */ /* 0x044fe20000410000 */
[----:B------:R-:W-:Y:S01]  /*12d90*/  ISETP.NE.OR P2, PT, RZ, UR7, !P0 ;  /* 0x00000007ff007c0c */ /* 0x000fe2000c745670 */
[C---:B------:R-:W-:Y:S01]  /*12da0*/  FMUL.FTZ R5, R0.reuse, R117 ;  /* 0x0000007500057220 */ /* 0x040fe20000410000 */
[C---:B------:R-:W-:Y:S01]  /*12db0*/  FMUL.FTZ R124, R0.reuse, R124 ;  /* 0x0000007c007c7220 */ /* 0x040fe20000410000 */
[C---:B------:R-:W-:Y:S01]  /*12dc0*/  FMUL.FTZ R125, R0.reuse, R125 ;  /* 0x0000007d007d7220 */ /* 0x040fe20000410000 */
[C---:B------:R-:W-:Y:S01]  /*12dd0*/  FMUL.FTZ R132, R0.reuse, R132 ;  /* 0x0000008400847220 */ /* 0x040fe20000410000 */
[C---:B------:R-:W-:Y:S01]  /*12de0*/  FMUL.FTZ R41, R0.reuse, R133 ;  /* 0x0000008500297220 */ /* 0x040fe20000410000 */
[----:B------:R-:W-:Y:S01]  /*12df0*/  FMUL.FTZ R136, R0, R136 ;  /* 0x0000008800887220 */ /* 0x000fe20000410000 */
[----:B------:R-:W-:-:S06]  /*12e00*/  CS2R R52, SRZ ;  /* 0x0000000000347805 */ /* 0x000fcc000001ff00 */
[----:B------:R-:W-:Y:S05]  /*12e10*/  @P2 BRA `(.L_x_177) ;  /* 0x00000000001c2947 */ /* 0x000fea0003800000 */
[----:B------:R-:W2:Y:S01]  /*12e20*/  S2UR UR5, SR_CTAID.Y ;  /* 0x00000000000579c3 */ /* 0x000ea20000002600 */
[----:B------:R-:W-:Y:S01]  /*12e30*/  ULDC UR4, c[0x0][0x2c4] ;  /* 0x0000b10000047ab9 */ /* 0x000fe20000000800 */
[----:B------:R-:W-:Y:S01]  /*12e40*/  PLOP3.LUT P6, PT, PT, PT, PT, 0x80, 0x0 ;  /* 0x000000000000781c */ /* 0x000fe20003fcf070 */
[----:B--2---:R-:W-:-:S04]  /*12e50*/  @!UP0 UIMAD UR16, UR5, UR4, URZ ;  /* 0x00000004051082a4 */ /* 0x004fc8000f8e023f */
[----:B------:R-:W-:Y:S02]  /*12e60*/  USHF.R.S32.HI UR4, URZ, 0x1f, UR16 ;  /* 0x0000001f3f047899 */ /* 0x000fe40008011410 */
[----:B------:R-:W-:-:S04]  /*12e70*/  IMAD.U32 R52, RZ, RZ, UR16 ;  /* 0x00000010ff347e24 */ /* 0x000fc8000f8e00ff */
[----:B------:R-:W-:-:S07]  /*12e80*/  MOV R53, UR4 ;  /* 0x0000000400357c02 */ /* 0x000fce0008000f00 */
.L_x_177:
[----:B------:R-:W-:Y:S01]  /*12e90*/  ISETP.NE.AND P2, PT, RZ, UR7, PT ;  /* 0x00000007ff007c0c */ /* 0x000fe2000bf45270 */
[----:B------:R-:W-:Y:S01]  /*12ea0*/  FMUL.FTZ R37, R0, R137 ;  /* 0x0000008900257220 */ /* 0x000fe20000410000 */
[----:B------:R-:W-:Y:S01]  /*12eb0*/  SEL R58, R58, 0xffffffe0, !P1 ;  /* 0xffffffe03a3a7807 */ /* 0x000fe20004800000 */
[C---:B------:R-:W-:Y:S01]  /*12ec0*/  FMUL.FTZ R148, R0.reuse, R148 ;  /* 0x0000009400947220 */ /* 0x040fe20000410000 */
[----:B------:R-:W-:Y:S01]  /*12ed0*/  PLOP3.LUT P1, PT, PT, PT, PT, 0x8, 0x0 ;  /* 0x000000000000781c */ /* 0x000fe20003f2e170 */
        /* <DEDUP_REMOVED lines=8> */
[----:B------:R-:W2:Y:S01]  /*12f60*/  @!P2 LDC R54, c[0x0][0x2c4] ;  /* 0x0000b100ff36ab82 */ /* 0x000ea20000000800 */
[----:B------:R-:W-:Y:S01]  /*12f70*/  @!P2 PLOP3.LUT P1, PT, P0, PT, PT, 0x80, 0x0 ;  /* 0x000000000000a81c */ /* 0x000fe2000072f070 */
[C---:B------:R-:W-:Y:S01]  /*12f80*/  FMUL.FTZ R15, R0.reuse, R69 ;  /* 0x00000045000f7220 */ /* 0x040fe20000410000 */
[----:B------:R-:W-:Y:S01]  /*12f90*/  FSETP.NE.FTZ.AND P0, PT, R57, RZ, PT ;  /* 0x000000ff3900720b */ /* 0x000fe20003f15000 */
[C---:B------:R-:W-:Y:S01]  /*12fa0*/  FMUL.FTZ R80, R0.reuse, R80 ;  /* 0x0000005000507220 */ /* 0x040fe20000410000 */
[C---:B------:R-:W-:Y:S01]  /*12fb0*/  FMUL.FTZ R11, R0.reuse, R81 ;  /* 0x00000051000b7220 */ /* 0x040fe20000410000 */
[C---:B------:R-:W-:Y:S01]  /*12fc0*/  FMUL.FTZ R84, R0.reuse, R84 ;  /* 0x0000005400547220 */ /* 0x040fe20000410000 */
[C---:B------:R-:W-:Y:S01]  /*12fd0*/  FMUL.FTZ R7, R0.reuse, R85 ;  /* 0x0000005500077220 */ /* 0x040fe20000410000 */
[C---:B------:R-:W-:Y:S01]  /*12fe0*/  FMUL.FTZ R96, R0.reuse, R96 ;  /* 0x0000006000607220 */ /* 0x040fe20000410000 */
[----:B------:R-:W-:Y:S01]  /*12ff0*/  FMUL.FTZ R45, R0, R97 ;  /* 0x00000061002d7220 */ /* 0x000fe20000410000 */
[----:B------:R-:W-:Y:S01]  /*13000*/  MOV R2, 0x3f800000 ;  /* 0x3f80000000027802 */ /* 0x000fe20000000f00 */
[C---:B----4-:R-:W-:Y:S01]  /*13010*/  FMUL.FTZ R118, R3.reuse, R118 ;  /* 0x0000007603767220 */ /* 0x050fe20000410000 */
[----:B------:R-:W-:Y:S01]  /*13020*/  MOV R0, 0x3f800000 ;  /* 0x3f80000000007802 */ /* 0x000fe20000000f00 */
[C---:B------:R-:W-:Y:S01]  /*13030*/  FMUL.FTZ R4, R3.reuse, R119 ;  /* 0x0000007703047220 */ /* 0x040fe20000410000 */
[C---:B------:R-:W-:Y:S01]  /*13040*/  FMUL.FTZ R126, R3.reuse, R126 ;  /* 0x0000007e037e7220 */ /* 0x040fe20000410000 */
[C---:B------:R-:W-:Y:S01]  /*13050*/  FMUL.FTZ R127, R3.reuse, R127 ;  /* 0x0000007f037f7220 */ /* 0x040fe20000410000 */
[----:B------:R-:W4:Y:S01]  /*13060*/  @P0 MUFU.RCP R2, R57 ;  /* 0x0000003900020308 */ /* 0x000f220000001000 */
[C---:B------:R-:W-:Y:S01]  /*13070*/  FMUL.FTZ R134, R3.reuse, R134 ;  /* 0x0000008603867220 */ /* 0x040fe20000410000 */
[C---:B------:R-:W-:Y:S01]  /*13080*/  FMUL.FTZ R40, R3.reuse, R135 ;  /* 0x0000008703287220 */ /* 0x040fe20000410000 */
[C---:B------:R-:W-:Y:S01]  /*13090*/  FMUL.FTZ R138, R3.reuse, R138 ;  /* 0x0000008a038a7220 */ /* 0x040fe20000410000 */
[C---:B------:R-:W-:Y:S01]  /*130a0*/  FMUL.FTZ R36, R3.reuse, R139 ;  /* 0x0000008b03247220 */ /* 0x040fe20000410000 */
[C---:B------:R-:W-:Y:S01]  /*130b0*/  FMUL.FTZ R150, R3.reuse, R150 ;  /* 0x0000009603967220 */ /* 0x040fe20000410000 */
[C---:B------:R-:W-:Y:S01]  /*130c0*/  FMUL.FTZ R32, R3.reuse, R151 ;  /* 0x0000009703207220 */ /* 0x040fe20000410000 */
[----:B------:R-:W-:Y:S01]  /*130d0*/  FMUL.FTZ R154, R3, R154 ;  /* 0x0000009a039a7220 */ /* 0x000fe20000410000 */
[----:B--2---:R-:W2:Y:S01]  /*130e0*/  @P1 LDC R54, c[0x0][0x2e4] ;  /* 0x0000b900ff361b82 */ /* 0x004ea20000000800 */
[----:B------:R-:W-:Y:S01]  /*130f0*/  FSETP.NE.FTZ.AND P1, PT, R59, RZ, PT ;  /* 0x000000ff3b00720b */ /* 0x000fe20003f35000 */
        /* <DEDUP_REMOVED lines=12> */
[----:B------:R-:W5:Y:S01]  /*131c0*/  @P1 MUFU.RCP R0, R59 ;  /* 0x0000003b00001308 */ /* 0x000f620000001000 */
        /* <DEDUP_REMOVED lines=25> */
[C---:B-----5:R-:W-:Y:S01]  /*13360*/  FMUL.FTZ R115, R0.reuse, R115 ;  /* 0x0000007300737220 */ /* 0x060fe20000410000 */
[C---:B------:R-:W-:Y:S01]  /*13370*/  FMUL.FTZ R6, R0.reuse, R114 ;  /* 0x0000007200067220 */ /* 0x040fe20000410000 */
[----:B------:R-:W-:Y:S01]  /*13380*/  F2FP.F16.F32.PACK_AB R5, R5, R116 ;  /* 0x000000740505723e */ /* 0x000fe200000000ff */
[----:B------:R-:W-:Y:S01]  /*13390*/  FMUL.FTZ R123, R0, R123 ;  /* 0x0000007b007b7220 */ /* 0x000fe20000410000 */
[----:B------:R-:W-:Y:S01]  /*133a0*/  F2FP.F16.F32.PACK_AB R4, R4, R118 ;  /* 0x000000760404723e */ /* 0x000fe200000000ff */
        /* <DEDUP_REMOVED lines=22> */
[----:B------:R-:W-:Y:S01]  /*13510*/  STS [R16], R5 ;  /* 0x0000000510007388 */ /* 0x000fe20000000800 */
[----:B------:R-:W-:Y:S01]  /*13520*/  F2FP.F16.F32.PACK_AB R0, R127, R126 ;  /* 0x0000007e7f00723e */ /* 0x000fe200000000ff */
[----:B------:R-:W4:Y:S01]  /*13530*/  S2UR UR4, SR_CTAID.X ;  /* 0x00000000000479c3 */ /* 0x000f220000002500 */
[----:B------:R-:W-:Y:S01]  /*13540*/  F2FP.F16.F32.PACK_AB R3, R3, R112 ;  /* 0x000000700303723e */ /* 0x000fe200000000ff */
[----:B------:R5:W-:Y:S01]  /*13550*/  STS [R16+0x200], R4 ;  /* 0x0002000410007388 */ /* 0x000be20000000800 */
[----:B------:R-:W-:Y:S01]  /*13560*/  F2FP.F16.F32.PACK_AB R6, R115, R6 ;  /* 0x000000067306723e */ /* 0x000fe200000000ff */
[----:B------:R-:W-:Y:S01]  /*13570*/  BSSY B0, `(.L_x_178) ;  /* 0x00000bd000007945 */ /* 0x000fe20003800000 */
        /* <DEDUP_REMOVED lines=17> */
[----:B------:R-:W-:Y:S01]  /*13690*/  F2FP.F16.F32.PACK_AB R32, R32, R150 ;  /* 0x000000962020723e */ /* 0x000fe200000000ff */
[----:B-----5:R-:W5:Y:S01]  /*136a0*/  @P2 LDC.64 R4, c[0x0][0x2c0] ;  /* 0x0000b000ff042b82 */ /* 0x020f620000000a00 */
[----:B------:R-:W-:Y:S02]  /*136b0*/  F2FP.F16.F32.PACK_AB R29, R29, R152 ;  /* 0x000000981d1d723e */ /* 0x000fe400000000ff */
[----:B-1----:R-:W-:-:S02]  /*136c0*/  IADD3 R2, R16, R58, RZ ;  /* 0x0000003a10027210 */ /* 0x002fc40007ffe0ff */
[----:B------:R-:W-:Y:S02]  /*136d0*/  F2FP.F16.F32.PACK_AB R28, R28, R154 ;  /* 0x0000009a1c1c723e */ /* 0x000fe400000000ff */
[----:B---3--:R-:W-:Y:S01]  /*136e0*/  IADD3 R0, R58, R17, RZ ;  /* 0x000000113a007210 */ /* 0x008fe20007ffe0ff */
[----:B------:R-:W-:Y:S01]  /*136f0*/  STS [R2], R41 ;  /* 0x0000002902007388 */ /* 0x000fe20000000800 */
[----:B------:R-:W-:Y:S02]  /*13700*/  F2FP.F16.F32.PACK_AB R31, R31, R144 ;  /* 0x000000901f1f723e */ /* 0x000fe400000000ff */
[----:B------:R-:W-:Y:S01]  /*13710*/  F2FP.F16.F32.PACK_AB R30, R147, R30 ;  /* 0x0000001e931e723e */ /* 0x000fe200000000ff */
[----:B------:R-:W-:Y:S01]  /*13720*/  STS [R2+0x200], R40 ;  /* 0x0002002802007388 */ /* 0x000fe20000000800 */
[----:B------:R-:W-:Y:S01]  /*13730*/  F2FP.F16.F32.PACK_AB R27, R27, R156 ;  /* 0x0000009c1b1b723e */ /* 0x000fe200000000ff */
[----:B--2---:R-:W1:Y:S01]  /*13740*/  @!P2 LDC R3, c[0x0][0x270] ;  /* 0x00009c00ff03ab82 */ /* 0x004e620000000800 */
[----:B------:R-:W-:Y:S01]  /*13750*/  F2FP.F16.F32.PACK_AB R26, R159, R26 ;  /* 0x0000001a9f1a723e */ /* 0x000fe200000000ff */
[----:B------:R-:W-:Y:S01]  /*13760*/  STS [R0], R37 ;  /* 0x0000002500007388 */ /* 0x000fe20000000800 */
        /* <DEDUP_REMOVED lines=35> */
[----:B------:R-:W-:Y:S04]  /*139a0*/  STS [R17+0x3000], R27 ;  /* 0x0030001b11007388 */ /* 0x000fe80000000800 */
[----:B------:R-:W-:Y:S04]  /*139b0*/  STS [R17+0x3200], R26 ;  /* 0x0032001a11007388 */ /* 0x000fe80000000800 */
[----:B------:R2:W-:Y:S04]  /*139c0*/  STS [R2+0x2000], R25 ;  /* 0x0020001902007388 */ /* 0x0005e80000000800 */
[----:B------:R3:W-:Y:S04]  /*139d0*/  STS [R2+0x2200], R24 ;  /* 0x0022001802007388 */ /* 0x0007e80000000800 */
[----:B------:R-:W-:Y:S04]  /*139e0*/  STS [R0+0x2000], R21 ;  /* 0x0020001500007388 */ /* 0x000fe80000000800 */
[----:B------:R-:W-:Y:S04]  /*139f0*/  STS [R0+0x2200], R20 ;  /* 0x0022001400007388 */ /* 0x000fe80000000800 */
[----:B------:R4:W-:Y:S04]  /*13a00*/  STS [R2+0x3000], R23 ;  /* 0x0030001702007388 */ /* 0x0009e80000000800 */
[----:B------:R5:W-:Y:S04]  /*13a10*/  STS [R2+0x3200], R22 ;  /* 0x0032001602007388 */ /* 0x000be80000000800 */
[----:B------:R-:W-:Y:S01]  /*13a20*/  STS [R0+0x3000], R19 ;  /* 0x0030001300007388 */ /* 0x000fe20000000800 */
[----:B--2---:R-:W-:-:S03]  /*13a30*/  MOV R25, 0x7f800000 ;  /* 0x7f80000000197802 */ /* 0x004fc60000000f00 */
[----:B------:R-:W-:Y:S01]  /*13a40*/  STS [R0+0x3200], R18 ;  /* 0x0032001200007388 */ /* 0x000fe20000000800 */
[----:B---3--:R-:W-:-:S03]  /*13a50*/  MOV R24, 0x7f800000 ;  /* 0x7f80000000187802 */ /* 0x008fc60000000f00 */
[----:B------:R2:W-:Y:S04]  /*13a60*/  STS [R16+0x4000], R15 ;  /* 0x0040000f10007388 */ /* 0x0005e80000000800 */
[----:B------:R3:W-:Y:S04]  /*13a70*/  STS [R16+0x4200], R14 ;  /* 0x0042000e10007388 */ /* 0x0007e80000000800 */
[----:B------:R1:W-:Y:S01]  /*13a80*/  STS [R17+0x4000], R11 ;  /* 0x0040000b11007388 */ /* 0x0003e20000000800 */
[----:B----4-:R-:W-:-:S03]  /*13a90*/  MOV R23, 0x7f800000 ;  /* 0x7f80000000177802 */ /* 0x010fc60000000f00 */
[----:B------:R4:W-:Y:S01]  /*13aa0*/  STS [R17+0x4200], R10 ;  /* 0x0042000a11007388 */ /* 0x0009e20000000800 */
[----:B-----5:R-:W-:-:S03]  /*13ab0*/  MOV R22, 0x7f800000 ;  /* 0x7f80000000167802 */ /* 0x020fc60000000f00 */
[----:B------:R-:W-:Y:S04]  /*13ac0*/  STS [R16+0x5000], R13 ;  /* 0x0050000d10007388 */ /* 0x000fe80000000800 */
[----:B------:R5:W-:Y:S04]  /*13ad0*/  STS [R16+0x5200], R12 ;  /* 0x0052000c10007388 */ /* 0x000be80000000800 */
[----:B------:R5:W-:Y:S01]  /*13ae0*/  STS [R17+0x5000], R9 ;  /* 0x0050000911007388 */ /* 0x000be20000000800 */
[----:B--2---:R-:W2:Y:S03]  /*13af0*/  @P1 LDC R15, c[0x0][0x2e8] ;  /* 0x0000ba00ff0f1b82 */ /* 0x004ea60000000800 */
[----:B------:R5:W-:Y:S01]  /*13b00*/  STS [R17+0x5200], R8 ;  /* 0x0052000811007388 */ /* 0x000be20000000800 */
[----:B---3--:R-:W-:Y:S03]  /*13b10*/  @P0 MUFU.LG2 R14, R57 ;  /* 0x00000039000e0308 */ /* 0x008fe60000000c00 */
[----:B------:R3:W-:Y:S01]  /*13b20*/  STS [R2+0x4000], R7 ;  /* 0x0040000702007388 */ /* 0x0007e20000000800 */
[----:B-1----:R-:W1:Y:S03]  /*13b30*/  @P3 LDC R11, c[0x0][0x2e8] ;  /* 0x0000ba00ff0b3b82 */ /* 0x002e660000000800 */
[----:B------:R-:W-:Y:S04]  /*13b40*/  STS [R2+0x4200], R47 ;  /* 0x0042002f02007388 */ /* 0x000fe80000000800 */
[----:B------:R-:W-:Y:S01]  /*13b50*/  STS [R0+0x4000], R45 ;  /* 0x0040002d00007388 */ /* 0x000fe20000000800 */
[----:B----4-:R-:W4:Y:S03]  /*13b60*/  @P2 LDC R10, c[0x0][0x2c0] ;  /* 0x0000b000ff0a2b82 */ /* 0x010f260000000800 */
[----:B------:R-:W-:Y:S01]  /*13b70*/  STS [R0+0x4200], R44 ;  /* 0x0042002c00007388 */ /* 0x000fe20000000800 */
[----:B-----5:R-:W-:-:S03]  /*13b80*/  SHF.R.S32.HI R12, RZ, 0x2, R60 ;  /* 0x00000002ff0c7819 */ /* 0x020fc6000001143c */
[----:B------:R-:W-:Y:S01]  /*13b90*/  STS [R2+0x5000], R46 ;  /* 0x0050002e02007388 */ /* 0x000fe20000000800 */
[----:B------:R-:W5:Y:S03]  /*13ba0*/  @P4 LDC R9, c[0x0][0x2e8] ;  /* 0x0000ba00ff094b82 */ /* 0x000f660000000800 */
[----:B------:R2:W-:Y:S01]  /*13bb0*/  STS [R2+0x5200], R48 ;  /* 0x0052003002007388 */ /* 0x0005e20000000800 */
[----:B------:R-:W-:Y:S03]  /*13bc0*/  @P4 MUFU.LG2 R8, R55 ;  /* 0x0000003700084308 */ /* 0x000fe60000000c00 */
[----:B------:R-:W-:Y:S01]  /*13bd0*/  STS [R0+0x5000], R49 ;  /* 0x0050003100007388 */ /* 0x000fe20000000800 */
[----:B------:R-:W4:Y:S03]  /*13be0*/  @P0 LDC R16, c[0x0][0x2e8] ;  /* 0x0000ba00ff100b82 */ /* 0x000f260000000800 */
[----:B------:R1:W-:Y:S01]  /*13bf0*/  STS [R0+0x5200], R50 ;  /* 0x0052003200007388 */ /* 0x0003e20000000800 */
[----:B---3--:R-:W3:Y:S04]  /*13c00*/  @P3 MUFU.LG2 R7, R56 ;  /* 0x0000003800073308 */ /* 0x008ee80000000c00 */
[----:B------:R-:W-:Y:S01]  /*13c10*/  BAR.SYNC.DEFER_BLOCKING 0x0 ;  /* 0x0000000000007b1d */ /* 0x000fe20000010000 */
[----:B------:R-:W-:-:S05]  /*13c20*/  @!P2 MOV R10, 0x1 ;  /* 0x00000001000aa802 */ /* 0x000fca0000000f00 */
[----:B------:R-:W5:Y:S01]  /*13c30*/  S2R R6, SR_CTAID.Y ;  /* 0x0000000000067919 */ /* 0x000f620000002600 */
[----:B------:R-:W5:Y:S01]  /*13c40*/  S2R R26, SR_CTAID.Z ;  /* 0x00000000001a7919 */ /* 0x000f620000002700 */
[----:B--2---:R-:W-:Y:S01]  /*13c50*/  @P2 MOV R2, 0x1 ;  /* 0x0000000100022802 */ /* 0x004fe20000000f00 */
[----:B------:R-:W-:Y:S02]  /*13c60*/  @!P2 IMAD R2, R54, R3, RZ ;  /* 0x000000033602a224 */ /* 0x000fe400078e02ff */
[----:B-1----:R-:W-:Y:S01]  /*13c70*/  @P2 IMAD R0, R5, R4, RZ ;  /* 0x0000000405002224 */ /* 0x002fe200078e02ff */
[----:B------:R-:W-:Y:S01]  /*13c80*/  @!P2 MOV R0, R54 ;  /* 0x000000360000a202 */ /* 0x000fe20000000f00 */
[----:B---3--:R-:W-:Y:S01]  /*13c90*/  @P3 FMUL.FTZ R4, R7, 0.69314718246459960938 ;  /* 0x3f31721807043820 */ /* 0x008fe20000410000 */
[----:B------:R1:W2:Y:S03]  /*13ca0*/  LDS.128 R36, [R234+0x1800] ;  /* 0x00180000ea247984 */ /* 0x0002a60000000c00 */
[----:B------:R-:W-:Y:S01]  /*13cb0*/  @P3 FFMA.FTZ R24, R104, R11, R4 ;  /* 0x0000000b68183223 */ /* 0x000fe20000010004 */
[----:B------:R1:W3:Y:S01]  /*13cc0*/  LDS.128 R32, [R234+0x3800] ;  /* 0x00380000ea207984 */ /* 0x0002e20000000c00 */
[----:B------:R-:W-:-:S03]  /*13cd0*/  @P0 FMUL.FTZ R4, R14, 0.69314718246459960938 ;  /* 0x3f3172180e040820 */ /* 0x000fc60000410000 */
[----:B------:R1:W1:Y:S01]  /*13ce0*/  LDS.128 R28, [R234+0x5800] ;  /* 0x00580000ea1c7984 */ /* 0x0002620000000c00 */
[----:B----4-:R-:W-:Y:S01]  /*13cf0*/  @P0 FFMA.FTZ R23, R103, R16, R4 ;  /* 0x0000001067170223 */ /* 0x010fe20000010004 */
[----:B-----5:R-:W-:Y:S01]  /*13d00*/  IMAD R3, R6, R2, RZ ;  /* 0x0000000206037224 */ /* 0x020fe200078e02ff */
[----:B------:R-:W-:Y:S01]  /*13d10*/  IADD3 R2, R12, 0x20, RZ ;  /* 0x000000200c027810 */ /* 0x000fe20007ffe0ff */
[----:B------:R-:W4:Y:S03]  /*13d20*/  @P1 MUFU.LG2 R6, R59 ;  /* 0x0000003b00061308 */ /* 0x000f260000000c00 */
[----:B------:R-:W-:Y:S02]  /*13d30*/  SEL R5, R3, RZ, !P6 ;  /* 0x000000ff03057207 */ /* 0x000fe40007000000 */
[----:B------:R-:W-:Y:S01]  /*13d40*/  ISETP.GE.AND P6, PT, R2, UR14, PT ;  /* 0x0000000e02007c0c */ /* 0x000fe2000bfc6270 */
[----:B------:R-:W-:Y:S01]  /*13d50*/  @P4 FMUL.FTZ R2, R8, 0.69314718246459960938 ;  /* 0x3f31721808024820 */ /* 0x000fe20000410000 */
[----:B------:R-:W-:Y:S01]  /*13d60*/  IADD3 R3, R12, 0x40, RZ ;  /* 0x000000400c037810 */ /* 0x000fe20007ffe0ff */
[----:B------:R-:W-:-:S02]  /*13d70*/  IMAD R0, R26, R0, R5 ;  /* 0x000000001a007224 */ /* 0x000fc400078e0205 */
[----:B------:R-:W-:Y:S01]  /*13d80*/  @P4 FFMA.FTZ R25, R105, R9, R2 ;  /* 0x0000000969194223 */ /* 0x000fe20000010002 */
[----:B------:R-:W-:Y:S01]  /*13d90*/  IMAD R2, R10, UR4, RZ ;  /* 0x000000040a027c24 */ /* 0x000fe2000f8e02ff */
[----:B------:R-:W-:-:S04]  /*13da0*/  ISETP.GE.AND P2, PT, R3, UR14, PT ;  /* 0x0000000e03007c0c */ /* 0x000fc8000bf46270 */
[----:B------:R-:W-:Y:S01]  /*13db0*/  SHF.L.U32 R2, R2, 0x7, RZ ;  /* 0x0000000702027819 */ /* 0x000fe200000006ff */
[----:B----4-:R-:W-:-:S03]  /*13dc0*/  @P1 FMUL.FTZ R3, R6, 0.69314718246459960938 ;  /* 0x3f31721806031820 */ /* 0x010fc60000410000 */
[----:B------:R-:W-:Y:S01]  /*13dd0*/  IADD3 R14, P4, P3, R2, R52, R0 ;  /* 0x00000034020e7210 */ /* 0x000fe20007b9e000 */
[----:B------:R-:W-:Y:S01]  /*13de0*/  @P1 FFMA.FTZ R22, R102, R15, R3 ;  /* 0x0000000f66161223 */ /* 0x000fe20000010003 */
[----:B------:R-:W-:Y:S02]  /*13df0*/  SHF.R.S32.HI R5, RZ, 0x1f, R2 ;  /* 0x0000001fff057819 */ /* 0x000fe40000011402 */
[----:B------:R-:W-:Y:S02]  /*13e00*/  SHF.R.S32.HI R0, RZ, 0x1f, R0 ;  /* 0x0000001fff007819 */ /* 0x000fe40000011400 */
[----:B------:R-:W-:Y:S02]  /*13e10*/  SHF.L.U32 R15, R61, 0x3, RZ ;  /* 0x000000033d0f7819 */ /* 0x000fe400000006ff */
[----:B------:R-:W-:Y:S01]  /*13e20*/  IADD3.X R11, R5, R53, R0, P4, P3 ;  /* 0x00000035050b7210 */ /* 0x000fe200027e6400 */
[----:B-123--:R-:W-:Y:S06]  /*13e30*/  @P5 BRA `(.L_x_179) ;  /* 0x0000000000c05947 */ /* 0x00efec0003800000 */
[----:B------:R-:W1:Y:S01]  /*13e40*/  S2R R3, SR_TID.X ;  /* 0x0000000000037919 */ /* 0x000e620000002100 */
[----:B------:R-:W-:-:S04]  /*13e50*/  SHF.R.S32.HI R2, RZ, 0x1f, R51 ;  /* 0x0000001fff027819 */ /* 0x000fc80000011433 */
[----:B------:R-:W-:-:S04]  /*13e60*/  LEA.HI R2, R2, R51, RZ, 0x2 ;  /* 0x0000003302027211 */ /* 0x000fc800078f10ff */
[----:B------:R-:W-:-:S05]  /*13e70*/  LOP3.LUT R2, R2, 0xffffffc, RZ, 0xc0, !PT ;  /* 0x0ffffffc02027812 */ /* 0x000fca00078ec0ff */
[----:B------:R-:W-:Y:S01]  /*13e80*/  IMAD.IADD R2, R51, 0x1, -R2 ;  /* 0x0000000133027824 */ /* 0x000fe200078e0a02 */
[----:B-1----:R-:W-:-:S04]  /*13e90*/  SHF.R.S32.HI R0, RZ, 0x1f, R3 ;  /* 0x0000001fff007819 */ /* 0x002fc80000011403 */
[----:B------:R-:W-:-:S04]  /*13ea0*/  LEA.HI R0, R0, R3, RZ, 0x5 ;  /* 0x0000000300007211 */ /* 0x000fc800078f28ff */
[----:B------:R-:W-:-:S05]  /*13eb0*/  LOP3.LUT R0, R0, 0xffffffe0, RZ, 0xc0, !PT ;  /* 0xffffffe000007812 */ /* 0x000fca00078ec0ff */
[----:B------:R-:W-:-:S05]  /*13ec0*/  IMAD.IADD R0, R3, 0x1, -R0 ;  /* 0x0000000103007824 */ /* 0x000fca00078e0a00 */
[----:B------:R-:W-:-:S04]  /*13ed0*/  SHF.R.S32.HI R3, RZ, 0x1f, R0 ;  /* 0x0000001fff037819 */ /* 0x000fc80000011400 */
[----:B------:R-:W-:-:S04]  /*13ee0*/  LEA.HI R0, R3, R0, RZ, 0x2 ;  /* 0x0000000003007211 */ /* 0x000fc800078f10ff */
[----:B------:R-:W-:-:S05]  /*13ef0*/  SHF.R.S32.HI R0, RZ, 0x2, R0 ;  /* 0x00000002ff007819 */ /* 0x000fca0000011400 */
[----:B------:R-:W-:-:S04]  /*13f00*/  IMAD R0, R2, 0x10, R0 ;  /* 0x0000001002007824 */ /* 0x000fc800078e0200 */
[C---:B------:R-:W-:Y:S01]  /*13f10*/  VIADD R3, R0.reuse, 0x8 ;  /* 0x0000000800037836 */ /* 0x040fe20000000000 */
[C---:B------:R-:W-:Y:S01]  /*13f20*/  ISETP.GE.AND P5, PT, R0.reuse, UR14, PT ;  /* 0x0000000e00007c0c */ /* 0x040fe2000bfa6270 */
[C---:B------:R-:W-:Y:S02]  /*13f30*/  VIADD R4, R0.reuse, 0x40 ;  /* 0x0000004000047836 */ /* 0x040fe40000000000 */
[----:B------:R-:W-:Y:S01]  /*13f40*/  VIADD R5, R0, 0x48 ;  /* 0x0000004800057836 */ /* 0x000fe20000000000 */
[----:B------:R-:W-:Y:S02]  /*13f50*/  ISETP.GE.AND P4, PT, R3, UR14, PT ;  /* 0x0000000e03007c0c */ /* 0x000fe4000bf86270 */
[----:B------:R-:W-:Y:S02]  /*13f60*/  ISETP.GE.AND P3, PT, R4, UR14, PT ;  /* 0x0000000e04007c0c */ /* 0x000fe4000bf66270 */
[----:B------:R-:W-:-:S05]  /*13f70*/  ISETP.GE.AND P1, PT, R5, UR14, PT ;  /* 0x0000000e05007c0c */ /* 0x000fca000bf26270 */
[----:B------:R-:W1:Y:S01]  /*13f80*/  @!P5 LDC.64 R6, c[0x0][0x2b0] ;  /* 0x0000ac00ff06db82 */ /* 0x000e620000000a00 */
[----:B------:R-:W-:-:S03]  /*13f90*/  @!P5 IMAD R0, R0, R10, RZ ;  /* 0x0000000a0000d224 */ /* 0x000fc600078e02ff */
[----:B------:R-:W-:Y:S02]  /*13fa0*/  @!P4 IMAD R3, R3, R10, RZ ;  /* 0x0000000a0303c224 */ /* 0x000fe400078e02ff */
[C---:B------:R-:W-:Y:S02]  /*13fb0*/  @!P5 IADD3 R2, P0, R0.reuse, R14, RZ ;  /* 0x0000000e0002d210 */ /* 0x040fe40007f1e0ff */
[----:B------:R-:W2:Y:S02]  /*13fc0*/  @!P4 LDC.64 R16, c[0x0][0x2b0] ;  /* 0x0000ac00ff10cb82 */ /* 0x000ea40000000a00 */
[----:B------:R-:W-:-:S06]  /*13fd0*/  @!P5 LEA.HI.X.SX32 R0, R0, R11, 0x1, P0 ;  /* 0x0000000b0000d211 */ /* 0x000fcc00000f0eff */
[----:B------:R-:W3:Y:S01]  /*13fe0*/  @!P3 LDC.64 R20, c[0x0][0x2b0] ;  /* 0x0000ac00ff14bb82 */ /* 0x000ee20000000a00 */
[----:B-1----:R-:W-:-:S07]  /*13ff0*/  @!P5 LEA R8, P0, R2, R6, 0x2 ;  /* 0x000000060208d211 */ /* 0x002fce00078010ff */
[----:B------:R-:W1:Y:S01]  /*14000*/  @!P1 LDC.64 R18, c[0x0][0x2b0] ;  /* 0x0000ac00ff129b82 */ /* 0x000e620000000a00 */
[----:B------:R-:W-:Y:S01]  /*14010*/  @!P5 LEA.HI.X R9, R2, R7, R0, 0x2, P0 ;  /* 0x000000070209d211 */ /* 0x000fe200000f1400 */
[----:B------:R-:W-:Y:S01]  /*14020*/  @!P3 IMAD R2, R4, R10, RZ ;  /* 0x0000000a0402b224 */ /* 0x000fe200078e02ff */
[----:B------:R-:W-:-:S03]  /*14030*/  @!P4 IADD3 R0, P0, R3, R14, RZ ;  /* 0x0000000e0300c210 */ /* 0x000fc60007f1e0ff */
[----:B------:R4:W-:Y:S01]  /*14040*/  @!P5 STG.E desc[UR18][R8.64], R25 ;  /* 0x000000190800d986 */ /* 0x0009e2000c101912 */
[----:B------:R-:W-:Y:S02]  /*14050*/  @!P4 LEA.HI.X.SX32 R3, R3, R11, 0x1, P0 ;  /* 0x0000000b0303c211 */ /* 0x000fe400000f0eff */
[----:B--2---:R-:W-:-:S04]  /*14060*/  @!P4 LEA R6, P0, R0, R16, 0x2 ;  /* 0x000000100006c211 */ /* 0x004fc800078010ff */
[----:B------:R-:W-:Y:S01]  /*14070*/  @!P4 LEA.HI.X R7, R0, R17, R3, 0x2, P0 ;  /* 0x000000110007c211 */ /* 0x000fe200000f1403 */
[----:B------:R-:W-:Y:S01]  /*14080*/  @!P1 IMAD R3, R5, R10, RZ ;  /* 0x0000000a05039224 */ /* 0x000fe200078e02ff */
[----:B------:R-:W-:-:S03]  /*14090*/  @!P3 IADD3 R0, P0, R2, R14, RZ ;  /* 0x0000000e0200b210 */ /* 0x000fc60007f1e0ff */
[----:B------:R4:W-:Y:S01]  /*140a0*/  @!P4 STG.E desc[UR18][R6.64], R24 ;  /* 0x000000180600c986 */ /* 0x0009e2000c101912 */
[----:B------:R-:W-:Y:S02]  /*140b0*/  @!P3 LEA.HI.X.SX32 R2, R2, R11, 0x1, P0 ;  /* 0x0000000b0202b211 */ /* 0x000fe400000f0eff */
[----:B---3--:R-:W-:-:S04]  /*140c0*/  @!P3 LEA R4, P0, R0, R20, 0x2 ;  /* 0x000000140004b211 */ /* 0x008fc800078010ff */
[----:B------:R-:W-:Y:S02]  /*140d0*/  @!P3 LEA.HI.X R5, R0, R21, R2, 0x2, P0 ;  /* 0x000000150005b211 */ /* 0x000fe400000f1402 */
[----:B------:R-:W-:-:S03]  /*140e0*/  @!P1 IADD3 R0, P0, R3, R14, RZ ;  /* 0x0000000e03009210 */ /* 0x000fc60007f1e0ff */
[----:B------:R4:W-:Y:S01]  /*140f0*/  @!P3 STG.E desc[UR18][R4.64], R23 ;  /* 0x000000170400b986 */ /* 0x0009e2000c101912 */
[----:B------:R-:W-:Y:S02]  /*14100*/  @!P1 LEA.HI.X.SX32 R3, R3, R11, 0x1, P0 ;  /* 0x0000000b03039211 */ /* 0x000fe400000f0eff */
[----:B-1----:R-:W-:-:S04]  /*14110*/  @!P1 LEA R2, P0, R0, R18, 0x2 ;  /* 0x0000001200029211 */ /* 0x002fc800078010ff */
[----:B------:R-:W-:-:S05]  /*14120*/  @!P1 LEA.HI.X R3, R0, R19, R3, 0x2, P0 ;  /* 0x0000001300039211 */ /* 0x000fca00000f1403 */
[----:B------:R4:W-:Y:S04]  /*14130*/  @!P1 STG.E desc[UR18][R2.64], R22 ;  /* 0x0000001602009986 */ /* 0x0009e8000c101912 */
.L_x_179:
[----:B------:R-:W-:Y:S05]  /*14140*/  BSYNC B0 ;  /* 0x0000000000007941 */ /* 0x000fea0003800000 */
.L_x_178:
[----:B----4-:R-:W-:Y:S01]  /*14150*/  SHF.R.S32.HI R3, RZ, 0x1f, R15 ;  /* 0x0000001fff037819 */ /* 0x010fe2000001140f */
[----:B------:R-:W-:Y:S01]  /*14160*/  IMAD.U32 R4, RZ, RZ, UR17 ;  /* 0x00000011ff047e24 */ /* 0x000fe2000f8e00ff */
[----:B------:R-:W-:Y:S01]  /*14170*/  IADD3 R2, P1, R15, UR8, RZ ;  /* 0x000000080f027c10 */ /* 0x000fe2000ff3e0ff */
[----:B------:R-:W-:Y:S01]  /*14180*/  ULDC.64 UR4, c[0x0][0x2a0] ;  /* 0x0000a80000047ab9 */ /* 0x000fe20000000a00 */
[----:B------:R-:W-:Y:S01]  /*14190*/  SHF.R.S32.HI R13, RZ, 0x1f, R12 ;  /* 0x0000001fff0d7819 */ /* 0x000fe2000001140c */
[C---:B------:R-:W-:Y:S01]  /*141a0*/  VIADD R0, R12.reuse, 0x60 ;  /* 0x000000600c007836 */ /* 0x040fe20000000000 */
[----:B------:R-:W-:Y:S01]  /*141b0*/  IADD3.X R3, R3, UR6, RZ, P1, !PT ;  /* 0x0000000603037c10 */ /* 0x000fe20008ffe4ff */
[----:B------:R1:W2:Y:S01]  /*141c0*/  LDS.128 R20, [R234] ;  /* 0x00000000ea147984 */ /* 0x0002a20000000c00 */
[----:B------:R-:W-:Y:S01]  /*141d0*/  ISETP.GE.AND P1, PT, R12, UR14, PT ;  /* 0x0000000e0c007c0c */ /* 0x000fe2000bf26270 */
[----:B------:R-:W-:Y:S01]  /*141e0*/  BSSY B0, `(.L_x_180) ;  /* 0x0000017000007945 */ /* 0x000fe20003800000 */
[----:B------:R-:W-:Y:S01]  /*141f0*/  SHF.R.S32.HI R5, RZ, 0x1f, R26 ;  /* 0x0000001fff057819 */ /* 0x000fe2000001141a */
[----:B------:R-:W-:Y:S01]  /*14200*/  IMAD.WIDE.U32 R10, R26, UR4, R2 ;  /* 0x000000041a0a7c25 */ /* 0x000fe2000f8e0002 */
[----:B------:R1:W3:Y:S01]  /*14210*/  LDS.128 R16, [R234+0x2000] ;  /* 0x00200000ea107984 */ /* 0x0002e20000000c00 */
[----:B------:R-:W-:-:S02]  /*14220*/  ISETP.GE.AND P0, PT, R0, UR14, PT ;  /* 0x0000000e00007c0c */ /* 0x000fc4000bf06270 */
[----:B------:R-:W-:Y:S02]  /*14230*/  IMAD.WIDE R2, R4, 0x80, R12 ;  /* 0x0000008004027825 */ /* 0x000fe400078e020c */
[----:B------:R1:W4:Y:S02]  /*14240*/  LDS.128 R12, [R234+0x4000] ;  /* 0x00400000ea0c7984 */ /* 0x0003240000000c00 */
[----:B------:R-:W-:-:S04]  /*14250*/  IMAD R0, R5, UR4, RZ ;  /* 0x0000000405007c24 */ /* 0x000fc8000f8e02ff */
[----:B------:R-:W-:-:S04]  /*14260*/  IMAD R0, R26, UR5, R0 ;  /* 0x000000051a007c24 */ /* 0x000fc8000f8e0200 */
[----:B------:R-:W-:Y:S01]  /*14270*/  IMAD.IADD R9, R0, 0x1, R11 ;  /* 0x0000000100097824 */ /* 0x000fe200078e020b */
[----:B------:R-:W-:Y:S06]  /*14280*/  @P1 BRA `(.L_x_181) ;  /* 0x0000000000301947 */ /* 0x000fec0003800000 */
        /* <DEDUP_REMOVED lines=12> */
.L_x_181:
[----:B------:R-:W-:Y:S05]  /*14350*/  BSYNC B0 ;  /* 0x0000000000007941 */ /* 0x000fea0003800000 */
.L_x_180:
        /* <DEDUP_REMOVED lines=20> */
.L_x_183:
[----:B------:R-:W-:Y:S05]  /*144a0*/  BSYNC B0 ;  /* 0x0000000000007941 */ /* 0x000fea0003800000 */
.L_x_182:
[----:B-1----:R1:W1:Y:S01]  /*144b0*/  LDS.128 R20, [R234+0x1000] ;  /* 0x00100000ea147984 */ /* 0x0022620000000c00 */
[----:B------:R-:W-:Y:S03]  /*144c0*/  BSSY B0, `(.L_x_184) ;  /* 0x0000013000007945 */ /* 0x000fe60003800000 */
[----:B---3--:R3:W1:Y:S04]  /*144d0*/  LDS.128 R16, [R234+0x3000] ;  /* 0x00300000ea107984 */ /* 0x0086680000000c00 */
        /* <DEDUP_REMOVED lines=15> */
[----:B------:R1:W-:Y:S04]  /*145d0*/  STG.E.128 desc[UR18][R4.64+0x40], R16 ;  /* 0x0000401004007986 */ /* 0x0003e8000c101d12 */
[----:B----4-:R1:W-:Y:S02]  /*145e0*/  STG.E.128 desc[UR18][R4.64+0x80], R12 ;  /* 0x0000800c04007986 */ /* 0x0103e4000c101d12 */
.L_x_185:
[----:B------:R-:W-:Y:S05]  /*145f0*/  BSYNC B0 ;  /* 0x0000000000007941 */ /* 0x000fea0003800000 */
.L_x_184:
[----:B------:R-:W-:Y:S05]  /*14600*/  @P0 EXIT ;  /* 0x000000000000094d */ /* 0x000fea0003800000 */
[----:B------:R-:W-:Y:S01]  /*14610*/  IADD3 R0, P0, R2, 0x60, RZ ;  /* 0x0000006002007810 */ /* 0x000fe20007f1e0ff */
[----:B------:R-:W-:-:S04]  /*14620*/  ULDC.64 UR4, c[0x0][0x298] ;  /* 0x0000a60000047ab9 */ /* 0x000fc80000000a00 */
[----:B------:R-:W-:Y:S01]  /*14630*/  IMAD.X R2, RZ, RZ, R3, P0 ;  /* 0x000000ffff027224 */ /* 0x000fe200000e0603 */
[----:B------:R-:W-:-:S03]  /*14640*/  MOV R3, R9 ;  /* 0x0000000900037202 */ /* 0x000fc60000000f00 */
[----:B------:R-:W-:Y:S02]  /*14650*/  IMAD R6, R2, UR4, RZ ;  /* 0x0000000402067c24 */ /* 0x000fe4000f8e02ff */
[----:B------:R-:W-:-:S04]  /*14660*/  IMAD.MOV.U32 R2, RZ, RZ, R10 ;  /* 0x000000ffff027224 */ /* 0x000fc800078e000a */
[----:B-1----:R-:W-:-:S04]  /*14670*/  IMAD.WIDE.U32 R4, R0, UR4, R2 ;  /* 0x0000000400047c25 */ /* 0x002fc8000f8e0002 */
        /* <DEDUP_REMOVED lines=9> */
.L_x_186:
        /* <DEDUP_REMOVED lines=15> */
.L_x_1209:


//--------------------- .text._ZN5flash16flash_fwd_kernelI23Flash_fwd_kernel_traitsILi96ELi128ELi64ELi4ELb0ELb0EN7cutlass6half_tE19Flash_kernel_traitsILi96ELi128ELi64ELi4ES3_EELb0ELb0ELb1ELb0ELb0ELb0ELb0ELb0EEEvNS_16Flash_fwd_paramsE --------------------------
	.section	.text._ZN5flash16flash_fwd_kernelI23Flash_fwd_kernel_traitsILi96ELi128ELi64ELi4ELb0ELb0EN7cutlass6half_tE19Flash_kernel_traitsILi96ELi128ELi64ELi4ES3_EELb0ELb0ELb1ELb0ELb0ELb0ELb0ELb0EEEvNS_16Flash_fwd_paramsE,"ax",@progbits
	.align	128
        .global         _ZN5flash16flash_fwd_kernelI23Flash_fwd_kernel_traitsILi96ELi128ELi64ELi4ELb0ELb0EN7cutlass6half_tE19Flash_kernel_traitsILi96ELi128ELi64ELi4ES3_EELb0ELb0ELb1ELb0ELb0ELb0ELb0ELb0EEEvNS_16Flash_fwd_paramsE
        .type           _ZN5flash16flash_fwd_kernelI23Flash_fwd_kernel_traitsILi96ELi128ELi64ELi4ELb0ELb0EN7cutlass6half_tE19Flash_kernel_traitsILi96ELi128ELi64ELi4ES3_EELb0ELb0ELb1ELb0ELb0ELb0ELb0ELb0EEEvNS_16Flash_fwd_paramsE,@function
        .size           _ZN5flash16flash_fwd_kernelI23Flash_fwd_kernel_traitsILi96ELi128ELi64ELi4ELb0ELb0EN7cutlass6half_tE19Flash_kernel_traitsILi96ELi128ELi64ELi4ES3_EELb0ELb0ELb1ELb0ELb0ELb0ELb0ELb0EEEvNS_16Flash_fwd_paramsE,(.L_x_1210 - _ZN5flash16flash_fwd_kernelI23Flash_fwd_kernel_traitsILi96ELi128ELi64ELi4ELb0ELb0EN7cutlass6half_tE19Flash_kernel_traitsILi96ELi128ELi64ELi4ES3_EELb0ELb0ELb1ELb0ELb0ELb0ELb0ELb0EEEvNS_16Flash_fwd_paramsE)
        .other          _ZN5flash16flash_fwd_kernelI23Flash_fwd_kernel_traitsILi96ELi128ELi64ELi4ELb0ELb0EN7cutlass6half_tE19Flash_kernel_traitsILi96ELi128ELi64ELi4ES3_EELb0ELb0ELb1ELb0ELb0ELb0ELb0ELb0EEEvNS_16Flash_fwd_paramsE,@"STO_CUDA_ENTRY STV_DEFAULT"
_ZN5flash16flash_fwd_kernelI23Flash_fwd_kernel_traitsILi96ELi128ELi64ELi4ELb0ELb0EN7cutlass6half_tE19Flash_kernel_traitsILi96ELi128ELi64ELi4ES3_EELb0ELb0ELb1ELb0ELb0ELb0ELb0ELb0EEEvNS_16Flash_fwd_paramsE:
.text._ZN5flash16flash_fwd_kernelI23Flash_fwd_kernel_traitsILi96ELi128ELi64ELi4ELb0ELb0EN7cutlass6half_tE19Flash_kernel_traitsILi96ELi128ELi64ELi4ES3_EELb0ELb0ELb1ELb0ELb0ELb0ELb0ELb0EEEvNS_16Flash_fwd_paramsE:
        /* <DEDUP_REMOVED lines=55> */
.L_x_187:
[----:B------:R-:W-:-:S05]  /*0370*/  ULDC UR5, c[0x0][0x2c8] ;  /* 0x0000b20000057ab9 */ /* 0x000fca0000000800 */
.L_x_188:
        /* <DEDUP_REMOVED lines=49> */
[----:B------:R-:W-:Y:S01]  /*0690*/  IMAD.U32 R6, RZ, RZ, UR14 ;  /* 0x0000000eff067e24 */ /* 0x000fe2000f8e00ff */
[----:B------:R-:W-:Y:S01]  /*06a0*/  UISETP.NE.AND UP2, UPT, UR5, URZ, UPT ;  /* 0x0000003f0500728c */ /* 0x000fe2000bf45270 */
[----:B------:R-:W-:Y:S01]  /*06b0*/  LEA.HI R10, R10, R145, RZ, 0x2 ;  /* 0x000000910a0a7211 */ /* 0x000fe200078f10ff */
[----:B------:R-:W-:Y:S01]  /*06c0*/  UMOV UR24, URZ ;  /* 0x0000003f00187c82 */ /* 0x000fe20008000000 */
[----:B------:R-:W-:Y:S01]  /*06d0*/  UMOV UR25, URZ ;  /* 0x0000003f00197c82 */ /* 0x000fe20008000000 */
[----:B------:R-:W-:Y:S01]  /*06e0*/  BSSY B0, `(.L_x_190) ;  /* 0x0000050000007945 */ /* 0x000fe20003800000 */
[----:B------:R-:W-:Y:S01]  /*06f0*/  LOP3.LUT R0, R10, 0xfffffffc, RZ, 0xc0, !PT ;  /* 0xfffffffc0a007812 */ /* 0x000fe200078ec0ff */
[----:B------:R-:W-:Y:S01]  /*0700*/  @UP1 ULDC.64 UR8, c[0x0][0x298] ;  /* 0x0000a60000081ab9 */ /* 0x000fe20000000a00 */
[----:B------:R-:W-:Y:S01]  /*0710*/  @!UP1 USHF.R.S32.HI UR12, URZ, 0x1f, UR17 ;  /* 0x0000001f3f0c9899 */ /* 0x000fe20008011411 */
[----:B------:R-:W-:Y:S01]  /*0720*/  SHF.R.S32.HI R10, RZ, 0x2, R10 ;  /* 0x00000002ff0a7819 */ /* 0x000fe2000001140a */
[----:B------:R-:W-:Y:S01]  /*0730*/  @UP1 UIMAD.WIDE.U32 UR10, UR13, UR8, URZ ;  /* 0x000000080d0a12a5 */ /* 0x000fe2000f8e003f */
[----:B------:R-:W-:Y:S01]  /*0740*/  IMAD.IADD R0, R145, 0x1, -R0 ;  /* 0x0000000191007824 */ /* 0x000fe200078e0a00 */
[----:B------:R-:W-:Y:S01]  /*0750*/  @!UP1 ULDC.64 UR6, c[0x0][0x290] ;  /* 0x0000a40000069ab9 */ /* 0x000fe20000000a00 */
[--C-:B------:R-:W-:Y:S01]  /*0760*/  SHF.R.S32.HI R11, RZ, 0x1f, R10.reuse ;  /* 0x0000001fff0b7819 */ /* 0x100fe2000001140a */
[----:B------:R-:W-:Y:S01]  /*0770*/  @UP1 UIMAD UR9, UR13, UR9, UR11 ;  /* 0x000000090d0912a4 */ /* 0x000fe2000f8e020b */
[----:B------:R-:W-:Y:S01]  /*0780*/  VIADD R14, R10, 0x20 ;  /* 0x000000200a0e7836 */ /* 0x000fe20000000000 */
[----:B------:R-:W-:Y:S01]  /*0790*/  @!UP1 UIMAD UR8, UR12, UR6, URZ ;  /* 0x000000060c0892a4 */ /* 0x000fe2000f8e023f */
[C---:B------:R-:W-:Y:S01]  /*07a0*/  ISETP.NE.AND P3, PT, R0.reuse, RZ, PT ;  /* 0x000000ff0000720c */ /* 0x040fe20003f65270 */
[----:B------:R-:W-:Y:S01]  /*07b0*/  ULDC.U8 UR11, c[0x0][0x3d8] ;  /* 0x0000f600000b7ab9 */ /* 0x000fe20000000000 */
[----:B------:R-:W-:Y:S01]  /*07c0*/  @!UP1 UIMAD.WIDE.U32 UR18, UR17, UR6, URZ ;  /* 0x00000006111292a5 */ /* 0x000fe2000f8e003f */
[----:B------:R-:W-:Y:S01]  /*07d0*/  IMAD.SHL.U32 R0, R0, 0x8, RZ ;  /* 0x0000000800007824 */ /* 0x000fe200078e00ff */
[----:B------:R-:W-:Y:S01]  /*07e0*/  UISETP.NE.AND UP3, UPT, UR11, URZ, UPT ;  /* 0x0000003f0b00728c */ /* 0x000fe2000bf65270 */
[----:B------:R-:W-:Y:S01]  /*07f0*/  IADD3 R15, R10, 0x40, RZ ;  /* 0x000000400a0f7810 */ /* 0x000fe20007ffe0ff */
[----:B------:R-:W-:Y:S01]  /*0800*/  UISETP.NE.AND UP0, UPT, UR11, URZ, !UP2 ;  /* 0x0000003f0b00728c */ /* 0x000fe2000d705270 */
[----:B------:R-:W-:Y:S01]  /*0810*/  IMAD.WIDE R6, R6, 0x80, R10 ;  /* 0x0000008006067825 */ /* 0x000fe200078e020a */
[----:B------:R-:W-:Y:S01]  /*0820*/  @!UP1 UIMAD UR8, UR17, UR7, UR8 ;  /* 0x00000007110892a4 */ /* 0x000fe2000f8e0208 */
[----:B------:R-:W-:Y:S01]  /*0830*/  ISETP.GE.AND P2, PT, R14, UR15, PT ;  /* 0x0000000f0e007c0c */ /* 0x000fe2000bf46270 */
[----:B------:R-:W-:Y:S01]  /*0840*/  UISETP.NE.OR UP3, UPT, UR5, URZ, !UP3 ;  /* 0x0000003f0500728c */ /* 0x000fe2000df65670 */
[----:B------:R-:W-:Y:S01]  /*0850*/  ISETP.GE.AND P1, PT, R15, UR15, PT ;  /* 0x0000000f0f007c0c */ /* 0x000fe2000bf26270 */
[----:B------:R-:W-:Y:S01]  /*0860*/  @UP2 ULDC.64 UR6, c[0x0][0x2c0] ;  /* 0x0000b00000062ab9 */ /* 0x000fe20000000a00 */
[----:B------:R-:W-:Y:S01]  /*0870*/  USHF.R.S32.HI UR12, URZ, 0x1f, UR4 ;  /* 0x0000001f3f0c7899 */ /* 0x000fe20008011404 */
[----:B------:R-:W-:Y:S01]  /*0880*/  VIADD R16, R10, 0x60 ;  /* 0x000000600a107836 */ /* 0x000fe20000000000 */
[----:B------:R-:W-:Y:S01]  /*0890*/  @UP2 UIMAD UR16, UR7, UR6, URZ ;  /* 0x00000006071022a4 */ /* 0x000fe2000f8e023f */
[C---:B------:R-:W-:Y:S01]  /*08a0*/  VIADD R18, R0.reuse, 0x20 ;  /* 0x0000002000127836 */ /* 0x040fe20000000000 */
[----:B------:R-:W-:Y:S01]  /*08b0*/  @!UP2 ULDC UR5, c[0x0][0x270] ;  /* 0x00009c000005aab9 */ /* 0x000fe20000000800 */
[----:B------:R-:W-:Y:S01]  /*08c0*/  ULDC.64 UR6, c[0x0][0x2a0] ;  /* 0x0000a80000067ab9 */ /* 0x000fe20000000a00 */
[----:B------:R-:W-:Y:S01]  /*08d0*/  @UP2 UMOV UR11, 0x1 ;  /* 0x00000001000b2882 */ /* 0x000fe20000000000 */
[----:B------:R-:W-:Y:S01]  /*08e0*/  UIMAD UR12, UR12, UR6, URZ ;  /* 0x000000060c0c72a4 */ /* 0x000fe2000f8e023f */
[----:B------:R-:W-:Y:S01]  /*08f0*/  IMAD.U32 R12, RZ, RZ, UR6 ;  /* 0x00000006ff0c7e24 */ /* 0x000fe2000f8e00ff */
[----:B------:R-:W-:Y:S01]  /*0900*/  @UP1 UMOV UR20, UR10 ;  /* 0x0000000a00141c82 */ /* 0x000fe20008000000 */
[----:B------:R-:W-:Y:S01]  /*0910*/  @!UP2 ULDC UR6, c[0x0][0x2c4] ;  /* 0x0000b1000006aab9 */ /* 0x000fe20000000800 */
[----:B------:R-:W-:Y:S01]  /*0920*/  @UP0 ULDC UR6, c[0x0][0x2e4] ;  /* 0x0000b90000060ab9 */ /* 0x000fe20000000800 */
[----:B------:R-:W-:Y:S01]  /*0930*/  @!UP3 ULDC UR10, c[0x0][0x2c4] ;  /* 0x0000b100000abab9 */ /* 0x000fe20000000800 */
[----:B------:R-:W-:Y:S01]  /*0940*/  @!UP2 UIMAD UR11, UR6, UR5, URZ ;  /* 0x00000005060ba2a4 */ /* 0x000fe2000f8e023f */
[C---:B------:R-:W-:Y:S01]  /*0950*/  IADD3 R17, R0.reuse, 0x40, RZ ;  /* 0x0000004000117810 */ /* 0x040fe20007ffe0ff */
[----:B------:R-:W-:Y:S01]  /*0960*/  @!UP1 UIADD3 UR9, UR19, UR8, URZ ;  /* 0x0000000813099290 */ /* 0x000fe2000fffe03f */
[----:B------:R-:W-:Y:S01]  /*0970*/  @!UP1 UMOV UR20, UR18 ;  /* 0x0000001200149c82 */ /* 0x000fe20008000000 */
[----:B------:R-:W-:Y:S01]  /*0980*/  @!UP3 UIMAD UR10, UR17, UR10, URZ ;  /* 0x0000000a110ab2a4 */ /* 0x000fe2000f8e023f */
[----:B------:R-:W-:Y:S01]  /*0990*/  IADD3 R2, P0, R0, UR20, RZ ;  /* 0x0000001400027c10 */ /* 0x000fe2000ff1e0ff */
[----:B------:R-:W-:-:S02]  /*09a0*/  UIMAD UR11, UR17, UR11, URZ ;  /* 0x0000000b110b72a4 */ /* 0x000fc4000f8e023f */
[----:B------:R-:W-:Y:S01]  /*09b0*/  UIMAD UR7, UR4, UR7, UR12 ;  /* 0x00000007040772a4 */ /* 0x000fe2000f8e020c */
[----:B------:R-:W-:Y:S01]  /*09c0*/  LEA.HI.X.SX32 R3, R0, UR9, 0x1, P0 ;  /* 0x0000000900037c11 */ /* 0x000fe200080f0eff */
[----:B------:R-:W-:Y:S01]  /*09d0*/  @!UP3 USEL UR10, UR10, UR13, !UP1 ;  /* 0x0000000d0a0ab287 */ /* 0x000fe2000c800000 */
[----:B------:R-:W-:Y:S01]  /*09e0*/  ISETP.GE.AND P0, PT, R10, UR15, PT ;  /* 0x0000000f0a007c0c */ /* 0x000fe2000bf06270 */
[----:B------:R-:W-:Y:S01]  /*09f0*/  @UP2 ULDC UR12, c[0x0][0x2c0] ;  /* 0x0000b000000c2ab9 */ /* 0x000fe20000000800 */
[----:B------:R-:W-:Y:S01]  /*0a00*/  USEL UR11, UR11, URZ, UP3 ;  /* 0x0000003f0b0b7287 */ /* 0x000fe20009800000 */
[----:B------:R-:W-:Y:S01]  /*0a10*/  IMAD.WIDE.U32 R12, R12, UR4, R2 ;  /* 0x000000040c0c7c25 */ /* 0x000fe2000f8e0002 */
[----:B------:R-:W-:Y:S01]  /*0a20*/  @!UP2 UMOV UR12, 0x1 ;  /* 0x00000001000ca882 */ /* 0x000fe20000000000 */
[----:B------:R-:W-:Y:S01]  /*0a30*/  @!UP2 UMOV UR16, UR6 ;  /* 0x000000060010ac82 */ /* 0x000fe20008000000 */
[----:B------:R-:W-:Y:S01]  /*0a40*/  UIMAD UR6, UR21, UR12, URZ ;  /* 0x0000000c150672a4 */ /* 0x000fe2000f8e023f */
[----:B------:R-:W-:Y:S01]  /*0a50*/  VIADD R9, R13, UR7 ;  /* 0x000000070d097c36 */ /* 0x000fe20008000000 */
[----:B------:R-:W-:Y:S01]  /*0a60*/  UIMAD UR16, UR4, UR16, UR11 ;  /* 0x00000010041072a4 */ /* 0x000fe2000f8e020b */
[----:B------:R-:W-:Y:S01]  /*0a70*/  @!UP3 UMOV UR24, UR10 ;  /* 0x0000000a0018bc82 */ /* 0x000fe20008000000 */
[----:B------:R-:W-:-:S02]  /*0a80*/  USHF.R.S32.HI UR4, URZ, 0x1f, UR6 ;  /* 0x0000001f3f047899 */ /* 0x000fc40008011406 */
[----:B------:R-:W-:Y:S02]  /*0a90*/  @!UP3 USHF.R.S32.HI UR25, URZ, 0x1f, UR10 ;  /* 0x0000001f3f19b899 */ /* 0x000fe4000801140a */
[----:B------:R-:W-:Y:S02]  /*0aa0*/  USHF.R.S32.HI UR5, URZ, 0x1f, UR16 ;  /* 0x0000001f3f057899 */ /* 0x000fe40008011410 */
[----:B------:R-:W-:-:S04]  /*0ab0*/  UIADD3 UR6, UP1, UP0, UR6, UR24, UR16 ;  /* 0x0000001806067290 */ /* 0x000fc8000f83e010 */
[----:B------:R-:W-:Y:S01]  /*0ac0*/  UIADD3.X UR24, UR4, UR25, UR5, UP1, UP0 ;  /* 0x0000001904187290 */ /* 0x000fe20008fe0405 */
[----:B------:R-:W-:Y:S11]  /*0ad0*/  @P0 BRA `(.L_x_191) ;  /* 0x0000000000400947 */ /* 0x000ff60003800000 */
        /* <DEDUP_REMOVED lines=16> */
.L_x_191:
[----:B------:R-:W-:Y:S05]  /*0be0*/  BSYNC B0 ;  /* 0x0000000000007941 */ /* 0x000fea0003800000 */
.L_x_190:
[----:B------:R-:W-:Y:S01]  /*0bf0*/  BSSY B0, `(.L_x_192) ;  /* 0x0000016000007945 */ /* 0x000fe20003800000 */
[----:B------:R-:W-:-:S03]  /*0c00*/  ISETP.GE.AND P0, PT, R16, UR15, PT ;  /* 0x0000000f10007c0c */ /* 0x000fc6000bf06270 */
[----:B------:R-:W-:Y:S10]  /*0c10*/  @P2 BRA `(.L_x_193) ;  /* 0x00000000004c2947 */ /* 0x000ff40003800000 */
        /* <DEDUP_REMOVED lines=19> */
.L_x_193:
[----:B------:R-:W-:Y:S05]  /*0d50*/  BSYNC B0 ;  /* 0x0000000000007941 */ /* 0x000fea0003800000 */
.L_x_192:
[----:B------:R-:W-:Y:S01]  /*0d60*/  BSSY B0, `(.L_x_194) ;  /* 0x0000016000007945 */ /* 0x000fe20003800000 */
[----:B------:R-:W-:-:S03]  /*0d70*/  ISETP.GE.OR P6, PT, R10, UR15, P3 ;  /* 0x0000000f0a007c0c */ /* 0x000fc60009fc6670 */
[----:B------:R-:W-:Y:S10]  /*0d80*/  @P1 BRA `(.L_x_195) ;  /* 0x00000000004c1947 */ /* 0x000ff40003800000 */
        /* <DEDUP_REMOVED lines=19> */
.L_x_195:
[----:B------:R-:W-:Y:S05]  /*0ec0*/  BSYNC B0 ;  /* 0x0000000000007941 */ /* 0x000fea0003800000 */
.L_x_194:
[----:B------:R-:W-:Y:S01]  /*0ed0*/  BSSY B0, `(.L_x_196) ;  /* 0x0000018000007945 */ /* 0x000fe20003800000 */
[----:B------:R-:W-:Y:S02]  /*0ee0*/  ISETP.GE.OR P5, PT, R14, UR15, P3 ;  /* 0x0000000f0e007c0c */ /* 0x000fe40009fa6670 */
[----:B------:R-:W-:Y:S02]  /*0ef0*/  ISETP.GE.OR P4, PT, R15, UR15, P3 ;  /* 0x0000000f0f007c0c */ /* 0x000fe40009f86670 */
[----:B------:R-:W-:Y:S01]  /*0f00*/  ISETP.GE.OR P3, PT, R16, UR15, P3 ;  /* 0x0000000f10007c0c */ /* 0x000fe20009f66670 */
[----:B------:R-:W-:-:S12]  /*0f10*/  @P0 BRA `(.L_x_197) ;  /* 0x00000000004c0947 */ /* 0x000fd80003800000 */
[----:B------:R-:W-:Y:S01]  /*0f20*/  IADD3 R8, P0, R6, 0x60, RZ ;  /* 0x0000006006087810 */ /* 0x000fe20007f1e0ff */
[----:B------:R-:W-:Y:S01]  /*0f30*/  ULDC.64 UR4, c[0x0][0x298] ;  /* 0x0000a60000047ab9 */ /* 0x000fe20000000a00 */
[----:B-123--:R-:W-:Y:S01]  /*0f40*/  MOV R3, R9 ;  /* 0x0000000900037202 */ /* 0x00efe20000000f00 */
[----:B------:R-:W-:Y:S01]  /*0f50*/  IMAD.MOV.U32 R2, RZ, RZ, R12 ;  /* 0x000000ffff027224 */ /* 0x000fe200078e000c */
[----:B------:R-:W-:Y:S01]  /*0f60*/  ULDC UR7, c[0x0][0x2d0] ;  /* 0x0000b40000077ab9 */ /* 0x000fe20000000800 */
[----:B------:R-:W-:Y:S01]  /*0f70*/  IMAD.X R6, RZ, RZ, R7, P0 ;  /* 0x000000ffff067224 */ /* 0x000fe200000e0607 */
[----:B------:R-:W-:Y:S01]  /*0f80*/  ISETP.GE.AND P2, PT, R0, UR7, PT ;  /* 0x0000000700007c0c */ /* 0x000fe2000bf46270 */
[----:B------:R-:W-:Y:S01]  /*0f90*/  IMAD.WIDE.U32 R4, R8, UR4, R2 ;  /* 0x0000000408047c25 */ /* 0x000fe2000f8e0002 */
[----:B------:R-:W-:-:S03]  /*0fa0*/  ISETP.GE.AND P1, PT, R18, UR7, PT ;  /* 0x0000000712007c0c */ /* 0x000fc6000bf26270 */
[----:B------:R-:W-:-:S04]  /*0fb0*/  IMAD R6, R6, UR4, RZ ;  /* 0x0000000406067c24 */ /* 0x000fc8000f8e02ff */
[----:B------:R-:W-:Y:S01]  /*0fc0*/  IMAD R3, R8, UR5, R6 ;  /* 0x0000000508037c24 */ /* 0x000fe2000f8e0206 */
[----:B------:R-:W-:Y:S02]  /*0fd0*/  ULDC.64 UR4, c[0x0][0x280] ;  /* 0x0000a00000047ab9 */ /* 0x000fe40000000a00 */
[----:B------:R-:W-:Y:S01]  /*0fe0*/  LEA R2, P0, R4, UR4, 0x1 ;  /* 0x0000000404027c11 */ /* 0x000fe2000f8008ff */
[----:B------:R-:W-:-:S05]  /*0ff0*/  IMAD.IADD R3, R5, 0x1, R3 ;  /* 0x0000000105037824 */ /* 0x000fca00078e0203 */
[----:B------:R-:W-:Y:S02]  /*1000*/  LEA.HI.X R3, R4, UR5, R3, 0x1, P0 ;  /* 0x0000000504037c11 */ /* 0x000fe400080f0c03 */
[----:B------:R-:W-:-:S03]  /*1010*/  ISETP.GE.AND P0, PT, R17, UR7, PT ;  /* 0x0000000711007c0c */ /* 0x000fc6000bf06270 */
[----:B------:R4:W-:Y:S04]  /*1020*/  @!P2 STG.E.128 desc[UR22][R2.64], RZ ;  /* 0x000000ff0200a986 */ /* 0x0009e8000c101d16 */
[----:B------:R4:W-:Y:S06]  /*1030*/  @!P1 STG.E.128 desc[UR22][R2.64+0x40], RZ ;  /* 0x000040ff02009986 */ /* 0x0009ec000c101d16 */
[----:B------:R4:W-:Y:S02]  /*1040*/  @!P0 STG.E.128 desc[UR22][R2.64+0x80], RZ ;  /* 0x000080ff02008986 */ /* 0x0009e4000c101d16 */
.L_x_197:
[----:B------:R-:W-:Y:S05]  /*1050*/  BSYNC B0 ;  /* 0x0000000000007941 */ /* 0x000fea0003800000 */
.L_x_196:
        /* <DEDUP_REMOVED lines=10> */
.L_x_199:
[----:B------:R-:W-:Y:S05]  /*1100*/  BSYNC B0 ;  /* 0x0000000000007941 */ /* 0x000fea0003800000 */
.L_x_198:
        /* <DEDUP_REMOVED lines=10> */
.L_x_201:
[----:B------:R-:W-:Y:S05]  /*11b0*/  BSYNC B0 ;  /* 0x0000000000007941 */ /* 0x000fea0003800000 */
.L_x_200:
        /* <DEDUP_REMOVED lines=10> */
.L_x_203:
[----:B------:R-:W-:Y:S05]  /*1260*/  BSYNC B0 ;  /* 0x0000000000007941 */ /* 0x000fea0003800000 */
.L_x_202:
        /* <DEDUP_REMOVED lines=10> */
.L_x_189:
[----:B------:R-:W1:Y:S01]  /*1310*/  LDC R13, c[0x0][0x278] ;  /* 0x00009e00ff0d7b82 */ /* 0x000e620000000800 */
[----:B------:R-:W2:Y:S01]  /*1320*/  S2R R4, SR_CTAID.Z ;  /* 0x0000000000047919 */ /* 0x000ea20000002700 */
[----:B------:R-:W-:Y:S01]  /*1330*/  UISETP.NE.AND UP0, UPT, UR13, -0x1, UPT ;  /* 0xffffffff0d00788c */ /* 0x000fe2000bf05270 */
[----:B------:R-:W-:Y:S01]  /*1340*/  SHF.R.S32.HI R19, RZ, 0x1f, R145 ;  /* 0x0000001fff137819 */ /* 0x000fe20000011491 */
[----:B------:R-:W-:Y:S01]  /*1350*/  UISETP.NE.AND UP1, UPT, UR8, -0x1, UPT ;  /* 0xffffffff0800788c */ /* 0x000fe2000bf25270 */
[----:B------:R-:W-:Y:S01]  /*1360*/  IMAD.U32 R10, RZ, RZ, UR14 ;  /* 0x0000000eff0a7e24 */ /* 0x000fe2000f8e00ff */
[----:B------:R-:W-:Y:S01]  /*1370*/  UIADD3 UR5, -UR21, UR15, URZ ;  /* 0x0000000f15057290 */ /* 0x000fe2000fffe13f */
[CC--:B------:R-:W-:Y:S02]  /*1380*/  LEA.HI R18, R19.reuse, R145.reuse, RZ, 0x3 ;  /* 0x0000009113127211 */ /* 0x0c0fe400078f18ff */
[----:B------:R-:W-:Y:S02]  /*1390*/  LEA.HI R148, R19, R145, RZ, 0x5 ;  /* 0x0000009113947211 */ /* 0x000fe400078f28ff */
[----:B------:R-:W-:-:S02]  /*13a0*/  PLOP3.LUT P0, PT, PT, PT, UP1, 0x80, 0x0 ;  /* 0x000000000000781c */ /* 0x000fc40003f0f018 */
[----:B------:R-:W-:Y:S01]  /*13b0*/  @UP0 ULDC.64 UR6, c[0x0][0x240] ;  /* 0x0000900000060ab9 */ /* 0x000fe20000000a00 */
[----:B------:R-:W-:Y:S01]  /*13c0*/  @!UP0 USHF.R.S32.HI UR9, URZ, 0x1f, UR17 ;  /* 0x0000001f3f098899 */ /* 0x000fe20008011411 */
[----:B------:R-:W-:Y:S01]  /*13d0*/  SHF.R.S32.HI R23, RZ, 0x3, R18 ;  /* 0x00000003ff177819 */ /* 0x000fe20000011412 */
[----:B------:R-:W-:Y:S01]  /*13e0*/  @UP0 UIMAD.WIDE.U32 UR26, UR13, UR6, URZ ;  /* 0x000000060d1a02a5 */ /* 0x000fe2000f8e003f */
[----:B------:R-:W-:Y:S01]  /*13f0*/  SHF.R.S32.HI R26, RZ, 0x5, R148 ;  /* 0x00000005ff1a7819 */ /* 0x000fe20000011494 */
[----:B------:R-:W-:Y:S02]  /*1400*/  @UP1 UIADD3 UR29, UR25, UR8, URZ ;  /* 0x00000008191d1290 */ /* 0x000fe4000fffe03f */
[----:B------:R-:W-:Y:S01]  /*1410*/  @UP0 UIMAD UR16, UR13, UR7, UR27 ;  /* 0x000000070d1002a4 */ /* 0x000fe2000f8e021b */
[----:B------:R-:W-:Y:S02]  /*1420*/  @UP1 ULDC.64 UR10, c[0x0][0x248] ;  /* 0x00009200000a1ab9 */ /* 0x000fe40000000a00 */
[----:B------:R-:W-:Y:S01]  /*1430*/  @!UP0 ULDC.64 UR6, c[0x0][0x228] ;  /* 0x00008a0000068ab9 */ /* 0x000fe20000000a00 */
[----:B-1----:R-:W-:Y:S01]  /*1440*/  IABS R0, R13 ;  /* 0x0000000d00007213 */ /* 0x002fe20000000000 */
[----:B------:R-:W-:-:S02]  /*1450*/  @!UP0 UIMAD UR9, UR9, UR6, URZ ;  /* 0x00000006090982a4 */ /* 0x000fc4000f8e023f */
[----:B------:R-:W-:Y:S02]  /*1460*/  @!UP0 UIMAD.WIDE.U32 UR30, UR17, UR6, URZ ;  /* 0x00000006111e82a5 */ /* 0x000fe4000f8e003f */
[----:B------:R-:W-:Y:S01]  /*1470*/  IMAD.MOV.U32 R5, RZ, RZ, R0 ;  /* 0x000000ffff057224 */ /* 0x000fe200078e0000 */
[----:B------:R-:W-:Y:S02]  /*1480*/  @UP1 UIMAD.WIDE.U32 UR32, UR29, UR10, URZ ;  /* 0x0000000a1d2012a5 */ /* 0x000fe4000f8e003f */
[----:B------:R-:W-:Y:S01]  /*1490*/  @!UP0 UIMAD UR7, UR17, UR7, UR9 ;  /* 0x00000007110782a4 */ /* 0x000fe2000f8e0209 */
[----:B------:R-:W1:Y:S01]  /*14a0*/  I2F.RP R2, R5 ;  /* 0x0000000500027306 */ /* 0x000e620000209400 */
[----:B--2---:R-:W-:Y:S01]  /*14b0*/  IABS R4, R4 ;  /* 0x0000000400047213 */ /* 0x004fe20000000000 */
[----:B------:R-:W-:Y:S02]  /*14c0*/  @UP1 UIMAD UR29, UR29, UR11, URZ ;  /* 0x0000000b1d1d12a4 */ /* 0x000fe4000f8e023f */
[----:B------:R-:W-:-:S02]  /*14d0*/  @!UP0 UIADD3 UR16, UR31, UR7, URZ ;  /* 0x000000071f108290 */ /* 0x000fc4000fffe03f */
[----:B------:R-:W-:Y:S01]  /*14e0*/  @UP1 UIADD3 UR29, UR33, UR29, URZ ;  /* 0x0000001d211d1290 */ /* 0x000fe2000fffe03f */
[----:B------:R-:W-:Y:S01]  /*14f0*/  @!UP0 UMOV UR26, UR30 ;  /* 0x0000001e001a8c82 */ /* 0x000fe20008000000 */
[----:B-1----:R-:W1:Y:S02]  /*1500*/  MUFU.RCP R2, R2 ;  /* 0x0000000200027308 */ /* 0x002e640000001000 */
[----:B-1----:R-:W-:-:S06]  /*1510*/  VIADD R2, R2, 0xffffffe ;  /* 0x0ffffffe02027836 */ /* 0x002fcc0000000000 */
[----:B------:R-:W1:Y:S02]  /*1520*/  F2I.FTZ.U32.TRUNC.NTZ R3, R2 ;  /* 0x0000000200037305 */ /* 0x000e64000021f000 */
[----:B-1----:R-:W-:Y:S02]  /*1530*/  IMAD.MOV R0, RZ, RZ, -R3 ;  /* 0x000000ffff007224 */ /* 0x002fe400078e0a03 */
[----:B------:R-:W-:Y:S02]  /*1540*/  IMAD.MOV.U32 R2, RZ, RZ, RZ ;  /* 0x000000ffff027224 */ /* 0x000fe400078e00ff */
[----:B------:R-:W-:-:S04]  /*1550*/  IMAD R0, R0, R5, RZ ;  /* 0x0000000500007224 */ /* 0x000fc800078e02ff */
[----:B------:R-:W-:-:S04]  /*1560*/  IMAD.HI.U32 R2, R3, R0, R2 ;  /* 0x0000000003027227 */ /* 0x000fc800078e0002 */
[----:B------:R-:W-:Y:S01]  /*1570*/  IMAD.MOV.U32 R3, RZ, RZ, R4 ;  /* 0x000000ffff037224 */ /* 0x000fe200078e0004 */
[----:B------:R-:W-:-:S03]  /*1580*/  LEA.HI R4, R19, R145, RZ, 0x2 ;  /* 0x0000009113047211 */ /* 0x000fc600078f10ff */
[----:B------:R-:W-:Y:S01]  /*1590*/  IMAD.HI.U32 R6, R2, R3, RZ ;  /* 0x0000000302067227 */ /* 0x000fe200078e00ff */
[----:B------:R-:W-:-:S03]  /*15a0*/  SHF.R.S32.HI R2, RZ, 0x2, R4 ;  /* 0x00000002ff027819 */ /* 0x000fc60000011404 */
[----:B------:R-:W-:-:S04]  /*15b0*/  IMAD.MOV R0, RZ, RZ, -R6 ;  /* 0x000000ffff007224 */ /* 0x000fc800078e0a06 */
[----:B------:R-:W-:Y:S02]  /*15c0*/  IMAD R0, R5, R0, R3 ;  /* 0x0000000005007224 */ /* 0x000fe400078e0203 */
[----:B------:R-:W-:-:S03]  /*15d0*/  VIADD R3, R2, 0x40 ;  /* 0x0000004002037836 */ /* 0x000fc60000000000 */
[----:B------:R-:W-:Y:S02]  /*15e0*/  ISETP.GT.U32.AND P3, PT, R5, R0, PT ;  /* 0x000000000500720c */ /* 0x000fe40003f64070 */
[----:B------:R-:W-:Y:S02]  /*15f0*/  ISETP.GE.AND P1, PT, R3, UR5, PT ;  /* 0x0000000503007c0c */ /* 0x000fe4000bf26270 */
[----:B------:R-:W-:-:S09]  /*1600*/  SHF.R.S32.HI R3, RZ, 0x1f, R2 ;  /* 0x0000001fff037819 */ /* 0x000fd20000011402 */
[----:B------:R-:W-:-:S05]  /*1610*/  @!P3 IMAD.IADD R0, R0, 0x1, -R5 ;  /* 0x000000010000b824 */ /* 0x000fca00078e0a05 */
[----:B------:R-:W-:Y:S01]  /*1620*/  ISETP.GE.U32.AND P4, PT, R0, R5, PT ;  /* 0x000000050000720c */ /* 0x000fe20003f86070 */
[----:B------:R-:W-:Y:S01]  /*1630*/  IMAD.SHL.U32 R5, R23, 0x40, RZ ;  /* 0x0000004017057824 */ /* 0x000fe200078e00ff */
[C---:B------:R-:W-:Y:S02]  /*1640*/  LOP3.LUT R0, R4.reuse, 0xfffffffc, RZ, 0xc0, !PT ;  /* 0xfffffffc04007812 */ /* 0x040fe400078ec0ff */
[----:B------:R-:W-:-:S03]  /*1650*/  LEA.HI R4, R4, R2, RZ, 0x1 ;  /* 0x0000000204047211 */ /* 0x000fc600078f08ff */
[----:B------:R-:W-:Y:S01]  /*1660*/  IMAD.IADD R0, R145, 0x1, -R0 ;  /* 0x0000000191007824 */ /* 0x000fe200078e0a00 */
[----:B------:R-:W-:-:S03]  /*1670*/  LOP3.LUT R4, R4, 0x7fffffe, RZ, 0xc0, !PT ;  /* 0x07fffffe04047812 */ /* 0x000fc600078ec0ff */
[----:B------:R-:W-:Y:S01]  /*1680*/  IMAD.SHL.U32 R100, R0, 0x8, RZ ;  /* 0x0000000800647824 */ /* 0x000fe200078e00ff */
[----:B------:R-:W-:Y:S01]  /*1690*/  LOP3.LUT R0, R5, 0xc0, RZ, 0xc0, !PT ;  /* 0x000000c005007812 */ /* 0x000fe200078ec0ff */
[----:B------:R-:W-:Y:S01]  /*16a0*/  IMAD.IADD R8, R2, 0x1, -R4 ;  /* 0x0000000102087824 */ /* 0x000fe200078e0a04 */
        /* <DEDUP_REMOVED lines=12> */
[----:B------:R-:W-:-:S12]  /*1770*/  UIADD3 UR29, UR33, UR7, URZ ;  /* 0x00000007211d7290 */ /* 0x000fd8000fffe03f */
.L_x_204:
[----:B------:R-:W-:Y:S01]  /*1780*/  @UP1 UIADD3 UR28, UR25, UR8, URZ ;  /* 0x00000008191c1290 */ /* 0x000fe2000fffe03f */
[----:B------:R-:W-:Y:S01]  /*1790*/  LOP3.LUT R12, R13, UR4, RZ, 0x3c, !PT ;  /* 0x000000040d0c7c12 */ /* 0x000fe2000f8e3cff */
[----:B------:R-:W-:Y:S01]  /*17a0*/  USHF.R.S32.HI UR27, URZ, 0x1f, UR4 ;  /* 0x0000001f3f1b7899 */ /* 0x000fe20008011404 */
[--C-:B------:R-:W-:Y:S01]  /*17b0*/  SHF.R.S32.HI R101, RZ, 0x1f, R100.reuse ;  /* 0x0000001fff657819 */ /* 0x100fe20000011464 */
[----:B------:R-:W-:Y:S01]  /*17c0*/  @UP1 ULDC.64 UR8, c[0x0][0x250] ;  /* 0x0000940000081ab9 */ /* 0x000fe20000000a00 */
[----:B------:R-:W-:Y:S01]  /*17d0*/  LOP3.LUT R9, R0, 0x18, R100, 0xf8, !PT ;  /* 0x0000001800097812 */ /* 0x000fe200078ef864 */
[----:B------:R-:W-:Y:S01]  /*17e0*/  @UP1 UIMAD.WIDE.U32 UR30, UR28, UR8, URZ ;  /* 0x000000081c1e12a5 */ /* 0x000fe2000f8e003f */
[----:B------:R-:W-:Y:S01]  /*17f0*/  SHF.R.U32.HI R7, RZ, 0x3, R0 ;  /* 0x00000003ff077819 */ /* 0x000fe20000011600 */
[----:B------:R-:W-:-:S04]  /*1800*/  @UP1 UIMAD UR28, UR28, UR9, URZ ;  /* 0x000000091c1c12a4 */ /* 0x000fc8000f8e023f */
[----:B------:R-:W-:Y:S01]  /*1810*/  @UP1 UIADD3 UR28, UR31, UR28, URZ ;  /* 0x0000001c1f1c1290 */ /* 0x000fe2000fffe03f */
[----:B------:R-:W-:Y:S11]  /*1820*/  @P0 BRA `(.L_x_205) ;  /* 0x0000000000300947 */ /* 0x000ff60003800000 */
        /* <DEDUP_REMOVED lines=12> */
.L_x_205:
[----:B------:R-:W-:Y:S01]  /*18f0*/  IMAD R0, R3, UR10, RZ ;  /* 0x0000000a03007c24 */ /* 0x000fe2000f8e02ff */
[----:B------:R-:W-:Y:S01]  /*1900*/  LOP3.LUT R9, R9, R7, RZ, 0x3c, !PT ;  /* 0x0000000709097212 */ /* 0x000fe200078e3cff */
[----:B------:R-:W-:Y:S01]  /*1910*/  IMAD.WIDE.U32 R4, R2, UR10, R100 ;  /* 0x0000000a02047c25 */ /* 0x000fe2000f8e0064 */
[----:B------:R-:W-:Y:S01]  /*1920*/  @!P3 IADD3 R6, R6, 0x1, RZ ;  /* 0x000000010606b810 */ /* 0x000fe20007ffe0ff */
[----:B------:R-:W-:Y:S01]  /*1930*/  ULDC.64 UR6, c[0x0][0x258] ;  /* 0x0000960000067ab9 */ /* 0x000fe20000000a00 */
[----:B------:R-:W-:Y:S01]  /*1940*/  ISETP.GE.AND P2, PT, R12, RZ, PT ;  /* 0x000000ff0c00720c */ /* 0x000fe20003f46270 */
[----:B------:R-:W-:Y:S01]  /*1950*/  IMAD R7, R26, 0x8, R8 ;  /* 0x000000081a077824 */ /* 0x000fe200078e0208 */
[----:B------:R-:W-:Y:S01]  /*1960*/  IADD3 R8, P0, R4, UR32, RZ ;  /* 0x0000002004087c10 */ /* 0x000fe2000ff1e0ff */
[----:B------:R-:W-:Y:S01]  /*1970*/  IMAD R0, R2, UR11, R0 ;  /* 0x0000000b02007c24 */ /* 0x000fe2000f8e0200 */
[----:B------:R-:W-:Y:S01]  /*1980*/  @P4 IADD3 R6, R6, 0x1, RZ ;  /* 0x0000000106064810 */ /* 0x000fe20007ffe0ff */
[----:B------:R-:W-:Y:S01]  /*1990*/  IMAD.U32 R230, R7, 0x20, R9 ;  /* 0x0000002007e67824 */ /* 0x000fe200078e0009 */
[----:B------:R-:W1:Y:S01]  /*19a0*/  S2UR UR25, SR_CgaCtaId ;  /* 0x00000000001979c3 */ /* 0x000e620000008800 */
[----:B------:R-:W-:Y:S01]  /*19b0*/  IMAD R7, R3, UR8, RZ ;  /* 0x0000000803077c24 */ /* 0x000fe2000f8e02ff */
[----:B------:R-:W-:Y:S01]  /*19c0*/  IADD3.X R9, R5, UR29, R0, P0, !PT ;  /* 0x0000001d05097c10 */ /* 0x000fe200087fe400 */
[----:B------:R-:W-:Y:S01]  /*19d0*/  IMAD.WIDE.U32 R4, R2, UR8, R100 ;  /* 0x0000000802047c25 */ /* 0x000fe2000f8e0064 */
[----:B------:R-:W-:Y:S01]  /*19e0*/  ISETP.NE.AND P0, PT, R13, RZ, PT ;  /* 0x000000ff0d00720c */ /* 0x000fe20003f05270 */
[----:B------:R-:W-:Y:S01]  /*19f0*/  UIADD3 UR17, UR18, -0x1, URZ ;  /* 0xffffffff12117890 */ /* 0x000fe2000fffe03f */
[----:B------:R-:W-:Y:S01]  /*1a00*/  IADD3 R149, R100, 0x40, RZ ;  /* 0x0000004064957810 */ /* 0x000fe20007ffe0ff */
[----:B------:R-:W-:Y:S01]  /*1a10*/  IMAD.MOV.U32 R0, RZ, RZ, R6 ;  /* 0x000000ffff007224 */ /* 0x000fe200078e0006 */
[----:B------:R-:W-:Y:S01]  /*1a20*/  IADD3 R6, P3, R4, UR30, RZ ;  /* 0x0000001e04067c10 */ /* 0x000fe2000ff7e0ff */
[C---:B------:R-:W-:Y:S01]  /*1a30*/  IMAD R7, R2.reuse, UR9, R7 ;  /* 0x0000000902077c24 */ /* 0x040fe2000f8e0207 */
[----:B------:R-:W-:Y:S01]  /*1a40*/  IADD3 R20, R2, 0x20, RZ ;  /* 0x0000002002147810 */ /* 0x000fe20007ffe0ff */
[----:B------:R-:W-:Y:S01]  /*1a50*/  IMAD.U32 R14, RZ, RZ, UR6 ;  /* 0x00000006ff0e7e24 */ /* 0x000fe2000f8e00ff */
[----:B------:R-:W-:Y:S01]  /*1a60*/  @!P2 IADD3 R0, -R0, RZ, RZ ;  /* 0x000000ff0000a210 */ /* 0x000fe20007ffe1ff */
[C---:B------:R-:W-:Y:S01]  /*1a70*/  VIADD R157, R100.reuse, 0x20 ;  /* 0x00000020649d7836 */ /* 0x040fe20000000000 */
[----:B------:R-:W-:Y:S01]  /*1a80*/  IADD3 R4, P2, R100, UR26, RZ ;  /* 0x0000001a64047c10 */ /* 0x000fe2000ff5e0ff */
[----:B------:R-:W-:Y:S01]  /*1a90*/  UIMAD UR26, UR27, UR6, URZ ;  /* 0x000000061b1a72a4 */ /* 0x000fe2000f8e023f */
[----:B------:R-:W-:Y:S01]  /*1aa0*/  IADD3.X R7, R5, UR28, R7, P3, !PT ;  /* 0x0000001c05077c10 */ /* 0x000fe20009ffe407 */
[----:B------:R-:W-:Y:S01]  /*1ab0*/  BSSY B0, `(.L_x_206) ;  /* 0x0000041000007945 */ /* 0x000fe20003800000 */
[----:B------:R-:W-:Y:S01]  /*1ac0*/  @!P0 LOP3.LUT R0, RZ, R13, RZ, 0x33, !PT ;  /* 0x0000000dff008212 */ /* 0x000fe200078e33ff */
[----:B------:R-:W-:Y:S01]  /*1ad0*/  UIMAD UR26, UR4, UR7, UR26 ;  /* 0x00000007041a72a4 */ /* 0x000fe2000f8e021a */
[----:B------:R-:W-:Y:S01]  /*1ae0*/  IADD3.X R5, R101, UR16, RZ, P2, !PT ;  /* 0x0000001065057c10 */ /* 0x000fe200097fe4ff */
[----:B------:R-:W-:Y:S01]  /*1af0*/  UIMAD UR16, UR17, -0x40, UR24 ;  /* 0xffffffc0111078a4 */ /* 0x000fe2000f8e0218 */
[----:B------:R-:W-:Y:S01]  /*1b00*/  SHF.R.S32.HI R12, RZ, 0x1f, R0 ;  /* 0x0000001fff0c7819 */ /* 0x000fe20000011400 */
[----:B------:R-:W-:Y:S01]  /*1b10*/  ULDC.64 UR6, c[0x0][0x260] ;  /* 0x0000980000067ab9 */ /* 0x000fe20000000a00 */
[----:B------:R-:W-:Y:S01]  /*1b20*/  ISETP.GE.AND P3, PT, R2, UR5, PT ;  /* 0x0000000502007c0c */ /* 0x000fe2000bf66270 */
[----:B------:R-:W-:Y:S01]  /*1b30*/  IMAD.WIDE.U32 R14, R14, UR4, R4 ;  /* 0x000000040e0e7c25 */ /* 0x000fe2000f8e0004 */
[----:B------:R-:W-:Y:S01]  /*1b40*/  UMOV UR4, 0x400 ;  /* 0x0000040000047882 */ /* 0x000fe20000000000 */
[----:B------:R-:W-:Y:S01]  /*1b50*/  ISETP.GE.AND P0, PT, R2, UR16, PT ;  /* 0x0000001002007c0c */ /* 0x000fe2000bf06270 */
[----:B-1----:R-:W-:Y:S01]  /*1b60*/  ULEA UR4, UR25, UR4, 0x18 ;  /* 0x0000000419047291 */ /* 0x002fe2000f8ec03f */
[----:B------:R-:W-:Y:S01]  /*1b70*/  IMAD R4, R12, UR6, RZ ;  /* 0x000000060c047c24 */ /* 0x000fe2000f8e02ff */
[----:B------:R-:W-:Y:S01]  /*1b80*/  ISETP.GE.AND P2, PT, R20, UR5, PT ;  /* 0x0000000514007c0c */ /* 0x000fe2000bf46270 */
[----:B------:R-:W-:-:S03]  /*1b90*/  IMAD.WIDE.U32 R30, R0, UR6, R8 ;  /* 0x00000006001e7c25 */ /* 0x000fc6000f8e0008 */
[----:B------:R-:W-:Y:S01]  /*1ba0*/  LEA R230, R230, UR4, 0x1 ;  /* 0x00000004e6e67c11 */ /* 0x000fe2000f8e08ff */
[C---:B------:R-:W-:Y:S01]  /*1bb0*/  IMAD R24, R0.reuse, UR7, R4 ;  /* 0x0000000700187c24 */ /* 0x040fe2000f8e0204 */
[----:B------:R-:W-:Y:S01]  /*1bc0*/  ULDC.64 UR6, c[0x0][0x268] ;  /* 0x00009a0000067ab9 */ /* 0x000fe20000000a00 */
[----:B------:R1:W-:Y:S01]  /*1bd0*/  STL.64 [R1+0x48], R30 ;  /* 0x0000481e01007387 */ /* 0x0003e20000100a00 */
[----:B------:R-:W-:-:S04]  /*1be0*/  IMAD.WIDE.U32 R28, R0, UR6, R6 ;  /* 0x00000006001c7c25 */ /* 0x000fc8000f8e0006 */
[----:B------:R-:W-:Y:S01]  /*1bf0*/  IMAD R4, R12, UR6, RZ ;  /* 0x000000060c047c24 */ /* 0x000fe2000f8e02ff */
[----:B------:R1:W-:Y:S01]  /*1c00*/  STL.64 [R1+0x20], R28 ;  /* 0x0000201c01007387 */ /* 0x0003e20000100a00 */
[----:B------:R-:W-:Y:S02]  /*1c10*/  VIADD R13, R15, UR26 ;  /* 0x0000001a0f0d7c36 */ /* 0x000fe40008000000 */
[----:B------:R-:W-:Y:S01]  /*1c20*/  IMAD R25, R0, UR7, R4 ;  /* 0x0000000700197c24 */ /* 0x000fe2000f8e0204 */
[----:B------:R1:W-:Y:S01]  /*1c30*/  STL [R1+0x18], R157 ;  /* 0x0000189d01007387 */ /* 0x0003e20000100800 */
[----:B------:R-:W-:-:S03]  /*1c40*/  IMAD.WIDE R10, R10, 0x80, R2 ;  /* 0x000000800a0a7825 */ /* 0x000fc600078e0202 */
[----:B------:R1:W-:Y:S01]  /*1c50*/  STL [R1+0x38], R149 ;  /* 0x0000389501007387 */ /* 0x0003e20000100800 */
[----:B------:R-:W-:Y:S05]  /*1c60*/  @P3 BRA `(.L_x_207) ;  /* 0x0000000000943947 */ /* 0x000fea0003800000 */
        /* <DEDUP_REMOVED lines=10> */
[----:B------:R-:W2:Y:S01]  /*1d10*/  @!P6 LDC.64 R8, c[0x0][0x210] ;  /* 0x00008400ff08eb82 */ /* 0x000ea20000000a00 */
[----:B------:R3:W-:Y:S04]  /*1d20*/  @P6 STS [R230], RZ ;  /* 0x000000ffe6006388 */ /* 0x0007e80000000800 */
        /* <DEDUP_REMOVED lines=25> */
.L_x_207:
[----:B------:R-:W-:Y:S05]  /*1ec0*/  BSYNC B0 ;  /* 0x0000000000007941 */ /* 0x000fea0003800000 */
.L_x_206:
[----:B------:R-:W-:Y:S01]  /*1ed0*/  BSSY B0, `(.L_x_208) ;  /* 0x000002a000007945 */ /* 0x000fe20003800000 */
[C---:B------:R-:W-:Y:S02]  /*1ee0*/  ISETP.GE.AND P5, PT, R2.reuse, UR16, PT ;  /* 0x0000001002007c0c */ /* 0x040fe4000bfa6270 */
[----:B------:R-:W-:Y:S01]  /*1ef0*/  IADD3 R16, R2, 0x60, RZ ;  /* 0x0000006002107810 */ /* 0x000fe20007ffe0ff */
[----:B------:R-:W-:Y:S10]  /*1f00*/  @P2 BRA `(.L_x_209) ;  /* 0x0000000000982947 */ /* 0x000ff40003800000 */
[----:B------:R-:W-:Y:S01]  /*1f10*/  ULDC UR25, c[0x0][0x2d0] ;  /* 0x0000b40000197ab9 */ /* 0x000fe20000000800 */
[----:B--23--:R-:W-:Y:S01]  /*1f20*/  IADD3 R4, P2, R10, 0x20, RZ ;  /* 0x000000200a047810 */ /* 0x00cfe20007f5e0ff */
        /* <DEDUP_REMOVED lines=9> */
[----:B------:R-:W2:Y:S01]  /*1fc0*/  @!P6 LDC.64 R6, c[0x0][0x210] ;  /* 0x00008400ff06eb82 */ /* 0x000ea20000000a00 */
[----:B------:R-:W-:Y:S01]  /*1fd0*/  IMAD R0, R4, UR7, R0 ;  /* 0x0000000704007c24 */ /* 0x000fe2000f8e0200 */
[----:B------:R4:W-:Y:S03]  /*1fe0*/  @P6 STS.128 [R230+0x800], RZ ;  /* 0x000800ffe6006388 */ /* 0x0009e60000000c00 */
[----:B------:R-:W-:-:S03]  /*1ff0*/  IMAD.IADD R0, R3, 0x1, R0 ;  /* 0x0000000103007824 */ /* 0x000fc600078e0200 */
[----:B------:R-:W3:Y:S01]  /*2000*/  @!P4 LDC.64 R8, c[0x0][0x210] ;  /* 0x00008400ff08cb82 */ /* 0x000ee20000000a00 */
[----:B--2---:R-:W-:-:S04]  /*2010*/  @!P6 LEA R6, P3, R2, R6, 0x1 ;  /* 0x000000060206e211 */ /* 0x004fc800078608ff */
        /* <DEDUP_REMOVED lines=21> */
.L_x_209:
[----:B------:R-:W-:Y:S05]  /*2170*/  BSYNC B0 ;  /* 0x0000000000007941 */ /* 0x000fea0003800000 */
.L_x_208:
[----:B------:R-:W-:Y:S01]  /*2180*/  LEA.HI R19, R19, R145, RZ, 0x4 ;  /* 0x0000009113137211 */ /* 0x000fe200078f20ff */
[----:B------:R-:W-:Y:S01]  /*2190*/  BSSY B0, `(.L_x_210) ;  /* 0x000002c000007945 */ /* 0x000fe20003800000 */
[----:B------:R-:W-:Y:S02]  /*21a0*/  ISETP.GE.AND P6, PT, R16, UR5, PT ;  /* 0x0000000510007c0c */ /* 0x000fe4000bfc6270 */
[----:B------:R-:W-:Y:S02]  /*21b0*/  LOP3.LUT R18, R18, 0xfffffff8, RZ, 0xc0, !PT ;  /* 0xfffffff812127812 */ /* 0x000fe400078ec0ff */
[----:B------:R-:W-:Y:S02]  /*21c0*/  LOP3.LUT R21, R19, 0xfffffff0, RZ, 0xc0, !PT ;  /* 0xfffffff013157812 */ /* 0x000fe400078ec0ff */
[----:B------:R-:W-:Y:S01]  /*21d0*/  SHF.R.S32.HI R22, RZ, 0x4, R19 ;  /* 0x00000004ff167819 */ /* 0x000fe20000011413 */
[----:B------:R-:W-:Y:S05]  /*21e0*/  @P1 BRA `(.L_x_211) ;  /* 0x0000000000981947 */ /* 0x000fea0003800000 */
[----:B------:R-:W-:Y:S01]  /*21f0*/  ULDC UR25, c[0x0][0x2d0] ;  /* 0x0000b40000197ab9 */ /* 0x000fe20000000800 */
[----:B--234-:R-:W-:Y:S01]  /*2200*/  IADD3 R4, P1, R10, 0x40, RZ ;  /* 0x000000400a047810 */ /* 0x01cfe20007f3e0ff */
        /* <DEDUP_REMOVED lines=13> */
[----:B------:R-:W4:Y:S01]  /*22e0*/  @!P3 LDC.64 R8, c[0x0][0x210] ;  /* 0x00008400ff08bb82 */ /* 0x000f220000000a00 */
        /* <DEDUP_REMOVED lines=22> */
.L_x_211:
[----:B------:R-:W-:Y:S05]  /*2450*/  BSYNC B0 ;  /* 0x0000000000007941 */ /* 0x000fea0003800000 */
.L_x_210:
[----:B------:R-:W-:Y:S04]  /*2460*/  BSSY B0, `(.L_x_212) ;  /* 0x0000028000007945 */ /* 0x000fe80003800000 */
        /* <DEDUP_REMOVED lines=39> */
.L_x_213:
[----:B------:R-:W-:Y:S05]  /*26e0*/  BSYNC B0 ;  /* 0x0000000000007941 */ /* 0x000fea0003800000 */
.L_x_212:
[----:B------:R-:W-:Y:S01]  /*26f0*/  LEA.HI R0, R19, R22, RZ, 0x1 ;  /* 0x0000001613007211 */ /* 0x000fe200078f08ff */
[C---:B------:R-:W-:Y:S01]  /*2700*/  IMAD.IADD R13, R145.reuse, 0x1, -R21 ;  /* 0x00000001910d7824 */ /* 0x040fe200078e0a15 */
[----:B------:R-:W-:Y:S01]  /*2710*/  USHF.L.U32 UR30, UR10, 0x6, URZ ;  /* 0x000000060a1e7899 */ /* 0x000fe2000800063f */
[----:B---3--:R-:W-:Y:S01]  /*2720*/  IMAD.IADD R8, R145, 0x1, -R18 ;  /* 0x0000000191087824 */ /* 0x008fe200078e0a12 */
[----:B------:R-:W-:Y:S01]  /*2730*/  LOP3.LUT R0, R0, 0xfffffffe, RZ, 0xc0, !PT ;  /* 0xfffffffe00007812 */ /* 0x000fe200078ec0ff */
[----:B------:R-:W-:Y:S01]  /*2740*/  IMAD.IADD R151, R31, 0x1, R24 ;  /* 0x000000011f977824 */ /* 0x000fe200078e0218 */
[----:B------:R-:W-:Y:S01]  /*2750*/  LEA.HI R9, R13, R13, RZ, 0x1 ;  /* 0x0000000d0d097211 */ /* 0x000fe200078f08ff */
[----:B------:R-:W-:Y:S01]  /*2760*/  IMAD.MOV.U32 R150, RZ, RZ, R30 ;  /* 0x000000ffff967224 */ /* 0x000fe200078e001e */
[----:B--2---:R-:W-:Y:S01]  /*2770*/  LEA.HI R3, R8, R8, RZ, 0x1 ;  /* 0x0000000808037211 */ /* 0x004fe200078f08ff */
[----:B------:R-:W-:Y:S01]  /*2780*/  IMAD.IADD R12, R22, 0x1, -R0 ;  /* 0x00000001160c7824 */ /* 0x000fe200078e0a00 */
[--C-:B----4-:R-:W-:Y:S01]  /*2790*/  SHF.R.S32.HI R5, RZ, 0x1, R9.reuse ;  /* 0x00000001ff057819 */ /* 0x110fe20000011409 */
[----:B------:R-:W-:Y:S01]  /*27a0*/  USHF.L.U64.HI UR29, UR10, 0x6, UR11 ;  /* 0x000000060a1d7899 */ /* 0x000fe2000801020b */
[----:B------:R-:W-:Y:S01]  /*27b0*/  SHF.R.S32.HI R0, RZ, 0x1f, R9 ;  /* 0x0000001fff007819 */ /* 0x000fe20000011409 */
[----:B------:R2:W-:Y:S01]  /*27c0*/  STL.64 [R1+0x40], R150 ;  /* 0x0000409601007387 */ /* 0x0005e20000100a00 */
[----:B------:R-:W-:Y:S01]  /*27d0*/  SHF.R.S32.HI R21, RZ, 0x1, R3 ;  /* 0x00000001ff157819 */ /* 0x000fe20000011403 */
[----:B------:R-:W-:Y:S01]  /*27e0*/  USHF.R.S32.HI UR32, URZ, 0x1f, UR17 ;  /* 0x0000001f3f207899 */ /* 0x000fe20008011411 */
[----:B------:R-:W-:Y:S01]  /*27f0*/  LEA.HI R2, R0, R5, RZ, 0x2 ;  /* 0x0000000500027211 */ /* 0x000fe200078f10ff */
[----:B------:R-:W-:Y:S01]  /*2800*/  UIMAD UR6, UR29, UR17, URZ ;  /* 0x000000111d0672a4 */ /* 0x000fe2000f8e023f */
[----:B------:R-:W-:Y:S01]  /*2810*/  IMAD.SHL.U32 R4, R23, 0x8, RZ ;  /* 0x0000000817047824 */ /* 0x000fe200078e00ff */
[----:B------:R-:W-:Y:S01]  /*2820*/  LOP3.LUT R7, R3, 0x7fffffe, RZ, 0xc0, !PT ;  /* 0x07fffffe03077812 */ /* 0x000fe200078ec0ff */
[----:B------:R-:W-:Y:S01]  /*2830*/  IMAD.SHL.U32 R0, R21, 0x40, RZ ;  /* 0x0000004015007824 */ /* 0x000fe200078e00ff */
[----:B------:R-:W-:Y:S01]  /*2840*/  UIMAD UR6, UR32, UR30, UR6 ;  /* 0x0000001e200672a4 */ /* 0x000fe2000f8e0206 */
[----:B------:R-:W-:Y:S01]  /*2850*/  IMAD.U32 R147, RZ, RZ, UR30 ;  /* 0x0000001eff937e24 */ /* 0x000fe2000f8e00ff */
[----:B------:R-:W-:Y:S01]  /*2860*/  LOP3.LUT R6, R2, 0xfffffffc, RZ, 0xc0, !PT ;  /* 0xfffffffc02067812 */ /* 0x000fe200078ec0ff */
[----:B------:R-:W-:Y:S01]  /*2870*/  IMAD.IADD R14, R8, 0x1, -R7 ;  /* 0x00000001080e7824 */ /* 0x000fe200078e0a07 */
[----:B------:R-:W-:Y:S01]  /*2880*/  LOP3.LUT R0, R0, 0xc0, RZ, 0xc0, !PT ;  /* 0x000000c000007812 */ /* 0x000fe200078ec0ff */
[----:B------:R-:W-:Y:S01]  /*2890*/  IMAD.WIDE.U32 R2, R147, UR17, R150 ;  /* 0x0000001193027c25 */ /* 0x000fe2000f8e0096 */
[----:B------:R-:W-:Y:S01]  /*28a0*/  BSSY B0, `(.L_x_214) ;  /* 0x0000029000007945 */ /* 0x000fe20003800000 */
[----:B------:R-:W-:-:S02]  /*28b0*/  ISETP.GE.AND P6, PT, R20, UR16, PT ;  /* 0x0000001014007c0c */ /* 0x000fc4000bfc6270 */
[----:B------:R-:W-:Y:S01]  /*28c0*/  LOP3.LUT R4, R0, 0x8, R4, 0xf8, !PT ;  /* 0x0000000800047812 */ /* 0x000fe200078ef804 */
[----:B------:R-:W-:Y:S01]  /*28d0*/  VIADD R8, R3, UR6 ;  /* 0x0000000603087c36 */ /* 0x000fe20008000000 */
[----:B------:R-:W-:Y:S02]  /*28e0*/  SHF.R.U32.HI R0, RZ, 0x3, R0 ;  /* 0x00000003ff007819 */ /* 0x000fe40000011600 */
[----:B------:R-:W-:Y:S01]  /*28f0*/  ISETP.GE.AND P4, PT, R20, UR16, PT ;  /* 0x0000001014007c0c */ /* 0x000fe2000bf86270 */
[----:B------:R-:W-:Y:S01]  /*2900*/  IMAD.IADD R20, R5, 0x1, -R6 ;  /* 0x0000000105147824 */ /* 0x000fe200078e0a06 */
[----:B------:R-:W-:Y:S02]  /*2910*/  LOP3.LUT R15, R4, R0, RZ, 0x3c, !PT ;  /* 0x00000000040f7212 */ /* 0x000fe400078e3cff */
[----:B------:R-:W-:Y:S01]  /*2920*/  SHF.R.S32.HI R0, RZ, 0x1f, R13 ;  /* 0x0000001fff007819 */ /* 0x000fe2000001140d */
[----:B------:R-:W-:Y:S08]  /*2930*/  @P0 BRA `(.L_x_215) ;  /* 0x00000000007c0947 */ /* 0x000ff00003800000 */
[----:B------:R-:W-:Y:S02]  /*2940*/  ULDC UR6, c[0x0][0x2d0] ;  /* 0x0000b40000067ab9 */ /* 0x000fe40000000800 */
[----:B------:R-:W-:Y:S02]  /*2950*/  ISETP.GE.AND P3, PT, R100, UR6, PT ;  /* 0x0000000664007c0c */ /* 0x000fe4000bf66270 */
[----:B------:R-:W-:Y:S02]  /*2960*/  ISETP.GE.AND P2, PT, R157, UR6, PT ;  /* 0x000000069d007c0c */ /* 0x000fe4000bf46270 */
[----:B------:R-:W-:-:S09]  /*2970*/  ISETP.GE.AND P0, PT, R149, UR6, PT ;  /* 0x0000000695007c0c */ /* 0x000fd2000bf06270 */
[----:B------:R-:W3:Y:S01]  /*2980*/  @!P3 LDC.64 R6, c[0x0][0x218] ;  /* 0x00008600ff06bb82 */ /* 0x000ee20000000a00 */
[----:B------:R4:W-:Y:S04]  /*2990*/  @P3 STS [R230+0x6000], RZ ;  /* 0x006000ffe6003388 */ /* 0x0009e80000000800 */
[----:B------:R4:W-:Y:S03]  /*29a0*/  @P3 STS [R230+0x6004], RZ ;  /* 0x006004ffe6003388 */ /* 0x0009e60000000800 */
[----:B------:R-:W5:Y:S01]  /*29b0*/  @!P2 LDC.64 R4, c[0x0][0x218] ;  /* 0x00008600ff04ab82 */ /* 0x000f620000000a00 */
[----:B------:R4:W-:Y:S01]  /*29c0*/  @P3 STS.64 [R230+0x6008], RZ ;  /* 0x006008ffe6003388 */ /* 0x0009e20000000a00 */
[----:B---3--:R-:W-:-:S04]  /*29d0*/  @!P3 LEA R6, P1, R2, R6, 0x1 ;  /* 0x000000060206b211 */ /* 0x008fc800078208ff */
[C---:B------:R-:W-:Y:S02]  /*29e0*/  @!P3 LEA.HI.X R7, R2.reuse, R7, R8, 0x1, P1 ;  /* 0x000000070207b211 */ /* 0x040fe400008f0c08 */
[----:B-----5:R-:W-:-:S03]  /*29f0*/  @!P2 LEA R4, P1, R2, R4, 0x1 ;  /* 0x000000040204a211 */ /* 0x020fc600078208ff */
        /* <DEDUP_REMOVED lines=19> */
.L_x_215:
[----:B------:R-:W-:Y:S05]  /*2b30*/  BSYNC B0 ;  /* 0x0000000000007941 */ /* 0x000fea0003800000 */
.L_x_214:
[----:B------:R-:W-:Y:S01]  /*2b40*/  USHF.L.U64.HI UR25, UR10, 0x5, UR11 ;  /* 0x000000050a197899 */ /* 0x000fe2000801020b */
[----:B------:R-:W-:Y:S01]  /*2b50*/  BSSY B0, `(.L_x_216) ;  /* 0x0000023000007945 */ /* 0x000fe20003800000 */
[----:B------:R-:W-:Y:S01]  /*2b60*/  USHF.L.U32 UR26, UR10, 0x5, URZ ;  /* 0x000000050a1a7899 */ /* 0x000fe2000800063f */
[----:B----4-:R-:W-:Y:S02]  /*2b70*/  LEA.HI R7, R0, R13, RZ, 0x3 ;  /* 0x0000000d00077211 */ /* 0x010fe400078f18ff */
[----:B------:R-:W-:Y:S09]  /*2b80*/  @P6 BRA `(.L_x_217) ;  /* 0x00000000007c6947 */ /* 0x000ff20003800000 */
[----:B------:R-:W-:Y:S01]  /*2b90*/  ULDC UR6, c[0x0][0x2d0] ;  /* 0x0000b40000067ab9 */ /* 0x000fe20000000800 */
[----:B------:R-:W-:Y:S02]  /*2ba0*/  IADD3 R0, P0, R2, UR26, RZ ;  /* 0x0000001a02007c10 */ /* 0x000fe4000ff1e0ff */
[----:B------:R-:W-:Y:S02]  /*2bb0*/  ISETP.GE.AND P3, PT, R100, UR6, PT ;  /* 0x0000000664007c0c */ /* 0x000fe4000bf66270 */
[----:B------:R-:W-:Y:S02]  /*2bc0*/  ISETP.GE.AND P2, PT, R157, UR6, PT ;  /* 0x000000069d007c0c */ /* 0x000fe4000bf46270 */
[----:B------:R-:W-:Y:S02]  /*2bd0*/  IADD3.X R6, R8, UR25, RZ, P0, !PT ;  /* 0x0000001908067c10 */ /* 0x000fe400087fe4ff */
[----:B------:R-:W-:-:S07]  /*2be0*/  ISETP.GE.AND P0, PT, R149, UR6, PT ;  /* 0x0000000695007c0c */ /* 0x000fce000bf06270 */
[----:B---3--:R-:W3:Y:S01]  /*2bf0*/  @!P3 LDC.64 R4, c[0x0][0x218] ;  /* 0x00008600ff04bb82 */ /* 0x008ee20000000a00 */
[----:B------:R4:W-:Y:S07]  /*2c00*/  @P3 STS.128 [R230+0x6800], RZ ;  /* 0x006800ffe6003388 */ /* 0x0009ee0000000c00 */
[----:B------:R-:W5:Y:S01]  /*2c10*/  @!P2 LDC.64 R10, c[0x0][0x218] ;  /* 0x00008600ff0aab82 */ /* 0x000f620000000a00 */
        /* <DEDUP_REMOVED lines=22> */
.L_x_217:
[----:B------:R-:W-:Y:S05]  /*2d80*/  BSYNC B0 ;  /* 0x0000000000007941 */ /* 0x000fea0003800000 */
.L_x_216:
[----:B------:R-:W0:Y:S01]  /*2d90*/  LDGDEPBAR ;  /* 0x00000000000079af */ /* 0x000e220000000000 */
[----:B------:R-:W-:Y:S01]  /*2da0*/  IMAD.SHL.U32 R0, R20, 0x40, RZ ;  /* 0x0000004014007824 */ /* 0x000fe200078e00ff */
[----:B------:R-:W-:Y:S01]  /*2db0*/  IADD3 R11, R29, R25, RZ ;  /* 0x000000191d0b7210 */ /* 0x000fe20007ffe0ff */
[----:B------:R-:W-:Y:S01]  /*2dc0*/  IMAD.MOV.U32 R10, RZ, RZ, R28 ;  /* 0x000000ffff0a7224 */ /* 0x000fe200078e001c */
[----:B------:R-:W-:Y:S01]  /*2dd0*/  USHF.L.U64.HI UR27, UR8, 0x6, UR9 ;  /* 0x00000006081b7899 */ /* 0x000fe20008010209 */
[----:B---34-:R-:W-:Y:S01]  /*2de0*/  IMAD.SHL.U32 R3, R7, 0x20, RZ ;  /* 0x0000002007037824 */ /* 0x018fe200078e00ff */
[----:B------:R-:W-:Y:S01]  /*2df0*/  LOP3.LUT R0, R0, 0xc0, RZ, 0xc0, !PT ;  /* 0x000000c000007812 */ /* 0x000fe200078ec0ff */
[----:B------:R-:W-:Y:S01]  /*2e00*/  IMAD.SHL.U32 R2, R12, 0x8, RZ ;  /* 0x000000080c027824 */ /* 0x000fe200078e00ff */
[----:B------:R3:W-:Y:S01]  /*2e10*/  STL.64 [R1], R10 ;  /* 0x0000000a01007387 */ /* 0x0007e20000100a00 */
[----:B------:R-:W-:Y:S01]  /*2e20*/  LOP3.LUT R5, R9, 0x7fffffe, RZ, 0xc0, !PT ;  /* 0x07fffffe09057812 */ /* 0x000fe200078ec0ff */
[----:B------:R-:W-:Y:S01]  /*2e30*/  USHF.L.U32 UR28, UR8, 0x6, URZ ;  /* 0x00000006081c7899 */ /* 0x000fe2000800063f */
[----:B------:R-:W-:Y:S01]  /*2e40*/  LOP3.LUT R144, R3, 0xffffff00, RZ, 0xc0, !PT ;  /* 0xffffff0003907812 */ /* 0x000fe200078ec0ff */
[----:B------:R-:W-:Y:S01]  /*2e50*/  UIMAD UR6, UR27, UR17, URZ ;  /* 0x000000111b0672a4 */ /* 0x000fe2000f8e023f */
[----:B------:R-:W-:Y:S01]  /*2e60*/  LOP3.LUT R4, R0, 0x8, R2, 0xf8, !PT ;  /* 0x0000000800047812 */ /* 0x000fe200078ef802 */
[----:B------:R-:W-:Y:S01]  /*2e70*/  IMAD.IADD R103, R13, 0x1, -R5 ;  /* 0x000000010d677824 */ /* 0x000fe200078e0a05 */
[----:B------:R-:W-:Y:S01]  /*2e80*/  SHF.R.U32.HI R3, RZ, 0x3, R0 ;  /* 0x00000003ff037819 */ /* 0x000fe20000011600 */
[----:B------:R-:W-:Y:S01]  /*2e90*/  UIMAD UR6, UR32, UR28, UR6 ;  /* 0x0000001c200672a4 */ /* 0x000fe2000f8e0206 */
[----:B------:R-:W-:Y:S01]  /*2ea0*/  LEA R2, R26, R144, 0x9 ;  /* 0x000000901a027211 */ /* 0x000fe200078e48ff */
[----:B------:R-:W-:Y:S01]  /*2eb0*/  UIADD3 UR31, UR24, -UR20, -UR15 ;  /* 0x80000014181f7290 */ /* 0x000fe2000fffe80f */
[----:B------:R-:W-:Y:S01]  /*2ec0*/  LOP3.LUT R102, R4, R3, RZ, 0x3c, !PT ;  /* 0x0000000304667212 */ /* 0x000fe200078e3cff */
[----:B------:R-:W-:Y:S01]  /*2ed0*/  IMAD.U32 R4, RZ, RZ, UR17 ;  /* 0x00000011ff047e24 */ /* 0x000fe2000f8e00ff */
[----:B------:R-:W-:Y:S01]  /*2ee0*/  LEA R6, R12, R14, 0x3 ;  /* 0x0000000e0c067211 */ /* 0x000fe200078e18ff */
[----:B------:R-:W-:Y:S01]  /*2ef0*/  IMAD R2, R103, 0x20, R2 ;  /* 0x0000002067027824 */ /* 0x000fe200078e0202 */
[----:B------:R-:W-:Y:S01]  /*2f00*/  BSSY B0, `(.L_x_218) ;  /* 0x000002d000007945 */ /* 0x000fe20003800000 */
[----:B------:R-:W-:-:S04]  /*2f10*/  DEPBAR.LE SB0, 0x0 ;  /* 0x000080000000791a */ /* 0x000fc80000000000 */
[----:B------:R-:W-:Y:S01]  /*2f20*/  BAR.SYNC.DEFER_BLOCKING 0x0 ;  /* 0x0000000000007b1d */ /* 0x000fe20000010000 */
[----:B------:R-:W-:Y:S01]  /*2f30*/  IMAD.WIDE.U32 R4, R4, UR28, R10 ;  /* 0x0000001c04047c25 */ /* 0x000fe2000f8e000a */
[----:B------:R-:W-:Y:S02]  /*2f40*/  LEA R146, R26, UR21, 0x4 ;  /* 0x000000151a927c11 */ /* 0x000fe4000f8e20ff */
[----:B------:R-:W-:Y:S01]  /*2f50*/  IADD3 R2, R102, R2, RZ ;  /* 0x0000000266027210 */ /* 0x000fe20007ffe0ff */
[----:B------:R-:W-:Y:S01]  /*2f60*/  IMAD.U32 R0, R6, 0x20, R15 ;  /* 0x0000002006007824 */ /* 0x000fe200078e000f */
[----:B------:R-:W-:Y:S01]  /*2f70*/  IADD3 R3, R5, UR6, RZ ;  /* 0x0000000605037c10 */ /* 0x000fe2000fffe0ff */
        /* <DEDUP_REMOVED lines=10> */
[----:B------:R-:W4:Y:S01]  /*3020*/  @!P3 LDC.64 R8, c[0x0][0x220] ;  /* 0x00008800ff08bb82 */ /* 0x000f220000000a00 */
[----:B------:R1:W-:Y:S04]  /*3030*/  @P3 STS [R230+0x9000], RZ ;  /* 0x009000ffe6003388 */ /* 0x0003e80000000800 */
[----:B------:R1:W-:Y:S03]  /*3040*/  @P3 STS [R230+0x9004], RZ ;  /* 0x009004ffe6003388 */ /* 0x0003e60000000800 */
[----:B------:R-:W5:Y:S01]  /*3050*/  @!P2 LDC.64 R6, c[0x0][0x220] ;  /* 0x00008800ff06ab82 */ /* 0x000f620000000a00 */
[----:B------:R1:W-:Y:S01]  /*3060*/  @P3 STS.64 [R230+0x9008], RZ ;  /* 0x009008ffe6003388 */ /* 0x0003e20000000a00 */
[----:B----4-:R-:W-:-:S04]  /*3070*/  @!P3 LEA R8, P5, R4, R8, 0x1 ;  /* 0x000000080408b211 */ /* 0x010fc800078a08ff */
        /* <DEDUP_REMOVED lines=15> */
[----:B-1----:R-:W-:-:S04]  /*3170*/  LEA R6, P0, R4, UR6, 0x1 ;  /* 0x0000000604067c11 */ /* 0x002fc8000f8008ff */
[----:B------:R-:W-:-:S05]  /*3180*/  LEA.HI.X R7, R4, UR7, R3, 0x1, P0 ;  /* 0x0000000704077c11 */ /* 0x000fca00080f0c03 */
[----:B------:R-:W-:Y:S01]  /*3190*/  @!PT LDS RZ, [RZ] ;  /* 0x00000000fffff984 */ /* 0x000fe20000000800 */
[----:B------:R-:W-:Y:S01]  /*31a0*/  @!PT LDS RZ, [RZ] ;  /* 0x00000000fffff984 */ /* 0x000fe20000000800 */
[----:B------:R-:W-:Y:S01]  /*31b0*/  @!PT LDS RZ, [RZ] ;  /* 0x00000000fffff984 */ /* 0x000fe20000000800 */
[----:B------:R4:W-:Y:S04]  /*31c0*/  LDGSTS.E.BYPASS.LTC128B.128 [R230+0xb000], desc[UR22][R6.64+0x80] ;  /* 0x0b00008006e67fae */ /* 0x0009e8000b901d56 */
.L_x_219:
[----:B------:R-:W-:Y:S05]  /*31d0*/  BSYNC B0 ;  /* 0x0000000000007941 */ /* 0x000fea0003800000 */
.L_x_218:
[----:B------:R1:W-:Y:S01]  /*31e0*/  @P4 STS.128 [R230+0x9800], RZ ;  /* 0x009800ffe6004388 */ /* 0x0003e20000000c00 */
[----:B------:R-:W-:Y:S01]  /*31f0*/  UIADD3 UR6, UR24, 0x1, -UR15 ;  /* 0x0000000118067890 */ /* 0x000fe2000fffe80f */
[----:B------:R-:W-:Y:S01]  /*3200*/  BSSY B0, `(.L_x_220) ;  /* 0x0000028000007945 */ /* 0x000fe20003800000 */
[----:B------:R-:W-:Y:S01]  /*3210*/  USHF.L.U64.HI UR16, UR8, 0x5, UR9 ;  /* 0x0000000508107899 */ /* 0x000fe20008010209 */
[----:B------:R1:W-:Y:S01]  /*3220*/  @P4 STS.128 [R230+0xa800], RZ ;  /* 0x00a800ffe6004388 */ /* 0x0003e20000000c00 */
[----:B------:R-:W-:Y:S01]  /*3230*/  USHF.L.U32 UR20, UR8, 0x5, URZ ;  /* 0x0000000508147899 */ /* 0x000fe2000800063f */
[----:B------:R-:W-:Y:S01]  /*3240*/  LEA R228, R2, UR4, 0x1 ;  /* 0x0000000402e47c11 */ /* 0x000fe2000f8e08ff */
[----:B------:R-:W-:Y:S01]  /*3250*/  UIADD3 UR19, UR6, UR19, URZ ;  /* 0x0000001306137290 */ /* 0x000fe2000fffe03f */
[----:B------:R1:W-:Y:S01]  /*3260*/  @P4 STS.128 [R230+0xb800], RZ ;  /* 0x00b800ffe6004388 */ /* 0x0003e20000000c00 */
[----:B------:R-:W-:Y:S01]  /*3270*/  LEA R225, R0, UR4, 0x1 ;  /* 0x0000000400e17c11 */ /* 0x000fe2000f8e08ff */
[----:B------:R-:W-:Y:S09]  /*3280*/  @P4 BRA `(.L_x_221) ;  /* 0x00000000007c4947 */ /* 0x000ff20003800000 */
[----:B------:R-:W-:Y:S01]  /*3290*/  ULDC UR6, c[0x0][0x2d0] ;  /* 0x0000b40000067ab9 */ /* 0x000fe20000000800 */
[----:B------:R-:W-:Y:S02]  /*32a0*/  IADD3 R0, P0, R4, UR20, RZ ;  /* 0x0000001404007c10 */ /* 0x000fe4000ff1e0ff */
[----:B------:R-:W-:Y:S02]  /*32b0*/  ISETP.GE.AND P3, PT, R100, UR6, PT ;  /* 0x0000000664007c0c */ /* 0x000fe4000bf66270 */
[----:B------:R-:W-:Y:S02]  /*32c0*/  ISETP.GE.AND P2, PT, R157, UR6, PT ;  /* 0x000000069d007c0c */ /* 0x000fe4000bf46270 */
[----:B-1--4-:R-:W-:Y:S02]  /*32d0*/  IADD3.X R6, R3, UR16, RZ, P0, !PT ;  /* 0x0000001003067c10 */ /* 0x012fe400087fe4ff */
[----:B------:R-:W-:-:S07]  /*32e0*/  ISETP.GE.AND P0, PT, R149, UR6, PT ;  /* 0x0000000695007c0c */ /* 0x000fce000bf06270 */
[----:B------:R-:W1:Y:S01]  /*32f0*/  @!P3 LDC.64 R8, c[0x0][0x220] ;  /* 0x00008800ff08bb82 */ /* 0x000e620000000a00 */
[----:B------:R4:W-:Y:S07]  /*3300*/  @P3 STS.128 [R230+0x9800], RZ ;  /* 0x009800ffe6003388 */ /* 0x0009ee0000000c00 */
[----:B---3--:R-:W3:Y:S01]  /*3310*/  @!P2 LDC.64 R10, c[0x0][0x220] ;  /* 0x00008800ff0aab82 */ /* 0x008ee20000000a00 */
        /* <DEDUP_REMOVED lines=22> */
.L_x_221:
[----:B------:R-:W-:Y:S05]  /*3480*/  BSYNC B0 ;  /* 0x0000000000007941 */ /* 0x000fea0003800000 */
.L_x_220:
[----:B------:R-:W-:Y:S01]  /*3490*/  LDSM.16.M88.4 R16, [R225+0x6000] ;  /* 0x00600000e110783b */ /* 0x000fe20000000200 */
[----:B-1--4-:R-:W-:Y:S01]  /*34a0*/  IMAD.MOV.U32 R2, RZ, RZ, 0x10 ;  /* 0x00000010ff027424 */ /* 0x012fe200078e00ff */
[----:B------:R-:W-:Y:S01]  /*34b0*/  LOP3.LUT P0, RZ, R21, 0x2, RZ, 0xc0, !PT ;  /* 0x0000000215ff7812 */ /* 0x000fe2000780c0ff */
[----:B------:R-:W-:Y:S01]  /*34c0*/  UISETP.GT.AND UP0, UPT, UR17, UR12, UPT ;  /* 0x0000000c1100728c */ /* 0x000fe2000bf04270 */
[----:B---3--:R-:W1:Y:S01]  /*34d0*/  LDSM.16.M88.4 R8, [R228+0x1000] ;  /* 0x00100000e408783b */ /* 0x008e620000000200 */
[----:B------:R-:W-:Y:S02]  /*34e0*/  LOP3.LUT P1, RZ, R20, 0x2, RZ, 0xc0, !PT ;  /* 0x0000000214ff7812 */ /* 0x000fe4000782c0ff */
[C---:B------:R-:W-:Y:S01]  /*34f0*/  SEL R0, R2.reuse, 0xfffffff0, !P0 ;  /* 0xfffffff002007807 */ /* 0x040fe20004000000 */
[----:B------:R-:W3:Y:S01]  /*3500*/  LDSM.16.M88.4 R32, [R225+0x6400] ;  /* 0x00640000e120783b */ /* 0x000ee20000000200 */
[----:B------:R-:W-:-:S03]  /*3510*/  SEL R2, R2, 0xfffffff0, !P1 ;  /* 0xfffffff002027807 */ /* 0x000fc60004800000 */
[----:B------:R-:W-:Y:S01]  /*3520*/  IMAD R227, R0, 0x2, R225 ;  /* 0x0000000200e37824 */ /* 0x000fe200078e02e1 */
[----:B------:R-:W4:Y:S01]  /*3530*/  LDSM.16.M88.4 R28, [R225+0x6800] ;  /* 0x00680000e11c783b */ /* 0x000f220000000200 */
[----:B------:R-:W-:Y:S01]  /*3540*/  IMAD R229, R2, 0x2, R228 ;  /* 0x0000000202e57824 */ /* 0x000fe200078e02e4 */
[----:B------:R-:W-:Y:S02]  /*3550*/  LOP3.LUT R0, R148, 0xffffffe0, RZ, 0xc0, !PT ;  /* 0xffffffe094007812 */ /* 0x000fe400078ec0ff */
[----:B------:R-:W5:Y:S03]  /*3560*/  LDSM.16.M88.4 R12, [R228] ;  /* 0x00000000e40c783b */ /* 0x000f660000000200 */
[C---:B------:R-:W-:Y:S01]  /*3570*/  IMAD.IADD R0, R145.reuse, 0x1, -R0 ;  /* 0x0000000191007824 */ /* 0x040fe200078e0a00 */
[----:B------:R-:W2:Y:S01]  /*3580*/  LDSM.16.M88.4 R24, [R225+0x6c00] ;  /* 0x006c0000e118783b */ /* 0x000ea20000000200 */
[----:B------:R-:W-:-:S03]  /*3590*/  IMAD.SHL.U32 R145, R145, 0x2, RZ ;  /* 0x0000000291917824 */ /* 0x000fc600078e00ff */
[----:B------:R-:W-:Y:S01]  /*35a0*/  LDSM.16.M88.4 R48, [R227+0x6000] ;  /* 0x00600000e330783b */ /* 0x000fe20000000200 */
[----:B------:R-:W-:Y:S02]  /*35b0*/  SHF.R.S32.HI R3, RZ, 0x1f, R0 ;  /* 0x0000001fff037819 */ /* 0x000fe40000011400 */
[----:B------:R-:W-:Y:S01]  /*35c0*/  LOP3.LUT R156, R145, 0x6, RZ, 0xc0, !PT ;  /* 0x00000006919c7812 */ /* 0x000fe200078ec0ff */
[----:B------:R-:W2:Y:S01]  /*35d0*/  LDSM.16.M88.4 R4, [R229+0x1000] ;  /* 0x00100000e504783b */ /* 0x000ea20000000200 */
[----:B------:R-:W-:Y:S01]  /*35e0*/  LEA.HI R0, R3, R0, RZ, 0x2 ;  /* 0x0000000003007211 */ /* 0x000fe200078f10ff */
[----:B------:R-:W-:Y:S02]  /*35f0*/  IMAD.U32 R3, RZ, RZ, UR17 ;  /* 0x00000011ff037e24 */ /* 0x000fe4000f8e00ff */
[----:B------:R-:W2:Y:S01]  /*3600*/  LDSM.16.M88.4 R44, [R227+0x6400] ;  /* 0x00640000e32c783b */ /* 0x000ea20000000200 */
[----:B------:R-:W-:Y:S01]  /*3610*/  SHF.R.S32.HI R0, RZ, 0x2, R0 ;  /* 0x00000002ff007819 */ /* 0x000fe20000011400 */
[----:B------:R-:W-:-:S02]  /*3620*/  IMAD R3, R3, 0x40, R156 ;  /* 0x0000004003037824 */ /* 0x000fc400078e029c */
[----:B------:R-:W2:Y:S04]  /*3630*/  LDSM.16.M88.4 R40, [R227+0x6800] ;  /* 0x00680000e328783b */ /* 0x000ea80000000200 */
[----:B------:R-:W2:Y:S01]  /*3640*/  LDSM.16.M88.4 R56, [R227+0x6c00] ;  /* 0x006c0000e338783b */ /* 0x000ea20000000200 */
[C---:B-1----:R-:W-:Y:S03]  /*3650*/  HMMA.16816.F32 R36, R8.reuse, R16, RZ ;  /* 0x000000100824723c */ /* 0x042fe600000018ff */
[----:B------:R-:W1:Y:S04]  /*3660*/  LDSM.16.M88.4 R20, [R229] ;  /* 0x00000000e514783b */ /* 0x000e680000000200 */
[----:B------:R-:W0:Y:S01]  /*3670*/  LDGDEPBAR ;  /* 0x00000000000079af */ /* 0x000e220000000000 */
[C---:B------:R-:W-:Y:S06]  /*3680*/  HMMA.16816.F32 R84, R8.reuse, R18, RZ ;  /* 0x000000120854723c */ /* 0x040fec00000018ff */
[C---:B---3--:R-:W-:Y:S06]  /*3690*/  HMMA.16816.F32 R60, R8.reuse, R32, RZ ;  /* 0x00000020083c723c */ /* 0x048fec00000018ff */
[C---:B----4-:R-:W-:Y:S06]  /*36a0*/  HMMA.16816.F32 R76, R8.reuse, R28, RZ ;  /* 0x0000001c084c723c */ /* 0x050fec00000018ff */
[----:B------:R-:W-:Y:S06]  /*36b0*/  HMMA.16816.F32 R88, R8, R30, RZ ;  /* 0x0000001e0858723c */ /* 0x000fec00000018ff */
[C---:B-----5:R-:W-:Y:S06]  /*36c0*/  HMMA.16816.F32 R92, R12.reuse, R16, RZ ;  /* 0x000000100c5c723c */ /* 0x060fec00000018ff */
[----:B------:R-:W-:Y:S01]  /*36d0*/  HMMA.16816.F32 R120, R12, R18, RZ ;  /* 0x000000120c78723c */ /* 0x000fe200000018ff */
[----:B------:R-:W-:Y:S05]  /*36e0*/  LDSM.16.M88.4 R16, [R228+0x3000] ;  /* 0x00300000e410783b */ /* 0x000fea0000000200 */
[C---:B--2---:R-:W-:Y:S06]  /*36f0*/  HMMA.16816.F32 R72, R8.reuse, R24, RZ ;  /* 0x000000180848723c */ /* 0x044fec00000018ff */
[C---:B------:R-:W-:Y:S06]  /*3700*/  HMMA.16816.F32 R80, R8.reuse, R34, RZ ;  /* 0x000000220850723c */ /* 0x040fec00000018ff */
[----:B------:R-:W-:Y:S06]  /*3710*/  HMMA.16816.F32 R68, R8, R26, RZ ;  /* 0x0000001a0844723c */ /* 0x000fec00000018ff */
[----:B------:R-:W-:Y:S06]  /*3720*/  HMMA.16816.F32 R52, R12, R28, RZ ;  /* 0x0000001c0c34723c */ /* 0x000fec00000018ff */
[----:B------:R-:W-:Y:S01]  /*3730*/  HMMA.16816.F32 R104, R4, R48, R36 ;  /* 0x000000300468723c */ /* 0x000fe20000001824 */
[----:B------:R-:W2:Y:S05]  /*3740*/  LDSM.16.M88.4 R36, [R225+0x7000] ;  /* 0x00700000e124783b */ /* 0x000eaa0000000200 */
[C---:B------:R-:W-:Y:S01]  /*3750*/  HMMA.16816.F32 R112, R12.reuse, R30, RZ ;  /* 0x0000001e0c70723c */ /* 0x040fe200000018ff */
[----:B------:R-:W3:Y:S05]  /*3760*/  LDSM.16.M88.4 R28, [R225+0x7800] ;  /* 0x00780000e11c783b */ /* 0x000eea0000000200 */
[C---:B------:R-:W-:Y:S06]  /*3770*/  HMMA.16816.F32 R64, R12.reuse, R32, RZ ;  /* 0x000000200c40723c */ /* 0x040fec00000018ff */
[C---:B------:R-:W-:Y:S01]  /*3780*/  HMMA.16816.F32 R116, R12.reuse, R34, RZ ;  /* 0x000000220c74723c */ /* 0x040fe200000018ff */
[----:B------:R-:W4:Y:S05]  /*3790*/  LDSM.16.M88.4 R32, [R225+0x7400] ;  /* 0x00740000e120783b */ /* 0x000f2a0000000200 */
[C---:B------:R-:W-:Y:S06]  /*37a0*/  HMMA.16816.F32 R8, R12.reuse, R24, RZ ;  /* 0x000000180c08723c */ /* 0x040fec00000018ff */
[----:B------:R-:W-:Y:S01]  /*37b0*/  HMMA.16816.F32 R108, R12, R26, RZ ;  /* 0x0000001a0c6c723c */ /* 0x000fe200000018ff */
[----:B------:R-:W5:Y:S04]  /*37c0*/  LDSM.16.M88.4 R24, [R225+0x7c00] ;  /* 0x007c0000e118783b */ /* 0x000f680000000200 */
[----:B------:R-:W5:Y:S01]  /*37d0*/  LDSM.16.M88.4 R12, [R228+0x2000] ;  /* 0x00200000e40c783b */ /* 0x000f620000000200 */
        /* <DEDUP_REMOVED lines=10> */
[C---:B------:R-:W-:Y:S06]  /*3880*/  HMMA.16816.F32 R92, R20.reuse, R48, R92 ;  /* 0x00000030145c723c */ /* 0x040fec000000185c */
[C---:B------:R-:W-:Y:S01]  /*3890*/  HMMA.16816.F32 R124, R20.reuse, R44, R64 ;  /* 0x0000002c147c723c */ /* 0x040fe20000001840 */
[----:B------:R-:W1:Y:S05]  /*38a0*/  LDSM.16.M88.4 R64, [R227+0x7400] ;  /* 0x00740000e340783b */ /* 0x000e6a0000000200 */
[C---:B------:R-:W-:Y:S06]  /*38b0*/  HMMA.16816.F32 R72, R20.reuse, R50, R120 ;  /* 0x000000321448723c */ /* 0x040fec0000001878 */
[C---:B------:R-:W-:Y:S06]  /*38c0*/  HMMA.16816.F32 R68, R20.reuse, R46, R116 ;  /* 0x0000002e1444723c */ /* 0x040fec0000001874 */
[C---:B------:R-:W-:Y:S01]  /*38d0*/  HMMA.16816.F32 R136, R20.reuse, R56, R8 ;  /* 0x000000381488723c */ /* 0x040fe20000001808 */
[----:B------:R-:W-:Y:S05]  /*38e0*/  LDSM.16.M88.4 R8, [R229+0x2000] ;  /* 0x00200000e508783b */ /* 0x000fea0000000200 */
[C---:B------:R-:W-:Y:S06]  /*38f0*/  HMMA.16816.F32 R48, R20.reuse, R42, R112 ;  /* 0x0000002a1430723c */ /* 0x040fec0000001870 */
[----:B------:R-:W-:Y:S01]  /*3900*/  HMMA.16816.F32 R44, R20, R58, R108 ;  /* 0x0000003a142c723c */ /* 0x000fe2000000186c */
[----:B------:R-:W-:Y:S05]  /*3910*/  LDSM.16.M88.4 R56, [R227+0x7c00] ;  /* 0x007c0000e338783b */ /* 0x000fea0000000200 */
[C---:B--2---:R-:W-:Y:S06]  /*3920*/  HMMA.16816.F32 R20, R16.reuse, R38, R84 ;  /* 0x000000261014723c */ /* 0x044fec0000001854 */
[C---:B---3--:R-:W-:Y:S01]  /*3930*/  HMMA.16816.F32 R116, R16.reuse, R28, R60 ;  /* 0x0000001c1074723c */ /* 0x048fe2000000183c */
[----:B------:R-:W2:Y:S05]  /*3940*/  LDSM.16.M88.4 R60, [R227+0x7800] ;  /* 0x00780000e33c783b */ /* 0x000eaa0000000200 */
[C---:B------:R-:W-:Y:S06]  /*3950*/  HMMA.16816.F32 R40, R16.reuse, R36, R104 ;  /* 0x000000241028723c */ /* 0x040fec0000001868 */
[C---:B----4-:R-:W-:Y:S06]  /*3960*/  HMMA.16816.F32 R76, R16.reuse, R32, R96 ;  /* 0x00000020104c723c */ /* 0x050fec0000001860 */
[C---:B-----5:R-:W-:Y:S06]  /*3970*/  HMMA.16816.F32 R104, R16.reuse, R24, R132 ;  /* 0x000000181068723c */ /* 0x060fec0000001884 */
[C---:B------:R-:W-:Y:S06]  /*3980*/  HMMA.16816.F32 R80, R16.reuse, R34, R80 ;  /* 0x000000221050723c */ /* 0x040fec0000001850 */
[----:B------:R-:W-:Y:S06]  /*3990*/  HMMA.16816.F32 R112, R16, R30, R140 ;  /* 0x0000001e1070723c */ /* 0x000fec000000188c */
[----:B------:R-:W-:Y:S06]  /*39a0*/  HMMA.16816.F32 R96, R12, R36, R92 ;  /* 0x000000240c60723c */ /* 0x000fec000000185c */
[----:B------:R-:W-:Y:S06]  /*39b0*/  HMMA.16816.F32 R16, R16, R26, R88 ;  /* 0x0000001a1010723c */ /* 0x000fec0000001858 */
[C---:B------:R-:W-:Y:S06]  /*39c0*/  HMMA.16816.F32 R92, R12.reuse, R32, R124 ;  /* 0x000000200c5c723c */ /* 0x040fec000000187c */
[C---:B------:R-:W-:Y:S01]  /*39d0*/  HMMA.16816.F32 R120, R12.reuse, R34, R68 ;  /* 0x000000220c78723c */ /* 0x040fe20000001844 */
[----:B------:R-:W-:Y:S05]  /*39e0*/  LDSM.16.M88.4 R32, [R225+0x8400] ;  /* 0x00840000e120783b */ /* 0x000fea0000000200 */
[C---:B------:R-:W-:Y:S06]  /*39f0*/  HMMA.16816.F32 R124, R12.reuse, R28, R128 ;  /* 0x0000001c0c7c723c */ /* 0x040fec0000001880 */
[----:B------:R-:W-:Y:S01]  /*3a00*/  HMMA.16816.F32 R108, R12, R30, R48 ;  /* 0x0000001e0c6c723c */ /* 0x000fe20000001830 */
[----:B------:R-:W-:Y:S05]  /*3a10*/  LDSM.16.M88.4 R28, [R225+0x8000] ;  /* 0x00800000e11c783b */ /* 0x000fea0000000200 */
[----:B-1----:R-:W-:Y:S01]  /*3a20*/  HMMA.16816.F32 R68, R4, R54, R20 ;  /* 0x000000360444723c */ /* 0x002fe20000001814 */
[----:B------:R-:W1:Y:S05]  /*3a30*/  LDSM.16.M88.4 R20, [R228+0x5000] ;  /* 0x00500000e414783b */ /* 0x000e6a0000000200 */
[C---:B------:R-:W-:Y:S06]  /*3a40*/  HMMA.16816.F32 R84, R12.reuse, R38, R72 ;  /* 0x000000260c54723c */ /* 0x040fec0000001848 */
[C---:B------:R-:W-:Y:S06]  /*3a50*/  HMMA.16816.F32 R88, R12.reuse, R24, R136 ;  /* 0x000000180c58723c */ /* 0x040fec0000001888 */
[----:B------:R-:W-:Y:S01]  /*3a60*/  HMMA.16816.F32 R72, R12, R26, R44 ;  /* 0x0000001a0c48723c */ /* 0x000fe2000000182c */
[----:B------:R-:W3:Y:S04]  /*3a70*/  LDSM.16.M88.4 R24, [R228+0x4000] ;  /* 0x00400000e418783b */ /* 0x000ee80000000200 */
[----:B------:R-:W-:Y:S01]  /*3a80*/  LDSM.16.M88.4 R12, [R229+0x5000] ;  /* 0x00500000e50c783b */ /* 0x000fe20000000200 */
[C---:B------:R-:W-:Y:S03]  /*3a90*/  HMMA.16816.F32 R36, R4.reuse, R52, R40 ;  /* 0x000000340424723c */ /* 0x040fe60000001828 */
[----:B------:R-:W4:Y:S03]  /*3aa0*/  LDSM.16.M88.4 R40, [R227+0x8000] ;  /* 0x00800000e328783b */ /* 0x000f260000000200 */
[C---:B------:R-:W-:Y:S06]  /*3ab0*/  HMMA.16816.F32 R76, R4.reuse, R64, R76 ;  /* 0x00000040044c723c */ /* 0x040fec000000184c */
[C---:B------:R-:W-:Y:S06]  /*3ac0*/  HMMA.16816.F32 R128, R4.reuse, R66, R80 ;  /* 0x000000420480723c */ /* 0x040fec0000001850 */
[C---:B--2---:R-:W-:Y:S06]  /*3ad0*/  HMMA.16816.F32 R116, R4.reuse, R60, R116 ;  /* 0x0000003c0474723c */ /* 0x044fec0000001874 */
[C---:B------:R-:W-:Y:S06]  /*3ae0*/  HMMA.16816.F32 R112, R4.reuse, R62, R112 ;  /* 0x0000003e0470723c */ /* 0x040fec0000001870 */
[C---:B------:R-:W-:Y:S06]  /*3af0*/  HMMA.16816.F32 R132, R4.reuse, R56, R104 ;  /* 0x000000380484723c */ /* 0x040fec0000001868 */
[----:B------:R-:W-:Y:S01]  /*3b00*/  HMMA.16816.F32 R152, R4, R58, R16 ;  /* 0x0000003a0498723c */ /* 0x000fe20000001810 */
[----:B------:R-:W2:Y:S05]  /*3b10*/  LDSM.16.M88.4 R16, [R229+0x4000] ;  /* 0x00400000e510783b */ /* 0x000eaa0000000200 */
[C---:B------:R-:W-:Y:S06]  /*3b20*/  HMMA.16816.F32 R4, R8.reuse, R52, R96 ;  /* 0x000000340804723c */ /* 0x040fec0000001860 */
[----:B------:R-:W-:Y:S06]  /*3b30*/  HMMA.16816.F32 R44, R8, R54, R84 ;  /* 0x00000036082c723c */ /* 0x000fec0000001854 */
[----:B-1----:R-:W-:Y:S06]  /*3b40*/  HMMA.16816.F32 R36, R20, R28, R36 ;  /* 0x0000001c1424723c */ /* 0x002fec0000001824 */
[C---:B------:R-:W-:Y:S06]  /*3b50*/  HMMA.16816.F32 R48, R8.reuse, R64, R92 ;  /* 0x000000400830723c */ /* 0x040fec000000185c */
[C---:B------:R-:W-:Y:S06]  /*3b60*/  HMMA.16816.F32 R120, R8.reuse, R66, R120 ;  /* 0x000000420878723c */ /* 0x040fec0000001878 */
[C---:B------:R-:W-:Y:S06]  /*3b70*/  HMMA.16816.F32 R124, R8.reuse, R60, R124 ;  /* 0x0000003c087c723c */ /* 0x040fec000000187c */
[C---:B------:R-:W-:Y:S06]  /*3b80*/  HMMA.16816.F32 R108, R8.reuse, R62, R108 ;  /* 0x0000003e086c723c */ /* 0x040fec000000186c */
[C---:B------:R-:W-:Y:S06]  /*3b90*/  HMMA.16816.F32 R88, R8.reuse, R56, R88 ;  /* 0x000000380858723c */ /* 0x040fec0000001858 */
[----:B------:R-:W-:Y:S06]  /*3ba0*/  HMMA.16816.F32 R92, R8, R58, R72 ;  /* 0x0000003a085c723c */ /* 0x000fec0000001848 */
[C---:B---3--:R-:W-:Y:S06]  /*3bb0*/  HMMA.16816.F32 R8, R24.reuse, R28, R4 ;  /* 0x0000001c1808723c */ /* 0x048fec0000001804 */
[----:B------:R-:W-:Y:S01]  /*3bc0*/  HMMA.16816.F32 R56, R24, R30, R44 ;  /* 0x0000001e1838723c */ /* 0x000fe2000000182c */
[----:B------:R-:W-:-:S02]  /*3bd0*/  IMAD.IADD R5, R146, 0x1, R0 ;  /* 0x0000000192057824 */ /* 0x000fc400078e0200 */
[----:B------:R-:W-:Y:S02]  /*3be0*/  IMAD.U32 R6, RZ, RZ, UR19 ;  /* 0x00000013ff067e24 */ /* 0x000fe4000f8e00ff */
[----:B------:R-:W-:Y:S01]  /*3bf0*/  IMAD.U32 R7, RZ, RZ, UR24 ;  /* 0x00000018ff077e24 */ /* 0x000fe2000f8e00ff */
[----:B----4-:R-:W-:Y:S01]  /*3c00*/  HMMA.16816.F32 R44, R12, R40, R36 ;  /* 0x000000280c2c723c */ /* 0x010fe20000001824 */
[----:B------:R-:W1:Y:S01]  /*3c10*/  LDSM.16.M88.4 R36, [R227+0x8400] ;  /* 0x00840000e324783b */ /* 0x000e620000000200 */
[----:B------:R-:W-:Y:S01]  /*3c20*/  IMAD R4, R103, 0x20, R144 ;  /* 0x0000002067047824 */ /* 0x000fe200078e0290 */
[C---:B------:R-:W-:Y:S02]  /*3c30*/  VIADDMNMX R234, R5.reuse, UR31, RZ, !PT ;  /* 0x0000001f05ea7c46 */ /* 0x040fe4000f8001ff */
[----:B------:R-:W-:Y:S01]  /*3c40*/  VIADDMNMX R238, R5, UR19, R7, PT ;  /* 0x0000001305ee7c46 */ /* 0x000fe2000b800107 */
[----:B------:R-:W-:Y:S01]  /*3c50*/  HMMA.16816.F32 R52, R20, R30, R68 ;  /* 0x0000001e1434723c */ /* 0x000fe20000001844 */
[----:B------:R-:W-:Y:S01]  /*3c60*/  IADD3 R7, R6, 0x8, R5 ;  /* 0x0000000806077810 */ /* 0x000fe20007ffe005 */
[----:B------:R-:W-:Y:S01]  /*3c70*/  IMAD.IADD R0, R102, 0x1, R4 ;  /* 0x0000000166007824 */ /* 0x000fe200078e0204 */
[C---:B------:R-:W-:Y:S01]  /*3c80*/  ISETP.GE.AND P6, PT, R3.reuse, R238, PT ;  /* 0x000000ee0300720c */ /* 0x040fe20003fc6270 */
[----:B------:R-:W-:Y:S01]  /*3c90*/  VIADD R4, R3, 0x1 ;  /* 0x0000000103047836 */ /* 0x000fe20000000000 */
[----:B------:R-:W-:Y:S01]  /*3ca0*/  VIMNMX R237, R7, UR24, PT ;  /* 0x0000001807ed7c48 */ /* 0x000fe2000bfe0100 */
[----:B--2---:R-:W-:Y:S01]  /*3cb0*/  HMMA.16816.F32 R28, R16, R40, R8 ;  /* 0x00000028101c723c */ /* 0x004fe20000001808 */
[----:B------:R-:W-:-:S02]  /*3cc0*/  ISETP.LT.OR P6, PT, R3, R234, P6 ;  /* 0x000000ea0300720c */ /* 0x000fc400037c1670 */
[C---:B------:R-:W-:Y:S02]  /*3cd0*/  ISETP.GE.AND P5, PT, R4.reuse, R238, PT ;  /* 0x000000ee0400720c */ /* 0x040fe40003fa6270 */
[----:B------:R-:W-:Y:S01]  /*3ce0*/  ISETP.GE.AND P4, PT, R4, R237, PT ;  /* 0x000000ed0400720c */ /* 0x000fe20003f86270 */
[-C--:B------:R-:W-:Y:S01]  /*3cf0*/  HMMA.16816.F32 R48, R24, R32.reuse, R48 ;  /* 0x000000201830723c */ /* 0x080fe20000001830 */
[C---:B------:R-:W-:Y:S01]  /*3d00*/  VIADD R8, R5.reuse, 0x8 ;  /* 0x0000000805087836 */ /* 0x040fe20000000000 */
[C-C-:B------:R-:W-:Y:S01]  /*3d10*/  IADD3 R11, R6.reuse, 0x40, R5.reuse ;  /* 0x00000040060b7810 */ /* 0x140fe20007ffe005 */
[C---:B------:R-:W-:Y:S01]  /*3d20*/  VIADD R9, R5.reuse, 0x40 ;  /* 0x0000004005097836 */ /* 0x040fe20000000000 */
[----:B------:R-:W-:Y:S01]  /*3d30*/  IADD3 R6, R6, 0x48, R5 ;  /* 0x0000004806067810 */ /* 0x000fe20007ffe005 */
[----:B------:R-:W-:Y:S01]  /*3d40*/  VIADD R10, R5, 0x48 ;  /* 0x00000048050a7836 */ /* 0x000fe20000000000 */
[----:B------:R-:W-:Y:S01]  /*3d50*/  VIADDMNMX R233, R8, UR31, RZ, !PT ;  /* 0x0000001f08e97c46 */ /* 0x000fe2000f8001ff */
[----:B------:R-:W-:Y:S01]  /*3d60*/  HMMA.16816.F32 R64, R20, R32, R76 ;  /* 0x000000201440723c */ /* 0x000fe2000000184c */
[----:B------:R-:W-:Y:S01]  /*3d70*/  VIADDMNMX R232, R9, UR31, RZ, !PT ;  /* 0x0000001f09e87c46 */ /* 0x000fe2000f8001ff */
[----:B------:R-:W-:Y:S01]  /*3d80*/  VIADD R5, R3, 0x9 ;  /* 0x0000000903057836 */ /* 0x000fe20000000000 */
[----:B------:R-:W-:-:S02]  /*3d90*/  VIADDMNMX R231, R10, UR31, RZ, !PT ;  /* 0x0000001f0ae77c46 */ /* 0x000fc4000f8001ff */
[----:B------:R-:W-:Y:S01]  /*3da0*/  VIMNMX R236, R11, UR24, PT ;  /* 0x000000180bec7c48 */ /* 0x000fe2000bfe0100 */
[-C--:B------:R-:W-:Y:S01]  /*3db0*/  HMMA.16816.F32 R68, R20, R34.reuse, R128 ;  /* 0x000000221444723c */ /* 0x080fe20000001880 */
[----:B------:R-:W2:Y:S01]  /*3dc0*/  LDSM.16.M88.4 R8, [R225+0x8800] ;  /* 0x00880000e108783b */ /* 0x000ea20000000200 */
[----:B------:R-:W-:Y:S02]  /*3dd0*/  ISETP.GE.AND P2, PT, R3, R237, PT ;  /* 0x000000ed0300720c */ /* 0x000fe40003f46270 */
[----:B------:R-:W-:Y:S02]  /*3de0*/  VIMNMX R235, R6, UR24, PT ;  /* 0x0000001806eb7c48 */ /* 0x000fe4000bfe0100 */
[----:B------:R-:W-:Y:S01]  /*3df0*/  HMMA.16816.F32 R32, R24, R34, R120 ;  /* 0x000000221820723c */ /* 0x000fe20000001878 */
[C---:B------:R-:W-:Y:S02]  /*3e00*/  ISETP.LT.OR P5, PT, R4.reuse, R234, P5 ;  /* 0x000000ea0400720c */ /* 0x040fe40002fa1670 */
[----:B------:R-:W-:-:S02]  /*3e10*/  ISETP.LT.OR P4, PT, R4, R233, P4 ;  /* 0x000000e90400720c */ /* 0x000fc40002781670 */
[----:B------:R-:W-:Y:S01]  /*3e20*/  ISETP.LT.OR P2, PT, R3, R233, P2 ;  /* 0x000000e90300720c */ /* 0x000fe20001741670 */
[-C--:B------:R-:W-:Y:S01]  /*3e30*/  HMMA.16816.F32 R52, R12, R42.reuse, R52 ;  /* 0x0000002a0c34723c */ /* 0x080fe20000001834 */
[C---:B------:R-:W-:Y:S02]  /*3e40*/  ISETP.GE.AND P3, PT, R4.reuse, R236, PT ;  /* 0x000000ec0400720c */ /* 0x040fe40003f66270 */
[----:B------:R-:W-:Y:S02]  /*3e50*/  ISETP.GE.AND P0, PT, R4, R235, PT ;  /* 0x000000eb0400720c */ /* 0x000fe40003f06270 */
[----:B------:R-:W-:Y:S01]  /*3e60*/  FSEL R74, R28, -INF , !P6 ;  /* 0xff8000001c4a7808 */ /* 0x000fe20007000000 */
[----:B------:R-:W-:Y:S01]  /*3e70*/  HMMA.16816.F32 R40, R16, R42, R56 ;  /* 0x0000002a1028723c */ /* 0x000fe20000001838 */
[----:B------:R-:W-:Y:S02]  /*3e80*/  FSEL R87, R30, -INF , !P2 ;  /* 0xff8000001e577808 */ /* 0x000fe40005000000 */
[----:B------:R-:W-:-:S02]  /*3e90*/  FSEL R81, R29, -INF , !P5 ;  /* 0xff8000001d517808 */ /* 0x000fc40006800000 */
[----:B------:R-:W-:Y:S01]  /*3ea0*/  FSEL R85, R31, -INF , !P4 ;  /* 0xff8000001f557808 */ /* 0x000fe20006000000 */
[----:B-1----:R-:W-:Y:S01]  /*3eb0*/  HMMA.16816.F32 R56, R12, R36, R64 ;  /* 0x000000240c38723c */ /* 0x002fe20000001840 */
[----:B------:R-:W1:Y:S01]  /*3ec0*/  LDSM.16.M88.4 R28, [R227+0x8800] ;  /* 0x00880000e31c783b */ /* 0x000e620000000200 */
[C---:B------:R-:W-:Y:S02]  /*3ed0*/  ISETP.LT.OR P3, PT, R4.reuse, R232, P3 ;  /* 0x000000e80400720c */ /* 0x040fe40001f61670 */
[----:B------:R-:W-:Y:S01]  /*3ee0*/  ISETP.LT.OR P0, PT, R4, R231, P0 ;  /* 0x000000e70400720c */ /* 0x000fe20000701670 */
[C---:B------:R-:W-:Y:S01]  /*3ef0*/  VIADD R4, R3.reuse, 0x8 ;  /* 0x0000000803047836 */ /* 0x040fe20000000000 */
[C---:B------:R-:W-:Y:S01]  /*3f00*/  ISETP.GE.AND P1, PT, R3.reuse, R236, PT ;  /* 0x000000ec0300720c */ /* 0x040fe20003f26270 */
[----:B------:R-:W-:Y:S01]  /*3f10*/  HMMA.16816.F32 R64, R16, R38, R32 ;  /* 0x000000261040723c */ /* 0x000fe20000001820 */
[C---:B------:R-:W-:Y:S01]  /*3f20*/  ISETP.GE.AND P6, PT, R3.reuse, R235, PT ;  /* 0x000000eb0300720c */ /* 0x040fe20003fc6270 */
[----:B------:R-:W3:Y:S01]  /*3f30*/  LDSM.16.M88.4 R32, [R225+0x8c00] ;  /* 0x008c0000e120783b */ /* 0x000ee20000000200 */
[----:B------:R-:W-:-:S02]  /*3f40*/  ISETP.LT.OR P1, PT, R3, R232, P1 ;  /* 0x000000e80300720c */ /* 0x000fc40000f21670 */
[----:B------:R-:W-:Y:S01]  /*3f50*/  ISETP.LT.OR P6, PT, R3, R231, P6 ;  /* 0x000000e70300720c */ /* 0x000fe200037c1670 */
[----:B------:R-:W-:Y:S01]  /*3f60*/  HMMA.16816.F32 R60, R16, R36, R48 ;  /* 0x00000024103c723c */ /* 0x000fe20000001830 */
[----:B------:R-:W-:Y:S02]  /*3f70*/  ISETP.GE.AND P2, PT, R4, R238, PT ;  /* 0x000000ee0400720c */ /* 0x000fe40003f46270 */
[----:B------:R-:W-:Y:S02]  /*3f80*/  FSEL R77, R44, -INF , !P1 ;  /* 0xff8000002c4d7808 */ /* 0x000fe40004800000 */
[----:B------:R-:W-:Y:S01]  /*3f90*/  FSEL R80, R46, -INF , !P6 ;  /* 0xff8000002e507808 */ /* 0x000fe20007000000 */
[----:B--2---:R-:W-:Y:S01]  /*3fa0*/  HMMA.16816.F32 R48, R24, R8, R124 ;  /* 0x000000081830723c */ /* 0x004fe2000000187c */
[----:B------:R-:W-:Y:S02]  /*3fb0*/  FSEL R78, R45, -INF , !P3 ;  /* 0xff8000002d4e7808 */ /* 0x000fe40005800000 */
[----:B------:R-:W-:-:S02]  /*3fc0*/  ISETP.LT.OR P2, PT, R4, R234, P2 ;  /* 0x000000ea0400720c */ /* 0x000fc40001741670 */
[C---:B------:R-:W-:Y:S02]  /*3fd0*/  ISETP.GE.AND P1, PT, R4.reuse, R237, PT ;  /* 0x000000ed0400720c */ /* 0x040fe40003f26270 */
[C---:B------:R-:W-:Y:S02]  /*3fe0*/  ISETP.GE.AND P6, PT, R4.reuse, R236, PT ;  /* 0x000000ec0400720c */ /* 0x040fe40003fc6270 */
[----:B------:R-:W-:Y:S02]  /*3ff0*/  ISETP.GE.AND P3, PT, R4, R235, PT ;  /* 0x000000eb0400720c */ /* 0x000fe40003f66270 */
[----:B------:R-:W-:Y:S02]  /*4000*/  FSEL R79, R47, -INF , !P0 ;  /* 0xff8000002f4f7808 */ /* 0x000fe40004000000 */
[----:B------:R-:W-:Y:S01]  /*4010*/  FSEL R83, R40, -INF , !P2 ;  /* 0xff80000028537808 */ /* 0x000fe20005000000 */
[----:B------:R-:W-:Y:S01]  /*4020*/  HMMA.16816.F32 R44, R20, R8, R116 ;  /* 0x00000008142c723c */ /* 0x000fe20000001874 */
[----:B------:R-:W-:-:S02]  /*4030*/  ISETP.LT.OR P1, PT, R4, R233, P1 ;  /* 0x000000e90400720c */ /* 0x000fc40000f21670 */
[C---:B------:R-:W-:Y:S02]  /*4040*/  ISETP.LT.OR P6, PT, R4.reuse, R232, P6 ;  /* 0x000000e80400720c */ /* 0x040fe400037c1670 */
[----:B------:R-:W-:Y:S01]  /*4050*/  ISETP.LT.OR P3, PT, R4, R231, P3 ;  /* 0x000000e70400720c */ /* 0x000fe20001f61670 */
[----:B------:R-:W-:Y:S01]  /*4060*/  VIADD R4, R3, 0x10 ;  /* 0x0000001003047836 */ /* 0x000fe20000000000 */
[C---:B------:R-:W-:Y:S02]  /*4070*/  ISETP.GE.AND P0, PT, R5.reuse, R238, PT ;  /* 0x000000ee0500720c */ /* 0x040fe40003f06270 */
[C---:B------:R-:W-:Y:S02]  /*4080*/  ISETP.GE.AND P5, PT, R5.reuse, R237, PT ;  /* 0x000000ed0500720c */ /* 0x040fe40003fa6270 */
[C---:B------:R-:W-:Y:S02]  /*4090*/  ISETP.GE.AND P4, PT, R5.reuse, R236, PT ;  /* 0x000000ec0500720c */ /* 0x040fe40003f86270 */
[----:B------:R-:W-:-:S02]  /*40a0*/  ISETP.GE.AND P2, PT, R5, R235, PT ;  /* 0x000000eb0500720c */ /* 0x000fc40003f46270 */
[C---:B------:R-:W-:Y:S02]  /*40b0*/  ISETP.LT.OR P0, PT, R5.reuse, R234, P0 ;  /* 0x000000ea0500720c */ /* 0x040fe40000701670 */
[C---:B------:R-:W-:Y:S02]  /*40c0*/  ISETP.LT.OR P5, PT, R5.reuse, R233, P5 ;  /* 0x000000e90500720c */ /* 0x040fe40002fa1670 */
[C---:B------:R-:W-:Y:S02]  /*40d0*/  ISETP.LT.OR P4, PT, R5.reuse, R232, P4 ;  /* 0x000000e80500720c */ /* 0x040fe40002781670 */
[----:B------:R-:W-:Y:S01]  /*40e0*/  ISETP.LT.OR P2, PT, R5, R231, P2 ;  /* 0x000000e70500720c */ /* 0x000fe20001741670 */
[----:B------:R-:W-:Y:S01]  /*40f0*/  VIADD R5, R3, 0x11 ;  /* 0x0000001103057836 */ /* 0x000fe20000000000 */
[----:B------:R-:W-:Y:S01]  /*4100*/  FSEL R86, R42, -INF , !P1 ;  /* 0xff8000002a567808 */ /* 0x000fe20004800000 */
[----:B-1----:R-:W-:Y:S01]  /*4110*/  HMMA.16816.F32 R44, R12, R28, R44 ;  /* 0x0000001c0c2c723c */ /* 0x002fe2000000182c */
[----:B------:R-:W-:-:S02]  /*4120*/  ISETP.GE.AND P1, PT, R4, R238, PT ;  /* 0x000000ee0400720c */ /* 0x000fc40003f26270 */
[----:B------:R-:W-:Y:S02]  /*4130*/  FSEL R72, R53, -INF , !P4 ;  /* 0xff80000035487808 */ /* 0x000fe40006000000 */
[----:B------:R-:W-:Y:S02]  /*4140*/  FSEL R82, R41, -INF , !P0 ;  /* 0xff80000029527808 */ /* 0x000fe40004000000 */
[----:B------:R-:W-:Y:S02]  /*4150*/  ISETP.LT.OR P1, PT, R4, R234, P1 ;  /* 0x000000ea0400720c */ /* 0x000fe40000f21670 */
[----:B------:R-:W-:Y:S02]  /*4160*/  ISETP.GE.AND P4, PT, R5, R238, PT ;  /* 0x000000ee0500720c */ /* 0x000fe40003f86270 */
[----:B------:R-:W-:Y:S02]  /*4170*/  FSEL R84, R43, -INF , !P5 ;  /* 0xff8000002b547808 */ /* 0x000fe40006800000 */
[----:B------:R-:W-:Y:S01]  /*4180*/  FSEL R73, R52, -INF , !P6 ;  /* 0xff80000034497808 */ /* 0x000fe20007000000 */
[----:B------:R-:W-:Y:S01]  /*4190*/  HMMA.16816.F32 R40, R12, R38, R68 ;  /* 0x000000260c28723c */ /* 0x000fe20000001844 */
[----:B------:R-:W-:-:S02]  /*41a0*/  FSEL R76, R54, -INF , !P3 ;  /* 0xff800000364c7808 */ /* 0x000fc40005800000 */
[----:B------:R-:W-:Y:S02]  /*41b0*/  FSEL R75, R55, -INF , !P2 ;  /* 0xff800000374b7808 */ /* 0x000fe40005000000 */
[----:B------:R-:W-:Y:S01]  /*41c0*/  ISETP.LT.OR P2, PT, R5, R234, P4 ;  /* 0x000000ea0500720c */ /* 0x000fe20002741670 */
[-C--:B------:R-:W-:Y:S01]  /*41d0*/  HMMA.16816.F32 R68, R20, R10.reuse, R112 ;  /* 0x0000000a1444723c */ /* 0x080fe20000001870 */
[----:B------:R-:W-:Y:S02]  /*41e0*/  FSEL R60, R60, -INF , !P1 ;  /* 0xff8000003c3c7808 */ /* 0x000fe40004800000 */
[C---:B------:R-:W-:Y:S02]  /*41f0*/  ISETP.GE.AND P6, PT, R4.reuse, R237, PT ;  /* 0x000000ed0400720c */ /* 0x040fe40003fc6270 */
[C---:B------:R-:W-:Y:S01]  /*4200*/  ISETP.GE.AND P3, PT, R4.reuse, R236, PT ;  /* 0x000000ec0400720c */ /* 0x040fe20003f66270 */
[----:B------:R-:W-:Y:S01]  /*4210*/  HMMA.16816.F32 R52, R24, R10, R108 ;  /* 0x0000000a1834723c */ /* 0x000fe2000000186c */
[----:B------:R-:W1:Y:S01]  /*4220*/  LDSM.16.M88.4 R8, [R227+0x8c00] ;  /* 0x008c0000e308783b */ /* 0x000e620000000200 */
[----:B------:R-:W-:Y:S01]  /*4230*/  ISETP.GE.AND P0, PT, R4, R235, PT ;  /* 0x000000eb0400720c */ /* 0x000fe20003f06270 */
[----:B------:R-:W-:-:S04]  /*4240*/  DEPBAR.LE SB0, 0x0 ;  /* 0x000080000000791a */ /* 0x000fc80000000000 */
[C---:B------:R-:W-:Y:S01]  /*4250*/  ISETP.GE.AND P4, PT, R5.reuse, R236, PT ;  /* 0x000000ec0500720c */ /* 0x040fe20003f86270 */
[C---:B---3--:R-:W-:Y:S01]  /*4260*/  HMMA.16816.F32 R36, R20.reuse, R32, R132 ;  /* 0x000000201424723c */ /* 0x048fe20000001884 */
[----:B------:R-:W-:Y:S02]  /*4270*/  ISETP.GE.AND P1, PT, R5, R235, PT ;  /* 0x000000eb0500720c */ /* 0x000fe40003f26270 */
[C---:B------:R-:W-:Y:S02]  /*4280*/  ISETP.LT.OR P6, PT, R4.reuse, R233, P6 ;  /* 0x000000e90400720c */ /* 0x040fe400037c1670 */
[CC--:B------:R-:W-:Y:S01]  /*4290*/  ISETP.LT.OR P3, PT, R4.reuse, R232.reuse, P3 ;  /* 0x000000e80400720c */ /* 0x0c0fe20001f61670 */
[----:B------:R-:W-:Y:S01]  /*42a0*/  HMMA.16816.F32 R20, R20, R34, R152 ;  /* 0x000000221414723c */ /* 0x000fe20000001898 */
[----:B------:R-:W-:Y:S01]  /*42b0*/  ISETP.LT.OR P0, PT, R4, R231, P0 ;  /* 0x000000e70400720c */ /* 0x000fe20000701670 */
[----:B------:R-:W-:Y:S01]  /*42c0*/  VIADD R4, R3, 0x18 ;  /* 0x0000001803047836 */ /* 0x000fe20000000000 */
[----:B------:R-:W-:-:S02]  /*42d0*/  ISETP.LT.OR P4, PT, R5, R232, P4 ;  /* 0x000000e80500720c */ /* 0x000fc40002781670 */
[----:B------:R-:W-:Y:S02]  /*42e0*/  ISETP.LT.OR P1, PT, R5, R231, P1 ;  /* 0x000000e70500720c */ /* 0x000fe40000f21670 */
[----:B------:R-:W-:Y:S02]  /*42f0*/  FSEL R128, R56, -INF , !P3 ;  /* 0xff80000038807808 */ /* 0x000fe40005800000 */
[----:B------:R-:W-:Y:S01]  /*4300*/  FSEL R137, R58, -INF , !P0 ;  /* 0xff8000003a897808 */ /* 0x000fe20004000000 */
[C---:B------:R-:W-:Y:S01]  /*4310*/  HMMA.16816.F32 R52, R16.reuse, R30, R52 ;  /* 0x0000001e1034723c */ /* 0x040fe20000001834 */
[----:B------:R-:W-:Y:S02]  /*4320*/  FSEL R107, R57, -INF , !P4 ;  /* 0xff800000396b7808 */ /* 0x000fe40006000000 */
[----:B------:R-:W-:Y:S01]  /*4330*/  FSEL R136, R59, -INF , !P1 ;  /* 0xff8000003b887808 */ /* 0x000fe20004800000 */
[----:B------:R-:W-:Y:S01]  /*4340*/  BAR.SYNC.DEFER_BLOCKING 0x0 ;  /* 0x0000000000007b1d */ /* 0x000fe20000010000 */
[----:B------:R-:W-:Y:S01]  /*4350*/  ISETP.GE.AND P5, PT, R5, R237, PT ;  /* 0x000000ed0500720c */ /* 0x000fe20003fa6270 */
[----:B------:R-:W-:Y:S01]  /*4360*/  HMMA.16816.F32 R56, R16, R28, R48 ;  /* 0x0000001c1038723c */ /* 0x000fe20000001830 */
[----:B------:R-:W-:-:S02]  /*4370*/  FSEL R148, R62, -INF , !P6 ;  /* 0xff8000003e947808 */ /* 0x000fc40007000000 */
[C---:B------:R-:W-:Y:S02]  /*4380*/  ISETP.GE.AND P6, PT, R4.reuse, R238, PT ;  /* 0x000000ee0400720c */ /* 0x040fe40003fc6270 */
[C---:B------:R-:W-:Y:S01]  /*4390*/  ISETP.GE.AND P3, PT, R4.reuse, R237, PT ;  /* 0x000000ed0400720c */ /* 0x040fe20003f66270 */
[C---:B------:R-:W-:Y:S01]  /*43a0*/  HMMA.16816.F32 R48, R24.reuse, R32, R88 ;  /* 0x000000201830723c */ /* 0x040fe20000001858 */
[-C--:B------:R-:W-:Y:S01]  /*43b0*/  ISETP.LT.OR P5, PT, R5, R233.reuse, P5 ;  /* 0x000000e90500720c */ /* 0x080fe20002fa1670 */
[----:B------:R-:W-:Y:S01]  /*43c0*/  VIADD R5, R3, 0x19 ;  /* 0x0000001903057836 */ /* 0x000fe20000000000 */
[----:B------:R-:W-:Y:S02]  /*43d0*/  FSEL R61, R61, -INF , !P2 ;  /* 0xff8000003d3d7808 */ /* 0x000fe40005000000 */
[C---:B------:R-:W-:Y:S01]  /*43e0*/  ISETP.LT.OR P6, PT, R4.reuse, R234, P6 ;  /* 0x000000ea0400720c */ /* 0x040fe200037c1670 */
[----:B------:R-:W-:Y:S01]  /*43f0*/  HMMA.16816.F32 R24, R24, R34, R92 ;  /* 0x000000221818723c */ /* 0x000fe2000000185c */
[----:B------:R-:W-:-:S02]  /*4400*/  ISETP.LT.OR P3, PT, R4, R233, P3 ;  /* 0x000000e90400720c */ /* 0x000fc40001f61670 */
[C---:B------:R-:W-:Y:S02]  /*4410*/  ISETP.GE.AND P0, PT, R4.reuse, R236, PT ;  /* 0x000000ec0400720c */ /* 0x040fe40003f06270 */
[----:B------:R-:W-:Y:S01]  /*4420*/  ISETP.GE.AND P2, PT, R4, R235, PT ;  /* 0x000000eb0400720c */ /* 0x000fe20003f46270 */
[----:B-1----:R-:W-:Y:S01]  /*4430*/  HMMA.16816.F32 R36, R12, R8, R36 ;  /* 0x000000080c24723c */ /* 0x002fe20000001824 */
[----:B------:R-:W-:Y:S02]  /*4440*/  FSEL R62, R64, -INF , !P6 ;  /* 0xff800000403e7808 */ /* 0x000fe40007000000 */
[----:B------:R-:W-:Y:S02]  /*4450*/  FSEL R156, R66, -INF , !P3 ;  /* 0xff800000429c7808 */ /* 0x000fe40005800000 */
[C---:B------:R-:W-:Y:S02]  /*4460*/  ISETP.LT.OR P0, PT, R4.reuse, R232, P0 ;  /* 0x000000e80400720c */ /* 0x040fe40000701670 */
[----:B------:R-:W-:Y:S01]  /*4470*/  ISETP.LT.OR P2, PT, R4, R231, P2 ;  /* 0x000000e70400720c */ /* 0x000fe20001741670 */
[----:B------:R-:W-:Y:S01]  /*4480*/  VIADD R4, R3, 0x20 ;  /* 0x0000002003047836 */ /* 0x000fe20000000000 */
[----:B------:R-:W-:-:S02]  /*4490*/  ISETP.GE.AND P6, PT, R5, R236, PT ;  /* 0x000000ec0500720c */ /* 0x000fc40003fc6270 */
[----:B------:R-:W-:Y:S02]  /*44a0*/  ISETP.GE.AND P3, PT, R5, R235, PT ;  /* 0x000000eb0500720c */ /* 0x000fe40003f66270 */
[----:B------:R-:W-:Y:S02]  /*44b0*/  FSEL R143, R63, -INF , !P5 ;  /* 0xff8000003f8f7808 */ /* 0x000fe40006800000 */
[C---:B------:R-:W-:Y:S02]  /*44c0*/  ISETP.LT.OR P6, PT, R5.reuse, R232, P6 ;  /* 0x000000e80500720c */ /* 0x040fe400037c1670 */
[C---:B------:R-:W-:Y:S02]  /*44d0*/  ISETP.LT.OR P3, PT, R5.reuse, R231, P3 ;  /* 0x000000e70500720c */ /* 0x040fe40001f61670 */
[C---:B------:R-:W-:Y:S02]  /*44e0*/  ISETP.GE.AND P5, PT, R5.reuse, R238, PT ;  /* 0x000000ee0500720c */ /* 0x040fe40003fa6270 */
[----:B------:R-:W-:-:S02]  /*44f0*/  ISETP.GE.AND P4, PT, R5, R237, PT ;  /* 0x000000ed0500720c */ /* 0x000fc40003f86270 */
[----:B------:R-:W-:Y:S02]  /*4500*/  ISETP.GE.AND P1, PT, R4, R238, PT ;  /* 0x000000ee0400720c */ /* 0x000fe40003f26270 */
[----:B------:R-:W-:Y:S02]  /*4510*/  FSEL R63, R40, -INF , !P0 ;  /* 0xff800000283f7808 */ /* 0x000fe40004000000 */
[----:B------:R-:W-:Y:S02]  /*4520*/  FSEL R140, R42, -INF , !P2 ;  /* 0xff8000002a8c7808 */ /* 0x000fe40005000000 */
[----:B------:R-:W-:Y:S02]  /*4530*/  FSEL R106, R41, -INF , !P6 ;  /* 0xff800000296a7808 */ /* 0x000fe40007000000 */
[----:B------:R-:W-:Y:S02]  /*4540*/  FSEL R141, R43, -INF , !P3 ;  /* 0xff8000002b8d7808 */ /* 0x000fe40005800000 */
[CC--:B------:R-:W-:Y:S01]  /*4550*/  ISETP.LT.OR P5, PT, R5.reuse, R234.reuse, P5 ;  /* 0x000000ea0500720c */ /* 0x0c0fe20002fa1670 */
[----:B------:R-:W-:Y:S01]  /*4560*/  HMMA.16816.F32 R40, R12, R30, R68 ;  /* 0x0000001e0c28723c */ /* 0x000fe20000001844 */
[----:B------:R-:W-:Y:S01]  /*4570*/  ISETP.LT.OR P4, PT, R5, R233, P4 ;  /* 0x000000e90500720c */ /* 0x000fe20002781670 */
[----:B------:R-:W-:Y:S01]  /*4580*/  VIADD R5, R3, 0x21 ;  /* 0x0000002103057836 */ /* 0x000fe20000000000 */
[----:B------:R-:W-:-:S02]  /*4590*/  ISETP.LT.OR P1, PT, R4, R234, P1 ;  /* 0x000000ea0400720c */ /* 0x000fc40000f21670 */
[C---:B------:R-:W-:Y:S01]  /*45a0*/  ISETP.GE.AND P0, PT, R4.reuse, R237, PT ;  /* 0x000000ed0400720c */ /* 0x040fe20003f06270 */
[----:B------:R-:W-:Y:S01]  /*45b0*/  HMMA.16816.F32 R28, R16, R8, R48 ;  /* 0x00000008101c723c */ /* 0x000fe20000001830 */
[C---:B------:R-:W-:Y:S02]  /*45c0*/  ISETP.GE.AND P2, PT, R4.reuse, R236, PT ;  /* 0x000000ec0400720c */ /* 0x040fe40003f46270 */
[----:B------:R-:W-:Y:S02]  /*45d0*/  ISETP.GE.AND P6, PT, R4, R235, PT ;  /* 0x000000eb0400720c */ /* 0x000fe40003fc6270 */
[----:B------:R-:W-:Y:S01]  /*45e0*/  FSEL R32, R65, -INF , !P5 ;  /* 0xff80000041207808 */ /* 0x000fe20006800000 */
[----:B------:R-:W-:Y:S01]  /*45f0*/  HMMA.16816.F32 R12, R12, R10, R20 ;  /* 0x0000000a0c0c723c */ /* 0x000fe20000001814 */
[----:B------:R-:W-:Y:S02]  /*4600*/  FSEL R142, R67, -INF , !P4 ;  /* 0xff800000438e7808 */ /* 0x000fe40006000000 */
[----:B------:R-:W-:-:S02]  /*4610*/  FSEL R164, R56, -INF , !P1 ;  /* 0xff80000038a47808 */ /* 0x000fc40004800000 */
[C---:B------:R-:W-:Y:S01]  /*4620*/  ISETP.GE.AND P4, PT, R5.reuse, R238, PT ;  /* 0x000000ee0500720c */ /* 0x040fe20003f86270 */
[----:B------:R-:W-:Y:S01]  /*4630*/  HMMA.16816.F32 R16, R16, R10, R24 ;  /* 0x0000000a1010723c */ /* 0x000fe20000001818 */
[C---:B------:R-:W-:Y:S02]  /*4640*/  ISETP.GE.AND P5, PT, R5.reuse, R237, PT ;  /* 0x000000ed0500720c */ /* 0x040fe40003fa6270 */
[C---:B------:R-:W-:Y:S02]  /*4650*/  ISETP.GE.AND P3, PT, R5.reuse, R236, PT ;  /* 0x000000ec0500720c */ /* 0x040fe40003f66270 */
[----:B------:R-:W-:Y:S02]  /*4660*/  ISETP.GE.AND P1, PT, R5, R235, PT ;  /* 0x000000eb0500720c */ /* 0x000fe40003f26270 */
[C---:B------:R-:W-:Y:S02]  /*4670*/  ISETP.LT.OR P0, PT, R4.reuse, R233, P0 ;  /* 0x000000e90400720c */ /* 0x040fe40000701670 */
[----:B------:R-:W-:-:S02]  /*4680*/  ISETP.LT.OR P2, PT, R4, R232, P2 ;  /* 0x000000e80400720c */ /* 0x000fc40001741670 */
[----:B------:R-:W-:Y:S01]  /*4690*/  ISETP.LT.OR P6, PT, R4, R231, P6 ;  /* 0x000000e70400720c */ /* 0x000fe200037c1670 */
[----:B------:R-:W-:Y:S01]  /*46a0*/  VIADD R4, R3, 0x28 ;  /* 0x0000002803047836 */ /* 0x000fe20000000000 */
[C---:B------:R-:W-:Y:S02]  /*46b0*/  ISETP.LT.OR P4, PT, R5.reuse, R234, P4 ;  /* 0x000000ea0500720c */ /* 0x040fe40002781670 */
[C---:B------:R-:W-:Y:S02]  /*46c0*/  ISETP.LT.OR P5, PT, R5.reuse, R233, P5 ;  /* 0x000000e90500720c */ /* 0x040fe40002fa1670 */
[C---:B------:R-:W-:Y:S02]  /*46d0*/  ISETP.LT.OR P3, PT, R5.reuse, R232, P3 ;  /* 0x000000e80500720c */ /* 0x040fe40001f61670 */
[----:B------:R-:W-:Y:S01]  /*46e0*/  ISETP.LT.OR P1, PT, R5, R231, P1 ;  /* 0x000000e70500720c */ /* 0x000fe20000f21670 */
[----:B------:R-:W-:Y:S01]  /*46f0*/  VIADD R5, R3, 0x29 ;  /* 0x0000002903057836 */ /* 0x000fe20000000000 */
[----:B------:R-:W-:-:S02]  /*4700*/  FSEL R178, R58, -INF , !P0 ;  /* 0xff8000003ab27808 */ /* 0x000fc40004000000 */
[----:B------:R-:W-:Y:S02]  /*4710*/  FSEL R163, R44, -INF , !P2 ;  /* 0xff8000002ca37808 */ /* 0x000fe40005000000 */
[----:B------:R-:W-:Y:S02]  /*4720*/  FSEL R171, R46, -INF , !P6 ;  /* 0xff8000002eab7808 */ /* 0x000fe40007000000 */
        /* <DEDUP_REMOVED lines=30> */
[----:B------:R-:W-:Y:S01]  /*4910*/  ISETP.LT.OR P1, PT, R4, R231, P1 ;  /* 0x000000e70400720c */ /* 0x000fe20000f21670 */
[----:B------:R-:W-:Y:S01]  /*4920*/  VIADD R4, R3, 0x31 ;  /* 0x0000003103047836 */ /* 0x000fe20000000000 */
[C---:B------:R-:W-:Y:S02]  /*4930*/  ISETP.LT.OR P5, PT, R5.reuse, R234, P5 ;  /* 0x000000ea0500720c */ /* 0x040fe40002fa1670 */
[C---:B------:R-:W-:Y:S02]  /*4940*/  ISETP.LT.OR P3, PT, R5.reuse, R233, P3 ;  /* 0x000000e90500720c */ /* 0x040fe40001f61670 */
[----:B------:R-:W-:Y:S02]  /*4950*/  ISETP.LT.OR P0, PT, R5, R231, P0 ;  /* 0x000000e70500720c */ /* 0x000fe40000701670 */
        /* <DEDUP_REMOVED lines=8> */
[C---:B------:R-:W-:Y:S02]  /*49e0*/  ISETP.LT.OR P0, PT, R4.reuse, R234, P0 ;  /* 0x000000ea0400720c */ /* 0x040fe40000701670 */
[C---:B------:R-:W-:Y:S02]  /*49f0*/  ISETP.LT.OR P5, PT, R4.reuse, R233, P5 ;  /* 0x000000e90400720c */ /* 0x040fe40002fa1670 */
[C---:B------:R-:W-:Y:S02]  /*4a00*/  ISETP.LT.OR P3, PT, R4.reuse, R232, P3 ;  /* 0x000000e80400720c */ /* 0x040fe40001f61670 */
[----:B------:R-:W-:Y:S01]  /*4a10*/  ISETP.LT.OR P2, PT, R4, R231, P2 ;  /* 0x000000e70400720c */ /* 0x000fe20001741670 */
[----:B------:R-:W-:Y:S01]  /*4a20*/  VIADD R4, R3, 0x38 ;  /* 0x0000003803047836 */ /* 0x000fe20000000000 */
[----:B------:R-:W-:Y:S01]  /*4a30*/  FSEL R173, R29, -INF , !P0 ;  /* 0xff8000001dad7808 */ /* 0x000fe20004000000 */
[----:B------:R-:W-:Y:S01]  /*4a40*/  VIADD R3, R3, 0x39 ;  /* 0x0000003903037836 */ /* 0x000fe20000000000 */
[----:B------:R-:W-:-:S02]  /*4a50*/  FSEL R202, R38, -INF , !P1 ;  /* 0xff80000026ca7808 */ /* 0x000fc40004800000 */
[C---:B------:R-:W-:Y:S02]  /*4a60*/  ISETP.GE.AND P0, PT, R4.reuse, R235, PT ;  /* 0x000000eb0400720c */ /* 0x040fe40003f06270 */
[C---:B------:R-:W-:Y:S02]  /*4a70*/  ISETP.GE.AND P1, PT, R4.reuse, R236, PT ;  /* 0x000000ec0400720c */ /* 0x040fe40003f26270 */
[C---:B------:R-:W-:Y:S02]  /*4a80*/  ISETP.LT.OR P0, PT, R4.reuse, R231, P0 ;  /* 0x000000e70400720c */ /* 0x040fe40000701670 */
[----:B------:R-:W-:Y:S02]  /*4a90*/  ISETP.LT.OR P1, PT, R4, R232, P1 ;  /* 0x000000e80400720c */ /* 0x000fe40000f21670 */
[----:B------:R-:W-:Y:S02]  /*4aa0*/  FSEL R201, R14, -INF , !P0 ;  /* 0xff8000000ec97808 */ /* 0x000fe40004000000 */
[----:B------:R-:W-:-:S02]  /*4ab0*/  PLOP3.LUT P0, PT, PT, PT, UP0, 0x80, 0x0 ;  /* 0x000000000000781c */ /* 0x000fc40003f0f008 */
[----:B------:R-:W-:Y:S02]  /*4ac0*/  FSEL R194, R30, -INF , !P6 ;  /* 0xff8000001ec27808 */ /* 0x000fe40007000000 */
[----:B------:R-:W-:Y:S02]  /*4ad0*/  FSEL R199, R36, -INF , !P4 ;  /* 0xff80000024c77808 */ /* 0x000fe40006000000 */
[----:B------:R-:W-:Y:S02]  /*4ae0*/  FSEL R205, R31, -INF , !P5 ;  /* 0xff8000001fcd7808 */ /* 0x000fe40006800000 */
[----:B------:R-:W-:Y:S02]  /*4af0*/  FSEL R195, R37, -INF , !P3 ;  /* 0xff80000025c37808 */ /* 0x000fe40005800000 */
[----:B------:R-:W-:Y:S02]  /*4b00*/  FSEL R200, R39, -INF , !P2 ;  /* 0xff80000027c87808 */ /* 0x000fe40005000000 */
[----:B------:R-:W-:-:S02]  /*4b10*/  FSEL R196, R12, -INF , !P1 ;  /* 0xff8000000cc47808 */ /* 0x000fc40004800000 */
[CC--:B------:R-:W-:Y:S02]  /*4b20*/  ISETP.GE.AND P6, PT, R4.reuse, R238.reuse, PT ;  /* 0x000000ee0400720c */ /* 0x0c0fe40003fc6270 */
[-C--:B------:R-:W-:Y:S02]  /*4b30*/  ISETP.GE.AND P4, PT, R4, R237.reuse, PT ;  /* 0x000000ed0400720c */ /* 0x080fe40003f86270 */
[C---:B------:R-:W-:Y:S02]  /*4b40*/  ISETP.GE.AND P5, PT, R3.reuse, R238, PT ;  /* 0x000000ee0300720c */ /* 0x040fe40003fa6270 */
[C---:B------:R-:W-:Y:S02]  /*4b50*/  ISETP.GE.AND P3, PT, R3.reuse, R237, PT ;  /* 0x000000ed0300720c */ /* 0x040fe40003f66270 */
[C---:B------:R-:W-:Y:S02]  /*4b60*/  ISETP.GE.AND P2, PT, R3.reuse, R236, PT ;  /* 0x000000ec0300720c */ /* 0x040fe40003f46270 */
[----:B------:R-:W-:-:S02]  /*4b70*/  ISETP.GE.AND P1, PT, R3, R235, PT ;  /* 0x000000eb0300720c */ /* 0x000fc40003f26270 */
[CC--:B------:R-:W-:Y:S02]  /*4b80*/  ISETP.LT.OR P6, PT, R4.reuse, R234.reuse, P6 ;  /* 0x000000ea0400720c */ /* 0x0c0fe400037c1670 */
[-C--:B------:R-:W-:Y:S02]  /*4b90*/  ISETP.LT.OR P4, PT, R4, R233.reuse, P4 ;  /* 0x000000e90400720c */ /* 0x080fe40002781670 */
[C---:B------:R-:W-:Y:S02]  /*4ba0*/  ISETP.LT.OR P5, PT, R3.reuse, R234, P5 ;  /* 0x000000ea0300720c */ /* 0x040fe40002fa1670 */
[C---:B------:R-:W-:Y:S02]  /*4bb0*/  ISETP.LT.OR P3, PT, R3.reuse, R233, P3 ;  /* 0x000000e90300720c */ /* 0x040fe40001f61670 */
[C---:B------:R-:W-:Y:S02]  /*4bc0*/  ISETP.LT.OR P2, PT, R3.reuse, R232, P2 ;  /* 0x000000e80300720c */ /* 0x040fe40001741670 */
[----:B------:R-:W-:-:S02]  /*4bd0*/  ISETP.LT.OR P1, PT, R3, R231, P1 ;  /* 0x000000e70300720c */ /* 0x000fc40000f21670 */
[----:B------:R-:W-:Y:S02]  /*4be0*/  FSEL R197, R13, -INF , !P2 ;  /* 0xff8000000dc57808 */ /* 0x000fe40005000000 */
[----:B------:R-:W-:Y:S02]  /*4bf0*/  FSEL R203, R15, -INF , !P1 ;  /* 0xff8000000fcb7808 */ /* 0x000fe40004800000 */
[----:B------:R-:W-:Y:S02]  /*4c00*/  FSEL R172, R16, -INF , !P6 ;  /* 0xff80000010ac7808 */ /* 0x000fe40007000000 */
[----:B------:R-:W-:Y:S02]  /*4c10*/  FSEL R204, R18, -INF , !P4 ;  /* 0xff80000012cc7808 */ /* 0x000fe40006000000 */
[----:B------:R-:W-:Y:S02]  /*4c20*/  FSEL R192, R17, -INF , !P5 ;  /* 0xff80000011c07808 */ /* 0x000fe40006800000 */
[----:B------:R-:W-:Y:S01]  /*4c30*/  FSEL R206, R19, -INF , !P3 ;  /* 0xff80000013ce7808 */ /* 0x000fe20005800000 */
[----:B------:R-:W-:Y:S06]  /*4c40*/  @!P0 BRA `(.L_x_222) ;  /* 0x0000000400088947 */ /* 0x000fec0003800000 */
[----:B------:R-:W-:Y:S01]  /*4c50*/  ULDC UR6, c[0x0][0x2d0] ;  /* 0x0000b40000067ab9 */ /* 0x000fe20000000800 */
[----:B------:R-:W-:Y:S01]  /*4c60*/  UIADD3 UR7, UR18, -0x2, URZ ;  /* 0xfffffffe12077890 */ /* 0x000fe2000fffe03f */
[----:B------:R-:W-:Y:S01]  /*4c70*/  ISETP.GE.AND P4, PT, R157, UR6, PT ;  /* 0x000000069d007c0c */ /* 0x000fe2000bf86270 */
[----:B------:R-:W-:Y:S01]  /*4c80*/  BSSY B0, `(.L_x_223) ;  /* 0x000003d000007945 */ /* 0x000fe20003800000 */
[----:B------:R-:W-:Y:S01]  /*4c90*/  ISETP.GE.AND P5, PT, R100, UR6, PT ;  /* 0x0000000664007c0c */ /* 0x000fe2000bfa6270 */
[----:B------:R-:W-:Y:S01]  /*4ca0*/  UIMAD UR29, UR29, UR7, URZ ;  /* 0x000000071d1d72a4 */ /* 0x000fe2000f8e023f */
[----:B------:R-:W-:Y:S01]  /*4cb0*/  ISETP.GE.AND P2, PT, R149, UR6, PT ;  /* 0x0000000695007c0c */ /* 0x000fe2000bf46270 */
[----:B------:R-:W-:Y:S01]  /*4cc0*/  USHF.R.S32.HI UR6, URZ, 0x1f, UR7 ;  /* 0x0000001f3f067899 */ /* 0x000fe20008011407 */
[----:B------:R-:W-:-:S03]  /*4cd0*/  IMAD.WIDE.U32 R4, R147, UR7, R150 ;  /* 0x0000000793047c25 */ /* 0x000fc6000f8e0096 */
[----:B------:R-:W-:-:S04]  /*4ce0*/  UIMAD UR6, UR6, UR30, UR29 ;  /* 0x0000001e060672a4 */ /* 0x000fc8000f8e021d */
[----:B------:R-:W1:Y:S02]  /*4cf0*/  @!P4 LDC.64 R12, c[0x0][0x218] ;  /* 0x00008600ff0ccb82 */ /* 0x000e640000000a00 */
[----:B------:R-:W-:Y:S01]  /*4d00*/  VIADD R5, R5, UR6 ;  /* 0x0000000605057c36 */ /* 0x000fe20008000000 */
        /* <DEDUP_REMOVED lines=8> */
[C---:B------:R-:W-:Y:S01]  /*4d90*/  IADD3 R3, P3, R4.reuse, UR26, RZ ;  /* 0x0000001a04037c10 */ /* 0x040fe2000ff7e0ff */
        /* <DEDUP_REMOVED lines=8> */
[----:B------:R-:W-:Y:S02]  /*4e20*/  @!P2 LEA.HI.X R11, R4, R11, R5, 0x1, P1 ;  /* 0x0000000b040ba211 */ /* 0x000fe400008f0c05 */
[----:B------:R-:W-:Y:S01]  /*4e30*/  IADD3.X R4, R5, UR25, RZ, P3, !PT ;  /* 0x0000001905047c10 */ /* 0x000fe20009ffe4ff */
        /* <DEDUP_REMOVED lines=33> */
.L_x_224:
[----:B------:R-:W-:Y:S05]  /*5050*/  BSYNC B0 ;  /* 0x0000000000007941 */ /* 0x000fea0003800000 */
.L_x_223:
[----:B------:R-:W0:Y:S02]  /*5060*/  LDGDEPBAR ;  /* 0x00000000000079af */ /* 0x000e240000000000 */
.L_x_222:
        /* <DEDUP_REMOVED lines=37> */
[----:B------:R-:W-:Y:S01]  /*52c0*/  FMNMX.FTZ R3, R171, R3, !PT ;  /* 0x00000003ab037209 */ /* 0x000fe20007810000 */
[----:B------:R-:W3:Y:S01]  /*52d0*/  SHFL.BFLY PT, R4, R103, 0x2, 0x1f ;  /* 0x0c401f0067047f89 */ /* 0x000ee200000e0000 */
        /* <DEDUP_REMOVED lines=10> */
[----:B------:R-:W-:Y:S01]  /*5380*/  LEA R226, R2, R224, 0x1 ;  /* 0x000000e002e27211 */ /* 0x000fe200078e08ff */
[----:B------:R-:W4:Y:S01]  /*5390*/  SHFL.BFLY PT, R5, R105, 0x2, 0x1f ;  /* 0x0c401f0069057f89 */ /* 0x000f2200000e0000 */
[----:B------:R-:W-:Y:S02]  /*53a0*/  FMNMX.FTZ R3, R201, R3, !PT ;  /* 0x00000003c9037209 */ /* 0x000fe40007810000 */
[----:B---3--:R-:W-:Y:S01]  /*53b0*/  FMNMX.FTZ R103, R103, R4, !PT ;  /* 0x0000000467677209 */ /* 0x008fe20007810000 */
[----:B------:R-:W-:Y:S01]  /*53c0*/  LDSM.16.MT88.4 R20, [R226+0x9000] ;  /* 0x00900000e214783b */ /* 0x000fe20000004200 */
[----:B------:R-:W-:Y:S02]  /*53d0*/  FMNMX.FTZ R4, R87, R85, !PT ;  /* 0x0000005557047209 */ /* 0x000fe40007810000 */
[----:B------:R-:W-:Y:S01]  /*53e0*/  FMNMX.FTZ R3, R203, R3, !PT ;  /* 0x00000003cb037209 */ /* 0x000fe20007810000 */
[----:B-12---:R-:W1:Y:S01]  /*53f0*/  SHFL.BFLY PT, R6, R103, 0x1, 0x1f ;  /* 0x0c201f0067067f89 */ /* 0x006e6200000e0000 */
[----:B------:R-:W-:-:S03]  /*5400*/  FMNMX.FTZ R4, R86, R4, !PT ;  /* 0x0000000456047209 */ /* 0x000fc60007810000 */
[----:B------:R-:W2:Y:S01]  /*5410*/  SHFL.BFLY PT, R102, R3, 0x2, 0x1f ;  /* 0x0c401f0003667f89 */ /* 0x000ea200000e0000 */
[----:B------:R-:W-:-:S03]  /*5420*/  FMNMX.FTZ R4, R84, R4, !PT ;  /* 0x0000000454047209 */ /* 0x000fc60007810000 */
[----:B------:R-:W-:Y:S01]  /*5430*/  LDSM.16.MT88.4 R36, [R226+0xa000] ;  /* 0x00a00000e224783b */ /* 0x000fe20000004200 */
[----:B------:R-:W-:-:S03]  /*5440*/  FMNMX.FTZ R4, R148, R4, !PT ;  /* 0x0000000494047209 */ /* 0x000fc60007810000 */
[----:B------:R-:W-:Y:S01]  /*5450*/  LDSM.16.MT88.4 R48, [R226+0xb000] ;  /* 0x00b00000e230783b */ /* 0x000fe20000004200 */
[----:B------:R-:W-:Y:S02]  /*5460*/  FMNMX.FTZ R4, R143, R4, !PT ;  /* 0x000000048f047209 */ /* 0x000fe40007810000 */
[----:B----4-:R-:W-:Y:S01]  /*5470*/  FMNMX.FTZ R105, R105, R5, !PT ;  /* 0x0000000569697209 */ /* 0x010fe20007810000 */
[----:B------:R-:W-:Y:S01]  /*5480*/  LDSM.16.MT88.4 R44, [R226+0xb400] ;  /* 0x00b40000e22c783b */ /* 0x000fe20000004200 */
[----:B------:R-:W-:-:S03]  /*5490*/  FMNMX.FTZ R4, R156, R4, !PT ;  /* 0x000000049c047209 */ /* 0x000fc60007810000 */
[----:B------:R-:W3:Y:S01]  /*54a0*/  SHFL.BFLY PT, R5, R105, 0x1, 0x1f ;  /* 0x0c201f0069057f89 */ /* 0x000ee200000e0000 */
[----:B------:R-:W-:Y:S02]  /*54b0*/  FMNMX.FTZ R4, R142, R4, !PT ;  /* 0x000000048e047209 */ /* 0x000fe40007810000 */
[----:B-1----:R-:W-:Y:S02]  /*54c0*/  FMNMX.FTZ R103, R103, R6, !PT ;  /* 0x0000000667677209 */ /* 0x002fe40007810000 */
[----:B------:R-:W-:Y:S02]  /*54d0*/  FMNMX.FTZ R4, R178, R4, !PT ;  /* 0x00000004b2047209 */ /* 0x000fe40007810000 */
[----:B--2---:R-:W-:Y:S01]  /*54e0*/  FMNMX.FTZ R102, R3, R102, !PT ;  /* 0x0000006603667209 */ /* 0x004fe20007810000 */
[----:B------:R-:W-:Y:S01]  /*54f0*/  FMUL.FTZ R13, R103, UR19 ;  /* 0x00000013670d7c20 */ /* 0x000fe20008410000 */
[----:B------:R-:W-:-:S03]  /*5500*/  FMNMX.FTZ R4, R180, R4, !PT ;  /* 0x00000004b4047209 */ /* 0x000fc60007810000 */
[----:B------:R-:W1:Y:S01]  /*5510*/  SHFL.BFLY PT, R6, R102, 0x1, 0x1f ;  /* 0x0c201f0066067f89 */ /* 0x000e6200000e0000 */
[----:B------:R-:W-:-:S04]  /*5520*/  FMNMX.FTZ R4, R198, R4, !PT ;  /* 0x00000004c6047209 */ /* 0x000fc80007810000 */
[----:B------:R-:W-:-:S04]  /*5530*/  FMNMX.FTZ R4, R193, R4, !PT ;  /* 0x00000004c1047209 */ /* 0x000fc80007810000 */
[----:B------:R-:W-:Y:S02]  /*5540*/  FMNMX.FTZ R4, R194, R4, !PT ;  /* 0x00000004c2047209 */ /* 0x000fe40007810000 */
[----:B---3--:R-:W-:Y:S02]  /*5550*/  FMNMX.FTZ R105, R105, R5, !PT ;  /* 0x0000000569697209 */ /* 0x008fe40007810000 */
[----:B------:R-:W-:Y:S02]  /*5560*/  FMNMX.FTZ R4, R205, R4, !PT ;  /* 0x00000004cd047209 */ /* 0x000fe40007810000 */
[C---:B------:R-:W-:Y:S01]  /*5570*/  FSETP.NEU.FTZ.AND P1, PT, R105.reuse, -INF , PT ;  /* 0xff8000006900780b */ /* 0x040fe20003f3d000 */
[----:B------:R-:W-:Y:S01]  /*5580*/  FMUL.FTZ R3, R105, UR19 ;  /* 0x0000001369037c20 */ /* 0x000fe20008410000 */
[----:B------:R-:W-:-:S04]  /*5590*/  FMNMX.FTZ R4, R204, R4, !PT ;  /* 0x00000004cc047209 */ /* 0x000fc80007810000 */
[----:B------:R-:W-:Y:S02]  /*55a0*/  FMNMX.FTZ R4, R206, R4, !PT ;  /* 0x00000004ce047209 */ /* 0x000fe40007810000 */
[----:B------:R-:W-:Y:S02]  /*55b0*/  FSEL R3, R3, RZ, P1 ;  /* 0x000000ff03037208 */ /* 0x000fe40000800000 */
[----:B-1----:R-:W-:Y:S02]  /*55c0*/  FMNMX.FTZ R102, R102, R6, !PT ;  /* 0x0000000666667209 */ /* 0x002fe40007810000 */
[----:B------:R-:W-:Y:S01]  /*55d0*/  FSETP.NEU.FTZ.AND P1, PT, R103, -INF , PT ;  /* 0xff8000006700780b */ /* 0x000fe20003f3d000 */
[----:B------:R-:W1:Y:S01]  /*55e0*/  SHFL.BFLY PT, R6, R4, 0x2, 0x1f ;  /* 0x0c401f0004067f89 */ /* 0x000e6200000e0000 */
[----:B------:R-:W-:Y:S01]  /*55f0*/  FFMA.FTZ R5, R74, UR19, -R3 ;  /* 0x000000134a057c23 */ /* 0x000fe20008010803 */
[----:B------:R-:W-:Y:S01]  /*5600*/  FMUL.FTZ R12, R102, UR19 ;  /* 0x00000013660c7c20 */ /* 0x000fe20008410000 */
[----:B------:R-:W-:-:S02]  /*5610*/  FSEL R13, R13, RZ, P1 ;  /* 0x000000ff0d0d7208 */ /* 0x000fc40000800000 */
[----:B------:R-:W-:Y:S01]  /*5620*/  FSETP.NEU.FTZ.AND P1, PT, R102, -INF , PT ;  /* 0xff8000006600780b */ /* 0x000fe20003f3d000 */
[----:B------:R2:W-:Y:S03]  /*5630*/  MUFU.EX2 R14, R5 ;  /* 0x00000005000e7308 */ /* 0x0005e60000000800 */
[----:B------:R-:W-:-:S05]  /*5640*/  FSEL R12, R12, RZ, P1 ;  /* 0x000000ff0c0c7208 */ /* 0x000fca0000800000 */
[--C-:B------:R-:W-:Y:S01]  /*5650*/  FFMA.FTZ R0, R79, UR19, -R12.reuse ;  /* 0x000000134f007c23 */ /* 0x100fe2000801080c */
[----:B------:R-:W-:-:S03]  /*5660*/  FFMA.FTZ R2, R75, UR19, -R12 ;  /* 0x000000134b027c23 */ /* 0x000fc6000801080c */
[----:B------:R3:W-:Y:S01]  /*5670*/  MUFU.EX2 R214, R0 ;  /* 0x0000000000d67308 */ /* 0x0007e20000000800 */
[----:B--2---:R-:W-:-:S07]  /*5680*/  FFMA.FTZ R5, R77, UR19, -R13 ;  /* 0x000000134d057c23 */ /* 0x004fce000801080d */
[----:B------:R2:W-:Y:S08]  /*5690*/  MUFU.EX2 R208, R2 ;  /* 0x0000000200d07308 */ /* 0x0005f00000000800 */
[----:B------:R4:W-:Y:S01]  /*56a0*/  MUFU.EX2 R213, R5 ;  /* 0x0000000500d57308 */ /* 0x0009e20000000800 */
[----:B---3--:R-:W-:-:S07]  /*56b0*/  FFMA.FTZ R0, R76, UR19, -R12 ;  /* 0x000000134c007c23 */ /* 0x008fce000801080c */
[----:B------:R1:W3:Y:S01]  /*56c0*/  MUFU.EX2 R210, R0 ;  /* 0x0000000000d27308 */ /* 0x0002e20000000800 */
[----:B--2---:R-:W-:-:S07]  /*56d0*/  FFMA.FTZ R2, R81, UR19, -R3 ;  /* 0x0000001351027c23 */ /* 0x004fce0008010803 */
[----:B------:R2:W-:Y:S01]  /*56e0*/  MUFU.EX2 R252, R2 ;  /* 0x0000000200fc7308 */ /* 0x0005e20000000800 */
[----:B----4-:R-:W-:-:S07]  /*56f0*/  FFMA.FTZ R5, R78, UR19, -R13 ;  /* 0x000000134e057c23 */ /* 0x010fce000801080d */
[----:B------:R4:W5:Y:S01]  /*5700*/  MUFU.EX2 R15, R5 ;  /* 0x00000005000f7308 */ /* 0x0009620000000800 */
[----:B-1----:R-:W-:Y:S02]  /*5710*/  FMNMX.FTZ R0, R4, R6, !PT ;  /* 0x0000000604007209 */ /* 0x002fe40007810000 */
[----:B---3--:R-:W-:-:S03]  /*5720*/  F2FP.F16.F32.PACK_AB R7, R208, R210 ;  /* 0x000000d2d007723e */ /* 0x008fc600000000ff */
[----:B------:R-:W1:Y:S01]  /*5730*/  SHFL.BFLY PT, R8, R0, 0x1, 0x1f ;  /* 0x0c201f0000087f89 */ /* 0x000e6200000e0000 */
[----:B--2---:R-:W-:-:S04]  /*5740*/  FFMA.FTZ R2, R83, UR19, -R3 ;  /* 0x0000001353027c23 */ /* 0x004fc80008010803 */
[----:B------:R2:W-:Y:S01]  /*5750*/  MUFU.EX2 R183, R2 ;  /* 0x0000000200b77308 */ /* 0x0005e20000000800 */
[----:B----4-:R-:W-:Y:S01]  /*5760*/  FFMA.FTZ R5, R73, UR19, -R13 ;  /* 0x0000001349057c23 */ /* 0x010fe2000801080d */
[----:B-----5:R-:W-:-:S06]  /*5770*/  F2FP.F16.F32.PACK_AB R4, R15, R213 ;  /* 0x000000d50f04723e */ /* 0x020fcc00000000ff */
[----:B------:R3:W-:Y:S01]  /*5780*/  MUFU.EX2 R207, R5 ;  /* 0x0000000500cf7308 */ /* 0x0007e20000000800 */
[----:B--2---:R-:W-:Y:S01]  /*5790*/  FFMA.FTZ R2, R82, UR19, -R3 ;  /* 0x0000001352027c23 */ /* 0x004fe20008010803 */
[----:B-1----:R-:W-:Y:S02]  /*57a0*/  FMNMX.FTZ R104, R0, R8, !PT ;  /* 0x0000000800687209 */ /* 0x002fe40007810000 */
[----:B------:R-:W-:-:S04]  /*57b0*/  F2FP.F16.F32.PACK_AB R8, R252, R14 ;  /* 0x0000000efc08723e */ /* 0x000fc800000000ff */
[----:B------:R1:W2:Y:S01]  /*57c0*/  MUFU.EX2 R211, R2 ;  /* 0x0000000200d37308 */ /* 0x0002a20000000800 */
[C---:B------:R-:W-:Y:S01]  /*57d0*/  FSETP.NEU.FTZ.AND P1, PT, R104.reuse, -INF , PT ;  /* 0xff8000006800780b */ /* 0x040fe20003f3d000 */
[----:B------:R-:W-:Y:S01]  /*57e0*/  FMUL.FTZ R0, R104, UR19 ;  /* 0x0000001368007c20 */ /* 0x000fe20008410000 */
[----:B---3--:R-:W-:-:S04]  /*57f0*/  FFMA.FTZ R5, R72, UR19, -R13 ;  /* 0x0000001348057c23 */ /* 0x008fc8000801080d */
[----:B------:R-:W-:Y:S01]  /*5800*/  FSEL R0, R0, RZ, P1 ;  /* 0x000000ff00007208 */ /* 0x000fe20000800000 */
[----:B------:R3:W4:Y:S01]  /*5810*/  MUFU.EX2 R209, R5 ;  /* 0x0000000500d17308 */ /* 0x0007220000000800 */
[----:B-1----:R-:W-:Y:S01]  /*5820*/  FFMA.FTZ R2, R60, UR19, -R3 ;  /* 0x000000133c027c23 */ /* 0x002fe20008010803 */
[----:B--2---:R-:W-:-:S06]  /*5830*/  F2FP.F16.F32.PACK_AB R10, R211, R183 ;  /* 0x000000b7d30a723e */ /* 0x004fcc00000000ff */
[----:B------:R1:W-:Y:S01]  /*5840*/  MUFU.EX2 R182, R2 ;  /* 0x0000000200b67308 */ /* 0x0003e20000000800 */
[----:B---3--:R-:W-:Y:S01]  /*5850*/  FFMA.FTZ R5, R80, UR19, -R12 ;  /* 0x0000001350057c23 */ /* 0x008fe2000801080c */
[----:B----4-:R-:W-:-:S06]  /*5860*/  F2FP.F16.F32.PACK_AB R6, R209, R207 ;  /* 0x000000cfd106723e */ /* 0x010fcc00000000ff */
[----:B------:R-:W2:Y:S01]  /*5870*/  MUFU.EX2 R181, R5 ;  /* 0x0000000500b57308 */ /* 0x000ea20000000800 */
[----:B-1----:R-:W-:-:S07]  /*5880*/  FFMA.FTZ R2, R61, UR19, -R3 ;  /* 0x000000133d027c23 */ /* 0x002fce0008010803 */
[----:B------:R1:W-:Y:S01]  /*5890*/  MUFU.EX2 R165, R2 ;  /* 0x0000000200a57308 */ /* 0x0003e20000000800 */
[----:B--2---:R-:W-:-:S07]  /*58a0*/  F2FP.F16.F32.PACK_AB R5, R214, R181 ;  /* 0x000000b5d605723e */ /* 0x004fce00000000ff */
        /* <DEDUP_REMOVED lines=8> */
[----:B------:R1:W2:Y:S01]  /*5930*/  MUFU.EX2 R247, R2 ;  /* 0x0000000200f77308 */ /* 0x0002a20000000800 */
[C---:B------:R-:W-:Y:S06]  /*5940*/  HMMA.16816.F32 R96, R4.reuse, R48, RZ ;  /* 0x000000300460723c */ /* 0x040fec00000018ff */
[C---:B------:R-:W-:Y:S06]  /*5950*/  HMMA.16816.F32 R92, R4.reuse, R18, RZ ;  /* 0x00000012045c723c */ /* 0x040fec00000018ff */
[----:B------:R-:W-:Y:S01]  /*5960*/  HMMA.16816.F32 R88, R4, R22, RZ ;  /* 0x000000160458723c */ /* 0x000fe200000018ff */
[----:B-1----:R-:W-:Y:S01]  /*5970*/  FFMA.FTZ R2, R86, UR19, -R0 ;  /* 0x0000001356027c23 */ /* 0x002fe20008010800 */
[----:B--2---:R-:W-:-:S04]  /*5980*/  F2FP.F16.F32.PACK_AB R9, R247, R249 ;  /* 0x000000f9f709723e */ /* 0x004fc800000000ff */
[C---:B------:R-:W-:Y:S01]  /*5990*/  HMMA.16816.F32 R80, R4.reuse, R38, RZ ;  /* 0x000000260450723c */ /* 0x040fe200000018ff */
[----:B------:R1:W-:Y:S05]  /*59a0*/  MUFU.EX2 R248, R2 ;  /* 0x0000000200f87308 */ /* 0x0003ea0000000800 */
[C---:B------:R-:W-:Y:S06]  /*59b0*/  HMMA.16816.F32 R76, R4.reuse, R42, RZ ;  /* 0x0000002a044c723c */ /* 0x040fec00000018ff */
[----:B------:R-:W-:Y:S01]  /*59c0*/  HMMA.16816.F32 R72, R4, R50, RZ ;  /* 0x000000320448723c */ /* 0x000fe200000018ff */
[----:B-1----:R-:W-:-:S05]  /*59d0*/  FFMA.FTZ R2, R84, UR19, -R0 ;  /* 0x0000001354027c23 */ /* 0x002fca0008010800 */
[----:B------:R-:W-:Y:S01]  /*59e0*/  HMMA.16816.F32 R84, R4, R26, RZ ;  /* 0x0000001a0454723c */ /* 0x000fe200000018ff */
[----:B------:R1:W2:Y:S02]  /*59f0*/  MUFU.EX2 R251, R2 ;  /* 0x0000000200fb7308 */ /* 0x0002a40000000800 */
[----:B-1----:R-:W-:Y:S01]  /*5a00*/  FFMA.FTZ R2, R62, UR19, -R3 ;  /* 0x000000133e027c23 */ /* 0x002fe20008010803 */
[----:B--2---:R-:W-:-:S05]  /*5a10*/  F2FP.F16.F32.PACK_AB R11, R251, R248 ;  /* 0x000000f8fb0b723e */ /* 0x004fca00000000ff */
[----:B------:R1:W2:Y:S02]  /*5a20*/  MUFU.EX2 R28, R2 ;  /* 0x00000002001c7308 */ /* 0x0002a40000000800 */
[C---:B------:R-:W-:Y:S06]  /*5a30*/  HMMA.16816.F32 R68, R8.reuse, R16, RZ ;  /* 0x000000100844723c */ /* 0x040fec00000018ff */
[C---:B------:R-:W-:Y:S06]  /*5a40*/  HMMA.16816.F32 R56, R8.reuse, R36, RZ ;  /* 0x000000240838723c */ /* 0x040fec00000018ff */
[----:B------:R-:W-:Y:S01]  /*5a50*/  HMMA.16816.F32 R132, R8, R22, RZ ;  /* 0x000000160884723c */ /* 0x000fe200000018ff */
[----:B-1----:R-:W-:-:S02]  /*5a60*/  FFMA.FTZ R2, R32, UR19, -R3 ;  /* 0x0000001320027c23 */ /* 0x002fc40008010803 */
[----:B------:R-:W-:Y:S02]  /*5a70*/  LDSM.16.MT88.4 R32, [R224+0xb400] ;  /* 0x00b40000e020783b */ /* 0x000fe40000004200 */
[----:B------:R1:W-:Y:S01]  /*5a80*/  MUFU.EX2 R212, R2 ;  /* 0x0000000200d47308 */ /* 0x0003e20000000800 */
[C---:B------:R-:W-:Y:S06]  /*5a90*/  HMMA.16816.F32 R144, R8.reuse, R38, RZ ;  /* 0x000000260890723c */ /* 0x040fec00000018ff */
[C---:B------:R-:W-:Y:S01]  /*5aa0*/  HMMA.16816.F32 R64, R8.reuse, R20, RZ ;  /* 0x000000140840723c */ /* 0x040fe200000018ff */
[----:B------:R-:W-:Y:S05]  /*5ab0*/  LDSM.16.MT88.4 R20, [R224+0x9400] ;  /* 0x00940000e014783b */ /* 0x000fea0000004200 */
[----:B------:R-:W-:Y:S01]  /*5ac0*/  HMMA.16816.F32 R52, R8, R40, RZ ;  /* 0x000000280834723c */ /* 0x000fe200000018ff */
[----:B-1----:R-:W-:-:S05]  /*5ad0*/  FFMA.FTZ R2, R128, UR19, -R13 ;  /* 0x0000001380027c23 */ /* 0x002fca000801080d */
[C---:B------:R-:W-:Y:S01]  /*5ae0*/  HMMA.16816.F32 R128, R8.reuse, R18, RZ ;  /* 0x000000120880723c */ /* 0x040fe200000018ff */
[----:B------:R-:W-:Y:S01]  /*5af0*/  LDSM.16.MT88.4 R16, [R226+0x9400] ;  /* 0x00940000e210783b */ /* 0x000fe20000004200 */
[----:B------:R1:W-:Y:S04]  /*5b00*/  MUFU.EX2 R250, R2 ;  /* 0x0000000200fa7308 */ /* 0x0003e80000000800 */
[C---:B------:R-:W-:Y:S06]  /*5b10*/  HMMA.16816.F32 R36, R8.reuse, R48, RZ ;  /* 0x000000300824723c */ /* 0x040fec00000018ff */
[----:B------:R-:W-:Y:S01]  /*5b20*/  HMMA.16816.F32 R152, R8, R50, RZ ;  /* 0x000000320898723c */ /* 0x000fe200000018ff */
[----:B------:R-:W-:Y:S01]  /*5b30*/  LDSM.16.MT88.4 R48, [R224+0x9800] ;  /* 0x00980000e030783b */ /* 0x000fe20000004200 */
[----:B-1----:R-:W-:Y:S01]  /*5b40*/  FFMA.FTZ R2, R107, UR19, -R13 ;  /* 0x000000136b027c23 */ /* 0x002fe2000801080d */
[----:B--2---:R-:W-:-:S02]  /*5b50*/  MOV R107, R28 ;  /* 0x0000001c006b7202 */ /* 0x004fc40000000f00 */
[----:B------:R-:W-:Y:S01]  /*5b60*/  LDSM.16.MT88.4 R28, [R226+0xa400] ;  /* 0x00a40000e21c783b */ /* 0x000fe20000004200 */
[----:B------:R1:W2:Y:S02]  /*5b70*/  MUFU.EX2 R4, R2 ;  /* 0x0000000200047308 */ /* 0x0002a40000000800 */
[--C-:B-1----:R-:W-:Y:S02]  /*5b80*/  FFMA.FTZ R2, R63, UR19, -R13.reuse ;  /* 0x000000133f027c23 */ /* 0x102fe4000801080d */
[----:B------:R-:W-:Y:S04]  /*5b90*/  HMMA.16816.F32 R60, R8, R24, RZ ;  /* 0x00000018083c723c */ /* 0x000fe800000018ff */
[----:B------:R1:W-:Y:S02]  /*5ba0*/  MUFU.EX2 R215, R2 ;  /* 0x0000000200d77308 */ /* 0x0003e40000000800 */
[----:B-1----:R-:W-:Y:S01]  /*5bb0*/  FFMA.FTZ R2, R106, UR19, -R13 ;  /* 0x000000136a027c23 */ /* 0x002fe2000801080d */
[----:B--2---:R-:W-:-:S05]  /*5bc0*/  IMAD.MOV.U32 R106, RZ, RZ, R4 ;  /* 0x000000ffff6a7224 */ /* 0x004fca00078e0004 */
[----:B------:R1:W2:Y:S01]  /*5bd0*/  MUFU.EX2 R179, R2 ;  /* 0x0000000200b37308 */ /* 0x0002a20000000800 */
[----:B------:R-:W-:Y:S01]  /*5be0*/  F2FP.F16.F32.PACK_AB R4, R106, R250 ;  /* 0x000000fa6a04723e */ /* 0x000fe200000000ff */
[----:B-1----:R-:W-:Y:S01]  /*5bf0*/  FFMA.FTZ R2, R137, UR19, -R12 ;  /* 0x0000001389027c23 */ /* 0x002fe2000801080c */
[----:B--2---:R-:W-:-:S05]  /*5c00*/  F2FP.F16.F32.PACK_AB R6, R179, R215 ;  /* 0x000000d7b306723e */ /* 0x004fca00000000ff */
[----:B------:R1:W-:Y:S02]  /*5c10*/  MUFU.EX2 R243, R2 ;  /* 0x0000000200f37308 */ /* 0x0003e40000000800 */
[--C-:B-1----:R-:W-:Y:S02]  /*5c20*/  FFMA.FTZ R2, R136, UR19, -R12.reuse ;  /* 0x0000001388027c23 */ /* 0x102fe4000801080c */
[----:B------:R-:W-:Y:S01]  /*5c30*/  HMMA.16816.F32 R136, R8, R26, RZ ;  /* 0x0000001a0888723c */ /* 0x000fe200000018ff */
[----:B------:R-:W1:Y:S03]  /*5c40*/  LDSM.16.MT88.4 R24, [R224+0xa400] ;  /* 0x00a40000e018783b */ /* 0x000e660000004200 */
[----:B------:R2:W3:Y:S02]  /*5c50*/  MUFU.EX2 R246, R2 ;  /* 0x0000000200f67308 */ /* 0x0004e40000000800 */
[----:B--2---:R-:W-:Y:S01]  /*5c60*/  FFMA.FTZ R2, R140, UR19, -R12 ;  /* 0x000000138c027c23 */ /* 0x004fe2000801080c */
[----:B---3--:R-:W-:-:S05]  /*5c70*/  F2FP.F16.F32.PACK_AB R5, R246, R243 ;  /* 0x000000f3f605723e */ /* 0x008fca00000000ff */
[----:B------:R2:W-:Y:S02]  /*5c80*/  MUFU.EX2 R245, R2 ;  /* 0x0000000200f57308 */ /* 0x0005e40000000800 */
[----:B--2---:R-:W-:-:S06]  /*5c90*/  FFMA.FTZ R2, R141, UR19, -R12 ;  /* 0x000000138d027c23 */ /* 0x004fcc000801080c */
[----:B------:R2:W3:Y:S02]  /*5ca0*/  MUFU.EX2 R244, R2 ;  /* 0x0000000200f47308 */ /* 0x0004e40000000800 */
[----:B--2---:R-:W-:Y:S01]  /*5cb0*/  FFMA.FTZ R2, R148, UR19, -R0 ;  /* 0x0000001394027c23 */ /* 0x004fe20008010800 */
[----:B---3--:R-:W-:Y:S01]  /*5cc0*/  F2FP.F16.F32.PACK_AB R7, R244, R245 ;  /* 0x000000f5f407723e */ /* 0x008fe200000000ff */
[----:B------:R-:W-:Y:S01]  /*5cd0*/  HMMA.16816.F32 R148, R8, R42, RZ ;  /* 0x0000002a0894723c */ /* 0x000fe200000018ff */
[----:B------:R-:W-:Y:S03]  /*5ce0*/  LDSM.16.MT88.4 R40, [R226+0x9800] ;  /* 0x00980000e228783b */ /* 0x000fe60000004200 */
[----:B------:R2:W-:Y:S02]  /*5cf0*/  MUFU.EX2 R241, R2 ;  /* 0x0000000200f17308 */ /* 0x0005e40000000800 */
[----:B-1----:R-:W-:Y:S01]  /*5d00*/  HMMA.16816.F32 R116, R4, R24, R116 ;  /* 0x000000180474723c */ /* 0x002fe20000001874 */
[----:B------:R-:W-:-:S05]  /*5d10*/  F2FP.F16.F32.PACK_AB R10, R212, R107 ;  /* 0x0000006bd40a723e */ /* 0x000fca00000000ff */
[C---:B------:R-:W-:Y:S06]  /*5d20*/  HMMA.16816.F32 R124, R4.reuse, R20, R124 ;  /* 0x00000014047c723c */ /* 0x040fec000000187c */
[----:B------:R-:W-:Y:S01]  /*5d30*/  HMMA.16816.F32 R120, R4, R16, R120 ;  /* 0x000000100478723c */ /* 0x000fe20000001878 */
[----:B--2---:R-:W-:-:S04]  /*5d40*/  FFMA.FTZ R2, R143, UR19, -R0 ;  /* 0x000000138f027c23 */ /* 0x004fc80008010800 */
[----:B------:R1:W2:Y:S01]  /*5d50*/  MUFU.EX2 R242, R2 ;  /* 0x0000000200f27308 */ /* 0x0002a20000000800 */
[C---:B------:R-:W-:Y:S06]  /*5d60*/  HMMA.16816.F32 R92, R4.reuse, R22, R92 ;  /* 0x00000016045c723c */ /* 0x040fec000000185c */
[C---:B------:R-:W-:Y:S06]  /*5d70*/  HMMA.16816.F32 R96, R4.reuse, R44, R96 ;  /* 0x0000002c0460723c */ /* 0x040fec0000001860 */
[----:B------:R-:W-:Y:S01]  /*5d80*/  HMMA.16816.F32 R108, R4, R32, R108 ;  /* 0x00000020046c723c */ /* 0x000fe2000000186c */
[----:B-1----:R-:W-:Y:S01]  /*5d90*/  FFMA.FTZ R2, R156, UR19, -R0 ;  /* 0x000000139c027c23 */ /* 0x002fe20008010800 */
[----:B--2---:R-:W-:-:S04]  /*5da0*/  F2FP.F16.F32.PACK_AB R9, R242, R241 ;  /* 0x000000f1f209723e */ /* 0x004fc800000000ff */
[----:B------:R-:W-:Y:S01]  /*5db0*/  HMMA.16816.F32 R156, R4, R28, R112 ;  /* 0x0000001c049c723c */ /* 0x000fe20000001870 */
[----:B------:R1:W-:Y:S06]  /*5dc0*/  MUFU.EX2 R240, R2 ;  /* 0x0000000200f07308 */ /* 0x0003ec0000000800 */
[----:B------:R-:W-:-:S04]  /*5dd0*/  MOV R115, R165 ;  /* 0x000000a500737202 */ /* 0x000fc80000000f00 */
[----:B------:R-:W-:Y:S01]  /*5de0*/  F2FP.F16.F32.PACK_AB R8, R115, R182 ;  /* 0x000000b67308723e */ /* 0x000fe200000000ff */
[----:B-1----:R-:W-:Y:S02]  /*5df0*/  FFMA.FTZ R2, R142, UR19, -R0 ;  /* 0x000000138e027c23 */ /* 0x002fe40008010800 */
[C---:B------:R-:W-:Y:S02]  /*5e00*/  HMMA.16816.F32 R140, R4.reuse, R18, R88 ;  /* 0x00000012048c723c */ /* 0x040fe40000001858 */
[----:B------:R1:W2:Y:S04]  /*5e10*/  MUFU.EX2 R239, R2 ;  /* 0x0000000200ef7308 */ /* 0x0002a80000000800 */
[C---:B------:R-:W-:Y:S06]  /*5e20*/  HMMA.16816.F32 R88, R4.reuse, R26, R84 ;  /* 0x0000001a0458723c */ /* 0x040fec0000001854 */
[C---:B------:R-:W-:Y:S06]  /*5e30*/  HMMA.16816.F32 R84, R4.reuse, R30, R80 ;  /* 0x0000001e0454723c */ /* 0x040fec0000001850 */
[----:B------:R-:W-:Y:S01]  /*5e40*/  HMMA.16816.F32 R80, R4, R34, R76 ;  /* 0x000000220450723c */ /* 0x000fe2000000184c */
[----:B-1----:R-:W-:Y:S01]  /*5e50*/  FFMA.FTZ R2, R164, UR19, -R3 ;  /* 0x00000013a4027c23 */ /* 0x002fe20008010803 */
[----:B--2---:R-:W-:-:S03]  /*5e60*/  F2FP.F16.F32.PACK_AB R11, R239, R240 ;  /* 0x000000f0ef0b723e */ /* 0x004fc600000000ff */
[----:B------:R1:W-:Y:S01]  /*5e70*/  MUFU.EX2 R223, R2 ;  /* 0x0000000200df7308 */ /* 0x0003e20000000800 */
[----:B------:R-:W-:Y:S06]  /*5e80*/  HMMA.16816.F32 R76, R4, R46, R72 ;  /* 0x0000002e044c723c */ /* 0x000fec0000001848 */
[C---:B------:R-:W-:Y:S06]  /*5e90*/  HMMA.16816.F32 R164, R8.reuse, R28, R56 ;  /* 0x0000001c08a4723c */ /* 0x040fec0000001838 */
[----:B------:R-:W-:Y:S01]  /*5ea0*/  HMMA.16816.F32 R56, R8, R18, R132 ;  /* 0x000000120838723c */ /* 0x000fe20000001884 */
[----:B-1----:R-:W-:-:S05]  /*5eb0*/  FFMA.FTZ R2, R163, UR19, -R13 ;  /* 0x00000013a3027c23 */ /* 0x002fca000801080d */
[C---:B------:R-:W-:Y:S01]  /*5ec0*/  HMMA.16816.F32 R184, R8.reuse, R32, R52 ;  /* 0x0000002008b8723c */ /* 0x040fe20000001834 */
[----:B------:R-:W-:Y:S01]  /*5ed0*/  MOV R132, R215 ;  /* 0x000000d700847202 */ /* 0x000fe20000000f00 */
[----:B------:R1:W-:Y:S01]  /*5ee0*/  MUFU.EX2 R222, R2 ;  /* 0x0000000200de7308 */ /* 0x0003e20000000800 */
[----:B------:R-:W-:Y:S01]  /*5ef0*/  IMAD.MOV.U32 R134, RZ, RZ, R106 ;  /* 0x000000ffff867224 */ /* 0x000fe200078e006a */
[----:B------:R-:W-:Y:S01]  /*5f00*/  MOV R133, R107 ;  /* 0x0000006b00857202 */ /* 0x000fe20000000f00 */
[----:B------:R-:W-:Y:S01]  /*5f10*/  IMAD.MOV.U32 R106, RZ, RZ, R214 ;  /* 0x000000ffff6a7224 */ /* 0x000fe200078e00d6 */
[----:B------:R-:W-:Y:S01]  /*5f20*/  HMMA.16816.F32 R52, R8, R26, R136 ;  /* 0x0000001a0834723c */ /* 0x000fe20000001888 */
[----:B------:R-:W-:Y:S01]  /*5f30*/  IMAD.MOV.U32 R107, RZ, RZ, R211 ;  /* 0x000000ffff6b7224 */ /* 0x000fe200078e00d3 */
[----:B------:R-:W-:-:S04]  /*5f40*/  MOV R135, R115 ;  /* 0x0000007300877202 */ /* 0x000fc80000000f00 */
[C---:B------:R-:W-:Y:S01]  /*5f50*/  HMMA.16816.F32 R188, R8.reuse, R44, R36 ;  /* 0x0000002c08bc723c */ /* 0x040fe20000001824 */
[----:B------:R-:W-:Y:S01]  /*5f60*/  MOV R138, R210 ;  /* 0x000000d2008a7202 */ /* 0x000fe20000000f00 */
[----:B------:R-:W2:Y:S01]  /*5f70*/  LDSM.16.MT88.4 R36, [R224+0xa800] ;  /* 0x00a80000e024783b */ /* 0x000ea20000004200 */
[----:B------:R-:W-:Y:S01]  /*5f80*/  MOV R137, R209 ;  /* 0x000000d100897202 */ /* 0x000fe20000000f00 */
[----:B------:R-:W-:Y:S01]  /*5f90*/  IMAD.MOV.U32 R136, RZ, RZ, R208 ;  /* 0x000000ffff887224 */ /* 0x000fe200078e00d0 */
[----:B------:R-:W-:Y:S01]  /*5fa0*/  MOV R139, R207 ;  /* 0x000000cf008b7202 */ /* 0x000fe20000000f00 */
[----:B------:R-:W-:Y:S01]  /*5fb0*/  HMMA.16816.F32 R72, R8, R20, R68 ;  /* 0x000000140848723c */ /* 0x000fe20000001844 */
[----:B-1----:R-:W-:-:S04]  /*5fc0*/  FFMA.FTZ R2, R162, UR19, -R13 ;  /* 0x00000013a2027c23 */ /* 0x002fc8000801080d */
[----:B------:R1:W3:Y:S01]  /*5fd0*/  MUFU.EX2 R221, R2 ;  /* 0x0000000200dd7308 */ /* 0x0002e20000000800 */
[C---:B------:R-:W-:Y:S01]  /*5fe0*/  HMMA.16816.F32 R68, R8.reuse, R16, R64 ;  /* 0x000000100844723c */ /* 0x040fe20000001840 */
[----:B------:R-:W-:Y:S05]  /*5ff0*/  LDSM.16.MT88.4 R16, [R224+0xb800] ;  /* 0x00b80000e010783b */ /* 0x000fea0000004200 */
[C---:B------:R-:W-:Y:S01]  /*6000*/  HMMA.16816.F32 R64, R8.reuse, R24, R60 ;  /* 0x000000180840723c */ /* 0x040fe2000000183c */
[----:B------:R-:W4:Y:S05]  /*6010*/  LDSM.16.MT88.4 R24, [R226+0xa800] ;  /* 0x00a80000e218783b */ /* 0x000f2a0000004200 */
[----:B------:R-:W-:Y:S01]  /*6020*/  HMMA.16816.F32 R60, R8, R22, R128 ;  /* 0x00000016083c723c */ /* 0x000fe20000001880 */
[----:B------:R-:W5:Y:S01]  /*6030*/  LDSM.16.MT88.4 R20, [R226+0xb800] ;  /* 0x00b80000e214783b */ /* 0x000f620000004200 */
[----:B-1----:R-:W-:Y:S01]  /*6040*/  FFMA.FTZ R2, R160, UR19, -R13 ;  /* 0x00000013a0027c23 */ /* 0x002fe2000801080d */
[----:B---3--:R-:W-:-:S03]  /*6050*/  F2FP.F16.F32.PACK_AB R4, R221, R222 ;  /* 0x000000dedd04723e */ /* 0x008fc600000000ff */
[C---:B------:R-:W-:Y:S01]  /*6060*/  HMMA.16816.F32 R44, R8.reuse, R46, R152 ;  /* 0x0000002e082c723c */ /* 0x040fe20000001898 */
[----:B------:R1:W-:Y:S05]  /*6070*/  MUFU.EX2 R220, R2 ;  /* 0x0000000200dc7308 */ /* 0x0003ea0000000800 */
[----:B------:R-:W-:Y:S01]  /*6080*/  HMMA.16816.F32 R28, R8, R30, R144 ;  /* 0x0000001e081c723c */ /* 0x000fe20000001890 */
[----:B------:R-:W-:Y:S01]  /*6090*/  MOV R155, R136 ;  /* 0x00000088009b7202 */ /* 0x000fe20000000f00 */
[----:B------:R-:W-:Y:S01]  /*60a0*/  IMAD.MOV.U32 R136, RZ, RZ, R137 ;  /* 0x000000ffff887224 */ /* 0x000fe200078e0089 */
[----:B------:R-:W-:-:S03]  /*60b0*/  MOV R137, R107 ;  /* 0x0000006b00897202 */ /* 0x000fc60000000f00 */
[----:B------:R-:W-:Y:S01]  /*60c0*/  HMMA.16816.F32 R32, R8, R34, R148 ;  /* 0x000000220820723c */ /* 0x000fe20000001894 */
[----:B-1----:R-:W-:-:S06]  /*60d0*/  FFMA.FTZ R2, R161, UR19, -R13 ;  /* 0x00000013a1027c23 */ /* 0x002fcc000801080d */
[----:B------:R-:W-:Y:S01]  /*60e0*/  IMAD.MOV.U32 R151, RZ, RZ, R182 ;  /* 0x000000ffff977224 */ /* 0x000fe200078e00b6 */
[----:B------:R-:W-:Y:S01]  /*60f0*/  MOV R150, R179 ;  /* 0x000000b300967202 */ /* 0x000fe20000000f00 */
[----:B------:R1:W3:Y:S03]  /*6100*/  MUFU.EX2 R219, R2 ;  /* 0x0000000200db7308 */ /* 0x0002e60000000800 */
[----:B------:R-:W-:Y:S01]  /*6110*/  MOV R154, R151 ;  /* 0x00000097009a7202 */ /* 0x000fe20000000f00 */
[--C-:B-1----:R-:W-:Y:S01]  /*6120*/  FFMA.FTZ R2, R171, UR19, -R12.reuse ;  /* 0x00000013ab027c23 */ /* 0x102fe2000801080c */
[----:B------:R-:W-:Y:S02]  /*6130*/  MOV R171, R213 ;  /* 0x000000d500ab7202 */ /* 0x000fe40000000f00 */
[----:B---3--:R-:W-:Y:S01]  /*6140*/  F2FP.F16.F32.PACK_AB R6, R219, R220 ;  /* 0x000000dcdb06723e */ /* 0x008fe200000000ff */
[----:B------:R1:W-:Y:S02]  /*6150*/  MUFU.EX2 R218, R2 ;  /* 0x0000000200da7308 */ /* 0x0003e40000000800 */
[----:B-1----:R-:W-:Y:S01]  /*6160*/  FFMA.FTZ R2, R170, UR19, -R12 ;  /* 0x00000013aa027c23 */ /* 0x002fe2000801080c */
[----:B------:R-:W-:-:S05]  /*6170*/  MOV R170, R212 ;  /* 0x000000d400aa7202 */ /* 0x000fca0000000f00 */
[----:B------:R1:W3:Y:S02]  /*6180*/  MUFU.EX2 R217, R2 ;  /* 0x0000000200d97308 */ /* 0x0002e40000000800 */
[----:B-1----:R-:W-:Y:S01]  /*6190*/  FFMA.FTZ R2, R169, UR19, -R12 ;  /* 0x00000013a9027c23 */ /* 0x002fe2000801080c */
[----:B---3--:R-:W-:Y:S02]  /*61a0*/  F2FP.F16.F32.PACK_AB R5, R217, R218 ;  /* 0x000000dad905723e */ /* 0x008fe400000000ff */
[----:B------:R-:W-:-:S03]  /*61b0*/  MOV R169, R181 ;  /* 0x000000b500a97202 */ /* 0x000fc60000000f00 */
[----:B------:R1:W-:Y:S02]  /*61c0*/  MUFU.EX2 R216, R2 ;  /* 0x0000000200d87308 */ /* 0x0003e40000000800 */
[----:B-1----:R-:W-:Y:S01]  /*61d0*/  FFMA.FTZ R2, R168, UR19, -R12 ;  /* 0x00000013a8027c23 */ /* 0x002fe2000801080c */
[----:B------:R-:W-:-:S05]  /*61e0*/  MOV R168, R183 ;  /* 0x000000b700a87202 */ /* 0x000fca0000000f00 */
[----:B------:R1:W3:Y:S02]  /*61f0*/  MUFU.EX2 R215, R2 ;  /* 0x0000000200d77308 */ /* 0x0002e40000000800 */
[----:B-1----:R-:W-:Y:S01]  /*6200*/  FFMA.FTZ R2, R177, UR19, -R3 ;  /* 0x00000013b1027c23 */ /* 0x002fe20008010803 */
[----:B---3--:R-:W-:-:S05]  /*6210*/  F2FP.F16.F32.PACK_AB R7, R215, R216 ;  /* 0x000000d8d707723e */ /* 0x008fca00000000ff */
[----:B------:R1:W3:Y:S02]  /*6220*/  MUFU.EX2 R214, R2 ;  /* 0x0000000200d67308 */ /* 0x0002e40000000800 */
[C---:B--2---:R-:W-:Y:S06]  /*6230*/  HMMA.16816.F32 R144, R4.reuse, R36, R116 ;  /* 0x000000240490723c */ /* 0x044fec0000001874 */
[C---:B------:R-:W-:Y:S01]  /*6240*/  HMMA.16816.F32 R112, R4.reuse, R48, R124 ;  /* 0x000000300470723c */ /* 0x040fe2000000187c */
[----:B------:R-:W-:Y:S05]  /*6250*/  LDSM.16.MT88.4 R124, [R224+0x9c00] ;  /* 0x009c0000e07c783b */ /* 0x000fea0000004200 */
[----:B------:R-:W-:Y:S01]  /*6260*/  HMMA.16816.F32 R128, R4, R40, R120 ;  /* 0x000000280480723c */ /* 0x000fe20000001878 */
[----:B-1----:R-:W-:Y:S01]  /*6270*/  FFMA.FTZ R2, R176, UR19, -R3 ;  /* 0x00000013b0027c23 */ /* 0x002fe20008010803 */
[----:B---3--:R-:W-:-:S03]  /*6280*/  F2FP.F16.F32.PACK_AB R8, R214, R223 ;  /* 0x000000dfd608723e */ /* 0x008fc600000000ff */
[----:B------:R1:W-:Y:S01]  /*6290*/  MUFU.EX2 R213, R2 ;  /* 0x0000000200d57308 */ /* 0x0003e20000000800 */
[C---:B------:R-:W-:Y:S06]  /*62a0*/  HMMA.16816.F32 R120, R4.reuse, R50, R92 ;  /* 0x000000320478723c */ /* 0x040fec000000185c */
[C---:B------:R-:W-:Y:S06]  /*62b0*/  HMMA.16816.F32 R140, R4.reuse, R42, R140 ;  /* 0x0000002a048c723c */ /* 0x040fec000000188c */
[----:B----4-:R-:W-:Y:S01]  /*62c0*/  HMMA.16816.F32 R160, R4, R24, R156 ;  /* 0x0000001804a0723c */ /* 0x010fe2000000189c */
[----:B-1----:R-:W-:-:S05]  /*62d0*/  FFMA.FTZ R2, R174, UR19, -R3 ;  /* 0x00000013ae027c23 */ /* 0x002fca0008010803 */
[----:B------:R-:W-:Y:S01]  /*62e0*/  HMMA.16816.F32 R88, R4, R38, R88 ;  /* 0x000000260458723c */ /* 0x000fe20000001858 */
[----:B------:R1:W2:Y:S02]  /*62f0*/  MUFU.EX2 R212, R2 ;  /* 0x0000000200d47308 */ /* 0x0002a40000000800 */
[----:B-1----:R-:W-:Y:S01]  /*6300*/  FFMA.FTZ R2, R175, UR19, -R3 ;  /* 0x00000013af027c23 */ /* 0x002fe20008010803 */
[----:B--2---:R-:W-:-:S05]  /*6310*/  F2FP.F16.F32.PACK_AB R10, R212, R213 ;  /* 0x000000d5d40a723e */ /* 0x004fca00000000ff */
[----:B------:R1:W-:Y:S02]  /*6320*/  MUFU.EX2 R211, R2 ;  /* 0x0000000200d37308 */ /* 0x0003e40000000800 */
[----:B-1----:R-:W-:-:S06]  /*6330*/  FFMA.FTZ R2, R173, UR19, -R3 ;  /* 0x00000013ad027c23 */ /* 0x002fcc0008010803 */
[----:B------:R1:W2:Y:S02]  /*6340*/  MUFU.EX2 R210, R2 ;  /* 0x0000000200d27308 */ /* 0x0002a40000000800 */
[--C-:B-1----:R-:W-:Y:S01]  /*6350*/  FFMA.FTZ R2, R172, UR19, -R3.reuse ;  /* 0x00000013ac027c23 */ /* 0x102fe20008010803 */
[----:B------:R-:W-:Y:S01]  /*6360*/  FFMA.FTZ R3, R192, UR19, -R3 ;  /* 0x00000013c0037c23 */ /* 0x000fe20008010803 */
[----:B------:R-:W-:Y:S04]  /*6370*/  HMMA.16816.F32 R172, R4, R26, R84 ;  /* 0x0000001a04ac723c */ /* 0x000fe80000001854 */
[----:B------:R1:W-:Y:S08]  /*6380*/  MUFU.EX2 R209, R2 ;  /* 0x0000000200d17308 */ /* 0x0003f00000000800 */
[----:B------:R3:W4:Y:S01]  /*6390*/  MUFU.EX2 R192, R3 ;  /* 0x0000000300c07308 */ /* 0x0007220000000800 */
[----:B-1----:R-:W-:-:S02]  /*63a0*/  FFMA.FTZ R2, R178, UR19, -R0 ;  /* 0x00000013b2027c23 */ /* 0x002fc40008010800 */
[C---:B------:R-:W-:Y:S05]  /*63b0*/  HMMA.16816.F32 R176, R4.reuse, R16, R108 ;  /* 0x0000001004b0723c */ /* 0x040fea000000186c */
[----:B------:R1:W-:Y:S01]  /*63c0*/  MUFU.EX2 R208, R2 ;  /* 0x0000000200d07308 */ /* 0x0003e20000000800 */
[----:B-----5:R-:W-:Y:S01]  /*63d0*/  HMMA.16816.F32 R108, R4, R22, R76 ;  /* 0x00000016046c723c */ /* 0x020fe2000000184c */
[----:B---3--:R-:W-:-:S05]  /*63e0*/  MOV R3, R14 ;  /* 0x0000000e00037202 */ /* 0x008fca0000000f00 */
[----:B------:R-:W-:Y:S01]  /*63f0*/  FADD.FTZ R3, R3, R252 ;  /* 0x000000fc03037221 */ /* 0x000fe20000010000 */
[----:B-1----:R-:W-:Y:S02]  /*6400*/  FFMA.FTZ R2, R180, UR19, -R0 ;  /* 0x00000013b4027c23 */ /* 0x002fe40008010800 */
[----:B------:R-:W-:Y:S02]  /*6410*/  HMMA.16816.F32 R180, R4, R20, R96 ;  /* 0x0000001404b4723c */ /* 0x000fe40000001860 */
[----:B------:R1:W3:Y:S05]  /*6420*/  MUFU.EX2 R207, R2 ;  /* 0x0000000200cf7308 */ /* 0x0002ea0000000800 */
[----:B--2---:R-:W-:-:S02]  /*6430*/  F2FP.F16.F32.PACK_AB R96, R210, R211 ;  /* 0x000000d3d260723e */ /* 0x004fc400000000ff */
[----:B----4-:R-:W-:Y:S01]  /*6440*/  F2FP.F16.F32.PACK_AB R98, R192, R209 ;  /* 0x000000d1c062723e */ /* 0x010fe200000000ff */
[----:B-1----:R-:W-:Y:S01]  /*6450*/  FFMA.FTZ R2, R198, UR19, -R0 ;  /* 0x00000013c6027c23 */ /* 0x002fe20008010800 */
[----:B---3--:R-:W-:-:S03]  /*6460*/  F2FP.F16.F32.PACK_AB R9, R207, R208 ;  /* 0x000000d0cf09723e */ /* 0x008fc600000000ff */
[----:B------:R1:W-:Y:S02]  /*6470*/  MUFU.EX2 R198, R2 ;  /* 0x0000000200c67308 */ /* 0x0003e40000000800 */
[----:B-1----:R-:W-:-:S06]  /*6480*/  FFMA.FTZ R2, R193, UR19, -R0 ;  /* 0x00000013c1027c23 */ /* 0x002fcc0008010800 */
[----:B------:R1:W2:Y:S02]  /*6490*/  MUFU.EX2 R193, R2 ;  /* 0x0000000200c17308 */ /* 0x0002a40000000800 */
[----:B-1----:R-:W-:Y:S01]  /*64a0*/  FFMA.FTZ R2, R194, UR19, -R0 ;  /* 0x00000013c2027c23 */ /* 0x002fe20008010800 */
[----:B--2---:R-:W-:Y:S01]  /*64b0*/  F2FP.F16.F32.PACK_AB R11, R193, R198 ;  /* 0x000000c6c10b723e */ /* 0x004fe200000000ff */
[----:B------:R-:W-:-:S04]  /*64c0*/  IMAD.MOV.U32 R194, RZ, RZ, R150 ;  /* 0x000000ffffc27224 */ /* 0x000fc800078e0096 */
[----:B------:R1:W-:Y:S01]  /*64d0*/  MUFU.EX2 R107, R2 ;  /* 0x00000002006b7308 */ /* 0x0003e20000000800 */
[----:B------:R-:W-:Y:S01]  /*64e0*/  HMMA.16816.F32 R148, R4, R18, R80 ;  /* 0x000000120494723c */ /* 0x000fe20000001850 */
[----:B------:R-:W-:Y:S04]  /*64f0*/  LDSM.16.MT88.4 R4, [R226+0xbc00] ;  /* 0x00bc0000e204783b */ /* 0x000fe80000004200 */
[----:B------:R-:W-:Y:S01]  /*6500*/  LDSM.16.MT88.4 R80, [R224+0xbc00] ;  /* 0x00bc0000e050783b */ /* 0x000fe20000004200 */
[C---:B------:R-:W-:Y:S06]  /*6510*/  HMMA.16816.F32 R116, R8.reuse, R48, R72 ;  /* 0x000000300874723c */ /* 0x040fec0000001848 */
[----:B------:R-:W-:Y:S01]  /*6520*/  HMMA.16816.F32 R60, R8, R50, R60 ;  /* 0x00000032083c723c */ /* 0x000fe2000000183c */
[----:B-1----:R-:W-:Y:S01]  /*6530*/  FFMA.FTZ R2, R199, UR19, -R13 ;  /* 0x00000013c7027c23 */ /* 0x002fe2000801080d */
[----:B------:R-:W-:-:S04]  /*6540*/  MOV R199, R170 ;  /* 0x000000aa00c77202 */ /* 0x000fc80000000f00 */
[C---:B------:R-:W-:Y:S01]  /*6550*/  HMMA.16816.F32 R64, R8.reuse, R36, R64 ;  /* 0x000000240840723c */ /* 0x040fe20000001840 */
[----:B------:R-:W-:Y:S02]  /*6560*/  MOV R170, R106 ;  /* 0x0000006a00aa7202 */ /* 0x000fe40000000f00 */
[----:B------:R1:W-:Y:S01]  /*6570*/  MUFU.EX2 R106, R2 ;  /* 0x00000002006a7308 */ /* 0x0003e20000000800 */
[----:B------:R-:W-:Y:S02]  /*6580*/  MOV R51, R133 ;  /* 0x0000008500337202 */ /* 0x000fe40000000f00 */
[----:B------:R-:W-:Y:S01]  /*6590*/  MOV R50, R134 ;  /* 0x0000008600327202 */ /* 0x000fe20000000f00 */
[----:B------:R-:W-:Y:S01]  /*65a0*/  HMMA.16816.F32 R56, R8, R42, R56 ;  /* 0x0000002a0838723c */ /* 0x000fe20000001838 */
[----:B------:R-:W-:-:S05]  /*65b0*/  IMAD.MOV.U32 R37, RZ, RZ, R138 ;  /* 0x000000ffff257224 */ /* 0x000fca00078e008a */
[----:B------:R-:W-:Y:S01]  /*65c0*/  HMMA.16816.F32 R164, R8, R24, R164 ;  /* 0x0000001808a4723c */ /* 0x000fe200000018a4 */
[----:B------:R-:W-:Y:S02]  /*65d0*/  MOV R43, R155 ;  /* 0x0000009b002b7202 */ /* 0x000fe40000000f00 */
[----:B------:R-:W-:-:S03]  /*65e0*/  MOV R42, R136 ;  /* 0x00000088002a7202 */ /* 0x000fc60000000f00 */
[C---:B------:R-:W-:Y:S01]  /*65f0*/  HMMA.16816.F32 R84, R8.reuse, R20, R188 ;  /* 0x000000140854723c */ /* 0x040fe200000018bc */
[----:B-1----:R-:W-:Y:S01]  /*6600*/  FFMA.FTZ R2, R195, UR19, -R13 ;  /* 0x00000013c3027c23 */ /* 0x002fe2000801080d */
[----:B------:R-:W-:Y:S01]  /*6610*/  IMAD.MOV.U32 R195, RZ, RZ, R132 ;  /* 0x000000ffffc37224 */ /* 0x000fe200078e0084 */
[----:B------:R-:W-:Y:S02]  /*6620*/  MOV R24, R15 ;  /* 0x0000000f00187202 */ /* 0x000fe40000000f00 */
[----:B------:R1:W2:Y:S01]  /*6630*/  MUFU.EX2 R49, R2 ;  /* 0x0000000200317308 */ /* 0x0002a20000000800 */
[----:B------:R-:W-:Y:S01]  /*6640*/  HMMA.16816.F32 R52, R8, R38, R52 ;  /* 0x000000260834723c */ /* 0x000fe20000001834 */
[----:B------:R-:W-:-:S05]  /*6650*/  MOV R25, R171 ;  /* 0x000000ab00197202 */ /* 0x000fca0000000f00 */
[----:B------:R-:W-:Y:S01]  /*6660*/  HMMA.16816.F32 R28, R8, R26, R28 ;  /* 0x0000001a081c723c */ /* 0x000fe2000000181c */
[----:B------:R-:W-:Y:S02]  /*6670*/  MOV R39, R168 ;  /* 0x000000a800277202 */ /* 0x000fe40000000f00 */
[----:B------:R-:W-:-:S03]  /*6680*/  MOV R38, R169 ;  /* 0x000000a900267202 */ /* 0x000fc60000000f00 */
[----:B------:R-:W-:Y:S01]  /*6690*/  HMMA.16816.F32 R32, R8, R18, R32 ;  /* 0x000000120820723c */ /* 0x000fe20000001820 */
[----:B------:R-:W-:Y:S01]  /*66a0*/  FADD.FTZ R3, R39, R3 ;  /* 0x0000000327037221 */ /* 0x000fe20000010000 */
[----:B-1----:R-:W-:Y:S01]  /*66b0*/  FFMA.FTZ R2, R196, UR19, -R13 ;  /* 0x00000013c4027c23 */ /* 0x002fe2000801080d */
[----:B------:R-:W-:-:S03]  /*66c0*/  MOV R196, R135 ;  /* 0x0000008700c47202 */ /* 0x000fc60000000f00 */
[C---:B------:R-:W-:Y:S01]  /*66d0*/  HMMA.16816.F32 R20, R8.reuse, R22, R44 ;  /* 0x000000160814723c */ /* 0x040fe2000000182c */
[----:B--2---:R-:W-:Y:S01]  /*66e0*/  F2FP.F16.F32.PACK_AB R92, R49, R106 ;  /* 0x0000006a315c723e */ /* 0x004fe200000000ff */
[----:B------:R1:W-:Y:S04]  /*66f0*/  MUFU.EX2 R48, R2 ;  /* 0x0000000200307308 */ /* 0x0003e80000000800 */
[C---:B------:R-:W-:Y:S06]  /*6700*/  HMMA.16816.F32 R132, R8.reuse, R40, R68 ;  /* 0x000000280884723c */ /* 0x040fec0000001844 */
[----:B------:R-:W-:Y:S01]  /*6710*/  HMMA.16816.F32 R68, R8, R16, R184 ;  /* 0x000000100844723c */ /* 0x000fe200000018b8 */
[----:B-1----:R-:W-:Y:S01]  /*6720*/  FFMA.FTZ R2, R197, UR19, -R13 ;  /* 0x00000013c5027c23 */ /* 0x002fe2000801080d */
[----:B------:R-:W-:-:S02]  /*6730*/  IMAD.MOV.U32 R197, RZ, RZ, R154 ;  /* 0x000000ffffc57224 */ /* 0x000fc400078e009a */
[----:B------:R-:W1:Y:S01]  /*6740*/  LDSM.16.MT88.4 R152, [R224+0xac00] ;  /* 0x00ac0000e098783b */ /* 0x000e620000004200 */
[----:B------:R2:W3:Y:S02]  /*6750*/  MUFU.EX2 R41, R2 ;  /* 0x0000000200297308 */ /* 0x0004e40000000800 */
[----:B--2---:R-:W-:Y:S01]  /*6760*/  FFMA.FTZ R2, R202, UR19, -R12 ;  /* 0x00000013ca027c23 */ /* 0x004fe2000801080c */
[----:B------:R-:W-:Y:S02]  /*6770*/  MOV R202, R137 ;  /* 0x0000008900ca7202 */ /* 0x000fe40000000f00 */
[----:B---3--:R-:W-:-:S03]  /*6780*/  F2FP.F16.F32.PACK_AB R94, R41, R48 ;  /* 0x00000030295e723e */ /* 0x008fc600000000ff */
[----:B------:R2:W-:Y:S01]  /*6790*/  MUFU.EX2 R40, R2 ;  /* 0x0000000200287308 */ /* 0x0005e20000000800 */
[----:B------:R-:W-:-:S04]  /*67a0*/  FADD.FTZ R3, R202, R3 ;  /* 0x00000003ca037221 */ /* 0x000fc80000010000 */
[----:B------:R-:W-:-:S04]  /*67b0*/  FADD.FTZ R3, R197, R3 ;  /* 0x00000003c5037221 */ /* 0x000fc80000010000 */
[----:B------:R-:W-:Y:S01]  /*67c0*/  FADD.FTZ R3, R196, R3 ;  /* 0x00000003c4037221 */ /* 0x000fe20000010000 */
[--C-:B--2---:R-:W-:Y:S01]  /*67d0*/  FFMA.FTZ R2, R200, UR19, -R12.reuse ;  /* 0x00000013c8027c23 */ /* 0x104fe2000801080c */
[----:B------:R-:W-:Y:S02]  /*67e0*/  MOV R200, R139 ;  /* 0x0000008b00c87202 */ /* 0x000fe40000000f00 */
[----:B------:R-:W2:Y:S01]  /*67f0*/  LDSM.16.MT88.4 R136, [R226+0x9c00] ;  /* 0x009c0000e288783b */ /* 0x000ea20000004200 */
[----:B------:R3:W4:Y:S02]  /*6800*/  MUFU.EX2 R36, R2 ;  /* 0x0000000200247308 */ /* 0x0007240000000800 */
[----:B---3--:R-:W-:Y:S01]  /*6810*/  FFMA.FTZ R2, R201, UR19, -R12 ;  /* 0x00000013c9027c23 */ /* 0x008fe2000801080c */
[----:B------:R-:W-:Y:S01]  /*6820*/  IMAD.MOV.U32 R201, RZ, RZ, R170 ;  /* 0x000000ffffc97224 */ /* 0x000fe200078e00aa */
[----:B----4-:R-:W-:Y:S01]  /*6830*/  F2FP.F16.F32.PACK_AB R93, R36, R40 ;  /* 0x00000028245d723e */ /* 0x010fe200000000ff */
[----:B------:R-:W3:Y:S03]  /*6840*/  LDSM.16.MT88.4 R168, [R226+0xac00] ;  /* 0x00ac0000e2a8783b */ /* 0x000ee60000004200 */
[----:B------:R4:W-:Y:S01]  /*6850*/  MUFU.EX2 R15, R2 ;  /* 0x00000002000f7308 */ /* 0x0009e20000000800 */
[----:B------:R-:W-:-:S04]  /*6860*/  FADD.FTZ R8, R38, R201 ;  /* 0x000000c926087221 */ /* 0x000fc80000010000 */
[----:B------:R-:W-:Y:S01]  /*6870*/  FADD.FTZ R8, R37, R8 ;  /* 0x0000000825087221 */ /* 0x000fe20000010000 */
[----:B----4-:R-:W-:-:S04]  /*6880*/  FFMA.FTZ R2, R203, UR19, -R12 ;  /* 0x00000013cb027c23 */ /* 0x010fc8000801080c */
[----:B------:R4:W5:Y:S02]  /*6890*/  MUFU.EX2 R14, R2 ;  /* 0x00000002000e7308 */ /* 0x0009640000000800 */
[----:B----4-:R-:W-:Y:S01]  /*68a0*/  FFMA.FTZ R2, R205, UR19, -R0 ;  /* 0x00000013cd027c23 */ /* 0x010fe20008010800 */
[----:B-----5:R-:W-:-:S05]  /*68b0*/  F2FP.F16.F32.PACK_AB R95, R14, R15 ;  /* 0x0000000f0e5f723e */ /* 0x020fca00000000ff */
[----:B------:R4:W5:Y:S02]  /*68c0*/  MUFU.EX2 R13, R2 ;  /* 0x00000002000d7308 */ /* 0x0009640000000800 */
[C---:B-1----:R-:W-:Y:S06]  /*68d0*/  HMMA.16816.F32 R156, R92.reuse, R154, R88 ;  /* 0x0000009a5c9c723c */ /* 0x042fec0000001858 */
[C---:B------:R-:W-:Y:S06]  /*68e0*/  HMMA.16816.F32 R88, R92.reuse, R4, R180 ;  /* 0x000000045c58723c */ /* 0x040fec00000018b4 */
[----:B------:R-:W-:Y:S01]  /*68f0*/  HMMA.16816.F32 R76, R92, R82, R148 ;  /* 0x000000525c4c723c */ /* 0x000fe20000001894 */
[--C-:B----4-:R-:W-:Y:S01]  /*6900*/  FFMA.FTZ R2, R204, UR19, -R0.reuse ;  /* 0x00000013cc027c23 */ /* 0x110fe20008010800 */
[----:B------:R-:W-:Y:S01]  /*6910*/  FFMA.FTZ R0, R206, UR19, -R0 ;  /* 0x00000013ce007c23 */ /* 0x000fe20008010800 */
[----:B-----5:R-:W-:-:S02]  /*6920*/  F2FP.F16.F32.PACK_AB R97, R13, R107 ;  /* 0x0000006b0d61723e */ /* 0x020fc400000000ff */
[----:B------:R1:W-:Y:S01]  /*6930*/  MUFU.EX2 R12, R2 ;  /* 0x00000002000c7308 */ /* 0x0003e20000000800 */
[C---:B------:R-:W-:Y:S06]  /*6940*/  HMMA.16816.F32 R112, R92.reuse, R124, R112 ;  /* 0x0000007c5c70723c */ /* 0x040fec0000001870 */
[C---:B------:R-:W-:Y:S01]  /*6950*/  HMMA.16816.F32 R120, R92.reuse, R126, R120 ;  /* 0x0000007e5c78723c */ /* 0x040fe20000001878 */
[----:B------:R4:W5:Y:S05]  /*6960*/  MUFU.EX2 R9, R0 ;  /* 0x0000000000097308 */ /* 0x00096a0000000800 */
[----:B--2---:R-:W-:Y:S01]  /*6970*/  HMMA.16816.F32 R128, R92, R136, R128 ;  /* 0x000000885c80723c */ /* 0x004fe20000001880 */
[----:B-1----:R-:W-:-:S05]  /*6980*/  FADD.FTZ R2, R249, R247 ;  /* 0x000000f7f9027221 */ /* 0x002fca0000010000 */
[C---:B------:R-:W-:Y:S01]  /*6990*/  HMMA.16816.F32 R140, R92.reuse, R138, R140 ;  /* 0x0000008a5c8c723c */ /* 0x040fe2000000188c */
[----:B------:R-:W-:Y:S01]  /*69a0*/  FADD.FTZ R2, R248, R2 ;  /* 0x00000002f8027221 */ /* 0x000fe20000010000 */
[----:B----4-:R-:W-:Y:S01]  /*69b0*/  FADD.FTZ R0, R25, R24 ;  /* 0x0000001819007221 */ /* 0x010fe20000010000 */
[----:B-----5:R-:W-:Y:S02]  /*69c0*/  F2FP.F16.F32.PACK_AB R99, R9, R12 ;  /* 0x0000000c0963723e */ /* 0x020fe400000000ff */
        /* <DEDUP_REMOVED lines=8> */
[C---:B---3--:R-:W-:Y:S01]  /*6a50*/  HMMA.16816.F32 R160, R92.reuse, R168, R160 ;  /* 0x000000a85ca0723c */ /* 0x048fe200000018a0 */
        /* <DEDUP_REMOVED lines=46> */
[C---:B------:R-:W-:Y:S01]  /*6d40*/  HMMA.16816.F32 R116, R96.reuse, R124, R116 ;  /* 0x0000007c6074723c */ /* 0x040fe20000001874 */
        /* <DEDUP_REMOVED lines=17> */
[----:B------:R-:W2:Y:S01]  /*6e60*/  LDL R51, [R1+0x18] ;  /* 0x0000180001337983 */ /* 0x000ea20000100800 */
[----:B------:R-:W-:Y:S01]  /*6e70*/  ULDC UR4, c[0x0][0x2d0] ;  /* 0x0000b40000047ab9 */ /* 0x000fe20000000800 */
[----:B------:R-:W-:-:S04]  /*6e80*/  DEPBAR.LE SB0, 0x0 ;  /* 0x000080000000791a */ /* 0x000fc80000000000 */
[----:B------:R-:W3:Y:S04]  /*6e90*/  LDL R199, [R1+0x38] ;  /* 0x0000380001c77983 */ /* 0x000ee80000100800 */
[----:B------:R-:W4:Y:S01]  /*6ea0*/  LDL.64 R194, [R1] ;  /* 0x0000000001c27983 */ /* 0x000f220000100a00 */
[----:B------:R-:W-:Y:S01]  /*6eb0*/  BAR.SYNC.DEFER_BLOCKING 0x0 ;  /* 0x0000000000007b1d */ /* 0x000fe20000010000 */
[----:B------:R-:W-:Y:S01]  /*6ec0*/  ISETP.GE.AND P4, PT, R100, UR4, PT ;  /* 0x0000000464007c0c */ /* 0x000fe2000bf86270 */
[----:B------:R-:W-:-:S04]  /*6ed0*/  UIADD3 UR17, UR18, -0x2, URZ ;  /* 0xfffffffe12117890 */ /* 0x000fc8000fffe03f */
[----:B------:R-:W-:Y:S01]  /*6ee0*/  UISETP.GT.AND UP0, UPT, UR17, UR12, UPT ;  /* 0x0000000c1100728c */ /* 0x000fe2000bf04270 */
[----:B------:R-:W1:Y:S07]  /*6ef0*/  S2R R107, SR_TID.X ;  /* 0x00000000006b7919 */ /* 0x000e6e0000002100 */
[----:B------:R-:W5:Y:S08]  /*6f00*/  @!P4 LDC.64 R4, c[0x0][0x220] ;  /* 0x00008800ff04cb82 */ /* 0x000f700000000a00 */
[----:B------:R-:W5:Y:S01]  /*6f10*/  @!P4 LDC.64 R6, c[0x0][0x220] ;  /* 0x00008800ff06cb82 */ /* 0x000f620000000a00 */
[----:B------:R-:W-:Y:S04]  /*6f20*/  @P4 STS [R230+0x9000], RZ ;  /* 0x009000ffe6004388 */ /* 0x000fe80000000800 */
[----:B------:R-:W-:Y:S04]  /*6f30*/  @P4 STS [R230+0x9004], RZ ;  /* 0x009004ffe6004388 */ /* 0x000fe80000000800 */
[----:B------:R-:W-:Y:S01]  /*6f40*/  @P4 STS.64 [R230+0x9008], RZ ;  /* 0x009008ffe6004388 */ /* 0x000fe20000000a00 */
[----:B-1----:R-:W-:-:S05]  /*6f50*/  IMAD.SHL.U32 R107, R107, 0x2, RZ ;  /* 0x000000026b6b7824 */ /* 0x002fca00078e00ff */
[----:B------:R-:W-:Y:S02]  /*6f60*/  LOP3.LUT R107, R107, 0x6, RZ, 0xc0, !PT ;  /* 0x000000066b6b7812 */ /* 0x000fe400078ec0ff */
[----:B--2---:R-:W-:Y:S02]  /*6f70*/  ISETP.GE.AND P3, PT, R51, UR4, PT ;  /* 0x0000000433007c0c */ /* 0x004fe4000bf66270 */
[----:B---3--:R-:W-:Y:S01]  /*6f80*/  ISETP.GE.AND P2, PT, R199, UR4, PT ;  /* 0x00000004c7007c0c */ /* 0x008fe2000bf46270 */
[----:B------:R-:W-:-:S04]  /*6f90*/  UIADD3 UR4, UR18, -0x2, URZ ;  /* 0xfffffffe12047890 */ /* 0x000fc8000fffe03f */
[----:B------:R-:W-:-:S06]  /*6fa0*/  USHF.R.S32.HI UR7, URZ, 0x1f, UR4 ;  /* 0x0000001f3f077899 */ /* 0x000fcc0008011404 */
[----:B------:R-:W1:Y:S01]  /*6fb0*/  @!P3 LDC.64 R10, c[0x0][0x220] ;  /* 0x00008800ff0abb82 */ /* 0x000e620000000a00 */
[----:B------:R-:W-:Y:S01]  /*6fc0*/  UIMAD UR6, UR27, UR4, URZ ;  /* 0x000000041b0672a4 */ /* 0x000fe2000f8e023f */
[----:B------:R-:W-:-:S03]  /*6fd0*/  IMAD.U32 R2, RZ, RZ, UR4 ;  /* 0x00000004ff027e24 */ /* 0x000fc6000f8e00ff */
[----:B------:R-:W-:Y:S01]  /*6fe0*/  UIMAD UR6, UR7, UR28, UR6 ;  /* 0x0000001c070672a4 */ /* 0x000fe2000f8e0206 */
[----:B----4-:R-:W-:Y:S02]  /*6ff0*/  IMAD.WIDE.U32 R2, R2, UR28, R194 ;  /* 0x0000001c02027c25 */ /* 0x010fe4000f8e00c2 */
[----:B------:R-:W2:Y:S03]  /*7000*/  @!P2 LDC.64 R8, c[0x0][0x220] ;  /* 0x00008800ff08ab82 */ /* 0x000ea60000000a00 */
[----:B------:R-:W-:Y:S01]  /*7010*/  VIADD R3, R3, UR6 ;  /* 0x0000000603037c36 */ /* 0x000fe20008000000 */
[C---:B-----5:R-:W-:Y:S02]  /*7020*/  @!P4 LEA R4, P0, R2.reuse, R4, 0x1 ;  /* 0x000000040204c211 */ /* 0x060fe400078008ff */
[C---:B------:R-:W-:Y:S02]  /*7030*/  IADD3 R0, P5, R2.reuse, UR20, RZ ;  /* 0x0000001402007c10 */ /* 0x040fe4000ffbe0ff */
[----:B------:R-:W3:Y:S01]  /*7040*/  @!P3 LDC.64 R12, c[0x0][0x220] ;  /* 0x00008800ff0cbb82 */ /* 0x000ee20000000a00 */
[----:B------:R-:W-:-:S05]  /*7050*/  @!P4 LEA.HI.X R5, R2, R5, R3, 0x1, P0 ;  /* 0x000000050205c211 */ /* 0x000fca00000f0c03 */
[----:B------:R-:W-:Y:S01]  /*7060*/  @!PT LDS RZ, [RZ] ;  /* 0x00000000fffff984 */ /* 0x000fe20000000800 */
[----:B------:R-:W-:Y:S01]  /*7070*/  @!PT LDS RZ, [RZ] ;  /* 0x00000000fffff984 */ /* 0x000fe20000000800 */
[----:B------:R-:W-:Y:S01]  /*7080*/  @!PT LDS RZ, [RZ] ;  /* 0x00000000fffff984 */ /* 0x000fe20000000800 */
[----:B------:R3:W-:Y:S02]  /*7090*/  @!P4 LDGSTS.E.BYPASS.LTC128B.128 [R230+0x9000], desc[UR22][R4.64] ;  /* 0x0900000004e6cfae */ /* 0x0007e4000b901d56 */
[----:B------:R-:W4:Y:S01]  /*70a0*/  @!P2 LDC.64 R14, c[0x0][0x220] ;  /* 0x00008800ff0eab82 */ /* 0x000f220000000a00 */
[C---:B-1----:R-:W-:Y:S01]  /*70b0*/  @!P3 LEA R10, P1, R2.reuse, R10, 0x1 ;  /* 0x0000000a020ab211 */ /* 0x042fe200078208ff */
[----:B------:R-:W-:Y:S03]  /*70c0*/  @P3 STS.128 [R230+0xa000], RZ ;  /* 0x00a000ffe6003388 */ /* 0x000fe60000000c00 */
[C---:B------:R-:W-:Y:S02]  /*70d0*/  @!P3 LEA.HI.X R11, R2.reuse, R11, R3, 0x1, P1 ;  /* 0x0000000b020bb211 */ /* 0x040fe400008f0c03 */
[----:B--2---:R-:W-:-:S03]  /*70e0*/  @!P2 LEA R8, P0, R2, R8, 0x1 ;  /* 0x000000080208a211 */ /* 0x004fc600078008ff */
[----:B------:R-:W-:Y:S01]  /*70f0*/  @!PT LDS RZ, [RZ] ;  /* 0x00000000fffff984 */ /* 0x000fe20000000800 */
[----:B------:R-:W-:Y:S01]  /*7100*/  @!PT LDS RZ, [RZ] ;  /* 0x00000000fffff984 */ /* 0x000fe20000000800 */
[----:B------:R-:W-:Y:S01]  /*7110*/  @!PT LDS RZ, [RZ] ;  /* 0x00000000fffff984 */ /* 0x000fe20000000800 */
[----:B------:R-:W-:Y:S01]  /*7120*/  @!P3 LDGSTS.E.BYPASS.LTC128B.128 [R230+0xa000], desc[UR22][R10.64+0x40] ;  /* 0x0a0000400ae6bfae */ /* 0x000fe2000b901d56 */
[----:B------:R-:W-:Y:S02]  /*7130*/  @!P2 LEA.HI.X R9, R2, R9, R3, 0x1, P0 ;  /* 0x000000090209a211 */ /* 0x000fe400000f0c03 */
[----:B------:R-:W-:Y:S01]  /*7140*/  IADD3.X R3, R3, UR16, RZ, P5, !PT ;  /* 0x0000001003037c10 */ /* 0x000fe2000affe4ff */
[----:B------:R-:W-:Y:S01]  /*7150*/  @P2 STS.128 [R230+0xb000], RZ ;  /* 0x00b000ffe6002388 */ /* 0x000fe20000000c00 */
[----:B------:R-:W-:-:S03]  /*7160*/  @!P4 LEA R6, P5, R0, R6, 0x1 ;  /* 0x000000060006c211 */ /* 0x000fc600078a08ff */
[----:B------:R-:W-:Y:S01]  /*7170*/  @!PT LDS RZ, [RZ] ;  /* 0x00000000fffff984 */ /* 0x000fe20000000800 */
[----:B------:R-:W-:Y:S01]  /*7180*/  @!PT LDS RZ, [RZ] ;  /* 0x00000000fffff984 */ /* 0x000fe20000000800 */
[----:B------:R-:W-:Y:S01]  /*7190*/  @!PT LDS RZ, [RZ] ;  /* 0x00000000fffff984 */ /* 0x000fe20000000800 */
[----:B------:R1:W-:Y:S01]  /*71a0*/  @!P2 LDGSTS.E.BYPASS.LTC128B.128 [R230+0xb000], desc[UR22][R8.64+0x80] ;  /* 0x0b00008008e6afae */ /* 0x0003e2000b901d56 */
[----:B------:R-:W-:-:S03]  /*71b0*/  @!P4 LEA.HI.X R7, R0, R7, R3, 0x1, P5 ;  /* 0x000000070007c211 */ /* 0x000fc600028f0c03 */
[----:B------:R-:W-:Y:S01]  /*71c0*/  @P4 STS.128 [R230+0x9800], RZ ;  /* 0x009800ffe6004388 */ /* 0x000fe20000000c00 */
[C---:B----4-:R-:W-:Y:S02]  /*71d0*/  @!P2 LEA R2, P0, R0.reuse, R14, 0x1 ;  /* 0x0000000e0002a211 */ /* 0x050fe400078008ff */
[C---:B---3--:R-:W-:Y:S01]  /*71e0*/  @!P3 LEA R4, P1, R0.reuse, R12, 0x1 ;  /* 0x0000000c0004b211 */ /* 0x048fe200078208ff */
[----:B------:R-:W-:Y:S01]  /*71f0*/  @!PT LDS RZ, [RZ] ;  /* 0x00000000fffff984 */ /* 0x000fe20000000800 */
[----:B------:R-:W-:Y:S01]  /*7200*/  @!PT LDS RZ, [RZ] ;  /* 0x00000000fffff984 */ /* 0x000fe20000000800 */
[----:B------:R-:W-:Y:S01]  /*7210*/  @!PT LDS RZ, [RZ] ;  /* 0x00000000fffff984 */ /* 0x000fe20000000800 */
[----:B------:R-:W-:Y:S03]  /*7220*/  @!P4 LDGSTS.E.BYPASS.LTC128B.128 [R230+0x9800], desc[UR22][R6.64] ;  /* 0x0980000006e6cfae */ /* 0x000fe6000b901d56 */
[C-C-:B------:R-:W-:Y:S01]  /*7230*/  @!P3 LEA.HI.X R5, R0.reuse, R13, R3.reuse, 0x1, P1 ;  /* 0x0000000d0005b211 */ /* 0x140fe200008f0c03 */
[----:B------:R-:W-:Y:S01]  /*7240*/  @P3 STS.128 [R230+0xa800], RZ ;  /* 0x00a800ffe6003388 */ /* 0x000fe20000000c00 */
[----:B------:R-:W-:-:S03]  /*7250*/  @!P2 LEA.HI.X R3, R0, R15, R3, 0x1, P0 ;  /* 0x0000000f0003a211 */ /* 0x000fc600000f0c03 */
[----:B------:R-:W-:Y:S01]  /*7260*/  @!PT LDS RZ, [RZ] ;  /* 0x00000000fffff984 */ /* 0x000fe20000000800 */
[----:B------:R-:W-:Y:S01]  /*7270*/  @!PT LDS RZ, [RZ] ;  /* 0x00000000fffff984 */ /* 0x000fe20000000800 */
[----:B------:R-:W-:Y:S01]  /*7280*/  @!PT LDS RZ, [RZ] ;  /* 0x00000000fffff984 */ /* 0x000fe20000000800 */
[----:B------:R2:W-:Y:S04]  /*7290*/  @!P3 LDGSTS.E.BYPASS.LTC128B.128 [R230+0xa800], desc[UR22][R4.64+0x40] ;  /* 0x0a80004004e6bfae */ /* 0x0005e8000b901d56 */
[----:B------:R-:W-:Y:S04]  /*72a0*/  @P2 STS.128 [R230+0xb800], RZ ;  /* 0x00b800ffe6002388 */ /* 0x000fe80000000c00 */
[----:B------:R-:W-:Y:S01]  /*72b0*/  @!PT LDS RZ, [RZ] ;  /* 0x00000000fffff984 */ /* 0x000fe20000000800 */
[----:B------:R-:W-:Y:S01]  /*72c0*/  @!PT LDS RZ, [RZ] ;  /* 0x00000000fffff984 */ /* 0x000fe20000000800 */
[----:B------:R-:W-:Y:S01]  /*72d0*/  @!PT LDS RZ, [RZ] ;  /* 0x00000000fffff984 */ /* 0x000fe20000000800 */
[----:B------:R3:W-:Y:S04]  /*72e0*/  @!P2 LDGSTS.E.BYPASS.LTC128B.128 [R230+0xb800], desc[UR22][R2.64+0x80] ;  /* 0x0b80008002e6afae */ /* 0x0007e8000b901d56 */
[----:B-1----:R-:W-:Y:S04]  /*72f0*/  LDSM.16.M88.4 R8, [R228+0x1000] ;  /* 0x00100000e408783b */ /* 0x002fe80000000200 */
[----:B------:R-:W1:Y:S04]  /*7300*/  LDSM.16.M88.4 R28, [R225+0x6400] ;  /* 0x00640000e11c783b */ /* 0x000e680000000200 */
[----:B------:R-:W4:Y:S04]  /*7310*/  LDSM.16.M88.4 R16, [R225+0x6000] ;  /* 0x00600000e110783b */ /* 0x000f280000000200 */
[----:B------:R-:W5:Y:S04]  /*7320*/  LDSM.16.M88.4 R24, [R225+0x6800] ;  /* 0x00680000e118783b */ /* 0x000f680000000200 */
[----:B------:R-:W3:Y:S04]  /*7330*/  LDSM.16.M88.4 R20, [R225+0x6c00] ;  /* 0x006c0000e114783b */ /* 0x000ee80000000200 */
[----:B--2---:R-:W-:Y:S04]  /*7340*/  LDSM.16.M88.4 R4, [R229+0x1000] ;  /* 0x00100000e504783b */ /* 0x004fe80000000200 */
[----:B------:R-:W2:Y:S04]  /*7350*/  LDSM.16.M88.4 R40, [R227+0x6400] ;  /* 0x00640000e328783b */ /* 0x000ea80000000200 */
[----:B------:R-:W2:Y:S04]  /*7360*/  LDSM.16.M88.4 R12, [R228] ;  /* 0x00000000e40c783b */ /* 0x000ea80000000200 */
[----:B------:R-:W2:Y:S04]  /*7370*/  LDSM.16.M88.4 R44, [R227+0x6000] ;  /* 0x00600000e32c783b */ /* 0x000ea80000000200 */
[----:B------:R-:W2:Y:S04]  /*7380*/  LDSM.16.M88.4 R36, [R227+0x6800] ;  /* 0x00680000e324783b */ /* 0x000ea80000000200 */
[----:B------:R-:W2:Y:S01]  /*7390*/  LDSM.16.M88.4 R32, [R227+0x6c00] ;  /* 0x006c0000e320783b */ /* 0x000ea20000000200 */
[C---:B-1----:R-:W-:Y:S03]  /*73a0*/  HMMA.16816.F32 R64, R8.reuse, R30, RZ ;  /* 0x0000001e0840723c */ /* 0x042fe600000018ff */
[----:B------:R-:W0:Y:S03]  /*73b0*/  LDGDEPBAR ;  /* 0x00000000000079af */ /* 0x000e260000000000 */
[C---:B----4-:R-:W-:Y:S06]  /*73c0*/  HMMA.16816.F32 R180, R8.reuse, R16, RZ ;  /* 0x0000001008b4723c */ /* 0x050fec00000018ff */
[C---:B------:R-:W-:Y:S06]  /*73d0*/  HMMA.16816.F32 R108, R8.reuse, R28, RZ ;  /* 0x0000001c086c723c */ /* 0x040fec00000018ff */
[C---:B-----5:R-:W-:Y:S06]  /*73e0*/  HMMA.16816.F32 R60, R8.reuse, R24, RZ ;  /* 0x00000018083c723c */ /* 0x060fec00000018ff */
[C---:B---3--:R-:W-:Y:S06]  /*73f0*/  HMMA.16816.F32 R52, R8.reuse, R20, RZ ;  /* 0x000000140834723c */ /* 0x048fec00000018ff */
[C---:B------:R-:W-:Y:S06]  /*7400*/  HMMA.16816.F32 R176, R8.reuse, R18, RZ ;  /* 0x0000001208b0723c */ /* 0x040fec00000018ff */
[C---:B------:R-:W-:Y:S06]  /*7410*/  HMMA.16816.F32 R56, R8.reuse, R26, RZ ;  /* 0x0000001a0838723c */ /* 0x040fec00000018ff */
[----:B------:R-:W-:Y:S01]  /*7420*/  HMMA.16816.F32 R48, R8, R22, RZ ;  /* 0x000000160830723c */ /* 0x000fe200000018ff */
[----:B------:R-:W1:Y:S05]  /*7430*/  LDSM.16.M88.4 R8, [R229] ;  /* 0x00000000e508783b */ /* 0x000e6a0000000200 */
[----:B--2---:R-:W-:Y:S06]  /*7440*/  HMMA.16816.F32 R200, R4, R42, R64 ;  /* 0x0000002a04c8723c */ /* 0x004fec0000001840 */
[----:B------:R-:W-:Y:S06]  /*7450*/  HMMA.16816.F32 R64, R12, R24, RZ ;  /* 0x000000180c40723c */ /* 0x000fec00000018ff */
[C---:B------:R-:W-:Y:S06]  /*7460*/  HMMA.16816.F32 R208, R4.reuse, R44, R180 ;  /* 0x0000002c04d0723c */ /* 0x040fec00000018b4 */
[C---:B------:R-:W-:Y:S06]  /*7470*/  HMMA.16816.F32 R212, R4.reuse, R40, R108 ;  /* 0x0000002804d4723c */ /* 0x040fec000000186c */
[C---:B------:R-:W-:Y:S06]  /*7480*/  HMMA.16816.F32 R216, R4.reuse, R36, R60 ;  /* 0x0000002404d8723c */ /* 0x040fec000000183c */
[C---:B------:R-:W-:Y:S01]  /*7490*/  HMMA.16816.F32 R220, R4.reuse, R32, R52 ;  /* 0x0000002004dc723c */ /* 0x040fe20000001834 */
[----:B------:R-:W-:Y:S05]  /*74a0*/  LDSM.16.M88.4 R52, [R225+0x7400] ;  /* 0x00740000e134783b */ /* 0x000fea0000000200 */
[C---:B------:R-:W-:Y:S06]  /*74b0*/  HMMA.16816.F32 R192, R4.reuse, R46, R176 ;  /* 0x0000002e04c0723c */ /* 0x040fec00000018b0 */
[C---:B------:R-:W-:Y:S01]  /*74c0*/  HMMA.16816.F32 R204, R4.reuse, R38, R56 ;  /* 0x0000002604cc723c */ /* 0x040fe20000001838 */
[----:B------:R-:W-:Y:S05]  /*74d0*/  LDSM.16.M88.4 R56, [R225+0x7000] ;  /* 0x00700000e138783b */ /* 0x000fea0000000200 */
[----:B------:R-:W-:Y:S01]  /*74e0*/  HMMA.16816.F32 R248, R4, R34, R48 ;  /* 0x0000002204f8723c */ /* 0x000fe20000001830 */
[----:B------:R-:W-:Y:S04]  /*74f0*/  LDSM.16.M88.4 R4, [R228+0x2000] ;  /* 0x00200000e404783b */ /* 0x000fe80000000200 */
[----:B------:R-:W2:Y:S01]  /*7500*/  LDSM.16.M88.4 R48, [R225+0x7800] ;  /* 0x00780000e130783b */ /* 0x000ea20000000200 */
[C---:B------:R-:W-:Y:S06]  /*7510*/  HMMA.16816.F32 R60, R12.reuse, R16, RZ ;  /* 0x000000100c3c723c */ /* 0x040fec00000018ff */
[C---:B------:R-:W-:Y:S06]  /*7520*/  HMMA.16816.F32 R188, R12.reuse, R18, RZ ;  /* 0x000000120cbc723c */ /* 0x040fec00000018ff */
[C---:B------:R-:W-:Y:S06]  /*7530*/  HMMA.16816.F32 R16, R12.reuse, R28, RZ ;  /* 0x0000001c0c10723c */ /* 0x040fec00000018ff */
[C---:B------:R-:W-:Y:S06]  /*7540*/  HMMA.16816.F32 R108, R12.reuse, R20, RZ ;  /* 0x000000140c6c723c */ /* 0x040fec00000018ff */
[C---:B------:R-:W-:Y:S01]  /*7550*/  HMMA.16816.F32 R180, R12.reuse, R30, RZ ;  /* 0x0000001e0cb4723c */ /* 0x040fe200000018ff */
[----:B------:R-:W3:Y:S05]  /*7560*/  LDSM.16.M88.4 R28, [R225+0x7c00] ;  /* 0x007c0000e11c783b */ /* 0x000eea0000000200 */
[C---:B------:R-:W-:Y:S06]  /*7570*/  HMMA.16816.F32 R184, R12.reuse, R26, RZ ;  /* 0x0000001a0cb8723c */ /* 0x040fec00000018ff */
[----:B------:R-:W-:Y:S06]  /*7580*/  HMMA.16816.F32 R176, R12, R22, RZ ;  /* 0x000000160cb0723c */ /* 0x000fec00000018ff */
[C---:B-1----:R-:W-:Y:S06]  /*7590*/  HMMA.16816.F32 R12, R8.reuse, R36, R64 ;  /* 0x00000024080c723c */ /* 0x042fec0000001840 */
[C---:B------:R-:W-:Y:S06]  /*75a0*/  HMMA.16816.F32 R20, R8.reuse, R40, R16 ;  /* 0x000000280814723c */ /* 0x040fec0000001810 */
[C---:B------:R-:W-:Y:S06]  /*75b0*/  HMMA.16816.F32 R16, R8.reuse, R32, R108 ;  /* 0x000000200810723c */ /* 0x040fec000000186c */
[----:B------:R-:W-:Y:S01]  /*75c0*/  HMMA.16816.F32 R64, R8, R34, R176 ;  /* 0x000000220840723c */ /* 0x000fe200000018b0 */
[----:B------:R-:W-:Y:S05]  /*75d0*/  LDSM.16.M88.4 R32, [R227+0x7800] ;  /* 0x00780000e320783b */ /* 0x000fea0000000200 */
[----:B--2---:R-:W-:Y:S01]  /*75e0*/  HMMA.16816.F32 R176, R4, R48, R12 ;  /* 0x0000003004b0723c */ /* 0x004fe2000000180c */
[----:B------:R-:W1:Y:S05]  /*75f0*/  LDSM.16.M88.4 R12, [R228+0x3000] ;  /* 0x00300000e40c783b */ /* 0x000e6a0000000200 */
[C---:B------:R-:W-:Y:S06]  /*7600*/  HMMA.16816.F32 R24, R8.reuse, R44, R60 ;  /* 0x0000002c0818723c */ /* 0x040fec000000183c */
[C---:B------:R-:W-:Y:S06]  /*7610*/  HMMA.16816.F32 R44, R8.reuse, R46, R188 ;  /* 0x0000002e082c723c */ /* 0x040fec00000018bc */
[C---:B------:R-:W-:Y:S01]  /*7620*/  HMMA.16816.F32 R60, R8.reuse, R42, R180 ;  /* 0x0000002a083c723c */ /* 0x040fe200000018b4 */
[----:B------:R-:W-:Y:S05]  /*7630*/  LDSM.16.M88.4 R40, [R227+0x7000] ;  /* 0x00700000e328783b */ /* 0x000fea0000000200 */
[----:B------:R-:W-:Y:S01]  /*7640*/  HMMA.16816.F32 R180, R8, R38, R184 ;  /* 0x0000002608b4723c */ /* 0x000fe200000018b8 */
[----:B------:R-:W-:Y:S04]  /*7650*/  LDSM.16.M88.4 R8, [R229+0x3000] ;  /* 0x00300000e508783b */ /* 0x000fe80000000200 */
[----:B------:R-:W-:Y:S01]  /*7660*/  LDSM.16.M88.4 R36, [R227+0x7400] ;  /* 0x00740000e324783b */ /* 0x000fe20000000200 */
[C---:B---3--:R-:W-:Y:S03]  /*7670*/  HMMA.16816.F32 R108, R4.reuse, R28, R16 ;  /* 0x0000001c046c723c */ /* 0x048fe60000001810 */
[----:B------:R-:W2:Y:S03]  /*7680*/  LDSM.16.M88.4 R16, [R229+0x2000] ;  /* 0x00200000e510783b */ /* 0x000ea60000000200 */
[----:B------:R-:W-:Y:S06]  /*7690*/  HMMA.16816.F32 R188, R4, R52, R20 ;  /* 0x0000003404bc723c */ /* 0x000fec0000001814 */
[----:B-1----:R-:W-:Y:S06]  /*76a0*/  HMMA.16816.F32 R240, R12, R28, R220 ;  /* 0x0000001c0cf0723c */ /* 0x002fec00000018dc */
[C---:B------:R-:W-:Y:S06]  /*76b0*/  HMMA.16816.F32 R44, R4.reuse, R58, R44 ;  /* 0x0000003a042c723c */ /* 0x040fec000000182c */
[C---:B------:R-:W-:Y:S06]  /*76c0*/  HMMA.16816.F32 R20, R4.reuse, R50, R180 ;  /* 0x000000320414723c */ /* 0x040fec00000018b4 */
[C---:B------:R-:W-:Y:S06]  /*76d0*/  HMMA.16816.F32 R196, R4.reuse, R56, R24 ;  /* 0x0000003804c4723c */ /* 0x040fec0000001818 */
[----:B------:R-:W-:Y:S01]  /*76e0*/  HMMA.16816.F32 R24, R4, R54, R60 ;  /* 0x000000360418723c */ /* 0x000fe2000000183c */
[----:B------:R-:W1:Y:S01]  /*76f0*/  LDSM.16.M88.4 R60, [R227+0x7c00] ;  /* 0x007c0000e33c783b */ /* 0x000e620000000200 */
[----:B------:R-:W-:-:S02]  /*7700*/  IMAD.MOV.U32 R3, RZ, RZ, R241 ;  /* 0x000000ffff037224 */ /* 0x000fc400078e00f1 */
[----:B------:R-:W-:Y:S02]  /*7710*/  IMAD.MOV.U32 R2, RZ, RZ, R242 ;  /* 0x000000ffff027224 */ /* 0x000fe400078e00f2 */
[----:B------:R-:W-:Y:S01]  /*7720*/  HMMA.16816.F32 R180, R12, R56, R208 ;  /* 0x000000380cb4723c */ /* 0x000fe200000018d0 */
[----:B------:R-:W-:-:S05]  /*7730*/  IMAD.MOV.U32 R0, RZ, RZ, R243 ;  /* 0x000000ffff007224 */ /* 0x000fca00078e00f3 */
[C---:B------:R-:W-:Y:S06]  /*7740*/  HMMA.16816.F32 R56, R12.reuse, R58, R192 ;  /* 0x0000003a0c38723c */ /* 0x040fec00000018c0 */
[C---:B------:R-:W-:Y:S06]  /*7750*/  HMMA.16816.F32 R192, R12.reuse, R54, R200 ;  /* 0x000000360cc0723c */ /* 0x040fec00000018c8 */
[----:B------:R-:W-:Y:S06]  /*7760*/  HMMA.16816.F32 R200, R12, R48, R216 ;  /* 0x000000300cc8723c */ /* 0x000fec00000018d8 */
[----:B------:R-:W-:Y:S01]  /*7770*/  HMMA.16816.F32 R64, R4, R30, R64 ;  /* 0x0000001e0440723c */ /* 0x000fe20000001840 */
[----:B------:R-:W-:Y:S01]  /*7780*/  IMAD.MOV.U32 R48, RZ, RZ, R240 ;  /* 0x000000ffff307224 */ /* 0x000fe200078e00f0 */
[----:B------:R-:W-:Y:S04]  /*7790*/  LDSM.16.M88.4 R4, [R228+0x4000] ;  /* 0x00400000e404783b */ /* 0x000fe80000000200 */
[----:B------:R-:W-:Y:S06]  /*77a0*/  HMMA.16816.F32 R204, R12, R50, R204 ;  /* 0x000000320ccc723c */ /* 0x000fec00000018cc */
[C---:B--2---:R-:W-:Y:S01]  /*77b0*/  HMMA.16816.F32 R240, R16.reuse, R42, R44 ;  /* 0x0000002a10f0723c */ /* 0x044fe2000000182c */
[----:B------:R-:W2:Y:S05]  /*77c0*/  LDSM.16.M88.4 R44, [R225+0x8000] ;  /* 0x00800000e12c783b */ /* 0x000eaa0000000200 */
[----:B------:R-:W-:Y:S01]  /*77d0*/  HMMA.16816.F32 R208, R16, R34, R20 ;  /* 0x0000002210d0723c */ /* 0x000fe20000001814 */
[----:B------:R-:W3:Y:S05]  /*77e0*/  LDSM.16.M88.4 R20, [R228+0x5000] ;  /* 0x00500000e414783b */ /* 0x000eea0000000200 */
[C---:B------:R-:W-:Y:S06]  /*77f0*/  HMMA.16816.F32 R184, R12.reuse, R52, R212 ;  /* 0x000000340cb8723c */ /* 0x040fec00000018d4 */
[----:B------:R-:W-:Y:S01]  /*7800*/  HMMA.16816.F32 R248, R12, R30, R248 ;  /* 0x0000001e0cf8723c */ /* 0x000fe200000018f8 */
[----:B------:R-:W4:Y:S04]  /*7810*/  LDSM.16.M88.4 R28, [R225+0x8400] ;  /* 0x00840000e11c783b */ /* 0x000f280000000200 */
[----:B------:R-:W-:Y:S01]  /*7820*/  LDSM.16.M88.4 R12, [R229+0x5000] ;  /* 0x00500000e50c783b */ /* 0x000fe20000000200 */
[-C--:B------:R-:W-:Y:S06]  /*7830*/  HMMA.16816.F32 R244, R16, R40.reuse, R196 ;  /* 0x0000002810f4723c */ /* 0x080fec00000018c4 */
[----:B------:R-:W-:Y:S06]  /*7840*/  HMMA.16816.F32 R52, R8, R40, R180 ;  /* 0x000000280834723c */ /* 0x000fec00000018b4 */
[----:B------:R-:W-:Y:S01]  /*7850*/  HMMA.16816.F32 R216, R16, R38, R24 ;  /* 0x0000002610d8723c */ /* 0x000fe20000001818 */
[----:B------:R-:W-:Y:S01]  /*7860*/  IMAD.MOV.U32 R180, RZ, RZ, R48 ;  /* 0x000000ffffb47224 */ /* 0x000fe200078e0030 */
[----:B------:R-:W5:Y:S01]  /*7870*/  LDSM.16.M88.4 R24, [R225+0x8800] ;  /* 0x00880000e118783b */ /* 0x000f620000000200 */
[----:B------:R-:W-:-:S02]  /*7880*/  IMAD.MOV.U32 R181, RZ, RZ, R3 ;  /* 0x000000ffffb57224 */ /* 0x000fc400078e0003 */
[----:B------:R-:W-:Y:S01]  /*7890*/  IMAD.MOV.U32 R182, RZ, RZ, R2 ;  /* 0x000000ffffb67224 */ /* 0x000fe200078e0002 */
[----:B------:R-:W5:Y:S01]  /*78a0*/  LDSM.16.M88.4 R48, [R225+0x8c00] ;  /* 0x008c0000e130783b */ /* 0x000f620000000200 */
[----:B------:R-:W-:Y:S01]  /*78b0*/  HMMA.16816.F32 R220, R16, R36, R188 ;  /* 0x0000002410dc723c */ /* 0x000fe200000018bc */
[----:B------:R-:W-:Y:S02]  /*78c0*/  IMAD.MOV.U32 R183, RZ, RZ, R0 ;  /* 0x000000ffffb77224 */ /* 0x000fe400078e0000 */
[----:B------:R-:W-:-:S03]  /*78d0*/  IMAD.U32 R0, RZ, RZ, UR17 ;  /* 0x00000011ff007e24 */ /* 0x000fc6000f8e00ff */
[----:B------:R-:W-:Y:S01]  /*78e0*/  HMMA.16816.F32 R212, R16, R32, R176 ;  /* 0x0000002010d4723c */ /* 0x000fe200000018b0 */
[----:B------:R-:W-:-:S04]  /*78f0*/  IMAD R0, R0, 0x40, R107 ;  /* 0x0000004000007824 */ /* 0x000fc800078e026b */
[C---:B------:R-:W-:Y:S01]  /*7900*/  VIADD R2, R0.reuse, 0x1 ;  /* 0x0000000100027836 */ /* 0x040fe20000000000 */
[----:B------:R-:W-:Y:S01]  /*7910*/  HMMA.16816.F32 R56, R8, R42, R56 ;  /* 0x0000002a0838723c */ /* 0x000fe20000001838 */
[C---:B------:R-:W-:Y:S01]  /*7920*/  ISETP.GE.AND P5, PT, R0.reuse, R238, PT ;  /* 0x000000ee0000720c */ /* 0x040fe20003fa6270 */
[C---:B------:R-:W-:Y:S01]  /*7930*/  VIADD R3, R0.reuse, 0x8 ;  /* 0x0000000800037836 */ /* 0x040fe20000000000 */
[CC--:B------:R-:W-:Y:S02]  /*7940*/  ISETP.GE.AND P6, PT, R0.reuse, R236.reuse, PT ;  /* 0x000000ec0000720c */ /* 0x0c0fe40003fc6270 */
[----:B------:R-:W-:Y:S01]  /*7950*/  ISETP.GE.AND P1, PT, R0, R235, PT ;  /* 0x000000eb0000720c */ /* 0x000fe20003f26270 */
[----:B-1----:R-:W-:Y:S01]  /*7960*/  HMMA.16816.F32 R196, R16, R60, R108 ;  /* 0x0000003c10c4723c */ /* 0x002fe2000000186c */
[----:B------:R-:W-:Y:S02]  /*7970*/  ISETP.GE.AND P0, PT, R2, R236, PT ;  /* 0x000000ec0200720c */ /* 0x000fe40003f06270 */
[----:B------:R-:W-:-:S02]  /*7980*/  ISETP.LT.OR P5, PT, R0, R234, P5 ;  /* 0x000000ea0000720c */ /* 0x000fc40002fa1670 */
[CC--:B------:R-:W-:Y:S01]  /*7990*/  ISETP.LT.OR P6, PT, R0.reuse, R232.reuse, P6 ;  /* 0x000000e80000720c */ /* 0x0c0fe200037c1670 */
[----:B------:R-:W-:Y:S01]  /*79a0*/  HMMA.16816.F32 R188, R16, R62, R64 ;  /* 0x0000003e10bc723c */ /* 0x000fe20000001840 */
[----:B------:R-:W-:Y:S01]  /*79b0*/  LDSM.16.M88.4 R16, [R229+0x4000] ;  /* 0x00400000e510783b */ /* 0x000fe20000000200 */
[----:B------:R-:W-:Y:S02]  /*79c0*/  ISETP.LT.OR P1, PT, R0, R231, P1 ;  /* 0x000000e70000720c */ /* 0x000fe40000f21670 */
[----:B------:R-:W-:Y:S02]  /*79d0*/  ISETP.LT.OR P0, PT, R2, R232, P0 ;  /* 0x000000e80200720c */ /* 0x000fe40000701670 */
[C---:B------:R-:W-:Y:S06]  /*79e0*/  HMMA.16816.F32 R176, R8.reuse, R32, R200 ;  /* 0x0000002008b0723c */ /* 0x040fec00000018c8 */
[C---:B------:R-:W-:Y:S01]  /*79f0*/  HMMA.16816.F32 R40, R8.reuse, R34, R204 ;  /* 0x000000220828723c */ /* 0x040fe200000018cc */
[----:B------:R-:W1:Y:S05]  /*7a00*/  LDSM.16.M88.4 R32, [R227+0x8000] ;  /* 0x00800000e320783b */ /* 0x000e6a0000000200 */
[C---:B------:R-:W-:Y:S06]  /*7a10*/  HMMA.16816.F32 R64, R8.reuse, R36, R184 ;  /* 0x000000240840723c */ /* 0x040fec00000018b8 */
[C---:B------:R-:W-:Y:S06]  /*7a20*/  HMMA.16816.F32 R108, R8.reuse, R38, R192 ;  /* 0x00000026086c723c */ /* 0x040fec00000018c0 */
[C---:B------:R-:W-:Y:S06]  /*7a30*/  HMMA.16816.F32 R184, R8.reuse, R60, R180 ;  /* 0x0000003c08b8723c */ /* 0x040fec00000018b4 */
[----:B------:R-:W-:Y:S06]  /*7a40*/  HMMA.16816.F32 R248, R8, R62, R248 ;  /* 0x0000003e08f8723c */ /* 0x000fec00000018f8 */
[-C--:B--2---:R-:W-:Y:S06]  /*7a50*/  HMMA.16816.F32 R8, R4, R44.reuse, R244 ;  /* 0x0000002c0408723c */ /* 0x084fec00000018f4 */
[----:B---3--:R-:W-:Y:S06]  /*7a60*/  HMMA.16816.F32 R36, R20, R44, R52 ;  /* 0x0000002c1424723c */ /* 0x008fec0000001834 */
        /* <DEDUP_REMOVED lines=8> */
[----:B------:R-:W2:Y:S05]  /*7af0*/  LDSM.16.M88.4 R4, [R227+0x8400] ;  /* 0x00840000e304783b */ /* 0x000eaa0000000200 */
[----:B------:R-:W-:Y:S06]  /*7b00*/  HMMA.16816.F32 R188, R20, R26, R40 ;  /* 0x0000001a14bc723c */ /* 0x000fec0000001828 */
[-C--:B-1----:R-:W-:Y:S06]  /*7b10*/  HMMA.16816.F32 R40, R16, R32.reuse, R8 ;  /* 0x000000201028723c */ /* 0x082fec0000001808 */
[C---:B------:R-:W-:Y:S06]  /*7b20*/  HMMA.16816.F32 R8, R12.reuse, R32, R36 ;  /* 0x000000200c08723c */ /* 0x040fec0000001824 */
[-C--:B------:R-:W-:Y:S06]  /*7b30*/  HMMA.16816.F32 R44, R12, R34.reuse, R44 ;  /* 0x000000220c2c723c */ /* 0x080fec000000182c */
[----:B------:R-:W-:Y:S06]  /*7b40*/  HMMA.16816.F32 R32, R16, R34, R60 ;  /* 0x000000221020723c */ /* 0x000fec000000183c */
[----:B------:R-:W-:Y:S01]  /*7b50*/  HMMA.16816.F32 R52, R20, R28, R64 ;  /* 0x0000001c1434723c */ /* 0x000fe20000001840 */
[----:B------:R-:W-:-:S02]  /*7b60*/  FSEL R56, R40, -INF , !P5 ;  /* 0xff80000028387808 */ /* 0x000fc40006800000 */
[----:B------:R-:W-:-:S03]  /*7b70*/  ISETP.GE.AND P5, PT, R0, R237, PT ;  /* 0x000000ed0000720c */ /* 0x000fc60003fa6270 */
[----:B------:R-:W-:Y:S01]  /*7b80*/  FSEL R101, R10, -INF , !P1 ;  /* 0xff8000000a657808 */ /* 0x000fe20004800000 */
[----:B------:R-:W-:Y:S01]  /*7b90*/  HMMA.16816.F32 R108, R20, R30, R108 ;  /* 0x0000001e146c723c */ /* 0x000fe2000000186c */
[----:B------:R-:W-:Y:S02]  /*7ba0*/  FSEL R65, R8, -INF , !P6 ;  /* 0xff80000008417808 */ /* 0x000fe40007000000 */
[----:B------:R-:W-:Y:S02]  /*7bb0*/  FSEL R106, R9, -INF , !P0 ;  /* 0xff800000096a7808 */ /* 0x000fe40004000000 */
[C---:B------:R-:W-:Y:S01]  /*7bc0*/  ISETP.GE.AND P6, PT, R2.reuse, R238, PT ;  /* 0x000000ee0200720c */ /* 0x040fe20003fc6270 */
[----:B--2---:R-:W-:Y:S01]  /*7bd0*/  HMMA.16816.F32 R28, R16, R4, R180 ;  /* 0x00000004101c723c */ /* 0x004fe200000018b4 */
[C---:B------:R-:W-:Y:S02]  /*7be0*/  ISETP.GE.AND P1, PT, R2.reuse, R237, PT ;  /* 0x000000ed0200720c */ /* 0x040fe40003f26270 */
[----:B------:R-:W-:-:S02]  /*7bf0*/  ISETP.GE.AND P0, PT, R2, R235, PT ;  /* 0x000000eb0200720c */ /* 0x000fc40003f06270 */
[C---:B------:R-:W-:Y:S01]  /*7c00*/  ISETP.LT.OR P6, PT, R2.reuse, R234, P6 ;  /* 0x000000ea0200720c */ /* 0x040fe200037c1670 */
[C---:B------:R-:W-:Y:S01]  /*7c10*/  HMMA.16816.F32 R184, R20.reuse, R48, R184 ;  /* 0x0000003014b8723c */ /* 0x040fe200000018b8 */
[C---:B------:R-:W-:Y:S02]  /*7c20*/  ISETP.LT.OR P1, PT, R2.reuse, R233, P1 ;  /* 0x000000e90200720c */ /* 0x040fe40000f21670 */
[----:B------:R-:W-:Y:S01]  /*7c30*/  ISETP.LT.OR P0, PT, R2, R231, P0 ;  /* 0x000000e70200720c */ /* 0x000fe20000701670 */
[C---:B------:R-:W-:Y:S01]  /*7c40*/  VIADD R2, R0.reuse, 0x9 ;  /* 0x0000000900027836 */ /* 0x040fe20000000000 */
[----:B------:R-:W-:Y:S01]  /*7c50*/  ISETP.LT.OR P5, PT, R0, R233, P5 ;  /* 0x000000e90000720c */ /* 0x000fe20002fa1670 */
[----:B------:R-:W-:Y:S01]  /*7c60*/  HMMA.16816.F32 R176, R20, R24, R176 ;  /* 0x0000001814b0723c */ /* 0x000fe200000018b0 */
[----:B------:R-:W-:Y:S02]  /*7c70*/  FSEL R66, R11, -INF , !P0 ;  /* 0xff8000000b427808 */ /* 0x000fe40004000000 */
[----:B------:R-:W-:Y:S01]  /*7c80*/  FSEL R59, R42, -INF , !P5 ;  /* 0xff8000002a3b7808 */ /* 0x000fe20006800000 */
[----:B------:R-:W1:Y:S01]  /*7c90*/  LDSM.16.M88.4 R8, [R227+0x8800] ;  /* 0x00880000e308783b */ /* 0x000e620000000200 */
[----:B------:R-:W-:Y:S01]  /*7ca0*/  ISETP.GE.AND P5, PT, R3, R238, PT ;  /* 0x000000ee0300720c */ /* 0x000fe20003fa6270 */
[----:B------:R-:W-:Y:S01]  /*7cb0*/  HMMA.16816.F32 R24, R12, R4, R52 ;  /* 0x000000040c18723c */ /* 0x000fe20000001834 */
[----:B------:R-:W-:-:S02]  /*7cc0*/  ISETP.GE.AND P0, PT, R2, R236, PT ;  /* 0x000000ec0200720c */ /* 0x000fc40003f06270 */
[----:B------:R-:W-:Y:S02]  /*7cd0*/  ISETP.LT.OR P5, PT, R3, R234, P5 ;  /* 0x000000ea0300720c */ /* 0x000fe40002fa1670 */
[----:B------:R-:W-:Y:S01]  /*7ce0*/  ISETP.LT.OR P0, PT, R2, R232, P0 ;  /* 0x000000e80200720c */ /* 0x000fe20000701670 */
[-C--:B------:R-:W-:Y:S01]  /*7cf0*/  HMMA.16816.F32 R52, R16, R6.reuse, R216 ;  /* 0x000000061034723c */ /* 0x080fe200000018d8 */
[----:B------:R-:W-:Y:S02]  /*7d00*/  FSEL R49, R41, -INF , !P6 ;  /* 0xff80000029317808 */ /* 0x000fe40007000000 */
[----:B------:R-:W-:Y:S02]  /*7d10*/  FSEL R61, R43, -INF , !P1 ;  /* 0xff8000002b3d7808 */ /* 0x000fe40004800000 */
[----:B------:R-:W-:Y:S01]  /*7d20*/  FSEL R57, R32, -INF , !P5 ;  /* 0xff80000020397808 */ /* 0x000fe20006800000 */
[----:B------:R-:W-:Y:S01]  /*7d30*/  HMMA.16816.F32 R40, R12, R6, R108 ;  /* 0x000000060c28723c */ /* 0x000fe2000000186c */
[C---:B------:R-:W-:Y:S01]  /*7d40*/  ISETP.GE.AND P6, PT, R3.reuse, R236, PT ;  /* 0x000000ec0300720c */ /* 0x040fe20003fc6270 */
[----:B------:R-:W2:Y:S01]  /*7d50*/  LDSM.16.M88.4 R4, [R227+0x8c00] ;  /* 0x008c0000e304783b */ /* 0x000ea20000000200 */
[----:B------:R-:W-:Y:S01]  /*7d60*/  ISETP.GE.AND P1, PT, R3, R235, PT ;  /* 0x000000eb0300720c */ /* 0x000fe20003f26270 */
[----:B------:R-:W-:-:S04]  /*7d70*/  DEPBAR.LE SB0, 0x0 ;  /* 0x000080000000791a */ /* 0x000fc80000000000 */
[----:B------:R-:W-:Y:S01]  /*7d80*/  BAR.SYNC.DEFER_BLOCKING 0x0 ;  /* 0x0000000000007b1d */ /* 0x000fe20000010000 */
[----:B------:R-:W-:Y:S01]  /*7d90*/  ISETP.GE.AND P5, PT, R3, R237, PT ;  /* 0x000000ed0300720c */ /* 0x000fe20003fa6270 */
[----:B------:R-:W-:Y:S01]  /*7da0*/  HMMA.16816.F32 R20, R20, R50, R248 ;  /* 0x000000321414723c */ /* 0x000fe200000018f8 */
[----:B------:R-:W-:Y:S02]  /*7db0*/  FSEL R62, R45, -INF , !P0 ;  /* 0xff8000002d3e7808 */ /* 0x000fe40004000000 */
[----:B------:R-:W-:Y:S02]  /*7dc0*/  ISETP.GE.AND P0, PT, R2, R235, PT ;  /* 0x000000eb0200720c */ /* 0x000fe40003f06270 */
[C---:B------:R-:W-:Y:S02]  /*7dd0*/  ISETP.LT.OR P6, PT, R3.reuse, R232, P6 ;  /* 0x000000e80300720c */ /* 0x040fe400037c1670 */
[C---:B------:R-:W-:Y:S02]  /*7de0*/  ISETP.LT.OR P1, PT, R3.reuse, R231, P1 ;  /* 0x000000e70300720c */ /* 0x040fe40000f21670 */
[----:B------:R-:W-:Y:S01]  /*7df0*/  ISETP.LT.OR P5, PT, R3, R233, P5 ;  /* 0x000000e90300720c */ /* 0x000fe20002fa1670 */
[----:B------:R-:W-:Y:S01]  /*7e00*/  VIADD R3, R0, 0x10 ;  /* 0x0000001000037836 */ /* 0x000fe20000000000 */
[----:B------:R-:W-:-:S02]  /*7e10*/  ISETP.LT.OR P0, PT, R2, R231, P0 ;  /* 0x000000e70200720c */ /* 0x000fc40000701670 */
[----:B------:R-:W-:Y:S02]  /*7e20*/  FSEL R63, R44, -INF , !P6 ;  /* 0xff8000002c3f7808 */ /* 0x000fe40007000000 */
[----:B------:R-:W-:Y:S01]  /*7e30*/  FSEL R64, R46, -INF , !P1 ;  /* 0xff8000002e407808 */ /* 0x000fe20004800000 */
[----:B-1----:R-:W-:Y:S01]  /*7e40*/  HMMA.16816.F32 R36, R16, R8, R212 ;  /* 0x000000081024723c */ /* 0x002fe200000018d4 */
[CC--:B------:R-:W-:Y:S02]  /*7e50*/  ISETP.GE.AND P6, PT, R2.reuse, R238.reuse, PT ;  /* 0x000000ee0200720c */ /* 0x0c0fe40003fc6270 */
[----:B------:R-:W-:Y:S02]  /*7e60*/  ISETP.GE.AND P1, PT, R2, R237, PT ;  /* 0x000000ed0200720c */ /* 0x000fe40003f26270 */
[----:B------:R-:W-:Y:S02]  /*7e70*/  FSEL R60, R47, -INF , !P0 ;  /* 0xff8000002f3c7808 */ /* 0x000fe40004000000 */
[----:B------:R-:W-:-:S02]  /*7e80*/  ISETP.GE.AND P0, PT, R3, R238, PT ;  /* 0x000000ee0300720c */ /* 0x000fc40003f06270 */
[CC--:B------:R-:W-:Y:S02]  /*7e90*/  ISETP.LT.OR P6, PT, R2.reuse, R234.reuse, P6 ;  /* 0x000000ea0200720c */ /* 0x0c0fe400037c1670 */
[----:B------:R-:W-:Y:S01]  /*7ea0*/  ISETP.LT.OR P1, PT, R2, R233, P1 ;  /* 0x000000e90200720c */ /* 0x000fe20000f21670 */
[----:B------:R-:W-:Y:S01]  /*7eb0*/  VIADD R2, R0, 0x11 ;  /* 0x0000001100027836 */ /* 0x000fe20000000000 */
[----:B------:R-:W-:Y:S02]  /*7ec0*/  ISETP.LT.OR P0, PT, R3, R234, P0 ;  /* 0x000000ea0300720c */ /* 0x000fe40000701670 */
[----:B------:R-:W-:Y:S02]  /*7ed0*/  FSEL R58, R34, -INF , !P5 ;  /* 0xff800000223a7808 */ /* 0x000fe40006800000 */
[----:B------:R-:W-:Y:S02]  /*7ee0*/  FSEL R48, R33, -INF , !P6 ;  /* 0xff80000021307808 */ /* 0x000fe40007000000 */
[----:B------:R-:W-:-:S02]  /*7ef0*/  FSEL R47, R28, -INF , !P0 ;  /* 0xff8000001c2f7808 */ /* 0x000fc40004000000 */
[C---:B------:R-:W-:Y:S02]  /*7f00*/  ISETP.GE.AND P6, PT, R3.reuse, R237, PT ;  /* 0x000000ed0300720c */ /* 0x040fe40003fc6270 */
[C---:B------:R-:W-:Y:S02]  /*7f10*/  ISETP.GE.AND P5, PT, R3.reuse, R236, PT ;  /* 0x000000ec0300720c */ /* 0x040fe40003fa6270 */
[C---:B------:R-:W-:Y:S02]  /*7f20*/  ISETP.GE.AND P0, PT, R2.reuse, R238, PT ;  /* 0x000000ee0200720c */ /* 0x040fe40003f06270 */
[C---:B------:R-:W-:Y:S02]  /*7f30*/  ISETP.LT.OR P6, PT, R3.reuse, R233, P6 ;  /* 0x000000e90300720c */ /* 0x040fe400037c1670 */
[----:B------:R-:W-:Y:S02]  /*7f40*/  ISETP.LT.OR P5, PT, R3, R232, P5 ;  /* 0x000000e80300720c */ /* 0x000fe40002fa1670 */
[----:B------:R-:W-:-:S02]  /*7f50*/  ISETP.LT.OR P0, PT, R2, R234, P0 ;  /* 0x000000ea0200720c */ /* 0x000fc40000701670 */
[----:B------:R-:W-:Y:S02]  /*7f60*/  FSEL R67, R35, -INF , !P1 ;  /* 0xff80000023437808 */ /* 0x000fe40004800000 */
[----:B------:R-:W-:Y:S01]  /*7f70*/  ISETP.GE.AND P1, PT, R3, R235, PT ;  /* 0x000000eb0300720c */ /* 0x000fe20003f26270 */
[----:B------:R-:W-:Y:S01]  /*7f80*/  HMMA.16816.F32 R32, R12, R8, R176 ;  /* 0x000000080c20723c */ /* 0x000fe200000018b0 */
[----:B------:R-:W-:Y:S02]  /*7f90*/  FSEL R100, R30, -INF , !P6 ;  /* 0xff8000001e647808 */ /* 0x000fe40007000000 */
[----:B------:R-:W-:Y:S02]  /*7fa0*/  FSEL R107, R24, -INF , !P5 ;  /* 0xff800000186b7808 */ /* 0x000fe40006800000 */
[----:B------:R-:W-:Y:S02]  /*7fb0*/  FSEL R46, R29, -INF , !P0 ;  /* 0xff8000001d2e7808 */ /* 0x000fe40004000000 */
[----:B------:R-:W-:-:S02]  /*7fc0*/  ISETP.GE.AND P6, PT, R2, R237, PT ;  /* 0x000000ed0200720c */ /* 0x000fc40003fc6270 */
[C---:B------:R-:W-:Y:S02]  /*7fd0*/  ISETP.GE.AND P5, PT, R2.reuse, R236, PT ;  /* 0x000000ec0200720c */ /* 0x040fe40003fa6270 */
[----:B------:R-:W-:Y:S02]  /*7fe0*/  ISETP.GE.AND P0, PT, R2, R235, PT ;  /* 0x000000eb0200720c */ /* 0x000fe40003f06270 */
[----:B------:R-:W-:Y:S01]  /*7ff0*/  ISETP.LT.OR P1, PT, R3, R231, P1 ;  /* 0x000000e70300720c */ /* 0x000fe20000f21670 */
[----:B------:R-:W-:Y:S01]  /*8000*/  VIADD R3, R0, 0x18 ;  /* 0x0000001800037836 */ /* 0x000fe20000000000 */
[C---:B------:R-:W-:Y:S02]  /*8010*/  ISETP.LT.OR P6, PT, R2.reuse, R233, P6 ;  /* 0x000000e90200720c */ /* 0x040fe400037c1670 */
[C---:B------:R-:W-:Y:S02]  /*8020*/  ISETP.LT.OR P5, PT, R2.reuse, R232, P5 ;  /* 0x000000e80200720c */ /* 0x040fe40002fa1670 */
[----:B------:R-:W-:Y:S01]  /*8030*/  ISETP.LT.OR P0, PT, R2, R231, P0 ;  /* 0x000000e70200720c */ /* 0x000fe20000701670 */
[----:B------:R-:W-:Y:S01]  /*8040*/  VIADD R2, R0, 0x19 ;  /* 0x0000001900027836 */ /* 0x000fe20000000000 */
[----:B------:R-:W-:-:S02]  /*8050*/  FSEL R108, R25, -INF , !P5 ;  /* 0xff800000196c7808 */ /* 0x000fc40006800000 */
[----:B------:R-:W-:Y:S02]  /*8060*/  FSEL R111, R27, -INF , !P0 ;  /* 0xff8000001b6f7808 */ /* 0x000fe40004000000 */
[----:B------:R-:W-:Y:S02]  /*8070*/  ISETP.GE.AND P5, PT, R3, R238, PT ;  /* 0x000000ee0300720c */ /* 0x000fe40003fa6270 */
[----:B------:R-:W-:Y:S02]  /*8080*/  ISETP.GE.AND P0, PT, R2, R236, PT ;  /* 0x000000ec0200720c */ /* 0x000fe40003f06270 */
[----:B------:R-:W-:Y:S02]  /*8090*/  FSEL R178, R31, -INF , !P6 ;  /* 0xff8000001fb27808 */ /* 0x000fe40007000000 */
[----:B------:R-:W-:Y:S01]  /*80a0*/  FSEL R110, R26, -INF , !P1 ;  /* 0xff8000001a6e7808 */ /* 0x000fe20004800000 */
[----:B--2---:R-:W-:Y:S01]  /*80b0*/  HMMA.16816.F32 R28, R12, R4, R184 ;  /* 0x000000040c1c723c */ /* 0x004fe200000018b8 */
[----:B------:R-:W-:-:S02]  /*80c0*/  ISETP.LT.OR P5, PT, R3, R234, P5 ;  /* 0x000000ea0300720c */ /* 0x000fc40002fa1670 */
[C---:B------:R-:W-:Y:S02]  /*80d0*/  ISETP.GE.AND P6, PT, R3.reuse, R236, PT ;  /* 0x000000ec0300720c */ /* 0x040fe40003fc6270 */
[C---:B------:R-:W-:Y:S01]  /*80e0*/  ISETP.GE.AND P1, PT, R3.reuse, R235, PT ;  /* 0x000000eb0300720c */ /* 0x040fe20003f26270 */
[-C--:B------:R-:W-:Y:S01]  /*80f0*/  HMMA.16816.F32 R24, R12, R10.reuse, R188 ;  /* 0x0000000a0c18723c */ /* 0x080fe200000018bc */
[-C--:B------:R-:W-:Y:S02]  /*8100*/  ISETP.LT.OR P0, PT, R2, R232.reuse, P0 ;  /* 0x000000e80200720c */ /* 0x080fe40000701670 */
[----:B------:R-:W-:Y:S02]  /*8110*/  FSEL R45, R52, -INF , !P5 ;  /* 0xff800000342d7808 */ /* 0x000fe40006800000 */
[C---:B------:R-:W-:Y:S01]  /*8120*/  ISETP.LT.OR P6, PT, R3.reuse, R232, P6 ;  /* 0x000000e80300720c */ /* 0x040fe200037c1670 */
[----:B------:R-:W-:Y:S01]  /*8130*/  HMMA.16816.F32 R8, R16, R10, R208 ;  /* 0x0000000a1008723c */ /* 0x000fe200000018d0 */
[----:B------:R-:W-:-:S02]  /*8140*/  ISETP.GE.AND P5, PT, R3, R237, PT ;  /* 0x000000ed0300720c */ /* 0x000fc40003fa6270 */
[----:B------:R-:W-:Y:S02]  /*8150*/  ISETP.LT.OR P1, PT, R3, R231, P1 ;  /* 0x000000e70300720c */ /* 0x000fe40000f21670 */
[----:B------:R-:W-:Y:S01]  /*8160*/  FSEL R109, R41, -INF , !P0 ;  /* 0xff800000296d7808 */ /* 0x000fe20004000000 */
[----:B------:R-:W-:Y:S01]  /*8170*/  HMMA.16816.F32 R12, R12, R6, R20 ;  /* 0x000000060c0c723c */ /* 0x000fe20000001814 */
[----:B------:R-:W-:Y:S02]  /*8180*/  ISETP.GE.AND P0, PT, R2, R235, PT ;  /* 0x000000eb0200720c */ /* 0x000fe40003f06270 */
[----:B------:R-:W-:Y:S02]  /*8190*/  FSEL R52, R40, -INF , !P6 ;  /* 0xff80000028347808 */ /* 0x000fe40007000000 */
[----:B------:R-:W-:Y:S02]  /*81a0*/  FSEL R177, R42, -INF , !P1 ;  /* 0xff8000002ab17808 */ /* 0x000fe40004800000 */
[----:B------:R-:W-:Y:S01]  /*81b0*/  ISETP.LT.OR P5, PT, R3, R233, P5 ;  /* 0x000000e90300720c */ /* 0x000fe20002fa1670 */
[----:B------:R-:W-:Y:S01]  /*81c0*/  VIADD R3, R0, 0x20 ;  /* 0x0000002000037836 */ /* 0x000fe20000000000 */
[----:B------:R-:W-:-:S02]  /*81d0*/  ISETP.GE.AND P6, PT, R2, R238, PT ;  /* 0x000000ee0200720c */ /* 0x000fc40003fc6270 */
[C---:B------:R-:W-:Y:S02]  /*81e0*/  ISETP.GE.AND P1, PT, R2.reuse, R237, PT ;  /* 0x000000ed0200720c */ /* 0x040fe40003f26270 */
[C---:B------:R-:W-:Y:S02]  /*81f0*/  ISETP.LT.OR P0, PT, R2.reuse, R231, P0 ;  /* 0x000000e70200720c */ /* 0x040fe40000701670 */
[C---:B------:R-:W-:Y:S02]  /*8200*/  ISETP.LT.OR P6, PT, R2.reuse, R234, P6 ;  /* 0x000000ea0200720c */ /* 0x040fe400037c1670 */
[----:B------:R-:W-:Y:S01]  /*8210*/  ISETP.LT.OR P1, PT, R2, R233, P1 ;  /* 0x000000e90200720c */ /* 0x000fe20000f21670 */
[----:B------:R-:W-:Y:S01]  /*8220*/  VIADD R2, R0, 0x21 ;  /* 0x0000002100027836 */ /* 0x000fe20000000000 */
[----:B------:R-:W-:Y:S02]  /*8230*/  FSEL R176, R43, -INF , !P0 ;  /* 0xff8000002bb07808 */ /* 0x000fe40004000000 */
[----:B------:R-:W-:Y:S01]  /*8240*/  ISETP.GE.AND P0, PT, R3, R238, PT ;  /* 0x000000ee0300720c */ /* 0x000fe20003f06270 */
[----:B------:R-:W-:Y:S01]  /*8250*/  HMMA.16816.F32 R40, R16, R4, R196 ;  /* 0x000000041028723c */ /* 0x000fe200000018c4 */
[----:B------:R-:W-:-:S02]  /*8260*/  FSEL R55, R55, -INF , !P1 ;  /* 0xff80000037377808 */ /* 0x000fc40004800000 */
[C---:B------:R-:W-:Y:S02]  /*8270*/  ISETP.LT.OR P1, PT, R3.reuse, R234, P0 ;  /* 0x000000ea0300720c */ /* 0x040fe40000721670 */
[----:B------:R-:W-:Y:S01]  /*8280*/  ISETP.GE.AND P0, PT, R2, R238, PT ;  /* 0x000000ee0200720c */ /* 0x000fe20003f06270 */
[----:B------:R-:W-:Y:S01]  /*8290*/  HMMA.16816.F32 R16, R16, R6, R192 ;  /* 0x000000061010723c */ /* 0x000fe200000018c0 */
[----:B------:R-:W-:Y:S02]  /*82a0*/  FSEL R54, R54, -INF , !P5 ;  /* 0xff80000036367808 */ /* 0x000fe40006800000 */
[----:B------:R-:W-:Y:S02]  /*82b0*/  ISETP.GE.AND P5, PT, R3, R236, PT ;  /* 0x000000ec0300720c */ /* 0x000fe40003fa6270 */
[----:B------:R-:W-:Y:S02]  /*82c0*/  ISETP.LT.OR P0, PT, R2, R234, P0 ;  /* 0x000000ea0200720c */ /* 0x000fe40000701670 */
[----:B------:R-:W-:-:S02]  /*82d0*/  FSEL R44, R53, -INF , !P6 ;  /* 0xff800000352c7808 */ /* 0x000fc40007000000 */
[----:B------:R-:W-:Y:S02]  /*82e0*/  FSEL R181, R36, -INF , !P1 ;  /* 0xff80000024b57808 */ /* 0x000fe40004800000 */
[C---:B------:R-:W-:Y:S02]  /*82f0*/  ISETP.GE.AND P6, PT, R3.reuse, R237, PT ;  /* 0x000000ed0300720c */ /* 0x040fe40003fc6270 */
[CC--:B------:R-:W-:Y:S02]  /*8300*/  ISETP.GE.AND P1, PT, R3.reuse, R235.reuse, PT ;  /* 0x000000eb0300720c */ /* 0x0c0fe40003f26270 */
[----:B------:R-:W-:Y:S02]  /*8310*/  ISETP.LT.OR P5, PT, R3, R232, P5 ;  /* 0x000000e80300720c */ /* 0x000fe40002fa1670 */
[----:B------:R-:W-:Y:S02]  /*8320*/  FSEL R183, R37, -INF , !P0 ;  /* 0xff80000025b77808 */ /* 0x000fe40004000000 */
[----:B------:R-:W-:-:S02]  /*8330*/  ISETP.GE.AND P0, PT, R2, R235, PT ;  /* 0x000000eb0200720c */ /* 0x000fc40003f06270 */
[C---:B------:R-:W-:Y:S02]  /*8340*/  ISETP.LT.OR P6, PT, R3.reuse, R233, P6 ;  /* 0x000000e90300720c */ /* 0x040fe400037c1670 */
[----:B------:R-:W-:Y:S02]  /*8350*/  FSEL R188, R32, -INF , !P5 ;  /* 0xff80000020bc7808 */ /* 0x000fe40006800000 */
[-C--:B------:R-:W-:Y:S01]  /*8360*/  ISETP.LT.OR P1, PT, R3, R231.reuse, P1 ;  /* 0x000000e70300720c */ /* 0x080fe20000f21670 */
[----:B------:R-:W-:Y:S01]  /*8370*/  VIADD R3, R0, 0x28 ;  /* 0x0000002800037836 */ /* 0x000fe20000000000 */
[C---:B------:R-:W-:Y:S02]  /*8380*/  ISETP.GE.AND P5, PT, R2.reuse, R236, PT ;  /* 0x000000ec0200720c */ /* 0x040fe40003fa6270 */
[----:B------:R-:W-:Y:S02]  /*8390*/  ISETP.LT.OR P0, PT, R2, R231, P0 ;  /* 0x000000e70200720c */ /* 0x000fe40000701670 */
[----:B------:R-:W-:-:S02]  /*83a0*/  FSEL R204, R38, -INF , !P6 ;  /* 0xff80000026cc7808 */ /* 0x000fc40007000000 */
[C---:B------:R-:W-:Y:S02]  /*83b0*/  ISETP.GE.AND P6, PT, R2.reuse, R237, PT ;  /* 0x000000ed0200720c */ /* 0x040fe40003fc6270 */
[----:B------:R-:W-:Y:S02]  /*83c0*/  ISETP.LT.OR P5, PT, R2, R232, P5 ;  /* 0x000000e80200720c */ /* 0x000fe40002fa1670 */
[----:B------:R-:W-:Y:S02]  /*83d0*/  FSEL R184, R34, -INF , !P1 ;  /* 0xff80000022b87808 */ /* 0x000fe40004800000 */
[----:B------:R-:W-:Y:S02]  /*83e0*/  ISETP.GE.AND P1, PT, R3, R238, PT ;  /* 0x000000ee0300720c */ /* 0x000fe40003f26270 */
[----:B------:R-:W-:Y:S02]  /*83f0*/  FSEL R186, R35, -INF , !P0 ;  /* 0xff80000023ba7808 */ /* 0x000fe40004000000 */
[----:B------:R-:W-:-:S02]  /*8400*/  ISETP.GE.AND P0, PT, R3, R235, PT ;  /* 0x000000eb0300720c */ /* 0x000fc40003f06270 */
[----:B------:R-:W-:Y:S01]  /*8410*/  ISETP.LT.OR P6, PT, R2, R233, P6 ;  /* 0x000000e90200720c */ /* 0x000fe200037c1670 */
[----:B------:R-:W-:Y:S01]  /*8420*/  VIADD R2, R0, 0x29 ;  /* 0x0000002900027836 */ /* 0x000fe20000000000 */
[----:B------:R-:W-:Y:S02]  /*8430*/  FSEL R179, R33, -INF , !P5 ;  /* 0xff80000021b37808 */ /* 0x000fe40006800000 */
[C---:B------:R-:W-:Y:S02]  /*8440*/  ISETP.LT.OR P5, PT, R3.reuse, R234, P1 ;  /* 0x000000ea0300720c */ /* 0x040fe40000fa1670 */
[----:B------:R-:W-:Y:S02]  /*8450*/  ISETP.LT.OR P0, PT, R3, R231, P0 ;  /* 0x000000e70300720c */ /* 0x000fe40000701670 */
[----:B------:R-:W-:Y:S02]  /*8460*/  FSEL R201, R39, -INF , !P6 ;  /* 0xff80000027c97808 */ /* 0x000fe40007000000 */
[----:B------:R-:W-:-:S02]  /*8470*/  FSEL R196, R8, -INF , !P5 ;  /* 0xff80000008c47808 */ /* 0x000fc40006800000 */
[CC--:B------:R-:W-:Y:S02]  /*8480*/  ISETP.GE.AND P6, PT, R3.reuse, R236.reuse, PT ;  /* 0x000000ec0300720c */ /* 0x0c0fe40003fc6270 */
[----:B------:R-:W-:Y:S02]  /*8490*/  ISETP.GE.AND P1, PT, R2, R236, PT ;  /* 0x000000ec0200720c */ /* 0x000fe40003f26270 */
[C---:B------:R-:W-:Y:S02]  /*84a0*/  ISETP.GE.AND P5, PT, R3.reuse, R237, PT ;  /* 0x000000ed0300720c */ /* 0x040fe40003fa6270 */
[----:B------:R-:W-:Y:S02]  /*84b0*/  FSEL R187, R26, -INF , !P0 ;  /* 0xff8000001abb7808 */ /* 0x000fe40004000000 */
[----:B------:R-:W-:Y:S02]  /*84c0*/  ISETP.GE.AND P0, PT, R2, R235, PT ;  /* 0x000000eb0200720c */ /* 0x000fe40003f06270 */
[----:B------:R-:W-:-:S02]  /*84d0*/  ISETP.LT.OR P6, PT, R3, R232, P6 ;  /* 0x000000e80300720c */ /* 0x000fc400037c1670 */
[----:B------:R-:W-:Y:S02]  /*84e0*/  ISETP.LT.OR P1, PT, R2, R232, P1 ;  /* 0x000000e80200720c */ /* 0x000fe40000f21670 */
[----:B------:R-:W-:Y:S01]  /*84f0*/  ISETP.LT.OR P5, PT, R3, R233, P5 ;  /* 0x000000e90300720c */ /* 0x000fe20002fa1670 */
[----:B------:R-:W-:Y:S01]  /*8500*/  VIADD R3, R0, 0x30 ;  /* 0x0000003000037836 */ /* 0x000fe20000000000 */
[----:B------:R-:W-:Y:S02]  /*8510*/  ISETP.LT.OR P0, PT, R2, R231, P0 ;  /* 0x000000e70200720c */ /* 0x000fe40000701670 */
[----:B------:R-:W-:Y:S02]  /*8520*/  FSEL R180, R24, -INF , !P6 ;  /* 0xff80000018b47808 */ /* 0x000fe40007000000 */
[----:B------:R-:W-:Y:S02]  /*8530*/  FSEL R182, R25, -INF , !P1 ;  /* 0xff80000019b67808 */ /* 0x000fe40004800000 */
[----:B------:R-:W-:-:S02]  /*8540*/  ISETP.GE.AND P6, PT, R2, R238, PT ;  /* 0x000000ee0200720c */ /* 0x000fc40003fc6270 */
[C---:B------:R-:W-:Y:S02]  /*8550*/  ISETP.GE.AND P1, PT, R2.reuse, R237, PT ;  /* 0x000000ed0200720c */ /* 0x040fe40003f26270 */
[----:B------:R-:W-:Y:S02]  /*8560*/  FSEL R185, R27, -INF , !P0 ;  /* 0xff8000001bb97808 */ /* 0x000fe40004000000 */
[C---:B------:R-:W-:Y:S02]  /*8570*/  ISETP.GE.AND P0, PT, R3.reuse, R238, PT ;  /* 0x000000ee0300720c */ /* 0x040fe40003f06270 */
[CC--:B------:R-:W-:Y:S02]  /*8580*/  ISETP.LT.OR P6, PT, R2.reuse, R234.reuse, P6 ;  /* 0x000000ea0200720c */ /* 0x0c0fe400037c1670 */
[----:B------:R-:W-:Y:S01]  /*8590*/  ISETP.LT.OR P1, PT, R2, R233, P1 ;  /* 0x000000e90200720c */ /* 0x000fe20000f21670 */
[----:B------:R-:W-:Y:S01]  /*85a0*/  VIADD R2, R0, 0x31 ;  /* 0x0000003100027836 */ /* 0x000fe20000000000 */
[----:B------:R-:W-:-:S02]  /*85b0*/  ISETP.LT.OR P0, PT, R3, R234, P0 ;  /* 0x000000ea0300720c */ /* 0x000fc40000701670 */
[----:B------:R-:W-:Y:S02]  /*85c0*/  FSEL R197, R10, -INF , !P5 ;  /* 0xff8000000ac57808 */ /* 0x000fe40006800000 */
[----:B------:R-:W-:Y:S02]  /*85d0*/  FSEL R189, R9, -INF , !P6 ;  /* 0xff80000009bd7808 */ /* 0x000fe40007000000 */
[----:B------:R-:W-:Y:S02]  /*85e0*/  FSEL R191, R40, -INF , !P0 ;  /* 0xff80000028bf7808 */ /* 0x000fe40004000000 */
[C---:B------:R-:W-:Y:S02]  /*85f0*/  ISETP.GE.AND P6, PT, R3.reuse, R237, PT ;  /* 0x000000ed0300720c */ /* 0x040fe40003fc6270 */
[----:B------:R-:W-:Y:S02]  /*8600*/  ISETP.GE.AND P5, PT, R3, R236, PT ;  /* 0x000000ec0300720c */ /* 0x000fe40003fa6270 */
[----:B------:R-:W-:-:S02]  /*8610*/  ISETP.GE.AND P0, PT, R2, R238, PT ;  /* 0x000000ee0200720c */ /* 0x000fc40003f06270 */
[C---:B------:R-:W-:Y:S02]  /*8620*/  ISETP.LT.OR P6, PT, R3.reuse, R233, P6 ;  /* 0x000000e90300720c */ /* 0x040fe400037c1670 */
[----:B------:R-:W-:Y:S02]  /*8630*/  ISETP.LT.OR P5, PT, R3, R232, P5 ;  /* 0x000000e80300720c */ /* 0x000fe40002fa1670 */
        /* <DEDUP_REMOVED lines=8> */
[C---:B------:R-:W-:Y:S02]  /*86c0*/  ISETP.LT.OR P5, PT, R2.reuse, R232, P5 ;  /* 0x000000e80200720c */ /* 0x040fe40002fa1670 */
[----:B------:R-:W-:Y:S01]  /*86d0*/  ISETP.LT.OR P0, PT, R2, R231, P0 ;  /* 0x000000e70200720c */ /* 0x000fe20000701670 */
[C---:B------:R-:W-:Y:S01]  /*86e0*/  VIADD R2, R0.reuse, 0x38 ;  /* 0x0000003800027836 */ /* 0x040fe20000000000 */
[----:B------:R-:W-:Y:S01]  /*86f0*/  FSEL R198, R11, -INF , !P1 ;  /* 0xff8000000bc67808 */ /* 0x000fe20004800000 */
[----:B------:R-:W-:Y:S01]  /*8700*/  VIADD R0, R0, 0x39 ;  /* 0x0000003900007836 */ /* 0x000fe20000000000 */
[----:B------:R-:W-:-:S02]  /*8710*/  FSEL R205, R31, -INF , !P0 ;  /* 0xff8000001fcd7808 */ /* 0x000fc40004000000 */
[C---:B------:R-:W-:Y:S02]  /*8720*/  ISETP.GE.AND P0, PT, R2.reuse, R237, PT ;  /* 0x000000ed0200720c */ /* 0x040fe40003f06270 */
[C---:B------:R-:W-:Y:S02]  /*8730*/  ISETP.GE.AND P1, PT, R3.reuse, R235, PT ;  /* 0x000000eb0300720c */ /* 0x040fe40003f26270 */
[----:B------:R-:W-:Y:S02]  /*8740*/  ISETP.LT.OR P0, PT, R2, R233, P0 ;  /* 0x000000e90200720c */ /* 0x000fe40000701670 */
[----:B------:R-:W-:Y:S02]  /*8750*/  ISETP.LT.OR P1, PT, R3, R231, P1 ;  /* 0x000000e70300720c */ /* 0x000fe40000f21670 */
[----:B------:R-:W-:Y:S02]  /*8760*/  FSEL R209, R18, -INF , !P0 ;  /* 0xff80000012d17808 */ /* 0x000fe40004000000 */
[----:B------:R-:W-:-:S02]  /*8770*/  ISETP.GE.AND P0, PT, R0, R236, PT ;  /* 0x000000ec0000720c */ /* 0x000fc40003f06270 */
[----:B------:R-:W-:Y:S02]  /*8780*/  FSEL R208, R43, -INF , !P6 ;  /* 0xff8000002bd07808 */ /* 0x000fe40007000000 */
[----:B------:R-:W-:Y:S02]  /*8790*/  ISETP.LT.OR P0, PT, R0, R232, P0 ;  /* 0x000000e80000720c */ /* 0x000fe40000701670 */
[----:B------:R-:W-:Y:S02]  /*87a0*/  FSEL R203, R30, -INF , !P1 ;  /* 0xff8000001ecb7808 */ /* 0x000fe40004800000 */
[----:B------:R-:W-:Y:S02]  /*87b0*/  FSEL R199, R29, -INF , !P5 ;  /* 0xff8000001dc77808 */ /* 0x000fe40006800000 */
[C---:B------:R-:W-:Y:S02]  /*87c0*/  ISETP.GE.AND P6, PT, R2.reuse, R238, PT ;  /* 0x000000ee0200720c */ /* 0x040fe40003fc6270 */
[----:B------:R-:W-:-:S02]  /*87d0*/  ISETP.GE.AND P5, PT, R2, R236, PT ;  /* 0x000000ec0200720c */ /* 0x000fc40003fa6270 */
[C---:B------:R-:W-:Y:S02]  /*87e0*/  ISETP.GE.AND P1, PT, R2.reuse, R235, PT ;  /* 0x000000eb0200720c */ /* 0x040fe40003f26270 */
[----:B------:R-:W-:Y:S02]  /*87f0*/  FSEL R200, R13, -INF , !P0 ;  /* 0xff8000000dc87808 */ /* 0x000fe40004000000 */
[----:B------:R-:W-:Y:S02]  /*8800*/  PLOP3.LUT P0, PT, PT, PT, UP0, 0x40, 0x0 ;  /* 0x000000000000781c */ /* 0x000fe40003f0e808 */
[C---:B------:R-:W-:Y:S02]  /*8810*/  ISETP.LT.OR P6, PT, R2.reuse, R234, P6 ;  /* 0x000000ea0200720c */ /* 0x040fe400037c1670 */
[C---:B------:R-:W-:Y:S02]  /*8820*/  ISETP.LT.OR P5, PT, R2.reuse, R232, P5 ;  /* 0x000000e80200720c */ /* 0x040fe40002fa1670 */
[----:B------:R-:W-:-:S02]  /*8830*/  ISETP.LT.OR P1, PT, R2, R231, P1 ;  /* 0x000000e70200720c */ /* 0x000fc40000f21670 */
[----:B------:R-:W-:Y:S02]  /*8840*/  FSEL R190, R16, -INF , !P6 ;  /* 0xff80000010be7808 */ /* 0x000fe40007000000 */
[----:B------:R-:W-:Y:S02]  /*8850*/  FSEL R195, R12, -INF , !P5 ;  /* 0xff8000000cc37808 */ /* 0x000fe40006800000 */
[----:B------:R-:W-:Y:S02]  /*8860*/  FSEL R206, R14, -INF , !P1 ;  /* 0xff8000000ece7808 */ /* 0x000fe40004800000 */
[C---:B------:R-:W-:Y:S02]  /*8870*/  ISETP.GE.AND P6, PT, R0.reuse, R238, PT ;  /* 0x000000ee0000720c */ /* 0x040fe40003fc6270 */
[C---:B------:R-:W-:Y:S02]  /*8880*/  ISETP.GE.AND P5, PT, R0.reuse, R237, PT ;  /* 0x000000ed0000720c */ /* 0x040fe40003fa6270 */
[----:B------:R-:W-:-:S02]  /*8890*/  ISETP.GE.AND P1, PT, R0, R235, PT ;  /* 0x000000eb0000720c */ /* 0x000fc40003f26270 */
[C---:B------:R-:W-:Y:S02]  /*88a0*/  ISETP.LT.OR P6, PT, R0.reuse, R234, P6 ;  /* 0x000000ea0000720c */ /* 0x040fe400037c1670 */
[C---:B------:R-:W-:Y:S02]  /*88b0*/  ISETP.LT.OR P5, PT, R0.reuse, R233, P5 ;  /* 0x000000e90000720c */ /* 0x040fe40002fa1670 */
[----:B------:R-:W-:Y:S02]  /*88c0*/  ISETP.LT.OR P1, PT, R0, R231, P1 ;  /* 0x000000e70000720c */ /* 0x000fe40000f21670 */
[----:B------:R-:W-:Y:S02]  /*88d0*/  FSEL R193, R17, -INF , !P6 ;  /* 0xff80000011c17808 */ /* 0x000fe40007000000 */
[----:B------:R-:W-:Y:S02]  /*88e0*/  FSEL R207, R15, -INF , !P1 ;  /* 0xff8000000fcf7808 */ /* 0x000fe40004800000 */
[----:B------:R-:W-:Y:S01]  /*88f0*/  FSEL R210, R19, -INF , !P5 ;  /* 0xff80000013d27808 */ /* 0x000fe20006800000 */
[----:B------:R-:W-:Y:S06]  /*8900*/  @P0 BRA `(.L_x_226) ;  /* 0x0000000400140947 */ /* 0x000fec0003800000 */
[----:B------:R-:W2:Y:S04]  /*8910*/  LDL.64 R244, [R1+0x48] ;  /* 0x0000480001f47983 */ /* 0x000ea80000100a00 */
[----:B------:R-:W3:Y:S01]  /*8920*/  LDL.64 R246, [R1+0x40] ;  /* 0x0000400001f67983 */ /* 0x000ee20000100a00 */
[----:B------:R-:W-:Y:S01]  /*8930*/  UIADD3 UR6, UR18, -0x3, URZ ;  /* 0xfffffffd12067890 */ /* 0x000fe2000fffe03f */
[----:B------:R-:W1:Y:S01]  /*8940*/  @!P4 LDC.64 R14, c[0x0][0x218] ;  /* 0x00008600ff0ecb82 */ /* 0x000e620000000a00 */
[----:B------:R-:W-:Y:S01]  /*8950*/  BSSY B0, `(.L_x_227) ;  /* 0x000003f000007945 */ /* 0x000fe20003800000 */
[----:B------:R4:W-:Y:S01]  /*8960*/  @P4 STS [R230+0x6000], RZ ;  /* 0x006000ffe6004388 */ /* 0x0009e20000000800 */
[----:B------:R-:W-:Y:S02]  /*8970*/  USHF.R.S32.HI UR4, URZ, 0x1f, UR6 ;  /* 0x0000001f3f047899 */ /* 0x000fe40008011406 */
[----:B------:R-:W-:Y:S01]  /*8980*/  UIMAD.WIDE.U32 UR30, UR6, UR10, URZ ;  /* 0x0000000a061e72a5 */ /* 0x000fe2000f8e003f */
[----:B------:R4:W-:Y:S01]  /*8990*/  @P4 STS [R230+0x6004], RZ ;  /* 0x006004ffe6004388 */ /* 0x0009e20000000800 */
[----:B------:R-:W-:Y:S01]  /*89a0*/  UIMAD UR4, UR4, UR10, URZ ;  /* 0x0000000a040472a4 */ /* 0x000fe2000f8e023f */
[----:B------:R-:W5:Y:S02]  /*89b0*/  @!P3 LDC.64 R10, c[0x0][0x218] ;  /* 0x00008600ff0abb82 */ /* 0x000f640000000a00 */
[----:B------:R4:W-:Y:S01]  /*89c0*/  @P4 STS.64 [R230+0x6008], RZ ;  /* 0x006008ffe6004388 */ /* 0x0009e20000000a00 */
[----:B------:R-:W-:Y:S01]  /*89d0*/  UIMAD UR4, UR6, UR11, UR4 ;  /* 0x0000000b060472a4 */ /* 0x000fe2000f8e0204 */
[----:B------:R-:W-:-:S02]  /*89e0*/  IMAD.U32 R0, RZ, RZ, UR30 ;  /* 0x0000001eff007e24 */ /* 0x000fc4000f8e00ff */
[----:B------:R-:W-:Y:S01]  /*89f0*/  IMAD.U32 R2, RZ, RZ, UR30 ;  /* 0x0000001eff027e24 */ /* 0x000fe2000f8e00ff */
[----:B------:R-:W-:Y:S01]  /*8a00*/  UIADD3 UR4, UR31, UR4, URZ ;  /* 0x000000041f047290 */ /* 0x000fe2000fffe03f */
[----:B------:R-:W4:Y:S05]  /*8a10*/  @!P2 LDC.64 R8, c[0x0][0x218] ;  /* 0x00008600ff08ab82 */ /* 0x000f2a0000000a00 */
[----:B------:R-:W-:-:S03]  /*8a20*/  IMAD.U32 R3, RZ, RZ, UR4 ;  /* 0x00000004ff037e24 */ /* 0x000fc6000f8e00ff */
[----:B------:R-:W4:Y:S08]  /*8a30*/  @!P4 LDC.64 R12, c[0x0][0x218] ;  /* 0x00008600ff0ccb82 */ /* 0x000f300000000a00 */
[----:B------:R-:W4:Y:S01]  /*8a40*/  @!P3 LDC.64 R6, c[0x0][0x218] ;  /* 0x00008600ff06bb82 */ /* 0x000f220000000a00 */
[----:B--2---:R-:W-:-:S04]  /*8a50*/  LEA R0, P0, R0, R244, 0x6 ;  /* 0x000000f400007211 */ /* 0x004fc800078030ff */
[----:B---3--:R-:W-:Y:S02]  /*8a60*/  LEA.HI.X R3, R2, R247, R3, 0x6, P0 ;  /* 0x000000f702037211 */ /* 0x008fe400000f3403 */
[C---:B-1----:R-:W-:Y:S02]  /*8a70*/  @!P4 LEA R14, P1, R0.reuse, R14, 0x1 ;  /* 0x0000000e000ec211 */ /* 0x042fe400078208ff */
[C---:B-----5:R-:W-:Y:S02]  /*8a80*/  @!P3 LEA R10, P0, R0.reuse, R10, 0x1 ;  /* 0x0000000a000ab211 */ /* 0x060fe400078008ff */
[C---:B------:R-:W-:Y:S02]  /*8a90*/  IADD3 R2, P6, R0.reuse, UR26, RZ ;  /* 0x0000001a00027c10 */ /* 0x040fe4000ffde0ff */
[C---:B------:R-:W-:Y:S02]  /*8aa0*/  @!P4 LEA.HI.X R15, R0.reuse, R15, R3, 0x1, P1 ;  /* 0x0000000f000fc211 */ /* 0x040fe400008f0c03 */
[----:B----4-:R-:W-:-:S02]  /*8ab0*/  @!P2 LEA R8, P1, R0, R8, 0x1 ;  /* 0x000000080008a211 */ /* 0x010fc400078208ff */
[--C-:B------:R-:W-:Y:S01]  /*8ac0*/  @!P3 LEA.HI.X R11, R0, R11, R3.reuse, 0x1, P0 ;  /* 0x0000000b000bb211 */ /* 0x100fe200000f0c03 */
[----:B------:R-:W-:Y:S01]  /*8ad0*/  @!PT LDS RZ, [RZ] ;  /* 0x00000000fffff984 */ /* 0x000fe20000000800 */
[----:B------:R-:W-:Y:S01]  /*8ae0*/  @!PT LDS RZ, [RZ] ;  /* 0x00000000fffff984 */ /* 0x000fe20000000800 */
[----:B------:R-:W-:Y:S01]  /*8af0*/  @!PT LDS RZ, [RZ] ;  /* 0x00000000fffff984 */ /* 0x000fe20000000800 */
[----:B------:R1:W-:Y:S01]  /*8b00*/  @!P4 LDGSTS.E.BYPASS.LTC128B.128 [R230+0x6000], desc[UR22][R14.64] ;  /* 0x060000000ee6cfae */ /* 0x0003e2000b901d56 */
[C---:B------:R-:W-:Y:S02]  /*8b10*/  @!P4 LEA R12, P5, R2.reuse, R12, 0x1 ;  /* 0x0000000c020cc211 */ /* 0x040fe400078a08ff */
[----:B------:R-:W-:Y:S01]  /*8b20*/  IADD3.X R4, R3, UR25, RZ, P6, !PT ;  /* 0x0000001903047c10 */ /* 0x000fe2000b7fe4ff */
[----:B------:R1:W-:Y:S01]  /*8b30*/  @P3 STS.128 [R230+0x7000], RZ ;  /* 0x007000ffe6003388 */ /* 0x0003e20000000c00 */
[----:B------:R-:W-:Y:S02]  /*8b40*/  @!P3 LEA R6, P0, R2, R6, 0x1 ;  /* 0x000000060206b211 */ /* 0x000fe400078008ff */
[----:B------:R-:W-:Y:S01]  /*8b50*/  @!P2 LEA.HI.X R9, R0, R9, R3, 0x1, P1 ;  /* 0x000000090009a211 */ /* 0x000fe200008f0c03 */
[----:B------:R-:W-:Y:S01]  /*8b60*/  @!PT LDS RZ, [RZ] ;  /* 0x00000000fffff984 */ /* 0x000fe20000000800 */
[----:B------:R-:W-:Y:S01]  /*8b70*/  @!PT LDS RZ, [RZ] ;  /* 0x00000000fffff984 */ /* 0x000fe20000000800 */
[----:B------:R-:W-:Y:S01]  /*8b80*/  @!PT LDS RZ, [RZ] ;  /* 0x00000000fffff984 */ /* 0x000fe20000000800 */
[----:B------:R1:W-:Y:S01]  /*8b90*/  @!P3 LDGSTS.E.BYPASS.LTC128B.128 [R230+0x7000], desc[UR22][R10.64+0x40] ;  /* 0x070000400ae6bfae */ /* 0x0003e2000b901d56 */
[----:B------:R-:W-:-:S02]  /*8ba0*/  @!P4 LEA.HI.X R13, R2, R13, R4, 0x1, P5 ;  /* 0x0000000d020dc211 */ /* 0x000fc400028f0c04 */
[----:B------:R-:W-:Y:S01]  /*8bb0*/  @!P3 LEA.HI.X R7, R2, R7, R4, 0x1, P0 ;  /* 0x000000070207b211 */ /* 0x000fe200000f0c04 */
        /* <DEDUP_REMOVED lines=24> */
.L_x_228:
[----:B------:R-:W-:Y:S05]  /*8d40*/  BSYNC B0 ;  /* 0x0000000000007941 */ /* 0x000fea0003800000 */
.L_x_227:
[----:B------:R-:W0:Y:S02]  /*8d50*/  LDGDEPBAR ;  /* 0x00000000000079af */ /* 0x000e240000000000 */
.L_x_226:
[----:B-1----:R-:W3:Y:S04]  /*8d60*/  LDL.LU R10, [R1+0x8] ;  /* 0x00000800010a7983 */ /* 0x002ee80000300800 */
[----:B------:R-:W4:Y:S01]  /*8d70*/  LDL.LU R9, [R1+0xc] ;  /* 0x00000c0001097983 */ /* 0x000f220000300800 */
[----:B------:R-:W-:Y:S02]  /*8d80*/  FMNMX.FTZ R0, R105, R56, !PT ;  /* 0x0000003869007209 */ /* 0x000fe40007810000 */
[----:B------:R-:W-:Y:S01]  /*8d90*/  FMNMX.FTZ R4, R102, R101, !PT ;  /* 0x0000006566047209 */ /* 0x000fe20007810000 */
[----:B------:R-:W-:Y:S01]  /*8da0*/  LDSM.16.MT88.4 R20, [R226+0x9000] ;  /* 0x00900000e214783b */ /* 0x000fe20000004200 */
[----:B------:R-:W-:Y:S02]  /*8db0*/  FMNMX.FTZ R0, R49, R0, !PT ;  /* 0x0000000031007209 */ /* 0x000fe40007810000 */
[----:B------:R-:W-:Y:S01]  /*8dc0*/  MOV R14, R239 ;  /* 0x000000ef000e7202 */ /* 0x000fe20000000f00 */
[----:B------:R-:W-:Y:S01]  /*8dd0*/  LDSM.16.MT88.4 R16, [R224+0x9000] ;  /* 0x00900000e010783b */ /* 0x000fe20000004200 */
[----:B------:R-:W-:-:S03]  /*8de0*/  FMNMX.FTZ R0, R57, R0, !PT ;  /* 0x0000000039007209 */ /* 0x000fc60007810000 */
[----:B------:R-:W-:Y:S01]  /*8df0*/  LDSM.16.MT88.4 R24, [R224+0xa000] ;  /* 0x00a00000e018783b */ /* 0x000fe20000004200 */
[----:B------:R-:W-:-:S03]  /*8e00*/  FMNMX.FTZ R0, R48, R0, !PT ;  /* 0x0000000030007209 */ /* 0x000fc60007810000 */
[----:B------:R-:W-:Y:S01]  /*8e10*/  LDSM.16.MT88.4 R28, [R226+0xa000] ;  /* 0x00a00000e21c783b */ /* 0x000fe20000004200 */
[----:B------:R-:W-:-:S03]  /*8e20*/  FMNMX.FTZ R0, R47, R0, !PT ;  /* 0x000000002f007209 */ /* 0x000fc60007810000 */
[----:B------:R-:W-:Y:S01]  /*8e30*/  LDSM.16.MT88.4 R32, [R224+0xb000] ;  /* 0x00b00000e020783b */ /* 0x000fe20000004200 */
[----:B------:R-:W-:-:S04]  /*8e40*/  FMNMX.FTZ R0, R46, R0, !PT ;  /* 0x000000002e007209 */ /* 0x000fc80007810000 */
[----:B------:R-:W-:-:S04]  /*8e50*/  FMNMX.FTZ R0, R45, R0, !PT ;  /* 0x000000002d007209 */ /* 0x000fc80007810000 */
[----:B------:R-:W-:-:S04]  /*8e60*/  FMNMX.FTZ R0, R44, R0, !PT ;  /* 0x000000002c007209 */ /* 0x000fc80007810000 */
[----:B------:R-:W-:-:S04]  /*8e70*/  FMNMX.FTZ R0, R181, R0, !PT ;  /* 0x00000000b5007209 */ /* 0x000fc80007810000 */
[----:B------:R-:W-:-:S04]  /*8e80*/  FMNMX.FTZ R0, R183, R0, !PT ;  /* 0x00000000b7007209 */ /* 0x000fc80007810000 */
[----:B------:R-:W-:-:S04]  /*8e90*/  FMNMX.FTZ R0, R196, R0, !PT ;  /* 0x00000000c4007209 */ /* 0x000fc80007810000 */
[----:B------:R-:W-:-:S04]  /*8ea0*/  FMNMX.FTZ R0, R189, R0, !PT ;  /* 0x00000000bd007209 */ /* 0x000fc80007810000 */
[----:B------:R-:W-:-:S04]  /*8eb0*/  FMNMX.FTZ R0, R191, R0, !PT ;  /* 0x00000000bf007209 */ /* 0x000fc80007810000 */
[----:B------:R-:W-:Y:S02]  /*8ec0*/  FMNMX.FTZ R2, R192, R0, !PT ;  /* 0x00000000c0027209 */ /* 0x000fe40007810000 */
[----:B------:R-:W-:Y:S02]  /*8ed0*/  FMNMX.FTZ R0, R104, R59, !PT ;  /* 0x0000003b68007209 */ /* 0x000fe40007810000 */
[----:B------:R-:W-:Y:S02]  /*8ee0*/  FMNMX.FTZ R3, R190, R2, !PT ;  /* 0x00000002be037209 */ /* 0x000fe40007810000 */
[----:B------:R-:W-:Y:S02]  /*8ef0*/  FMNMX.FTZ R2, R61, R0, !PT ;  /* 0x000000003d027209 */ /* 0x000fe40007810000 */
[----:B------:R-:W-:Y:S02]  /*8f00*/  FMNMX.FTZ R0, R193, R3, !PT ;  /* 0x00000003c1007209 */ /* 0x000fe40007810000 */
[----:B------:R-:W-:-:S03]  /*8f10*/  FMNMX.FTZ R2, R58, R2, !PT ;  /* 0x000000023a027209 */ /* 0x000fc60007810000 */
[----:B--2---:R-:W1:Y:S01]  /*8f20*/  SHFL.BFLY PT, R6, R0, 0x2, 0x1f ;  /* 0x0c401f0000067f89 */ /* 0x004e6200000e0000 */
        /* <DEDUP_REMOVED lines=33> */
[----:B------:R-:W2:Y:S01]  /*9140*/  SHFL.BFLY PT, R6, R2, 0x2, 0x1f ;  /* 0x0c401f0002067f89 */ /* 0x000ea200000e0000 */
[----:B------:R-:W-:Y:S02]  /*9150*/  FMNMX.FTZ R4, R182, R4, !PT ;  /* 0x00000004b6047209 */ /* 0x000fe40007810000 */
[----:B-1----:R-:W-:Y:S02]  /*9160*/  FMNMX.FTZ R246, R0, R7, !PT ;  /* 0x0000000700f67209 */ /* 0x002fe40007810000 */
[----:B------:R-:W-:Y:S02]  /*9170*/  FMNMX.FTZ R0, R184, R3, !PT ;  /* 0x00000003b8007209 */ /* 0x000fe40007810000 */
[----:B------:R-:W-:-:S02]  /*9180*/  FMNMX.FTZ R4, R202, R4, !PT ;  /* 0x00000004ca047209 */ /* 0x000fc40007810000 */
[----:B------:R-:W-:Y:S01]  /*9190*/  FMNMX.FTZ R3, R186, R0, !PT ;  /* 0x00000000ba037209 */ /* 0x000fe20007810000 */
[C---:B------:R-:W-:Y:S01]  /*91a0*/  FMUL.FTZ R0, R246.reuse, UR19 ;  /* 0x00000013f6007c20 */ /* 0x040fe20008410000 */
[----:B------:R-:W-:Y:S02]  /*91b0*/  FMNMX.FTZ R4, R199, R4, !PT ;  /* 0x00000004c7047209 */ /* 0x000fe40007810000 */
[----:B------:R-:W-:Y:S02]  /*91c0*/  FSETP.NEU.FTZ.AND P6, PT, R246, -INF , PT ;  /* 0xff800000f600780b */ /* 0x000fe40003fdd000 */
[----:B------:R-:W-:Y:S02]  /*91d0*/  FMNMX.FTZ R3, R187, R3, !PT ;  /* 0x00000003bb037209 */ /* 0x000fe40007810000 */
[----:B------:R-:W-:Y:S02]  /*91e0*/  FMNMX.FTZ R4, R195, R4, !PT ;  /* 0x00000004c3047209 */ /* 0x000fe40007810000 */
[----:B------:R-:W-:-:S02]  /*91f0*/  FSEL R0, R0, RZ, P6 ;  /* 0x000000ff00007208 */ /* 0x000fc40003000000 */
[----:B------:R-:W-:Y:S02]  /*9200*/  FMNMX.FTZ R5, R185, R3, !PT ;  /* 0x00000003b9057209 */ /* 0x000fe40007810000 */
[----:B------:R-:W-:Y:S01]  /*9210*/  FMNMX.FTZ R4, R200, R4, !PT ;  /* 0x00000004c8047209 */ /* 0x000fe20007810000 */
[--C-:B------:R-:W-:Y:S01]  /*9220*/  FFMA.FTZ R3, R56, UR19, -R0.reuse ;  /* 0x0000001338037c23 */ /* 0x100fe20008010800 */
[----:B------:R-:W-:Y:S02]  /*9230*/  FMNMX.FTZ R5, R203, R5, !PT ;  /* 0x00000005cb057209 */ /* 0x000fe40007810000 */
[----:B--2---:R-:W-:Y:S01]  /*9240*/  FMNMX.FTZ R2, R2, R6, !PT ;  /* 0x0000000602027209 */ /* 0x004fe20007810000 */
[----:B------:R-:W1:Y:S01]  /*9250*/  SHFL.BFLY PT, R8, R4, 0x2, 0x1f ;  /* 0x0c401f0004087f89 */ /* 0x000e6200000e0000 */
[----:B------:R2:W5:Y:S03]  /*9260*/  MUFU.EX2 R11, R3 ;  /* 0x00000003000b7308 */ /* 0x0005660000000800 */
[----:B------:R-:W5:Y:S01]  /*9270*/  SHFL.BFLY PT, R7, R2, 0x1, 0x1f ;  /* 0x0c201f0002077f89 */ /* 0x000f6200000e0000 */
[----:B--2---:R-:W-:Y:S01]  /*9280*/  FMNMX.FTZ R3, R205, R5, !PT ;  /* 0x00000005cd037209 */ /* 0x004fe20007810000 */
[----:B------:R-:W-:-:S03]  /*9290*/  FFMA.FTZ R5, R49, UR19, -R0 ;  /* 0x0000001331057c23 */ /* 0x000fc60008010800 */
[----:B------:R-:W-:Y:S01]  /*92a0*/  FMNMX.FTZ R3, R206, R3, !PT ;  /* 0x00000003ce037209 */ /* 0x000fe20007810000 */
[----:B------:R2:W-:Y:S01]  /*92b0*/  MUFU.EX2 R213, R5 ;  /* 0x0000000500d57308 */ /* 0x0005e20000000800 */
[----:B-1----:R-:W-:Y:S02]  /*92c0*/  FMNMX.FTZ R4, R4, R8, !PT ;  /* 0x0000000804047209 */ /* 0x002fe40007810000 */
[----:B------:R-:W-:Y:S02]  /*92d0*/  FMNMX.FTZ R3, R207, R3, !PT ;  /* 0x00000003cf037209 */ /* 0x000fe40007810000 */
[----:B-----5:R-:W-:Y:S01]  /*92e0*/  FMNMX.FTZ R245, R2, R7, !PT ;  /* 0x0000000702f57209 */ /* 0x020fe20007810000 */
[----:B------:R-:W1:Y:S01]  /*92f0*/  SHFL.BFLY PT, R8, R4, 0x1, 0x1f ;  /* 0x0c201f0004087f89 */ /* 0x000e6200000e0000 */
[--C-:B------:R-:W-:Y:S02]  /*9300*/  FFMA.FTZ R2, R45, UR19, -R0.reuse ;  /* 0x000000132d027c23 */ /* 0x100fe40008010800 */
[C---:B------:R-:W-:Y:S01]  /*9310*/  FSETP.NEU.FTZ.AND P5, PT, R245.reuse, -INF , PT ;  /* 0xff800000f500780b */ /* 0x040fe20003fbd000 */
[----:B------:R-:W5:Y:S01]  /*9320*/  SHFL.BFLY PT, R6, R3, 0x2, 0x1f ;  /* 0x0c401f0003067f89 */ /* 0x000f6200000e0000 */
[----:B------:R5:W-:Y:S01]  /*9330*/  MUFU.EX2 R36, R2 ;  /* 0x0000000200247308 */ /* 0x000be20000000800 */
[----:B------:R-:W-:Y:S01]  /*9340*/  FMUL.FTZ R12, R245, UR19 ;  /* 0x00000013f50c7c20 */ /* 0x000fe20008410000 */
[----:B--2---:R-:W-:-:S04]  /*9350*/  FFMA.FTZ R5, R57, UR19, -R0 ;  /* 0x0000001339057c23 */ /* 0x004fc80008010800 */
[----:B------:R-:W-:Y:S02]  /*9360*/  FSEL R12, R12, RZ, P5 ;  /* 0x000000ff0c0c7208 */ /* 0x000fe40002800000 */
[----:B------:R2:W-:Y:S01]  /*9370*/  MUFU.EX2 R53, R5 ;  /* 0x0000000500357308 */ /* 0x0005e20000000800 */
[----:B-1----:R-:W-:Y:S02]  /*9380*/  FMNMX.FTZ R244, R4, R8, !PT ;  /* 0x0000000804f47209 */ /* 0x002fe40007810000 */
[----:B------:R-:W-:Y:S01]  /*9390*/  FFMA.FTZ R4, R61, UR19, -R12 ;  /* 0x000000133d047c23 */ /* 0x000fe2000801080c */
[----:B-----5:R-:W-:Y:S01]  /*93a0*/  FMNMX.FTZ R2, R3, R6, !PT ;  /* 0x0000000603027209 */ /* 0x020fe20007810000 */
[--C-:B------:R-:W-:Y:S01]  /*93b0*/  FFMA.FTZ R3, R44, UR19, -R0.reuse ;  /* 0x000000132c037c23 */ /* 0x100fe20008010800 */
[----:B------:R-:W-:Y:S02]  /*93c0*/  FSETP.NEU.FTZ.AND P1, PT, R244, -INF , PT ;  /* 0xff800000f400780b */ /* 0x000fe40003f3d000 */
[----:B------:R1:W-:Y:S01]  /*93d0*/  MUFU.EX2 R212, R4 ;  /* 0x0000000400d47308 */ /* 0x0003e20000000800 */
[----:B--2---:R-:W-:-:S02]  /*93e0*/  FFMA.FTZ R5, R48, UR19, -R0 ;  /* 0x0000001330057c23 */ /* 0x004fc40008010800 */
[----:B------:R-:W-:Y:S05]  /*93f0*/  LDSM.16.MT88.4 R48, [R226+0xb000] ;  /* 0x00b00000e230783b */ /* 0x000fea0000004200 */
[----:B------:R2:W-:Y:S08]  /*9400*/  MUFU.EX2 R13, R5 ;  /* 0x00000005000d7308 */ /* 0x0005f00000000800 */
[----:B------:R5:W-:Y:S01]  /*9410*/  MUFU.EX2 R15, R3 ;  /* 0x00000003000f7308 */ /* 0x000be20000000800 */
[----:B-1----:R-:W-:-:S07]  /*9420*/  FFMA.FTZ R4, R58, UR19, -R12 ;  /* 0x000000133a047c23 */ /* 0x002fce000801080c */
[----:B------:R-:W-:Y:S01]  /*9430*/  MUFU.EX2 R38, R4 ;  /* 0x0000000400267308 */ /* 0x000fe20000000800 */
[----:B--2---:R-:W-:Y:S01]  /*9440*/  FFMA.FTZ R5, R47, UR19, -R0 ;  /* 0x000000132f057c23 */ /* 0x004fe20008010800 */
[----:B------:R-:W-:Y:S02]  /*9450*/  MOV R47, R11 ;  /* 0x0000000b002f7202 */ /* 0x000fe40000000f00 */
[----:B------:R-:W-:-:S04]  /*9460*/  MOV R11, R252 ;  /* 0x000000fc000b7202 */ /* 0x000fc80000000f00 */
[----:B------:R1:W-:Y:S01]  /*9470*/  MUFU.EX2 R39, R5 ;  /* 0x0000000500277308 */ /* 0x0003e20000000800 */
[----:B-----5:R-:W-:-:S07]  /*9480*/  FFMA.FTZ R3, R59, UR19, -R12 ;  /* 0x000000133b037c23 */ /* 0x020fce000801080c */
[----:B------:R2:W-:Y:S01]  /*9490*/  MUFU.EX2 R211, R3 ;  /* 0x0000000300d37308 */ /* 0x0005e20000000800 */
[----:B-1----:R-:W-:-:S07]  /*94a0*/  FFMA.FTZ R5, R46, UR19, -R0 ;  /* 0x000000132e057c23 */ /* 0x002fce0008010800 */
[----:B------:R1:W-:Y:S01]  /*94b0*/  MUFU.EX2 R37, R5 ;  /* 0x0000000500257308 */ /* 0x0003e20000000800 */
[----:B--2---:R-:W-:-:S05]  /*94c0*/  FMUL.FTZ R3, R244, UR19 ;  /* 0x00000013f4037c20 */ /* 0x004fca0008410000 */
[----:B------:R-:W-:-:S05]  /*94d0*/  FSEL R3, R3, RZ, P1 ;  /* 0x000000ff03037208 */ /* 0x000fca0000800000 */
[--C-:B------:R-:W-:Y:S01]  /*94e0*/  FFMA.FTZ R4, R65, UR19, -R3.reuse ;  /* 0x0000001341047c23 */ /* 0x100fe20008010803 */
[----:B-1----:R-:W1:Y:S03]  /*94f0*/  SHFL.BFLY PT, R5, R2, 0x1, 0x1f ;  /* 0x0c201f0002057f89 */ /* 0x002e6600000e0000 */
[----:B------:R2:W-:Y:S01]  /*9500*/  MUFU.EX2 R252, R4 ;  /* 0x0000000400fc7308 */ /* 0x0005e20000000800 */
[----:B---3--:R-:W-:Y:S02]  /*9510*/  MOV R40, R10 ;  /* 0x0000000a00287202 */ /* 0x008fe40000000f00 */
[----:B----4-:R-:W-:Y:S01]  /*9520*/  MOV R43, R9 ;  /* 0x00000009002b7202 */ /* 0x010fe20000000f00 */
[----:B--2---:R-:W-:-:S04]  /*9530*/  FFMA.FTZ R4, R63, UR19, -R3 ;  /* 0x000000133f047c23 */ /* 0x004fc80008010803 */
[----:B------:R2:W-:Y:S01]  /*9540*/  MUFU.EX2 R42, R4 ;  /* 0x00000004002a7308 */ /* 0x0005e20000000800 */
[----:B-1----:R-:W-:Y:S01]  /*9550*/  FMNMX.FTZ R239, R2, R5, !PT ;  /* 0x0000000502ef7209 */ /* 0x002fe20007810000 */
[----:B------:R-:W-:Y:S01]  /*9560*/  FFMA.FTZ R2, R106, UR19, -R3 ;  /* 0x000000136a027c23 */ /* 0x000fe20008010803 */
[----:B------:R-:W-:Y:S02]  /*9570*/  FSEL R5, R244, RZ, P1 ;  /* 0x000000fff4057208 */ /* 0x000fe40000800000 */
[----:B------:R-:W-:-:S03]  /*9580*/  FSETP.NEU.FTZ.AND P0, PT, R239, -INF , PT ;  /* 0xff800000ef00780b */ /* 0x000fc60003f1d000 */
[----:B------:R1:W3:Y:S01]  /*9590*/  MUFU.EX2 R251, R2 ;  /* 0x0000000200fb7308 */ /* 0x0002e20000000800 */
[----:B------:R-:W-:Y:S01]  /*95a0*/  FADD.FTZ R5, R103, -R5 ;  /* 0x8000000567057221 */ /* 0x000fe20000010000 */
[----:B------:R-:W-:Y:S02]  /*95b0*/  MOV R106, R40 ;  /* 0x00000028006a7202 */ /* 0x000fe40000000f00 */
[----:B------:R-:W-:Y:S01]  /*95c0*/  MOV R40, R14 ;  /* 0x0000000e00287202 */ /* 0x000fe20000000f00 */
[----:B------:R-:W-:-:S03]  /*95d0*/  FMUL.FTZ R5, R5, UR19 ;  /* 0x0000001305057c20 */ /* 0x000fc60008410000 */
[----:B------:R-:W-:Y:S01]  /*95e0*/  MOV R46, R40 ;  /* 0x00000028002e7202 */ /* 0x000fe20000000f00 */
[----:B--2---:R-:W-:Y:S01]  /*95f0*/  FFMA.FTZ R4, R62, UR19, -R3 ;  /* 0x000000133e047c23 */ /* 0x004fe20008010803 */
[----:B------:R2:W4:Y:S01]  /*9600*/  MUFU.EX2 R45, R5 ;  /* 0x00000005002d7308 */ /* 0x0005220000000800 */
[----:B-1----:R-:W-:-:S07]  /*9610*/  FMUL.FTZ R2, R239, UR19 ;  /* 0x00000013ef027c20 */ /* 0x002fce0008410000 */
[----:B------:R1:W5:Y:S01]  /*9620*/  MUFU.EX2 R41, R4 ;  /* 0x0000000400297308 */ /* 0x0003620000000800 */
[----:B---3--:R-:W-:Y:S02]  /*9630*/  F2FP.F16.F32.PACK_AB R8, R251, R252 ;  /* 0x000000fcfb08723e */ /* 0x008fe400000000ff */
[----:B------:R-:W-:-:S05]  /*9640*/  FSEL R2, R2, RZ, P0 ;  /* 0x000000ff02027208 */ /* 0x000fca0000000000 */
[--C-:B------:R-:W-:Y:S01]  /*9650*/  FFMA.FTZ R6, R60, UR19, -R2.reuse ;  /* 0x000000133c067c23 */ /* 0x100fe20008010802 */
[----:B--2---:R-:W-:Y:S01]  /*9660*/  FSEL R5, R245, RZ, P5 ;  /* 0x000000fff5057208 */ /* 0x004fe20002800000 */
[-C--:B----4-:R-:W-:Y:S01]  /*9670*/  FMUL.FTZ R128, R128, R45.reuse ;  /* 0x0000002d80807220 */ /* 0x090fe20000410000 */
[-C--:B------:R-:W-:Y:S01]  /*9680*/  FMUL.FTZ R129, R129, R45.reuse ;  /* 0x0000002d81817220 */ /* 0x080fe20000410000 */
[----:B------:R2:W-:Y:S01]  /*9690*/  MUFU.EX2 R249, R6 ;  /* 0x0000000600f97308 */ /* 0x0005e20000000800 */
[----:B------:R-:W-:Y:S01]  /*96a0*/  FMUL.FTZ R112, R112, R45 ;  /* 0x0000002d70707220 */ /* 0x000fe20000410000 */
[----:B------:R-:W-:Y:S01]  /*96b0*/  FADD.FTZ R5, R104, -R5 ;  /* 0x8000000568057221 */ /* 0x000fe20000010000 */
[----:B------:R-:W-:Y:S01]  /*96c0*/  MOV R104, R15 ;  /* 0x0000000f00687202 */ /* 0x000fe20000000f00 */
[----:B-1----:R-:W-:Y:S01]  /*96d0*/  FFMA.FTZ R4, R101, UR19, -R2 ;  /* 0x0000001365047c23 */ /* 0x002fe20008010802 */
[----:B------:R-:W-:Y:S01]  /*96e0*/  MOV R15, R11 ;  /* 0x0000000b000f7202 */ /* 0x000fe20000000f00 */
[----:B------:R-:W-:Y:S01]  /*96f0*/  FMUL.FTZ R5, R5, UR19 ;  /* 0x0000001305057c20 */ /* 0x000fe20008410000 */
[----:B-----5:R-:W-:Y:S01]  /*9700*/  F2FP.F16.F32.PACK_AB R10, R41, R42 ;  /* 0x0000002a290a723e */ /* 0x020fe200000000ff */
        /* <DEDUP_REMOVED lines=9> */
[----:B--2---:R-:W-:Y:S01]  /*97a0*/  FSEL R6, R246, RZ, P6 ;  /* 0x000000fff6067208 */ /* 0x004fe20003000000 */
[-C--:B------:R-:W-:Y:S01]  /*97b0*/  FMUL.FTZ R157, R157, R45.reuse ;  /* 0x0000002d9d9d7220 */ /* 0x080fe20000410000 */
[----:B------:R-:W2:Y:S01]  /*97c0*/  MUFU.EX2 R14, R5 ;  /* 0x00000005000e7308 */ /* 0x000ea20000000800 */
[-C--:B------:R-:W-:Y:S01]  /*97d0*/  FMUL.FTZ R160, R160, R45.reuse ;  /* 0x0000002da0a07220 */ /* 0x080fe20000410000 */
[-C--:B------:R-:W-:Y:S01]  /*97e0*/  FMUL.FTZ R161, R161, R45.reuse ;  /* 0x0000002da1a17220 */ /* 0x080fe20000410000 */
[----:B------:R-:W-:Y:S01]  /*97f0*/  FADD.FTZ R6, R105, -R6 ;  /* 0x8000000669067221 */ /* 0x000fe20000010000 */
[-C--:B------:R-:W-:Y:S01]  /*9800*/  FMUL.FTZ R172, R172, R45.reuse ;  /* 0x0000002dacac7220 */ /* 0x080fe20000410000 */
[-C--:B------:R-:W-:Y:S01]  /*9810*/  FMUL.FTZ R173, R173, R45.reuse ;  /* 0x0000002dadad7220 */ /* 0x080fe20000410000 */
[--C-:B-1----:R-:W-:Y:S01]  /*9820*/  FFMA.FTZ R4, R66, UR19, -R2.reuse ;  /* 0x0000001342047c23 */ /* 0x102fe20008010802 */
[----:B------:R-:W-:Y:S01]  /*9830*/  FMUL.FTZ R6, R6, UR19 ;  /* 0x0000001306067c20 */ /* 0x000fe20008410000 */
[-C--:B------:R-:W-:Y:S01]  /*9840*/  FMUL.FTZ R72, R72, R45.reuse ;  /* 0x0000002d48487220 */ /* 0x080fe20000410000 */
[-C--:B------:R-:W-:Y:S01]  /*9850*/  FMUL.FTZ R73, R73, R45.reuse ;  /* 0x0000002d49497220 */ /* 0x080fe20000410000 */
[----:B------:R1:W3:Y:S01]  /*9860*/  MUFU.EX2 R248, R4 ;  /* 0x0000000400f87308 */ /* 0x0002e20000000800 */
[-C--:B------:R-:W-:Y:S01]  /*9870*/  FMUL.FTZ R76, R76, R45.reuse ;  /* 0x0000002d4c4c7220 */ /* 0x080fe20000410000 */
[-C--:B------:R-:W-:Y:S01]  /*9880*/  FMUL.FTZ R77, R77, R45.reuse ;  /* 0x0000002d4d4d7220 */ /* 0x080fe20000410000 */
[-C--:B------:R-:W-:Y:S01]  /*9890*/  FMUL.FTZ R88, R88, R45.reuse ;  /* 0x0000002d58587220 */ /* 0x080fe20000410000 */
[-C--:B------:R-:W-:Y:S01]  /*98a0*/  FMUL.FTZ R89, R89, R45.reuse ;  /* 0x0000002d59597220 */ /* 0x080fe20000410000 */
[-C--:B------:R-:W-:Y:S01]  /*98b0*/  FMUL.FTZ R92, R92, R45.reuse ;  /* 0x0000002d5c5c7220 */ /* 0x080fe20000410000 */
[----:B------:R-:W-:Y:S01]  /*98c0*/  FMUL.FTZ R93, R93, R45 ;  /* 0x0000002d5d5d7220 */ /* 0x000fe20000410000 */
[-C--:B--2---:R-:W-:Y:S01]  /*98d0*/  FMUL.FTZ R126, R126, R14.reuse ;  /* 0x0000000e7e7e7220 */ /* 0x084fe20000410000 */
        /* <DEDUP_REMOVED lines=10> */
[----:B---3--:R-:W-:Y:S01]  /*9980*/  F2FP.F16.F32.PACK_AB R9, R248, R247 ;  /* 0x000000f7f809723e */ /* 0x008fe200000000ff */
[-C--:B------:R-:W-:Y:S01]  /*9990*/  FMUL.FTZ R154, R154, R14.reuse ;  /* 0x0000000e9a9a7220 */ /* 0x080fe20000410000 */
[-C--:B------:R-:W-:Y:S01]  /*99a0*/  FMUL.FTZ R155, R155, R14.reuse ;  /* 0x0000000e9b9b7220 */ /* 0x080fe20000410000 */
[----:B------:R1:W2:Y:S01]  /*99b0*/  MUFU.EX2 R250, R4 ;  /* 0x0000000400fa7308 */ /* 0x0002a20000000800 */
[-C--:B------:R-:W-:Y:S01]  /*99c0*/  FMUL.FTZ R166, R166, R14.reuse ;  /* 0x0000000ea6a67220 */ /* 0x080fe20000410000 */
[-C--:B------:R-:W-:Y:S01]  /*99d0*/  FMUL.FTZ R167, R167, R14.reuse ;  /* 0x0000000ea7a77220 */ /* 0x080fe20000410000 */
[-C--:B------:R-:W-:Y:S01]  /*99e0*/  FMUL.FTZ R170, R170, R14.reuse ;  /* 0x0000000eaaaa7220 */ /* 0x080fe20000410000 */
[-C--:B------:R-:W-:Y:S01]  /*99f0*/  FMUL.FTZ R171, R171, R14.reuse ;  /* 0x0000000eabab7220 */ /* 0x080fe20000410000 */
[----:B------:R-:W-:Y:S01]  /*9a00*/  MOV R105, R43 ;  /* 0x0000002b00697202 */ /* 0x000fe20000000f00 */
        /* <DEDUP_REMOVED lines=8> */
[----:B-1----:R-:W-:-:S02]  /*9a90*/  FSEL R4, R239, RZ, P0 ;  /* 0x000000ffef047208 */ /* 0x002fc40000000000 */
[----:B--2---:R-:W-:Y:S02]  /*9aa0*/  F2FP.F16.F32.PACK_AB R11, R249, R250 ;  /* 0x000000faf90b723e */ /* 0x004fe400000000ff */
[----:B------:R-:W-:Y:S01]  /*9ab0*/  PLOP3.LUT P0, PT, PT, PT, UP0, 0x40, 0x0 ;  /* 0x000000000000781c */ /* 0x000fe20003f0e808 */
[----:B------:R-:W-:-:S04]  /*9ac0*/  FADD.FTZ R4, R102, -R4 ;  /* 0x8000000466047221 */ /* 0x000fc80000010000 */
[----:B------:R-:W-:-:S04]  /*9ad0*/  FMUL.FTZ R4, R4, UR19 ;  /* 0x0000001304047c20 */ /* 0x000fc80008410000 */
[----:B------:R-:W1:Y:S02]  /*9ae0*/  MUFU.EX2 R44, R4 ;  /* 0x00000004002c7308 */ /* 0x000e640000000800 */
[-C--:B-1----:R-:W-:Y:S01]  /*9af0*/  FMUL.FTZ R130, R130, R44.reuse ;  /* 0x0000002c82827220 */ /* 0x082fe20000410000 */
[-C--:B------:R-:W-:Y:S01]  /*9b00*/  FMUL.FTZ R131, R131, R44.reuse ;  /* 0x0000002c83837220 */ /* 0x080fe20000410000 */
[--C-:B------:R-:W-:Y:S01]  /*9b10*/  FFMA.FTZ R4, R67, UR19, -R12.reuse ;  /* 0x0000001343047c23 */ /* 0x100fe2000801080c */
[-C--:B------:R-:W-:Y:S01]  /*9b20*/  FMUL.FTZ R114, R114, R44.reuse ;  /* 0x0000002c72727220 */ /* 0x080fe20000410000 */
[-C--:B------:R-:W-:Y:S01]  /*9b30*/  FMUL.FTZ R115, R115, R44.reuse ;  /* 0x0000002c73737220 */ /* 0x080fe20000410000 */
[-C--:B------:R-:W-:Y:S01]  /*9b40*/  FMUL.FTZ R122, R122, R44.reuse ;  /* 0x0000002c7a7a7220 */ /* 0x080fe20000410000 */
[----:B------:R1:W-:Y:S01]  /*9b50*/  MUFU.EX2 R243, R4 ;  /* 0x0000000400f37308 */ /* 0x0003e20000000800 */
[-C--:B------:R-:W-:Y:S01]  /*9b60*/  FMUL.FTZ R123, R123, R44.reuse ;  /* 0x0000002c7b7b7220 */ /* 0x080fe20000410000 */
[C---:B------:R-:W-:Y:S01]  /*9b70*/  HMMA.16816.F32 R56, R8.reuse, R20, R128 ;  /* 0x000000140838723c */ /* 0x040fe20000001880 */
[-C--:B------:R-:W-:Y:S01]  /*9b80*/  FMUL.FTZ R142, R142, R44.reuse ;  /* 0x0000002c8e8e7220 */ /* 0x080fe20000410000 */
[-C--:B------:R-:W-:Y:S01]  /*9b90*/  FMUL.FTZ R143, R143, R44.reuse ;  /* 0x0000002c8f8f7220 */ /* 0x080fe20000410000 */
[-C--:B------:R-:W-:Y:S01]  /*9ba0*/  FMUL.FTZ R146, R146, R44.reuse ;  /* 0x0000002c92927220 */ /* 0x080fe20000410000 */
[-C--:B------:R-:W-:Y:S01]  /*9bb0*/  FMUL.FTZ R147, R147, R44.reuse ;  /* 0x0000002c93937220 */ /* 0x080fe20000410000 */
[-C--:B------:R-:W-:Y:S01]  /*9bc0*/  FMUL.FTZ R158, R158, R44.reuse ;  /* 0x0000002c9e9e7220 */ /* 0x080fe20000410000 */
[-C--:B------:R-:W-:Y:S01]  /*9bd0*/  FMUL.FTZ R159, R159, R44.reuse ;  /* 0x0000002c9f9f7220 */ /* 0x080fe20000410000 */
[----:B------:R-:W-:Y:S01]  /*9be0*/  MOV R130, R15 ;  /* 0x0000000f00827202 */ /* 0x000fe20000000f00 */
[-C--:B------:R-:W-:Y:S01]  /*9bf0*/  FMUL.FTZ R162, R162, R44.reuse ;  /* 0x0000002ca2a27220 */ /* 0x080fe20000410000 */
[----:B------:R-:W2:Y:S01]  /*9c00*/  MUFU.EX2 R15, R6 ;  /* 0x00000006000f7308 */ /* 0x000ea20000000800 */
        /* <DEDUP_REMOVED lines=12> */
[----:B------:R-:W-:Y:S01]  /*9cd0*/  HMMA.16816.F32 R112, R8, R16, R112 ;  /* 0x000000100870723c */ /* 0x000fe20000001870 */
[----:B------:R-:W-:-:S02]  /*9ce0*/  MOV R129, R212 ;  /* 0x000000d400817202 */ /* 0x000fc40000000f00 */
[----:B------:R1:W-:Y:S01]  /*9cf0*/  MUFU.EX2 R242, R4 ;  /* 0x0000000400f27308 */ /* 0x0003e20000000800 */
[----:B------:R-:W-:Y:S01]  /*9d00*/  MOV R131, R211 ;  /* 0x000000d300837202 */ /* 0x000fe20000000f00 */
[----:B--2---:R-:W-:Y:S01]  /*9d10*/  FMUL.FTZ R124, R124, R15 ;  /* 0x0000000f7c7c7220 */ /* 0x004fe20000410000 */
[C---:B------:R-:W-:Y:S01]  /*9d20*/  HMMA.16816.F32 R120, R8.reuse, R18, R120 ;  /* 0x000000120878723c */ /* 0x040fe20000001878 */
[----:B------:R-:W-:Y:S01]  /*9d30*/  MOV R128, R53 ;  /* 0x0000003500807202 */ /* 0x000fe20000000f00 */
[----:B------:R-:W-:Y:S01]  /*9d40*/  FMUL.FTZ R125, R125, R15 ;  /* 0x0000000f7d7d7220 */ /* 0x000fe20000410000 */
[----:B------:R-:W-:Y:S01]  /*9d50*/  F2FP.F16.F32.PACK_AB R5, R129, R131 ;  /* 0x000000838105723e */ /* 0x000fe200000000ff */
[-C--:B------:R-:W-:Y:S01]  /*9d60*/  FMUL.FTZ R136, R136, R15.reuse ;  /* 0x0000000f88887220 */ /* 0x080fe20000410000 */
[----:B------:R-:W-:Y:S01]  /*9d70*/  F2FP.F16.F32.PACK_AB R6, R13, R128 ;  /* 0x000000800d06723e */ /* 0x000fe200000000ff */
[C---:B------:R-:W-:Y:S01]  /*9d80*/  HMMA.16816.F32 R140, R8.reuse, R22, R140 ;  /* 0x00000016088c723c */ /* 0x040fe2000000188c */
[----:B------:R-:W-:Y:S01]  /*9d90*/  F2FP.F16.F32.PACK_AB R7, R243, R38 ;  /* 0x00000026f307723e */ /* 0x000fe200000000ff */
[-C--:B------:R-:W-:Y:S01]  /*9da0*/  FMUL.FTZ R137, R137, R15.reuse ;  /* 0x0000000f89897220 */ /* 0x080fe20000410000 */
[-C--:B------:R-:W-:Y:S01]  /*9db0*/  FMUL.FTZ R116, R116, R15.reuse ;  /* 0x0000000f74747220 */ /* 0x080fe20000410000 */
[-C--:B------:R-:W-:Y:S01]  /*9dc0*/  FMUL.FTZ R117, R117, R15.reuse ;  /* 0x0000000f75757220 */ /* 0x080fe20000410000 */
[-C--:B------:R-:W-:Y:S01]  /*9dd0*/  FMUL.FTZ R132, R132, R15.reuse ;  /* 0x0000000f84847220 */ /* 0x080fe20000410000 */
[C---:B------:R-:W-:Y:S01]  /*9de0*/  HMMA.16816.F32 R144, R8.reuse, R24, R144 ;  /* 0x000000180890723c */ /* 0x040fe20000001890 */
[----:B------:R-:W-:Y:S01]  /*9df0*/  FMUL.FTZ R133, R133, R15 ;  /* 0x0000000f85857220 */ /* 0x000fe20000410000 */
[----:B-1----:R-:W-:Y:S01]  /*9e00*/  FFMA.FTZ R4, R107, UR19, -R3 ;  /* 0x000000136b047c23 */ /* 0x002fe20008010803 */
[----:B------:R-:W-:Y:S01]  /*9e10*/  MOV R107, R213 ;  /* 0x000000d5006b7202 */ /* 0x000fe20000000f00 */
[-C--:B------:R-:W-:Y:S01]  /*9e20*/  FMUL.FTZ R148, R148, R15.reuse ;  /* 0x0000000f94947220 */ /* 0x080fe20000410000 */
[-C--:B------:R-:W-:Y:S01]  /*9e30*/  FMUL.FTZ R149, R149, R15.reuse ;  /* 0x0000000f95957220 */ /* 0x080fe20000410000 */
[C---:B------:R-:W-:Y:S01]  /*9e40*/  HMMA.16816.F32 R156, R8.reuse, R26, R156 ;  /* 0x0000001a089c723c */ /* 0x040fe2000000189c */
[----:B------:R1:W-:Y:S01]  /*9e50*/  MUFU.EX2 R241, R4 ;  /* 0x0000000400f17308 */ /* 0x0003e20000000800 */
        /* <DEDUP_REMOVED lines=15> */
[----:B------:R-:W-:Y:S01]  /*9f50*/  FMUL.FTZ R97, R97, R15 ;  /* 0x0000000f61617220 */ /* 0x000fe20000410000 */
[----:B------:R-:W-:Y:S01]  /*9f60*/  HMMA.16816.F32 R72, R8, R32, R72 ;  /* 0x000000200848723c */ /* 0x000fe20000001848 */
[----:B-1----:R-:W-:-:S05]  /*9f70*/  F2FP.F16.F32.PACK_AB R4, R107, R47 ;  /* 0x0000002f6b04723e */ /* 0x002fca00000000ff */
[C---:B------:R-:W-:Y:S06]  /*9f80*/  HMMA.16816.F32 R76, R8.reuse, R34, R76 ;  /* 0x00000022084c723c */ /* 0x040fec000000184c */
[C---:B------:R-:W-:Y:S06]  /*9f90*/  HMMA.16816.F32 R88, R8.reuse, R48, R88 ;  /* 0x000000300858723c */ /* 0x040fec0000001858 */
[----:B------:R-:W-:Y:S06]  /*9fa0*/  HMMA.16816.F32 R92, R8, R50, R92 ;  /* 0x00000032085c723c */ /* 0x000fec000000185c */
[----:B------:R-:W-:Y:S01]  /*9fb0*/  HMMA.16816.F32 R60, R4, R18, R124 ;  /* 0x00000012043c723c */ /* 0x000fe2000000187c */
[----:B------:R-:W-:Y:S01]  /*9fc0*/  FFMA.FTZ R8, R108, UR19, -R3 ;  /* 0x000000136c087c23 */ /* 0x000fe20008010803 */
[----:B------:R-:W-:-:S03]  /*9fd0*/  MOV R108, R38 ;  /* 0x00000026006c7202 */ /* 0x000fc60000000f00 */
[----:B------:R1:W2:Y:S01]  /*9fe0*/  MUFU.EX2 R240, R8 ;  /* 0x0000000800f07308 */ /* 0x0002a20000000800 */
[C---:B------:R-:W-:Y:S01]  /*9ff0*/  HMMA.16816.F32 R64, R4.reuse, R22, R136 ;  /* 0x000000160440723c */ /* 0x040fe20000001888 */
[----:B------:R-:W-:Y:S02]  /*a000*/  MOV R127, R42 ;  /* 0x0000002a007f7202 */ /* 0x000fe40000000f00 */
[----:B------:R-:W-:Y:S02]  /*a010*/  MOV R126, R41 ;  /* 0x00000029007e7202 */ /* 0x000fe40000000f00 */
[----:B------:R-:W-:Y:S01]  /*a020*/  MOV R125, R39 ;  /* 0x00000027007d7202 */ /* 0x000fe20000000f00 */
[----:B------:R-:W-:Y:S01]  /*a030*/  HMMA.16816.F32 R116, R4, R16, R116 ;  /* 0x000000100474723c */ /* 0x000fe20000001874 */
[----:B------:R-:W-:Y:S01]  /*a040*/  MOV R124, R37 ;  /* 0x00000025007c7202 */ /* 0x000fe20000000f00 */
[----:B------:R-:W-:Y:S01]  /*a050*/  LDSM.16.MT88.4 R16, [R226+0x9400] ;  /* 0x00940000e210783b */ /* 0x000fe20000004200 */
[----:B------:R-:W-:-:S03]  /*a060*/  MOV R139, R36 ;  /* 0x00000024008b7202 */ /* 0x000fc60000000f00 */
[C---:B------:R-:W-:Y:S01]  /*a070*/  HMMA.16816.F32 R132, R4.reuse, R20, R132 ;  /* 0x000000140484723c */ /* 0x040fe20000001884 */
[----:B------:R-:W-:Y:S01]  /*a080*/  LDSM.16.MT88.4 R20, [R224+0xa400] ;  /* 0x00a40000e014783b */ /* 0x000fe20000004200 */
[----:B------:R-:W-:Y:S01]  /*a090*/  F2FP.F16.F32.PACK_AB R10, R104, R139 ;  /* 0x0000008b680a723e */ /* 0x000fe200000000ff */
[--C-:B-1----:R-:W-:Y:S02]  /*a0a0*/  FFMA.FTZ R8, R52, UR19, -R3.reuse ;  /* 0x0000001334087c23 */ /* 0x102fe40008010803 */
[----:B------:R-:W-:Y:S01]  /*a0b0*/  LDSM.16.MT88.4 R36, [R224+0xb400] ;  /* 0x00b40000e024783b */ /* 0x000fe20000004200 */
[C---:B------:R-:W-:Y:S01]  /*a0c0*/  HMMA.16816.F32 R148, R4.reuse, R24, R148 ;  /* 0x000000180494723c */ /* 0x040fe20000001894 */
[----:B------:R1:W-:Y:S02]  /*a0d0*/  MUFU.EX2 R223, R8 ;  /* 0x0000000800df7308 */ /* 0x0003e40000000800 */
[----:B------:R-:W-:Y:S03]  /*a0e0*/  LDSM.16.MT88.4 R40, [R226+0xb400] ;  /* 0x00b40000e228783b */ /* 0x000fe60000004200 */
[C---:B------:R-:W-:Y:S01]  /*a0f0*/  HMMA.16816.F32 R152, R4.reuse, R26, R152 ;  /* 0x0000001a0498723c */ /* 0x040fe20000001898 */
[----:B------:R-:W3:Y:S05]  /*a100*/  LDSM.16.MT88.4 R24, [R224+0x9400] ;  /* 0x00940000e018783b */ /* 0x000eea0000004200 */
[C---:B------:R-:W-:Y:S06]  /*a110*/  HMMA.16816.F32 R164, R4.reuse, R28, R164 ;  /* 0x0000001c04a4723c */ /* 0x040fec00000018a4 */
[C---:B------:R-:W-:Y:S01]  /*a120*/  HMMA.16816.F32 R168, R4.reuse, R30, R168 ;  /* 0x0000001e04a8723c */ /* 0x040fe200000018a8 */
[----:B-1----:R-:W-:Y:S01]  /*a130*/  FFMA.FTZ R8, R109, UR19, -R3 ;  /* 0x000000136d087c23 */ /* 0x002fe20008010803 */
[----:B------:R-:W1:Y:S03]  /*a140*/  LDSM.16.MT88.4 R28, [R226+0xa400] ;  /* 0x00a40000e21c783b */ /* 0x000e660000004200 */
[----:B------:R4:W5:Y:S01]  /*a150*/  MUFU.EX2 R222, R8 ;  /* 0x0000000800de7308 */ /* 0x0009620000000800 */
[C---:B------:R-:W-:Y:S06]  /*a160*/  HMMA.16816.F32 R68, R4.reuse, R32, R68 ;  /* 0x000000200444723c */ /* 0x040fec0000001844 */
[C---:B------:R-:W-:Y:S01]  /*a170*/  HMMA.16816.F32 R80, R4.reuse, R34, R80 ;  /* 0x000000220450723c */ /* 0x040fe20000001850 */
[----:B------:R-:W-:Y:S05]  /*a180*/  LDSM.16.MT88.4 R32, [R226+0x9800] ;  /* 0x00980000e220783b */ /* 0x000fea0000004200 */
[----:B------:R-:W-:Y:S01]  /*a190*/  HMMA.16816.F32 R84, R4, R48, R84 ;  /* 0x000000300454723c */ /* 0x000fe20000001854 */
[----:B----4-:R-:W-:-:S05]  /*a1a0*/  FFMA.FTZ R8, R110, UR19, -R2 ;  /* 0x000000136e087c23 */ /* 0x010fca0008010802 */
[----:B------:R-:W-:Y:S01]  /*a1b0*/  HMMA.16816.F32 R96, R4, R50, R96 ;  /* 0x000000320460723c */ /* 0x000fe20000001860 */
[----:B------:R4:W-:Y:S06]  /*a1c0*/  MUFU.EX2 R221, R8 ;  /* 0x0000000800dd7308 */ /* 0x0009ec0000000800 */
[----:B--2---:R-:W-:Y:S02]  /*a1d0*/  F2FP.F16.F32.PACK_AB R4, R240, R241 ;  /* 0x000000f1f004723e */ /* 0x004fe400000000ff */
[----:B-----5:R-:W-:Y:S01]  /*a1e0*/  F2FP.F16.F32.PACK_AB R6, R222, R223 ;  /* 0x000000dfde06723e */ /* 0x020fe200000000ff */
[----:B----4-:R-:W-:-:S04]  /*a1f0*/  FFMA.FTZ R8, R111, UR19, -R2 ;  /* 0x000000136f087c23 */ /* 0x010fc80008010802 */
        /* <DEDUP_REMOVED lines=15> */
[C---:B------:R-:W-:Y:S06]  /*a2f0*/  HMMA.16816.F32 R144, R4.reuse, R20, R144 ;  /* 0x000000140490723c */ /* 0x040fec0000001890 */
[C---:B------:R-:W-:Y:S06]  /*a300*/  HMMA.16816.F32 R156, R4.reuse, R22, R156 ;  /* 0x00000016049c723c */ /* 0x040fec000000189c */
[----:B-1----:R-:W-:Y:S01]  /*a310*/  HMMA.16816.F32 R160, R4, R28, R160 ;  /* 0x0000001c04a0723c */ /* 0x002fe200000018a0 */
[----:B--2---:R-:W-:-:S05]  /*a320*/  FFMA.FTZ R8, R55, UR19, -R12 ;  /* 0x0000001337087c23 */ /* 0x004fca000801080c */
[C---:B------:R-:W-:Y:S01]  /*a330*/  HMMA.16816.F32 R52, R4.reuse, R26, R120 ;  /* 0x0000001a0434723c */ /* 0x040fe20000001878 */
[----:B------:R1:W2:Y:S05]  /*a340*/  MUFU.EX2 R215, R8 ;  /* 0x0000000800d77308 */ /* 0x0002aa0000000800 */
[C---:B------:R-:W-:Y:S06]  /*a350*/  HMMA.16816.F32 R172, R4.reuse, R30, R172 ;  /* 0x0000001e04ac723c */ /* 0x040fec00000018ac */
[C---:B------:R-:W-:Y:S06]  /*a360*/  HMMA.16816.F32 R72, R4.reuse, R36, R72 ;  /* 0x000000240448723c */ /* 0x040fec0000001848 */
[----:B------:R-:W-:Y:S01]  /*a370*/  HMMA.16816.F32 R76, R4, R38, R76 ;  /* 0x00000026044c723c */ /* 0x000fe2000000184c */
[----:B-1----:R-:W-:-:S02]  /*a380*/  F2FP.F16.F32.PACK_AB R8, R124, R125 ;  /* 0x0000007d7c08723e */ /* 0x002fc400000000ff */
[----:B--2---:R-:W-:-:S03]  /*a390*/  F2FP.F16.F32.PACK_AB R11, R215, R217 ;  /* 0x000000d9d70b723e */ /* 0x004fc600000000ff */
[C---:B------:R-:W-:Y:S06]  /*a3a0*/  HMMA.16816.F32 R88, R4.reuse, R40, R88 ;  /* 0x000000280458723c */ /* 0x040fec0000001858 */
[----:B------:R-:W-:Y:S06]  /*a3b0*/  HMMA.16816.F32 R100, R4, R42, R92 ;  /* 0x0000002a0464723c */ /* 0x000fec000000185c */
[----:B------:R-:W-:Y:S01]  /*a3c0*/  HMMA.16816.F32 R148, R8, R20, R148 ;  /* 0x000000140894723c */ /* 0x000fe20000001894 */
[----:B------:R-:W-:-:S04]  /*a3d0*/  FFMA.FTZ R4, R181, UR19, -R0 ;  /* 0x00000013b5047c23 */ /* 0x000fc80008010800 */
[----:B------:R1:W-:Y:S01]  /*a3e0*/  MUFU.EX2 R214, R4 ;  /* 0x0000000400d67308 */ /* 0x0003e20000000800 */
[C---:B------:R-:W-:Y:S01]  /*a3f0*/  HMMA.16816.F32 R152, R8.reuse, R22, R152 ;  /* 0x000000160898723c */ /* 0x040fe20000001898 */
[----:B------:R-:W2:Y:S05]  /*a400*/  LDSM.16.MT88.4 R20, [R226+0xb800] ;  /* 0x00b80000e214783b */ /* 0x000eaa0000004200 */
[C---:B------:R-:W-:Y:S06]  /*a410*/  HMMA.16816.F32 R116, R8.reuse, R24, R116 ;  /* 0x000000180874723c */ /* 0x040fec0000001874 */
[----:B------:R-:W-:Y:S01]  /*a420*/  HMMA.16816.F32 R60, R8, R26, R60 ;  /* 0x0000001a083c723c */ /* 0x000fe2000000183c */
[----:B------:R-:W3:Y:S01]  /*a430*/  LDSM.16.MT88.4 R24, [R224+0x9800] ;  /* 0x00980000e018783b */ /* 0x000ee20000004200 */
[----:B-1----:R-:W-:-:S04]  /*a440*/  FFMA.FTZ R4, R183, UR19, -R0 ;  /* 0x00000013b7047c23 */ /* 0x002fc80008010800 */
[C---:B------:R-:W-:Y:S01]  /*a450*/  HMMA.16816.F32 R132, R8.reuse, R16, R132 ;  /* 0x000000100884723c */ /* 0x040fe20000001884 */
[----:B------:R1:W-:Y:S05]  /*a460*/  MUFU.EX2 R213, R4 ;  /* 0x0000000400d57308 */ /* 0x0003ea0000000800 */
[C---:B------:R-:W-:Y:S01]  /*a470*/  HMMA.16816.F32 R64, R8.reuse, R18, R64 ;  /* 0x000000120840723c */ /* 0x040fe20000001840 */
[----:B------:R-:W-:Y:S05]  /*a480*/  LDSM.16.MT88.4 R16, [R224+0xb800] ;  /* 0x00b80000e010783b */ /* 0x000fea0000004200 */
[C---:B------:R-:W-:Y:S06]  /*a490*/  HMMA.16816.F32 R164, R8.reuse, R28, R164 ;  /* 0x0000001c08a4723c */ /* 0x040fec00000018a4 */
[C---:B------:R-:W-:Y:S01]  /*a4a0*/  HMMA.16816.F32 R168, R8.reuse, R30, R168 ;  /* 0x0000001e08a8723c */ /* 0x040fe200000018a8 */
[--C-:B-1----:R-:W-:Y:S01]  /*a4b0*/  FFMA.FTZ R4, R188, UR19, -R3.reuse ;  /* 0x00000013bc047c23 */ /* 0x102fe20008010803 */
[----:B------:R-:W1:Y:S03]  /*a4c0*/  LDSM.16.MT88.4 R28, [R224+0xa800] ;  /* 0x00a80000e01c783b */ /* 0x000e660000004200 */
[----:B------:R4:W-:Y:S01]  /*a4d0*/  MUFU.EX2 R212, R4 ;  /* 0x0000000400d47308 */ /* 0x0009e20000000800 */
[C---:B------:R-:W-:Y:S06]  /*a4e0*/  HMMA.16816.F32 R68, R8.reuse, R36, R68 ;  /* 0x000000240844723c */ /* 0x040fec0000001844 */
[C---:B------:R-:W-:Y:S01]  /*a4f0*/  HMMA.16816.F32 R92, R8.reuse, R38, R80 ;  /* 0x00000026085c723c */ /* 0x040fe20000001850 */
[----:B------:R-:W5:Y:S04]  /*a500*/  LDSM.16.MT88.4 R36, [R226+0xa800] ;  /* 0x00a80000e224783b */ /* 0x000f680000004200 */
[----:B------:R-:W-:Y:S01]  /*a510*/  LDSM.16.MT88.4 R80, [R224+0xbc00] ;  /* 0x00bc0000e050783b */ /* 0x000fe20000004200 */
[----:B------:R-:W-:Y:S01]  /*a520*/  HMMA.16816.F32 R84, R8, R40, R84 ;  /* 0x000000280854723c */ /* 0x000fe20000001854 */
[----:B----4-:R-:W-:-:S05]  /*a530*/  FFMA.FTZ R4, R179, UR19, -R3 ;  /* 0x00000013b3047c23 */ /* 0x010fca0008010803 */
[----:B------:R-:W-:Y:S01]  /*a540*/  HMMA.16816.F32 R96, R8, R42, R96 ;  /* 0x0000002a0860723c */ /* 0x000fe20000001860 */
[----:B------:R4:W-:Y:S06]  /*a550*/  MUFU.EX2 R211, R4 ;  /* 0x0000000400d37308 */ /* 0x0009ec0000000800 */
[----:B------:R-:W-:Y:S01]  /*a560*/  FFMA.FTZ R8, R192, UR19, -R0 ;  /* 0x00000013c0087c23 */ /* 0x000fe20008010800 */
[----:B------:R-:W-:-:S03]  /*a570*/  MOV R192, R108 ;  /* 0x0000006c00c07202 */ /* 0x000fc60000000f00 */
[----:B------:R2:W-:Y:S01]  /*a580*/  MUFU.EX2 R111, R8 ;  /* 0x00000008006f7308 */ /* 0x0005e20000000800 */
[----:B----4-:R-:W-:-:S07]  /*a590*/  FFMA.FTZ R4, R180, UR19, -R3 ;  /* 0x00000013b4047c23 */ /* 0x010fce0008010803 */
[----:B------:R4:W-:Y:S01]  /*a5a0*/  MUFU.EX2 R188, R4 ;  /* 0x0000000400bc7308 */ /* 0x0009e20000000800 */
[----:B--2---:R-:W-:Y:S01]  /*a5b0*/  FFMA.FTZ R8, R190, UR19, -R0 ;  /* 0x00000013be087c23 */ /* 0x004fe20008010800 */
[----:B------:R-:W-:-:S06]  /*a5c0*/  MOV R190, R128 ;  /* 0x0000008000be7202 */ /* 0x000fcc0000000f00 */
[----:B------:R2:W-:Y:S01]  /*a5d0*/  MUFU.EX2 R110, R8 ;  /* 0x00000008006e7308 */ /* 0x0005e20000000800 */
[----:B----4-:R-:W-:-:S07]  /*a5e0*/  FFMA.FTZ R4, R182, UR19, -R3 ;  /* 0x00000013b6047c23 */ /* 0x010fce0008010803 */
[----:B------:R4:W3:Y:S01]  /*a5f0*/  MUFU.EX2 R183, R4 ;  /* 0x0000000400b77308 */ /* 0x0008e20000000800 */
[----:B--2---:R-:W-:Y:S01]  /*a600*/  FFMA.FTZ R8, R204, UR19, -R12 ;  /* 0x00000013cc087c23 */ /* 0x004fe2000801080c */
[----:B------:R-:W-:-:S06]  /*a610*/  MOV R204, R129 ;  /* 0x0000008100cc7202 */ /* 0x000fcc0000000f00 */
[----:B------:R2:W-:Y:S01]  /*a620*/  MUFU.EX2 R109, R8 ;  /* 0x00000008006d7308 */ /* 0x0005e20000000800 */
[----:B----4-:R-:W-:Y:S01]  /*a630*/  FFMA.FTZ R4, R184, UR19, -R2 ;  /* 0x00000013b8047c23 */ /* 0x010fe20008010802 */
[----:B---3--:R-:W-:Y:S02]  /*a640*/  F2FP.F16.F32.PACK_AB R6, R183, R188 ;  /* 0x000000bcb706723e */ /* 0x008fe400000000ff */
[----:B------:R-:W-:-:S04]  /*a650*/  MOV R184, R104 ;  /* 0x0000006800b87202 */ /* 0x000fc80000000f00 */
[----:B------:R3:W-:Y:S01]  /*a660*/  MUFU.EX2 R182, R4 ;  /* 0x0000000400b67308 */ /* 0x0007e20000000800 */
[----:B--2---:R-:W-:Y:S01]  /*a670*/  FFMA.FTZ R8, R201, UR19, -R12 ;  /* 0x00000013c9087c23 */ /* 0x004fe2000801080c */
[----:B------:R-:W-:-:S06]  /*a680*/  MOV R201, R107 ;  /* 0x0000006b00c97202 */ /* 0x000fcc0000000f00 */
[----:B------:R2:W4:Y:S01]  /*a690*/  MUFU.EX2 R107, R8 ;  /* 0x00000008006b7308 */ /* 0x0005220000000800 */
[----:B---3--:R-:W-:Y:S01]  /*a6a0*/  FFMA.FTZ R4, R186, UR19, -R2 ;  /* 0x00000013ba047c23 */ /* 0x008fe20008010802 */
[----:B------:R-:W-:Y:S02]  /*a6b0*/  MOV R186, R139 ;  /* 0x0000008b00ba7202 */ /* 0x000fe40000000f00 */
[----:B------:R-:W-:Y:S04]  /*a6c0*/  LDSM.16.MT88.4 R136, [R226+0x9c00] ;  /* 0x009c0000e288783b */ /* 0x000fe80000004200 */
[----:B------:R3:W1:Y:S01]  /*a6d0*/  MUFU.EX2 R181, R4 ;  /* 0x0000000400b57308 */ /* 0x0006620000000800 */
[----:B--2---:R-:W-:Y:S01]  /*a6e0*/  FFMA.FTZ R8, R197, UR19, -R12 ;  /* 0x00000013c5087c23 */ /* 0x004fe2000801080c */
[----:B------:R-:W-:-:S02]  /*a6f0*/  MOV R197, R106 ;  /* 0x0000006a00c57202 */ /* 0x000fc40000000f00 */
[----:B----4-:R-:W-:-:S04]  /*a700*/  F2FP.F16.F32.PACK_AB R9, R107, R109 ;  /* 0x0000006d6b09723e */ /* 0x010fc800000000ff */
[----:B------:R2:W-:Y:S01]  /*a710*/  MUFU.EX2 R106, R8 ;  /* 0x00000008006a7308 */ /* 0x0005e20000000800 */
[----:B---3--:R-:W-:Y:S01]  /*a720*/  FFMA.FTZ R4, R187, UR19, -R2 ;  /* 0x00000013bb047c23 */ /* 0x008fe20008010802 */
[----:B-1----:R-:W-:Y:S02]  /*a730*/  F2FP.F16.F32.PACK_AB R5, R181, R182 ;  /* 0x000000b6b505723e */ /* 0x002fe400000000ff */
[----:B------:R-:W-:-:S04]  /*a740*/  MOV R187, R124 ;  /* 0x0000007c00bb7202 */ /* 0x000fc80000000f00 */
[----:B------:R1:W-:Y:S01]  /*a750*/  MUFU.EX2 R180, R4 ;  /* 0x0000000400b47308 */ /* 0x0003e20000000800 */
[----:B--2---:R-:W-:Y:S01]  /*a760*/  FFMA.FTZ R8, R198, UR19, -R12 ;  /* 0x00000013c6087c23 */ /* 0x004fe2000801080c */
[----:B------:R-:W-:-:S06]  /*a770*/  MOV R198, R105 ;  /* 0x0000006900c67202 */ /* 0x000fcc0000000f00 */
[----:B------:R2:W3:Y:S01]  /*a780*/  MUFU.EX2 R105, R8 ;  /* 0x0000000800697308 */ /* 0x0004e20000000800 */
[----:B-1----:R-:W-:Y:S01]  /*a790*/  FFMA.FTZ R4, R185, UR19, -R2 ;  /* 0x00000013b9047c23 */ /* 0x002fe20008010802 */
[----:B------:R-:W-:-:S06]  /*a7a0*/  MOV R185, R125 ;  /* 0x0000007d00b97202 */ /* 0x000fcc0000000f00 */
[----:B------:R1:W4:Y:S01]  /*a7b0*/  MUFU.EX2 R179, R4 ;  /* 0x0000000400b37308 */ /* 0x0003220000000800 */
[----:B--2---:R-:W-:Y:S02]  /*a7c0*/  F2FP.F16.F32.PACK_AB R8, R213, R214 ;  /* 0x000000d6d508723e */ /* 0x004fe400000000ff */
[----:B---3--:R-:W-:Y:S01]  /*a7d0*/  F2FP.F16.F32.PACK_AB R11, R105, R106 ;  /* 0x0000006a690b723e */ /* 0x008fe200000000ff */
[--C-:B-1----:R-:W-:Y:S01]  /*a7e0*/  FFMA.FTZ R4, R196, UR19, -R0.reuse ;  /* 0x00000013c4047c23 */ /* 0x102fe20008010800 */
[----:B----4-:R-:W-:Y:S02]  /*a7f0*/  F2FP.F16.F32.PACK_AB R7, R179, R180 ;  /* 0x000000b4b307723e */ /* 0x010fe400000000ff */
[----:B------:R-:W-:Y:S01]  /*a800*/  MOV R196, R126 ;  /* 0x0000007e00c47202 */ /* 0x000fe20000000f00 */
[----:B------:R1:W-:Y:S02]  /*a810*/  MUFU.EX2 R178, R4 ;  /* 0x0000000400b27308 */ /* 0x0003e40000000800 */
[--C-:B-1----:R-:W-:Y:S01]  /*a820*/  FFMA.FTZ R4, R189, UR19, -R0.reuse ;  /* 0x00000013bd047c23 */ /* 0x102fe20008010800 */
[----:B------:R-:W-:Y:S01]  /*a830*/  MOV R189, R13 ;  /* 0x0000000d00bd7202 */ /* 0x000fe20000000f00 */
[--C-:B------:R-:W-:Y:S01]  /*a840*/  FFMA.FTZ R13, R191, UR19, -R0.reuse ;  /* 0x00000013bf0d7c23 */ /* 0x100fe20008010800 */
[----:B------:R-:W-:-:S03]  /*a850*/  FFMA.FTZ R0, R193, UR19, -R0 ;  /* 0x00000013c1007c23 */ /* 0x000fc60008010800 */
[----:B------:R1:W2:Y:S01]  /*a860*/  MUFU.EX2 R177, R4 ;  /* 0x0000000400b17308 */ /* 0x0002a20000000800 */
[----:B------:R-:W-:Y:S02]  /*a870*/  MOV R193, R130 ;  /* 0x0000008200c17202 */ /* 0x000fe40000000f00 */
[----:B------:R-:W-:Y:S02]  /*a880*/  MOV R191, R127 ;  /* 0x0000007f00bf7202 */ /* 0x000fe40000000f00 */
[----:B------:R-:W-:Y:S03]  /*a890*/  LDSM.16.MT88.4 R124, [R224+0x9c00] ;  /* 0x009c0000e07c783b */ /* 0x000fe60000004200 */
[----:B------:R3:W-:Y:S08]  /*a8a0*/  MUFU.EX2 R108, R0 ;  /* 0x00000000006c7308 */ /* 0x0007f00000000800 */
[----:B------:R-:W-:Y:S01]  /*a8b0*/  MUFU.EX2 R176, R13 ;  /* 0x0000000d00b07308 */ /* 0x000fe20000000800 */
[----:B-1----:R-:W-:-:S02]  /*a8c0*/  F2FP.F16.F32.PACK_AB R4, R211, R212 ;  /* 0x000000d4d304723e */ /* 0x002fc400000000ff */
[----:B--2---:R-:W-:-:S05]  /*a8d0*/  F2FP.F16.F32.PACK_AB R10, R177, R178 ;  /* 0x000000b2b10a723e */ /* 0x004fca00000000ff */
[----:B------:R-:W-:Y:S01]  /*a8e0*/  HMMA.16816.F32 R40, R4, R22, R100 ;  /* 0x000000160428723c */ /* 0x000fe20000001864 */
[----:B---3--:R-:W-:Y:S01]  /*a8f0*/  FFMA.FTZ R0, R194, UR19, -R12 ;  /* 0x00000013c2007c23 */ /* 0x008fe2000801080c */
[----:B------:R-:W-:-:S03]  /*a900*/  MOV R194, R131 ;  /* 0x0000008300c27202 */ /* 0x000fc60000000f00 */
[----:B------:R1:W-:Y:S01]  /*a910*/  MUFU.EX2 R104, R0 ;  /* 0x0000000000687308 */ /* 0x0003e20000000800 */
[----:B------:R-:W-:Y:S01]  /*a920*/  HMMA.16816.F32 R48, R4, R24, R48 ;  /* 0x000000180430723c */ /* 0x000fe20000001830 */
[----:B------:R-:W-:-:S05]  /*a930*/  MOV R103, R46 ;  /* 0x0000002e00677202 */ /* 0x000fca0000000f00 */
[----:B------:R-:W-:Y:S06]  /*a940*/  HMMA.16816.F32 R52, R4, R26, R52 ;  /* 0x0000001a0434723c */ /* 0x000fec0000001834 */
[----:B------:R-:W-:Y:S01]  /*a950*/  HMMA.16816.F32 R116, R8, R24, R116 ;  /* 0x000000180874723c */ /* 0x000fe20000001874 */
[----:B-1----:R-:W-:Y:S01]  /*a960*/  FFMA.FTZ R0, R202, UR19, -R3 ;  /* 0x00000013ca007c23 */ /* 0x002fe20008010803 */
[----:B------:R-:W-:-:S04]  /*a970*/  MOV R202, R47 ;  /* 0x0000002f00ca7202 */ /* 0x000fc80000000f00 */
[----:B------:R-:W-:Y:S01]  /*a980*/  HMMA.16816.F32 R24, R8, R26, R60 ;  /* 0x0000001a0818723c */ /* 0x000fe2000000183c */
[----:B------:R1:W-:Y:S05]  /*a990*/  MUFU.EX2 R102, R0 ;  /* 0x0000000000667308 */ /* 0x0003ea0000000800 */
[C---:B------:R-:W-:Y:S06]  /*a9a0*/  HMMA.16816.F32 R56, R4.reuse, R32, R56 ;  /* 0x000000200438723c */ /* 0x040fec0000001838 */
[C---:B------:R-:W-:Y:S06]  /*a9b0*/  HMMA.16816.F32 R140, R4.reuse, R34, R140 ;  /* 0x00000022048c723c */ /* 0x040fec000000188c */
[----:B------:R-:W-:Y:S01]  /*a9c0*/  HMMA.16816.F32 R144, R4, R28, R144 ;  /* 0x0000001c0490723c */ /* 0x000fe20000001890 */
[----:B-1----:R-:W-:-:S04]  /*a9d0*/  FFMA.FTZ R0, R199, UR19, -R3 ;  /* 0x00000013c7007c23 */ /* 0x002fc80008010803 */
[----:B------:R1:W2:Y:S01]  /*a9e0*/  MUFU.EX2 R101, R0 ;  /* 0x0000000000657308 */ /* 0x0002a20000000800 */
[C---:B------:R-:W-:Y:S06]  /*a9f0*/  HMMA.16816.F32 R156, R4.reuse, R30, R156 ;  /* 0x0000001e049c723c */ /* 0x040fec000000189c */
[C---:B-----5:R-:W-:Y:S06]  /*aa00*/  HMMA.16816.F32 R160, R4.reuse, R36, R160 ;  /* 0x0000002404a0723c */ /* 0x060fec00000018a0 */
[----:B------:R-:W-:Y:S01]  /*aa10*/  HMMA.16816.F32 R172, R4, R38, R172 ;  /* 0x0000002604ac723c */ /* 0x000fe200000018ac */
[--C-:B-1----:R-:W-:Y:S01]  /*aa20*/  FFMA.FTZ R0, R195, UR19, -R3.reuse ;  /* 0x00000013c3007c23 */ /* 0x102fe20008010803 */
[----:B------:R-:W-:-:S04]  /*aa30*/  FFMA.FTZ R3, R200, UR19, -R3 ;  /* 0x00000013c8037c23 */ /* 0x000fc80008010803 */
[C---:B------:R-:W-:Y:S01]  /*aa40*/  HMMA.16816.F32 R72, R4.reuse, R16, R72 ;  /* 0x000000100448723c */ /* 0x040fe20000001848 */
[----:B------:R1:W-:Y:S05]  /*aa50*/  MUFU.EX2 R100, R0 ;  /* 0x0000000000647308 */ /* 0x0003ea0000000800 */
[C---:B------:R-:W-:Y:S03]  /*aa60*/  HMMA.16816.F32 R76, R4.reuse, R18, R76 ;  /* 0x00000012044c723c */ /* 0x040fe6000000184c */
[----:B------:R3:W-:Y:S03]  /*aa70*/  MUFU.EX2 R63, R3 ;  /* 0x00000003003f7308 */ /* 0x0007e60000000800 */
[----:B------:R-:W-:Y:S01]  /*aa80*/  HMMA.16816.F32 R88, R4, R20, R88 ;  /* 0x000000140458723c */ /* 0x000fe20000001858 */
[----:B------:R-:W4:Y:S05]  /*aa90*/  LDSM.16.MT88.4 R4, [R226+0xbc00] ;  /* 0x00bc0000e204783b */ /* 0x000f2a0000004200 */
[----:B------:R-:W-:Y:S01]  /*aaa0*/  HMMA.16816.F32 R132, R8, R32, R132 ;  /* 0x000000200884723c */ /* 0x000fe20000001884 */
[----:B-1----:R-:W-:-:S04]  /*aab0*/  FFMA.FTZ R0, R203, UR19, -R2 ;  /* 0x00000013cb007c23 */ /* 0x002fc80008010802 */
[----:B------:R1:W-:Y:S01]  /*aac0*/  MUFU.EX2 R62, R0 ;  /* 0x00000000003e7308 */ /* 0x0003e20000000800 */
[----:B------:R-:W-:Y:S01]  /*aad0*/  HMMA.16816.F32 R148, R8, R28, R148 ;  /* 0x0000001c0894723c */ /* 0x000fe20000001894 */
[----:B---3--:R-:W-:-:S05]  /*aae0*/  FFMA.FTZ R3, R198, R45, R252 ;  /* 0x0000002dc6037223 */ /* 0x008fca00000100fc */
[C---:B------:R-:W-:Y:S06]  /*aaf0*/  HMMA.16816.F32 R164, R8.reuse, R36, R164 ;  /* 0x0000002408a4723c */ /* 0x040fec00000018a4 */
[----:B------:R-:W-:Y:S01]  /*ab00*/  HMMA.16816.F32 R68, R8, R16, R68 ;  /* 0x000000100844723c */ /* 0x000fe20000001844 */
[----:B-1----:R-:W-:-:S05]  /*ab10*/  FFMA.FTZ R0, R205, UR19, -R2 ;  /* 0x00000013cd007c23 */ /* 0x002fca0008010802 */
[C---:B------:R-:W-:Y:S01]  /*ab20*/  HMMA.16816.F32 R84, R8.reuse, R20, R84 ;  /* 0x000000140854723c */ /* 0x040fe20000001854 */
[----:B------:R1:W3:Y:S05]  /*ab30*/  MUFU.EX2 R61, R0 ;  /* 0x00000000003d7308 */ /* 0x0002ea0000000800 */
[C---:B------:R-:W-:Y:S06]  /*ab40*/  HMMA.16816.F32 R32, R8.reuse, R34, R64 ;  /* 0x000000220820723c */ /* 0x040fec0000001840 */
[C---:B------:R-:W-:Y:S01]  /*ab50*/  HMMA.16816.F32 R28, R8.reuse, R30, R152 ;  /* 0x0000001e081c723c */ /* 0x040fe20000001898 */
[----:B------:R-:W5:Y:S05]  /*ab60*/  LDSM.16.MT88.4 R152, [R224+0xac00] ;  /* 0x00ac0000e098783b */ /* 0x000f6a0000004200 */
[C---:B------:R-:W-:Y:S01]  /*ab70*/  HMMA.16816.F32 R36, R8.reuse, R38, R168 ;  /* 0x000000260824723c */ /* 0x040fe200000018a8 */
[--C-:B-1----:R-:W-:Y:S01]  /*ab80*/  FFMA.FTZ R0, R206, UR19, -R2.reuse ;  /* 0x00000013ce007c23 */ /* 0x102fe20008010802 */
[----:B------:R-:W-:Y:S01]  /*ab90*/  FFMA.FTZ R2, R207, UR19, -R2 ;  /* 0x00000013cf027c23 */ /* 0x000fe20008010802 */
[----:B------:R-:W1:Y:S02]  /*aba0*/  LDSM.16.MT88.4 R168, [R226+0xac00] ;  /* 0x00ac0000e2a8783b */ /* 0x000e640000004200 */
[----:B------:R4:W-:Y:S01]  /*abb0*/  MUFU.EX2 R60, R0 ;  /* 0x00000000003c7308 */ /* 0x0009e20000000800 */
[C---:B------:R-:W-:Y:S06]  /*abc0*/  HMMA.16816.F32 R16, R8.reuse, R18, R92 ;  /* 0x000000120810723c */ /* 0x040fec000000185c */
[----:B------:R-:W-:Y:S01]  /*abd0*/  HMMA.16816.F32 R20, R8, R22, R96 ;  /* 0x000000160814723c */ /* 0x000fe20000001860 */
[----:B------:R-:W5:Y:S01]  /*abe0*/  MUFU.EX2 R47, R2 ;  /* 0x00000002002f7308 */ /* 0x000f620000000800 */
[----:B--2---:R-:W-:-:S02]  /*abf0*/  F2FP.F16.F32.PACK_AB R92, R101, R102 ;  /* 0x00000066655c723e */ /* 0x004fc400000000ff */
[----:B---3--:R-:W-:Y:S02]  /*ac00*/  F2FP.F16.F32.PACK_AB R93, R61, R62 ;  /* 0x0000003e3d5d723e */ /* 0x008fe400000000ff */
[----:B------:R-:W-:Y:S01]  /*ac10*/  F2FP.F16.F32.PACK_AB R94, R63, R100 ;  /* 0x000000643f5e723e */ /* 0x000fe200000000ff */
[----:B------:R-:W-:Y:S01]  /*ac20*/  FFMA.FTZ R8, R103, R15, R202 ;  /* 0x0000000f67087223 */ /* 0x000fe200000100ca */
[----:B------:R-:W-:Y:S01]  /*ac30*/  F2FP.F16.F32.PACK_AB R96, R111, R176 ;  /* 0x000000b06f60723e */ /* 0x000fe200000000ff */
[----:B----4-:R-:W-:Y:S01]  /*ac40*/  FFMA.FTZ R0, R208, UR19, -R12 ;  /* 0x00000013d0007c23 */ /* 0x010fe2000801080c */
[----:B------:R-:W-:Y:S01]  /*ac50*/  F2FP.F16.F32.PACK_AB R98, R108, R110 ;  /* 0x0000006e6c62723e */ /* 0x000fe200000000ff */
[----:B------:R-:W-:Y:S01]  /*ac60*/  FADD.FTZ R9, R201, R8 ;  /* 0x00000008c9097221 */ /* 0x000fe20000010000 */
[----:B------:R-:W-:Y:S01]  /*ac70*/  MOV R103, R244 ;  /* 0x000000f400677202 */ /* 0x000fe20000000f00 */
[----:B------:R2:W3:Y:S01]  /*ac80*/  MUFU.EX2 R46, R0 ;  /* 0x00000000002e7308 */ /* 0x0004e20000000800 */
[----:B-----5:R-:W-:Y:S01]  /*ac90*/  F2FP.F16.F32.PACK_AB R95, R47, R60 ;  /* 0x0000003c2f5f723e */ /* 0x020fe200000000ff */
[----:B------:R-:W-:-:S04]  /*aca0*/  FFMA.FTZ R2, R197, R44, R247 ;  /* 0x0000002cc5027223 */ /* 0x000fc800000100f7 */
[----:B------:R-:W-:Y:S02]  /*acb0*/  FADD.FTZ R10, R248, R2 ;  /* 0x00000002f80a7221 */ /* 0x000fe40000010000 */
[----:B------:R-:W-:Y:S01]  /*acc0*/  HMMA.16816.F32 R88, R92, R4, R88 ;  /* 0x000000045c58723c */ /* 0x000fe20000001858 */
[----:B--2---:R-:W-:Y:S01]  /*acd0*/  FFMA.FTZ R0, R209, UR19, -R12 ;  /* 0x00000013d1007c23 */ /* 0x004fe2000801080c */
[----:B---3--:R-:W-:-:S04]  /*ace0*/  F2FP.F16.F32.PACK_AB R97, R46, R104 ;  /* 0x000000682e61723e */ /* 0x008fc800000000ff */
[C---:B------:R-:W-:Y:S01]  /*acf0*/  HMMA.16816.F32 R112, R92.reuse, R124, R48 ;  /* 0x0000007c5c70723c */ /* 0x040fe20000001830 */
[----:B------:R2:W-:Y:S05]  /*ad00*/  MUFU.EX2 R13, R0 ;  /* 0x00000000000d7308 */ /* 0x0005ea0000000800 */
[C---:B------:R-:W-:Y:S06]  /*ad10*/  HMMA.16816.F32 R120, R92.reuse, R126, R52 ;  /* 0x0000007e5c78723c */ /* 0x040fec0000001834 */
[C---:B------:R-:W-:Y:S06]  /*ad20*/  HMMA.16816.F32 R128, R92.reuse, R136, R56 ;  /* 0x000000885c80723c */ /* 0x040fec0000001838 */
[----:B------:R-:W-:Y:S01]  /*ad30*/  HMMA.16816.F32 R140, R92, R138, R140 ;  /* 0x0000008a5c8c723c */ /* 0x000fe2000000188c */
[----:B--2---:R-:W-:-:S04]  /*ad40*/  FFMA.FTZ R0, R210, UR19, -R12 ;  /* 0x00000013d2007c23 */ /* 0x004fc8000801080c */
[----:B------:R2:W3:Y:S01]  /*ad50*/  MUFU.EX2 R11, R0 ;  /* 0x00000000000b7308 */ /* 0x0004e20000000800 */
[C---:B------:R-:W-:Y:S06]  /*ad60*/  HMMA.16816.F32 R144, R92.reuse, R152, R144 ;  /* 0x000000985c90723c */ /* 0x040fec0000001890 */
[C---:B------:R-:W-:Y:S06]  /*ad70*/  HMMA.16816.F32 R156, R92.reuse, R154, R156 ;  /* 0x0000009a5c9c723c */ /* 0x040fec000000189c */
[----:B-1----:R-:W-:Y:S01]  /*ad80*/  HMMA.16816.F32 R160, R92, R168, R160 ;  /* 0x000000a85ca0723c */ /* 0x002fe200000018a0 */
[----:B--2---:R-:W-:Y:S01]  /*ad90*/  FFMA.FTZ R0, R193, R14, R194 ;  /* 0x0000000ec1007223 */ /* 0x004fe200000100c2 */
[----:B---3--:R-:W-:-:S04]  /*ada0*/  F2FP.F16.F32.PACK_AB R99, R11, R13 ;  /* 0x0000000d0b63723e */ /* 0x008fc800000000ff */
        /* <DEDUP_REMOVED lines=63> */
[C---:B------:R-:W-:Y:S01]  /*b1a0*/  HMMA.16816.F32 R116, R96.reuse, R124, R116 ;  /* 0x0000007c6074723c */ /* 0x040fe20000001874 */
[----:B------:R1:W-:Y:S01]  /*b1b0*/  STL [R1+0x14], R249 ;  /* 0x000014f901007387 */ /* 0x0003e20000100800 */
[----:B------:R-:W-:Y:S02]  /*b1c0*/  MOV R105, R246 ;  /* 0x000000f600697202 */ /* 0x000fe40000000f00 */
[----:B------:R-:W-:Y:S01]  /*b1d0*/  MOV R102, R239 ;  /* 0x000000ef00667202 */ /* 0x000fe20000000f00 */
        /* <DEDUP_REMOVED lines=15> */
[----:B-1----:R-:W-:-:S15]  /*b2d0*/  @P0 BRA `(.L_x_225) ;  /* 0x0000004c00c80947 */ /* 0x002fde0003800000 */
[----:B------:R-:W2:Y:S04]  /*b2e0*/  LDL.64 R184, [R1+0x20] ;  /* 0x0000200001b87983 */ /* 0x000ea80000100a00 */
[----:B------:R-:W3:Y:S01]  /*b2f0*/  LDL.64 R186, [R1] ;  /* 0x0000000001ba7983 */ /* 0x000ee20000100a00 */
[----:B------:R-:W-:Y:S01]  /*b300*/  UIADD3 UR17, UR18, -0x3, URZ ;  /* 0xfffffffd12117890 */ /* 0x000fe2000fffe03f */
[----:B------:R-:W1:Y:S01]  /*b310*/  @!P4 LDC.64 R4, c[0x0][0x220] ;  /* 0x00008800ff04cb82 */ /* 0x000e620000000a00 */
[----:B------:R-:W-:-:S04]  /*b320*/  DEPBAR.LE SB0, 0x0 ;  /* 0x000080000000791a */ /* 0x000fc80000000000 */
[----:B------:R-:W-:-:S03]  /*b330*/  USHF.R.S32.HI UR4, URZ, 0x1f, UR17 ;  /* 0x0000001f3f047899 */ /* 0x000fc60008011411 */
[----:B------:R-:W-:Y:S01]  /*b340*/  BAR.SYNC.DEFER_BLOCKING 0x0 ;  /* 0x0000000000007b1d */ /* 0x000fe20000010000 */
[----:B------:R-:W-:Y:S02]  /*b350*/  UIMAD.WIDE.U32 UR6, UR17, UR8, URZ ;  /* 0x00000008110672a5 */ /* 0x000fe4000f8e003f */
[----:B------:R-:W-:Y:S02]  /*b360*/  UIMAD UR4, UR4, UR8, URZ ;  /* 0x00000008040472a4 */ /* 0x000fe4000f8e023f */
[----:B------:R-:W-:-:S03]  /*b370*/  UISETP.GT.AND UP0, UPT, UR17, UR12, UPT ;  /* 0x0000000c1100728c */ /* 0x000fc6000bf04270 */
[----:B------:R-:W4:Y:S01]  /*b380*/  @!P3 LDC.64 R12, c[0x0][0x220] ;  /* 0x00008800ff0cbb82 */ /* 0x000f220000000a00 */
[----:B------:R-:W-:Y:S01]  /*b390*/  UIMAD UR4, UR17, UR9, UR4 ;  /* 0x00000009110472a4 */ /* 0x000fe2000f8e0204 */
[----:B------:R-:W-:Y:S02]  /*b3a0*/  IMAD.U32 R2, RZ, RZ, UR6 ;  /* 0x00000006ff027e24 */ /* 0x000fe4000f8e00ff */
[----:B------:R-:W-:Y:S01]  /*b3b0*/  IMAD.U32 R3, RZ, RZ, UR7 ;  /* 0x00000007ff037e24 */ /* 0x000fe2000f8e00ff */
[----:B------:R-:W-:-:S03]  /*b3c0*/  UIADD3 UR4, UR7, UR4, URZ ;  /* 0x0000000407047290 */ /* 0x000fc6000fffe03f */
[----:B------:R-:W5:Y:S03]  /*b3d0*/  @!P2 LDC.64 R10, c[0x0][0x220] ;  /* 0x00008800ff0aab82 */ /* 0x000f660000000a00 */
[----:B------:R-:W-:-:S05]  /*b3e0*/  IMAD.U32 R3, RZ, RZ, UR4 ;  /* 0x00000004ff037e24 */ /* 0x000fca000f8e00ff */
[----:B------:R-:W5:Y:S01]  /*b3f0*/  @!P4 LDC.64 R8, c[0x0][0x220] ;  /* 0x00008800ff08cb82 */ /* 0x000f620000000a00 */
[----:B------:R-:W-:Y:S04]  /*b400*/  @P4 STS [R230+0x9000], RZ ;  /* 0x009000ffe6004388 */ /* 0x000fe80000000800 */
[----:B------:R-:W-:Y:S03]  /*b410*/  @P4 STS [R230+0x9004], RZ ;  /* 0x009004ffe6004388 */ /* 0x000fe60000000800 */
[----:B------:R-:W5:Y:S01]  /*b420*/  @!P3 LDC.64 R6, c[0x0][0x220] ;  /* 0x00008800ff06bb82 */ /* 0x000f620000000a00 */
[----:B------:R-:W-:Y:S07]  /*b430*/  @P4 STS.64 [R230+0x9008], RZ ;  /* 0x009008ffe6004388 */ /* 0x000fee0000000a00 */
[----:B------:R-:W5:Y:S01]  /*b440*/  @!P2 LDC.64 R14, c[0x0][0x220] ;  /* 0x00008800ff0eab82 */ /* 0x000f620000000a00 */
[----:B--2---:R-:W-:-:S04]  /*b450*/  LEA R0, P0, R2, R184, 0x6 ;  /* 0x000000b802007211 */ /* 0x004fc800078030ff */
[----:B---3--:R-:W-:Y:S02]  /*b460*/  LEA.HI.X R3, R2, R187, R3, 0x6, P0 ;  /* 0x000000bb02037211 */ /* 0x008fe400000f3403 */
[C---:B-1----:R-:W-:Y:S02]  /*b470*/  @!P4 LEA R4, P0, R0.reuse, R4, 0x1 ;  /* 0x000000040004c211 */ /* 0x042fe400078008ff */
[C---:B----4-:R-:W-:Y:S02]  /*b480*/  @!P3 LEA R12, P1, R0.reuse, R12, 0x1 ;  /* 0x0000000c000cb211 */ /* 0x050fe400078208ff */
[C-C-:B------:R-:W-:Y:S02]  /*b490*/  @!P4 LEA.HI.X R5, R0.reuse, R5, R3.reuse, 0x1, P0 ;  /* 0x000000050005c211 */ /* 0x140fe400000f0c03 */
[C---:B-----5:R-:W-:Y:S02]  /*b4a0*/  @!P2 LEA R10, P0, R0.reuse, R10, 0x1 ;  /* 0x0000000a000aa211 */ /* 0x060fe400078008ff */
[C---:B------:R-:W-:Y:S01]  /*b4b0*/  IADD3 R2, P6, R0.reuse, UR20, RZ ;  /* 0x0000001400027c10 */ /* 0x040fe2000ffde0ff */
[----:B------:R-:W-:Y:S01]  /*b4c0*/  @!PT LDS RZ, [RZ] ;  /* 0x00000000fffff984 */ /* 0x000fe20000000800 */
[----:B------:R-:W-:Y:S01]  /*b4d0*/  @!PT LDS RZ, [RZ] ;  /* 0x00000000fffff984 */ /* 0x000fe20000000800 */
[----:B------:R-:W-:Y:S01]  /*b4e0*/  @!PT LDS RZ, [RZ] ;  /* 0x00000000fffff984 */ /* 0x000fe20000000800 */
[----:B------:R1:W-:Y:S01]  /*b4f0*/  @!P4 LDGSTS.E.BYPASS.LTC128B.128 [R230+0x9000], desc[UR22][R4.64] ;  /* 0x0900000004e6cfae */ /* 0x0003e2000b901d56 */
[----:B------:R-:W-:-:S02]  /*b500*/  @!P3 LEA.HI.X R13, R0, R13, R3, 0x1, P1 ;  /* 0x0000000d000db211 */ /* 0x000fc400008f0c03 */
[----:B------:R-:W-:Y:S01]  /*b510*/  @!P2 LEA.HI.X R11, R0, R11, R3, 0x1, P0 ;  /* 0x0000000b000ba211 */ /* 0x000fe200000f0c03 */
[----:B------:R-:W-:Y:S01]  /*b520*/  @P3 STS.128 [R230+0xa000], RZ ;  /* 0x00a000ffe6003388 */ /* 0x000fe20000000c00 */
[C---:B------:R-:W-:Y:S02]  /*b530*/  @!P4 LEA R8, P5, R2.reuse, R8, 0x1 ;  /* 0x000000080208c211 */ /* 0x040fe400078a08ff */
[----:B------:R-:W-:Y:S01]  /*b540*/  IADD3.X R3, R3, UR16, RZ, P6, !PT ;  /* 0x0000001003037c10 */ /* 0x000fe2000b7fe4ff */
[----:B------:R-:W-:Y:S01]  /*b550*/  @!PT LDS RZ, [RZ] ;  /* 0x00000000fffff984 */ /* 0x000fe20000000800 */
[----:B------:R-:W-:Y:S01]  /*b560*/  @!PT LDS RZ, [RZ] ;  /* 0x00000000fffff984 */ /* 0x000fe20000000800 */
[----:B------:R-:W-:Y:S01]  /*b570*/  @!PT LDS RZ, [RZ] ;  /* 0x00000000fffff984 */ /* 0x000fe20000000800 */
[----:B------:R-:W-:Y:S01]  /*b580*/  @!P3 LDGSTS.E.BYPASS.LTC128B.128 [R230+0xa000], desc[UR22][R12.64+0x40] ;  /* 0x0a0000400ce6bfae */ /* 0x000fe2000b901d56 */
[C---:B------:R-:W-:Y:S02]  /*b590*/  @!P3 LEA R6, P1, R2.reuse, R6, 0x1 ;  /* 0x000000060206b211 */ /* 0x040fe400078208ff */
[C-C-:B------:R-:W-:Y:S01]  /*b5a0*/  @!P4 LEA.HI.X R9, R2.reuse, R9, R3.reuse, 0x1, P5 ;  /* 0x000000090209c211 */ /* 0x140fe200028f0c03 */
[----:B------:R-:W-:Y:S01]  /*b5b0*/  @P2 STS.128 [R230+0xb000], RZ ;  /* 0x00b000ffe6002388 */ /* 0x000fe20000000c00 */
[----:B------:R-:W-:-:S03]  /*b5c0*/  @!P3 LEA.HI.X R7, R2, R7, R3, 0x1, P1 ;  /* 0x000000070207b211 */ /* 0x000fc600008f0c03 */
[----:B------:R-:W-:Y:S01]  /*b5d0*/  @!PT LDS RZ, [RZ] ;  /* 0x00000000fffff984 */ /* 0x000fe20000000800 */
[----:B------:R-:W-:Y:S01]  /*b5e0*/  @!PT LDS RZ, [RZ] ;  /* 0x00000000fffff984 */ /* 0x000fe20000000800 */
[----:B------:R-:W-:Y:S01]  /*b5f0*/  @!PT LDS RZ, [RZ] ;  /* 0x00000000fffff984 */ /* 0x000fe20000000800 */
[----:B------:R-:W-:Y:S04]  /*b600*/  @!P2 LDGSTS.E.BYPASS.LTC128B.128 [R230+0xb000], desc[UR22][R10.64+0x80] ;  /* 0x0b0000800ae6afae */ /* 0x000fe8000b901d56 */
[----:B------:R-:W-:Y:S04]  /*b610*/  @P4 STS.128 [R230+0x9800], RZ ;  /* 0x009800ffe6004388 */ /* 0x000fe80000000c00 */
[----:B------:R-:W-:Y:S01]  /*b620*/  @!PT LDS RZ, [RZ] ;  /* 0x00000000fffff984 */ /* 0x000fe20000000800 */
[----:B------:R-:W-:Y:S01]  /*b630*/  @!PT LDS RZ, [RZ] ;  /* 0x00000000fffff984 */ /* 0x000fe20000000800 */
[----:B------:R-:W-:Y:S01]  /*b640*/  @!PT LDS RZ, [RZ] ;  /* 0x00000000fffff984 */ /* 0x000fe20000000800 */
[----:B------:R2:W-:Y:S01]  /*b650*/  @!P4 LDGSTS.E.BYPASS.LTC128B.128 [R230+0x9800], desc[UR22][R8.64] ;  /* 0x0980000008e6cfae */ /* 0x0005e2000b901d56 */
[----:B-1----:R-:W-:-:S03]  /*b660*/  @!P2 LEA R4, P0, R2, R14, 0x1 ;  /* 0x0000000e0204a211 */ /* 0x002fc600078008ff */
[----:B------:R-:W-:Y:S01]  /*b670*/  @P3 STS.128 [R230+0xa800], RZ ;  /* 0x00a800ffe6003388 */ /* 0x000fe20000000c00 */
[----:B------:R-:W-:-:S03]  /*b680*/  @!P2 LEA.HI.X R5, R2, R15, R3, 0x1, P0 ;  /* 0x0000000f0205a211 */ /* 0x000fc600000f0c03 */
[----:B------:R-:W-:Y:S01]  /*b690*/  @!PT LDS RZ, [RZ] ;  /* 0x00000000fffff984 */ /* 0x000fe20000000800 */
[----:B------:R-:W-:Y:S01]  /*b6a0*/  @!PT LDS RZ, [RZ] ;  /* 0x00000000fffff984 */ /* 0x000fe20000000800 */
[----:B------:R-:W-:Y:S01]  /*b6b0*/  @!PT LDS RZ, [RZ] ;  /* 0x00000000fffff984 */ /* 0x000fe20000000800 */
[----:B------:R-:W-:Y:S01]  /*b6c0*/  @!P3 LDGSTS.E.BYPASS.LTC128B.128 [R230+0xa800], desc[UR22][R6.64+0x40] ;  /* 0x0a80004006e6bfae */ /* 0x000fe2000b901d56 */
[----:B------:R-:W-:-:S03]  /*b6d0*/  PLOP3.LUT P0, PT, PT, PT, UP0, 0x80, 0x0 ;  /* 0x000000000000781c */ /* 0x000fc60003f0f008 */
[----:B------:R-:W-:Y:S04]  /*b6e0*/  @P2 STS.128 [R230+0xb800], RZ ;  /* 0x00b800ffe6002388 */ /* 0x000fe80000000c00 */
[----:B------:R-:W-:Y:S01]  /*b6f0*/  @!PT LDS RZ, [RZ] ;  /* 0x00000000fffff984 */ /* 0x000fe20000000800 */
[----:B------:R-:W-:Y:S01]  /*b700*/  @!PT LDS RZ, [RZ] ;  /* 0x00000000fffff984 */ /* 0x000fe20000000800 */
[----:B------:R-:W-:Y:S01]  /*b710*/  @!PT LDS RZ, [RZ] ;  /* 0x00000000fffff984 */ /* 0x000fe20000000800 */
[----:B------:R1:W-:Y:S04]  /*b720*/  @!P2 LDGSTS.E.BYPASS.LTC128B.128 [R230+0xb800], desc[UR22][R4.64+0x80] ;  /* 0x0b80008004e6afae */ /* 0x0003e8000b901d56 */
[----:B------:R-:W-:Y:S04]  /*b730*/  LDSM.16.M88.4 R16, [R225+0x6000] ;  /* 0x00600000e110783b */ /* 0x000fe80000000200 */
[----:B------:R-:W-:Y:S04]  /*b740*/  LDSM.16.M88.4 R20, [R225+0x6400] ;  /* 0x00640000e114783b */ /* 0x000fe80000000200 */
[----:B--2---:R-:W2:Y:S04]  /*b750*/  LDSM.16.M88.4 R8, [R228+0x1000] ;  /* 0x00100000e408783b */ /* 0x004ea80000000200 */
[----:B------:R-:W3:Y:S04]  /*b760*/  LDSM.16.M88.4 R24, [R225+0x6800] ;  /* 0x00680000e118783b */ /* 0x000ee80000000200 */
[----:B------:R-:W4:Y:S04]  /*b770*/  LDSM.16.M88.4 R28, [R225+0x6c00] ;  /* 0x006c0000e11c783b */ /* 0x000f280000000200 */
[----:B------:R-:W-:Y:S04]  /*b780*/  LDSM.16.M88.4 R32, [R227+0x6c00] ;  /* 0x006c0000e320783b */ /* 0x000fe80000000200 */
[----:B-1----:R-:W-:Y:S04]  /*b790*/  LDSM.16.M88.4 R4, [R229+0x1000] ;  /* 0x00100000e504783b */ /* 0x002fe80000000200 */
[----:B------:R-:W1:Y:S04]  /*b7a0*/  LDSM.16.M88.4 R48, [R227+0x6000] ;  /* 0x00600000e330783b */ /* 0x000e680000000200 */
[----:B------:R-:W5:Y:S04]  /*b7b0*/  LDSM.16.M88.4 R44, [R227+0x6400] ;  /* 0x00640000e32c783b */ /* 0x000f680000000200 */
[----:B------:R-:W5:Y:S04]  /*b7c0*/  LDSM.16.M88.4 R12, [R228] ;  /* 0x00000000e40c783b */ /* 0x000f680000000200 */
[----:B------:R-:W5:Y:S04]  /*b7d0*/  LDSM.16.M88.4 R40, [R227+0x6800] ;  /* 0x00680000e328783b */ /* 0x000f680000000200 */
[----:B------:R-:W0:Y:S01]  /*b7e0*/  LDGDEPBAR ;  /* 0x00000000000079af */ /* 0x000e220000000000 */
[C---:B--2---:R-:W-:Y:S06]  /*b7f0*/  HMMA.16816.F32 R104, R8.reuse, R16, RZ ;  /* 0x000000100868723c */ /* 0x044fec00000018ff */
[C---:B------:R-:W-:Y:S06]  /*b800*/  HMMA.16816.F32 R64, R8.reuse, R20, RZ ;  /* 0x000000140840723c */ /* 0x040fec00000018ff */
[C---:B---3--:R-:W-:Y:S06]  /*b810*/  HMMA.16816.F32 R56, R8.reuse, R24, RZ ;  /* 0x000000180838723c */ /* 0x048fec00000018ff */
[C---:B----4-:R-:W-:Y:S06]  /*b820*/  HMMA.16816.F32 R36, R8.reuse, R28, RZ ;  /* 0x0000001c0824723c */ /* 0x050fec00000018ff */
[C---:B------:R-:W-:Y:S06]  /*b830*/  HMMA.16816.F32 R100, R8.reuse, R18, RZ ;  /* 0x000000120864723c */ /* 0x040fec00000018ff */
[C---:B------:R-:W-:Y:S06]  /*b840*/  HMMA.16816.F32 R60, R8.reuse, R22, RZ ;  /* 0x00000016083c723c */ /* 0x040fec00000018ff */
[C---:B------:R-:W-:Y:S06]  /*b850*/  HMMA.16816.F32 R52, R8.reuse, R26, RZ ;  /* 0x0000001a0834723c */ /* 0x040fec00000018ff */
[----:B------:R-:W-:Y:S06]  /*b860*/  HMMA.16816.F32 R8, R8, R30, RZ ;  /* 0x0000001e0808723c */ /* 0x000fec00000018ff */
[C---:B-1----:R-:W-:Y:S06]  /*b870*/  HMMA.16816.F32 R208, R4.reuse, R48, R104 ;  /* 0x0000003004d0723c */ /* 0x042fec0000001868 */
[C---:B-----5:R-:W-:Y:S06]  /*b880*/  HMMA.16816.F32 R216, R4.reuse, R44, R64 ;  /* 0x0000002c04d8723c */ /* 0x060fec0000001840 */
[C---:B------:R-:W-:Y:S06]  /*b890*/  HMMA.16816.F32 R196, R4.reuse, R50, R100 ;  /* 0x0000003204c4723c */ /* 0x040fec0000001864 */
[----:B------:R-:W-:Y:S01]  /*b8a0*/  HMMA.16816.F32 R188, R4, R34, R8 ;  /* 0x0000002204bc723c */ /* 0x000fe20000001808 */
[----:B------:R-:W1:Y:S05]  /*b8b0*/  LDSM.16.M88.4 R8, [R229] ;  /* 0x00000000e508783b */ /* 0x000e6a0000000200 */
[C---:B------:R-:W-:Y:S06]  /*b8c0*/  HMMA.16816.F32 R176, R12.reuse, R16, RZ ;  /* 0x000000100cb0723c */ /* 0x040fec00000018ff */
[C---:B------:R-:W-:Y:S06]  /*b8d0*/  HMMA.16816.F32 R100, R12.reuse, R20, RZ ;  /* 0x000000140c64723c */ /* 0x040fec00000018ff */
[C---:B------:R-:W-:Y:S06]  /*b8e0*/  HMMA.16816.F32 R104, R12.reuse, R22, RZ ;  /* 0x000000160c68723c */ /* 0x040fec00000018ff */
[C---:B------:R-:W-:Y:S06]  /*b8f0*/  HMMA.16816.F32 R64, R12.reuse, R24, RZ ;  /* 0x000000180c40723c */ /* 0x040fec00000018ff */
[C---:B------:R-:W-:Y:S01]  /*b900*/  HMMA.16816.F32 R108, R12.reuse, R18, RZ ;  /* 0x000000120c6c723c */ /* 0x040fe200000018ff */
[----:B------:R-:W-:Y:S05]  /*b910*/  LDSM.16.M88.4 R16, [R228+0x2000] ;  /* 0x00200000e410783b */ /* 0x000fea0000000200 */
[C---:B------:R-:W-:Y:S06]  /*b920*/  HMMA.16816.F32 R24, R12.reuse, R26, RZ ;  /* 0x0000001a0c18723c */ /* 0x040fec00000018ff */
[----:B------:R-:W-:Y:S06]  /*b930*/  HMMA.16816.F32 R20, R12, R28, RZ ;  /* 0x0000001c0c14723c */ /* 0x000fec00000018ff */
[C---:B------:R-:W-:Y:S01]  /*b940*/  HMMA.16816.F32 R220, R4.reuse, R40, R56 ;  /* 0x0000002804dc723c */ /* 0x040fe20000001838 */
[----:B------:R-:W-:Y:S05]  /*b950*/  LDSM.16.M88.4 R56, [R225+0x7800] ;  /* 0x00780000e138783b */ /* 0x000fea0000000200 */
[C---:B------:R-:W-:Y:S01]  /*b960*/  HMMA.16816.F32 R204, R4.reuse, R32, R36 ;  /* 0x0000002004cc723c */ /* 0x040fe20000001824 */
[----:B------:R-:W-:Y:S05]  /*b970*/  LDSM.16.M88.4 R36, [R225+0x7000] ;  /* 0x00700000e124783b */ /* 0x000fea0000000200 */
[C---:B------:R-:W-:Y:S01]  /*b980*/  HMMA.16816.F32 R200, R4.reuse, R46, R60 ;  /* 0x0000002e04c8723c */ /* 0x040fe2000000183c */
[----:B------:R-:W-:Y:S05]  /*b990*/  LDSM.16.M88.4 R60, [R225+0x7400] ;  /* 0x00740000e13c783b */ /* 0x000fea0000000200 */
[----:B------:R-:W-:Y:S01]  /*b9a0*/  HMMA.16816.F32 R192, R4, R42, R52 ;  /* 0x0000002a04c0723c */ /* 0x000fe20000001834 */
[----:B------:R-:W2:Y:S04]  /*b9b0*/  LDSM.16.M88.4 R4, [R228+0x3000] ;  /* 0x00300000e404783b */ /* 0x000ea80000000200 */
[----:B------:R-:W3:Y:S01]  /*b9c0*/  LDSM.16.M88.4 R52, [R225+0x7c00] ;  /* 0x007c0000e134783b */ /* 0x000ee20000000200 */
[----:B------:R-:W-:Y:S03]  /*b9d0*/  HMMA.16816.F32 R12, R12, R30, RZ ;  /* 0x0000001e0c0c723c */ /* 0x000fe600000018ff */
[----:B------:R-:W-:Y:S03]  /*b9e0*/  LDSM.16.M88.4 R28, [R227+0x7c00] ;  /* 0x007c0000e31c783b */ /* 0x000fe60000000200 */
[C---:B-1----:R-:W-:Y:S06]  /*b9f0*/  HMMA.16816.F32 R176, R8.reuse, R48, R176 ;  /* 0x0000003008b0723c */ /* 0x042fec00000018b0 */
[C---:B------:R-:W-:Y:S06]  /*ba00*/  HMMA.16816.F32 R184, R8.reuse, R44, R100 ;  /* 0x0000002c08b8723c */ /* 0x040fec0000001864 */
[C---:B------:R-:W-:Y:S06]  /*ba10*/  HMMA.16816.F32 R64, R8.reuse, R40, R64 ;  /* 0x000000280840723c */ /* 0x040fec0000001840 */
[C---:B------:R-:W-:Y:S01]  /*ba20*/  HMMA.16816.F32 R180, R8.reuse, R32, R20 ;  /* 0x0000002008b4723c */ /* 0x040fe20000001814 */
[----:B------:R-:W-:Y:S05]  /*ba30*/  LDSM.16.M88.4 R20, [R227+0x7800] ;  /* 0x00780000e314783b */ /* 0x000fea0000000200 */
[C---:B------:R-:W-:Y:S06]  /*ba40*/  HMMA.16816.F32 R48, R8.reuse, R50, R108 ;  /* 0x000000320830723c */ /* 0x040fec000000186c */
[C---:B------:R-:W-:Y:S06]  /*ba50*/  HMMA.16816.F32 R44, R8.reuse, R46, R104 ;  /* 0x0000002e082c723c */ /* 0x040fec0000001868 */
[C---:B------:R-:W-:Y:S01]  /*ba60*/  HMMA.16816.F32 R40, R8.reuse, R42, R24 ;  /* 0x0000002a0828723c */ /* 0x040fe20000001818 */
[----:B------:R-:W-:Y:S05]  /*ba70*/  LDSM.16.M88.4 R24, [R227+0x7400] ;  /* 0x00740000e318783b */ /* 0x000fea0000000200 */
[----:B------:R-:W-:Y:S01]  /*ba80*/  HMMA.16816.F32 R8, R8, R34, R12 ;  /* 0x000000220808723c */ /* 0x000fe2000000180c */
[----:B------:R-:W-:Y:S04]  /*ba90*/  LDSM.16.M88.4 R12, [R229+0x3000] ;  /* 0x00300000e50c783b */ /* 0x000fe80000000200 */
[----:B------:R-:W1:Y:S01]  /*baa0*/  LDSM.16.M88.4 R32, [R227+0x7000] ;  /* 0x00700000e320783b */ /* 0x000e620000000200 */
[C---:B--2---:R-:W-:Y:S06]  /*bab0*/  HMMA.16816.F32 R100, R4.reuse, R36, R208 ;  /* 0x000000240464723c */ /* 0x044fec00000018d0 */
[C---:B------:R-:W-:Y:S06]  /*bac0*/  HMMA.16816.F32 R108, R4.reuse, R38, R196 ;  /* 0x00000026046c723c */ /* 0x040fec00000018c4 */
[C---:B------:R-:W-:Y:S06]  /*bad0*/  HMMA.16816.F32 R216, R4.reuse, R60, R216 ;  /* 0x0000003c04d8723c */ /* 0x040fec00000018d8 */
[C---:B------:R-:W-:Y:S06]  /*bae0*/  HMMA.16816.F32 R220, R4.reuse, R56, R220 ;  /* 0x0000003804dc723c */ /* 0x040fec00000018dc */
[C---:B---3--:R-:W-:Y:S06]  /*baf0*/  HMMA.16816.F32 R240, R4.reuse, R52, R204 ;  /* 0x0000003404f0723c */ /* 0x048fec00000018cc */
[C---:B------:R-:W-:Y:S06]  /*bb00*/  HMMA.16816.F32 R200, R4.reuse, R62, R200 ;  /* 0x0000003e04c8723c */ /* 0x040fec00000018c8 */
[C---:B------:R-:W-:Y:S06]  /*bb10*/  HMMA.16816.F32 R212, R4.reuse, R58, R192 ;  /* 0x0000003a04d4723c */ /* 0x040fec00000018c0 */
[----:B------:R-:W-:Y:S01]  /*bb20*/  HMMA.16816.F32 R208, R4, R54, R188 ;  /* 0x0000003604d0723c */ /* 0x000fe200000018bc */
[----:B------:R-:W2:Y:S05]  /*bb30*/  LDSM.16.M88.4 R4, [R229+0x2000] ;  /* 0x00200000e504783b */ /* 0x000eaa0000000200 */
[C---:B------:R-:W-:Y:S06]  /*bb40*/  HMMA.16816.F32 R204, R16.reuse, R36, R176 ;  /* 0x0000002410cc723c */ /* 0x040fec00000018b0 */
[C---:B------:R-:W-:Y:S01]  /*bb50*/  HMMA.16816.F32 R196, R16.reuse, R38, R48 ;  /* 0x0000002610c4723c */ /* 0x040fe20000001830 */
[----:B------:R-:W-:Y:S04]  /*bb60*/  LDSM.16.M88.4 R48, [R225+0x8000] ;  /* 0x00800000e130783b */ /* 0x000fe80000000200 */
[----:B------:R-:W-:Y:S01]  /*bb70*/  LDSM.16.M88.4 R36, [R225+0x8c00] ;  /* 0x008c0000e124783b */ /* 0x000fe20000000200 */
[C---:B------:R-:W-:Y:S03]  /*bb80*/  HMMA.16816.F32 R104, R16.reuse, R54, R8 ;  /* 0x000000361068723c */ /* 0x040fe60000001808 */
[----:B------:R-:W3:Y:S03]  /*bb90*/  LDSM.16.M88.4 R8, [R228+0x5000] ;  /* 0x00500000e408783b */ /* 0x000ee60000000200 */
[C---:B------:R-:W-:Y:S01]  /*bba0*/  HMMA.16816.F32 R176, R16.reuse, R58, R40 ;  /* 0x0000003a10b0723c */ /* 0x040fe20000001828 */
[----:B------:R-:W4:Y:S05]  /*bbb0*/  LDSM.16.M88.4 R40, [R225+0x8800] ;  /* 0x00880000e128783b */ /* 0x000f2a0000000200 */
[C---:B------:R-:W-:Y:S01]  /*bbc0*/  HMMA.16816.F32 R188, R16.reuse, R62, R44 ;  /* 0x0000003e10bc723c */ /* 0x040fe2000000182c */
[----:B------:R-:W5:Y:S05]  /*bbd0*/  LDSM.16.M88.4 R44, [R225+0x8400] ;  /* 0x00840000e12c783b */ /* 0x000f6a0000000200 */
[C---:B------:R-:W-:Y:S06]  /*bbe0*/  HMMA.16816.F32 R192, R16.reuse, R60, R184 ;  /* 0x0000003c10c0723c */ /* 0x040fec00000018b8 */
[C---:B------:R-:W-:Y:S06]  /*bbf0*/  HMMA.16816.F32 R184, R16.reuse, R56, R64 ;  /* 0x0000003810b8723c */ /* 0x040fec0000001840 */
[----:B------:R-:W-:Y:S06]  /*bc00*/  HMMA.16816.F32 R180, R16, R52, R180 ;  /* 0x0000003410b4723c */ /* 0x000fec00000018b4 */
[C---:B-1----:R-:W-:Y:S06]  /*bc10*/  HMMA.16816.F32 R64, R12.reuse, R34, R108 ;  /* 0x000000220c40723c */ /* 0x042fec000000186c */
        /* <DEDUP_REMOVED lines=16> */
[C---:B------:R-:W-:Y:S06]  /*bd20*/  HMMA.16816.F32 R32, R4.reuse, R28, R180 ;  /* 0x0000001c0420723c */ /* 0x040fec00000018b4 */
[----:B------:R-:W-:Y:S01]  /*bd30*/  HMMA.16816.F32 R192, R4, R30, R104 ;  /* 0x0000001e04c0723c */ /* 0x000fe20000001868 */
[----:B------:R-:W-:Y:S04]  /*bd40*/  LDSM.16.M88.4 R4, [R229+0x5000] ;  /* 0x00500000e504783b */ /* 0x000fe80000000200 */
[----:B------:R-:W-:Y:S01]  /*bd50*/  LDSM.16.M88.4 R28, [R227+0x8000] ;  /* 0x00800000e31c783b */ /* 0x000fe20000000200 */
[C---:B---3--:R-:W-:Y:S06]  /*bd60*/  HMMA.16816.F32 R188, R8.reuse, R48, R100 ;  /* 0x0000003008bc723c */ /* 0x048fec0000001864 */
[C---:B------:R-:W-:Y:S06]  /*bd70*/  HMMA.16816.F32 R184, R8.reuse, R50, R64 ;  /* 0x0000003208b8723c */ /* 0x040fec0000001840 */
[C---:B----4-:R-:W-:Y:S01]  /*bd80*/  HMMA.16816.F32 R100, R8.reuse, R42, R16 ;  /* 0x0000002a0864723c */ /* 0x050fe20000001810 */
[----:B------:R-:W2:Y:S05]  /*bd90*/  LDSM.16.M88.4 R16, [R227+0x8c00] ;  /* 0x008c0000e310783b */ /* 0x000eaa0000000200 */
[C---:B-----5:R-:W-:Y:S06]  /*bda0*/  HMMA.16816.F32 R180, R8.reuse, R44, R60 ;  /* 0x0000002c08b4723c */ /* 0x060fec000000183c */
[C---:B------:R-:W-:Y:S06]  /*bdb0*/  HMMA.16816.F32 R176, R8.reuse, R46, R56 ;  /* 0x0000002e08b0723c */ /* 0x040fec0000001838 */
[C---:B------:R-:W-:Y:S06]  /*bdc0*/  HMMA.16816.F32 R104, R8.reuse, R40, R52 ;  /* 0x000000280868723c */ /* 0x040fec0000001834 */
[C---:B------:R-:W-:Y:S06]  /*bdd0*/  HMMA.16816.F32 R108, R8.reuse, R36, R108 ;  /* 0x00000024086c723c */ /* 0x040fec000000186c */
[----:B------:R-:W-:Y:S01]  /*bde0*/  HMMA.16816.F32 R64, R8, R38, R208 ;  /* 0x000000260840723c */ /* 0x000fe200000018d0 */
[----:B------:R-:W3:Y:S01]  /*bdf0*/  LDSM.16.M88.4 R8, [R229+0x4000] ;  /* 0x00400000e508783b */ /* 0x000ee20000000200 */
[----:B------:R-:W-:-:S04]  /*be00*/  DEPBAR.LE SB0, 0x0 ;  /* 0x000080000000791a */ /* 0x000fc80000000000 */
[C---:B-1----:R-:W-:Y:S06]  /*be10*/  HMMA.16816.F32 R60, R12.reuse, R48, R220 ;  /* 0x000000300c3c723c */ /* 0x042fec00000018dc */
[C---:B------:R-:W-:Y:S06]  /*be20*/  HMMA.16816.F32 R56, R12.reuse, R50, R216 ;  /* 0x000000320c38723c */ /* 0x040fec00000018d8 */
[C---:B------:R-:W-:Y:S06]  /*be30*/  HMMA.16816.F32 R52, R12.reuse, R44, R212 ;  /* 0x0000002c0c34723c */ /* 0x040fec00000018d4 */
[C---:B------:R-:W-:Y:S06]  /*be40*/  HMMA.16816.F32 R48, R12.reuse, R46, R204 ;  /* 0x0000002e0c30723c */ /* 0x040fec00000018cc */
[C---:B------:R-:W-:Y:S06]  /*be50*/  HMMA.16816.F32 R44, R12.reuse, R40, R200 ;  /* 0x000000280c2c723c */ /* 0x040fec00000018c8 */
[C---:B------:R-:W-:Y:S06]  /*be60*/  HMMA.16816.F32 R40, R12.reuse, R42, R196 ;  /* 0x0000002a0c28723c */ /* 0x040fec00000018c4 */
[C---:B------:R-:W-:Y:S06]  /*be70*/  HMMA.16816.F32 R32, R12.reuse, R36, R32 ;  /* 0x000000240c20723c */ /* 0x040fec0000001820 */
[----:B------:R-:W-:Y:S06]  /*be80*/  HMMA.16816.F32 R12, R12, R38, R192 ;  /* 0x000000260c0c723c */ /* 0x000fec00000018c0 */
[----:B--2---:R-:W-:Y:S06]  /*be90*/  HMMA.16816.F32 R192, R4, R18, R64 ;  /* 0x0000001204c0723c */ /* 0x004fec0000001840 */
[C---:B---3--:R-:W-:Y:S06]  /*bea0*/  HMMA.16816.F32 R64, R8.reuse, R20, R44 ;  /* 0x000000140840723c */ /* 0x048fec000000182c */
[----:B------:R-:W-:Y:S06]  /*beb0*/  HMMA.16816.F32 R36, R8, R16, R32 ;  /* 0x000000100824723c */ /* 0x000fec0000001820 */
        /* <DEDUP_REMOVED lines=13> */
[----:B------:R-:W-:Y:S06]  /*bf90*/  BAR.SYNC.DEFER_BLOCKING 0x0 ;  /* 0x0000000000007b1d */ /* 0x000fec0000010000 */
[----:B------:R-:W-:-:S02]  /*bfa0*/  NOP ;  /* 0x0000000000007918 */ /* 0x000fc40000000000 */
[----:B------:R-:W-:-:S15]  /*bfb0*/  @!P0 BRA `(.L_x_229) ;  /* 0x0000000400148947 */ /* 0x000fde0003800000 */
        /* <DEDUP_REMOVED lines=67> */
.L_x_231:
[----:B------:R-:W-:Y:S05]  /*c3f0*/  BSYNC B0 ;  /* 0x0000000000007941 */ /* 0x000fea0003800000 */
.L_x_230:
[----:B------:R-:W0:Y:S02]  /*c400*/  LDGDEPBAR ;  /* 0x00000000000079af */ /* 0x000e240000000000 */
.L_x_229:
[----:B------:R-:W3:Y:S01]  /*c410*/  S2R R2, SR_TID.X ;  /* 0x0000000000027919 */ /* 0x000ee20000002100 */
[----:B------:R-:W-:Y:S01]  /*c420*/  IMAD.U32 R0, RZ, RZ, UR17 ;  /* 0x00000011ff007e24 */ /* 0x000fe2000f8e00ff */
[----:B------:R-:W-:Y:S01]  /*c430*/  MOV R201, R248 ;  /* 0x000000f800c97202 */ /* 0x000fe20000000f00 */
[----:B------:R-:W-:Y:S01]  /*c440*/  IMAD.MOV.U32 R202, RZ, RZ, R247 ;  /* 0x000000ffffca7224 */ /* 0x000fe200078e00f7 */
[----:B------:R-:W-:Y:S01]  /*c450*/  STL [R1+0x50], R225 ;  /* 0x000050e101007387 */ /* 0x000fe20000100800 */
[----:B------:R-:W-:Y:S02]  /*c460*/  IMAD.MOV.U32 R200, RZ, RZ, R249 ;  /* 0x000000ffffc87224 */ /* 0x000fe400078e00f9 */
[----:B------:R-:W-:Y:S02]  /*c470*/  IMAD.MOV.U32 R31, RZ, RZ, R250 ;  /* 0x000000ffff1f7224 */ /* 0x000fe400078e00fa */
[----:B---3--:R-:W-:-:S05]  /*c480*/  IMAD.SHL.U32 R2, R2, 0x2, RZ ;  /* 0x0000000202027824 */ /* 0x008fca00078e00ff */
[----:B------:R-:W-:-:S04]  /*c490*/  LOP3.LUT R2, R2, 0x6, RZ, 0xc0, !PT ;  /* 0x0000000602027812 */ /* 0x000fc800078ec0ff */
[----:B------:R-:W-:-:S04]  /*c4a0*/  LEA R0, R0, R2, 0x6 ;  /* 0x0000000200007211 */ /* 0x000fc800078e30ff */
[C---:B------:R-:W-:Y:S01]  /*c4b0*/  ISETP.GE.AND P2, PT, R0.reuse, R238, PT ;  /* 0x000000ee0000720c */ /* 0x040fe20003f46270 */
[C---:B------:R-:W-:Y:S01]  /*c4c0*/  VIADD R2, R0.reuse, 0x1 ;  /* 0x0000000100027836 */ /* 0x040fe20000000000 */
[CC--:B------:R-:W-:Y:S01]  /*c4d0*/  ISETP.GE.AND P3, PT, R0.reuse, R237.reuse, PT ;  /* 0x000000ed0000720c */ /* 0x0c0fe20003f66270 */
[C---:B------:R-:W-:Y:S01]  /*c4e0*/  VIADD R3, R0.reuse, 0x9 ;  /* 0x0000000900037836 */ /* 0x040fe20000000000 */
[C---:B------:R-:W-:Y:S01]  /*c4f0*/  ISETP.LT.OR P2, PT, R0.reuse, R234, P2 ;  /* 0x000000ea0000720c */ /* 0x040fe20001741670 */
[----:B-12---:R-:W-:Y:S01]  /*c500*/  VIADD R7, R0, 0x21 ;  /* 0x0000002100077836 */ /* 0x006fe20000000000 */
[----:B------:R-:W-:Y:S01]  /*c510*/  ISETP.GE.AND P4, PT, R2, R238, PT ;  /* 0x000000ee0200720c */ /* 0x000fe20003f86270 */
[----:B------:R-:W-:Y:S01]  /*c520*/  VIADD R6, R0, 0x28 ;  /* 0x0000002800067836 */ /* 0x000fe20000000000 */
[----:B------:R-:W-:Y:S01]  /*c530*/  FSEL R10, R60, -INF , !P2 ;  /* 0xff8000003c0a7808 */ /* 0x000fe20005000000 */
[----:B------:R-:W-:Y:S01]  /*c540*/  VIADD R4, R0, 0x30 ;  /* 0x0000003000047836 */ /* 0x000fe20000000000 */
[----:B------:R-:W-:Y:S01]  /*c550*/  ISETP.GE.AND P6, PT, R2, R237, PT ;  /* 0x000000ed0200720c */ /* 0x000fe20003fc6270 */
[----:B------:R-:W-:Y:S01]  /*c560*/  VIADD R8, R0, 0x39 ;  /* 0x0000003900087836 */ /* 0x000fe20000000000 */
[----:B------:R-:W-:-:S02]  /*c570*/  ISETP.GE.AND P5, PT, R2, R236, PT ;  /* 0x000000ec0200720c */ /* 0x000fc40003fa6270 */
[-C--:B------:R-:W-:Y:S02]  /*c580*/  ISETP.GE.AND P0, PT, R2, R235.reuse, PT ;  /* 0x000000eb0200720c */ /* 0x080fe40003f06270 */
[C---:B------:R-:W-:Y:S02]  /*c590*/  ISETP.GE.AND P1, PT, R0.reuse, R236, PT ;  /* 0x000000ec0000720c */ /* 0x040fe40003f26270 */
[----:B------:R-:W-:Y:S02]  /*c5a0*/  ISETP.GE.AND P2, PT, R0, R235, PT ;  /* 0x000000eb0000720c */ /* 0x000fe40003f46270 */
[C---:B------:R-:W-:Y:S02]  /*c5b0*/  ISETP.LT.OR P4, PT, R2.reuse, R234, P4 ;  /* 0x000000ea0200720c */ /* 0x040fe40002781670 */
[C---:B------:R-:W-:Y:S02]  /*c5c0*/  ISETP.LT.OR P6, PT, R2.reuse, R233, P6 ;  /* 0x000000e90200720c */ /* 0x040fe400037c1670 */
[----:B------:R-:W-:-:S02]  /*c5d0*/  ISETP.LT.OR P5, PT, R2, R232, P5 ;  /* 0x000000e80200720c */ /* 0x000fc40002fa1670 */
[----:B------:R-:W-:Y:S02]  /*c5e0*/  ISETP.LT.OR P0, PT, R2, R231, P0 ;  /* 0x000000e70200720c */ /* 0x000fe40000701670 */
[C---:B------:R-:W-:Y:S02]  /*c5f0*/  ISETP.LT.OR P3, PT, R0.reuse, R233, P3 ;  /* 0x000000e90000720c */ /* 0x040fe40001f61670 */
[C---:B------:R-:W-:Y:S02]  /*c600*/  ISETP.LT.OR P1, PT, R0.reuse, R232, P1 ;  /* 0x000000e80000720c */ /* 0x040fe40000f21670 */
[C---:B------:R-:W-:Y:S02]  /*c610*/  ISETP.LT.OR P2, PT, R0.reuse, R231, P2 ;  /* 0x000000e70000720c */ /* 0x040fe40001741670 */
[----:B------:R-:W-:Y:S02]  /*c620*/  IADD3 R2, R0, 0x8, RZ ;  /* 0x0000000800027810 */ /* 0x000fe40007ffe0ff */
        /* <DEDUP_REMOVED lines=16> */
[----:B------:R-:W-:Y:S01]  /*c730*/  FSEL R20, R63, -INF , !P6 ;  /* 0xff8000003f147808 */ /* 0x000fe20007000000 */
[----:B------:R-:W-:Y:S01]  /*c740*/  IMAD.MOV.U32 R63, RZ, RZ, R202 ;  /* 0x000000ffff3f7224 */ /* 0x000fe200078e00ca */
[----:B------:R-:W-:Y:S02]  /*c750*/  FSEL R22, R189, -INF , !P5 ;  /* 0xff800000bd167808 */ /* 0x000fe40006800000 */
[----:B------:R-:W-:Y:S02]  /*c760*/  FSEL R12, R56, -INF , !P3 ;  /* 0xff800000380c7808 */ /* 0x000fe40005800000 */
[----:B------:R-:W-:-:S02]  /*c770*/  FSEL R21, R58, -INF , !P1 ;  /* 0xff8000003a157808 */ /* 0x000fc40004800000 */
[C---:B------:R-:W-:Y:S02]  /*c780*/  ISETP.GE.AND P6, PT, R3.reuse, R237, PT ;  /* 0x000000ed0300720c */ /* 0x040fe40003fc6270 */
[C---:B------:R-:W-:Y:S02]  /*c790*/  ISETP.GE.AND P5, PT, R3.reuse, R236, PT ;  /* 0x000000ec0300720c */ /* 0x040fe40003fa6270 */
[----:B------:R-:W-:Y:S02]  /*c7a0*/  ISETP.GE.AND P3, PT, R3, R235, PT ;  /* 0x000000eb0300720c */ /* 0x000fe40003f66270 */
[----:B------:R-:W-:Y:S02]  /*c7b0*/  ISETP.GE.AND P1, PT, R2, R238, PT ;  /* 0x000000ee0200720c */ /* 0x000fe40003f26270 */
[----:B------:R-:W-:Y:S02]  /*c7c0*/  FSEL R24, R184, -INF , !P2 ;  /* 0xff800000b8187808 */ /* 0x000fe40005000000 */
[----:B------:R-:W-:-:S02]  /*c7d0*/  FSEL R26, R186, -INF , !P4 ;  /* 0xff800000ba1a7808 */ /* 0x000fc40006000000 */
[----:B------:R-:W-:Y:S02]  /*c7e0*/  FSEL R13, R57, -INF , !P0 ;  /* 0xff800000390d7808 */ /* 0x000fe40004000000 */
[C---:B------:R-:W-:Y:S02]  /*c7f0*/  ISETP.GE.AND P2, PT, R2.reuse, R237, PT ;  /* 0x000000ed0200720c */ /* 0x040fe40003f46270 */
[C---:B------:R-:W-:Y:S02]  /*c800*/  ISETP.GE.AND P4, PT, R2.reuse, R236, PT ;  /* 0x000000ec0200720c */ /* 0x040fe40003f86270 */
[----:B------:R-:W-:Y:S02]  /*c810*/  ISETP.GE.AND P0, PT, R2, R235, PT ;  /* 0x000000eb0200720c */ /* 0x000fe40003f06270 */
[C---:B------:R-:W-:Y:S02]  /*c820*/  ISETP.LT.OR P6, PT, R3.reuse, R233, P6 ;  /* 0x000000e90300720c */ /* 0x040fe400037c1670 */
[----:B------:R-:W-:-:S02]  /*c830*/  ISETP.LT.OR P5, PT, R3, R232, P5 ;  /* 0x000000e80300720c */ /* 0x000fc40002fa1670 */
[----:B------:R-:W-:Y:S02]  /*c840*/  ISETP.LT.OR P3, PT, R3, R231, P3 ;  /* 0x000000e70300720c */ /* 0x000fe40001f61670 */
[C---:B------:R-:W-:Y:S02]  /*c850*/  ISETP.LT.OR P1, PT, R2.reuse, R234, P1 ;  /* 0x000000ea0200720c */ /* 0x040fe40000f21670 */
[C---:B------:R-:W-:Y:S02]  /*c860*/  ISETP.LT.OR P2, PT, R2.reuse, R233, P2 ;  /* 0x000000e90200720c */ /* 0x040fe40001741670 */
[C---:B------:R-:W-:Y:S02]  /*c870*/  ISETP.LT.OR P4, PT, R2.reuse, R232, P4 ;  /* 0x000000e80200720c */ /* 0x040fe40002781670 */
[----:B------:R-:W-:Y:S01]  /*c880*/  ISETP.LT.OR P0, PT, R2, R231, P0 ;  /* 0x000000e70200720c */ /* 0x000fe20000701670 */
[C---:B------:R-:W-:Y:S01]  /*c890*/  VIADD R2, R0.reuse, 0x18 ;  /* 0x0000001800027836 */ /* 0x040fe20000000000 */
[----:B------:R-:W-:-:S02]  /*c8a0*/  IADD3 R3, R0, 0x11, RZ ;  /* 0x0000001100037810 */ /* 0x000fc40007ffe0ff */
[----:B------:R-:W-:Y:S02]  /*c8b0*/  FSEL R29, R59, -INF , !P6 ;  /* 0xff8000003b1d7808 */ /* 0x000fe40007000000 */
[----:B------:R-:W-:Y:S02]  /*c8c0*/  FSEL R25, R185, -INF , !P5 ;  /* 0xff800000b9197808 */ /* 0x000fe40006800000 */
[----:B------:R-:W-:Y:S02]  /*c8d0*/  FSEL R28, R187, -INF , !P3 ;  /* 0xff800000bb1c7808 */ /* 0x000fe40005800000 */
[----:B------:R-:W-:Y:S02]  /*c8e0*/  FSEL R14, R52, -INF , !P1 ;  /* 0xff800000340e7808 */ /* 0x000fe40004800000 */
[C---:B------:R-:W-:Y:S02]  /*c8f0*/  ISETP.GE.AND P5, PT, R3.reuse, R238, PT ;  /* 0x000000ee0300720c */ /* 0x040fe40003fa6270 */
[----:B------:R-:W-:-:S02]  /*c900*/  ISETP.GE.AND P6, PT, R3, R237, PT ;  /* 0x000000ed0300720c */ /* 0x000fc40003fc6270 */
[C---:B------:R-:W-:Y:S02]  /*c910*/  ISETP.GE.AND P3, PT, R3.reuse, R236, PT ;  /* 0x000000ec0300720c */ /* 0x040fe40003f66270 */
[C---:B------:R-:W-:Y:S02]  /*c920*/  ISETP.GE.AND P1, PT, R3.reuse, R235, PT ;  /* 0x000000eb0300720c */ /* 0x040fe40003f26270 */
[----:B------:R-:W-:Y:S02]  /*c930*/  FSEL R30, R54, -INF , !P2 ;  /* 0xff800000361e7808 */ /* 0x000fe40005000000 */
[----:B------:R-:W-:Y:S02]  /*c940*/  ISETP.GE.AND P2, PT, R2, R238, PT ;  /* 0x000000ee0200720c */ /* 0x000fe40003f46270 */
[C---:B------:R-:W-:Y:S02]  /*c950*/  ISETP.LT.OR P5, PT, R3.reuse, R234, P5 ;  /* 0x000000ea0300720c */ /* 0x040fe40002fa1670 */
[----:B------:R-:W-:-:S02]  /*c960*/  ISETP.LT.OR P6, PT, R3, R233, P6 ;  /* 0x000000e90300720c */ /* 0x000fc400037c1670 */
[C---:B------:R-:W-:Y:S02]  /*c970*/  ISETP.LT.OR P3, PT, R3.reuse, R232, P3 ;  /* 0x000000e80300720c */ /* 0x040fe40001f61670 */
[----:B------:R-:W-:Y:S01]  /*c980*/  ISETP.LT.OR P1, PT, R3, R231, P1 ;  /* 0x000000e70300720c */ /* 0x000fe20000f21670 */
[----:B------:R-:W-:Y:S01]  /*c990*/  VIADD R3, R0, 0x19 ;  /* 0x0000001900037836 */ /* 0x000fe20000000000 */
[----:B------:R-:W-:Y:S02]  /*c9a0*/  ISETP.LT.OR P2, PT, R2, R234, P2 ;  /* 0x000000ea0200720c */ /* 0x000fe40001741670 */
[----:B------:R-:W-:Y:S01]  /*c9b0*/  FSEL R40, R180, -INF , !P4 ;  /* 0xff800000b4287808 */ /* 0x000fe20006000000 */
[----:B------:R-:W-:Y:S01]  /*c9c0*/  IMAD.MOV.U32 R180, RZ, RZ, R201 ;  /* 0x000000ffffb47224 */ /* 0x000fe200078e00c9 */
[----:B------:R-:W-:Y:S02]  /*c9d0*/  ISETP.GE.AND P4, PT, R2, R237, PT ;  /* 0x000000ed0200720c */ /* 0x000fe40003f86270 */
[----:B------:R-:W-:-:S02]  /*c9e0*/  FSEL R56, R182, -INF , !P0 ;  /* 0xff800000b6387808 */ /* 0x000fc40004000000 */
[----:B------:R-:W-:Y:S02]  /*c9f0*/  FSEL R15, R53, -INF , !P5 ;  /* 0xff800000350f7808 */ /* 0x000fe40006800000 */
[----:B------:R-:W-:Y:S02]  /*ca00*/  FSEL R57, R183, -INF , !P1 ;  /* 0xff800000b7397808 */ /* 0x000fe40004800000 */
[C---:B------:R-:W-:Y:S02]  /*ca10*/  ISETP.GE.AND P0, PT, R2.reuse, R236, PT ;  /* 0x000000ec0200720c */ /* 0x040fe40003f06270 */
[----:B------:R-:W-:Y:S02]  /*ca20*/  ISETP.GE.AND P5, PT, R2, R235, PT ;  /* 0x000000eb0200720c */ /* 0x000fe40003fa6270 */
[----:B------:R-:W-:Y:S02]  /*ca30*/  FSEL R58, R55, -INF , !P6 ;  /* 0xff800000373a7808 */ /* 0x000fe40007000000 */
[----:B------:R-:W-:-:S02]  /*ca40*/  FSEL R41, R181, -INF , !P3 ;  /* 0xff800000b5297808 */ /* 0x000fc40005800000 */
[C---:B------:R-:W-:Y:S02]  /*ca50*/  ISETP.GE.AND P1, PT, R3.reuse, R238, PT ;  /* 0x000000ee0300720c */ /* 0x040fe40003f26270 */
[----:B------:R-:W-:Y:S02]  /*ca60*/  FSEL R16, R48, -INF , !P2 ;  /* 0xff80000030107808 */ /* 0x000fe40005000000 */
[C---:B------:R-:W-:Y:S02]  /*ca70*/  ISETP.GE.AND P6, PT, R3.reuse, R237, PT ;  /* 0x000000ed0300720c */ /* 0x040fe40003fc6270 */
[C---:B------:R-:W-:Y:S02]  /*ca80*/  ISETP.GE.AND P3, PT, R3.reuse, R236, PT ;  /* 0x000000ec0300720c */ /* 0x040fe40003f66270 */
[----:B------:R-:W-:Y:S02]  /*ca90*/  ISETP.GE.AND P2, PT, R3, R235, PT ;  /* 0x000000eb0300720c */ /* 0x000fe40003f46270 */
[----:B------:R-:W-:-:S02]  /*caa0*/  ISETP.LT.OR P4, PT, R2, R233, P4 ;  /* 0x000000e90200720c */ /* 0x000fc40002781670 */
[C---:B------:R-:W-:Y:S02]  /*cab0*/  ISETP.LT.OR P0, PT, R2.reuse, R232, P0 ;  /* 0x000000e80200720c */ /* 0x040fe40000701670 */
[----:B------:R-:W-:Y:S02]  /*cac0*/  ISETP.LT.OR P5, PT, R2, R231, P5 ;  /* 0x000000e70200720c */ /* 0x000fe40002fa1670 */
[C---:B------:R-:W-:Y:S02]  /*cad0*/  ISETP.LT.OR P1, PT, R3.reuse, R234, P1 ;  /* 0x000000ea0300720c */ /* 0x040fe40000f21670 */
[----:B------:R-:W-:Y:S02]  /*cae0*/  IADD3 R2, R0, 0x20, RZ ;  /* 0x0000002000027810 */ /* 0x000fe40007ffe0ff */
[C---:B------:R-:W-:Y:S02]  /*caf0*/  ISETP.LT.OR P6, PT, R3.reuse, R233, P6 ;  /* 0x000000e90300720c */ /* 0x040fe400037c1670 */
[----:B------:R-:W-:-:S02]  /*cb00*/  ISETP.LT.OR P3, PT, R3, R232, P3 ;  /* 0x000000e80300720c */ /* 0x000fc40001f61670 */
[----:B------:R-:W-:Y:S02]  /*cb10*/  ISETP.LT.OR P2, PT, R3, R231, P2 ;  /* 0x000000e70300720c */ /* 0x000fe40001741670 */
[----:B------:R-:W-:Y:S02]  /*cb20*/  FMNMX.FTZ R3, R246, R10, !PT ;  /* 0x0000000af6037209 */ /* 0x000fe40007810000 */
[----:B------:R-:W-:Y:S02]  /*cb30*/  FSEL R59, R50, -INF , !P4 ;  /* 0xff800000323b7808 */ /* 0x000fe40006000000 */
[----:B------:R-:W-:Y:S02]  /*cb40*/  FSEL R42, R176, -INF , !P0 ;  /* 0xff800000b02a7808 */ /* 0x000fe40004000000 */
[----:B------:R-:W-:Y:S02]  /*cb50*/  FSEL R50, R178, -INF , !P5 ;  /* 0xff800000b2327808 */ /* 0x000fe40006800000 */
[----:B------:R-:W-:-:S02]  /*cb60*/  FSEL R17, R49, -INF , !P1 ;  /* 0xff80000031117808 */ /* 0x000fc40004800000 */
[C---:B------:R-:W-:Y:S02]  /*cb70*/  ISETP.GE.AND P4, PT, R2.reuse, R238, PT ;  /* 0x000000ee0200720c */ /* 0x040fe40003f86270 */
[C---:B------:R-:W-:Y:S02]  /*cb80*/  ISETP.GE.AND P0, PT, R2.reuse, R237, PT ;  /* 0x000000ed0200720c */ /* 0x040fe40003f06270 */
[C---:B------:R-:W-:Y:S02]  /*cb90*/  ISETP.GE.AND P5, PT, R2.reuse, R236, PT ;  /* 0x000000ec0200720c */ /* 0x040fe40003fa6270 */
[C---:B------:R-:W-:Y:S02]  /*cba0*/  ISETP.GE.AND P1, PT, R2.reuse, R235, PT ;  /* 0x000000eb0200720c */ /* 0x040fe40003f26270 */
[----:B------:R-:W-:Y:S02]  /*cbb0*/  FMNMX.FTZ R3, R11, R3, !PT ;  /* 0x000000030b037209 */ /* 0x000fe40007810000 */
[----:B------:R-:W-:-:S02]  /*cbc0*/  ISETP.LT.OR P4, PT, R2, R234, P4 ;  /* 0x000000ea0200720c */ /* 0x000fc40002781670 */
[C---:B------:R-:W-:Y:S02]  /*cbd0*/  ISETP.LT.OR P0, PT, R2.reuse, R233, P0 ;  /* 0x000000e90200720c */ /* 0x040fe40000701670 */
[C---:B------:R-:W-:Y:S02]  /*cbe0*/  ISETP.LT.OR P5, PT, R2.reuse, R232, P5 ;  /* 0x000000e80200720c */ /* 0x040fe40002fa1670 */
[----:B------:R-:W-:Y:S02]  /*cbf0*/  ISETP.LT.OR P1, PT, R2, R231, P1 ;  /* 0x000000e70200720c */ /* 0x000fe40000f21670 */
[----:B------:R-:W-:Y:S01]  /*cc00*/  FMNMX.FTZ R2, R12, R3, !PT ;  /* 0x000000030c027209 */ /* 0x000fe20007810000 */
[C---:B------:R-:W-:Y:S01]  /*cc10*/  VIADD R3, R0.reuse, 0x31 ;  /* 0x0000003100037836 */ /* 0x040fe20000000000 */
[----:B------:R-:W-:Y:S02]  /*cc20*/  IADD3 R5, R0, 0x29, RZ ;  /* 0x0000002900057810 */ /* 0x000fe40007ffe0ff */
[----:B------:R-:W-:-:S02]  /*cc30*/  FMNMX.FTZ R9, R13, R2, !PT ;  /* 0x000000020d097209 */ /* 0x000fc40007810000 */
[----:B------:R-:W-:Y:S02]  /*cc40*/  IADD3 R2, R0, 0x38, RZ ;  /* 0x0000003800027810 */ /* 0x000fe40007ffe0ff */
[----:B------:R-:W-:Y:S02]  /*cc50*/  FMNMX.FTZ R0, R14, R9, !PT ;  /* 0x000000090e007209 */ /* 0x000fe40007810000 */
[----:B------:R-:W-:Y:S02]  /*cc60*/  FSEL R196, R51, -INF , !P6 ;  /* 0xff80000033c47808 */ /* 0x000fe40007000000 */
[----:B------:R-:W-:Y:S02]  /*cc70*/  FMNMX.FTZ R0, R15, R0, !PT ;  /* 0x000000000f007209 */ /* 0x000fe40007810000 */
[----:B------:R-:W-:Y:S02]  /*cc80*/  ISETP.GE.AND P6, PT, R7, R238, PT ;  /* 0x000000ee0700720c */ /* 0x000fe40003fc6270 */
[----:B------:R-:W-:-:S02]  /*cc90*/  FMNMX.FTZ R0, R16, R0, !PT ;  /* 0x0000000010007209 */ /* 0x000fc40007810000 */
[----:B------:R-:W-:Y:S02]  /*cca0*/  FSEL R199, R64, -INF , !P4 ;  /* 0xff80000040c77808 */ /* 0x000fe40006000000 */
[----:B------:R-:W-:Y:S02]  /*ccb0*/  ISETP.GE.AND P4, PT, R6, R238, PT ;  /* 0x000000ee0600720c */ /* 0x000fe40003f86270 */
[----:B------:R-:W-:Y:S02]  /*ccc0*/  ISETP.LT.OR P6, PT, R7, R234, P6 ;  /* 0x000000ea0700720c */ /* 0x000fe400037c1670 */
[----:B------:R-:W-:Y:S02]  /*ccd0*/  FMNMX.FTZ R0, R17, R0, !PT ;  /* 0x0000000011007209 */ /* 0x000fe40007810000 */
[----:B------:R-:W-:Y:S02]  /*cce0*/  FSEL R219, R66, -INF , !P0 ;  /* 0xff80000042db7808 */ /* 0x000fe40004000000 */
[----:B------:R-:W-:-:S02]  /*ccf0*/  ISETP.GE.AND P0, PT, R5, R238, PT ;  /* 0x000000ee0500720c */ /* 0x000fc40003f06270 */
[----:B------:R-:W-:Y:S02]  /*cd00*/  ISETP.LT.OR P4, PT, R6, R234, P4 ;  /* 0x000000ea0600720c */ /* 0x000fe40002781670 */
[----:B------:R-:W-:Y:S02]  /*cd10*/  FSEL R204, R65, -INF , !P6 ;  /* 0xff80000041cc7808 */ /* 0x000fe40007000000 */
[----:B------:R-:W-:Y:S02]  /*cd20*/  FMNMX.FTZ R0, R199, R0, !PT ;  /* 0x00000000c7007209 */ /* 0x000fe40007810000 */
[----:B------:R-:W-:Y:S02]  /*cd30*/  ISETP.GE.AND P6, PT, R4, R238, PT ;  /* 0x000000ee0400720c */ /* 0x000fe40003fc6270 */
[----:B------:R-:W-:Y:S02]  /*cd40*/  ISETP.LT.OR P0, PT, R5, R234, P0 ;  /* 0x000000ea0500720c */ /* 0x000fe40000701670 */
[----:B------:R-:W-:-:S02]  /*cd50*/  FSEL R241, R44, -INF , !P4 ;  /* 0xff8000002cf17808 */ /* 0x000fc40006000000 */
[----:B------:R-:W-:Y:S02]  /*cd60*/  FMNMX.FTZ R0, R204, R0, !PT ;  /* 0x00000000cc007209 */ /* 0x000fe40007810000 */
[----:B------:R-:W-:Y:S02]  /*cd70*/  ISETP.GE.AND P4, PT, R3, R238, PT ;  /* 0x000000ee0300720c */ /* 0x000fe40003f86270 */
[----:B------:R-:W-:Y:S02]  /*cd80*/  ISETP.LT.OR P6, PT, R4, R234, P6 ;  /* 0x000000ea0400720c */ /* 0x000fe400037c1670 */
[----:B------:R-:W-:Y:S02]  /*cd90*/  FSEL R240, R45, -INF , !P0 ;  /* 0xff8000002df07808 */ /* 0x000fe40004000000 */
[----:B------:R-:W-:Y:S02]  /*cda0*/  FMNMX.FTZ R0, R241, R0, !PT ;  /* 0x00000000f1007209 */ /* 0x000fe40007810000 */
[----:B------:R-:W-:-:S02]  /*cdb0*/  ISETP.LT.OR P4, PT, R3, R234, P4 ;  /* 0x000000ea0300720c */ /* 0x000fc40002781670 */
[----:B------:R-:W-:Y:S02]  /*cdc0*/  FSEL R242, R36, -INF , !P6 ;  /* 0xff80000024f27808 */ /* 0x000fe40007000000 */
[----:B------:R-:W-:Y:S02]  /*cdd0*/  ISETP.GE.AND P6, PT, R2, R238, PT ;  /* 0x000000ee0200720c */ /* 0x000fe40003fc6270 */
[----:B------:R-:W-:Y:S02]  /*cde0*/  FMNMX.FTZ R0, R240, R0, !PT ;  /* 0x00000000f0007209 */ /* 0x000fe40007810000 */
[----:B------:R-:W-:Y:S02]  /*cdf0*/  FSEL R43, R177, -INF , !P3 ;  /* 0xff800000b12b7808 */ /* 0x000fe40005800000 */
[----:B------:R-:W-:Y:S02]  /*ce00*/  FSEL R51, R179, -INF , !P2 ;  /* 0xff800000b3337808 */ /* 0x000fe40005000000 */
[----:B------:R-:W-:-:S02]  /*ce10*/  ISETP.GE.AND P3, PT, R7, R237, PT ;  /* 0x000000ed0700720c */ /* 0x000fc40003f66270 */
[----:B------:R-:W-:Y:S02]  /*ce20*/  ISETP.GE.AND P2, PT, R7, R236, PT ;  /* 0x000000ec0700720c */ /* 0x000fe40003f46270 */
[----:B------:R-:W-:Y:S02]  /*ce30*/  FSEL R243, R37, -INF , !P4 ;  /* 0xff80000025f37808 */ /* 0x000fe40006000000 */
[----:B------:R-:W-:Y:S02]  /*ce40*/  ISETP.GE.AND P4, PT, R8, R238, PT ;  /* 0x000000ee0800720c */ /* 0x000fe40003f86270 */
[----:B------:R-:W-:Y:S02]  /*ce50*/  ISETP.LT.OR P6, PT, R2, R234, P6 ;  /* 0x000000ea0200720c */ /* 0x000fe400037c1670 */
[----:B------:R-:W-:Y:S02]  /*ce60*/  FMNMX.FTZ R0, R242, R0, !PT ;  /* 0x00000000f2007209 */ /* 0x000fe40007810000 */
[----:B------:R-:W-:-:S02]  /*ce70*/  ISETP.LT.OR P3, PT, R7, R233, P3 ;  /* 0x000000e90700720c */ /* 0x000fc40001f61670 */
[C---:B------:R-:W-:Y:S02]  /*ce80*/  ISETP.LT.OR P2, PT, R7.reuse, R232, P2 ;  /* 0x000000e80700720c */ /* 0x040fe40001741670 */
[----:B------:R-:W-:Y:S02]  /*ce90*/  ISETP.GE.AND P0, PT, R7, R235, PT ;  /* 0x000000eb0700720c */ /* 0x000fe40003f06270 */
[----:B------:R-:W-:Y:S02]  /*cea0*/  ISETP.LT.OR P4, PT, R8, R234, P4 ;  /* 0x000000ea0800720c */ /* 0x000fe40002781670 */
[----:B------:R-:W-:Y:S02]  /*ceb0*/  FSEL R248, R32, -INF , !P6 ;  /* 0xff80000020f87808 */ /* 0x000fe40007000000 */
[----:B------:R-:W-:Y:S02]  /*cec0*/  FMNMX.FTZ R0, R243, R0, !PT ;  /* 0x00000000f3007209 */ /* 0x000fe40007810000 */
[----:B------:R-:W-:-:S02]  /*ced0*/  FSEL R252, R67, -INF , !P3 ;  /* 0xff80000043fc7808 */ /* 0x000fc40005800000 */
[----:B------:R-:W-:Y:S02]  /*cee0*/  FSEL R205, R106, -INF , !P1 ;  /* 0xff8000006acd7808 */ /* 0x000fe40004800000 */
[----:B------:R-:W-:Y:S02]  /*cef0*/  FSEL R197, R105, -INF , !P2 ;  /* 0xff80000069c57808 */ /* 0x000fe40005000000 */
[C---:B------:R-:W-:Y:S02]  /*cf00*/  ISETP.GE.AND P2, PT, R5.reuse, R237, PT ;  /* 0x000000ed0500720c */ /* 0x040fe40003f46270 */
[C---:B------:R-:W-:Y:S02]  /*cf10*/  ISETP.GE.AND P1, PT, R5.reuse, R236, PT ;  /* 0x000000ec0500720c */ /* 0x040fe40003f26270 */
[----:B------:R-:W-:Y:S02]  /*cf20*/  ISETP.GE.AND P3, PT, R5, R235, PT ;  /* 0x000000eb0500720c */ /* 0x000fe40003f66270 */
[----:B------:R-:W-:-:S02]  /*cf30*/  ISETP.LT.OR P0, PT, R7, R231, P0 ;  /* 0x000000e70700720c */ /* 0x000fc40000701670 */
[----:B------:R-:W-:Y:S02]  /*cf40*/  FSEL R215, R33, -INF , !P4 ;  /* 0xff80000021d77808 */ /* 0x000fe40006000000 */
[----:B------:R-:W-:Y:S02]  /*cf50*/  FMNMX.FTZ R0, R248, R0, !PT ;  /* 0x00000000f8007209 */ /* 0x000fe40007810000 */
[----:B------:R-:W-:Y:S02]  /*cf60*/  FSEL R198, R104, -INF , !P5 ;  /* 0xff80000068c67808 */ /* 0x000fe40006800000 */
[C---:B------:R-:W-:Y:S02]  /*cf70*/  ISETP.LT.OR P2, PT, R5.reuse, R233, P2 ;  /* 0x000000e90500720c */ /* 0x040fe40001741670 */
[C---:B------:R-:W-:Y:S02]  /*cf80*/  ISETP.LT.OR P1, PT, R5.reuse, R232, P1 ;  /* 0x000000e80500720c */ /* 0x040fe40000f21670 */
[----:B------:R-:W-:-:S02]  /*cf90*/  ISETP.LT.OR P3, PT, R5, R231, P3 ;  /* 0x000000e70500720c */ /* 0x000fc40001f61670 */
[C---:B------:R-:W-:Y:S02]  /*cfa0*/  ISETP.GE.AND P6, PT, R6.reuse, R237, PT ;  /* 0x000000ed0600720c */ /* 0x040fe40003fc6270 */
[C---:B------:R-:W-:Y:S02]  /*cfb0*/  ISETP.GE.AND P5, PT, R6.reuse, R236, PT ;  /* 0x000000ec0600720c */ /* 0x040fe40003fa6270 */
[----:B------:R-:W-:Y:S02]  /*cfc0*/  ISETP.GE.AND P4, PT, R6, R235, PT ;  /* 0x000000eb0600720c */ /* 0x000fe40003f86270 */
[----:B------:R-:W-:Y:S02]  /*cfd0*/  FMNMX.FTZ R0, R215, R0, !PT ;  /* 0x00000000d7007209 */ /* 0x000fe40007810000 */
[----:B------:R-:W-:Y:S02]  /*cfe0*/  FSEL R220, R107, -INF , !P0 ;  /* 0xff8000006bdc7808 */ /* 0x000fe40004000000 */
[----:B------:R-:W-:-:S02]  /*cff0*/  FMNMX.FTZ R5, R245, R18, !PT ;  /* 0x00000012f5057209 */ /* 0x000fc40007810000 */
[----:B------:R-:W-:Y:S02]  /*d000*/  ISETP.GE.AND P0, PT, R4, R237, PT ;  /* 0x000000ed0400720c */ /* 0x000fe40003f06270 */
[C---:B------:R-:W-:Y:S02]  /*d010*/  ISETP.LT.OR P6, PT, R6.reuse, R233, P6 ;  /* 0x000000e90600720c */ /* 0x040fe400037c1670 */
[C---:B------:R-:W-:Y:S02]  /*d020*/  ISETP.LT.OR P5, PT, R6.reuse, R232, P5 ;  /* 0x000000e80600720c */ /* 0x040fe40002fa1670 */
[----:B------:R-:W-:Y:S02]  /*d030*/  ISETP.LT.OR P4, PT, R6, R231, P4 ;  /* 0x000000e70600720c */ /* 0x000fe40002781670 */
[----:B------:R-:W-:Y:S01]  /*d040*/  FSEL R206, R47, -INF , !P2 ;  /* 0xff8000002fce7808 */ /* 0x000fe20005000000 */
[----:B------:R-:W1:Y:S01]  /*d050*/  SHFL.BFLY PT, R6, R0, 0x2, 0x1f ;  /* 0x0c401f0000067f89 */ /* 0x000e6200000e0000 */
[----:B------:R-:W-:-:S02]  /*d060*/  FMNMX.FTZ R5, R20, R5, !PT ;  /* 0x0000000514057209 */ /* 0x000fc40007810000 */
[----:B------:R-:W-:Y:S02]  /*d070*/  ISETP.LT.OR P2, PT, R4, R233, P0 ;  /* 0x000000e90400720c */ /* 0x000fe40000741670 */
[----:B------:R-:W-:Y:S02]  /*d080*/  FMNMX.FTZ R5, R21, R5, !PT ;  /* 0x0000000515057209 */ /* 0x000fe40007810000 */
[----:B------:R-:W-:Y:S02]  /*d090*/  FSEL R61, R38, -INF , !P2 ;  /* 0xff800000263d7808 */ /* 0x000fe40005000000 */
[C---:B------:R-:W-:Y:S02]  /*d0a0*/  ISETP.GE.AND P0, PT, R4.reuse, R236, PT ;  /* 0x000000ec0400720c */ /* 0x040fe40003f06270 */
[----:B------:R-:W-:Y:S02]  /*d0b0*/  ISETP.GE.AND P2, PT, R4, R235, PT ;  /* 0x000000eb0400720c */ /* 0x000fe40003f46270 */
[----:B------:R-:W-:-:S02]  /*d0c0*/  FMNMX.FTZ R5, R29, R5, !PT ;  /* 0x000000051d057209 */ /* 0x000fc40007810000 */
[C---:B------:R-:W-:Y:S02]  /*d0d0*/  ISETP.LT.OR P0, PT, R4.reuse, R232, P0 ;  /* 0x000000e80400720c */ /* 0x040fe40000701670 */
[----:B------:R-:W-:Y:S02]  /*d0e0*/  ISETP.LT.OR P2, PT, R4, R231, P2 ;  /* 0x000000e70400720c */ /* 0x000fe40001741670 */
[----:B------:R-:W-:Y:S02]  /*d0f0*/  FMNMX.FTZ R4, R244, R19, !PT ;  /* 0x00000013f4047209 */ /* 0x000fe40007810000 */
[----:B------:R-:W-:Y:S02]  /*d100*/  FMNMX.FTZ R5, R30, R5, !PT ;  /* 0x000000051e057209 */ /* 0x000fe40007810000 */
[----:B------:R-:W-:Y:S02]  /*d110*/  FSEL R46, R46, -INF , !P6 ;  /* 0xff8000002e2e7808 */ /* 0x000fe40007000000 */
[----:B------:R-:W-:-:S02]  /*d120*/  FMNMX.FTZ R4, R22, R4, !PT ;  /* 0x0000000416047209 */ /* 0x000fc40007810000 */
[C---:B------:R-:W-:Y:S02]  /*d130*/  ISETP.GE.AND P6, PT, R3.reuse, R237, PT ;  /* 0x000000ed0300720c */ /* 0x040fe40003fc6270 */
[----:B------:R-:W-:Y:S02]  /*d140*/  FMNMX.FTZ R5, R58, R5, !PT ;  /* 0x000000053a057209 */ /* 0x000fe40007810000 */
[----:B------:R-:W-:Y:S02]  /*d150*/  FMNMX.FTZ R4, R24, R4, !PT ;  /* 0x0000000418047209 */ /* 0x000fe40007810000 */
[----:B------:R-:W-:Y:S02]  /*d160*/  ISETP.LT.OR P6, PT, R3, R233, P6 ;  /* 0x000000e90300720c */ /* 0x000fe400037c1670 */
[----:B------:R-:W-:Y:S02]  /*d170*/  FMNMX.FTZ R5, R59, R5, !PT ;  /* 0x000000053b057209 */ /* 0x000fe40007810000 */
[----:B------:R-:W-:-:S02]  /*d180*/  FMNMX.FTZ R4, R25, R4, !PT ;  /* 0x0000000419047209 */ /* 0x000fc40007810000 */
[----:B------:R-:W-:Y:S02]  /*d190*/  FSEL R54, R39, -INF , !P6 ;  /* 0xff80000027367808 */ /* 0x000fe40007000000 */
[----:B------:R-:W-:Y:S01]  /*d1a0*/  FSEL R107, R101, -INF , !P1 ;  /* 0xff800000656b7808 */ /* 0x000fe20004800000 */
[----:B------:R-:W-:Y:S01]  /*d1b0*/  LDSM.16.MT88.4 R36, [R226+0xb000] ;  /* 0x00b00000e224783b */ /* 0x000fe20000004200 */
[----:B------:R-:W-:Y:S02]  /*d1c0*/  FMNMX.FTZ R5, R196, R5, !PT ;  /* 0x00000005c4057209 */ /* 0x000fe40007810000 */
[----:B-1----:R-:W-:Y:S02]  /*d1d0*/  FMNMX.FTZ R0, R0, R6, !PT ;  /* 0x0000000600007209 */ /* 0x002fe40007810000 */
[C---:B------:R-:W-:Y:S02]  /*d1e0*/  ISETP.GE.AND P6, PT, R3.reuse, R236, PT ;  /* 0x000000ec0300720c */ /* 0x040fe40003fc6270 */
[----:B------:R-:W-:Y:S01]  /*d1f0*/  ISETP.GE.AND P1, PT, R3, R235, PT ;  /* 0x000000eb0300720c */ /* 0x000fe20003f26270 */
[----:B------:R-:W1:Y:S01]  /*d200*/  SHFL.BFLY PT, R6, R0, 0x1, 0x1f ;  /* 0x0c201f0000067f89 */ /* 0x000e6200000e0000 */
[----:B------:R-:W-:-:S02]  /*d210*/  FSEL R106, R100, -INF , !P5 ;  /* 0xff800000646a7808 */ /* 0x000fc40006800000 */
[----:B------:R-:W-:Y:S02]  /*d220*/  ISETP.GE.AND P5, PT, R2, R237, PT ;  /* 0x000000ed0200720c */ /* 0x000fe40003fa6270 */
[----:B------:R-:W-:Y:S02]  /*d230*/  FMNMX.FTZ R4, R40, R4, !PT ;  /* 0x0000000428047209 */ /* 0x000fe40007810000 */
[----:B------:R-:W-:Y:S02]  /*d240*/  FMNMX.FTZ R5, R219, R5, !PT ;  /* 0x00000005db057209 */ /* 0x000fe40007810000 */
[C---:B------:R-:W-:Y:S02]  /*d250*/  ISETP.LT.OR P6, PT, R3.reuse, R232, P6 ;  /* 0x000000e80300720c */ /* 0x040fe400037c1670 */
[----:B------:R-:W-:Y:S02]  /*d260*/  ISETP.LT.OR P1, PT, R3, R231, P1 ;  /* 0x000000e70300720c */ /* 0x000fe40000f21670 */
[----:B------:R-:W-:-:S02]  /*d270*/  FMNMX.FTZ R3, R239, R23, !PT ;  /* 0x00000017ef037209 */ /* 0x000fc40007810000 */
[----:B------:R-:W-:Y:S02]  /*d280*/  ISETP.LT.OR P5, PT, R2, R233, P5 ;  /* 0x000000e90200720c */ /* 0x000fe40002fa1670 */
[----:B------:R-:W-:Y:S02]  /*d290*/  FMNMX.FTZ R4, R41, R4, !PT ;  /* 0x0000000429047209 */ /* 0x000fe40007810000 */
[----:B------:R-:W-:Y:S02]  /*d2a0*/  FMNMX.FTZ R5, R252, R5, !PT ;  /* 0x00000005fc057209 */ /* 0x000fe40007810000 */
[----:B------:R-:W-:Y:S02]  /*d2b0*/  FMNMX.FTZ R3, R27, R3, !PT ;  /* 0x000000031b037209 */ /* 0x000fe40007810000 */
[----:B------:R-:W-:Y:S02]  /*d2c0*/  FSEL R53, R34, -INF , !P5 ;  /* 0xff80000022357808 */ /* 0x000fe40006800000 */
[----:B------:R-:W-:-:S02]  /*d2d0*/  FMNMX.FTZ R4, R42, R4, !PT ;  /* 0x000000042a047209 */ /* 0x000fc40007810000 */
[----:B------:R-:W-:Y:S02]  /*d2e0*/  ISETP.GE.AND P5, PT, R8, R237, PT ;  /* 0x000000ed0800720c */ /* 0x000fe40003fa6270 */
[----:B------:R-:W-:Y:S02]  /*d2f0*/  FMNMX.FTZ R5, R46, R5, !PT ;  /* 0x000000052e057209 */ /* 0x000fe40007810000 */
[----:B------:R-:W-:Y:S02]  /*d300*/  FMNMX.FTZ R3, R26, R3, !PT ;  /* 0x000000031a037209 */ /* 0x000fe40007810000 */
[----:B------:R-:W-:Y:S02]  /*d310*/  FMNMX.FTZ R4, R43, R4, !PT ;  /* 0x000000042b047209 */ /* 0x000fe40007810000 */
[----:B------:R-:W-:Y:S02]  /*d320*/  ISETP.LT.OR P5, PT, R8, R233, P5 ;  /* 0x000000e90800720c */ /* 0x000fe40002fa1670 */
[----:B------:R-:W-:-:S02]  /*d330*/  FMNMX.FTZ R5, R206, R5, !PT ;  /* 0x00000005ce057209 */ /* 0x000fc40007810000 */
[----:B------:R-:W-:Y:S02]  /*d340*/  FMNMX.FTZ R3, R28, R3, !PT ;  /* 0x000000031c037209 */ /* 0x000fe40007810000 */
[----:B------:R-:W-:Y:S02]  /*d350*/  FMNMX.FTZ R4, R198, R4, !PT ;  /* 0x00000004c6047209 */ /* 0x000fe40007810000 */
[----:B------:R-:W-:Y:S02]  /*d360*/  FSEL R208, R35, -INF , !P5 ;  /* 0xff80000023d07808 */ /* 0x000fe40006800000 */
[----:B------:R-:W-:Y:S01]  /*d370*/  FSEL R52, R108, -INF , !P0 ;  /* 0xff8000006c347808 */ /* 0x000fe20004000000 */
[----:B------:R-:W-:Y:S01]  /*d380*/  LDSM.16.MT88.4 R32, [R224+0xb000] ;  /* 0x00b00000e020783b */ /* 0x000fe20000004200 */
[----:B------:R-:W-:Y:S02]  /*d390*/  FMNMX.FTZ R5, R61, R5, !PT ;  /* 0x000000053d057209 */ /* 0x000fe40007810000 */
[----:B------:R-:W-:-:S02]  /*d3a0*/  ISETP.GE.AND P5, PT, R2, R236, PT ;  /* 0x000000ec0200720c */ /* 0x000fc40003fa6270 */
[----:B------:R-:W-:Y:S02]  /*d3b0*/  ISETP.GE.AND P0, PT, R2, R235, PT ;  /* 0x000000eb0200720c */ /* 0x000fe40003f06270 */
[----:B------:R-:W-:Y:S02]  /*d3c0*/  FMNMX.FTZ R3, R56, R3, !PT ;  /* 0x0000000338037209 */ /* 0x000fe40007810000 */
[----:B------:R-:W-:Y:S02]  /*d3d0*/  FMNMX.FTZ R4, R197, R4, !PT ;  /* 0x00000004c5047209 */ /* 0x000fe40007810000 */
[----:B------:R-:W-:Y:S02]  /*d3e0*/  FMNMX.FTZ R5, R54, R5, !PT ;  /* 0x0000000536057209 */ /* 0x000fe40007810000 */
[C---:B------:R-:W-:Y:S02]  /*d3f0*/  ISETP.LT.OR P5, PT, R2.reuse, R232, P5 ;  /* 0x000000e80200720c */ /* 0x040fe40002fa1670 */
[----:B------:R-:W-:-:S02]  /*d400*/  ISETP.LT.OR P0, PT, R2, R231, P0 ;  /* 0x000000e70200720c */ /* 0x000fc40000701670 */
[----:B------:R-:W-:Y:S02]  /*d410*/  FMNMX.FTZ R2, R57, R3, !PT ;  /* 0x0000000339027209 */ /* 0x000fe40007810000 */
[----:B------:R-:W-:Y:S02]  /*d420*/  FMNMX.FTZ R3, R106, R4, !PT ;  /* 0x000000046a037209 */ /* 0x000fe40007810000 */
[----:B------:R-:W-:Y:S02]  /*d430*/  FMNMX.FTZ R4, R53, R5, !PT ;  /* 0x0000000535047209 */ /* 0x000fe40007810000 */
[----:B-1----:R-:W-:Y:S02]  /*d440*/  FMNMX.FTZ R105, R0, R6, !PT ;  /* 0x0000000600697209 */ /* 0x002fe40007810000 */
[----:B------:R-:W-:Y:S02]  /*d450*/  FMNMX.FTZ R0, R50, R2, !PT ;  /* 0x0000000232007209 */ /* 0x000fe40007810000 */
[----:B------:R-:W-:-:S02]  /*d460*/  FMNMX.FTZ R2, R208, R4, !PT ;  /* 0x00000004d0027209 */ /* 0x000fc40007810000 */
[----:B------:R-:W-:Y:S02]  /*d470*/  FMNMX.FTZ R0, R51, R0, !PT ;  /* 0x0000000033007209 */ /* 0x000fe40007810000 */
[----:B------:R-:W-:Y:S01]  /*d480*/  FMNMX.FTZ R3, R107, R3, !PT ;  /* 0x000000036b037209 */ /* 0x000fe20007810000 */
[----:B------:R-:W1:Y:S01]  /*d490*/  SHFL.BFLY PT, R6, R2, 0x2, 0x1f ;  /* 0x0c401f0002067f89 */ /* 0x000e6200000e0000 */
[----:B------:R-:W-:Y:S02]  /*d4a0*/  FSEL R247, R109, -INF , !P6 ;  /* 0xff8000006df77808 */ /* 0x000fe40007000000 */
[----:B------:R-:W-:Y:S02]  /*d4b0*/  FMNMX.FTZ R0, R205, R0, !PT ;  /* 0x00000000cd007209 */ /* 0x000fe40007810000 */
[----:B------:R-:W-:Y:S02]  /*d4c0*/  ISETP.GE.AND P6, PT, R8, R236, PT ;  /* 0x000000ec0800720c */ /* 0x000fe40003fc6270 */
[----:B------:R-:W-:-:S02]  /*d4d0*/  FMNMX.FTZ R3, R52, R3, !PT ;  /* 0x0000000334037209 */ /* 0x000fc40007810000 */
[----:B------:R-:W-:Y:S02]  /*d4e0*/  FSEL R100, R102, -INF , !P4 ;  /* 0xff80000066647808 */ /* 0x000fe40006000000 */
[----:B------:R-:W-:Y:S01]  /*d4f0*/  FMNMX.FTZ R4, R220, R0, !PT ;  /* 0x00000000dc047209 */ /* 0x000fe20007810000 */
[----:B------:R-:W-:Y:S01]  /*d500*/  FMUL.FTZ R0, R105, UR19 ;  /* 0x0000001369007c20 */ /* 0x000fe20008410000 */
[----:B------:R-:W-:Y:S02]  /*d510*/  ISETP.LT.OR P6, PT, R8, R232, P6 ;  /* 0x000000e80800720c */ /* 0x000fe400037c1670 */
[----:B------:R-:W-:Y:S02]  /*d520*/  FSEL R249, R192, -INF , !P5 ;  /* 0xff800000c0f97808 */ /* 0x000fe40006800000 */
[----:B------:R-:W-:Y:S02]  /*d530*/  FMNMX.FTZ R3, R247, R3, !PT ;  /* 0x00000003f7037209 */ /* 0x000fe40007810000 */
[----:B------:R-:W-:-:S02]  /*d540*/  FSEL R101, R103, -INF , !P3 ;  /* 0xff80000067657808 */ /* 0x000fc40005800000 */
[----:B------:R-:W-:Y:S02]  /*d550*/  FMNMX.FTZ R4, R100, R4, !PT ;  /* 0x0000000464047209 */ /* 0x000fe40007810000 */
[----:B------:R-:W-:Y:S02]  /*d560*/  FSEL R251, R193, -INF , !P6 ;  /* 0xff800000c1fb7808 */ /* 0x000fe40007000000 */
[----:B------:R-:W-:Y:S02]  /*d570*/  FMNMX.FTZ R3, R249, R3, !PT ;  /* 0x00000003f9037209 */ /* 0x000fe40007810000 */
[----:B------:R-:W-:Y:S02]  /*d580*/  FSEL R250, R110, -INF , !P2 ;  /* 0xff8000006efa7808 */ /* 0x000fe40005000000 */
[----:B------:R-:W-:Y:S02]  /*d590*/  FMNMX.FTZ R4, R101, R4, !PT ;  /* 0x0000000465047209 */ /* 0x000fe40007810000 */
[----:B------:R-:W-:-:S02]  /*d5a0*/  FMNMX.FTZ R3, R251, R3, !PT ;  /* 0x00000003fb037209 */ /* 0x000fc40007810000 */
[----:B------:R-:W-:Y:S02]  /*d5b0*/  ISETP.GE.AND P3, PT, R8, R235, PT ;  /* 0x000000eb0800720c */ /* 0x000fe40003f66270 */
[----:B------:R-:W-:Y:S01]  /*d5c0*/  FSEL R55, R111, -INF , !P1 ;  /* 0xff8000006f377808 */ /* 0x000fe20004800000 */
[----:B------:R-:W2:Y:S01]  /*d5d0*/  SHFL.BFLY PT, R7, R3, 0x2, 0x1f ;  /* 0x0c401f0003077f89 */ /* 0x000ea200000e0000 */
[----:B------:R-:W-:Y:S02]  /*d5e0*/  FMNMX.FTZ R4, R250, R4, !PT ;  /* 0x00000004fa047209 */ /* 0x000fe40007810000 */
[----:B------:R-:W-:Y:S02]  /*d5f0*/  FSETP.NEU.FTZ.AND P4, PT, R105, -INF , PT ;  /* 0xff8000006900780b */ /* 0x000fe40003f9d000 */
[----:B-1----:R-:W-:Y:S02]  /*d600*/  FMNMX.FTZ R104, R2, R6, !PT ;  /* 0x0000000602687209 */ /* 0x002fe40007810000 */
[----:B------:R-:W-:-:S02]  /*d610*/  ISETP.LT.OR P3, PT, R8, R231, P3 ;  /* 0x000000e70800720c */ /* 0x000fc40001f61670 */
[----:B------:R-:W-:Y:S02]  /*d620*/  FSEL R47, R194, -INF , !P0 ;  /* 0xff800000c22f7808 */ /* 0x000fe40004000000 */
[----:B------:R-:W-:Y:S02]  /*d630*/  FMNMX.FTZ R2, R55, R4, !PT ;  /* 0x0000000437027209 */ /* 0x000fe40007810000 */
[----:B------:R-:W-:Y:S02]  /*d640*/  FSEL R0, R0, RZ, P4 ;  /* 0x000000ff00007208 */ /* 0x000fe40002000000 */
[----:B------:R-:W-:Y:S02]  /*d650*/  FSEL R221, R195, -INF , !P3 ;  /* 0xff800000c3dd7808 */ /* 0x000fe40005800000 */
[----:B------:R-:W-:Y:S01]  /*d660*/  FMNMX.FTZ R2, R47, R2, !PT ;  /* 0x000000022f027209 */ /* 0x000fe20007810000 */
[--C-:B------:R-:W-:Y:S01]  /*d670*/  FFMA.FTZ R5, R10, UR19, -R0.reuse ;  /* 0x000000130a057c23 */ /* 0x100fe20008010800 */
[----:B------:R-:W-:Y:S01]  /*d680*/  FFMA.FTZ R4, R11, UR19, -R0 ;  /* 0x000000130b047c23 */ /* 0x000fe20008010800 */
[----:B------:R-:W-:-:S02]  /*d690*/  MOV R182, R200 ;  /* 0x000000c800b67202 */ /* 0x000fc40000000f00 */
[----:B------:R-:W-:Y:S01]  /*d6a0*/  FMNMX.FTZ R2, R221, R2, !PT ;  /* 0x00000002dd027209 */ /* 0x000fe20007810000 */
[----:B------:R1:W-:Y:S01]  /*d6b0*/  MUFU.EX2 R45, R5 ;  /* 0x00000005002d7308 */ /* 0x0003e20000000800 */
[----:B--2---:R-:W-:-:S03]  /*d6c0*/  FMNMX.FTZ R3, R3, R7, !PT ;  /* 0x0000000703037209 */ /* 0x004fc60007810000 */
[----:B------:R-:W2:Y:S04]  /*d6d0*/  SHFL.BFLY PT, R6, R2, 0x2, 0x1f ;  /* 0x0c401f0002067f89 */ /* 0x000ea800000e0000 */
[----:B------:R3:W-:Y:S01]  /*d6e0*/  MUFU.EX2 R207, R4 ;  /* 0x0000000400cf7308 */ /* 0x0007e20000000800 */
[----:B------:R-:W4:Y:S04]  /*d6f0*/  SHFL.BFLY PT, R103, R3, 0x1, 0x1f ;  /* 0x0c201f0003677f89 */ /* 0x000f2800000e0000 */
[----:B-1----:R-:W1:Y:S01]  /*d700*/  SHFL.BFLY PT, R5, R104, 0x1, 0x1f ;  /* 0x0c201f0068057f89 */ /* 0x002e6200000e0000 */
[----:B---3--:R-:W-:Y:S01]  /*d710*/  FFMA.FTZ R4, R12, UR19, -R0 ;  /* 0x000000130c047c23 */ /* 0x008fe20008010800 */
[----:B--2---:R-:W-:-:S03]  /*d720*/  FMNMX.FTZ R2, R2, R6, !PT ;  /* 0x0000000602027209 */ /* 0x004fc60007810000 */
[----:B------:R2:W-:Y:S02]  /*d730*/  MUFU.EX2 R216, R4 ;  /* 0x0000000400d87308 */ /* 0x0005e40000000800 */
[----:B------:R-:W3:Y:S01]  /*d740*/  SHFL.BFLY PT, R102, R2, 0x1, 0x1f ;  /* 0x0c201f0002667f89 */ /* 0x000ee200000e0000 */
[----:B----4-:R-:W-:-:S04]  /*d750*/  FMNMX.FTZ R103, R3, R103, !PT ;  /* 0x0000006703677209 */ /* 0x010fc80007810000 */
[C---:B------:R-:W-:Y:S02]  /*d760*/  FSETP.NEU.FTZ.AND P1, PT, R103.reuse, -INF , PT ;  /* 0xff8000006700780b */ /* 0x040fe40003f3d000 */
[----:B-1----:R-:W-:Y:S02]  /*d770*/  FMNMX.FTZ R104, R104, R5, !PT ;  /* 0x0000000568687209 */ /* 0x002fe40007810000 */
[----:B------:R-:W-:Y:S02]  /*d780*/  FSEL R5, R103, RZ, P1 ;  /* 0x000000ff67057208 */ /* 0x000fe40000800000 */
[C---:B------:R-:W-:Y:S01]  /*d790*/  FSETP.NEU.FTZ.AND P2, PT, R104.reuse, -INF , PT ;  /* 0xff8000006800780b */ /* 0x040fe20003f5d000 */
[----:B--2---:R-:W-:Y:S01]  /*d7a0*/  FFMA.FTZ R4, R13, UR19, -R0 ;  /* 0x000000130d047c23 */ /* 0x004fe20008010800 */
[----:B------:R-:W-:Y:S01]  /*d7b0*/  FMUL.FTZ R12, R104, UR19 ;  /* 0x00000013680c7c20 */ /* 0x000fe20008410000 */
[----:B------:R-:W-:Y:S01]  /*d7c0*/  FADD.FTZ R6, R244, -R5 ;  /* 0x80000005f4067221 */ /* 0x000fe20000010000 */
[----:B------:R-:W-:Y:S01]  /*d7d0*/  MOV R13, R46 ;  /* 0x0000002e000d7202 */ /* 0x000fe20000000f00 */
[----:B------:R1:W-:Y:S02]  /*d7e0*/  MUFU.EX2 R211, R4 ;  /* 0x0000000400d37308 */ /* 0x0003e40000000800 */
[----:B------:R-:W-:Y:S01]  /*d7f0*/  FSEL R12, R12, RZ, P2 ;  /* 0x000000ff0c0c7208 */ /* 0x000fe20001000000 */
[----:B------:R-:W-:-:S04]  /*d800*/  FMUL.FTZ R6, R6, UR19 ;  /* 0x0000001306067c20 */ /* 0x000fc80008410000 */
[----:B------:R-:W-:Y:S01]  /*d810*/  FFMA.FTZ R3, R18, UR19, -R12 ;  /* 0x0000001312037c23 */ /* 0x000fe2000801080c */
[----:B---3--:R-:W-:-:S03]  /*d820*/  FMNMX.FTZ R102, R2, R102, !PT ;  /* 0x0000006602667209 */ /* 0x008fc60007810000 */
[----:B------:R2:W-:Y:S01]  /*d830*/  MUFU.EX2 R217, R3 ;  /* 0x0000000300d97308 */ /* 0x0005e20000000800 */
[----:B------:R-:W-:-:S04]  /*d840*/  FSETP.NEU.FTZ.AND P0, PT, R102, -INF , PT ;  /* 0xff8000006600780b */ /* 0x000fc80003f1d000 */
[----:B------:R-:W-:Y:S01]  /*d850*/  FSEL R5, R102, RZ, P0 ;  /* 0x000000ff66057208 */ /* 0x000fe20000000000 */
[----:B-1----:R-:W-:-:S04]  /*d860*/  FFMA.FTZ R4, R14, UR19, -R0 ;  /* 0x000000130e047c23 */ /* 0x002fc80008010800 */
[----:B------:R1:W-:Y:S01]  /*d870*/  MUFU.EX2 R222, R4 ;  /* 0x0000000400de7308 */ /* 0x0003e20000000800 */
[----:B--2---:R-:W-:-:S05]  /*d880*/  FMUL.FTZ R3, R103, UR19 ;  /* 0x0000001367037c20 */ /* 0x004fca0008410000 */
[----:B------:R-:W-:Y:S01]  /*d890*/  FSEL R3, R3, RZ, P1 ;  /* 0x000000ff03037208 */ /* 0x000fe20000800000 */
[----:B-1----:R-:W-:-:S04]  /*d8a0*/  FFMA.FTZ R4, R15, UR19, -R0 ;  /* 0x000000130f047c23 */ /* 0x002fc80008010800 */
[----:B------:R-:W-:Y:S01]  /*d8b0*/  FFMA.FTZ R2, R22, UR19, -R3 ;  /* 0x0000001316027c23 */ /* 0x000fe20008010803 */
[----:B------:R1:W2:Y:S08]  /*d8c0*/  MUFU.EX2 R15, R6 ;  /* 0x00000006000f7308 */ /* 0x0002b00000000800 */
[----:B------:R3:W-:Y:S08]  /*d8d0*/  MUFU.EX2 R223, R4 ;  /* 0x0000000400df7308 */ /* 0x0007f00000000800 */
[----:B------:R4:W-:Y:S01]  /*d8e0*/  MUFU.EX2 R213, R2 ;  /* 0x0000000200d57308 */ /* 0x0009e20000000800 */
[----:B-1----:R-:W-:Y:S01]  /*d8f0*/  FSEL R6, R105, RZ, P4 ;  /* 0x000000ff69067208 */ /* 0x002fe20002000000 */
[-C--:B--2---:R-:W-:Y:S01]  /*d900*/  FMUL.FTZ R144, R144, R15.reuse ;  /* 0x0000000f90907220 */ /* 0x084fe20000410000 */
[-C--:B------:R-:W-:Y:S01]  /*d910*/  FMUL.FTZ R145, R145, R15.reuse ;  /* 0x0000000f91917220 */ /* 0x080fe20000410000 */
[-C--:B------:R-:W-:Y:S01]  /*d920*/  FMUL.FTZ R120, R120, R15.reuse ;  /* 0x0000000f78787220 */ /* 0x080fe20000410000 */
[-C--:B------:R-:W-:Y:S01]  /*d930*/  FMUL.FTZ R121, R121, R15.reuse ;  /* 0x0000000f79797220 */ /* 0x080fe20000410000 */
[----:B------:R-:W-:Y:S01]  /*d940*/  FADD.FTZ R6, R246, -R6 ;  /* 0x80000006f6067221 */ /* 0x000fe20000010000 */
[-C--:B------:R-:W-:Y:S01]  /*d950*/  FMUL.FTZ R140, R140, R15.reuse ;  /* 0x0000000f8c8c7220 */ /* 0x080fe20000410000 */
[-C--:B------:R-:W-:Y:S01]  /*d960*/  FMUL.FTZ R141, R141, R15.reuse ;  /* 0x0000000f8d8d7220 */ /* 0x080fe20000410000 */
[--C-:B---3--:R-:W-:Y:S01]  /*d970*/  FFMA.FTZ R4, R16, UR19, -R0.reuse ;  /* 0x0000001310047c23 */ /* 0x108fe20008010800 */
[-C--:B------:R-:W-:Y:S01]  /*d980*/  FMUL.FTZ R160, R160, R15.reuse ;  /* 0x0000000fa0a07220 */ /* 0x080fe20000410000 */
[-C--:B------:R-:W-:Y:S01]  /*d990*/  FMUL.FTZ R161, R161, R15.reuse ;  /* 0x0000000fa1a17220 */ /* 0x080fe20000410000 */
[-C--:B------:R-:W-:Y:S01]  /*d9a0*/  FMUL.FTZ R172, R172, R15.reuse ;  /* 0x0000000facac7220 */ /* 0x080fe20000410000 */
[----:B------:R1:W-:Y:S01]  /*d9b0*/  MUFU.EX2 R203, R4 ;  /* 0x0000000400cb7308 */ /* 0x0003e20000000800 */
[-C--:B------:R-:W-:Y:S01]  /*d9c0*/  FMUL.FTZ R173, R173, R15.reuse ;  /* 0x0000000fadad7220 */ /* 0x080fe20000410000 */
[-C--:B------:R-:W-:Y:S01]  /*d9d0*/  FMUL.FTZ R112, R112, R15.reuse ;  /* 0x0000000f70707220 */ /* 0x080fe20000410000 */
[-C--:B------:R-:W-:Y:S01]  /*d9e0*/  FMUL.FTZ R113, R113, R15.reuse ;  /* 0x0000000f71717220 */ /* 0x080fe20000410000 */
[----:B----4-:R-:W-:Y:S01]  /*d9f0*/  FMUL.FTZ R2, R102, UR19 ;  /* 0x0000001366027c20 */ /* 0x010fe20008410000 */
[-C--:B------:R-:W-:Y:S01]  /*da00*/  FMUL.FTZ R128, R128, R15.reuse ;  /* 0x0000000f80807220 */ /* 0x080fe20000410000 */
[-C--:B------:R-:W-:Y:S01]  /*da10*/  FMUL.FTZ R129, R129, R15.reuse ;  /* 0x0000000f81817220 */ /* 0x080fe20000410000 */
[-C--:B------:R-:W-:Y:S01]  /*da20*/  FMUL.FTZ R156, R156, R15.reuse ;  /* 0x0000000f9c9c7220 */ /* 0x080fe20000410000 */
[-C--:B------:R-:W-:Y:S01]  /*da30*/  FMUL.FTZ R157, R157, R15.reuse ;  /* 0x0000000f9d9d7220 */ /* 0x080fe20000410000 */
[----:B------:R-:W-:Y:S01]  /*da40*/  FSEL R2, R2, RZ, P0 ;  /* 0x000000ff02027208 */ /* 0x000fe20000000000 */
        /* <DEDUP_REMOVED lines=8> */
[----:B------:R-:W-:Y:S01]  /*dad0*/  FMUL.FTZ R93, R93, R15 ;  /* 0x0000000f5d5d7220 */ /* 0x000fe20000410000 */
[----:B------:R-:W-:-:S02]  /*dae0*/  FMUL.FTZ R6, R6, UR19 ;  /* 0x0000001306067c20 */ /* 0x000fc40008410000 */
[----:B------:R1:W2:Y:S08]  /*daf0*/  MUFU.EX2 R60, R4 ;  /* 0x00000004003c7308 */ /* 0x0002b00000000800 */
[----:B------:R3:W4:Y:S01]  /*db00*/  MUFU.EX2 R49, R6 ;  /* 0x0000000600317308 */ /* 0x0007220000000800 */
[----:B-1----:R-:W-:Y:S01]  /*db10*/  FFMA.FTZ R4, R20, UR19, -R12 ;  /* 0x0000001314047c23 */ /* 0x002fe2000801080c */
[----:B--2---:R-:W-:-:S02]  /*db20*/  IMAD.MOV.U32 R246, RZ, RZ, R60 ;  /* 0x000000fffff67224 */ /* 0x004fc400078e003c */
[----:B------:R-:W-:-:S04]  /*db30*/  IMAD.MOV.U32 R60, RZ, RZ, R31 ;  /* 0x000000ffff3c7224 */ /* 0x000fc800078e001f */
[----:B------:R1:W-:Y:S01]  /*db40*/  MUFU.EX2 R183, R4 ;  /* 0x0000000400b77308 */ /* 0x0003e20000000800 */
[----:B------:R-:W-:Y:S01]  /*db50*/  IMAD.MOV.U32 R46, RZ, RZ, R60 ;  /* 0x000000ffff2e7224 */ /* 0x000fe200078e003c */
[----:B---3--:R-:W-:Y:S01]  /*db60*/  F2FP.F16.F32.PACK_AB R6, R211, R216 ;  /* 0x000000d8d306723e */ /* 0x008fe200000000ff */
        /* <DEDUP_REMOVED lines=26> */
[----:B-1----:R-:W-:-:S02]  /*dd10*/  FFMA.FTZ R4, R19, UR19, -R3 ;  /* 0x0000001313047c23 */ /* 0x002fc40008010803 */
[----:B------:R-:W-:Y:S02]  /*dd20*/  LDSM.16.MT88.4 R16, [R224+0x9000] ;  /* 0x00900000e010783b */ /* 0x000fe40000004200 */
[----:B------:R1:W2:Y:S02]  /*dd30*/  MUFU.EX2 R218, R4 ;  /* 0x0000000400da7308 */ /* 0x0002a40000000800 */
[----:B-1----:R-:W-:Y:S01]  /*dd40*/  FFMA.FTZ R4, R24, UR19, -R3 ;  /* 0x0000001318047c23 */ /* 0x002fe20008010803 */
[----:B--2---:R-:W-:-:S05]  /*dd50*/  F2FP.F16.F32.PACK_AB R8, R213, R218 ;  /* 0x000000dad508723e */ /* 0x004fca00000000ff */
[----:B------:R1:W-:Y:S02]  /*dd60*/  MUFU.EX2 R209, R4 ;  /* 0x0000000400d17308 */ /* 0x0003e40000000800 */
[----:B-1----:R-:W-:-:S06]  /*dd70*/  FFMA.FTZ R4, R25, UR19, -R3 ;  /* 0x0000001319047c23 */ /* 0x002fcc0008010803 */
[----:B------:R1:W2:Y:S02]  /*dd80*/  MUFU.EX2 R181, R4 ;  /* 0x0000000400b57308 */ /* 0x0002a40000000800 */
[--C-:B-1----:R-:W-:Y:S01]  /*dd90*/  FFMA.FTZ R4, R23, UR19, -R2.reuse ;  /* 0x0000001317047c23 */ /* 0x102fe20008010802 */
[----:B--2---:R-:W-:Y:S01]  /*dda0*/  F2FP.F16.F32.PACK_AB R10, R181, R209 ;  /* 0x000000d1b50a723e */ /* 0x004fe200000000ff */
[----:B------:R-:W-:Y:S04]  /*ddb0*/  LDSM.16.MT88.4 R20, [R226+0x9000] ;  /* 0x00900000e214783b */ /* 0x000fe80000004200 */
[----:B------:R1:W-:Y:S02]  /*ddc0*/  MUFU.EX2 R62, R4 ;  /* 0x00000004003e7308 */ /* 0x0003e40000000800 */
[----:B-1----:R-:W-:-:S06]  /*ddd0*/  FFMA.FTZ R4, R27, UR19, -R2 ;  /* 0x000000131b047c23 */ /* 0x002fcc0008010802 */
[----:B------:R1:W2:Y:S02]  /*dde0*/  MUFU.EX2 R44, R4 ;  /* 0x00000004002c7308 */ /* 0x0002a40000000800 */
[--C-:B-1----:R-:W-:Y:S01]  /*ddf0*/  FFMA.FTZ R4, R26, UR19, -R2.reuse ;  /* 0x000000131a047c23 */ /* 0x102fe20008010802 */
[----:B--2---:R-:W-:Y:S01]  /*de00*/  F2FP.F16.F32.PACK_AB R9, R44, R62 ;  /* 0x0000003e2c09723e */ /* 0x004fe200000000ff */
[----:B------:R-:W1:Y:S04]  /*de10*/  LDSM.16.MT88.4 R24, [R224+0xa000] ;  /* 0x00a00000e018783b */ /* 0x000e680000004200 */
[----:B------:R2:W-:Y:S02]  /*de20*/  MUFU.EX2 R210, R4 ;  /* 0x0000000400d27308 */ /* 0x0005e40000000800 */
[----:B--2---:R-:W-:-:S06]  /*de30*/  FFMA.FTZ R4, R28, UR19, -R2 ;  /* 0x000000131c047c23 */ /* 0x004fcc0008010802 */
[----:B------:R2:W3:Y:S02]  /*de40*/  MUFU.EX2 R214, R4 ;  /* 0x0000000400d67308 */ /* 0x0004e40000000800 */
[----:B--2---:R-:W-:Y:S01]  /*de50*/  FADD.FTZ R4, R239, -R5 ;  /* 0x80000005ef047221 */ /* 0x004fe20000010000 */
[----:B------:R-:W-:Y:S02]  /*de60*/  FSEL R5, R104, RZ, P2 ;  /* 0x000000ff68057208 */ /* 0x000fe40001000000 */
[----:B---3--:R-:W-:Y:S01]  /*de70*/  F2FP.F16.F32.PACK_AB R11, R214, R210 ;  /* 0x000000d2d60b723e */ /* 0x008fe200000000ff */
[----:B------:R-:W-:Y:S02]  /*de80*/  FMUL.FTZ R4, R4, UR19 ;  /* 0x0000001304047c20 */ /* 0x000fe40008410000 */
[----:B------:R-:W-:Y:S01]  /*de90*/  FADD.FTZ R5, R245, -R5 ;  /* 0x80000005f5057221 */ /* 0x000fe20000010000 */
[----:B------:R-:W-:Y:S01]  /*dea0*/  MOV R245, R203 ;  /* 0x000000cb00f57202 */ /* 0x000fe20000000f00 */
[----:B------:R2:W3:Y:S02]  /*deb0*/  MUFU.EX2 R14, R4 ;  /* 0x00000004000e7308 */ /* 0x0004e40000000800 */
[----:B------:R-:W-:-:S06]  /*dec0*/  FMUL.FTZ R5, R5, UR19 ;  /* 0x0000001305057c20 */ /* 0x000fcc0008410000 */
[----:B------:R-:W-:Y:S01]  /*ded0*/  MUFU.EX2 R48, R5 ;  /* 0x0000000500307308 */ /* 0x000fe20000000800 */
[----:B--2---:R-:W-:Y:S01]  /*dee0*/  FFMA.FTZ R4, R29, UR19, -R12 ;  /* 0x000000131d047c23 */ /* 0x004fe2000801080c */
[-C--:B---3--:R-:W-:Y:S01]  /*def0*/  FMUL.FTZ R146, R146, R14.reuse ;  /* 0x0000000e92927220 */ /* 0x088fe20000410000 */
[-C--:B------:R-:W-:Y:S01]  /*df00*/  FMUL.FTZ R147, R147, R14.reuse ;  /* 0x0000000e93937220 */ /* 0x080fe20000410000 */
[----:B------:R-:W-:-:S04]  /*df10*/  FMUL.FTZ R122, R122, R14 ;  /* 0x0000000e7a7a7220 */ /* 0x000fc80000410000 */
[----:B------:R2:W3:Y:S01]  /*df20*/  MUFU.EX2 R212, R4 ;  /* 0x0000000400d47308 */ /* 0x0004e20000000800 */
        /* <DEDUP_REMOVED lines=16> */
[----:B--2---:R-:W-:Y:S01]  /*e030*/  FFMA.FTZ R4, R30, UR19, -R12 ;  /* 0x000000131e047c23 */ /* 0x004fe2000801080c */
[-C--:B------:R-:W-:Y:S01]  /*e040*/  FMUL.FTZ R79, R79, R14.reuse ;  /* 0x0000000e4f4f7220 */ /* 0x080fe20000410000 */
[----:B------:R-:W2:Y:S01]  /*e050*/  LDSM.16.MT88.4 R28, [R226+0xa000] ;  /* 0x00a00000e21c783b */ /* 0x000ea20000004200 */
[-C--:B------:R-:W-:Y:S01]  /*e060*/  FMUL.FTZ R90, R90, R14.reuse ;  /* 0x0000000e5a5a7220 */ /* 0x080fe20000410000 */
[-C--:B------:R-:W-:Y:S01]  /*e070*/  FMUL.FTZ R91, R91, R14.reuse ;  /* 0x0000000e5b5b7220 */ /* 0x080fe20000410000 */
[-C--:B------:R-:W-:Y:S01]  /*e080*/  FMUL.FTZ R94, R94, R14.reuse ;  /* 0x0000000e5e5e7220 */ /* 0x080fe20000410000 */
[----:B------:R-:W-:Y:S01]  /*e090*/  FMUL.FTZ R95, R95, R14 ;  /* 0x0000000e5f5f7220 */ /* 0x000fe20000410000 */
[C---:B-1----:R-:W-:Y:S01]  /*e0a0*/  HMMA.16816.F32 R184, R8.reuse, R24, R144 ;  /* 0x0000001808b8723c */ /* 0x042fe20000001890 */
[----:B------:R1:W-:Y:S01]  /*e0b0*/  MUFU.EX2 R244, R4 ;  /* 0x0000000400f47308 */ /* 0x0003e20000000800 */
[----:B---3--:R-:W-:Y:S01]  /*e0c0*/  F2FP.F16.F32.PACK_AB R7, R212, R225 ;  /* 0x000000e1d407723e */ /* 0x008fe200000000ff */
[-C--:B------:R-:W-:Y:S01]  /*e0d0*/  FMUL.FTZ R150, R150, R48.reuse ;  /* 0x0000003096967220 */ /* 0x080fe20000410000 */
[-C--:B------:R-:W-:Y:S01]  /*e0e0*/  FMUL.FTZ R151, R151, R48.reuse ;  /* 0x0000003097977220 */ /* 0x080fe20000410000 */
[----:B------:R-:W-:Y:S01]  /*e0f0*/  FMUL.FTZ R154, R154, R48 ;  /* 0x000000309a9a7220 */ /* 0x000fe20000410000 */
[----:B------:R-:W-:Y:S01]  /*e100*/  HMMA.16816.F32 R64, R8, R18, R120 ;  /* 0x000000120840723c */ /* 0x000fe20000001878 */
[----:B------:R-:W-:Y:S01]  /*e110*/  IMAD.MOV.U32 R144, RZ, RZ, R183 ;  /* 0x000000ffff907224 */ /* 0x000fe200078e00b7 */
[----:B------:R-:W-:Y:S01]  /*e120*/  MOV R147, R181 ;  /* 0x000000b500937202 */ /* 0x000fe20000000f00 */
[----:B------:R-:W-:-:S02]  /*e130*/  IMAD.MOV.U32 R146, RZ, RZ, R182 ;  /* 0x000000ffff927224 */ /* 0x000fc400078e00b6 */
[-C--:B------:R-:W-:Y:S01]  /*e140*/  FMUL.FTZ R155, R155, R48.reuse ;  /* 0x000000309b9b7220 */ /* 0x080fe20000410000 */
[----:B------:R-:W-:Y:S01]  /*e150*/  IMAD.MOV.U32 R145, RZ, RZ, R180 ;  /* 0x000000ffff917224 */ /* 0x000fe200078e00b4 */
[C---:B------:R-:W-:Y:S01]  /*e160*/  HMMA.16816.F32 R188, R8.reuse, R22, R140 ;  /* 0x0000001608bc723c */ /* 0x040fe2000000188c */
[----:B------:R-:W-:Y:S01]  /*e170*/  F2FP.F16.F32.PACK_AB R5, R144, R217 ;  /* 0x000000d99005723e */ /* 0x000fe200000000ff */
[-C--:B------:R-:W-:Y:S01]  /*e180*/  FMUL.FTZ R70, R70, R48.reuse ;  /* 0x0000003046467220 */ /* 0x080fe20000410000 */
[-C--:B------:R-:W-:Y:S01]  /*e190*/  FMUL.FTZ R71, R71, R48.reuse ;  /* 0x0000003047477220 */ /* 0x080fe20000410000 */
[-C--:B------:R-:W-:Y:S01]  /*e1a0*/  FMUL.FTZ R118, R118, R48.reuse ;  /* 0x0000003076767220 */ /* 0x080fe20000410000 */
[----:B------:R-:W-:Y:S01]  /*e1b0*/  FMUL.FTZ R119, R119, R48 ;  /* 0x0000003077777220 */ /* 0x000fe20000410000 */
[C---:B------:R-:W-:Y:S01]  /*e1c0*/  HMMA.16816.F32 R200, R8.reuse, R16, R112 ;  /* 0x0000001008c8723c */ /* 0x040fe20000001870 */
[----:B-1----:R-:W-:Y:S01]  /*e1d0*/  FFMA.FTZ R4, R40, UR19, -R3 ;  /* 0x0000001328047c23 */ /* 0x002fe20008010803 */
[----:B------:R-:W-:Y:S01]  /*e1e0*/  MOV R40, R62 ;  /* 0x0000003e00287202 */ /* 0x000fe20000000f00 */
[-C--:B------:R-:W-:Y:S01]  /*e1f0*/  FMUL.FTZ R126, R126, R48.reuse ;  /* 0x000000307e7e7220 */ /* 0x080fe20000410000 */
[-C--:B------:R-:W-:Y:S01]  /*e200*/  FMUL.FTZ R127, R127, R48.reuse ;  /* 0x000000307f7f7220 */ /* 0x080fe20000410000 */
[----:B------:R1:W-:Y:S01]  /*e210*/  MUFU.EX2 R239, R4 ;  /* 0x0000000400ef7308 */ /* 0x0003e20000000800 */
        /* <DEDUP_REMOVED lines=12> */
[C---:B--2---:R-:W-:Y:S01]  /*e2e0*/  HMMA.16816.F32 R180, R8.reuse, R28, R160 ;  /* 0x0000001c08b4723c */ /* 0x044fe200000018a0 */
[-C--:B------:R-:W-:Y:S01]  /*e2f0*/  FMUL.FTZ R86, R86, R48.reuse ;  /* 0x0000003056567220 */ /* 0x080fe20000410000 */
[-C--:B------:R-:W-:Y:S01]  /*e300*/  FMUL.FTZ R87, R87, R48.reuse ;  /* 0x0000003057577220 */ /* 0x080fe20000410000 */
[-C--:B------:R-:W-:Y:S01]  /*e310*/  FMUL.FTZ R98, R98, R48.reuse ;  /* 0x0000003062627220 */ /* 0x080fe20000410000 */
[----:B-1----:R-:W-:Y:S01]  /*e320*/  F2FP.F16.F32.PACK_AB R4, R207, R45 ;  /* 0x0000002dcf04723e */ /* 0x002fe200000000ff */
[----:B------:R-:W-:Y:S01]  /*e330*/  FMUL.FTZ R99, R99, R48 ;  /* 0x0000003063637220 */ /* 0x000fe20000410000 */
[C---:B------:R-:W-:Y:S06]  /*e340*/  HMMA.16816.F32 R176, R8.reuse, R30, R172 ;  /* 0x0000001e08b0723c */ /* 0x040fec00000018ac */
[C---:B------:R-:W-:Y:S06]  /*e350*/  HMMA.16816.F32 R120, R8.reuse, R32, R72 ;  /* 0x000000200878723c */ /* 0x040fec0000001848 */
[----:B------:R-:W-:Y:S01]  /*e360*/  HMMA.16816.F32 R172, R8, R34, R76 ;  /* 0x0000002208ac723c */ /* 0x000fe2000000184c */
[----:B------:R-:W-:Y:S01]  /*e370*/  IMAD.MOV.U32 R73, RZ, RZ, R223 ;  /* 0x000000ffff497224 */ /* 0x000fe200078e00df */
[----:B------:R-:W-:Y:S01]  /*e380*/  MOV R72, R222 ;  /* 0x000000de00487202 */ /* 0x000fe20000000f00 */
[----:B------:R-:W-:-:S02]  /*e390*/  IMAD.MOV.U32 R74, RZ, RZ, R63 ;  /* 0x000000ffff4a7224 */ /* 0x000fc400078e003f */
[----:B------:R-:W-:Y:S01]  /*e3a0*/  IMAD.MOV.U32 R75, RZ, RZ, R61 ;  /* 0x000000ffff4b7224 */ /* 0x000fe200078e003d */
[C---:B------:R-:W-:Y:S01]  /*e3b0*/  HMMA.16816.F32 R140, R8.reuse, R36, R88 ;  /* 0x00000024088c723c */ /* 0x040fe20000001858 */
[----:B------:R-:W-:Y:S01]  /*e3c0*/  IMAD.MOV.U32 R77, RZ, RZ, R221 ;  /* 0x000000ffff4d7224 */ /* 0x000fe200078e00dd */
[----:B------:R-:W-:Y:S01]  /*e3d0*/  MOV R78, R219 ;  /* 0x000000db004e7202 */ /* 0x000fe20000000f00 */
[----:B------:R-:W-:Y:S02]  /*e3e0*/  IMAD.MOV.U32 R76, RZ, RZ, R52 ;  /* 0x000000ffff4c7224 */ /* 0x000fe400078e0034 */
[----:B------:R-:W-:Y:S01]  /*e3f0*/  IMAD.MOV.U32 R79, RZ, RZ, R146 ;  /* 0x000000ffff4f7224 */ /* 0x000fe200078e0092 */
[----:B------:R-:W-:Y:S06]  /*e400*/  HMMA.16816.F32 R160, R8, R38, R92 ;  /* 0x0000002608a0723c */ /* 0x000fec000000185c */
[C---:B------:R-:W-:Y:S01]  /*e410*/  HMMA.16816.F32 R60, R4.reuse, R24, R148 ;  /* 0x00000018043c723c */ /* 0x040fe20000001894 */
[----:B------:R-:W-:Y:S01]  /*e420*/  FFMA.FTZ R8, R41, UR19, -R3 ;  /* 0x0000001329087c23 */ /* 0x000fe20008010803 */
[----:B------:R-:W-:Y:S01]  /*e430*/  IMAD.MOV.U32 R93, RZ, RZ, R55 ;  /* 0x000000ffff5d7224 */ /* 0x000fe200078e0037 */
[----:B------:R-:W-:Y:S01]  /*e440*/  MOV R95, R54 ;  /* 0x00000036005f7202 */ /* 0x000fe20000000f00 */
[----:B------:R-:W-:Y:S01]  /*e450*/  IMAD.MOV.U32 R94, RZ, RZ, R53 ;  /* 0x000000ffff5e7224 */ /* 0x000fe200078e0035 */
[----:B------:R1:W2:Y:S01]  /*e460*/  MUFU.EX2 R223, R8 ;  /* 0x0000000800df7308 */ /* 0x0002a20000000800 */
[C---:B------:R-:W-:Y:S01]  /*e470*/  HMMA.16816.F32 R52, R4.reuse, R26, R152 ;  /* 0x0000001a0434723c */ /* 0x040fe20000001898 */
[----:B------:R-:W-:Y:S01]  /*e480*/  IMAD.MOV.U32 R150, RZ, RZ, R72 ;  /* 0x000000ffff967224 */ /* 0x000fe200078e0048 */
[----:B------:R-:W-:Y:S01]  /*e490*/  MOV R92, R147 ;  /* 0x00000093005c7202 */ /* 0x000fe20000000f00 */
[----:B------:R-:W-:Y:S01]  /*e4a0*/  IMAD.MOV.U32 R149, RZ, RZ, R73 ;  /* 0x000000ffff957224 */ /* 0x000fe200078e0049 */
[----:B------:R-:W-:Y:S01]  /*e4b0*/  MOV R73, R144 ;  /* 0x0000009000497202 */ /* 0x000fe20000000f00 */
[----:B------:R-:W-:Y:S01]  /*e4c0*/  IMAD.MOV.U32 R72, RZ, RZ, R145 ;  /* 0x000000ffff487224 */ /* 0x000fe200078e0091 */
[----:B------:R-:W3:Y:S01]  /*e4d0*/  LDSM.16.MT88.4 R24, [R224+0x9400] ;  /* 0x00940000e018783b */ /* 0x000ee20000004200 */
[----:B------:R-:W-:Y:S01]  /*e4e0*/  IMAD.MOV.U32 R154, RZ, RZ, R217 ;  /* 0x000000ffff9a7224 */ /* 0x000fe200078e00d9 */
[C---:B------:R-:W-:Y:S01]  /*e4f0*/  HMMA.16816.F32 R144, R4.reuse, R32, R68 ;  /* 0x000000200490723c */ /* 0x040fe20000001844 */
[----:B------:R-:W-:Y:S01]  /*e500*/  IMAD.MOV.U32 R153, RZ, RZ, R46 ;  /* 0x000000ffff997224 */ /* 0x000fe200078e002e */
[----:B------:R-:W-:Y:S01]  /*e510*/  MOV R155, R94 ;  /* 0x0000005e009b7202 */ /* 0x000fe20000000f00 */
[----:B------:R-:W-:Y:S01]  /*e520*/  IMAD.MOV.U32 R152, RZ, RZ, R45 ;  /* 0x000000ffff987224 */ /* 0x000fe200078e002d */
[----:B------:R-:W-:Y:S01]  /*e530*/  MOV R148, R215 ;  /* 0x000000d700947202 */ /* 0x000fe20000000f00 */
[----:B------:R-:W-:Y:S01]  /*e540*/  IMAD.MOV.U32 R151, RZ, RZ, R214 ;  /* 0x000000ffff977224 */ /* 0x000fe200078e00d6 */
[----:B------:R-:W-:Y:S01]  /*e550*/  HMMA.16816.F32 R128, R4, R16, R116 ;  /* 0x000000100480723c */ /* 0x000fe20000001874 */
[----:B------:R-:W-:-:S02]  /*e560*/  IMAD.MOV.U32 R68, RZ, RZ, R76 ;  /* 0x000000ffff447224 */ /* 0x000fc400078e004c */
[----:B-1----:R-:W-:Y:S01]  /*e570*/  FFMA.FTZ R8, R42, UR19, -R3 ;  /* 0x000000132a087c23 */ /* 0x002fe20008010803 */
[----:B------:R-:W-:Y:S01]  /*e580*/  IMAD.MOV.U32 R76, RZ, RZ, R72 ;  /* 0x000000ffff4c7224 */ /* 0x000fe200078e0048 */
[----:B------:R-:W-:Y:S01]  /*e590*/  MOV R33, R77 ;  /* 0x0000004d00217202 */ /* 0x000fe20000000f00 */
[----:B------:R-:W-:Y:S01]  /*e5a0*/  IMAD.MOV.U32 R72, RZ, RZ, R218 ;  /* 0x000000ffff487224 */ /* 0x000fe200078e00da */
[----:B------:R1:W-:Y:S01]  /*e5b0*/  MUFU.EX2 R222, R8 ;  /* 0x0000000800de7308 */ /* 0x0003e20000000800 */
[----:B------:R-:W-:Y:S01]  /*e5c0*/  IMAD.MOV.U32 R69, RZ, RZ, R95 ;  /* 0x000000ffff457224 */ /* 0x000fe200078e005f */
[----:B------:R-:W-:Y:S01]  /*e5d0*/  MOV R95, R79 ;  /* 0x0000004f005f7202 */ /* 0x000fe20000000f00 */
[C---:B------:R-:W-:Y:S01]  /*e5e0*/  HMMA.16816.F32 R112, R4.reuse, R18, R124 ;  /* 0x000000120470723c */ /* 0x040fe2000000187c */
[----:B------:R-:W-:Y:S01]  /*e5f0*/  IMAD.MOV.U32 R79, RZ, RZ, R40 ;  /* 0x000000ffff4f7224 */ /* 0x000fe200078e0028 */
[----:B------:R-:W4:Y:S01]  /*e600*/  LDSM.16.MT88.4 R16, [R226+0x9400] ;  /* 0x00940000e210783b */ /* 0x000f220000004200 */
[----:B------:R-:W-:Y:S01]  /*e610*/  IMAD.MOV.U32 R77, RZ, RZ, R74 ;  /* 0x000000ffff4d7224 */ /* 0x000fe200078e004a */
[----:B------:R-:W-:Y:S01]  /*e620*/  F2FP.F16.F32.PACK_AB R10, R246, R245 ;  /* 0x000000f5f60a723e */ /* 0x000fe200000000ff */
[----:B------:R-:W-:Y:S01]  /*e630*/  IMAD.MOV.U32 R74, RZ, RZ, R216 ;  /* 0x000000ffff4a7224 */ /* 0x000fe200078e00d8 */
[----:B------:R-:W-:Y:S01]  /*e640*/  HMMA.16816.F32 R88, R4, R20, R132 ;  /* 0x000000140458723c */ /* 0x000fe20000001884 */
[----:B------:R-:W-:-:S02]  /*e650*/  IMAD.MOV.U32 R71, RZ, RZ, R92 ;  /* 0x000000ffff477224 */ /* 0x000fc400078e005c */
[----:B------:R-:W-:Y:S02]  /*e660*/  IMAD.MOV.U32 R70, RZ, RZ, R93 ;  /* 0x000000ffff467224 */ /* 0x000fe400078e005d */
[----:B------:R-:W-:Y:S01]  /*e670*/  IMAD.MOV.U32 R32, RZ, RZ, R72 ;  /* 0x000000ffff207224 */ /* 0x000fe200078e0048 */
[----:B------:R-:W-:Y:S01]  /*e680*/  HMMA.16816.F32 R156, R4, R22, R136 ;  /* 0x00000016049c723c */ /* 0x000fe20000001888 */
[----:B------:R-:W4:Y:S01]  /*e690*/  LDSM.16.MT88.4 R20, [R224+0xa400] ;  /* 0x00a40000e014783b */ /* 0x000f220000004200 */
[----:B-1----:R-:W-:-:S03]  /*e6a0*/  FFMA.FTZ R8, R43, UR19, -R3 ;  /* 0x000000132b087c23 */ /* 0x002fc60008010803 */
[----:B------:R-:W-:Y:S01]  /*e6b0*/  LDSM.16.MT88.4 R40, [R224+0xb400] ;  /* 0x00b40000e028783b */ /* 0x000fe20000004200 */
[----:B------:R1:W3:Y:S01]  /*e6c0*/  MUFU.EX2 R221, R8 ;  /* 0x0000000800dd7308 */ /* 0x0002e20000000800 */
[C---:B------:R-:W-:Y:S06]  /*e6d0*/  HMMA.16816.F32 R164, R4.reuse, R28, R164 ;  /* 0x0000001c04a4723c */ /* 0x040fec00000018a4 */
[C---:B------:R-:W-:Y:S01]  /*e6e0*/  HMMA.16816.F32 R168, R4.reuse, R30, R168 ;  /* 0x0000001e04a8723c */ /* 0x040fe200000018a8 */
[----:B------:R-:W4:Y:S05]  /*e6f0*/  LDSM.16.MT88.4 R28, [R226+0xa400] ;  /* 0x00a40000e21c783b */ /* 0x000f2a0000004200 */
[----:B------:R-:W-:Y:S01]  /*e700*/  HMMA.16816.F32 R80, R4, R34, R80 ;  /* 0x000000220450723c */ /* 0x000fe20000001850 */
[----:B-1----:R-:W-:-:S05]  /*e710*/  FFMA.FTZ R8, R56, UR19, -R2 ;  /* 0x0000001338087c23 */ /* 0x002fca0008010802 */
[C---:B------:R-:W-:Y:S01]  /*e720*/  HMMA.16816.F32 R84, R4.reuse, R36, R84 ;  /* 0x000000240454723c */ /* 0x040fe20000001854 */
[----:B------:R-:W-:Y:S01]  /*e730*/  MOV R35, R79 ;  /* 0x0000004f00237202 */ /* 0x000fe20000000f00 */
[----:B------:R1:W-:Y:S04]  /*e740*/  MUFU.EX2 R219, R8 ;  /* 0x0000000800db7308 */ /* 0x0003e80000000800 */
[----:B------:R-:W-:Y:S01]  /*e750*/  HMMA.16816.F32 R96, R4, R38, R96 ;  /* 0x000000260460723c */ /* 0x000fe20000001860 */
[----:B------:R-:W-:Y:S01]  /*e760*/  MOV R36, R76 ;  /* 0x0000004c00247202 */ /* 0x000fe20000000f00 */
[----:B------:R-:W-:-:S05]  /*e770*/  IMAD.MOV.U32 R37, RZ, RZ, R95 ;  /* 0x000000ffff257224 */ /* 0x000fca00078e005f */
[----:B--2---:R-:W-:Y:S01]  /*e780*/  F2FP.F16.F32.PACK_AB R4, R223, R239 ;  /* 0x000000efdf04723e */ /* 0x004fe200000000ff */
[----:B------:R-:W-:Y:S01]  /*e790*/  IMAD.MOV.U32 R39, RZ, RZ, R77 ;  /* 0x000000ffff277224 */ /* 0x000fe200078e004d */
[----:B---3--:R-:W-:Y:S01]  /*e7a0*/  F2FP.F16.F32.PACK_AB R6, R221, R222 ;  /* 0x000000dedd06723e */ /* 0x008fe200000000ff */
[----:B------:R-:W-:Y:S02]  /*e7b0*/  IMAD.MOV.U32 R38, RZ, RZ, R73 ;  /* 0x000000ffff267224 */ /* 0x000fe400078e0049 */
[----:B-1----:R-:W-:-:S04]  /*e7c0*/  FFMA.FTZ R8, R57, UR19, -R2 ;  /* 0x0000001339087c23 */ /* 0x002fc80008010802 */
[----:B------:R1:W2:Y:S02]  /*e7d0*/  MUFU.EX2 R217, R8 ;  /* 0x0000000800d97308 */ /* 0x0002a40000000800 */
[----:B-1----:R-:W-:Y:S01]  /*e7e0*/  FFMA.FTZ R8, R50, UR19, -R2 ;  /* 0x0000001332087c23 */ /* 0x002fe20008010802 */
[----:B------:R-:W-:Y:S01]  /*e7f0*/  IMAD.MOV.U32 R50, RZ, RZ, R78 ;  /* 0x000000ffff327224 */ /* 0x000fe200078e004e */
[----:B------:R-:W-:-:S04]  /*e800*/  MOV R78, R75 ;  /* 0x0000004b004e7202 */ /* 0x000fc80000000f00 */
[----:B------:R1:W-:Y:S01]  /*e810*/  MUFU.EX2 R218, R8 ;  /* 0x0000000800da7308 */ /* 0x0003e20000000800 */
[----:B------:R-:W-:Y:S02]  /*e820*/  MOV R75, R44 ;  /* 0x0000002c004b7202 */ /* 0x000fe40000000f00 */
[----:B--2---:R-:W-:Y:S01]  /*e830*/  F2FP.F16.F32.PACK_AB R5, R217, R219 ;  /* 0x000000dbd905723e */ /* 0x004fe200000000ff */
[----:B------:R-:W-:Y:S02]  /*e840*/  IMAD.MOV.U32 R34, RZ, RZ, R78 ;  /* 0x000000ffff227224 */ /* 0x000fe400078e004e */
[----:B-1----:R-:W-:Y:S01]  /*e850*/  FFMA.FTZ R8, R51, UR19, -R2 ;  /* 0x0000001333087c23 */ /* 0x002fe20008010802 */
[----:B------:R-:W-:Y:S02]  /*e860*/  MOV R51, R47 ;  /* 0x0000002f00337202 */ /* 0x000fe40000000f00 */
[----:B------:R-:W1:Y:S01]  /*e870*/  LDSM.16.MT88.4 R44, [R226+0xb400] ;  /* 0x00b40000e22c783b */ /* 0x000e620000004200 */
[----:B------:R-:W2:Y:S02]  /*e880*/  MUFU.EX2 R216, R8 ;  /* 0x0000000800d87308 */ /* 0x000ea40000000800 */
[----:B--2---:R-:W-:Y:S01]  /*e890*/  F2FP.F16.F32.PACK_AB R7, R216, R218 ;  /* 0x000000dad807723e */ /* 0x004fe200000000ff */
[----:B------:R-:W-:-:S05]  /*e8a0*/  FFMA.FTZ R8, R58, UR19, -R12 ;  /* 0x000000133a087c23 */ /* 0x000fca000801080c */
[----:B------:R2:W3:Y:S01]  /*e8b0*/  MUFU.EX2 R214, R8 ;  /* 0x0000000800d67308 */ /* 0x0004e20000000800 */
[C---:B------:R-:W-:Y:S06]  /*e8c0*/  HMMA.16816.F32 R64, R4.reuse, R26, R64 ;  /* 0x0000001a0440723c */ /* 0x040fec0000001840 */
[C---:B----4-:R-:W-:Y:S06]  /*e8d0*/  HMMA.16816.F32 R76, R4.reuse, R18, R188 ;  /* 0x00000012044c723c */ /* 0x050fec00000018bc */
[C---:B------:R-:W-:Y:S01]  /*e8e0*/  HMMA.16816.F32 R92, R4.reuse, R20, R184 ;  /* 0x00000014045c723c */ /* 0x040fe200000018b8 */
[----:B------:R-:W-:Y:S01]  /*e8f0*/  IMAD.MOV.U32 R190, RZ, RZ, R148 ;  /* 0x000000ffffbe7224 */ /* 0x000fe200078e0094 */
[----:B------:R-:W-:Y:S01]  /*e900*/  MOV R189, R32 ;  /* 0x0000002000bd7202 */ /* 0x000fe20000000f00 */
[----:B--2---:R-:W-:Y:S01]  /*e910*/  FFMA.FTZ R8, R59, UR19, -R12 ;  /* 0x000000133b087c23 */ /* 0x004fe2000801080c */
[----:B------:R-:W-:Y:S01]  /*e920*/  IMAD.MOV.U32 R148, RZ, RZ, R208 ;  /* 0x000000ffff947224 */ /* 0x000fe200078e00d0 */
[----:B---3--:R-:W-:Y:S01]  /*e930*/  F2FP.F16.F32.PACK_AB R9, R214, R244 ;  /* 0x000000f4d609723e */ /* 0x008fe200000000ff */
[----:B------:R-:W-:Y:S01]  /*e940*/  HMMA.16816.F32 R56, R4, R24, R200 ;  /* 0x000000180438723c */ /* 0x000fe200000018c8 */
[----:B------:R2:W-:Y:S01]  /*e950*/  MUFU.EX2 R215, R8 ;  /* 0x0000000800d77308 */ /* 0x0005e20000000800 */
[----:B------:R-:W-:-:S02]  /*e960*/  IMAD.MOV.U32 R191, RZ, RZ, R206 ;  /* 0x000000ffffbf7224 */ /* 0x000fc400078e00ce */
[----:B------:R-:W-:Y:S02]  /*e970*/  IMAD.MOV.U32 R187, RZ, RZ, R34 ;  /* 0x000000ffffbb7224 */ /* 0x000fe400078e0022 */
[C---:B------:R-:W-:Y:S01]  /*e980*/  HMMA.16816.F32 R108, R4.reuse, R22, R108 ;  /* 0x00000016046c723c */ /* 0x040fe2000000186c */
[----:B------:R-:W-:Y:S01]  /*e990*/  IMAD.MOV.U32 R201, RZ, RZ, R74 ;  /* 0x000000ffffc97224 */ /* 0x000fe200078e004a */
[----:B------:R-:W-:Y:S01]  /*e9a0*/  MOV R202, R75 ;  /* 0x0000004b00ca7202 */ /* 0x000fe20000000f00 */
[----:B------:R-:W-:Y:S01]  /*e9b0*/  IMAD.MOV.U32 R203, RZ, RZ, R213 ;  /* 0x000000ffffcb7224 */ /* 0x000fe200078e00d5 */
[----:B------:R-:W-:Y:S01]  /*e9c0*/  MOV R200, R51 ;  /* 0x0000003300c87202 */ /* 0x000fe20000000f00 */
[----:B------:R-:W-:Y:S01]  /*e9d0*/  IMAD.MOV.U32 R188, RZ, RZ, R35 ;  /* 0x000000ffffbc7224 */ /* 0x000fe200078e0023 */
[----:B------:R-:W-:Y:S01]  /*e9e0*/  HMMA.16816.F32 R72, R4, R16, R192 ;  /* 0x000000100448723c */ /* 0x000fe200000018c0 */
[----:B------:R-:W-:-:S05]  /*e9f0*/  MOV R51, R210 ;  /* 0x000000d200337202 */ /* 0x000fca0000000f00 */
[C---:B------:R-:W-:Y:S01]  /*ea00*/  HMMA.16816.F32 R116, R4.reuse, R28, R180 ;  /* 0x0000001c0474723c */ /* 0x040fe200000018b4 */
[----:B------:R-:W-:Y:S02]  /*ea10*/  IMAD.MOV.U32 R195, RZ, RZ, R36 ;  /* 0x000000ffffc37224 */ /* 0x000fe400078e0024 */
[----:B--2---:R-:W-:Y:S01]  /*ea20*/  FFMA.FTZ R8, R196, UR19, -R12 ;  /* 0x00000013c4087c23 */ /* 0x004fe2000801080c */
[----:B------:R-:W-:Y:S01]  /*ea30*/  IMAD.MOV.U32 R36, RZ, RZ, R212 ;  /* 0x000000ffff247224 */ /* 0x000fe200078e00d4 */
[----:B------:R-:W-:Y:S01]  /*ea40*/  MOV R194, R39 ;  /* 0x0000002700c27202 */ /* 0x000fe20000000f00 */
[----:B------:R-:W-:Y:S01]  /*ea50*/  IMAD.MOV.U32 R196, RZ, RZ, R37 ;  /* 0x000000ffffc47224 */ /* 0x000fe200078e0025 */
[C---:B------:R-:W-:Y:S01]  /*ea60*/  HMMA.16816.F32 R124, R4.reuse, R30, R176 ;  /* 0x0000001e047c723c */ /* 0x040fe200000018b0 */
[----:B------:R-:W-:Y:S01]  /*ea70*/  IMAD.MOV.U32 R37, RZ, RZ, R211 ;  /* 0x000000ffff257224 */ /* 0x000fe200078e00d3 */
[----:B------:R2:W3:Y:S01]  /*ea80*/  MUFU.EX2 R213, R8 ;  /* 0x0000000800d57308 */ /* 0x0004e20000000800 */
[----:B------:R-:W-:Y:S01]  /*ea90*/  MOV R39, R71 ;  /* 0x0000004700277202 */ /* 0x000fe20000000f00 */
[----:B------:R-:W-:Y:S01]  /*eaa0*/  IMAD.MOV.U32 R185, RZ, RZ, R36 ;  /* 0x000000ffffb97224 */ /* 0x000fe200078e0024 */
[----:B------:R-:W-:Y:S01]  /*eab0*/  MOV R192, R207 ;  /* 0x000000cf00c07202 */ /* 0x000fe20000000f00 */
[----:B------:R-:W-:Y:S01]  /*eac0*/  HMMA.16816.F32 R120, R4, R40, R120 ;  /* 0x000000280478723c */ /* 0x000fe20000001878 */
[----:B------:R-:W-:Y:S01]  /*ead0*/  MOV R186, R37 ;  /* 0x0000002500ba7202 */ /* 0x000fe20000000f00 */
[----:B------:R-:W-:-:S04]  /*eae0*/  IMAD.MOV.U32 R184, RZ, RZ, R39 ;  /* 0x000000ffffb87224 */ /* 0x000fc800078e0027 */
[C---:B------:R-:W-:Y:S06]  /*eaf0*/  HMMA.16816.F32 R132, R4.reuse, R42, R172 ;  /* 0x0000002a0484723c */ /* 0x040fec00000018ac */
[----:B-1----:R-:W-:Y:S01]  /*eb00*/  HMMA.16816.F32 R140, R4, R44, R140 ;  /* 0x0000002c048c723c */ /* 0x002fe2000000188c */
[----:B--2---:R-:W-:Y:S01]  /*eb10*/  F2FP.F16.F32.PACK_AB R8, R149, R150 ;  /* 0x000000969508723e */ /* 0x004fe200000000ff */
[----:B------:R-:W-:Y:S01]  /*eb20*/  IMAD.MOV.U32 R175, RZ, RZ, R192 ;  /* 0x000000ffffaf7224 */ /* 0x000fe200078e00c0 */
[----:B---3--:R-:W-:-:S03]  /*eb30*/  F2FP.F16.F32.PACK_AB R11, R213, R215 ;  /* 0x000000d7d50b723e */ /* 0x008fc600000000ff */
[----:B------:R-:W-:Y:S06]  /*eb40*/  HMMA.16816.F32 R136, R4, R46, R160 ;  /* 0x0000002e0488723c */ /* 0x000fec00000018a0 */
[C---:B------:R-:W-:Y:S01]  /*eb50*/  HMMA.16816.F32 R128, R8.reuse, R24, R128 ;  /* 0x000000180880723c */ /* 0x040fe20000001880 */
[----:B------:R-:W-:Y:S01]  /*eb60*/  FFMA.FTZ R4, R199, UR19, -R0 ;  /* 0x00000013c7047c23 */ /* 0x000fe20008010800 */
[----:B------:R-:W-:Y:S01]  /*eb70*/  IMAD.MOV.U32 R163, RZ, RZ, R201 ;  /* 0x000000ffffa37224 */ /* 0x000fe200078e00c9 */
[----:B------:R-:W-:Y:S01]  /*eb80*/  MOV R162, R202 ;  /* 0x000000ca00a27202 */ /* 0x000fe20000000f00 */
[----:B------:R-:W-:Y:S01]  /*eb90*/  IMAD.MOV.U32 R201, RZ, RZ, R50 ;  /* 0x000000ffffc97224 */ /* 0x000fe200078e0032 */
[----:B------:R1:W-:Y:S01]  /*eba0*/  MUFU.EX2 R212, R4 ;  /* 0x0000000400d47308 */ /* 0x0003e20000000800 */
[----:B------:R-:W-:Y:S01]  /*ebb0*/  IMAD.MOV.U32 R50, RZ, RZ, R209 ;  /* 0x000000ffff327224 */ /* 0x000fe200078e00d1 */
[----:B------:R-:W-:Y:S01]  /*ebc0*/  HMMA.16816.F32 R112, R8, R26, R112 ;  /* 0x0000001a0870723c */ /* 0x000fe20000001870 */
[----:B------:R-:W-:Y:S01]  /*ebd0*/  IMAD.MOV.U32 R160, RZ, RZ, R38 ;  /* 0x000000ffffa07224 */ /* 0x000fe200078e0026 */
[----:B------:R-:W-:Y:S01]  /*ebe0*/  LDSM.16.MT88.4 R24, [R226+0xa800] ;  /* 0x00a80000e218783b */ /* 0x000fe20000004200 */
[----:B------:R-:W-:-:S02]  /*ebf0*/  IMAD.MOV.U32 R38, RZ, RZ, R70 ;  /* 0x000000ffff267224 */ /* 0x000fc400078e0046 */
[----:B------:R-:W-:Y:S01]  /*ec00*/  IMAD.MOV.U32 R161, RZ, RZ, R203 ;  /* 0x000000ffffa17224 */ /* 0x000fe200078e00cb */
[C---:B------:R-:W-:Y:S01]  /*ec10*/  HMMA.16816.F32 R88, R8.reuse, R16, R88 ;  /* 0x000000100858723c */ /* 0x040fe20000001858 */
[----:B------:R-:W-:Y:S01]  /*ec20*/  IMAD.MOV.U32 R202, RZ, RZ, R33 ;  /* 0x000000ffffca7224 */ /* 0x000fe200078e0021 */
[----:B------:R-:W-:Y:S01]  /*ec30*/  MOV R193, R38 ;  /* 0x0000002600c17202 */ /* 0x000fe20000000f00 */
[----:B------:R-:W-:Y:S01]  /*ec40*/  IMAD.MOV.U32 R203, RZ, RZ, R69 ;  /* 0x000000ffffcb7224 */ /* 0x000fe200078e0045 */
[----:B------:R-:W2:Y:S01]  /*ec50*/  LDSM.16.MT88.4 R36, [R224+0x9800] ;  /* 0x00980000e024783b */ /* 0x000ea20000004200 */
[----:B------:R-:W-:Y:S01]  /*ec60*/  MOV R33, R68 ;  /* 0x0000004400217202 */ /* 0x000fe20000000f00 */
[----:B------:R-:W-:Y:S01]  /*ec70*/  HMMA.16816.F32 R60, R8, R20, R60 ;  /* 0x00000014083c723c */ /* 0x000fe2000000183c */
[----:B------:R-:W-:Y:S01]  /*ec80*/  MOV R172, R193 ;  /* 0x000000c100ac7202 */ /* 0x000fe20000000f00 */
[----:B-1----:R-:W-:-:S04]  /*ec90*/  FFMA.FTZ R4, R204, UR19, -R0 ;  /* 0x00000013cc047c23 */ /* 0x002fc80008010800 */
[C---:B------:R-:W-:Y:S01]  /*eca0*/  HMMA.16816.F32 R68, R8.reuse, R18, R156 ;  /* 0x000000120844723c */ /* 0x040fe2000000189c */
[----:B------:R1:W-:Y:S01]  /*ecb0*/  MUFU.EX2 R211, R4 ;  /* 0x0000000400d37308 */ /* 0x0003e20000000800 */
[----:B------:R-:W-:Y:S04]  /*ecc0*/  LDSM.16.MT88.4 R16, [R224+0xb800] ;  /* 0x00b80000e010783b */ /* 0x000fe80000004200 */
[C---:B------:R-:W-:Y:S01]  /*ecd0*/  HMMA.16816.F32 R52, R8.reuse, R22, R52 ;  /* 0x000000160834723c */ /* 0x040fe20000001834 */
[----:B------:R-:W-:Y:S01]  /*ece0*/  IMAD.MOV.U32 R159, RZ, RZ, R194 ;  /* 0x000000ffff9f7224 */ /* 0x000fe200078e00c2 */
[----:B------:R-:W-:Y:S01]  /*ecf0*/  MOV R158, R195 ;  /* 0x000000c3009e7202 */ /* 0x000fe20000000f00 */
[----:B------:R-:W-:Y:S01]  /*ed00*/  IMAD.MOV.U32 R195, RZ, RZ, R202 ;  /* 0x000000ffffc37224 */ /* 0x000fe200078e00ca */
[----:B------:R-:W-:Y:S01]  /*ed10*/  LDSM.16.MT88.4 R20, [R226+0xb800] ;  /* 0x00b80000e214783b */ /* 0x000fe20000004200 */
[----:B------:R-:W-:Y:S01]  /*ed20*/  IMAD.MOV.U32 R194, RZ, RZ, R203 ;  /* 0x000000ffffc27224 */ /* 0x000fe200078e00cb */
[----:B------:R-:W-:Y:S01]  /*ed30*/  HMMA.16816.F32 R164, R8, R28, R164 ;  /* 0x0000001c08a4723c */ /* 0x000fe200000018a4 */
[----:B------:R-:W-:Y:S01]  /*ed40*/  IMAD.MOV.U32 R157, RZ, RZ, R196 ;  /* 0x000000ffff9d7224 */ /* 0x000fe200078e00c4 */
[----:B------:R-:W-:Y:S01]  /*ed50*/  MOV R196, R201 ;  /* 0x000000c900c47202 */ /* 0x000fe20000000f00 */
[----:B------:R-:W-:-:S02]  /*ed60*/  IMAD.MOV.U32 R156, RZ, RZ, R200 ;  /* 0x000000ffff9c7224 */ /* 0x000fc400078e00c8 */
[----:B------:R-:W-:Y:S02]  /*ed70*/  IMAD.MOV.U32 R174, RZ, RZ, R194 ;  /* 0x000000ffffae7224 */ /* 0x000fe400078e00c2 */
[----:B-1----:R-:W-:Y:S01]  /*ed80*/  FFMA.FTZ R4, R198, UR19, -R3 ;  /* 0x00000013c6047c23 */ /* 0x002fe20008010803 */
[C---:B------:R-:W-:Y:S01]  /*ed90*/  HMMA.16816.F32 R200, R8.reuse, R40, R144 ;  /* 0x0000002808c8723c */ /* 0x040fe20000001890 */
[----:B------:R-:W-:Y:S02]  /*eda0*/  IMAD.MOV.U32 R173, RZ, RZ, R195 ;  /* 0x000000ffffad7224 */ /* 0x000fe400078e00c3 */
[----:B------:R1:W-:Y:S03]  /*edb0*/  MUFU.EX2 R210, R4 ;  /* 0x0000000400d27308 */ /* 0x0003e60000000800 */
[C---:B------:R-:W-:Y:S01]  /*edc0*/  HMMA.16816.F32 R168, R8.reuse, R30, R168 ;  /* 0x0000001e08a8723c */ /* 0x040fe200000018a8 */
[----:B------:R-:W-:Y:S01]  /*edd0*/  MOV R147, R184 ;  /* 0x000000b800937202 */ /* 0x000fe20000000f00 */
[----:B------:R-:W-:Y:S01]  /*ede0*/  IMAD.MOV.U32 R146, RZ, RZ, R185 ;  /* 0x000000ffff927224 */ /* 0x000fe200078e00b9 */
[----:B------:R-:W-:Y:S01]  /*edf0*/  MOV R144, R187 ;  /* 0x000000bb00907202 */ /* 0x000fe20000000f00 */
[----:B------:R-:W-:Y:S01]  /*ee00*/  IMAD.MOV.U32 R145, RZ, RZ, R186 ;  /* 0x000000ffff917224 */ /* 0x000fe200078e00ba */
[----:B------:R-:W3:Y:S01]  /*ee10*/  LDSM.16.MT88.4 R28, [R224+0xa800] ;  /* 0x00a80000e01c783b */ /* 0x000ee20000004200 */
[----:B------:R-:W-:Y:S01]  /*ee20*/  HMMA.16816.F32 R192, R8, R42, R80 ;  /* 0x0000002a08c0723c */ /* 0x000fe20000001850 */
[----:B------:R-:W-:Y:S01]  /*ee30*/  MOV R40, R190 ;  /* 0x000000be00287202 */ /* 0x000fe20000000f00 */
[----:B------:R-:W-:-:S04]  /*ee40*/  IMAD.MOV.U32 R41, RZ, RZ, R188 ;  /* 0x000000ffff297224 */ /* 0x000fc800078e00bc */
[C---:B------:R-:W-:Y:S01]  /*ee50*/  HMMA.16816.F32 R84, R8.reuse, R44, R84 ;  /* 0x0000002c0854723c */ /* 0x040fe20000001854 */
[----:B------:R-:W-:Y:S01]  /*ee60*/  MOV R82, R196 ;  /* 0x000000c400527202 */ /* 0x000fe20000000f00 */
[----:B-1----:R-:W-:Y:S01]  /*ee70*/  FFMA.FTZ R4, R197, UR19, -R3 ;  /* 0x00000013c5047c23 */ /* 0x002fe20008010803 */
[----:B------:R-:W-:Y:S02]  /*ee80*/  IMAD.MOV.U32 R83, RZ, RZ, R13 ;  /* 0x000000ffff537224 */ /* 0x000fe400078e000d */
[----:B------:R-:W-:Y:S01]  /*ee90*/  FFMA.FTZ R13, R242, UR19, -R0 ;  /* 0x00000013f20d7c23 */ /* 0x000fe20008010800 */
[----:B------:R-:W-:Y:S01]  /*eea0*/  MOV R80, R160 ;  /* 0x000000a000507202 */ /* 0x000fe20000000f00 */
[----:B------:R1:W-:Y:S01]  /*eeb0*/  MUFU.EX2 R209, R4 ;  /* 0x0000000400d17308 */ /* 0x0003e20000000800 */
[----:B------:R-:W-:Y:S01]  /*eec0*/  HMMA.16816.F32 R184, R8, R46, R96 ;  /* 0x0000002e08b8723c */ /* 0x000fe20000001860 */
[----:B------:R-:W-:Y:S01]  /*eed0*/  IMAD.MOV.U32 R242, RZ, RZ, R83 ;  /* 0x000000fffff27224 */ /* 0x000fe200078e0053 */
[----:B------:R-:W-:Y:S01]  /*eee0*/  MOV R45, R144 ;  /* 0x00000090002d7202 */ /* 0x000fe20000000f00 */
[----:B------:R-:W-:Y:S01]  /*eef0*/  IMAD.MOV.U32 R160, RZ, RZ, R161 ;  /* 0x000000ffffa07224 */ /* 0x000fe200078e00a1 */
[----:B------:R-:W-:Y:S01]  /*ef00*/  MOV R43, R147 ;  /* 0x00000093002b7202 */ /* 0x000fe20000000f00 */
[----:B------:R-:W-:Y:S01]  /*ef10*/  IMAD.MOV.U32 R161, RZ, RZ, R162 ;  /* 0x000000ffffa17224 */ /* 0x000fe200078e00a2 */
[----:B------:R-:W-:Y:S01]  /*ef20*/  MOV R162, R163 ;  /* 0x000000a300a27202 */ /* 0x000fe20000000f00 */
[----:B------:R-:W-:Y:S01]  /*ef30*/  FFMA.FTZ R8, R243, UR19, -R0 ;  /* 0x00000013f3087c23 */ /* 0x000fe20008010800 */
[----:B------:R-:W-:Y:S01]  /*ef40*/  MUFU.EX2 R188, R13 ;  /* 0x0000000d00bc7308 */ /* 0x000fe20000000800 */
[----:B------:R-:W-:-:S02]  /*ef50*/  IMAD.MOV.U32 R42, RZ, RZ, R41 ;  /* 0x000000ffff2a7224 */ /* 0x000fc400078e0029 */
[----:B------:R-:W-:Y:S02]  /*ef60*/  IMAD.MOV.U32 R81, RZ, RZ, R159 ;  /* 0x000000ffff517224 */ /* 0x000fe400078e009f */
[----:B-1----:R-:W-:Y:S01]  /*ef70*/  FFMA.FTZ R4, R106, UR19, -R3 ;  /* 0x000000136a047c23 */ /* 0x002fe20008010803 */
[----:B------:R-:W-:Y:S01]  /*ef80*/  MOV R46, R45 ;  /* 0x0000002d002e7202 */ /* 0x000fe20000000f00 */
[----:B------:R-:W-:Y:S01]  /*ef90*/  IMAD.MOV.U32 R163, RZ, RZ, R225 ;  /* 0x000000ffffa37224 */ /* 0x000fe200078e00e1 */
[----:B------:R-:W-:Y:S01]  /*efa0*/  MOV R83, R157 ;  /* 0x0000009d00537202 */ /* 0x000fe20000000f00 */
[----:B------:R1:W-:Y:S01]  /*efb0*/  MUFU.EX2 R208, R4 ;  /* 0x0000000400d07308 */ /* 0x0003e20000000800 */
[----:B------:R-:W-:Y:S01]  /*efc0*/  IMAD.MOV.U32 R41, RZ, RZ, R145 ;  /* 0x000000ffff297224 */ /* 0x000fe200078e0091 */
[----:B------:R-:W-:Y:S01]  /*efd0*/  MOV R45, R160 ;  /* 0x000000a0002d7202 */ /* 0x000fe20000000f00 */
[----:B------:R4:W5:Y:S01]  /*efe0*/  LDL.LU R225, [R1+0x50] ;  /* 0x0000500001e17983 */ /* 0x0009620000300800 */
[----:B-1----:R-:W-:-:S04]  /*eff0*/  FFMA.FTZ R4, R107, UR19, -R3 ;  /* 0x000000136b047c23 */ /* 0x002fc80008010803 */
[----:B------:R1:W-:Y:S08]  /*f000*/  MUFU.EX2 R107, R8 ;  /* 0x00000008006b7308 */ /* 0x0003f00000000800 */
[----:B------:R2:W3:Y:S01]  /*f010*/  MUFU.EX2 R207, R4 ;  /* 0x0000000400cf7308 */ /* 0x0004e20000000800 */
[----:B-1----:R-:W-:-:S07]  /*f020*/  FFMA.FTZ R8, R248, UR19, -R0 ;  /* 0x00000013f8087c23 */ /* 0x002fce0008010800 */
[----:B------:R1:W-:Y:S01]  /*f030*/  MUFU.EX2 R106, R8 ;  /* 0x00000008006a7308 */ /* 0x0003e20000000800 */
[----:B--2---:R-:W-:Y:S01]  /*f040*/  FFMA.FTZ R4, R205, UR19, -R2 ;  /* 0x00000013cd047c23 */ /* 0x004fe20008010802 */
[----:B---3--:R-:W-:-:S06]  /*f050*/  F2FP.F16.F32.PACK_AB R6, R207, R208 ;  /* 0x000000d0cf06723e */ /* 0x008fcc00000000ff */
[----:B------:R2:W-:Y:S01]  /*f060*/  MUFU.EX2 R206, R4 ;  /* 0x0000000400ce7308 */ /* 0x0005e20000000800 */
[----:B-1----:R-:W-:Y:S01]  /*f070*/  FFMA.FTZ R8, R82, UR19, -R12 ;  /* 0x0000001352087c23 */ /* 0x002fe2000801080c */
[----:B------:R-:W-:Y:S02]  /*f080*/  IMAD.MOV.U32 R13, RZ, RZ, R46 ;  /* 0x000000ffff0d7224 */ /* 0x000fe400078e002e */
[----:B------:R-:W-:Y:S02]  /*f090*/  IMAD.MOV.U32 R82, RZ, RZ, R158 ;  /* 0x000000ffff527224 */ /* 0x000fe400078e009e */
[----:B--2---:R-:W-:Y:S01]  /*f0a0*/  FFMA.FTZ R4, R220, UR19, -R2 ;  /* 0x00000013dc047c23 */ /* 0x004fe20008010802 */
[----:B------:R-:W-:-:S03]  /*f0b0*/  IMAD.MOV.U32 R220, RZ, RZ, R189 ;  /* 0x000000ffffdc7224 */ /* 0x000fc600078e00bd */
[----:B------:R1:W2:Y:S02]  /*f0c0*/  MUFU.EX2 R205, R4 ;  /* 0x0000000400cd7308 */ /* 0x0002a40000000800 */
[--C-:B-1----:R-:W-:Y:S01]  /*f0d0*/  FFMA.FTZ R4, R100, UR19, -R2.reuse ;  /* 0x0000001364047c23 */ /* 0x102fe20008010802 */
[----:B------:R-:W-:Y:S01]  /*f0e0*/  IMAD.MOV.U32 R100, RZ, RZ, R33 ;  /* 0x000000ffff647224 */ /* 0x000fe200078e0021 */
[----:B--2---:R-:W-:Y:S01]  /*f0f0*/  F2FP.F16.F32.PACK_AB R5, R205, R206 ;  /* 0x000000cecd05723e */ /* 0x004fe200000000ff */
[----:B------:R-:W1:Y:S03]  /*f100*/  LDSM.16.MT88.4 R32, [R226+0x9800] ;  /* 0x00980000e220783b */ /* 0x000e660000004200 */
[----:B------:R2:W-:Y:S02]  /*f110*/  MUFU.EX2 R204, R4 ;  /* 0x0000000400cc7308 */ /* 0x0005e40000000800 */
[----:B--2---:R-:W-:Y:S01]  /*f120*/  FFMA.FTZ R4, R101, UR19, -R2 ;  /* 0x0000001365047c23 */ /* 0x004fe20008010802 */
[----:B------:R-:W-:-:S05]  /*f130*/  IMAD.MOV.U32 R101, RZ, RZ, R191 ;  /* 0x000000ffff657224 */ /* 0x000fca00078e00bf */
[----:B------:R2:W3:Y:S01]  /*f140*/  MUFU.EX2 R191, R4 ;  /* 0x0000000400bf7308 */ /* 0x0004e20000000800 */
[----:B------:R-:W-:Y:S01]  /*f150*/  MOV R44, R101 ;  /* 0x00000065002c7202 */ /* 0x000fe20000000f00 */
[----:B------:R-:W-:Y:S02]  /*f160*/  IMAD.MOV.U32 R101, RZ, RZ, R40 ;  /* 0x000000ffff657224 */ /* 0x000fe400078e0028 */
[----:B------:R-:W-:Y:S02]  /*f170*/  IMAD.MOV.U32 R40, RZ, RZ, R146 ;  /* 0x000000ffff287224 */ /* 0x000fe400078e0092 */
[----:B--2---:R-:W-:Y:S01]  /*f180*/  FFMA.FTZ R4, R241, UR19, -R0 ;  /* 0x00000013f1047c23 */ /* 0x004fe20008010800 */
[----:B---3--:R-:W-:Y:S01]  /*f190*/  F2FP.F16.F32.PACK_AB R7, R191, R204 ;  /* 0x000000ccbf07723e */ /* 0x008fe200000000ff */
[----:B------:R-:W-:Y:S02]  /*f1a0*/  IMAD.MOV.U32 R11, RZ, RZ, R44 ;  /* 0x000000ffff0b7224 */ /* 0x000fe400078e002c */
[----:B------:R2:W-:Y:S01]  /*f1b0*/  MUFU.EX2 R190, R4 ;  /* 0x0000000400be7308 */ /* 0x0005e20000000800 */
[----:B------:R-:W-:-:S02]  /*f1c0*/  IMAD.MOV.U32 R241, RZ, RZ, R156 ;  /* 0x000000fffff17224 */ /* 0x000fc400078e009c */
[----:B--2---:R-:W-:Y:S01]  /*f1d0*/  FFMA.FTZ R4, R240, UR19, -R0 ;  /* 0x00000013f0047c23 */ /* 0x004fe20008010800 */
[----:B------:R-:W-:-:S04]  /*f1e0*/  IMAD.MOV.U32 R240, RZ, RZ, R100 ;  /* 0x000000fffff07224 */ /* 0x000fc800078e0064 */
[----:B------:R2:W-:Y:S08]  /*f1f0*/  MUFU.EX2 R189, R4 ;  /* 0x0000000400bd7308 */ /* 0x0005f00000000800 */
[----:B------:R3:W-:Y:S01]  /*f200*/  MUFU.EX2 R100, R8 ;  /* 0x0000000800647308 */ /* 0x0007e20000000800 */
[----:B--2---:R-:W-:-:S07]  /*f210*/  F2FP.F16.F32.PACK_AB R4, R209, R210 ;  /* 0x000000d2d104723e */ /* 0x004fce00000000ff */
[----:B------:R-:W-:Y:S01]  /*f220*/  HMMA.16816.F32 R196, R4, R38, R64 ;  /* 0x0000002604c4723c */ /* 0x000fe20000001840 */
[----:B---3--:R-:W-:-:S04]  /*f230*/  FFMA.FTZ R8, R252, UR19, -R12 ;  /* 0x00000013fc087c23 */ /* 0x008fc8000801080c */
[----:B------:R2:W3:Y:S01]  /*f240*/  MUFU.EX2 R67, R8 ;  /* 0x0000000800437308 */ /* 0x0004e20000000800 */
[----:B------:R-:W-:Y:S02]  /*f250*/  IMAD.MOV.U32 R47, RZ, RZ, R240 ;  /* 0x000000ffff2f7224 */ /* 0x000fe400078e00f0 */
[----:B------:R-:W-:Y:S01]  /*f260*/  FFMA.FTZ R0, R101, UR19, -R0 ;  /* 0x0000001365007c23 */ /* 0x000fe20008010800 */
[----:B------:R-:W-:Y:S01]  /*f270*/  HMMA.16816.F32 R144, R4, R28, R92 ;  /* 0x0000001c0490723c */ /* 0x000fe2000000185c */
[----:B------:R-:W-:-:S05]  /*f280*/  IMAD.MOV.U32 R9, RZ, RZ, R47 ;  /* 0x000000ffff097224 */ /* 0x000fca00078e002f */
[----:B------:R-:W-:Y:S01]  /*f290*/  HMMA.16816.F32 R180, R4, R36, R56 ;  /* 0x0000002404b4723c */ /* 0x000fe20000001838 */
[----:B------:R-:W-:-:S05]  /*f2a0*/  IMAD.MOV.U32 R44, RZ, RZ, R161 ;  /* 0x000000ffff2c7224 */ /* 0x000fca00078e00a1 */
[----:B-1----:R-:W-:Y:S01]  /*f2b0*/  HMMA.16816.F32 R176, R4, R32, R72 ;  /* 0x0000002004b0723c */ /* 0x002fe20000001848 */
[----:B--2---:R-:W-:-:S04]  /*f2c0*/  FFMA.FTZ R8, R242, UR19, -R12 ;  /* 0x00000013f2087c23 */ /* 0x004fc8000801080c */
[----:B------:R1:W-:Y:S01]  /*f2d0*/  MUFU.EX2 R66, R8 ;  /* 0x0000000800427308 */ /* 0x0003e20000000800 */
[----:B------:R-:W-:Y:S01]  /*f2e0*/  IMAD.MOV.U32 R242, RZ, RZ, R241 ;  /* 0x000000fffff27224 */ /* 0x000fe200078e00f1 */
[----:B------:R-:W-:Y:S01]  /*f2f0*/  MOV R241, R163 ;  /* 0x000000a300f17202 */ /* 0x000fe20000000f00 */
[----:B------:R-:W-:Y:S01]  /*f300*/  IMAD.MOV.U32 R248, RZ, RZ, R9 ;  /* 0x000000fffff87224 */ /* 0x000fe200078e0009 */
[C---:B------:R-:W-:Y:S04]  /*f310*/  HMMA.16816.F32 R156, R4.reuse, R30, R108 ;  /* 0x0000001e049c723c */ /* 0x040fe8000000186c */
[----:B------:R2:W-:Y:S02]  /*f320*/  MUFU.EX2 R101, R0 ;  /* 0x0000000000657308 */ /* 0x0005e40000000800 */
[----:B------:R-:W-:Y:S01]  /*f330*/  HMMA.16816.F32 R96, R4, R34, R76 ;  /* 0x000000220460723c */ /* 0x000fe2000000184c */
[----:B-1----:R-:W-:-:S05]  /*f340*/  FFMA.FTZ R8, R11, UR19, -R12 ;  /* 0x000000130b087c23 */ /* 0x002fca000801080c */
[----:B------:R-:W1:Y:S01]  /*f350*/  MUFU.EX2 R65, R8 ;  /* 0x0000000800417308 */ /* 0x000e620000000800 */
[----:B--2---:R-:W-:Y:S01]  /*f360*/  FFMA.FTZ R0, R13, UR19, -R12 ;  /* 0x000000130d007c23 */ /* 0x004fe2000801080c */
[----:B------:R-:W-:Y:S01]  /*f370*/  IMAD.MOV.U32 R240, RZ, RZ, R162 ;  /* 0x000000fffff07224 */ /* 0x000fe200078e00a2 */
[----:B------:R-:W-:-:S05]  /*f380*/  MOV R10, R242 ;  /* 0x000000f2000a7202 */ /* 0x000fca0000000f00 */
[----:B------:R2:W-:Y:S01]  /*f390*/  MUFU.EX2 R64, R0 ;  /* 0x0000000000407308 */ /* 0x0005e20000000800 */
[----:B------:R-:W-:Y:S01]  /*f3a0*/  MOV R11, R172 ;  /* 0x000000ac000b7202 */ /* 0x000fe20000000f00 */
[----:B------:R-:W-:Y:S01]  /*f3b0*/  IMAD.MOV.U32 R46, RZ, RZ, R241 ;  /* 0x000000ffff2e7224 */ /* 0x000fe200078e00f1 */
[----:B------:R-:W-:Y:S01]  /*f3c0*/  MOV R241, R175 ;  /* 0x000000af00f17202 */ /* 0x000fe20000000f00 */
[----:B------:R-:W-:Y:S02]  /*f3d0*/  IMAD.MOV.U32 R13, RZ, RZ, R42 ;  /* 0x000000ffff0d7224 */ /* 0x000fe400078e002a */
[----:B------:R-:W-:Y:S02]  /*f3e0*/  IMAD.MOV.U32 R47, RZ, RZ, R240 ;  /* 0x000000ffff2f7224 */ /* 0x000fe400078e00f0 */
[----:B------:R-:W-:Y:S02]  /*f3f0*/  IMAD.MOV.U32 R242, RZ, RZ, R173 ;  /* 0x000000fffff27224 */ /* 0x000fe400078e00ad */
[----:B------:R-:W-:Y:S01]  /*f400*/  IMAD.MOV.U32 R95, RZ, RZ, R51 ;  /* 0x000000ffff5f7224 */ /* 0x000fe200078e0033 */
[----:B------:R-:W-:Y:S01]  /*f410*/  MOV R56, R11 ;  /* 0x0000000b00387202 */ /* 0x000fe20000000f00 */
[----:B------:R-:W-:-:S02]  /*f420*/  IMAD.MOV.U32 R240, RZ, RZ, R174 ;  /* 0x000000fffff07224 */ /* 0x000fc400078e00ae */
[----:B--2---:R-:W-:Y:S01]  /*f430*/  FFMA.FTZ R0, R248, UR19, -R3 ;  /* 0x00000013f8007c23 */ /* 0x004fe20008010803 */
[----:B------:R-:W-:Y:S01]  /*f440*/  IMAD.MOV.U32 R243, RZ, RZ, R10 ;  /* 0x000000fffff37224 */ /* 0x000fe200078e000a */
[----:B------:R-:W-:Y:S02]  /*f450*/  F2FP.F16.F32.PACK_AB R8, R211, R212 ;  /* 0x000000d4d308723e */ /* 0x000fe400000000ff */
[----:B------:R2:W-:Y:S01]  /*f460*/  MUFU.EX2 R51, R0 ;  /* 0x0000000000337308 */ /* 0x0005e20000000800 */
[----:B---3--:R-:W-:Y:S01]  /*f470*/  F2FP.F16.F32.PACK_AB R9, R67, R100 ;  /* 0x000000644309723e */ /* 0x008fe200000000ff */
[----:B------:R-:W-:Y:S01]  /*f480*/  IMAD.MOV.U32 R57, RZ, RZ, R242 ;  /* 0x000000ffff397224 */ /* 0x000fe200078e00f2 */
[----:B------:R-:W-:Y:S02]  /*f490*/  F2FP.F16.F32.PACK_AB R10, R189, R190 ;  /* 0x000000bebd0a723e */ /* 0x000fe400000000ff */
[----:B-1----:R-:W-:Y:S01]  /*f4a0*/  F2FP.F16.F32.PACK_AB R11, R65, R66 ;  /* 0x00000042410b723e */ /* 0x002fe200000000ff */
[----:B------:R-:W-:Y:S01]  /*f4b0*/  IMAD.MOV.U32 R58, RZ, RZ, R240 ;  /* 0x000000ffff3a7224 */ /* 0x000fe200078e00f0 */
[----:B------:R-:W-:-:S02]  /*f4c0*/  MOV R59, R241 ;  /* 0x000000f1003b7202 */ /* 0x000fc40000000f00 */
[----:B------:R-:W-:Y:S01]  /*f4d0*/  MOV R92, R13 ;  /* 0x0000000d005c7202 */ /* 0x000fe20000000f00 */
[----:B------:R-:W-:Y:S01]  /*f4e0*/  IMAD.MOV.U32 R13, RZ, RZ, R50 ;  /* 0x000000ffff0d7224 */ /* 0x000fe200078e0032 */
[----:B------:R-:W-:Y:S01]  /*f4f0*/  HMMA.16816.F32 R172, R4, R26, R124 ;  /* 0x0000001a04ac723c */ /* 0x000fe2000000187c */
[----:B--2---:R-:W-:-:S06]  /*f500*/  FFMA.FTZ R0, R247, UR19, -R3 ;  /* 0x00000013f7007c23 */ /* 0x004fcc0008010803 */
[----:B------:R-:W-:Y:S01]  /*f510*/  IMAD.MOV.U32 R125, RZ, RZ, R56 ;  /* 0x000000ffff7d7224 */ /* 0x000fe200078e0038 */
[----:B------:R1:W2:Y:S01]  /*f520*/  MUFU.EX2 R50, R0 ;  /* 0x0000000000327308 */ /* 0x0002a20000000800 */
[----:B------:R-:W-:Y:S01]  /*f530*/  MOV R126, R57 ;  /* 0x00000039007e7202 */ /* 0x000fe20000000f00 */
[----:B------:R-:W-:Y:S02]  /*f540*/  IMAD.MOV.U32 R127, RZ, RZ, R58 ;  /* 0x000000ffff7f7224 */ /* 0x000fe400078e003a */
[----:B------:R-:W-:Y:S02]  /*f550*/  IMAD.MOV.U32 R252, RZ, RZ, R59 ;  /* 0x000000fffffc7224 */ /* 0x000fe400078e003b */
[----:B------:R-:W-:Y:S01]  /*f560*/  HMMA.16816.F32 R56, R8, R38, R112 ;  /* 0x000000260838723c */ /* 0x000fe20000001870 */
[----:B-1----:R-:W-:-:S05]  /*f570*/  FFMA.FTZ R0, R249, UR19, -R3 ;  /* 0x00000013f9007c23 */ /* 0x002fca0008010803 */
[----:B------:R-:W-:Y:S01]  /*f580*/  HMMA.16816.F32 R160, R4, R24, R116 ;  /* 0x0000001804a0723c */ /* 0x000fe20000001874 */
[----:B------:R1:W-:Y:S05]  /*f590*/  MUFU.EX2 R38, R0 ;  /* 0x0000000000267308 */ /* 0x0003ea0000000800 */
[----:B------:R-:W-:Y:S01]  /*f5a0*/  HMMA.16816.F32 R116, R8, R36, R128 ;  /* 0x000000240874723c */ /* 0x000fe20000001880 */
[----:B------:R-:W-:Y:S01]  /*f5b0*/  IMAD.MOV.U32 R242, RZ, RZ, R220 ;  /* 0x000000fffff27224 */ /* 0x000fe200078e00dc */
[----:B------:R-:W-:Y:S01]  /*f5c0*/  MOV R240, R148 ;  /* 0x0000009400f07202 */ /* 0x000fe20000000f00 */
[----:B------:R-:W-:-:S03]  /*f5d0*/  IMAD.MOV.U32 R220, RZ, RZ, R149 ;  /* 0x000000ffffdc7224 */ /* 0x000fc600078e0095 */
[----:B------:R-:W-:Y:S01]  /*f5e0*/  HMMA.16816.F32 R72, R4, R16, R120 ;  /* 0x000000100448723c */ /* 0x000fe20000001878 */
[----:B-1----:R-:W-:-:S06]  /*f5f0*/  FFMA.FTZ R0, R250, UR19, -R2 ;  /* 0x00000013fa007c23 */ /* 0x002fcc0008010802 */
[----:B------:R-:W-:Y:S01]  /*f600*/  IMAD.MOV.U32 R121, RZ, RZ, R243 ;  /* 0x000000ffff797224 */ /* 0x000fe200078e00f3 */
[----:B------:R1:W-:Y:S01]  /*f610*/  MUFU.EX2 R36, R0 ;  /* 0x0000000000247308 */ /* 0x0003e20000000800 */
[----:B------:R-:W-:Y:S01]  /*f620*/  IMAD.MOV.U32 R123, RZ, RZ, R127 ;  /* 0x000000ffff7b7224 */ /* 0x000fe200078e007f */
[----:B------:R-:W-:Y:S01]  /*f630*/  HMMA.16816.F32 R108, R4, R22, R136 ;  /* 0x00000016046c723c */ /* 0x000fe20000001888 */
[----:B------:R-:W-:Y:S01]  /*f640*/  IMAD.MOV.U32 R241, RZ, RZ, R150 ;  /* 0x000000fffff17224 */ /* 0x000fe200078e0096 */
[----:B------:R-:W-:Y:S01]  /*f650*/  MOV R42, R151 ;  /* 0x00000097002a7202 */ /* 0x000fe20000000f00 */
[----:B------:R-:W3:Y:S03]  /*f660*/  LDSM.16.MT88.4 R136, [R226+0x9c00] ;  /* 0x009c0000e288783b */ /* 0x000ee60000004200 */
[----:B------:R-:W-:Y:S01]  /*f670*/  HMMA.16816.F32 R60, R8, R28, R60 ;  /* 0x0000001c083c723c */ /* 0x000fe2000000183c */
[----:B-1----:R-:W-:-:S05]  /*f680*/  FFMA.FTZ R0, R125, UR19, -R2 ;  /* 0x000000137d007c23 */ /* 0x002fca0008010802 */
[C---:B------:R-:W-:Y:S01]  /*f690*/  HMMA.16816.F32 R76, R4.reuse, R18, R132 ;  /* 0x00000012044c723c */ /* 0x040fe20000001884 */
[----:B------:R1:W-:Y:S05]  /*f6a0*/  MUFU.EX2 R28, R0 ;  /* 0x00000000001c7308 */ /* 0x0003ea0000000800 */
[----:B------:R-:W-:Y:S01]  /*f6b0*/  HMMA.16816.F32 R148, R4, R20, R140 ;  /* 0x000000140494723c */ /* 0x000fe2000000188c */
[----:B------:R-:W-:Y:S01]  /*f6c0*/  IMAD.MOV.U32 R94, RZ, RZ, R240 ;  /* 0x000000ffff5e7224 */ /* 0x000fe200078e00f0 */
[----:B------:R-:W-:-:S05]  /*f6d0*/  MOV R122, R126 ;  /* 0x0000007e007a7202 */ /* 0x000fca0000000f00 */
[----:B------:R-:W-:Y:S01]  /*f6e0*/  IMAD.MOV.U32 R7, RZ, RZ, R123 ;  /* 0x000000ffff077224 */ /* 0x000fe200078e007b */
[----:B------:R-:W-:Y:S01]  /*f6f0*/  HMMA.16816.F32 R164, R8, R24, R164 ;  /* 0x0000001808a4723c */ /* 0x000fe200000018a4 */
[----:B-1----:R-:W-:Y:S01]  /*f700*/  FFMA.FTZ R0, R121, UR19, -R2 ;  /* 0x0000001379007c23 */ /* 0x002fe20008010802 */
[----:B------:R-:W-:Y:S01]  /*f710*/  IMAD.MOV.U32 R93, RZ, RZ, R242 ;  /* 0x000000ffff5d7224 */ /* 0x000fe200078e00f2 */
[----:B------:R-:W-:Y:S01]  /*f720*/  MOV R240, R42 ;  /* 0x0000002a00f07202 */ /* 0x000fe20000000f00 */
[----:B------:R-:W-:Y:S01]  /*f730*/  IMAD.MOV.U32 R141, RZ, RZ, R13 ;  /* 0x000000ffff8d7224 */ /* 0x000fe200078e000d */
[----:B------:R1:W-:Y:S01]  /*f740*/  MUFU.EX2 R25, R0 ;  /* 0x0000000000197308 */ /* 0x0003e20000000800 */
[----:B------:R-:W-:Y:S01]  /*f750*/  IMAD.MOV.U32 R242, RZ, RZ, R43 ;  /* 0x000000fffff27224 */ /* 0x000fe200078e002b */
[----:B------:R-:W-:Y:S01]  /*f760*/  MOV R248, R41 ;  /* 0x0000002900f87202 */ /* 0x000fe20000000f00 */
[----:B------:R-:W-:Y:S01]  /*f770*/  IMAD.MOV.U32 R243, RZ, RZ, R40 ;  /* 0x000000fffff37224 */ /* 0x000fe200078e0028 */
[----:B------:R-:W-:Y:S01]  /*f780*/  MOV R140, R94 ;  /* 0x0000005e008c7202 */ /* 0x000fe20000000f00 */
[----:B------:R-:W-:-:S02]  /*f790*/  IMAD.MOV.U32 R13, RZ, RZ, R155 ;  /* 0x000000ffff0d7224 */ /* 0x000fc400078e009b */
[----:B------:R-:W-:Y:S01]  /*f7a0*/  FFMA.FTZ R3, R251, UR19, -R3 ;  /* 0x00000013fb037c23 */ /* 0x000fe20008010803 */
[C---:B------:R-:W-:Y:S01]  /*f7b0*/  HMMA.16816.F32 R40, R8.reuse, R34, R68 ;  /* 0x000000220828723c */ /* 0x040fe20000001844 */
[----:B------:R-:W-:Y:S01]  /*f7c0*/  FFMA.FTZ R2, R122, UR19, -R2 ;  /* 0x000000137a027c23 */ /* 0x000fe20008010802 */
[----:B------:R-:W-:Y:S01]  /*f7d0*/  MOV R113, R140 ;  /* 0x0000008c00717202 */ /* 0x000fe20000000f00 */
[----:B------:R-:W-:Y:S01]  /*f7e0*/  IMAD.MOV.U32 R120, RZ, RZ, R44 ;  /* 0x000000ffff787224 */ /* 0x000fe200078e002c */
[----:B------:R-:W-:Y:S01]  /*f7f0*/  MOV R142, R46 ;  /* 0x0000002e008e7202 */ /* 0x000fe20000000f00 */
[----:B------:R-:W-:Y:S01]  /*f800*/  IMAD.MOV.U32 R143, RZ, RZ, R47 ;  /* 0x000000ffff8f7224 */ /* 0x000fe200078e002f */
[----:B------:R-:W-:Y:S01]  /*f810*/  HMMA.16816.F32 R132, R8, R32, R88 ;  /* 0x000000200884723c */ /* 0x000fe20000001858 */
[----:B------:R-:W-:Y:S01]  /*f820*/  LDSM.16.MT88.4 R124, [R224+0x9c00] ;  /* 0x009c0000e07c783b */ /* 0x000fe20000004200 */
[----:B-1----:R-:W-:-:S03]  /*f830*/  FFMA.FTZ R0, R7, UR19, -R12 ;  /* 0x0000001307007c23 */ /* 0x002fc6000801080c */
[----:B------:R-:W1:Y:S01]  /*f840*/  LDSM.16.MT88.4 R4, [R226+0xbc00] ;  /* 0x00bc0000e204783b */ /* 0x000e620000004200 */
[----:B------:R-:W-:Y:S01]  /*f850*/  HMMA.16816.F32 R68, R8, R16, R200 ;  /* 0x000000100844723c */ /* 0x000fe200000018c8 */
[----:B------:R4:W-:Y:S01]  /*f860*/  MUFU.EX2 R16, R0 ;  /* 0x0000000000107308 */ /* 0x0009e20000000800 */
[----:B------:R-:W-:Y:S01]  /*f870*/  IMAD.MOV.U32 R122, RZ, RZ, R92 ;  /* 0x000000ffff7a7224 */ /* 0x000fe200078e005c */
[----:B------:R-:W-:Y:S01]  /*f880*/  MOV R92, R45 ;  /* 0x0000002d005c7202 */ /* 0x000fe20000000f00 */
[----:B------:R-:W-:Y:S01]  /*f890*/  IMAD.MOV.U32 R46, RZ, RZ, R83 ;  /* 0x000000ffff2e7224 */ /* 0x000fe200078e0053 */
[----:B------:R-:W-:Y:S01]  /*f8a0*/  MOV R47, R152 ;  /* 0x00000098002f7202 */ /* 0x000fe20000000f00 */
[----:B------:R-:W-:Y:S01]  /*f8b0*/  IMAD.MOV.U32 R44, RZ, RZ, R153 ;  /* 0x000000ffff2c7224 */ /* 0x000fe200078e0099 */
[----:B------:R-:W-:Y:S02]  /*f8c0*/  MOV R45, R154 ;  /* 0x0000009a002d7202 */ /* 0x000fe40000000f00 */
[----:B------:R-:W3:Y:S01]  /*f8d0*/  MUFU.EX2 R37, R3 ;  /* 0x0000000300257308 */ /* 0x000ee20000000800 */
[----:B------:R-:W-:Y:S01]  /*f8e0*/  IMAD.MOV.U32 R247, RZ, RZ, R141 ;  /* 0x000000fffff77224 */ /* 0x000fe200078e008d */
[----:B------:R-:W-:Y:S01]  /*f8f0*/  MOV R114, R142 ;  /* 0x0000008e00727202 */ /* 0x000fe20000000f00 */
[----:B------:R-:W-:-:S05]  /*f900*/  IMAD.MOV.U32 R115, RZ, RZ, R143 ;  /* 0x000000ffff737224 */ /* 0x000fca00078e008f */
[----:B------:R-:W3:Y:S01]  /*f910*/  MUFU.EX2 R24, R2 ;  /* 0x0000000200187308 */ /* 0x000ee20000000800 */
[----:B----4-:R-:W-:Y:S01]  /*f920*/  FFMA.FTZ R0, R13, UR19, -R12 ;  /* 0x000000130d007c23 */ /* 0x010fe2000801080c */
[----:B------:R-:W-:Y:S01]  /*f930*/  MOV R128, R120 ;  /* 0x0000007800807202 */ /* 0x000fe20000000f00 */
[----:B------:R-:W-:Y:S01]  /*f940*/  IMAD.MOV.U32 R141, RZ, RZ, R46 ;  /* 0x000000ffff8d7224 */ /* 0x000fe200078e002e */
[----:B------:R-:W-:Y:S01]  /*f950*/  MOV R123, R252 ;  /* 0x000000fc007b7202 */ /* 0x000fe20000000f00 */
[----:B------:R-:W-:Y:S01]  /*f960*/  IMAD.MOV.U32 R143, RZ, RZ, R44 ;  /* 0x000000ffff8f7224 */ /* 0x000fe200078e002c */
[C---:B------:R-:W-:Y:S01]  /*f970*/  HMMA.16816.F32 R84, R8.reuse, R20, R84 ;  /* 0x000000140854723c */ /* 0x040fe20000001854 */
[----:B------:R-:W-:Y:S01]  /*f980*/  IMAD.MOV.U32 R94, RZ, RZ, R81 ;  /* 0x000000ffff5e7224 */ /* 0x000fe200078e0051 */
[----:B------:R4:W-:Y:S01]  /*f990*/  MUFU.EX2 R13, R0 ;  /* 0x00000000000d7308 */ /* 0x0009e20000000800 */
[----:B------:R-:W-:Y:S01]  /*f9a0*/  MOV R142, R47 ;  /* 0x0000002f008e7202 */ /* 0x000fe20000000f00 */
[----:B------:R-:W-:Y:S01]  /*f9b0*/  IMAD.MOV.U32 R252, RZ, RZ, R95 ;  /* 0x000000fffffc7224 */ /* 0x000fe200078e005f */
[----:B------:R-:W-:Y:S01]  /*f9c0*/  MOV R120, R45 ;  /* 0x0000002d00787202 */ /* 0x000fe20000000f00 */
[C---:B------:R-:W-:Y:S01]  /*f9d0*/  HMMA.16816.F32 R52, R8.reuse, R30, R52 ;  /* 0x0000001e0834723c */ /* 0x040fe20000001834 */
[----:B------:R-:W-:Y:S01]  /*f9e0*/  MOV R95, R82 ;  /* 0x00000052005f7202 */ /* 0x000fe20000000f00 */
[----:B------:R-:W-:Y:S01]  /*f9f0*/  IMAD.MOV.U32 R121, RZ, RZ, R93 ;  /* 0x000000ffff797224 */ /* 0x000fe200078e005d */
[----:B------:R-:W1:Y:S03]  /*fa00*/  LDSM.16.MT88.4 R152, [R224+0xac00] ;  /* 0x00ac0000e098783b */ /* 0x000e660000004200 */
[----:B------:R-:W-:Y:S01]  /*fa10*/  HMMA.16816.F32 R32, R8, R26, R168 ;  /* 0x0000001a0820723c */ /* 0x000fe200000018a8 */
[----:B------:R-:W-:-:S02]  /*fa20*/  IMAD.MOV.U32 R93, RZ, RZ, R80 ;  /* 0x000000ffff5d7224 */ /* 0x000fc400078e0050 */
[----:B----4-:R-:W-:-:S03]  /*fa30*/  FFMA.FTZ R0, R113, UR19, -R12 ;  /* 0x0000001371007c23 */ /* 0x010fc6000801080c */
[----:B------:R-:W-:Y:S01]  /*fa40*/  HMMA.16816.F32 R44, R8, R18, R192 ;  /* 0x00000012082c723c */ /* 0x000fe200000018c0 */
[----:B------:R-:W-:-:S05]  /*fa50*/  IMAD.MOV.U32 R131, RZ, RZ, R94 ;  /* 0x000000ffff837224 */ /* 0x000fca00078e005e */
[----:B------:R-:W-:Y:S01]  /*fa60*/  HMMA.16816.F32 R20, R8, R22, R184 ;  /* 0x000000160814723c */ /* 0x000fe200000018b8 */
[----:B------:R4:W1:Y:S01]  /*fa70*/  MUFU.EX2 R10, R0 ;  /* 0x00000000000a7308 */ /* 0x0008620000000800 */
[----:B------:R-:W-:Y:S01]  /*fa80*/  MOV R140, R95 ;  /* 0x0000005f008c7202 */ /* 0x000fe20000000f00 */
[----:B------:R-:W-:Y:S01]  /*fa90*/  IMAD.MOV.U32 R129, RZ, RZ, R92 ;  /* 0x000000ffff817224 */ /* 0x000fe200078e005c */
        /* <DEDUP_REMOVED lines=8> */
[----:B--2---:R-:W-:Y:S01]  /*fb20*/  F2FP.F16.F32.PACK_AB R92, R50, R51 ;  /* 0x00000033325c723e */ /* 0x004fe200000000ff */
[----:B------:R-:W-:Y:S01]  /*fb30*/  IMAD.MOV.U32 R251, RZ, RZ, R128 ;  /* 0x000000fffffb7224 */ /* 0x000fe200078e0080 */
[----:B---3--:R-:W-:Y:S01]  /*fb40*/  F2FP.F16.F32.PACK_AB R94, R37, R38 ;  /* 0x00000026255e723e */ /* 0x008fe200000000ff */
[----:B------:R-:W-:Y:S01]  /*fb50*/  IMAD.MOV.U32 R39, RZ, RZ, R114 ;  /* 0x000000ffff277224 */ /* 0x000fe200078e0072 */
[----:B------:R-:W-:Y:S01]  /*fb60*/  F2FP.F16.F32.PACK_AB R93, R28, R36 ;  /* 0x000000241c5d723e */ /* 0x000fe200000000ff */
[----:B------:R-:W2:Y:S01]  /*fb70*/  LDSM.16.MT88.4 R168, [R226+0xac00] ;  /* 0x00ac0000e2a8783b */ /* 0x000ea20000004200 */
[----:B------:R-:W-:-:S02]  /*fb80*/  F2FP.F16.F32.PACK_AB R95, R24, R25 ;  /* 0x00000019185f723e */ /* 0x000fc400000000ff */
[----:B------:R-:W-:Y:S01]  /*fb90*/  MOV R31, R131 ;  /* 0x00000083001f7202 */ /* 0x000fe20000000f00 */
[----:B------:R-:W-:Y:S01]  /*fba0*/  FFMA.FTZ R2, R2, R49, R201 ;  /* 0x0000003102027223 */ /* 0x000fe200000100c9 */
[----:B------:R-:W-:Y:S01]  /*fbb0*/  MOV R3, R123 ;  /* 0x0000007b00037202 */ /* 0x000fe20000000f00 */
[----:B------:R-:W-:Y:S01]  /*fbc0*/  IMAD.MOV.U32 R29, RZ, RZ, R130 ;  /* 0x000000ffff1d7224 */ /* 0x000fe200078e0082 */
[----:B------:R-:W-:Y:S01]  /*fbd0*/  MOV R250, R129 ;  /* 0x0000008100fa7202 */ /* 0x000fe20000000f00 */
[----:B----4-:R-:W-:Y:S01]  /*fbe0*/  FFMA.FTZ R0, R203, R48, R202 ;  /* 0x00000030cb007223 */ /* 0x010fe200000100ca */
[----:B------:R-:W-:Y:S01]  /*fbf0*/  FFMA.FTZ R9, R27, R15, R26 ;  /* 0x0000000f1b097223 */ /* 0x000fe2000001001a */
[----:B------:R-:W-:Y:S01]  /*fc00*/  MOV R249, R115 ;  /* 0x0000007300f97202 */ /* 0x000fe20000000f00 */
[----:B------:R-:W-:Y:S01]  /*fc10*/  FFMA.FTZ R8, R31, R14, R30 ;  /* 0x0000000e1f087223 */ /* 0x000fe2000001001e */
[----:B------:R-:W-:Y:S01]  /*fc20*/  FADD.FTZ R3, R3, R2 ;  /* 0x0000000203037221 */ /* 0x000fe20000010000 */
[----:B------:R-:W-:Y:S01]  /*fc30*/  HMMA.16816.F32 R140, R92, R138, R96 ;  /* 0x0000008a5c8c723c */ /* 0x000fe20000001860 */
[----:B------:R-:W-:Y:S01]  /*fc40*/  FADD.FTZ R2, R29, R0 ;  /* 0x000000001d027221 */ /* 0x000fe20000010000 */
[----:B------:R-:W-:Y:S01]  /*fc50*/  FADD.FTZ R0, R250, R9 ;  /* 0x00000009fa007221 */ /* 0x000fe20000010000 */
[----:B------:R-:W-:Y:S01]  /*fc60*/  FADD.FTZ R8, R251, R8 ;  /* 0x00000008fb087221 */ /* 0x000fe20000010000 */
[----:B------:R-:W-:Y:S01]  /*fc70*/  FADD.FTZ R9, R249, R3 ;  /* 0x00000003f9097221 */ /* 0x000fe20000010000 */
[----:B------:R-:W3:Y:S02]  /*fc80*/  LDSM.16.MT88.4 R80, [R224+0xbc00] ;  /* 0x00bc0000e050783b */ /* 0x000ee40000004200 */
[----:B------:R-:W-:-:S02]  /*fc90*/  F2FP.F16.F32.PACK_AB R96, R107, R188 ;  /* 0x000000bc6b60723e */ /* 0x000fc400000000ff */
[----:B------:R-:W-:Y:S02]  /*fca0*/  F2FP.F16.F32.PACK_AB R97, R16, R64 ;  /* 0x000000401061723e */ /* 0x000fe400000000ff */
[----:B------:R-:W-:Y:S02]  /*fcb0*/  F2FP.F16.F32.PACK_AB R98, R101, R106 ;  /* 0x0000006a6562723e */ /* 0x000fe400000000ff */
[----:B-1----:R-:W-:Y:S01]  /*fcc0*/  F2FP.F16.F32.PACK_AB R99, R10, R13 ;  /* 0x0000000d0a63723e */ /* 0x002fe200000000ff */
[----:B------:R-:W-:Y:S01]  /*fcd0*/  FADD.FTZ R3, R39, R2 ;  /* 0x0000000227037221 */ /* 0x000fe20000010000 */
[----:B------:R-:W-:Y:S01]  /*fce0*/  FADD.FTZ R2, R247, R0 ;  /* 0x00000000f7027221 */ /* 0x000fe20000010000 */
[----:B------:R-:W-:Y:S01]  /*fcf0*/  FADD.FTZ R0, R252, R8 ;  /* 0x00000008fc007221 */ /* 0x000fe20000010000 */
[----:B------:R-:W-:Y:S01]  /*fd00*/  FADD.FTZ R9, R248, R9 ;  /* 0x00000009f8097221 */ /* 0x000fe20000010000 */
[----:B------:R-:W-:Y:S01]  /*fd10*/  HMMA.16816.F32 R88, R92, R4, R148 ;  /* 0x000000045c58723c */ /* 0x000fe20000001894 */
[----:B------:R-:W-:-:S02]  /*fd20*/  FADD.FTZ R8, R243, R3 ;  /* 0x00000003f3087221 */ /* 0x000fc40000010000 */
[----:B------:R-:W-:-:S03]  /*fd30*/  FADD.FTZ R3, R241, R9 ;  /* 0x00000009f1037221 */ /* 0x000fc60000010000 */
[----:B------:R-:W-:Y:S07]  /*fd40*/  HMMA.16816.F32 R84, R96, R4, R84 ;  /* 0x000000046054723c */ /* 0x000fee0000001854 */
        /* <DEDUP_REMOVED lines=48> */
[----:B------:R-:W-:-:S02]  /*10050*/  FADD.FTZ R0, R24, R0 ;  /* 0x0000000018007221 */ /* 0x000fc40000010000 */
[----:B------:R1:W-:Y:S01]  /*10060*/  STL [R1+0x14], R4 ;  /* 0x0000140401007387 */ /* 0x0003e20000100800 */
[C---:B------:R-:W-:Y:S03]  /*10070*/  HMMA.16816.F32 R112, R92.reuse, R124, R180 ;  /* 0x0000007c5c70723c */ /* 0x040fe600000018b4 */
[----:B------:R1:W-:Y:S03]  /*10080*/  STL [R1+0x10], R3 ;  /* 0x0000100301007387 */ /* 0x0003e60000100800 */
[C---:B------:R-:W-:Y:S01]  /*10090*/  HMMA.16816.F32 R120, R92.reuse, R126, R196 ;  /* 0x0000007e5c78723c */ /* 0x040fe200000018c4 */
[----:B------:R1:W-:Y:S04]  /*100a0*/  STL [R1+0xc], R2 ;  /* 0x00000c0201007387 */ /* 0x0003e80000100800 */
[----:B------:R1:W-:Y:S01]  /*100b0*/  STL [R1+0x8], R0 ;  /* 0x0000080001007387 */ /* 0x0003e20000100800 */
[C---:B------:R-:W-:Y:S06]  /*100c0*/  HMMA.16816.F32 R128, R92.reuse, R136, R176 ;  /* 0x000000885c80723c */ /* 0x040fec00000018b0 */
[C---:B------:R-:W-:Y:S06]  /*100d0*/  HMMA.16816.F32 R144, R92.reuse, R152, R144 ;  /* 0x000000985c90723c */ /* 0x040fec0000001890 */
[C---:B------:R-:W-:Y:S06]  /*100e0*/  HMMA.16816.F32 R156, R92.reuse, R154, R156 ;  /* 0x0000009a5c9c723c */ /* 0x040fec000000189c */
[C---:B--2---:R-:W-:Y:S06]  /*100f0*/  HMMA.16816.F32 R160, R92.reuse, R168, R160 ;  /* 0x000000a85ca0723c */ /* 0x044fec00000018a0 */
[C---:B------:R-:W-:Y:S06]  /*10100*/  HMMA.16816.F32 R172, R92.reuse, R170, R172 ;  /* 0x000000aa5cac723c */ /* 0x040fec00000018ac */
        /* <DEDUP_REMOVED lines=15> */
.L_x_225:
[----:B------:R-:W-:-:S06]  /*10200*/  UISETP.GT.AND UP0, UPT, UR17, UR12, UPT ;  /* 0x0000000c1100728c */ /* 0x000fcc000bf04270 */
[----:B------:R-:W-:-:S13]  /*10210*/  PLOP3.LUT P0, PT, PT, PT, UP0, 0x80, 0x0 ;  /* 0x000000000000781c */ /* 0x000fda0003f0f008 */
[----:B------:R-:W-:Y:S05]  /*10220*/  @!P0 BRA `(.L_x_232) ;  /* 0x0000004800088947 */ /* 0x000fea0003800000 */
[----:B------:R-:W1:Y:S01]  /*10230*/  S2R R2, SR_TID.X ;  /* 0x0000000000027919 */ /* 0x000e620000002100 */
[----:B------:R-:W-:Y:S01]  /*10240*/  ULDC UR4, c[0x0][0x2d0] ;  /* 0x0000b40000047ab9 */ /* 0x000fe20000000800 */
[----:B------:R-:W-:Y:S01]  /*10250*/  MOV R100, R104 ;  /* 0x0000006800647202 */ /* 0x000fe20000000f00 */
[----:B------:R-:W-:Y:S01]  /*10260*/  IMAD.MOV.U32 R106, RZ, RZ, R103 ;  /* 0x000000ffff6a7224 */ /* 0x000fe200078e0067 */
[----:B------:R-:W-:Y:S01]  /*10270*/  MOV R107, R102 ;  /* 0x00000066006b7202 */ /* 0x000fe20000000f00 */
[----:B------:R-:W-:Y:S01]  /*10280*/  ULDC UR8, c[0x0][0x2d0] ;  /* 0x0000b40000087ab9 */ /* 0x000fe20000000800 */
[----:B------:R-:W-:Y:S01]  /*10290*/  ULDC.64 UR6, c[0x0][0x248] ;  /* 0x0000920000067ab9 */ /* 0x000fe20000000a00 */
[----:B-1----:R-:W-:-:S04]  /*102a0*/  SHF.R.S32.HI R0, RZ, 0x1f, R2 ;  /* 0x0000001fff007819 */ /* 0x002fc80000011402 */
[----:B------:R-:W-:-:S04]  /*102b0*/  LEA.HI R0, R0, R2, RZ, 0x2 ;  /* 0x0000000200007211 */ /* 0x000fc800078f10ff */
[----:B------:R-:W-:-:S05]  /*102c0*/  LOP3.LUT R0, R0, 0xfffffffc, RZ, 0xc0, !PT ;  /* 0xfffffffc00007812 */ /* 0x000fca00078ec0ff */
[----:B------:R-:W-:-:S04]  /*102d0*/  IMAD.IADD R0, R2, 0x1, -R0 ;  /* 0x0000000102007824 */ /* 0x000fc800078e0a00 */
[----:B------:R-:W-:-:S05]  /*102e0*/  IMAD.SHL.U32 R0, R0, 0x8, RZ ;  /* 0x0000000800007824 */ /* 0x000fca00078e00ff */
[----:B------:R-:W-:Y:S01]  /*102f0*/  ISETP.GE.AND P4, PT, R0, UR4, PT ;  /* 0x0000000400007c0c */ /* 0x000fe2000bf86270 */
[----:B------:R-:W-:-:S12]  /*10300*/  ULDC UR4, c[0x0][0x2ec] ;  /* 0x0000bb0000047ab9 */ /* 0x000fd80000000800 */
[----:B------:R-:W1:Y:S08]  /*10310*/  @!P4 LDC.64 R2, c[0x0][0x220] ;  /* 0x00008800ff02cb82 */ /* 0x000e700000000a00 */
[----:B------:R-:W2:Y:S01]  /*10320*/  @!P4 LDC.64 R4, c[0x0][0x220] ;  /* 0x00008800ff04cb82 */ /* 0x000ea20000000a00 */
[----:B-1----:R1:W-:Y:S04]  /*10330*/  @!P4 STL.64 [R1+0x30], R2 ;  /* 0x000030020100c387 */ /* 0x0023e80000100a00 */
[----:B--2---:R2:W-:Y:S04]  /*10340*/  @!P4 STL.64 [R1+0x28], R4 ;  /* 0x000028040100c387 */ /* 0x0045e80000100a00 */
[----:B------:R-:W3:Y:S01]  /*10350*/  LDL.LU.64 R6, [R1] ;  /* 0x0000000001067983 */ /* 0x000ee20000300a00 */
[----:B-1----:R-:W-:-:S03]  /*10360*/  IMAD.MOV.U32 R3, RZ, RZ, R105 ;  /* 0x000000ffff037224 */ /* 0x002fc600078e0069 */
[----:B--2---:R-:W3:Y:S02]  /*10370*/  LDL.LU.64 R4, [R1+0x20] ;  /* 0x0000200001047983 */ /* 0x004ee40000300a00 */
[----:B---3--:R-:W-:-:S05]  /*10380*/  MOV R5, R7 ;  /* 0x0000000700057202 */ /* 0x008fca0000000f00 */
[----:B------:R1:W-:Y:S01]  /*10390*/  STL.64 [R1+0x20], R4 ;  /* 0x0000200401007387 */ /* 0x0003e20000100a00 */
[----:B------:R-:W-:Y:S05]  /*103a0*/  BRA `(.L_x_233) ;  /* 0x00000004000c7947 */ /* 0x000fea0003800000 */
.L_x_235:
[----:B------:R-:W2:Y:S01]  /*103b0*/  LDL.64 R208, [R1+0x48] ;  /* 0x0000480001d07983 */ /* 0x000ea20000100a00 */
[----:B------:R-:W1:Y:S01]  /*103c0*/  @!P4 LDC.64 R10, c[0x0][0x218] ;  /* 0x00008600ff0acb82 */ /* 0x000e620000000a00 */
[----:B------:R-:W-:Y:S02]  /*103d0*/  UIADD3 UR11, UR17, -0x2, URZ ;  /* 0xfffffffe110b7890 */ /* 0x000fe4000fffe03f */
[----:B------:R-:W3:Y:S02]  /*103e0*/  LDL.64 R206, [R1+0x40] ;  /* 0x0000400001ce7983 */ /* 0x000ee40000100a00 */
[----:B------:R-:W-:Y:S02]  /*103f0*/  USHF.R.S32.HI UR10, URZ, 0x1f, UR11 ;  /* 0x0000001f3f0a7899 */ /* 0x000fe4000801140b */
[----:B------:R4:W-:Y:S01]  /*10400*/  @P4 STS [R230+0x6000], RZ ;  /* 0x006000ffe6004388 */ /* 0x0009e20000000800 */
[----:B------:R-:W5:Y:S01]  /*10410*/  @!P2 LDC.64 R20, c[0x0][0x218] ;  /* 0x00008600ff14ab82 */ /* 0x000f620000000a00 */
[----:B------:R-:W-:Y:S02]  /*10420*/  UIMAD UR10, UR10, UR6, URZ ;  /* 0x000000060a0a72a4 */ /* 0x000fe4000f8e023f */
[----:B------:R4:W-:Y:S01]  /*10430*/  @P4 STS [R230+0x6004], RZ ;  /* 0x006004ffe6004388 */ /* 0x0009e20000000800 */
[----:B------:R-:W-:Y:S02]  /*10440*/  UIMAD.WIDE.U32 UR18, UR11, UR6, URZ ;  /* 0x000000060b1272a5 */ /* 0x000fe4000f8e003f */
[----:B------:R-:W-:Y:S01]  /*10450*/  UIMAD UR10, UR11, UR7, UR10 ;  /* 0x000000070b0a72a4 */ /* 0x000fe2000f8e020a */
[----:B------:R4:W-:Y:S01]  /*10460*/  @P4 STS.64 [R230+0x6008], RZ ;  /* 0x006008ffe6004388 */ /* 0x0009e20000000a00 */
[----:B------:R-:W4:Y:S02]  /*10470*/  @!P1 LDC.64 R18, c[0x0][0x218] ;  /* 0x00008600ff129b82 */ /* 0x000f240000000a00 */
[----:B------:R-:W-:Y:S01]  /*10480*/  UIADD3 UR10, UR19, UR10, URZ ;  /* 0x0000000a130a7290 */ /* 0x000fe2000fffe03f */
[----:B------:R-:W-:Y:S02]  /*10490*/  IMAD.U32 R4, RZ, RZ, UR18 ;  /* 0x00000012ff047e24 */ /* 0x000fe4000f8e00ff */
[----:B------:R-:W-:Y:S03]  /*104a0*/  IMAD.U32 R9, RZ, RZ, UR18 ;  /* 0x00000012ff097e24 */ /* 0x000fe6000f8e00ff */
[----:B------:R-:W-:Y:S01]  /*104b0*/  IMAD.U32 R8, RZ, RZ, UR10 ;  /* 0x0000000aff087e24 */ /* 0x000fe2000f8e00ff */
[----:B------:R-:W4:Y:S08]  /*104c0*/  @!P4 LDC.64 R16, c[0x0][0x218] ;  /* 0x00008600ff10cb82 */ /* 0x000f300000000a00 */
[----:B------:R-:W4:Y:S08]  /*104d0*/  @!P2 LDC.64 R14, c[0x0][0x218] ;  /* 0x00008600ff0eab82 */ /* 0x000f300000000a00 */
[----:B------:R-:W4:Y:S01]  /*104e0*/  @!P1 LDC.64 R22, c[0x0][0x218] ;  /* 0x00008600ff169b82 */ /* 0x000f220000000a00 */
[----:B--2---:R-:W-:Y:S04]  /*104f0*/  LEA R4, P0, R4, R208, 0x6 ;  /* 0x000000d004047211 */ /* 0x004fe800078030ff */
[----:B---3--:R-:W-:Y:S02]  /*10500*/  LEA.HI.X R8, R9, R207, R8, 0x6, P0 ;  /* 0x000000cf09087211 */ /* 0x008fe400000f3408 */
[C---:B-1----:R-:W-:Y:S04]  /*10510*/  @!P4 LEA R10, P0, R4.reuse, R10, 0x1 ;  /* 0x0000000a040ac211 */ /* 0x042fe800078008ff */
[C-C-:B------:R-:W-:Y:S02]  /*10520*/  @!P4 LEA.HI.X R11, R4.reuse, R11, R8.reuse, 0x1, P0 ;  /* 0x0000000b040bc211 */ /* 0x140fe400000f0c08 */
[C---:B-----5:R-:W-:Y:S03]  /*10530*/  @!P2 LEA R20, P0, R4.reuse, R20, 0x1 ;  /* 0x000000140414a211 */ /* 0x060fe600078008ff */
[----:B------:R-:W-:Y:S01]  /*10540*/  @!PT LDS RZ, [RZ] ;  /* 0x00000000fffff984 */ /* 0x000fe20000000800 */
[----:B------:R-:W-:Y:S01]  /*10550*/  @!PT LDS RZ, [RZ] ;  /* 0x00000000fffff984 */ /* 0x000fe20000000800 */
[----:B------:R-:W-:Y:S01]  /*10560*/  @!PT LDS RZ, [RZ] ;  /* 0x00000000fffff984 */ /* 0x000fe20000000800 */
[----:B------:R1:W-:Y:S01]  /*10570*/  @!P4 LDGSTS.E.BYPASS.LTC128B.128 [R230+0x6000], desc[UR22][R10.64] ;  /* 0x060000000ae6cfae */ /* 0x0003e2000b901d56 */
[C-C-:B------:R-:W-:Y:S02]  /*10580*/  @!P2 LEA.HI.X R21, R4.reuse, R21, R8.reuse, 0x1, P0 ;  /* 0x000000150415a211 */ /* 0x140fe400000f0c08 */
[C---:B----4-:R-:W-:Y:S01]  /*10590*/  @!P1 LEA R18, P0, R4.reuse, R18, 0x1 ;  /* 0x0000001204129211 */ /* 0x050fe200078008ff */
[----:B------:R2:W-:Y:S03]  /*105a0*/  @P2 STS.128 [R230+0x7000], RZ ;  /* 0x007000ffe6002388 */ /* 0x0005e60000000c00 */
[C---:B------:R-:W-:Y:S01]  /*105b0*/  @!P1 LEA.HI.X R19, R4.reuse, R19, R8, 0x1, P0 ;  /* 0x0000001304139211 */ /* 0x040fe200000f0c08 */
[----:B------:R-:W-:Y:S01]  /*105c0*/  @!PT LDS RZ, [RZ] ;  /* 0x00000000fffff984 */ /* 0x000fe20000000800 */
[----:B------:R-:W-:Y:S01]  /*105d0*/  @!PT LDS RZ, [RZ] ;  /* 0x00000000fffff984 */ /* 0x000fe20000000800 */
[----:B------:R-:W-:Y:S01]  /*105e0*/  @!PT LDS RZ, [RZ] ;  /* 0x00000000fffff984 */ /* 0x000fe20000000800 */
[----:B------:R2:W-:Y:S01]  /*105f0*/  @!P2 LDGSTS.E.BYPASS.LTC128B.128 [R230+0x7000], desc[UR22][R20.64+0x40] ;  /* 0x0700004014e6afae */ /* 0x0005e2000b901d56 */
[----:B------:R-:W-:Y:S03]  /*10600*/  IADD3 R4, P0, R4, UR26, RZ ;  /* 0x0000001a04047c10 */ /* 0x000fe6000ff1e0ff */
[----:B------:R2:W-:Y:S01]  /*10610*/  @P1 STS.128 [R230+0x8000], RZ ;  /* 0x008000ffe6001388 */ /* 0x0005e20000000c00 */
[----:B------:R-:W-:Y:S02]  /*10620*/  IADD3.X R8, R8, UR25, RZ, P0, !PT ;  /* 0x0000001908087c10 */ /* 0x000fe400087fe4ff */
[C---:B------:R-:W-:Y:S01]  /*10630*/  @!P4 LEA R16, P0, R4.reuse, R16, 0x1 ;  /* 0x000000100410c211 */ /* 0x040fe200078008ff */
[----:B------:R-:W-:Y:S01]  /*10640*/  @!PT LDS RZ, [RZ] ;  /* 0x00000000fffff984 */ /* 0x000fe20000000800 */
[----:B------:R-:W-:Y:S01]  /*10650*/  @!PT LDS RZ, [RZ] ;  /* 0x00000000fffff984 */ /* 0x000fe20000000800 */
[----:B------:R-:W-:Y:S01]  /*10660*/  @!PT LDS RZ, [RZ] ;  /* 0x00000000fffff984 */ /* 0x000fe20000000800 */
[----:B------:R2:W-:Y:S03]  /*10670*/  @!P1 LDGSTS.E.BYPASS.LTC128B.128 [R230+0x8000], desc[UR22][R18.64+0x80] ;  /* 0x0800008012e69fae */ /* 0x0005e6000b901d56 */
[C-C-:B------:R-:W-:Y:S01]  /*10680*/  @!P4 LEA.HI.X R17, R4.reuse, R17, R8.reuse, 0x1, P0 ;  /* 0x000000110411c211 */ /* 0x140fe200000f0c08 */
[----:B------:R2:W-:Y:S01]  /*10690*/  @P4 STS.128 [R230+0x6800], RZ ;  /* 0x006800ffe6004388 */ /* 0x0005e20000000c00 */
[C---:B------:R-:W-:Y:S03]  /*106a0*/  @!P2 LEA R14, P0, R4.reuse, R14, 0x1 ;  /* 0x0000000e040ea211 */ /* 0x040fe600078008ff */
[----:B------:R-:W-:Y:S01]  /*106b0*/  @!PT LDS RZ, [RZ] ;  /* 0x00000000fffff984 */ /* 0x000fe20000000800 */
[----:B------:R-:W-:Y:S01]  /*106c0*/  @!PT LDS RZ, [RZ] ;  /* 0x00000000fffff984 */ /* 0x000fe20000000800 */
[----:B------:R-:W-:Y:S01]  /*106d0*/  @!PT LDS RZ, [RZ] ;  /* 0x00000000fffff984 */ /* 0x000fe20000000800 */
[----:B------:R2:W-:Y:S01]  /*106e0*/  @!P4 LDGSTS.E.BYPASS.LTC128B.128 [R230+0x6800], desc[UR22][R16.64] ;  /* 0x0680000010e6cfae */ /* 0x0005e2000b901d56 */
[C-C-:B------:R-:W-:Y:S02]  /*106f0*/  @!P2 LEA.HI.X R15, R4.reuse, R15, R8.reuse, 0x1, P0 ;  /* 0x0000000f040fa211 */ /* 0x140fe400000f0c08 */
[C---:B-1----:R-:W-:Y:S01]  /*10700*/  @!P1 LEA R10, P0, R4.reuse, R22, 0x1 ;  /* 0x00000016040a9211 */ /* 0x042fe200078008ff */
[----:B------:R2:W-:Y:S03]  /*10710*/  @P2 STS.128 [R230+0x7800], RZ ;  /* 0x007800ffe6002388 */ /* 0x0005e60000000c00 */
[----:B------:R-:W-:Y:S01]  /*10720*/  @!P1 LEA.HI.X R11, R4, R23, R8, 0x1, P0 ;  /* 0x00000017040b9211 */ /* 0x000fe200000f0c08 */
        /* <DEDUP_REMOVED lines=11> */
.L_x_233:
[----:B-12---:R-:W2:Y:S01]  /*107e0*/  LDL R4, [R1+0x18] ;  /* 0x0000180001047983 */ /* 0x006ea20000100800 */
[----:B------:R-:W-:Y:S05]  /*107f0*/  DEPBAR.LE SB0, 0x0 ;  /* 0x000080000000791a */ /* 0x000fea0000000000 */
[----:B------:R-:W3:Y:S01]  /*10800*/  LDL R2, [R1+0x38] ;  /* 0x0000380001027983 */ /* 0x000ee20000100800 */
[----:B------:R-:W-:Y:S05]  /*10810*/  UIADD3 UR9, UR17, -0x1, URZ ;  /* 0xffffffff11097890 */ /* 0x000fea000fffe03f */
[----:B------:R-:W4:Y:S01]  /*10820*/  LDL.64 R20, [R1+0x20] ;  /* 0x0000200001147983 */ /* 0x000f220000100a00 */
[----:B------:R-:W-:Y:S02]  /*10830*/  USHF.R.S32.HI UR11, URZ, 0x1f, UR9 ;  /* 0x0000001f3f0b7899 */ /* 0x000fe40008011409 */
[----:B------:R-:W-:Y:S03]  /*10840*/  UIMAD UR10, UR27, UR9, URZ ;  /* 0x000000091b0a72a4 */ /* 0x000fe6000f8e023f */
[----:B------:R-:W4:Y:S01]  /*10850*/  LDL R6, [R1+0x30] ;  /* 0x0000300001067983 */ /* 0x000f220000100800 */
[----:B------:R-:W-:Y:S02]  /*10860*/  UISETP.GT.AND UP0, UPT, UR9, UR12, UPT ;  /* 0x0000000c0900728c */ /* 0x000fe4000bf04270 */
[----:B------:R-:W-:Y:S03]  /*10870*/  UIMAD UR10, UR11, UR28, UR10 ;  /* 0x0000001c0b0a72a4 */ /* 0x000fe6000f8e020a */
[----:B------:R-:W4:Y:S06]  /*10880*/  LDL R0, [R1+0x34] ;  /* 0x0000340001007983 */ /* 0x000f2c0000100800 */
[----:B------:R-:W4:Y:S06]  /*10890*/  LDL R8, [R1+0x28] ;  /* 0x0000280001087983 */ /* 0x000f2c0000100800 */
[----:B------:R-:W4:Y:S01]  /*108a0*/  LDL R18, [R1+0x2c] ;  /* 0x00002c0001127983 */ /* 0x000f220000100800 */
[----:B------:R-:W-:Y:S06]  /*108b0*/  BAR.SYNC.DEFER_BLOCKING 0x0 ;  /* 0x0000000000007b1d */ /* 0x000fec0000010000 */
[----:B------:R-:W-:Y:S06]  /*108c0*/  @P4 STS [R230+0x9000], RZ ;  /* 0x009000ffe6004388 */ /* 0x000fec0000000800 */
[----:B------:R-:W-:Y:S06]  /*108d0*/  @P4 STS [R230+0x9004], RZ ;  /* 0x009004ffe6004388 */ /* 0x000fec0000000800 */
[----:B------:R-:W-:Y:S01]  /*108e0*/  @P4 STS.64 [R230+0x9008], RZ ;  /* 0x009008ffe6004388 */ /* 0x000fe20000000a00 */
[----:B------:R-:W1:Y:S02]  /*108f0*/  S2R R101, SR_TID.X ;  /* 0x0000000000657919 */ /* 0x000e640000002100 */
[----:B-1----:R-:W-:Y:S05]  /*10900*/  IMAD.SHL.U32 R101, R101, 0x2, RZ ;  /* 0x0000000265657824 */ /* 0x002fea00078e00ff */
[----:B------:R-:W-:Y:S02]  /*10910*/  LOP3.LUT R101, R101, 0x6, RZ, 0xc0, !PT ;  /* 0x0000000665657812 */ /* 0x000fe400078ec0ff */
[----:B--2---:R-:W-:Y:S01]  /*10920*/  ISETP.GE.AND P2, PT, R4, UR8, PT ;  /* 0x0000000804007c0c */ /* 0x004fe2000bf46270 */
[----:B------:R-:W-:Y:S01]  /*10930*/  IMAD.U32 R4, RZ, RZ, UR9 ;  /* 0x00000009ff047e24 */ /* 0x000fe2000f8e00ff */
[----:B---3--:R-:W-:Y:S03]  /*10940*/  ISETP.GE.AND P1, PT, R2, UR8, PT ;  /* 0x0000000802007c0c */ /* 0x008fe6000bf26270 */
[----:B----4-:R-:W-:Y:S08]  /*10950*/  IMAD.WIDE.U32 R4, R4, UR28, R20 ;  /* 0x0000001c04047c25 */ /* 0x010ff0000f8e0014 */
[----:B------:R-:W1:Y:S01]  /*10960*/  @!P2 LDC.64 R12, c[0x0][0x220] ;  /* 0x00008800ff0cab82 */ /* 0x000e620000000a00 */
[----:B------:R-:W-:Y:S01]  /*10970*/  VIADD R2, R5, UR10 ;  /* 0x0000000a05027c36 */ /* 0x000fe20008000000 */
[C---:B------:R-:W-:Y:S04]  /*10980*/  @!P4 LEA R6, P0, R4.reuse, R6, 0x1 ;  /* 0x000000060406c211 */ /* 0x040fe800078008ff */
[C-C-:B------:R-:W-:Y:S02]  /*10990*/  @!P4 LEA.HI.X R7, R4.reuse, R0, R2.reuse, 0x1, P0 ;  /* 0x000000000407c211 */ /* 0x140fe400000f0c02 */
[----:B------:R-:W2:Y:S01]  /*109a0*/  @!P1 LDC.64 R10, c[0x0][0x220] ;  /* 0x00008800ff0a9b82 */ /* 0x000ea20000000a00 */
[C---:B------:R-:W-:Y:S02]  /*109b0*/  IADD3 R0, P5, R4.reuse, UR20, RZ ;  /* 0x0000001404007c10 */ /* 0x040fe4000ffbe0ff */
[----:B------:R-:W-:Y:S01]  /*109c0*/  @!PT LDS RZ, [RZ] ;  /* 0x00000000fffff984 */ /* 0x000fe20000000800 */
[----:B------:R-:W-:Y:S01]  /*109d0*/  @!PT LDS RZ, [RZ] ;  /* 0x00000000fffff984 */ /* 0x000fe20000000800 */
[----:B------:R-:W-:Y:S01]  /*109e0*/  @!PT LDS RZ, [RZ] ;  /* 0x00000000fffff984 */ /* 0x000fe20000000800 */
[----:B------:R3:W-:Y:S06]  /*109f0*/  @!P4 LDGSTS.E.BYPASS.LTC128B.128 [R230+0x9000], desc[UR22][R6.64] ;  /* 0x0900000006e6cfae */ /* 0x0007ec000b901d56 */
[----:B------:R-:W-:Y:S01]  /*10a00*/  @P2 STS.128 [R230+0xa000], RZ ;  /* 0x00a000ffe6002388 */ /* 0x000fe20000000c00 */
[----:B------:R-:W3:Y:S01]  /*10a10*/  @!P2 LDC.64 R14, c[0x0][0x220] ;  /* 0x00008800ff0eab82 */ /* 0x000ee20000000a00 */
[C---:B-1----:R-:W-:Y:S07]  /*10a20*/  @!P2 LEA R12, P3, R4.reuse, R12, 0x1 ;  /* 0x0000000c040ca211 */ /* 0x042fee00078608ff */
[----:B------:R-:W1:Y:S01]  /*10a30*/  @!P1 LDC.64 R16, c[0x0][0x220] ;  /* 0x00008800ff109b82 */ /* 0x000e620000000a00 */
[C-C-:B------:R-:W-:Y:S02]  /*10a40*/  @!P2 LEA.HI.X R13, R4.reuse, R13, R2.reuse, 0x1, P3 ;  /* 0x0000000d040da211 */ /* 0x140fe400018f0c02 */
[C---:B--2---:R-:W-:Y:S03]  /*10a50*/  @!P1 LEA R10, P0, R4.reuse, R10, 0x1 ;  /* 0x0000000a040a9211 */ /* 0x044fe600078008ff */
[----:B------:R-:W-:Y:S01]  /*10a60*/  @!PT LDS RZ, [RZ] ;  /* 0x00000000fffff984 */ /* 0x000fe20000000800 */
[----:B------:R-:W-:Y:S01]  /*10a70*/  @!PT LDS RZ, [RZ] ;  /* 0x00000000fffff984 */ /* 0x000fe20000000800 */
[----:B------:R-:W-:Y:S01]  /*10a80*/  @!PT LDS RZ, [RZ] ;  /* 0x00000000fffff984 */ /* 0x000fe20000000800 */
[----:B------:R-:W-:Y:S01]  /*10a90*/  @!P2 LDGSTS.E.BYPASS.LTC128B.128 [R230+0xa000], desc[UR22][R12.64+0x40] ;  /* 0x0a0000400ce6afae */ /* 0x000fe2000b901d56 */
[----:B------:R-:W-:Y:S05]  /*10aa0*/  @!P1 LEA.HI.X R11, R4, R11, R2, 0x1, P0 ;  /* 0x0000000b040b9211 */ /* 0x000fea00000f0c02 */
[----:B------:R-:W-:Y:S01]  /*10ab0*/  @P1 STS.128 [R230+0xb000], RZ ;  /* 0x00b000ffe6001388 */ /* 0x000fe20000000c00 */
[----:B------:R-:W-:Y:S02]  /*10ac0*/  IADD3.X R2, R2, UR16, RZ, P5, !PT ;  /* 0x0000001002027c10 */ /* 0x000fe4000affe4ff */
[C---:B------:R-:W-:Y:S03]  /*10ad0*/  @!P4 LEA R8, P5, R0.reuse, R8, 0x1 ;  /* 0x000000080008c211 */ /* 0x040fe600078a08ff */
[----:B------:R-:W-:Y:S01]  /*10ae0*/  @!PT LDS RZ, [RZ] ;  /* 0x00000000fffff984 */ /* 0x000fe20000000800 */
[----:B------:R-:W-:Y:S01]  /*10af0*/  @!PT LDS RZ, [RZ] ;  /* 0x00000000fffff984 */ /* 0x000fe20000000800 */
[----:B------:R-:W-:Y:S01]  /*10b00*/  @!PT LDS RZ, [RZ] ;  /* 0x00000000fffff984 */ /* 0x000fe20000000800 */
[----:B------:R-:W-:Y:S01]  /*10b10*/  @!P1 LDGSTS.E.BYPASS.LTC128B.128 [R230+0xb000], desc[UR22][R10.64+0x80] ;  /* 0x0b0000800ae69fae */ /* 0x000fe2000b901d56 */
[C---:B---3--:R-:W-:Y:S02]  /*10b20*/  @!P2 LEA R6, P3, R0.reuse, R14, 0x1 ;  /* 0x0000000e0006a211 */ /* 0x048fe400078608ff */
[C-C-:B------:R-:W-:Y:S03]  /*10b30*/  @!P4 LEA.HI.X R9, R0.reuse, R18, R2.reuse, 0x1, P5 ;  /* 0x000000120009c211 */ /* 0x140fe600028f0c02 */
[----:B------:R-:W-:Y:S01]  /*10b40*/  @P4 STS.128 [R230+0x9800], RZ ;  /* 0x009800ffe6004388 */ /* 0x000fe20000000c00 */
[C-C-:B------:R-:W-:Y:S05]  /*10b50*/  @!P2 LEA.HI.X R7, R0.reuse, R15, R2.reuse, 0x1, P3 ;  /* 0x0000000f0007a211 */ /* 0x140fea00018f0c02 */
[----:B------:R-:W-:Y:S01]  /*10b60*/  @!PT LDS RZ, [RZ] ;  /* 0x00000000fffff984 */ /* 0x000fe20000000800 */
[----:B------:R-:W-:Y:S01]  /*10b70*/  @!PT LDS RZ, [RZ] ;  /* 0x00000000fffff984 */ /* 0x000fe20000000800 */
[----:B------:R-:W-:Y:S01]  /*10b80*/  @!PT LDS RZ, [RZ] ;  /* 0x00000000fffff984 */ /* 0x000fe20000000800 */
[----:B------:R-:W-:Y:S01]  /*10b90*/  @!P4 LDGSTS.E.BYPASS.LTC128B.128 [R230+0x9800], desc[UR22][R8.64] ;  /* 0x0980000008e6cfae */ /* 0x000fe2000b901d56 */
[C---:B-1----:R-:W-:Y:S05]  /*10ba0*/  @!P1 LEA R4, P0, R0.reuse, R16, 0x1 ;  /* 0x0000001000049211 */ /* 0x042fea00078008ff */
[----:B------:R-:W-:Y:S01]  /*10bb0*/  @P2 STS.128 [R230+0xa800], RZ ;  /* 0x00a800ffe6002388 */ /* 0x000fe20000000c00 */
[----:B------:R-:W-:Y:S01]  /*10bc0*/  @!P1 LEA.HI.X R5, R0, R17, R2, 0x1, P0 ;  /* 0x0000001100059211 */ /* 0x000fe200000f0c02 */
[----:B------:R-:W-:Y:S04]  /*10bd0*/  IMAD.U32 R0, RZ, RZ, UR9 ;  /* 0x00000009ff007e24 */ /* 0x000fe8000f8e00ff */
[----:B------:R-:W-:Y:S01]  /*10be0*/  @!PT LDS RZ, [RZ] ;  /* 0x00000000fffff984 */ /* 0x000fe20000000800 */
[----:B------:R-:W-:Y:S01]  /*10bf0*/  @!PT LDS RZ, [RZ] ;  /* 0x00000000fffff984 */ /* 0x000fe20000000800 */
[----:B------:R-:W-:Y:S01]  /*10c00*/  @!PT LDS RZ, [RZ] ;  /* 0x00000000fffff984 */ /* 0x000fe20000000800 */
[----:B------:R-:W-:Y:S01]  /*10c10*/  @!P2 LDGSTS.E.BYPASS.LTC128B.128 [R230+0xa800], desc[UR22][R6.64+0x40] ;  /* 0x0a80004006e6afae */ /* 0x000fe2000b901d56 */
[----:B------:R-:W-:Y:S05]  /*10c20*/  IMAD R0, R0, 0x40, R101 ;  /* 0x0000004000007824 */ /* 0x000fea00078e0265 */
[----:B------:R-:W-:Y:S01]  /*10c30*/  @P1 STS.128 [R230+0xb800], RZ ;  /* 0x00b800ffe6001388 */ /* 0x000fe20000000c00 */
[C---:B------:R-:W-:Y:S01]  /*10c40*/  VIADD R2, R0.reuse, 0x1 ;  /* 0x0000000100027836 */ /* 0x040fe20000000000 */
[C---:B------:R-:W-:Y:S04]  /*10c50*/  ISETP.GE.AND P3, PT, R0.reuse, R233, PT ;  /* 0x000000e90000720c */ /* 0x040fe80003f66270 */
[----:B------:R-:W-:Y:S01]  /*10c60*/  @!PT LDS RZ, [RZ] ;  /* 0x00000000fffff984 */ /* 0x000fe20000000800 */
[----:B------:R-:W-:Y:S01]  /*10c70*/  @!PT LDS RZ, [RZ] ;  /* 0x00000000fffff984 */ /* 0x000fe20000000800 */
[----:B------:R-:W-:Y:S01]  /*10c80*/  @!PT LDS RZ, [RZ] ;  /* 0x00000000fffff984 */ /* 0x000fe20000000800 */
[----:B------:R1:W-:Y:S01]  /*10c90*/  @!P1 LDGSTS.E.BYPASS.LTC128B.128 [R230+0xb800], desc[UR22][R4.64+0x80] ;  /* 0x0b80008004e69fae */ /* 0x0003e2000b901d56 */
[C---:B------:R-:W-:Y:S02]  /*10ca0*/  ISETP.GE.AND P6, PT, R0.reuse, R234, PT ;  /* 0x000000ea0000720c */ /* 0x040fe40003fc6270 */
[C---:B------:R-:W-:Y:S03]  /*10cb0*/  ISETP.GE.OR P3, PT, R0.reuse, R237, !P3 ;  /* 0x000000ed0000720c */ /* 0x040fe60005f66670 */
[----:B------:R-:W-:Y:S01]  /*10cc0*/  LDSM.16.M88.4 R64, [R228] ;  /* 0x00000000e440783b */ /* 0x000fe20000000200 */
[----:B------:R-:W-:Y:S02]  /*10cd0*/  ISETP.GE.OR P6, PT, R0, R238, !P6 ;  /* 0x000000ee0000720c */ /* 0x000fe400077c6670 */
[C---:B------:R-:W-:Y:S02]  /*10ce0*/  ISETP.GE.AND P5, PT, R2.reuse, R234, PT ;  /* 0x000000ea0200720c */ /* 0x040fe40003fa6270 */
[C---:B------:R-:W-:Y:S01]  /*10cf0*/  ISETP.GE.AND P0, PT, R2.reuse, R233, PT ;  /* 0x000000e90200720c */ /* 0x040fe20003f06270 */
[----:B-----5:R-:W1:Y:S01]  /*10d00*/  LDSM.16.M88.4 R16, [R225+0x6000] ;  /* 0x00600000e110783b */ /* 0x020e620000000200 */
[C---:B------:R-:W-:Y:S02]  /*10d10*/  ISETP.GE.OR P5, PT, R2.reuse, R238, !P5 ;  /* 0x000000ee0200720c */ /* 0x040fe40006fa6670 */
[----:B------:R-:W-:Y:S03]  /*10d20*/  ISETP.GE.OR P0, PT, R2, R237, !P0 ;  /* 0x000000ed0200720c */ /* 0x000fe60004706670 */
[----:B------:R-:W2:Y:S06]  /*10d30*/  LDSM.16.M88.4 R60, [R228+0x1000] ;  /* 0x00100000e43c783b */ /* 0x000eac0000000200 */
[----:B------:R-:W3:Y:S06]  /*10d40*/  LDSM.16.M88.4 R32, [R225+0x6400] ;  /* 0x00640000e120783b */ /* 0x000eec0000000200 */
[----:B------:R-:W0:Y:S06]  /*10d50*/  LDGDEPBAR ;  /* 0x00000000000079af */ /* 0x000e2c0000000000 */
[----:B------:R-:W4:Y:S06]  /*10d60*/  LDSM.16.M88.4 R48, [R225+0x6800] ;  /* 0x00680000e130783b */ /* 0x000f2c0000000200 */
[----:B------:R-:W4:Y:S06]  /*10d70*/  LDSM.16.M88.4 R108, [R225+0x6c00] ;  /* 0x006c0000e16c783b */ /* 0x000f2c0000000200 */
        /* <DEDUP_REMOVED lines=14> */
[----:B------:R-:W-:Y:S01]  /*10e60*/  LDSM.16.M88.4 R204, [R228+0x3000] ;  /* 0x00300000e4cc783b */ /* 0x000fe20000000200 */
[C---:B------:R-:W-:Y:S05]  /*10e70*/  HMMA.16816.F32 R32, R64.reuse, R34, RZ ;  /* 0x000000224020723c */ /* 0x040fea00000018ff */
[----:B------:R-:W-:Y:S01]  /*10e80*/  LDSM.16.M88.4 R208, [R225+0x7400] ;  /* 0x00740000e1d0783b */ /* 0x000fe20000000200 */
[-C--:B----4-:R-:W-:Y:S05]  /*10e90*/  HMMA.16816.F32 R36, R64, R48.reuse, RZ ;  /* 0x000000304024723c */ /* 0x090fea00000018ff */
[----:B------:R-:W-:Y:S01]  /*10ea0*/  LDSM.16.M88.4 R212, [R225+0x7c00] ;  /* 0x007c0000e1d4783b */ /* 0x000fe20000000200 */
[C---:B------:R-:W-:Y:S05]  /*10eb0*/  HMMA.16816.F32 R40, R60.reuse, R48, RZ ;  /* 0x000000303c28723c */ /* 0x040fea00000018ff */
[----:B------:R-:W-:Y:S01]  /*10ec0*/  LDSM.16.M88.4 R216, [R229+0x4000] ;  /* 0x00400000e5d8783b */ /* 0x000fe20000000200 */
[-C--:B------:R-:W-:Y:S05]  /*10ed0*/  HMMA.16816.F32 R44, R60, R50.reuse, RZ ;  /* 0x000000323c2c723c */ /* 0x080fea00000018ff */
[----:B------:R-:W-:Y:S01]  /*10ee0*/  LDSM.16.M88.4 R220, [R227+0x8000] ;  /* 0x00800000e3dc783b */ /* 0x000fe20000000200 */
[C---:B------:R-:W-:Y:S06]  /*10ef0*/  HMMA.16816.F32 R48, R64.reuse, R50, RZ ;  /* 0x000000324030723c */ /* 0x040fec00000018ff */
[-C--:B------:R-:W-:Y:S06]  /*10f00*/  HMMA.16816.F32 R52, R64, R108.reuse, RZ ;  /* 0x0000006c4034723c */ /* 0x080fec00000018ff */
        /* <DEDUP_REMOVED lines=24> */
[----:B------:R-:W2:Y:S05]  /*11090*/  LDSM.16.M88.4 R176, [R229+0x2000] ;  /* 0x00200000e5b0783b */ /* 0x000eaa0000000200 */
[-C--:B----4-:R-:W-:Y:S01]  /*110a0*/  HMMA.16816.F32 R4, R108, R200.reuse, R4 ;  /* 0x000000c86c04723c */ /* 0x090fe20000001804 */
[----:B------:R-:W-:Y:S05]  /*110b0*/  LDSM.16.M88.4 R196, [R227+0x7c00] ;  /* 0x007c0000e3c4783b */ /* 0x000fea0000000200 */
        /* <DEDUP_REMOVED lines=14> */
[-C--:B------:R-:W-:Y:S06]  /*111a0*/  HMMA.16816.F32 R52, R108, R212.reuse, R52 ;  /* 0x000000d46c34723c */ /* 0x080fec0000001834 */
[C---:B------:R-:W-:Y:S06]  /*111b0*/  HMMA.16816.F32 R56, R204.reuse, R212, R56 ;  /* 0x000000d4cc38723c */ /* 0x040fec0000001838 */
[-C--:B------:R-:W-:Y:S01]  /*111c0*/  HMMA.16816.F32 R60, R204, R214.reuse, R60 ;  /* 0x000000d6cc3c723c */ /* 0x080fe2000000183c */
[----:B------:R-:W3:Y:S05]  /*111d0*/  LDSM.16.M88.4 R204, [R225+0x8000] ;  /* 0x00800000e1cc783b */ /* 0x000eea0000000200 */
[----:B------:R-:W-:Y:S01]  /*111e0*/  HMMA.16816.F32 R64, R108, R214, R64 ;  /* 0x000000d66c40723c */ /* 0x000fe20000001840 */
[----:B------:R-:W4:Y:S05]  /*111f0*/  LDSM.16.M88.4 R108, [R228+0x5000] ;  /* 0x00500000e46c783b */ /* 0x000f2a0000000200 */
[-C--:B--2---:R-:W-:Y:S01]  /*11200*/  HMMA.16816.F32 R4, R176, R184.reuse, R4 ;  /* 0x000000b8b004723c */ /* 0x084fe20000001804 */
[----:B------:R-:W-:Y:S05]  /*11210*/  LDSM.16.M88.4 R212, [R225+0x8c00] ;  /* 0x008c0000e1d4783b */ /* 0x000fea0000000200 */
[C---:B------:R-:W-:Y:S06]  /*11220*/  HMMA.16816.F32 R8, R188.reuse, R184, R8 ;  /* 0x000000b8bc08723c */ /* 0x040fec0000001808 */
[-C--:B------:R-:W-:Y:S06]  /*11230*/  HMMA.16816.F32 R12, R188, R186.reuse, R12 ;  /* 0x000000babc0c723c */ /* 0x080fec000000180c */
[C---:B------:R-:W-:Y:S01]  /*11240*/  HMMA.16816.F32 R16, R176.reuse, R186, R16 ;  /* 0x000000bab010723c */ /* 0x040fe20000001810 */
[----:B------:R-:W2:Y:S05]  /*11250*/  LDSM.16.M88.4 R184, [R225+0x8800] ;  /* 0x00880000e1b8783b */ /* 0x000eaa0000000200 */
[-C--:B------:R-:W-:Y:S06]  /*11260*/  HMMA.16816.F32 R20, R176, R192.reuse, R20 ;  /* 0x000000c0b014723c */ /* 0x080fec0000001814 */
[C---:B------:R-:W-:Y:S06]  /*11270*/  HMMA.16816.F32 R24, R188.reuse, R192, R24 ;  /* 0x000000c0bc18723c */ /* 0x040fec0000001818 */
[-C--:B------:R-:W-:Y:S06]  /*11280*/  HMMA.16816.F32 R28, R188, R194.reuse, R28 ;  /* 0x000000c2bc1c723c */ /* 0x080fec000000181c */
[C---:B------:R-:W-:Y:S06]  /*11290*/  HMMA.16816.F32 R32, R176.reuse, R194, R32 ;  /* 0x000000c2b020723c */ /* 0x040fec0000001820 */
[-C--:B-1----:R-:W-:Y:S06]  /*112a0*/  HMMA.16816.F32 R36, R176, R180.reuse, R36 ;  /* 0x000000b4b024723c */ /* 0x082fec0000001824 */
[C---:B------:R-:W-:Y:S06]  /*112b0*/  HMMA.16816.F32 R40, R188.reuse, R180, R40 ;  /* 0x000000b4bc28723c */ /* 0x040fec0000001828 */
[-C--:B------:R-:W-:Y:S06]  /*112c0*/  HMMA.16816.F32 R44, R188, R182.reuse, R44 ;  /* 0x000000b6bc2c723c */ /* 0x080fec000000182c */
[C---:B------:R-:W-:Y:S06]  /*112d0*/  HMMA.16816.F32 R48, R176.reuse, R182, R48 ;  /* 0x000000b6b030723c */ /* 0x040fec0000001830 */
[-C--:B------:R-:W-:Y:S06]  /*112e0*/  HMMA.16816.F32 R52, R176, R196.reuse, R52 ;  /* 0x000000c4b034723c */ /* 0x080fec0000001834 */
[C---:B------:R-:W-:Y:S06]  /*112f0*/  HMMA.16816.F32 R56, R188.reuse, R196, R56 ;  /* 0x000000c4bc38723c */ /* 0x040fec0000001838 */
[-C--:B------:R-:W-:Y:S06]  /*11300*/  HMMA.16816.F32 R60, R188, R198.reuse, R60 ;  /* 0x000000c6bc3c723c */ /* 0x080fec000000183c */
[----:B------:R-:W-:Y:S01]  /*11310*/  HMMA.16816.F32 R64, R176, R198, R64 ;  /* 0x000000c6b040723c */ /* 0x000fe20000001840 */
[----:B------:R-:W1:Y:S05]  /*11320*/  LDSM.16.M88.4 R176, [R229+0x5000] ;  /* 0x00500000e5b0783b */ /* 0x000e6a0000000200 */
[-C--:B---3--:R-:W-:Y:S06]  /*11330*/  HMMA.16816.F32 R4, R200, R204.reuse, R4 ;  /* 0x000000ccc804723c */ /* 0x088fec0000001804 */
[C---:B----4-:R-:W-:Y:S06]  /*11340*/  HMMA.16816.F32 R8, R108.reuse, R204, R8 ;  /* 0x000000cc6c08723c */ /* 0x050fec0000001808 */
[-C--:B------:R-:W-:Y:S06]  /*11350*/  HMMA.16816.F32 R12, R108, R206.reuse, R12 ;  /* 0x000000ce6c0c723c */ /* 0x080fec000000180c */
[C---:B------:R-:W-:Y:S06]  /*11360*/  HMMA.16816.F32 R16, R200.reuse, R206, R16 ;  /* 0x000000cec810723c */ /* 0x040fec0000001810 */
[-C--:B------:R-:W-:Y:S06]  /*11370*/  HMMA.16816.F32 R20, R200, R208.reuse, R20 ;  /* 0x000000d0c814723c */ /* 0x080fec0000001814 */
        /* <DEDUP_REMOVED lines=9> */
[-C--:B------:R-:W-:Y:S01]  /*11410*/  HMMA.16816.F32 R60, R108, R214.reuse, R60 ;  /* 0x000000d66c3c723c */ /* 0x080fe2000000183c */
[----:B------:R-:W2:Y:S05]  /*11420*/  LDSM.16.M88.4 R108, [R227+0x8400] ;  /* 0x00840000e36c783b */ /* 0x000eaa0000000200 */
[----:B------:R-:W-:Y:S06]  /*11430*/  HMMA.16816.F32 R64, R200, R214, R64 ;  /* 0x000000d6c840723c */ /* 0x000fec0000001840 */
[-C--:B------:R-:W-:Y:S06]  /*11440*/  HMMA.16816.F32 R4, R216, R220.reuse, R4 ;  /* 0x000000dcd804723c */ /* 0x080fec0000001804 */
[C---:B-1----:R-:W-:Y:S06]  /*11450*/  HMMA.16816.F32 R8, R176.reuse, R220, R8 ;  /* 0x000000dcb008723c */ /* 0x042fec0000001808 */
[-C--:B------:R-:W-:Y:S06]  /*11460*/  HMMA.16816.F32 R12, R176, R222.reuse, R12 ;  /* 0x000000deb00c723c */ /* 0x080fec000000180c */
[C---:B------:R-:W-:Y:S06]  /*11470*/  HMMA.16816.F32 R16, R216.reuse, R222, R16 ;  /* 0x000000ded810723c */ /* 0x040fec0000001810 */
[----:B------:R-:W-:Y:S01]  /*11480*/  FSEL R182, R4, -INF , !P6 ;  /* 0xff80000004b67808 */ /* 0x000fe20007000000 */
[----:B------:R-:W-:Y:S01]  /*11490*/  VIADD R4, R0, 0x8 ;  /* 0x0000000800047836 */ /* 0x000fe20000000000 */
[----:B------:R-:W-:Y:S02]  /*114a0*/  FSEL R183, R6, -INF , !P3 ;  /* 0xff80000006b77808 */ /* 0x000fe40005800000 */
[C---:B------:R-:W-:Y:S01]  /*114b0*/  ISETP.GE.AND P6, PT, R0.reuse, R232, PT ;  /* 0x000000e80000720c */ /* 0x040fe20003fc6270 */
[-C--:B--2---:R-:W-:Y:S03]  /*114c0*/  HMMA.16816.F32 R20, R216, R108.reuse, R20 ;  /* 0x0000006cd814723c */ /* 0x084fe60000001814 */
[C---:B------:R-:W-:Y:S02]  /*114d0*/  ISETP.GE.AND P3, PT, R0.reuse, R231, PT ;  /* 0x000000e70000720c */ /* 0x040fe40003f66270 */
[C---:B------:R-:W-:Y:S01]  /*114e0*/  ISETP.GE.OR P6, PT, R0.reuse, R236, !P6 ;  /* 0x000000ec0000720c */ /* 0x040fe200077c6670 */
[C---:B------:R-:W-:Y:S04]  /*114f0*/  HMMA.16816.F32 R24, R176.reuse, R108, R24 ;  /* 0x0000006cb018723c */ /* 0x040fe80000001818 */
[----:B------:R-:W-:Y:S02]  /*11500*/  ISETP.GE.OR P3, PT, R0, R235, !P3 ;  /* 0x000000eb0000720c */ /* 0x000fe40005f66670 */
[----:B------:R-:W-:Y:S01]  /*11510*/  FSEL R184, R8, -INF , !P6 ;  /* 0xff80000008b87808 */ /* 0x000fe20007000000 */
[----:B------:R-:W-:Y:S01]  /*11520*/  VIADD R8, R0, 0x10 ;  /* 0x0000001000087836 */ /* 0x000fe20000000000 */
[----:B------:R-:W-:Y:S01]  /*11530*/  FSEL R189, R10, -INF , !P3 ;  /* 0xff8000000abd7808 */ /* 0x000fe20005800000 */
[-C--:B------:R-:W-:Y:S03]  /*11540*/  HMMA.16816.F32 R28, R176, R110.reuse, R28 ;  /* 0x0000006eb01c723c */ /* 0x080fe6000000181c */
[C---:B------:R-:W-:Y:S02]  /*11550*/  ISETP.GE.AND P6, PT, R4.reuse, R232, PT ;  /* 0x000000e80400720c */ /* 0x040fe40003fc6270 */
[C---:B------:R-:W-:Y:S01]  /*11560*/  ISETP.GE.AND P3, PT, R4.reuse, R231, PT ;  /* 0x000000e70400720c */ /* 0x040fe20003f66270 */
[C---:B------:R-:W-:Y:S04]  /*11570*/  HMMA.16816.F32 R32, R216.reuse, R110, R32 ;  /* 0x0000006ed820723c */ /* 0x040fe80000001820 */
[C---:B------:R-:W-:Y:S02]  /*11580*/  ISETP.GE.OR P6, PT, R4.reuse, R236, !P6 ;  /* 0x000000ec0400720c */ /* 0x040fe400077c6670 */
[----:B------:R-:W-:Y:S02]  /*11590*/  ISETP.GE.OR P3, PT, R4, R235, !P3 ;  /* 0x000000eb0400720c */ /* 0x000fe40005f66670 */
[----:B------:R-:W-:Y:S02]  /*115a0*/  FSEL R185, R12, -INF , !P6 ;  /* 0xff8000000cb97808 */ /* 0x000fe40007000000 */
[----:B------:R-:W-:Y:S01]  /*115b0*/  ISETP.GE.AND P6, PT, R4, R234, PT ;  /* 0x000000ea0400720c */ /* 0x000fe20003fc6270 */
[----:B------:R-:W-:Y:S01]  /*115c0*/  VIADD R12, R0, 0x18 ;  /* 0x00000018000c7836 */ /* 0x000fe20000000000 */
[----:B------:R-:W-:Y:S02]  /*115d0*/  FSEL R190, R14, -INF , !P3 ;  /* 0xff8000000ebe7808 */ /* 0x000fe40005800000 */
[C---:B------:R-:W-:Y:S02]  /*115e0*/  ISETP.GE.AND P3, PT, R4.reuse, R233, PT ;  /* 0x000000e90400720c */ /* 0x040fe40003f66270 */
[----:B------:R-:W-:Y:S02]  /*115f0*/  FSEL R188, R5, -INF , !P5 ;  /* 0xff80000005bc7808 */ /* 0x000fe40006800000 */
[----:B------:R-:W-:Y:S02]  /*11600*/  FSEL R187, R7, -INF , !P0 ;  /* 0xff80000007bb7808 */ /* 0x000fe40004000000 */
[C---:B------:R-:W-:Y:S02]  /*11610*/  ISETP.GE.OR P6, PT, R4.reuse, R238, !P6 ;  /* 0x000000ee0400720c */ /* 0x040fe400077c6670 */
[----:B------:R-:W-:Y:S02]  /*11620*/  ISETP.GE.OR P3, PT, R4, R237, !P3 ;  /* 0x000000ed0400720c */ /* 0x000fe40005f66670 */
[C---:B------:R-:W-:Y:S01]  /*11630*/  ISETP.GE.AND P5, PT, R2.reuse, R232, PT ;  /* 0x000000e80200720c */ /* 0x040fe20003fa6270 */
[----:B------:R-:W1:Y:S01]  /*11640*/  LDSM.16.M88.4 R4, [R227+0x8800] ;  /* 0x00880000e304783b */ /* 0x000e620000000200 */
[C---:B------:R-:W-:Y:S02]  /*11650*/  ISETP.GE.AND P0, PT, R2.reuse, R231, PT ;  /* 0x000000e70200720c */ /* 0x040fe40003f06270 */
        /* <DEDUP_REMOVED lines=9> */
[C---:B------:R-:W-:Y:S02]  /*116f0*/  ISETP.GE.OR P6, PT, R8.reuse, R238, !P6 ;  /* 0x000000ee0800720c */ /* 0x040fe400077c6670 */
[----:B------:R-:W-:Y:S02]  /*11700*/  ISETP.GE.OR P3, PT, R8, R237, !P3 ;  /* 0x000000ed0800720c */ /* 0x000fe40005f66670 */
[----:B------:R-:W-:Y:S02]  /*11710*/  FSEL R194, R20, -INF , !P6 ;  /* 0xff80000014c27808 */ /* 0x000fe40007000000 */
[----:B------:R-:W-:Y:S02]  /*11720*/  FSEL R197, R22, -INF , !P3 ;  /* 0xff80000016c57808 */ /* 0x000fe40005800000 */
[C---:B------:R-:W-:Y:S02]  /*11730*/  ISETP.GE.AND P6, PT, R8.reuse, R232, PT ;  /* 0x000000e80800720c */ /* 0x040fe40003fc6270 */
[C---:B------:R-:W-:Y:S02]  /*11740*/  ISETP.GE.AND P3, PT, R8.reuse, R231, PT ;  /* 0x000000e70800720c */ /* 0x040fe40003f66270 */
[C---:B------:R-:W-:Y:S02]  /*11750*/  ISETP.GE.OR P6, PT, R8.reuse, R236, !P6 ;  /* 0x000000ec0800720c */ /* 0x040fe400077c6670 */
[----:B------:R-:W-:Y:S02]  /*11760*/  ISETP.GE.OR P3, PT, R8, R235, !P3 ;  /* 0x000000eb0800720c */ /* 0x000fe40005f66670 */
[C---:B------:R-:W-:Y:S01]  /*11770*/  ISETP.GE.AND P5, PT, R2.reuse, R232, PT ;  /* 0x000000e80200720c */ /* 0x040fe20003fa6270 */
[----:B------:R-:W2:Y:S01]  /*11780*/  LDSM.16.M88.4 R8, [R227+0x8c00] ;  /* 0x008c0000e308783b */ /* 0x000ea20000000200 */
[C---:B------:R-:W-:Y:S01]  /*11790*/  ISETP.GE.AND P0, PT, R2.reuse, R231, PT ;  /* 0x000000e70200720c */ /* 0x040fe20003f06270 */
[----:B------:R-:W-:Y:S04]  /*117a0*/  DEPBAR.LE SB0, 0x0 ;  /* 0x000080000000791a */ /* 0x000fe80000000000 */
[----:B------:R-:W-:Y:S01]  /*117b0*/  BAR.SYNC.DEFER_BLOCKING 0x0 ;  /* 0x0000000000007b1d */ /* 0x000fe20000010000 */
[C---:B------:R-:W-:Y:S01]  /*117c0*/  ISETP.GE.OR P5, PT, R2.reuse, R236, !P5 ;  /* 0x000000ec0200720c */ /* 0x040fe20006fa6670 */
[-C--:B-1----:R-:W-:Y:S05]  /*117d0*/  HMMA.16816.F32 R36, R216, R4.reuse, R36 ;  /* 0x00000004d824723c */ /* 0x082fea0000001824 */
[C---:B------:R-:W-:Y:S01]  /*117e0*/  ISETP.GE.OR P0, PT, R2.reuse, R235, !P0 ;  /* 0x000000eb0200720c */ /* 0x040fe20004706670 */
[C---:B------:R-:W-:Y:S05]  /*117f0*/  HMMA.16816.F32 R40, R176.reuse, R4, R40 ;  /* 0x00000004b028723c */ /* 0x040fea0000001828 */
[----:B------:R-:W-:Y:S01]  /*11800*/  FSEL R186, R13, -INF , !P5 ;  /* 0xff8000000dba7808 */ /* 0x000fe20006800000 */
[-C--:B------:R-:W-:Y:S03]  /*11810*/  HMMA.16816.F32 R44, R176, R6.reuse, R44 ;  /* 0x00000006b02c723c */ /* 0x080fe6000000182c */
[C---:B------:R-:W-:Y:S02]  /*11820*/  ISETP.GE.AND P5, PT, R2.reuse, R234, PT ;  /* 0x000000ea0200720c */ /* 0x040fe40003fa6270 */
[----:B------:R-:W-:Y:S01]  /*11830*/  FSEL R191, R15, -INF , !P0 ;  /* 0xff8000000fbf7808 */ /* 0x000fe20004000000 */
[C---:B------:R-:W-:Y:S04]  /*11840*/  HMMA.16816.F32 R48, R216.reuse, R6, R48 ;  /* 0x00000006d830723c */ /* 0x040fe80000001830 */
[----:B------:R-:W-:Y:S01]  /*11850*/  ISETP.GE.AND P0, PT, R2, R233, PT ;  /* 0x000000e90200720c */ /* 0x000fe20003f06270 */
[----:B------:R-:W-:Y:S01]  /*11860*/  VIADD R13, R0, 0x21 ;  /* 0x00000021000d7836 */ /* 0x000fe20000000000 */
[----:B------:R-:W-:Y:S01]  /*11870*/  ISETP.GE.OR P5, PT, R2, R238, !P5 ;  /* 0x000000ee0200720c */ /* 0x000fe20006fa6670 */
[----:B------:R-:W-:Y:S01]  /*11880*/  VIADD R7, R0, 0x29 ;  /* 0x0000002900077836 */ /* 0x000fe20000000000 */
[----:B------:R-:W-:Y:S03]  /*11890*/  ISETP.GE.OR P0, PT, R2, R237, !P0 ;  /* 0x000000ed0200720c */ /* 0x000fe60004706670 */
[----:B------:R-:W-:Y:S01]  /*118a0*/  FSEL R102, R17, -INF , !P5 ;  /* 0xff80000011667808 */ /* 0x000fe20006800000 */
[----:B------:R-:W-:Y:S01]  /*118b0*/  VIADD R2, R0, 0x11 ;  /* 0x0000001100027836 */ /* 0x000fe20000000000 */
[----:B------:R-:W-:Y:S01]  /*118c0*/  FSEL R181, R19, -INF , !P0 ;  /* 0xff80000013b57808 */ /* 0x000fe20004000000 */
[-C--:B--2---:R-:W-:Y:S03]  /*118d0*/  HMMA.16816.F32 R52, R216, R8.reuse, R52 ;  /* 0x00000008d834723c */ /* 0x084fe60000001834 */
[----:B------:R-:W-:Y:S01]  /*118e0*/  ISETP.GE.AND P5, PT, R2, R234, PT ;  /* 0x000000ea0200720c */ /* 0x000fe20003fa6270 */
[----:B------:R-:W-:Y:S01]  /*118f0*/  VIADD R5, R0, 0x31 ;  /* 0x0000003100057836 */ /* 0x000fe20000000000 */
[C---:B------:R-:W-:Y:S01]  /*11900*/  ISETP.GE.AND P0, PT, R2.reuse, R233, PT ;  /* 0x000000e90200720c */ /* 0x040fe20003f06270 */
[C---:B------:R-:W-:Y:S04]  /*11910*/  HMMA.16816.F32 R56, R176.reuse, R8, R56 ;  /* 0x00000008b038723c */ /* 0x040fe80000001838 */
[----:B------:R-:W-:Y:S01]  /*11920*/  ISETP.GE.OR P5, PT, R2, R238, !P5 ;  /* 0x000000ee0200720c */ /* 0x000fe20006fa6670 */
[----:B------:R-:W-:Y:S01]  /*11930*/  VIADD R6, R0, 0x30 ;  /* 0x0000003000067836 */ /* 0x000fe20000000000 */
[C---:B------:R-:W-:Y:S01]  /*11940*/  ISETP.GE.OR P0, PT, R2.reuse, R237, !P0 ;  /* 0x000000ed0200720c */ /* 0x040fe20004706670 */
[-C--:B------:R-:W-:Y:S04]  /*11950*/  HMMA.16816.F32 R60, R176, R10.reuse, R60 ;  /* 0x0000000ab03c723c */ /* 0x080fe8000000183c */
[----:B------:R-:W-:Y:S02]  /*11960*/  FSEL R196, R21, -INF , !P5 ;  /* 0xff80000015c47808 */ /* 0x000fe40006800000 */
[----:B------:R-:W-:Y:S01]  /*11970*/  FSEL R200, R23, -INF , !P0 ;  /* 0xff80000017c87808 */ /* 0x000fe20004000000 */
[----:B------:R-:W-:Y:S04]  /*11980*/  HMMA.16816.F32 R64, R216, R10, R64 ;  /* 0x0000000ad840723c */ /* 0x000fe80000001840 */
[C---:B------:R-:W-:Y:S02]  /*11990*/  ISETP.GE.AND P5, PT, R2.reuse, R232, PT ;  /* 0x000000e80200720c */ /* 0x040fe40003fa6270 */
[C---:B------:R-:W-:Y:S02]  /*119a0*/  ISETP.GE.AND P0, PT, R2.reuse, R231, PT ;  /* 0x000000e70200720c */ /* 0x040fe40003f06270 */
[C---:B------:R-:W-:Y:S02]  /*119b0*/  ISETP.GE.OR P5, PT, R2.reuse, R236, !P5 ;  /* 0x000000ec0200720c */ /* 0x040fe40006fa6670 */
[----:B------:R-:W-:Y:S01]  /*119c0*/  ISETP.GE.OR P0, PT, R2, R235, !P0 ;  /* 0x000000eb0200720c */ /* 0x000fe20004706670 */
[----:B------:R-:W-:Y:S01]  /*119d0*/  VIADD R2, R0, 0x19 ;  /* 0x0000001900027836 */ /* 0x000fe20000000000 */
[----:B------:R-:W-:Y:S02]  /*119e0*/  FSEL R204, R25, -INF , !P5 ;  /* 0xff80000019cc7808 */ /* 0x000fe40006800000 */
[----:B------:R-:W-:Y:S02]  /*119f0*/  FSEL R215, R27, -INF , !P0 ;  /* 0xff8000001bd77808 */ /* 0x000fe40004000000 */
[----:B------:R-:W-:Y:S02]  /*11a00*/  ISETP.GE.AND P0, PT, R2, R231, PT ;  /* 0x000000e70200720c */ /* 0x000fe40003f06270 */
[----:B------:R-:W-:Y:S02]  /*11a10*/  FSEL R202, R24, -INF , !P6 ;  /* 0xff80000018ca7808 */ /* 0x000fe40007000000 */
[CC--:B------:R-:W-:Y:S02]  /*11a20*/  ISETP.GE.AND P5, PT, R2.reuse, R232.reuse, PT ;  /* 0x000000e80200720c */ /* 0x0c0fe40003fa6270 */
[----:B------:R-:W-:Y:S02]  /*11a30*/  ISETP.GE.OR P0, PT, R2, R235, !P0 ;  /* 0x000000eb0200720c */ /* 0x000fe40004706670 */
[----:B------:R-:W-:Y:S02]  /*11a40*/  ISETP.GE.AND P6, PT, R12, R232, PT ;  /* 0x000000e80c00720c */ /* 0x000fe40003fc6270 */
[-C--:B------:R-:W-:Y:S02]  /*11a50*/  ISETP.GE.OR P5, PT, R2, R236.reuse, !P5 ;  /* 0x000000ec0200720c */ /* 0x080fe40006fa6670 */
[----:B------:R-:W-:Y:S02]  /*11a60*/  FSEL R220, R31, -INF , !P0 ;  /* 0xff8000001fdc7808 */ /* 0x000fe40004000000 */
[----:B------:R-:W-:Y:S02]  /*11a70*/  ISETP.GE.OR P6, PT, R12, R236, !P6 ;  /* 0x000000ec0c00720c */ /* 0x000fe400077c6670 */
[----:B------:R-:W-:Y:S02]  /*11a80*/  ISETP.GE.AND P0, PT, R2, R233, PT ;  /* 0x000000e90200720c */ /* 0x000fe40003f06270 */
[----:B------:R-:W-:Y:S02]  /*11a90*/  FSEL R212, R26, -INF , !P3 ;  /* 0xff8000001ad47808 */ /* 0x000fe40005800000 */
[----:B------:R-:W-:Y:S02]  /*11aa0*/  FSEL R205, R29, -INF , !P5 ;  /* 0xff8000001dcd7808 */ /* 0x000fe40006800000 */
[----:B------:R-:W-:Y:S02]  /*11ab0*/  ISETP.GE.AND P3, PT, R12, R231, PT ;  /* 0x000000e70c00720c */ /* 0x000fe40003f66270 */
[----:B------:R-:W-:Y:S02]  /*11ac0*/  FSEL R203, R28, -INF , !P6 ;  /* 0xff8000001ccb7808 */ /* 0x000fe40007000000 */
[CC--:B------:R-:W-:Y:S02]  /*11ad0*/  ISETP.GE.AND P5, PT, R2.reuse, R234.reuse, PT ;  /* 0x000000ea0200720c */ /* 0x0c0fe40003fa6270 */
[----:B------:R-:W-:Y:S02]  /*11ae0*/  ISETP.GE.OR P0, PT, R2, R237, !P0 ;  /* 0x000000ed0200720c */ /* 0x000fe40004706670 */
[C---:B------:R-:W-:Y:S02]  /*11af0*/  ISETP.GE.AND P6, PT, R12.reuse, R234, PT ;  /* 0x000000ea0c00720c */ /* 0x040fe40003fc6270 */
[----:B------:R-:W-:Y:S02]  /*11b00*/  ISETP.GE.OR P3, PT, R12, R235, !P3 ;  /* 0x000000eb0c00720c */ /* 0x000fe40005f66670 */
[-C--:B------:R-:W-:Y:S01]  /*11b10*/  ISETP.GE.OR P5, PT, R2, R238.reuse, !P5 ;  /* 0x000000ee0200720c */ /* 0x080fe20006fa6670 */
[----:B------:R-:W-:Y:S01]  /*11b20*/  VIADD R2, R0, 0x20 ;  /* 0x0000002000027836 */ /* 0x000fe20000000000 */
[----:B------:R-:W-:Y:S02]  /*11b30*/  FSEL R201, R35, -INF , !P0 ;  /* 0xff80000023c97808 */ /* 0x000fe40004000000 */
[----:B------:R-:W-:Y:S02]  /*11b40*/  ISETP.GE.OR P6, PT, R12, R238, !P6 ;  /* 0x000000ee0c00720c */ /* 0x000fe400077c6670 */
[-C--:B------:R-:W-:Y:S02]  /*11b50*/  ISETP.GE.AND P0, PT, R13, R233.reuse, PT ;  /* 0x000000e90d00720c */ /* 0x080fe40003f06270 */
[----:B------:R-:W-:Y:S02]  /*11b60*/  FSEL R211, R30, -INF , !P3 ;  /* 0xff8000001ed37808 */ /* 0x000fe40005800000 */
[----:B------:R-:W-:Y:S02]  /*11b70*/  ISETP.GE.AND P3, PT, R12, R233, PT ;  /* 0x000000e90c00720c */ /* 0x000fe40003f66270 */
[----:B------:R-:W-:Y:S02]  /*11b80*/  FSEL R195, R32, -INF , !P6 ;  /* 0xff80000020c37808 */ /* 0x000fe40007000000 */
[----:B------:R-:W-:Y:S02]  /*11b90*/  FSEL R198, R33, -INF , !P5 ;  /* 0xff80000021c67808 */ /* 0x000fe40006800000 */
[CC--:B------:R-:W-:Y:S02]  /*11ba0*/  ISETP.GE.OR P0, PT, R13.reuse, R237.reuse, !P0 ;  /* 0x000000ed0d00720c */ /* 0x0c0fe40004706670 */
[-C--:B------:R-:W-:Y:S02]  /*11bb0*/  ISETP.GE.AND P6, PT, R2, R234.reuse, PT ;  /* 0x000000ea0200720c */ /* 0x080fe40003fc6270 */
[----:B------:R-:W-:Y:S02]  /*11bc0*/  ISETP.GE.AND P5, PT, R13, R234, PT ;  /* 0x000000ea0d00720c */ /* 0x000fe40003fa6270 */
[----:B------:R-:W-:Y:S01]  /*11bd0*/  ISETP.GE.OR P3, PT, R12, R237, !P3 ;  /* 0x000000ed0c00720c */ /* 0x000fe20005f66670 */
[----:B------:R-:W-:Y:S01]  /*11be0*/  VIADD R12, R0, 0x28 ;  /* 0x00000028000c7836 */ /* 0x000fe20000000000 */
[----:B------:R-:W-:Y:S02]  /*11bf0*/  FSEL R240, R39, -INF , !P0 ;  /* 0xff80000027f07808 */ /* 0x000fe40004000000 */
[-C--:B------:R-:W-:Y:S02]  /*11c00*/  ISETP.GE.OR P6, PT, R2, R238.reuse, !P6 ;  /* 0x000000ee0200720c */ /* 0x080fe400077c6670 */
[----:B------:R-:W-:Y:S02]  /*11c10*/  ISETP.GE.OR P5, PT, R13, R238, !P5 ;  /* 0x000000ee0d00720c */ /* 0x000fe40006fa6670 */
[----:B------:R-:W-:Y:S02]  /*11c20*/  ISETP.GE.AND P0, PT, R7, R233, PT ;  /* 0x000000e90700720c */ /* 0x000fe40003f06270 */
[----:B------:R-:W-:Y:S02]  /*11c30*/  FSEL R222, R36, -INF , !P6 ;  /* 0xff80000024de7808 */ /* 0x000fe40007000000 */
[----:B------:R-:W-:Y:S02]  /*11c40*/  FSEL R221, R37, -INF , !P5 ;  /* 0xff80000025dd7808 */ /* 0x000fe40006800000 */
[C---:B------:R-:W-:Y:S02]  /*11c50*/  ISETP.GE.OR P0, PT, R7.reuse, R237, !P0 ;  /* 0x000000ed0700720c */ /* 0x040fe40004706670 */
[----:B------:R-:W-:Y:S02]  /*11c60*/  FSEL R199, R34, -INF , !P3 ;  /* 0xff80000022c77808 */ /* 0x000fe40005800000 */
[-C--:B------:R-:W-:Y:S02]  /*11c70*/  ISETP.GE.AND P6, PT, R12, R234.reuse, PT ;  /* 0x000000ea0c00720c */ /* 0x080fe40003fc6270 */
[----:B------:R-:W-:Y:S02]  /*11c80*/  ISETP.GE.AND P5, PT, R7, R234, PT ;  /* 0x000000ea0700720c */ /* 0x000fe40003fa6270 */
[-C--:B------:R-:W-:Y:S02]  /*11c90*/  ISETP.GE.AND P3, PT, R2, R233.reuse, PT ;  /* 0x000000e90200720c */ /* 0x080fe40003f66270 */
[----:B------:R-:W-:Y:S02]  /*11ca0*/  FSEL R243, R51, -INF , !P0 ;  /* 0xff80000033f37808 */ /* 0x000fe40004000000 */
[-C--:B------:R-:W-:Y:S02]  /*11cb0*/  ISETP.GE.OR P6, PT, R12, R238.reuse, !P6 ;  /* 0x000000ee0c00720c */ /* 0x080fe400077c6670 */
[----:B------:R-:W-:Y:S02]  /*11cc0*/  ISETP.GE.OR P5, PT, R7, R238, !P5 ;  /* 0x000000ee0700720c */ /* 0x000fe40006fa6670 */
[----:B------:R-:W-:Y:S02]  /*11cd0*/  ISETP.GE.AND P0, PT, R5, R233, PT ;  /* 0x000000e90500720c */ /* 0x000fe40003f06270 */
[-C--:B------:R-:W-:Y:S02]  /*11ce0*/  ISETP.GE.OR P3, PT, R2, R237.reuse, !P3 ;  /* 0x000000ed0200720c */ /* 0x080fe40005f66670 */
[----:B------:R-:W-:Y:S02]  /*11cf0*/  FSEL R239, R48, -INF , !P6 ;  /* 0xff80000030ef7808 */ /* 0x000fe40007000000 */
[----:B------:R-:W-:Y:S02]  /*11d00*/  FSEL R241, R49, -INF , !P5 ;  /* 0xff80000031f17808 */ /* 0x000fe40006800000 */
[C---:B------:R-:W-:Y:S02]  /*11d10*/  ISETP.GE.OR P0, PT, R5.reuse, R237, !P0 ;  /* 0x000000ed0500720c */ /* 0x040fe40004706670 */
[----:B------:R-:W-:Y:S02]  /*11d20*/  FSEL R223, R38, -INF , !P3 ;  /* 0xff80000026df7808 */ /* 0x000fe40005800000 */
[-C--:B------:R-:W-:Y:S02]  /*11d30*/  ISETP.GE.AND P6, PT, R6, R234.reuse, PT ;  /* 0x000000ea0600720c */ /* 0x080fe40003fc6270 */
[----:B------:R-:W-:Y:S02]  /*11d40*/  ISETP.GE.AND P5, PT, R5, R234, PT ;  /* 0x000000ea0500720c */ /* 0x000fe40003fa6270 */
[----:B------:R-:W-:Y:S02]  /*11d50*/  ISETP.GE.AND P3, PT, R12, R233, PT ;  /* 0x000000e90c00720c */ /* 0x000fe40003f66270 */
[----:B------:R-:W-:Y:S02]  /*11d60*/  FSEL R103, R55, -INF , !P0 ;  /* 0xff80000037677808 */ /* 0x000fe40004000000 */
[-C--:B------:R-:W-:Y:S02]  /*11d70*/  ISETP.GE.OR P6, PT, R6, R238.reuse, !P6 ;  /* 0x000000ee0600720c */ /* 0x080fe400077c6670 */
[----:B------:R-:W-:Y:S02]  /*11d80*/  ISETP.GE.OR P5, PT, R5, R238, !P5 ;  /* 0x000000ee0500720c */ /* 0x000fe40006fa6670 */
[----:B------:R-:W-:Y:S02]  /*11d90*/  PLOP3.LUT P0, PT, PT, PT, UP0, 0x80, 0x0 ;  /* 0x000000000000781c */ /* 0x000fe40003f0f008 */
[----:B------:R-:W-:Y:S02]  /*11da0*/  ISETP.GE.OR P3, PT, R12, R237, !P3 ;  /* 0x000000ed0c00720c */ /* 0x000fe40005f66670 */
[----:B------:R-:W-:Y:S02]  /*11db0*/  FSEL R252, R52, -INF , !P6 ;  /* 0xff80000034fc7808 */ /* 0x000fe40007000000 */
[----:B------:R-:W-:Y:S02]  /*11dc0*/  FSEL R105, R53, -INF , !P5 ;  /* 0xff80000035697808 */ /* 0x000fe40006800000 */
[----:B------:R-:W-:Y:S02]  /*11dd0*/  FSEL R242, R50, -INF , !P3 ;  /* 0xff80000032f27808 */ /* 0x000fe40005800000 */
[C---:B------:R-:W-:Y:S02]  /*11de0*/  ISETP.GE.AND P6, PT, R2.reuse, R232, PT ;  /* 0x000000e80200720c */ /* 0x040fe40003fc6270 */
[----:B------:R-:W-:Y:S02]  /*11df0*/  ISETP.GE.AND P5, PT, R2, R231, PT ;  /* 0x000000e70200720c */ /* 0x000fe40003fa6270 */
[----:B------:R-:W-:Y:S02]  /*11e00*/  ISETP.GE.AND P3, PT, R6, R233, PT ;  /* 0x000000e90600720c */ /* 0x000fe40003f66270 */
[C---:B------:R-:W-:Y:S02]  /*11e10*/  ISETP.GE.OR P6, PT, R2.reuse, R236, !P6 ;  /* 0x000000ec0200720c */ /* 0x040fe400077c6670 */
[----:B------:R-:W-:Y:S01]  /*11e20*/  ISETP.GE.OR P5, PT, R2, R235, !P5 ;  /* 0x000000eb0200720c */ /* 0x000fe20006fa6670 */
[----:B------:R-:W-:Y:S01]  /*11e30*/  VIADD R2, R0, 0x38 ;  /* 0x0000003800027836 */ /* 0x000fe20000000000 */
[----:B------:R-:W-:Y:S01]  /*11e40*/  ISETP.GE.OR P3, PT, R6, R237, !P3 ;  /* 0x000000ed0600720c */ /* 0x000fe20005f66670 */
[----:B------:R-:W-:Y:S03]  /*11e50*/  VIADD R0, R0, 0x39 ;  /* 0x0000003900007836 */ /* 0x000fe60000000000 */
[----:B------:R-:W-:Y:S02]  /*11e60*/  FSEL R104, R54, -INF , !P3 ;  /* 0xff80000036687808 */ /* 0x000fe40005800000 */
[----:B------:R-:W-:Y:S01]  /*11e70*/  ISETP.GE.AND P3, PT, R2, R234, PT ;  /* 0x000000ea0200720c */ /* 0x000fe20003f66270 */
[----:B------:R-:W-:Y:S01]  /*11e80*/  @!UPT UIADD3 URZ, URZ, URZ, URZ ;  /* 0x0000003f3f3ff290 */ /* 0x000fe2000fffe03f */
[----:B------:R-:W-:Y:S11]  /*11e90*/  @P0 BRA `(.L_x_235) ;  /* 0xffffffe400440947 */ /* 0x000ff6000383ffff */
.L_x_234:
[----:B------:R-:W-:Y:S01]  /*11ea0*/  FMNMX.FTZ R8, R182, R3, !PT ;  /* 0x00000003b6087209 */ /* 0x000fe20007810000 */
[----:B--2---:R-:W-:Y:S01]  /*11eb0*/  LDSM.16.MT88.4 R20, [R224+0x9000] ;  /* 0x00900000e014783b */ /* 0x004fe20000004200 */
[----:B------:R-:W-:Y:S01]  /*11ec0*/  FMNMX.FTZ R4, R183, R100, !PT ;  /* 0x00000064b7047209 */ /* 0x000fe20007810000 */
[----:B------:R-:W-:Y:S01]  /*11ed0*/  UISETP.GT.AND UP0, UPT, UR9, UR12, UPT ;  /* 0x0000000c0900728c */ /* 0x000fe2000bf04270 */
[----:B------:R-:W-:Y:S01]  /*11ee0*/  FMNMX.FTZ R8, R188, R8, !PT ;  /* 0x00000008bc087209 */ /* 0x000fe20007810000 */
[----:B------:R-:W-:Y:S01]  /*11ef0*/  UMOV UR17, UR9 ;  /* 0x0000000900117c82 */ /* 0x000fe20008000000 */
[----:B------:R-:W-:Y:S02]  /*11f00*/  FMNMX.FTZ R4, R187, R4, !PT ;  /* 0x00000004bb047209 */ /* 0x000fe40007810000 */
[----:B------:R-:W-:Y:S01]  /*11f10*/  FMNMX.FTZ R8, R101, R8, !PT ;  /* 0x0000000865087209 */ /* 0x000fe20007810000 */
[----:B------:R-:W-:Y:S01]  /*11f20*/  LDSM.16.MT88.4 R36, [R226+0x9000] ;  /* 0x00900000e224783b */ /* 0x000fe20000004200 */
[----:B------:R-:W-:Y:S02]  /*11f30*/  FMNMX.FTZ R4, R180, R4, !PT ;  /* 0x00000004b4047209 */ /* 0x000fe40007810000 */
[----:B------:R-:W-:Y:S02]  /*11f40*/  FMNMX.FTZ R8, R102, R8, !PT ;  /* 0x0000000866087209 */ /* 0x000fe40007810000 */
[----:B------:R-:W-:Y:S02]  /*11f50*/  FMNMX.FTZ R4, R181, R4, !PT ;  /* 0x00000004b5047209 */ /* 0x000fe40007810000 */
[----:B------:R-:W-:Y:S01]  /*11f60*/  FMNMX.FTZ R8, R194, R8, !PT ;  /* 0x00000008c2087209 */ /* 0x000fe20007810000 */
[----:B------:R-:W-:Y:S01]  /*11f70*/  LDSM.16.MT88.4 R52, [R224+0xa000] ;  /* 0x00a00000e034783b */ /* 0x000fe20000004200 */
[----:B------:R-:W-:Y:S02]  /*11f80*/  ISETP.GE.AND P1, PT, R13, R232, PT ;  /* 0x000000e80d00720c */ /* 0x000fe40003f26270 */
[----:B------:R-:W-:Y:S02]  /*11f90*/  FMNMX.FTZ R8, R196, R8, !PT ;  /* 0x00000008c4087209 */ /* 0x000fe40007810000 */
[----:B------:R-:W-:Y:S02]  /*11fa0*/  FMNMX.FTZ R4, R197, R4, !PT ;  /* 0x00000004c5047209 */ /* 0x000fe40007810000 */
[----:B------:R-:W-:Y:S02]  /*11fb0*/  FMNMX.FTZ R8, R195, R8, !PT ;  /* 0x00000008c3087209 */ /* 0x000fe40007810000 */
[----:B------:R-:W-:Y:S02]  /*11fc0*/  ISETP.GE.OR P1, PT, R13, R236, !P1 ;  /* 0x000000ec0d00720c */ /* 0x000fe40004f26670 */
[----:B------:R-:W-:Y:S02]  /*11fd0*/  FMNMX.FTZ R9, R198, R8, !PT ;  /* 0x00000008c6097209 */ /* 0x000fe40007810000 */
[----:B------:R-:W-:Y:S02]  /*11fe0*/  ISETP.GE.OR P3, PT, R2, R238, !P3 ;  /* 0x000000ee0200720c */ /* 0x000fe40005f66670 */
[----:B------:R-:W-:Y:S02]  /*11ff0*/  FMNMX.FTZ R9, R222, R9, !PT ;  /* 0x00000009de097209 */ /* 0x000fe40007810000 */
[----:B------:R-:W-:Y:S02]  /*12000*/  FMNMX.FTZ R4, R200, R4, !PT ;  /* 0x00000004c8047209 */ /* 0x000fe40007810000 */
[----:B------:R-:W-:Y:S02]  /*12010*/  FMNMX.FTZ R9, R221, R9, !PT ;  /* 0x00000009dd097209 */ /* 0x000fe40007810000 */
[----:B------:R-:W-:Y:S02]  /*12020*/  FSEL R213, R40, -INF , !P6 ;  /* 0xff80000028d57808 */ /* 0x000fe40007000000 */
[----:B------:R-:W-:Y:S02]  /*12030*/  FSEL R214, R41, -INF , !P1 ;  /* 0xff80000029d67808 */ /* 0x000fe40004800000 */
[----:B------:R-:W-:Y:S02]  /*12040*/  FSEL R248, R64, -INF , !P3 ;  /* 0xff80000040f87808 */ /* 0x000fe40005800000 */
[C---:B------:R-:W-:Y:S02]  /*12050*/  ISETP.GE.AND P6, PT, R7.reuse, R232, PT ;  /* 0x000000e80700720c */ /* 0x040fe40003fc6270 */
[----:B------:R-:W-:Y:S02]  /*12060*/  ISETP.GE.AND P1, PT, R7, R231, PT ;  /* 0x000000e70700720c */ /* 0x000fe40003f26270 */
[----:B------:R-:W-:Y:S02]  /*12070*/  FMNMX.FTZ R4, R199, R4, !PT ;  /* 0x00000004c7047209 */ /* 0x000fe40007810000 */
[----:B------:R-:W-:Y:S02]  /*12080*/  ISETP.GE.AND P3, PT, R2, R233, PT ;  /* 0x000000e90200720c */ /* 0x000fe40003f66270 */
[----:B------:R-:W-:Y:S02]  /*12090*/  FMNMX.FTZ R8, R184, R106, !PT ;  /* 0x0000006ab8087209 */ /* 0x000fe40007810000 */
[----:B------:R-:W-:Y:S02]  /*120a0*/  FMNMX.FTZ R9, R239, R9, !PT ;  /* 0x00000009ef097209 */ /* 0x000fe40007810000 */
[C---:B------:R-:W-:Y:S02]  /*120b0*/  ISETP.GE.OR P1, PT, R7.reuse, R235, !P1 ;  /* 0x000000eb0700720c */ /* 0x040fe40004f26670 */
[----:B------:R-:W-:Y:S02]  /*120c0*/  ISETP.GE.OR P6, PT, R7, R236, !P6 ;  /* 0x000000ec0700720c */ /* 0x000fe400077c6670 */
[----:B------:R-:W-:Y:S02]  /*120d0*/  FMNMX.FTZ R4, R201, R4, !PT ;  /* 0x00000004c9047209 */ /* 0x000fe40007810000 */
[----:B------:R-:W-:Y:S02]  /*120e0*/  ISETP.GE.OR P3, PT, R2, R237, !P3 ;  /* 0x000000ed0200720c */ /* 0x000fe40005f66670 */
[----:B------:R-:W-:Y:S02]  /*120f0*/  FMNMX.FTZ R7, R192, R8, !PT ;  /* 0x00000008c0077209 */ /* 0x000fe40007810000 */
[----:B------:R-:W-:Y:S02]  /*12100*/  FMNMX.FTZ R8, R241, R9, !PT ;  /* 0x00000009f1087209 */ /* 0x000fe40007810000 */
[----:B------:R-:W-:Y:S02]  /*12110*/  FMNMX.FTZ R4, R223, R4, !PT ;  /* 0x00000004df047209 */ /* 0x000fe40007810000 */
[----:B------:R-:W-:Y:S02]  /*12120*/  FSEL R250, R66, -INF , !P3 ;  /* 0xff80000042fa7808 */ /* 0x000fe40005800000 */
[----:B------:R-:W-:Y:S02]  /*12130*/  ISETP.GE.AND P2, PT, R0, R234, PT ;  /* 0x000000ea0000720c */ /* 0x000fe40003f46270 */
[----:B------:R-:W-:Y:S02]  /*12140*/  MOV R64, R105 ;  /* 0x0000006900407202 */ /* 0x000fe40000000f00 */
[----:B------:R-:W-:Y:S02]  /*12150*/  FMNMX.FTZ R8, R252, R8, !PT ;  /* 0x00000008fc087209 */ /* 0x000fe40007810000 */
[----:B------:R-:W-:Y:S02]  /*12160*/  ISETP.GE.AND P3, PT, R12, R232, PT ;  /* 0x000000e80c00720c */ /* 0x000fe40003f66270 */
[----:B------:R-:W-:Y:S02]  /*12170*/  FMNMX.FTZ R4, R240, R4, !PT ;  /* 0x00000004f0047209 */ /* 0x000fe40007810000 */
[----:B------:R-:W-:Y:S02]  /*12180*/  ISETP.GE.OR P2, PT, R0, R238, !P2 ;  /* 0x000000ee0000720c */ /* 0x000fe40005746670 */
[----:B------:R-:W-:Y:S02]  /*12190*/  FMNMX.FTZ R8, R64, R8, !PT ;  /* 0x0000000840087209 */ /* 0x000fe40007810000 */
[----:B------:R-:W-:Y:S02]  /*121a0*/  ISETP.GE.OR P3, PT, R12, R236, !P3 ;  /* 0x000000ec0c00720c */ /* 0x000fe40005f66670 */
[----:B------:R-:W-:Y:S02]  /*121b0*/  FMNMX.FTZ R7, R185, R7, !PT ;  /* 0x00000007b9077209 */ /* 0x000fe40007810000 */
[----:B------:R-:W-:Y:S02]  /*121c0*/  FMNMX.FTZ R4, R242, R4, !PT ;  /* 0x00000004f2047209 */ /* 0x000fe40007810000 */
[----:B------:R-:W-:Y:S02]  /*121d0*/  FSEL R249, R65, -INF , !P2 ;  /* 0xff80000041f97808 */ /* 0x000fe40005000000 */
[----:B------:R-:W-:Y:S02]  /*121e0*/  FSEL R210, R44, -INF , !P3 ;  /* 0xff8000002cd27808 */ /* 0x000fe40005800000 */
[----:B------:R-:W-:Y:S02]  /*121f0*/  FMNMX.FTZ R8, R248, R8, !PT ;  /* 0x00000008f8087209 */ /* 0x000fe40007810000 */
[----:B------:R-:W-:Y:S02]  /*12200*/  FSEL R216, R42, -INF , !P5 ;  /* 0xff8000002ad87808 */ /* 0x000fe40006800000 */
[C---:B------:R-:W-:Y:S02]  /*12210*/  ISETP.GE.AND P5, PT, R6.reuse, R232, PT ;  /* 0x000000e80600720c */ /* 0x040fe40003fa6270 */
[----:B------:R-:W-:Y:S02]  /*12220*/  ISETP.GE.AND P3, PT, R6, R231, PT ;  /* 0x000000e70600720c */ /* 0x000fe40003f66270 */
[----:B------:R-:W-:Y:S02]  /*12230*/  FMNMX.FTZ R7, R186, R7, !PT ;  /* 0x00000007ba077209 */ /* 0x000fe40007810000 */
[----:B------:R-:W-:Y:S02]  /*12240*/  MOV R65, R104 ;  /* 0x0000006800417202 */ /* 0x000fe40000000f00 */
[----:B------:R-:W-:Y:S02]  /*12250*/  FMNMX.FTZ R4, R243, R4, !PT ;  /* 0x00000004f3047209 */ /* 0x000fe40007810000 */
[----:B------:R-:W-:Y:S02]  /*12260*/  FMNMX.FTZ R9, R249, R8, !PT ;  /* 0x00000008f9097209 */ /* 0x000fe40007810000 */
[C---:B------:R-:W-:Y:S02]  /*12270*/  ISETP.GE.OR P5, PT, R6.reuse, R236, !P5 ;  /* 0x000000ec0600720c */ /* 0x040fe40006fa6670 */
[----:B------:R-:W-:Y:S01]  /*12280*/  ISETP.GE.OR P3, PT, R6, R235, !P3 ;  /* 0x000000eb0600720c */ /* 0x000fe20005f66670 */
[----:B------:R-:W1:Y:S01]  /*12290*/  SHFL.BFLY PT, R105, R9, 0x2, 0x1f ;  /* 0x0c401f0009697f89 */ /* 0x000e6200000e0000 */
[----:B------:R-:W-:Y:S02]  /*122a0*/  FMNMX.FTZ R7, R202, R7, !PT ;  /* 0x00000007ca077209 */ /* 0x000fe40007810000 */
[----:B------:R-:W-:Y:S02]  /*122b0*/  ISETP.GE.AND P2, PT, R0, R233, PT ;  /* 0x000000e90000720c */ /* 0x000fe40003f46270 */
[----:B------:R-:W-:Y:S02]  /*122c0*/  MOV R66, R103 ;  /* 0x0000006700427202 */ /* 0x000fe40000000f00 */
[----:B------:R-:W-:Y:S02]  /*122d0*/  FMNMX.FTZ R6, R65, R4, !PT ;  /* 0x0000000441067209 */ /* 0x000fe40007810000 */
[----:B------:R-:W-:Y:S02]  /*122e0*/  FMNMX.FTZ R7, R204, R7, !PT ;  /* 0x00000007cc077209 */ /* 0x000fe40007810000 */
[----:B------:R-:W-:Y:S02]  /*122f0*/  ISETP.GE.OR P2, PT, R0, R237, !P2 ;  /* 0x000000ed0000720c */ /* 0x000fe40005746670 */
[----:B------:R-:W-:Y:S02]  /*12300*/  FMNMX.FTZ R8, R66, R6, !PT ;  /* 0x0000000642087209 */ /* 0x000fe40007810000 */
[----:B------:R-:W-:Y:S02]  /*12310*/  FMNMX.FTZ R6, R203, R7, !PT ;  /* 0x00000007cb067209 */ /* 0x000fe40007810000 */
[----:B------:R-:W-:Y:S02]  /*12320*/  FSEL R251, R67, -INF , !P2 ;  /* 0xff80000043fb7808 */ /* 0x000fe40005000000 */
[----:B------:R-:W-:Y:S02]  /*12330*/  FMNMX.FTZ R7, R250, R8, !PT ;  /* 0x00000008fa077209 */ /* 0x000fe40007810000 */
[----:B------:R-:W-:Y:S02]  /*12340*/  FMNMX.FTZ R4, R189, R107, !PT ;  /* 0x0000006bbd047209 */ /* 0x000fe40007810000 */
[----:B------:R-:W-:Y:S02]  /*12350*/  FMNMX.FTZ R7, R251, R7, !PT ;  /* 0x00000007fb077209 */ /* 0x000fe40007810000 */
[----:B------:R-:W-:Y:S02]  /*12360*/  FMNMX.FTZ R4, R193, R4, !PT ;  /* 0x00000004c1047209 */ /* 0x000fe40007810000 */
[----:B------:R-:W-:Y:S01]  /*12370*/  FMNMX.FTZ R6, R205, R6, !PT ;  /* 0x00000006cd067209 */ /* 0x000fe20007810000 */
[----:B------:R-:W2:Y:S01]  /*12380*/  SHFL.BFLY PT, R104, R7, 0x2, 0x1f ;  /* 0x0c401f0007687f89 */ /* 0x000ea200000e0000 */
[----:B------:R-:W-:Y:S02]  /*12390*/  FMNMX.FTZ R4, R190, R4, !PT ;  /* 0x00000004be047209 */ /* 0x000fe40007810000 */
[----:B------:R-:W-:Y:S02]  /*123a0*/  FMNMX.FTZ R6, R213, R6, !PT ;  /* 0x00000006d5067209 */ /* 0x000fe40007810000 */
[----:B------:R-:W-:Y:S02]  /*123b0*/  FMNMX.FTZ R4, R191, R4, !PT ;  /* 0x00000004bf047209 */ /* 0x000fe40007810000 */
[----:B------:R-:W-:Y:S02]  /*123c0*/  FMNMX.FTZ R103, R214, R6, !PT ;  /* 0x00000006d6677209 */ /* 0x000fe40007810000 */
[----:B------:R-:W-:Y:S02]  /*123d0*/  FMNMX.FTZ R4, R212, R4, !PT ;  /* 0x00000004d4047209 */ /* 0x000fe40007810000 */
[----:B------:R-:W-:Y:S02]  /*123e0*/  ISETP.GE.AND P0, PT, R13, R231, PT ;  /* 0x000000e70d00720c */ /* 0x000fe40003f06270 */
[----:B------:R-:W-:Y:S02]  /*123f0*/  FMNMX.FTZ R4, R215, R4, !PT ;  /* 0x00000004d7047209 */ /* 0x000fe40007810000 */
[----:B------:R-:W-:Y:S02]  /*12400*/  ISETP.GE.OR P0, PT, R13, R235, !P0 ;  /* 0x000000eb0d00720c */ /* 0x000fe40004706670 */
[----:B------:R-:W-:Y:S02]  /*12410*/  FMNMX.FTZ R4, R211, R4, !PT ;  /* 0x00000004d3047209 */ /* 0x000fe40007810000 */
[----:B------:R-:W-:Y:S02]  /*12420*/  FSEL R207, R43, -INF , !P0 ;  /* 0xff8000002bcf7808 */ /* 0x000fe40004000000 */
[----:B------:R-:W-:Y:S02]  /*12430*/  FMNMX.FTZ R4, R220, R4, !PT ;  /* 0x00000004dc047209 */ /* 0x000fe40007810000 */
[----:B------:R-:W-:Y:S02]  /*12440*/  FSEL R219, R58, -INF , !P3 ;  /* 0xff8000003adb7808 */ /* 0x000fe40005800000 */
[----:B-1----:R-:W-:Y:S02]  /*12450*/  FMNMX.FTZ R105, R9, R105, !PT ;  /* 0x0000006909697209 */ /* 0x002fe40007810000 */
[----:B------:R-:W-:Y:S02]  /*12460*/  FMNMX.FTZ R4, R216, R4, !PT ;  /* 0x00000004d8047209 */ /* 0x000fe40007810000 */
[----:B--2---:R-:W-:Y:S01]  /*12470*/  FMNMX.FTZ R104, R7, R104, !PT ;  /* 0x0000006807687209 */ /* 0x004fe20007810000 */
[----:B------:R-:W1:Y:S01]  /*12480*/  SHFL.BFLY PT, R6, R105, 0x1, 0x1f ;  /* 0x0c201f0069067f89 */ /* 0x000e6200000e0000 */
[----:B------:R-:W-:Y:S02]  /*12490*/  FMNMX.FTZ R7, R207, R4, !PT ;  /* 0x00000004cf077209 */ /* 0x000fe40007810000 */
[----:B------:R-:W-:Y:S05]  /*124a0*/  FSEL R209, R45, -INF , !P6 ;  /* 0xff8000002dd17808 */ /* 0x000fea0007000000 */
[----:B------:R-:W2:Y:S01]  /*124b0*/  SHFL.BFLY PT, R4, R104, 0x1, 0x1f ;  /* 0x0c201f0068047f89 */ /* 0x000ea200000e0000 */
[C---:B------:R-:W-:Y:S02]  /*124c0*/  ISETP.GE.AND P2, PT, R12.reuse, R231, PT ;  /* 0x000000e70c00720c */ /* 0x040fe40003f46270 */
[C---:B------:R-:W-:Y:S02]  /*124d0*/  ISETP.GE.AND P6, PT, R5.reuse, R232, PT ;  /* 0x000000e80500720c */ /* 0x040fe40003fc6270 */
[----:B------:R-:W-:Y:S02]  /*124e0*/  ISETP.GE.OR P2, PT, R12, R235, !P2 ;  /* 0x000000eb0c00720c */ /* 0x000fe40005746670 */
[----:B------:R-:W-:Y:S02]  /*124f0*/  ISETP.GE.OR P6, PT, R5, R236, !P6 ;  /* 0x000000ec0500720c */ /* 0x000fe400077c6670 */
[----:B------:R-:W-:Y:S02]  /*12500*/  FSEL R206, R46, -INF , !P2 ;  /* 0xff8000002ece7808 */ /* 0x000fe40005000000 */
[----:B------:R-:W-:Y:S02]  /*12510*/  FSEL R244, R57, -INF , !P6 ;  /* 0xff80000039f47808 */ /* 0x000fe40007000000 */
[----:B------:R-:W-:Y:S02]  /*12520*/  ISETP.GE.AND P6, PT, R2, R232, PT ;  /* 0x000000e80200720c */ /* 0x000fe40003fc6270 */
[----:B------:R-:W-:Y:S02]  /*12530*/  FSEL R217, R56, -INF , !P5 ;  /* 0xff80000038d97808 */ /* 0x000fe40006800000 */
[----:B------:R-:W-:Y:S02]  /*12540*/  ISETP.GE.AND P5, PT, R5, R231, PT ;  /* 0x000000e70500720c */ /* 0x000fe40003fa6270 */
[----:B------:R-:W-:Y:S02]  /*12550*/  FSEL R208, R47, -INF , !P1 ;  /* 0xff8000002fd07808 */ /* 0x000fe40004800000 */
[----:B-1----:R-:W-:Y:S02]  /*12560*/  FMNMX.FTZ R105, R105, R6, !PT ;  /* 0x0000000669697209 */ /* 0x002fe40007810000 */
[----:B------:R-:W-:Y:S02]  /*12570*/  FMNMX.FTZ R7, R206, R7, !PT ;  /* 0x00000007ce077209 */ /* 0x000fe40007810000 */
[C---:B------:R-:W-:Y:S01]  /*12580*/  FSETP.NEU.FTZ.AND P3, PT, R105.reuse, -INF , PT ;  /* 0xff8000006900780b */ /* 0x040fe20003f7d000 */
[----:B------:R-:W-:Y:S01]  /*12590*/  FMUL.FTZ R109, R105, UR4 ;  /* 0x00000004696d7c20 */ /* 0x000fe20008410000 */
[----:B--2---:R-:W-:Y:S02]  /*125a0*/  FMNMX.FTZ R104, R104, R4, !PT ;  /* 0x0000000468687209 */ /* 0x004fe40007810000 */
[----:B------:R-:W-:Y:S02]  /*125b0*/  ISETP.GE.OR P6, PT, R2, R236, !P6 ;  /* 0x000000ec0200720c */ /* 0x000fe400077c6670 */
[----:B------:R-:W-:Y:S01]  /*125c0*/  FSEL R109, R109, RZ, P3 ;  /* 0x000000ff6d6d7208 */ /* 0x000fe20001800000 */
[----:B------:R-:W-:Y:S01]  /*125d0*/  FMUL.FTZ R110, R104, UR4 ;  /* 0x00000004686e7c20 */ /* 0x000fe20008410000 */
[----:B------:R-:W-:Y:S02]  /*125e0*/  ISETP.GE.AND P0, PT, R2, R231, PT ;  /* 0x000000e70200720c */ /* 0x000fe40003f06270 */
[----:B------:R-:W-:Y:S01]  /*125f0*/  FMNMX.FTZ R103, R210, R103, !PT ;  /* 0x00000067d2677209 */ /* 0x000fe20007810000 */
[--C-:B------:R-:W-:Y:S01]  /*12600*/  FFMA.FTZ R4, R182, UR4, -R109.reuse ;  /* 0x00000004b6047c23 */ /* 0x100fe2000801086d */
[----:B------:R-:W-:Y:S02]  /*12610*/  ISETP.GE.OR P5, PT, R5, R235, !P5 ;  /* 0x000000eb0500720c */ /* 0x000fe40006fa6670 */
[----:B------:R-:W-:Y:S01]  /*12620*/  FMNMX.FTZ R7, R208, R7, !PT ;  /* 0x00000007d0077209 */ /* 0x000fe20007810000 */
[----:B------:R1:W-:Y:S01]  /*12630*/  MUFU.EX2 R17, R4 ;  /* 0x0000000400117308 */ /* 0x0003e20000000800 */
[----:B------:R-:W-:Y:S02]  /*12640*/  FSEL R218, R60, -INF , !P6 ;  /* 0xff8000003cda7808 */ /* 0x000fe40007000000 */
[C---:B------:R-:W-:Y:S02]  /*12650*/  ISETP.GE.AND P6, PT, R0.reuse, R232, PT ;  /* 0x000000e80000720c */ /* 0x040fe40003fc6270 */
[----:B------:R-:W-:Y:S02]  /*12660*/  ISETP.GE.AND P1, PT, R0, R231, PT ;  /* 0x000000e70000720c */ /* 0x000fe40003f26270 */
[----:B------:R-:W-:Y:S02]  /*12670*/  FMNMX.FTZ R103, R209, R103, !PT ;  /* 0x00000067d1677209 */ /* 0x000fe40007810000 */
[----:B------:R-:W-:Y:S02]  /*12680*/  ISETP.GE.OR P0, PT, R2, R235, !P0 ;  /* 0x000000eb0200720c */ /* 0x000fe40004706670 */
[----:B------:R-:W-:Y:S02]  /*12690*/  FSEL R245, R59, -INF , !P5 ;  /* 0xff8000003bf57808 */ /* 0x000fe40006800000 */
[----:B------:R-:W-:Y:S02]  /*126a0*/  FMNMX.FTZ R2, R219, R7, !PT ;  /* 0x00000007db027209 */ /* 0x000fe40007810000 */
[----:B------:R-:W-:Y:S01]  /*126b0*/  FMNMX.FTZ R103, R217, R103, !PT ;  /* 0x00000067d9677209 */ /* 0x000fe20007810000 */
[--C-:B-1----:R-:W-:Y:S01]  /*126c0*/  FFMA.FTZ R4, R188, UR4, -R109.reuse ;  /* 0x00000004bc047c23 */ /* 0x102fe2000801086d */
[C---:B------:R-:W-:Y:S02]  /*126d0*/  ISETP.GE.OR P6, PT, R0.reuse, R236, !P6 ;  /* 0x000000ec0000720c */ /* 0x040fe400077c6670 */
[----:B------:R-:W-:Y:S01]  /*126e0*/  ISETP.GE.OR P1, PT, R0, R235, !P1 ;  /* 0x000000eb0000720c */ /* 0x000fe20004f26670 */
[----:B------:R1:W-:Y:S01]  /*126f0*/  MUFU.EX2 R15, R4 ;  /* 0x00000004000f7308 */ /* 0x0003e20000000800 */
[----:B------:R-:W-:Y:S02]  /*12700*/  FMNMX.FTZ R0, R245, R2, !PT ;  /* 0x00000002f5007209 */ /* 0x000fe40007810000 */
[----:B------:R-:W-:Y:S02]  /*12710*/  FSEL R247, R62, -INF , !P0 ;  /* 0xff8000003ef77808 */ /* 0x000fe40004000000 */
[----:B------:R-:W-:Y:S02]  /*12720*/  FMNMX.FTZ R103, R244, R103, !PT ;  /* 0x00000067f4677209 */ /* 0x000fe40007810000 */
[----:B------:R-:W-:Y:S02]  /*12730*/  FSEL R108, R63, -INF , !P1 ;  /* 0xff8000003f6c7808 */ /* 0x000fe40004800000 */
[----:B------:R-:W-:Y:S02]  /*12740*/  FSETP.NEU.FTZ.AND P2, PT, R104, -INF , PT ;  /* 0xff8000006800780b */ /* 0x000fe40003f5d000 */
[----:B------:R-:W-:Y:S02]  /*12750*/  FMNMX.FTZ R0, R247, R0, !PT ;  /* 0x00000000f7007209 */ /* 0x000fe40007810000 */
[----:B------:R-:W-:Y:S02]  /*12760*/  FSEL R246, R61, -INF , !P6 ;  /* 0xff8000003df67808 */ /* 0x000fe40007000000 */
[----:B------:R-:W-:Y:S02]  /*12770*/  FMNMX.FTZ R103, R218, R103, !PT ;  /* 0x00000067da677209 */ /* 0x000fe40007810000 */
[----:B------:R-:W-:Y:S02]  /*12780*/  FSEL R110, R110, RZ, P2 ;  /* 0x000000ff6e6e7208 */ /* 0x000fe40001000000 */
[----:B------:R-:W-:Y:S02]  /*12790*/  FMNMX.FTZ R0, R108, R0, !PT ;  /* 0x000000006c007209 */ /* 0x000fe40007810000 */
[----:B------:R-:W-:Y:S01]  /*127a0*/  FMNMX.FTZ R103, R246, R103, !PT ;  /* 0x00000067f6677209 */ /* 0x000fe20007810000 */
[--C-:B-1----:R-:W-:Y:S01]  /*127b0*/  FFMA.FTZ R4, R183, UR4, -R110.reuse ;  /* 0x00000004b7047c23 */ /* 0x102fe2000801086e */
[--C-:B------:R-:W-:Y:S01]  /*127c0*/  FFMA.FTZ R60, R201, UR4, -R110.reuse ;  /* 0x00000004c93c7c23 */ /* 0x100fe2000801086e */
[----:B------:R-:W1:Y:S02]  /*127d0*/  SHFL.BFLY PT, R2, R0, 0x2, 0x1f ;  /* 0x0c401f0000027f89 */ /* 0x000e6400000e0000 */
[----:B------:R2:W-:Y:S06]  /*127e0*/  MUFU.EX2 R188, R4 ;  /* 0x0000000400bc7308 */ /* 0x0005ec0000000800 */
[----:B------:R-:W3:Y:S01]  /*127f0*/  SHFL.BFLY PT, R5, R103, 0x2, 0x1f ;  /* 0x0c401f0067057f89 */ /* 0x000ee200000e0000 */
[--C-:B--2---:R-:W-:Y:S04]  /*12800*/  FFMA.FTZ R4, R187, UR4, -R110.reuse ;  /* 0x00000004bb047c23 */ /* 0x104fe8000801086e */
[----:B------:R2:W-:Y:S01]  /*12810*/  MUFU.EX2 R10, R4 ;  /* 0x00000004000a7308 */ /* 0x0005e20000000800 */
[----:B-1----:R-:W-:Y:S01]  /*12820*/  FMNMX.FTZ R0, R0, R2, !PT ;  /* 0x0000000200007209 */ /* 0x002fe20007810000 */
[--C-:B------:R-:W-:Y:S01]  /*12830*/  FFMA.FTZ R2, R101, UR4, -R109.reuse ;  /* 0x0000000465027c23 */ /* 0x100fe2000801086d */
[----:B---3--:R-:W-:Y:S07]  /*12840*/  FMNMX.FTZ R103, R103, R5, !PT ;  /* 0x0000000567677209 */ /* 0x008fee0007810000 */
[----:B------:R1:W-:Y:S01]  /*12850*/  MUFU.EX2 R67, R2 ;  /* 0x0000000200437308 */ /* 0x0003e20000000800 */
[----:B------:R-:W3:Y:S01]  /*12860*/  SHFL.BFLY PT, R5, R103, 0x1, 0x1f ;  /* 0x0c201f0067057f89 */ /* 0x000ee200000e0000 */
[----:B--2---:R-:W-:Y:S08]  /*12870*/  FFMA.FTZ R4, R102, UR4, -R109 ;  /* 0x0000000466047c23 */ /* 0x004ff0000801086d */
[----:B------:R2:W4:Y:S01]  /*12880*/  MUFU.EX2 R13, R4 ;  /* 0x00000004000d7308 */ /* 0x0005220000000800 */
[----:B-1----:R-:W1:Y:S01]  /*12890*/  SHFL.BFLY PT, R2, R0, 0x1, 0x1f ;  /* 0x0c201f0000027f89 */ /* 0x002e6200000e0000 */
[----:B---3--:R-:W-:Y:S04]  /*128a0*/  FMNMX.FTZ R103, R103, R5, !PT ;  /* 0x0000000567677209 */ /* 0x008fe80007810000 */
[C---:B------:R-:W-:Y:S01]  /*128b0*/  FSETP.NEU.FTZ.AND P1, PT, R103.reuse, -INF , PT ;  /* 0xff8000006700780b */ /* 0x040fe20003f3d000 */
[----:B------:R-:W-:Y:S01]  /*128c0*/  FMUL.FTZ R111, R103, UR4 ;  /* 0x00000004676f7c20 */ /* 0x000fe20008410000 */
[--C-:B--2---:R-:W-:Y:S01]  /*128d0*/  FFMA.FTZ R4, R180, UR4, -R110.reuse ;  /* 0x00000004b4047c23 */ /* 0x104fe2000801086e */
[----:B----4-:R-:W-:Y:S03]  /*128e0*/  F2FP.F16.F32.PACK_AB R178, R13, R67 ;  /* 0x000000430db2723e */ /* 0x010fe600000000ff */
[----:B------:R-:W-:Y:S01]  /*128f0*/  FSEL R111, R111, RZ, P1 ;  /* 0x000000ff6f6f7208 */ /* 0x000fe20000800000 */
[----:B------:R2:W-:Y:S01]  /*12900*/  MUFU.EX2 R187, R4 ;  /* 0x0000000400bb7308 */ /* 0x0005e20000000800 */
[----:B-1----:R-:W-:Y:S03]  /*12910*/  FMNMX.FTZ R102, R0, R2, !PT ;  /* 0x0000000200667209 */ /* 0x002fe60007810000 */
[--C-:B------:R-:W-:Y:S01]  /*12920*/  FFMA.FTZ R0, R192, UR4, -R111.reuse ;  /* 0x00000004c0007c23 */ /* 0x100fe2000801086f */
[--C-:B------:R-:W-:Y:S01]  /*12930*/  FFMA.FTZ R2, R186, UR4, -R111.reuse ;  /* 0x00000004ba027c23 */ /* 0x100fe2000801086f */
[----:B------:R-:W-:Y:S04]  /*12940*/  FSETP.NEU.FTZ.AND P0, PT, R102, -INF , PT ;  /* 0xff8000006600780b */ /* 0x000fe80003f1d000 */
[----:B------:R1:W-:Y:S01]  /*12950*/  MUFU.EX2 R16, R0 ;  /* 0x0000000000107308 */ /* 0x0003e20000000800 */
[----:B--2---:R-:W-:Y:S09]  /*12960*/  FFMA.FTZ R4, R181, UR4, -R110 ;  /* 0x00000004b5047c23 */ /* 0x004ff2000801086e */
[----:B------:R-:W-:Y:S10]  /*12970*/  MUFU.EX2 R2, R2 ;  /* 0x0000000200027308 */ /* 0x000ff40000000800 */
[----:B------:R2:W-:Y:S01]  /*12980*/  MUFU.EX2 R11, R4 ;  /* 0x00000004000b7308 */ /* 0x0005e20000000800 */
[--C-:B-1----:R-:W-:Y:S01]  /*12990*/  FFMA.FTZ R0, R185, UR4, -R111.reuse ;  /* 0x00000004b9007c23 */ /* 0x102fe2000801086f */
[----:B------:R-:W-:Y:S08]  /*129a0*/  MOV R185, R17 ;  /* 0x0000001100b97202 */ /* 0x000ff00000000f00 */
[----:B------:R-:W1:Y:S01]  /*129b0*/  MUFU.EX2 R0, R0 ;  /* 0x0000000000007308 */ /* 0x000e620000000800 */
[----:B--2---:R-:W-:Y:S01]  /*129c0*/  FFMA.FTZ R4, R184, UR4, -R111 ;  /* 0x00000004b8047c23 */ /* 0x004fe2000801086f */
[----:B------:R-:W-:Y:S08]  /*129d0*/  FMUL.FTZ R184, R102, UR4 ;  /* 0x0000000466b87c20 */ /* 0x000ff00008410000 */
[----:B------:R-:W2:Y:S01]  /*129e0*/  MUFU.EX2 R14, R4 ;  /* 0x00000004000e7308 */ /* 0x000ea20000000800 */
[----:B------:R-:W-:Y:S02]  /*129f0*/  FSEL R184, R184, RZ, P0 ;  /* 0x000000ffb8b87208 */ /* 0x000fe40000000000 */
[----:B-1----:R-:W-:Y:S03]  /*12a00*/  MOV R186, R0 ;  /* 0x0000000000ba7202 */ /* 0x002fe60000000f00 */
[--C-:B------:R-:W-:Y:S04]  /*12a10*/  FFMA.FTZ R0, R189, UR4, -R184.reuse ;  /* 0x00000004bd007c23 */ /* 0x100fe800080108b8 */
[----:B------:R1:W-:Y:S02]  /*12a20*/  MUFU.EX2 R63, R0 ;  /* 0x00000000003f7308 */ /* 0x0003e40000000800 */
[--C-:B-1----:R-:W-:Y:S01]  /*12a30*/  FFMA.FTZ R0, R193, UR4, -R184.reuse ;  /* 0x00000004c1007c23 */ /* 0x102fe200080108b8 */
[----:B------:R-:W-:Y:S07]  /*12a40*/  MOV R193, R16 ;  /* 0x0000001000c17202 */ /* 0x000fee0000000f00 */
[----:B------:R1:W3:Y:S01]  /*12a50*/  MUFU.EX2 R192, R0 ;  /* 0x0000000000c07308 */ /* 0x0002e20000000800 */
[----:B--2---:R-:W-:Y:S01]  /*12a60*/  F2FP.F16.F32.PACK_AB R180, R193, R14 ;  /* 0x0000000ec1b4723e */ /* 0x004fe200000000ff */
[--C-:B-1----:R-:W-:Y:S01]  /*12a70*/  FFMA.FTZ R0, R190, UR4, -R184.reuse ;  /* 0x00000004be007c23 */ /* 0x102fe200080108b8 */
[----:B------:R-:W-:Y:S01]  /*12a80*/  MOV R190, R2 ;  /* 0x0000000200be7202 */ /* 0x000fe20000000f00 */
[----:B------:R-:W-:Y:S01]  /*12a90*/  FFMA.FTZ R2, R191, UR4, -R184 ;  /* 0x00000004bf027c23 */ /* 0x000fe200080108b8 */
[----:B------:R-:W-:Y:S05]  /*12aa0*/  IMAD.MOV.U32 R191, RZ, RZ, R15 ;  /* 0x000000ffffbf7224 */ /* 0x000fea00078e000f */
[----:B------:R1:W-:Y:S01]  /*12ab0*/  MUFU.EX2 R189, R0 ;  /* 0x0000000000bd7308 */ /* 0x0003e20000000800 */
[----:B------:R-:W-:Y:S02]  /*12ac0*/  F2FP.F16.F32.PACK_AB R182, R190, R186 ;  /* 0x000000babeb6723e */ /* 0x000fe400000000ff */
[----:B---3--:R-:W-:Y:S02]  /*12ad0*/  F2FP.F16.F32.PACK_AB R181, R192, R63 ;  /* 0x0000003fc0b5723e */ /* 0x008fe400000000ff */
[----:B------:R-:W-:Y:S05]  /*12ae0*/  F2FP.F16.F32.PACK_AB R176, R191, R185 ;  /* 0x000000b9bfb0723e */ /* 0x000fea00000000ff */
[----:B------:R2:W3:Y:S01]  /*12af0*/  MUFU.EX2 R62, R2 ;  /* 0x00000002003e7308 */ /* 0x0004e20000000800 */
[----:B-1----:R-:W-:Y:S05]  /*12b00*/  FSEL R0, R105, RZ, P3 ;  /* 0x000000ff69007208 */ /* 0x002fea0001800000 */
[----:B------:R-:W-:Y:S01]  /*12b10*/  FADD.FTZ R0, -R0, R3 ;  /* 0x0000000300007221 */ /* 0x000fe20000010100 */
[----:B--2---:R-:W-:Y:S03]  /*12b20*/  FSEL R2, R104, RZ, P2 ;  /* 0x000000ff68027208 */ /* 0x004fe60001000000 */
[----:B------:R-:W-:Y:S01]  /*12b30*/  FMUL.FTZ R3, R0, UR4 ;  /* 0x0000000400037c20 */ /* 0x000fe20008410000 */
[----:B------:R-:W-:Y:S02]  /*12b40*/  FSEL R0, R103, RZ, P1 ;  /* 0x000000ff67007208 */ /* 0x000fe40000800000 */
[----:B---3--:R-:W-:Y:S01]  /*12b50*/  F2FP.F16.F32.PACK_AB R183, R62, R189 ;  /* 0x000000bd3eb7723e */ /* 0x008fe200000000ff */
[----:B------:R-:W-:Y:S01]  /*12b60*/  FADD.FTZ R2, -R2, R100 ;  /* 0x0000006402027221 */ /* 0x000fe20000010100 */
[----:B------:R1:W2:Y:S03]  /*12b70*/  MUFU.EX2 R101, R3 ;  /* 0x0000000300657308 */ /* 0x0002a60000000800 */
[----:B------:R-:W-:Y:S07]  /*12b80*/  FMUL.FTZ R2, R2, UR4 ;  /* 0x0000000402027c20 */ /* 0x000fee0008410000 */
[----:B------:R3:W4:Y:S01]  /*12b90*/  MUFU.EX2 R100, R2 ;  /* 0x0000000200647308 */ /* 0x0007220000000800 */
[----:B-1----:R-:W-:Y:S01]  /*12ba0*/  FADD.FTZ R3, -R0, R106 ;  /* 0x0000006a00037221 */ /* 0x002fe20000010100 */
[----:B------:R-:W-:Y:S01]  /*12bb0*/  FSEL R0, R102, RZ, P0 ;  /* 0x000000ff66007208 */ /* 0x000fe20000000000 */
[C---:B--2---:R-:W-:Y:S01]  /*12bc0*/  FMUL.FTZ R4, R101.reuse, R116 ;  /* 0x0000007465047220 */ /* 0x044fe20000410000 */
[----:B------:R-:W-:Y:S01]  /*12bd0*/  MOV R106, R11 ;  /* 0x0000000b006a7202 */ /* 0x000fe20000000f00 */
[C---:B------:R-:W-:Y:S01]  /*12be0*/  FMUL.FTZ R5, R101.reuse, R117 ;  /* 0x0000007565057220 */ /* 0x040fe20000410000 */
[----:B------:R-:W-:Y:S01]  /*12bf0*/  FMUL.FTZ R16, R101, R124 ;  /* 0x0000007c65107220 */ /* 0x000fe20000410000 */
[----:B------:R-:W-:Y:S01]  /*12c00*/  FADD.FTZ R0, -R0, R107 ;  /* 0x0000006b00007221 */ /* 0x000fe20000010100 */
[----:B------:R-:W-:Y:S01]  /*12c10*/  MOV R107, R10 ;  /* 0x0000000a006b7202 */ /* 0x000fe20000000f00 */
[----:B---3--:R-:W-:Y:S01]  /*12c20*/  FMUL.FTZ R2, R3, UR4 ;  /* 0x0000000403027c20 */ /* 0x008fe20008410000 */
[--C-:B------:R-:W-:Y:S01]  /*12c30*/  FFMA.FTZ R3, R194, UR4, -R109.reuse ;  /* 0x00000004c2037c23 */ /* 0x100fe2000801086d */
[----:B------:R-:W-:Y:S01]  /*12c40*/  FMUL.FTZ R0, R0, UR4 ;  /* 0x0000000400007c20 */ /* 0x000fe20008410000 */
[C---:B----4-:R-:W-:Y:S01]  /*12c50*/  FMUL.FTZ R6, R100.reuse, R118 ;  /* 0x0000007664067220 */ /* 0x050fe20000410000 */
[----:B------:R-:W-:Y:S01]  /*12c60*/  FMUL.FTZ R7, R100, R119 ;  /* 0x0000007764077220 */ /* 0x000fe20000410000 */
[----:B------:R1:W-:Y:S01]  /*12c70*/  MUFU.EX2 R61, R3 ;  /* 0x00000003003d7308 */ /* 0x0003e20000000800 */
[----:B------:R-:W-:Y:S01]  /*12c80*/  F2FP.F16.F32.PACK_AB R177, R107, R188 ;  /* 0x000000bc6bb1723e */ /* 0x000fe200000000ff */
[C---:B------:R-:W-:Y:S01]  /*12c90*/  FMUL.FTZ R17, R101.reuse, R125 ;  /* 0x0000007d65117220 */ /* 0x040fe20000410000 */
[----:B------:R-:W-:Y:S01]  /*12ca0*/  F2FP.F16.F32.PACK_AB R179, R106, R187 ;  /* 0x000000bb6ab3723e */ /* 0x000fe200000000ff */
[----:B------:R-:W-:Y:S01]  /*12cb0*/  LDSM.16.MT88.4 R116, [R224+0xb000] ;  /* 0x00b00000e074783b */ /* 0x000fe20000004200 */
[C---:B------:R-:W-:Y:S01]  /*12cc0*/  FMUL.FTZ R18, R100.reuse, R126 ;  /* 0x0000007e64127220 */ /* 0x040fe20000410000 */
[C---:B------:R-:W-:Y:S01]  /*12cd0*/  FMUL.FTZ R19, R100.reuse, R127 ;  /* 0x0000007f64137220 */ /* 0x040fe20000410000 */
[C---:B------:R-:W-:Y:S03]  /*12ce0*/  FMUL.FTZ R49, R101.reuse, R153 ;  /* 0x0000009965317220 */ /* 0x040fe60000410000 */
[----:B------:R-:W2:Y:S01]  /*12cf0*/  MUFU.EX2 R2, R2 ;  /* 0x0000000200027308 */ /* 0x000ea20000000800 */
[----:B------:R-:W-:Y:S01]  /*12d00*/  FMUL.FTZ R50, R100, R154 ;  /* 0x0000009a64327220 */ /* 0x000fe20000410000 */
[-C--:B------:R-:W-:Y:S01]  /*12d10*/  HMMA.16816.F32 R4, R176, R20.reuse, R4 ;  /* 0x00000014b004723c */ /* 0x080fe20000001804 */
[----:B------:R-:W-:Y:S01]  /*12d20*/  PLOP3.LUT P0, PT, PT, PT, UP0, 0x80, 0x0 ;  /* 0x000000000000781c */ /* 0x000fe20003f0f008 */
[----:B------:R-:W-:Y:S03]  /*12d30*/  LDSM.16.MT88.4 R124, [R226+0x9400] ;  /* 0x00940000e27c783b */ /* 0x000fe60000004200 */
[C---:B------:R-:W-:Y:S03]  /*12d40*/  FMUL.FTZ R48, R101.reuse, R152 ;  /* 0x0000009865307220 */ /* 0x040fe60000410000 */
[----:B------:R-:W3:Y:S03]  /*12d50*/  MUFU.EX2 R0, R0 ;  /* 0x0000000000007308 */ /* 0x000ee60000000800 */
[----:B-1----:R-:W-:Y:S01]  /*12d60*/  FFMA.FTZ R3, R196, UR4, -R109 ;  /* 0x00000004c4037c23 */ /* 0x002fe2000801086d */
[C---:B------:R-:W-:Y:S01]  /*12d70*/  FMUL.FTZ R32, R101.reuse, R136 ;  /* 0x0000008865207220 */ /* 0x040fe20000410000 */
[C---:B------:R-:W-:Y:S01]  /*12d80*/  FMUL.FTZ R34, R100.reuse, R138 ;  /* 0x0000008a64227220 */ /* 0x040fe20000410000 */
[----:B------:R-:W-:Y:S01]  /*12d90*/  MOV R138, R192 ;  /* 0x000000c0008a7202 */ /* 0x000fe20000000f00 */
[C---:B------:R-:W-:Y:S01]  /*12da0*/  FMUL.FTZ R33, R101.reuse, R137 ;  /* 0x0000008965217220 */ /* 0x040fe20000410000 */
[----:B------:R-:W-:Y:S01]  /*12db0*/  FMUL.FTZ R35, R100, R139 ;  /* 0x0000008b64237220 */ /* 0x000fe20000410000 */
[C---:B--2---:R-:W-:Y:S01]  /*12dc0*/  FMUL.FTZ R12, R2.reuse, R120 ;  /* 0x00000078020c7220 */ /* 0x044fe20000410000 */
[----:B------:R-:W-:Y:S01]  /*12dd0*/  MOV R120, R13 ;  /* 0x0000000d00787202 */ /* 0x000fe20000000f00 */
[C---:B------:R-:W-:Y:S01]  /*12de0*/  FMUL.FTZ R13, R2.reuse, R121 ;  /* 0x00000079020d7220 */ /* 0x040fe20000410000 */
[----:B------:R-:W-:Y:S01]  /*12df0*/  MOV R121, R14 ;  /* 0x0000000e00797202 */ /* 0x000fe20000000f00 */
[C---:B------:R-:W-:Y:S01]  /*12e00*/  FMUL.FTZ R8, R2.reuse, R112 ;  /* 0x0000007002087220 */ /* 0x040fe20000410000 */
[C---:B------:R-:W-:Y:S01]  /*12e10*/  FMUL.FTZ R9, R2.reuse, R113 ;  /* 0x0000007102097220 */ /* 0x040fe20000410000 */
[C---:B------:R-:W-:Y:S01]  /*12e20*/  FMUL.FTZ R29, R2.reuse, R141 ;  /* 0x0000008d021d7220 */ /* 0x040fe20000410000 */
[----:B------:R-:W-:Y:S01]  /*12e30*/  FMUL.FTZ R24, R2, R128 ;  /* 0x0000008002187220 */ /* 0x000fe20000410000 */
[C---:B---3--:R-:W-:Y:S01]  /*12e40*/  FMUL.FTZ R14, R0.reuse, R122 ;  /* 0x0000007a000e7220 */ /* 0x048fe20000410000 */
[C---:B------:R-:W-:Y:S01]  /*12e50*/  FMUL.FTZ R10, R0.reuse, R114 ;  /* 0x00000072000a7220 */ /* 0x040fe20000410000 */
[----:B------:R1:W-:Y:S01]  /*12e60*/  MUFU.EX2 R122, R3 ;  /* 0x00000003007a7308 */ /* 0x0003e20000000800 */
[----:B------:R-:W-:Y:S01]  /*12e70*/  FMUL.FTZ R11, R0, R115 ;  /* 0x00000073000b7220 */ /* 0x000fe20000410000 */
[----:B------:R-:W-:Y:S01]  /*12e80*/  FMUL.FTZ R25, R2, R129 ;  /* 0x0000008102197220 */ /* 0x000fe20000410000 */
[----:B------:R-:W2:Y:S01]  /*12e90*/  LDSM.16.MT88.4 R112, [R226+0xa000] ;  /* 0x00a00000e270783b */ /* 0x000ea20000004200 */
[C---:B------:R-:W-:Y:S01]  /*12ea0*/  FMUL.FTZ R26, R0.reuse, R130 ;  /* 0x00000082001a7220 */ /* 0x040fe20000410000 */
[----:B------:R-:W-:Y:S01]  /*12eb0*/  FMUL.FTZ R27, R0, R131 ;  /* 0x00000083001b7220 */ /* 0x000fe20000410000 */
[----:B------:R-:W-:Y:S01]  /*12ec0*/  FMUL.FTZ R51, R100, R155 ;  /* 0x0000009b64337220 */ /* 0x000fe20000410000 */
[----:B------:R-:W-:Y:S01]  /*12ed0*/  IMAD.MOV.U32 R139, RZ, RZ, R67 ;  /* 0x000000ffff8b7224 */ /* 0x000fe200078e0043 */
[C---:B------:R-:W-:Y:S02]  /*12ee0*/  HMMA.16816.F32 R8, R180.reuse, R20, R8 ;  /* 0x00000014b408723c */ /* 0x040fe40000001808 */
[----:B------:R3:W-:Y:S01]  /*12ef0*/  MUFU.EX2 R137, R60 ;  /* 0x0000003c00897308 */ /* 0x0007e20000000800 */
[----:B------:R-:W-:Y:S01]  /*12f00*/  LDSM.16.MT88.4 R128, [R224+0xa400] ;  /* 0x00a40000e080783b */ /* 0x000fe20000004200 */
[----:B------:R-:W-:Y:S01]  /*12f10*/  FMUL.FTZ R15, R0, R123 ;  /* 0x0000007b000f7220 */ /* 0x000fe20000410000 */
[----:B------:R-:W-:Y:S01]  /*12f20*/  FMUL.FTZ R67, R100, R171 ;  /* 0x000000ab64437220 */ /* 0x000fe20000410000 */
[----:B------:R-:W-:Y:S01]  /*12f30*/  FMUL.FTZ R56, R2, R160 ;  /* 0x000000a002387220 */ /* 0x000fe20000410000 */
[C---:B------:R-:W-:Y:S01]  /*12f40*/  FMUL.FTZ R20, R101.reuse, R132 ;  /* 0x0000008465147220 */ /* 0x040fe20000410000 */
[C---:B------:R-:W-:Y:S03]  /*12f50*/  FMUL.FTZ R21, R101.reuse, R133 ;  /* 0x0000008565157220 */ /* 0x040fe60000410000 */
[-C--:B------:R-:W-:Y:S03]  /*12f60*/  HMMA.16816.F32 R12, R180, R22.reuse, R12 ;  /* 0x00000016b40c723c */ /* 0x080fe6000000180c */
[----:B-1----:R-:W-:Y:S01]  /*12f70*/  FFMA.FTZ R3, R200, UR4, -R110 ;  /* 0x00000004c8037c23 */ /* 0x002fe2000801086e */
[----:B------:R-:W-:Y:S02]  /*12f80*/  IMAD.MOV.U32 R200, RZ, RZ, R64 ;  /* 0x000000ffffc87224 */ /* 0x000fe400078e0040 */
[C---:B------:R-:W-:Y:S01]  /*12f90*/  FMUL.FTZ R64, R101.reuse, R168 ;  /* 0x000000a865407220 */ /* 0x040fe20000410000 */
[C---:B------:R-:W-:Y:S01]  /*12fa0*/  HMMA.16816.F32 R16, R176.reuse, R22, R16 ;  /* 0x00000016b010723c */ /* 0x040fe20000001810 */
[----:B------:R1:W-:Y:S03]  /*12fb0*/  MUFU.EX2 R58, R3 ;  /* 0x00000003003a7308 */ /* 0x0003e60000000800 */
[C---:B------:R-:W-:Y:S01]  /*12fc0*/  FMUL.FTZ R43, R0.reuse, R147 ;  /* 0x00000093002b7220 */ /* 0x040fe20000410000 */
[----:B------:R-:W-:Y:S02]  /*12fd0*/  FMUL.FTZ R42, R0, R146 ;  /* 0x00000092002a7220 */ /* 0x000fe40000410000 */
[C---:B------:R-:W-:Y:S01]  /*12fe0*/  FMUL.FTZ R22, R100.reuse, R134 ;  /* 0x0000008664167220 */ /* 0x040fe20000410000 */
[----:B------:R-:W-:Y:S03]  /*12ff0*/  FMUL.FTZ R23, R100, R135 ;  /* 0x0000008764177220 */ /* 0x000fe60000410000 */
[C---:B------:R-:W-:Y:S01]  /*13000*/  FMUL.FTZ R57, R2.reuse, R161 ;  /* 0x000000a102397220 */ /* 0x040fe20000410000 */
[----:B---3--:R-:W-:Y:S01]  /*13010*/  FMUL.FTZ R60, R2, R172 ;  /* 0x000000ac023c7220 */ /* 0x008fe20000410000 */
[----:B------:R-:W-:Y:S02]  /*13020*/  IMAD.MOV.U32 R172, RZ, RZ, R139 ;  /* 0x000000ffffac7224 */ /* 0x000fe400078e008b */
[----:B------:R-:W-:Y:S01]  /*13030*/  FMUL.FTZ R68, R101, R68 ;  /* 0x0000004465447220 */ /* 0x000fe20000410000 */
[-C--:B------:R-:W-:Y:S03]  /*13040*/  HMMA.16816.F32 R20, R176, R36.reuse, R20 ;  /* 0x00000024b014723c */ /* 0x080fe60000001814 */
[----:B-1----:R-:W-:Y:S01]  /*13050*/  FFMA.FTZ R3, R195, UR4, -R109 ;  /* 0x00000004c3037c23 */ /* 0x002fe2000801086d */
[----:B------:R-:W-:Y:S01]  /*13060*/  FMUL.FTZ R69, R101, R69 ;  /* 0x0000004565457220 */ /* 0x000fe20000410000 */
[----:B------:R-:W-:Y:S01]  /*13070*/  FMUL.FTZ R70, R100, R70 ;  /* 0x0000004664467220 */ /* 0x000fe20000410000 */
[C---:B------:R-:W-:Y:S01]  /*13080*/  HMMA.16816.F32 R24, R180.reuse, R36, R24 ;  /* 0x00000024b418723c */ /* 0x040fe20000001818 */
[----:B------:R1:W-:Y:S04]  /*13090*/  MUFU.EX2 R132, R3 ;  /* 0x0000000300847308 */ /* 0x0003e80000000800 */
[----:B------:R-:W-:Y:S01]  /*130a0*/  FMUL.FTZ R28, R2, R140 ;  /* 0x0000008c021c7220 */ /* 0x000fe20000410000 */
[----:B------:R-:W-:Y:S01]  /*130b0*/  FMUL.FTZ R30, R0, R142 ;  /* 0x0000008e001e7220 */ /* 0x000fe20000410000 */
[----:B------:R-:W-:Y:S01]  /*130c0*/  FFMA.FTZ R36, R197, UR4, -R110 ;  /* 0x00000004c5247c23 */ /* 0x000fe2000801086e */
[C---:B------:R-:W-:Y:S03]  /*130d0*/  FMUL.FTZ R37, R101.reuse, R149 ;  /* 0x0000009565257220 */ /* 0x040fe60000410000 */
[----:B------:R3:W4:Y:S01]  /*130e0*/  MUFU.EX2 R59, R36 ;  /* 0x00000024003b7308 */ /* 0x0007220000000800 */
[----:B------:R-:W-:Y:S01]  /*130f0*/  MOV R149, R106 ;  /* 0x0000006a00957202 */ /* 0x000fe20000000f00 */
[----:B------:R-:W-:Y:S01]  /*13100*/  FFMA.FTZ R106, R204, UR4, -R111 ;  /* 0x00000004cc6a7c23 */ /* 0x000fe2000801086f */
[----:B------:R-:W-:Y:S01]  /*13110*/  FMUL.FTZ R31, R0, R143 ;  /* 0x0000008f001f7220 */ /* 0x000fe20000410000 */
[----:B------:R-:W-:Y:S01]  /*13120*/  MOV R140, R193 ;  /* 0x000000c1008c7202 */ /* 0x000fe20000000f00 */
[----:B------:R-:W-:Y:S01]  /*13130*/  FMUL.FTZ R71, R100, R71 ;  /* 0x0000004764477220 */ /* 0x000fe20000410000 */
[----:B------:R-:W-:Y:S01]  /*13140*/  FMUL.FTZ R72, R2, R72 ;  /* 0x0000004802487220 */ /* 0x000fe20000410000 */
[----:B-1----:R-:W-:Y:S03]  /*13150*/  FFMA.FTZ R3, R198, UR4, -R109 ;  /* 0x00000004c6037c23 */ /* 0x002fe6000801086d */
[----:B------:R1:W-:Y:S01]  /*13160*/  MUFU.EX2 R160, R106 ;  /* 0x0000006a00a07308 */ /* 0x0003e20000000800 */
[----:B------:R-:W-:Y:S01]  /*13170*/  FMUL.FTZ R73, R2, R73 ;  /* 0x0000004902497220 */ /* 0x000fe20000410000 */
[-C--:B------:R-:W-:Y:S03]  /*13180*/  HMMA.16816.F32 R28, R180, R38.reuse, R28 ;  /* 0x00000026b41c723c */ /* 0x080fe6000000181c */
[C---:B------:R-:W-:Y:S01]  /*13190*/  FMUL.FTZ R74, R0.reuse, R74 ;  /* 0x0000004a004a7220 */ /* 0x040fe20000410000 */
[----:B------:R-:W-:Y:S01]  /*131a0*/  FMUL.FTZ R75, R0, R75 ;  /* 0x0000004b004b7220 */ /* 0x000fe20000410000 */
[----:B------:R-:W-:Y:S01]  /*131b0*/  FMUL.FTZ R76, R2, R76 ;  /* 0x0000004c024c7220 */ /* 0x000fe20000410000 */
[C---:B------:R-:W-:Y:S02]  /*131c0*/  HMMA.16816.F32 R32, R176.reuse, R38, R32 ;  /* 0x00000026b020723c */ /* 0x040fe40000001820 */
[----:B------:R5:W-:Y:S03]  /*131d0*/  MUFU.EX2 R141, R3 ;  /* 0x00000003008d7308 */ /* 0x000be60000000800 */
[----:B---3--:R-:W-:Y:S01]  /*131e0*/  FMUL.FTZ R36, R101, R148 ;  /* 0x0000009465247220 */ /* 0x008fe20000410000 */
[----:B------:R-:W-:Y:S01]  /*131f0*/  MOV R148, R63 ;  /* 0x0000003f00947202 */ /* 0x000fe20000000f00 */
[C---:B------:R-:W-:Y:S01]  /*13200*/  FMUL.FTZ R63, R0.reuse, R175 ;  /* 0x000000af003f7220 */ /* 0x040fe20000410000 */
[----:B----4-:R-:W-:Y:S03]  /*13210*/  MOV R146, R59 ;  /* 0x0000003b00927202 */ /* 0x010fe60000000f00 */
[----:B------:R-:W-:Y:S01]  /*13220*/  FMUL.FTZ R59, R0, R163 ;  /* 0x000000a3003b7220 */ /* 0x000fe20000410000 */
[----:B-1----:R-:W-:Y:S01]  /*13230*/  FFMA.FTZ R106, R211, UR4, -R184 ;  /* 0x00000004d36a7c23 */ /* 0x002fe200080108b8 */
[C---:B------:R-:W-:Y:S01]  /*13240*/  FMUL.FTZ R38, R100.reuse, R150 ;  /* 0x0000009664267220 */ /* 0x040fe20000410000 */
[----:B------:R-:W-:Y:S01]  /*13250*/  MOV R150, R191 ;  /* 0x000000bf00967202 */ /* 0x000fe20000000f00 */
[----:B------:R-:W-:Y:S01]  /*13260*/  FMUL.FTZ R39, R100, R151 ;  /* 0x0000009764277220 */ /* 0x000fe20000410000 */
[----:B------:R-:W-:Y:S01]  /*13270*/  MOV R151, R190 ;  /* 0x000000be00977202 */ /* 0x000fe20000000f00 */
[C---:B------:R-:W-:Y:S01]  /*13280*/  FMUL.FTZ R40, R2.reuse, R144 ;  /* 0x0000009002287220 */ /* 0x040fe20000410000 */
[----:B-----5:R-:W-:Y:S01]  /*13290*/  FFMA.FTZ R3, R199, UR4, -R110 ;  /* 0x00000004c7037c23 */ /* 0x020fe2000801086e */
[C---:B------:R-:W-:Y:S01]  /*132a0*/  FMUL.FTZ R41, R2.reuse, R145 ;  /* 0x0000009102297220 */ /* 0x040fe20000410000 */
[----:B------:R-:W-:Y:S01]  /*132b0*/  MUFU.EX2 R135, R106 ;  /* 0x0000006a00877308 */ /* 0x000fe20000000800 */
[C---:B------:R-:W-:Y:S01]  /*132c0*/  FMUL.FTZ R77, R2.reuse, R77 ;  /* 0x0000004d024d7220 */ /* 0x040fe20000410000 */
[-C--:B------:R-:W-:Y:S03]  /*132d0*/  HMMA.16816.F32 R36, R176, R52.reuse, R36 ;  /* 0x00000034b024723c */ /* 0x080fe60000001824 */
[C---:B------:R-:W-:Y:S01]  /*132e0*/  FMUL.FTZ R44, R2.reuse, R156 ;  /* 0x0000009c022c7220 */ /* 0x040fe20000410000 */
[----:B------:R-:W-:Y:S01]  /*132f0*/  FMUL.FTZ R45, R2, R157 ;  /* 0x0000009d022d7220 */ /* 0x000fe20000410000 */
[C---:B------:R-:W-:Y:S01]  /*13300*/  FMUL.FTZ R46, R0.reuse, R158 ;  /* 0x0000009e002e7220 */ /* 0x040fe20000410000 */
[C---:B------:R-:W-:Y:S02]  /*13310*/  HMMA.16816.F32 R40, R180.reuse, R52, R40 ;  /* 0x00000034b428723c */ /* 0x040fe40000001828 */
[----:B------:R1:W-:Y:S03]  /*13320*/  MUFU.EX2 R133, R3 ;  /* 0x0000000300857308 */ /* 0x0003e60000000800 */
[----:B------:R-:W-:Y:S01]  /*13330*/  FMUL.FTZ R47, R0, R159 ;  /* 0x0000009f002f7220 */ /* 0x000fe20000410000 */
[----:B------:R-:W-:Y:S01]  /*13340*/  MOV R157, R65 ;  /* 0x00000041009d7202 */ /* 0x000fe20000000f00 */
[C---:B------:R-:W-:Y:S01]  /*13350*/  FMUL.FTZ R65, R101.reuse, R169 ;  /* 0x000000a965417220 */ /* 0x040fe20000410000 */
[C---:B------:R-:W-:Y:S03]  /*13360*/  FMUL.FTZ R52, R101.reuse, R164 ;  /* 0x000000a465347220 */ /* 0x040fe60000410000 */
[C---:B------:R-:W-:Y:S01]  /*13370*/  FMUL.FTZ R53, R101.reuse, R165 ;  /* 0x000000a565357220 */ /* 0x040fe20000410000 */
[-C--:B------:R-:W-:Y:S03]  /*13380*/  HMMA.16816.F32 R44, R180, R54.reuse, R44 ;  /* 0x00000036b42c723c */ /* 0x080fe6000000182c */
[----:B------:R-:W-:Y:S01]  /*13390*/  MOV R156, R66 ;  /* 0x00000042009c7202 */ /* 0x000fe20000000f00 */
[----:B------:R-:W-:Y:S01]  /*133a0*/  FMUL.FTZ R66, R100, R170 ;  /* 0x000000aa64427220 */ /* 0x000fe20000410000 */
[----:B------:R-:W-:Y:S01]  /*133b0*/  FMUL.FTZ R78, R0, R78 ;  /* 0x0000004e004e7220 */ /* 0x000fe20000410000 */
[C---:B------:R-:W-:Y:S01]  /*133c0*/  HMMA.16816.F32 R48, R176.reuse, R54, R48 ;  /* 0x00000036b030723c */ /* 0x040fe20000001830 */
[----:B------:R-:W-:Y:S04]  /*133d0*/  LDSM.16.MT88.4 R168, [R226+0xac00] ;  /* 0x00ac0000e2a8783b */ /* 0x000fe80000004200 */
[--C-:B-1----:R-:W-:Y:S01]  /*133e0*/  FFMA.FTZ R3, R202, UR4, -R111.reuse ;  /* 0x00000004ca037c23 */ /* 0x102fe2000801086f */
[----:B------:R-:W-:Y:S01]  /*133f0*/  MOV R161, R58 ;  /* 0x0000003a00a17202 */ /* 0x000fe20000000f00 */
[C---:B------:R-:W-:Y:S01]  /*13400*/  FMUL.FTZ R54, R100.reuse, R166 ;  /* 0x000000a664367220 */ /* 0x040fe20000410000 */
[----:B------:R-:W-:Y:S01]  /*13410*/  FMUL.FTZ R55, R100, R167 ;  /* 0x000000a764377220 */ /* 0x000fe20000410000 */
[----:B------:R1:W-:Y:S02]  /*13420*/  MUFU.EX2 R147, R3 ;  /* 0x0000000300937308 */ /* 0x0003e40000000800 */
[C---:B------:R-:W-:Y:S01]  /*13430*/  FMUL.FTZ R58, R0.reuse, R162 ;  /* 0x000000a2003a7220 */ /* 0x040fe20000410000 */
[C---:B------:R-:W-:Y:S01]  /*13440*/  FMUL.FTZ R79, R0.reuse, R79 ;  /* 0x0000004f004f7220 */ /* 0x040fe20000410000 */
[C---:B------:R-:W-:Y:S01]  /*13450*/  FMUL.FTZ R80, R101.reuse, R80 ;  /* 0x0000005065507220 */ /* 0x040fe20000410000 */
[----:B------:R-:W-:Y:S01]  /*13460*/  FMUL.FTZ R81, R101, R81 ;  /* 0x0000005165517220 */ /* 0x000fe20000410000 */
[-C--:B--2---:R-:W-:Y:S03]  /*13470*/  HMMA.16816.F32 R52, R176, R112.reuse, R52 ;  /* 0x00000070b034723c */ /* 0x084fe60000001834 */
[----:B------:R-:W-:Y:S01]  /*13480*/  MOV R144, R62 ;  /* 0x0000003e00907202 */ /* 0x000fe20000000f00 */
[----:B------:R-:W-:Y:S01]  /*13490*/  FMUL.FTZ R62, R0, R174 ;  /* 0x000000ae003e7220 */ /* 0x000fe20000410000 */
[----:B------:R-:W-:Y:S01]  /*134a0*/  MOV R145, R61 ;  /* 0x0000003d00917202 */ /* 0x000fe20000000f00 */
[C---:B------:R-:W-:Y:S05]  /*134b0*/  HMMA.16816.F32 R56, R180.reuse, R112, R56 ;  /* 0x00000070b438723c */ /* 0x040fea0000001838 */
[----:B-1----:R-:W-:Y:S01]  /*134c0*/  FFMA.FTZ R3, R203, UR4, -R111 ;  /* 0x00000004cb037c23 */ /* 0x002fe2000801086f */
[----:B------:R-:W-:Y:S01]  /*134d0*/  FMUL.FTZ R61, R2, R173 ;  /* 0x000000ad023d7220 */ /* 0x000fe20000410000 */
[----:B------:R-:W-:Y:S01]  /*134e0*/  MOV R173, R138 ;  /* 0x0000008a00ad7202 */ /* 0x000fe20000000f00 */
[C---:B------:R-:W-:Y:S01]  /*134f0*/  FMUL.FTZ R82, R100.reuse, R82 ;  /* 0x0000005264527220 */ /* 0x040fe20000410000 */
[----:B------:R1:W-:Y:S02]  /*13500*/  MUFU.EX2 R134, R3 ;  /* 0x0000000300867308 */ /* 0x0003e40000000800 */
[C---:B------:R-:W-:Y:S01]  /*13510*/  FMUL.FTZ R83, R100.reuse, R83 ;  /* 0x0000005364537220 */ /* 0x040fe20000410000 */
[----:B------:R-:W-:Y:S01]  /*13520*/  MOV R162, R122 ;  /* 0x0000007a00a27202 */ /* 0x000fe20000000f00 */
[-C--:B------:R-:W-:Y:S03]  /*13530*/  HMMA.16816.F32 R60, R180, R114.reuse, R60 ;  /* 0x00000072b43c723c */ /* 0x080fe6000000183c */
[----:B------:R-:W-:Y:S02]  /*13540*/  IMAD.MOV.U32 R142, RZ, RZ, R121 ;  /* 0x000000ffff8e7224 */ /* 0x000fe400078e0079 */
[C---:B------:R-:W-:Y:S01]  /*13550*/  FMUL.FTZ R84, R101.reuse, R84 ;  /* 0x0000005465547220 */ /* 0x040fe20000410000 */
[----:B------:R-:W-:Y:S01]  /*13560*/  FMUL.FTZ R85, R101, R85 ;  /* 0x0000005565557220 */ /* 0x000fe20000410000 */
[C---:B------:R-:W-:Y:S01]  /*13570*/  HMMA.16816.F32 R64, R176.reuse, R114, R64 ;  /* 0x00000072b040723c */ /* 0x040fe20000001840 */
[----:B------:R-:W2:Y:S03]  /*13580*/  LDSM.16.MT88.4 R112, [R226+0xb000] ;  /* 0x00b00000e270783b */ /* 0x000ea60000004200 */
[C---:B------:R-:W-:Y:S02]  /*13590*/  FMUL.FTZ R86, R100.reuse, R86 ;  /* 0x0000005664567220 */ /* 0x040fe40000410000 */
[-C--:B------:R-:W-:Y:S05]  /*135a0*/  HMMA.16816.F32 R68, R176, R116.reuse, R68 ;  /* 0x00000074b044723c */ /* 0x080fea0000001844 */
[----:B-1----:R-:W-:Y:S01]  /*135b0*/  FFMA.FTZ R3, R205, UR4, -R111 ;  /* 0x00000004cd037c23 */ /* 0x002fe2000801086f */
[C---:B------:R-:W-:Y:S03]  /*135c0*/  HMMA.16816.F32 R72, R180.reuse, R116, R72 ;  /* 0x00000074b448723c */ /* 0x040fe60000001848 */
[----:B------:R1:W3:Y:S02]  /*135d0*/  MUFU.EX2 R175, R3 ;  /* 0x0000000300af7308 */ /* 0x0002e40000000800 */
[----:B------:R-:W-:Y:S01]  /*135e0*/  FMUL.FTZ R87, R100, R87 ;  /* 0x0000005764577220 */ /* 0x000fe20000410000 */
[-C--:B------:R-:W-:Y:S05]  /*135f0*/  HMMA.16816.F32 R76, R180, R118.reuse, R76 ;  /* 0x00000076b44c723c */ /* 0x080fea000000184c */
[C---:B------:R-:W-:Y:S01]  /*13600*/  FMUL.FTZ R88, R2.reuse, R88 ;  /* 0x0000005802587220 */ /* 0x040fe20000410000 */
[C---:B------:R-:W-:Y:S01]  /*13610*/  HMMA.16816.F32 R80, R176.reuse, R118, R80 ;  /* 0x00000076b050723c */ /* 0x040fe20000001850 */
[----:B------:R-:W4:Y:S04]  /*13620*/  LDSM.16.MT88.4 R116, [R224+0x9400] ;  /* 0x00940000e074783b */ /* 0x000f280000004200 */
[----:B------:R-:W-:Y:S01]  /*13630*/  FMUL.FTZ R89, R2, R89 ;  /* 0x0000005902597220 */ /* 0x000fe20000410000 */
[C---:B------:R-:W-:Y:S01]  /*13640*/  FMUL.FTZ R90, R0.reuse, R90 ;  /* 0x0000005a005a7220 */ /* 0x040fe20000410000 */
[----:B------:R-:W-:Y:S01]  /*13650*/  FMUL.FTZ R91, R0, R91 ;  /* 0x0000005b005b7220 */ /* 0x000fe20000410000 */
[--C-:B-1----:R-:W-:Y:S03]  /*13660*/  FFMA.FTZ R3, R212, UR4, -R184.reuse ;  /* 0x00000004d4037c23 */ /* 0x102fe600080108b8 */
[----:B---3--:R-:W-:Y:S01]  /*13670*/  F2FP.F16.F32.PACK_AB R122, R175, R134 ;  /* 0x00000086af7a723e */ /* 0x008fe200000000ff */
[----:B------:R1:W-:Y:S01]  /*13680*/  MUFU.EX2 R163, R3 ;  /* 0x0000000300a37308 */ /* 0x0003e20000000800 */
[C---:B------:R-:W-:Y:S01]  /*13690*/  FMUL.FTZ R92, R2.reuse, R92 ;  /* 0x0000005c025c7220 */ /* 0x040fe20000410000 */
[----:B------:R-:W-:Y:S01]  /*136a0*/  FMUL.FTZ R93, R2, R93 ;  /* 0x0000005d025d7220 */ /* 0x000fe20000410000 */
[C---:B------:R-:W-:Y:S01]  /*136b0*/  FMUL.FTZ R94, R0.reuse, R94 ;  /* 0x0000005e005e7220 */ /* 0x040fe20000410000 */
[----:B------:R-:W-:Y:S01]  /*136c0*/  FMUL.FTZ R95, R0, R95 ;  /* 0x0000005f005f7220 */ /* 0x000fe20000410000 */
[-C--:B--2---:R-:W-:Y:S03]  /*136d0*/  HMMA.16816.F32 R84, R176, R112.reuse, R84 ;  /* 0x00000070b054723c */ /* 0x084fe60000001854 */
[C---:B------:R-:W-:Y:S01]  /*136e0*/  FMUL.FTZ R96, R101.reuse, R96 ;  /* 0x0000006065607220 */ /* 0x040fe20000410000 */
[----:B------:R-:W-:Y:S01]  /*136f0*/  FMUL.FTZ R97, R101, R97 ;  /* 0x0000006165617220 */ /* 0x000fe20000410000 */
[C---:B------:R-:W-:Y:S01]  /*13700*/  FMUL.FTZ R98, R100.reuse, R98 ;  /* 0x0000006264627220 */ /* 0x040fe20000410000 */
[C---:B------:R-:W-:Y:S05]  /*13710*/  HMMA.16816.F32 R88, R180.reuse, R112, R88 ;  /* 0x00000070b458723c */ /* 0x040fea0000001858 */
[----:B------:R-:W-:Y:S01]  /*13720*/  FMUL.FTZ R99, R100, R99 ;  /* 0x0000006364637220 */ /* 0x000fe20000410000 */
[-C--:B------:R-:W-:Y:S05]  /*13730*/  HMMA.16816.F32 R92, R180, R114.reuse, R92 ;  /* 0x00000072b45c723c */ /* 0x080fea000000185c */
[--C-:B-1----:R-:W-:Y:S01]  /*13740*/  FFMA.FTZ R3, R215, UR4, -R184.reuse ;  /* 0x00000004d7037c23 */ /* 0x102fe200080108b8 */
[----:B------:R-:W-:Y:S03]  /*13750*/  HMMA.16816.F32 R96, R176, R114, R96 ;  /* 0x00000072b060723c */ /* 0x000fe60000001860 */
[----:B------:R1:W2:Y:S02]  /*13760*/  MUFU.EX2 R152, R3 ;  /* 0x0000000300987308 */ /* 0x0002a40000000800 */
[----:B------:R-:W-:Y:S02]  /*13770*/  F2FP.F16.F32.PACK_AB R112, R162, R145 ;  /* 0x00000091a270723e */ /* 0x000fe400000000ff */
[----:B------:R-:W-:Y:S04]  /*13780*/  F2FP.F16.F32.PACK_AB R114, R141, R132 ;  /* 0x000000848d72723e */ /* 0x000fe800000000ff */
[----:B------:R-:W-:Y:S02]  /*13790*/  F2FP.F16.F32.PACK_AB R115, R137, R133 ;  /* 0x000000858973723e */ /* 0x000fe400000000ff */
[----:B------:R-:W-:Y:S02]  /*137a0*/  F2FP.F16.F32.PACK_AB R113, R161, R146 ;  /* 0x00000092a171723e */ /* 0x000fe400000000ff */
[----:B------:R-:W-:Y:S02]  /*137b0*/  MOV R143, R120 ;  /* 0x00000078008f7202 */ /* 0x000fe40000000f00 */
[----:B------:R-:W-:Y:S02]  /*137c0*/  F2FP.F16.F32.PACK_AB R120, R160, R147 ;  /* 0x00000093a078723e */ /* 0x000fe400000000ff */
[----:B------:R-:W-:Y:S01]  /*137d0*/  MOV R174, R140 ;  /* 0x0000008c00ae7202 */ /* 0x000fe20000000f00 */
[-C--:B----4-:R-:W-:Y:S05]  /*137e0*/  HMMA.16816.F32 R4, R112, R116.reuse, R4 ;  /* 0x000000747004723c */ /* 0x090fea0000001804 */
[----:B-1----:R-:W-:Y:S01]  /*137f0*/  FFMA.FTZ R3, R220, UR4, -R184 ;  /* 0x00000004dc037c23 */ /* 0x002fe200080108b8 */
[----:B--2---:R-:W-:Y:S02]  /*13800*/  F2FP.F16.F32.PACK_AB R121, R152, R163 ;  /* 0x000000a39879723e */ /* 0x004fe400000000ff */
[----:B------:R-:W-:Y:S01]  /*13810*/  MOV R140, R185 ;  /* 0x000000b9008c7202 */ /* 0x000fe20000000f00 */
[----:B------:R1:W2:Y:S02]  /*13820*/  MUFU.EX2 R136, R3 ;  /* 0x0000000300887308 */ /* 0x0002a40000000800 */
[--C-:B-1----:R-:W-:Y:S01]  /*13830*/  FFMA.FTZ R3, R222, UR4, -R109.reuse ;  /* 0x00000004de037c23 */ /* 0x102fe2000801086d */
[----:B--2---:R-:W-:Y:S02]  /*13840*/  F2FP.F16.F32.PACK_AB R123, R136, R135 ;  /* 0x00000087887b723e */ /* 0x004fe400000000ff */
[----:B------:R-:W-:Y:S05]  /*13850*/  MOV R222, R136 ;  /* 0x0000008800de7202 */ /* 0x000fea0000000f00 */
[----:B------:R1:W-:Y:S01]  /*13860*/  MUFU.EX2 R215, R3 ;  /* 0x0000000300d77308 */ /* 0x0003e20000000800 */
[C---:B------:R-:W-:Y:S06]  /*13870*/  HMMA.16816.F32 R8, R120.reuse, R116, R8 ;  /* 0x000000747808723c */ /* 0x040fec0000001808 */
[-C--:B------:R-:W-:Y:S06]  /*13880*/  HMMA.16816.F32 R12, R120, R118.reuse, R12 ;  /* 0x00000076780c723c */ /* 0x080fec000000180c */
[C---:B------:R-:W-:Y:S01]  /*13890*/  HMMA.16816.F32 R16, R112.reuse, R118, R16 ;  /* 0x000000767010723c */ /* 0x040fe20000001810 */
[----:B------:R-:W2:Y:S04]  /*138a0*/  LDSM.16.MT88.4 R116, [R226+0xa400] ;  /* 0x00a40000e274783b */ /* 0x000ea80000004200 */
[----:B-1----:R-:W-:Y:S01]  /*138b0*/  FFMA.FTZ R3, R221, UR4, -R109 ;  /* 0x00000004dd037c23 */ /* 0x002fe2000801086d */
[-C--:B------:R-:W-:Y:S03]  /*138c0*/  HMMA.16816.F32 R20, R112, R124.reuse, R20 ;  /* 0x0000007c7014723c */ /* 0x080fe60000001814 */
[----:B------:R1:W3:Y:S02]  /*138d0*/  MUFU.EX2 R220, R3 ;  /* 0x0000000300dc7308 */ /* 0x0002e40000000800 */
[----:B------:R-:W-:Y:S01]  /*138e0*/  MOV R221, R137 ;  /* 0x0000008900dd7202 */ /* 0x000fe20000000f00 */
[C---:B------:R-:W-:Y:S01]  /*138f0*/  HMMA.16816.F32 R24, R120.reuse, R124, R24 ;  /* 0x0000007c7818723c */ /* 0x040fe20000001818 */
[----:B------:R-:W-:Y:S05]  /*13900*/  LDSM.16.MT88.4 R136, [R226+0x9c00] ;  /* 0x009c0000e288783b */ /* 0x000fea0000004200 */
[-C--:B------:R-:W-:Y:S06]  /*13910*/  HMMA.16816.F32 R28, R120, R126.reuse, R28 ;  /* 0x0000007e781c723c */ /* 0x080fec000000181c */
[C---:B------:R-:W-:Y:S01]  /*13920*/  HMMA.16816.F32 R32, R112.reuse, R126, R32 ;  /* 0x0000007e7020723c */ /* 0x040fe20000001820 */
[----:B------:R-:W4:Y:S04]  /*13930*/  LDSM.16.MT88.4 R124, [R224+0xb400] ;  /* 0x00b40000e07c783b */ /* 0x000f280000004200 */
[--C-:B-1----:R-:W-:Y:S01]  /*13940*/  FFMA.FTZ R3, R223, UR4, -R110.reuse ;  /* 0x00000004df037c23 */ /* 0x102fe2000801086e */
[-C--:B------:R-:W-:Y:S03]  /*13950*/  HMMA.16816.F32 R36, R112, R128.reuse, R36 ;  /* 0x000000807024723c */ /* 0x080fe60000001824 */
[----:B------:R1:W-:Y:S02]  /*13960*/  MUFU.EX2 R204, R3 ;  /* 0x0000000300cc7308 */ /* 0x0003e40000000800 */
[----:B------:R-:W-:Y:S01]  /*13970*/  IMAD.MOV.U32 R223, RZ, RZ, R141 ;  /* 0x000000ffffdf7224 */ /* 0x000fe200078e008d */
[C---:B------:R-:W-:Y:S06]  /*13980*/  HMMA.16816.F32 R40, R120.reuse, R128, R40 ;  /* 0x000000807828723c */ /* 0x040fec0000001828 */
[-C--:B------:R-:W-:Y:S06]  /*13990*/  HMMA.16816.F32 R44, R120, R130.reuse, R44 ;  /* 0x00000082782c723c */ /* 0x080fec000000182c */
[C---:B------:R-:W-:Y:S01]  /*139a0*/  HMMA.16816.F32 R48, R112.reuse, R130, R48 ;  /* 0x000000827030723c */ /* 0x040fe20000001830 */
[----:B------:R-:W5:Y:S04]  /*139b0*/  LDSM.16.MT88.4 R128, [R226+0xb400] ;  /* 0x00b40000e280783b */ /* 0x000f680000004200 */
[--C-:B-1----:R-:W-:Y:S01]  /*139c0*/  FFMA.FTZ R3, R240, UR4, -R110.reuse ;  /* 0x00000004f0037c23 */ /* 0x102fe2000801086e */
[-C--:B--2---:R-:W-:Y:S03]  /*139d0*/  HMMA.16816.F32 R52, R112, R116.reuse, R52 ;  /* 0x000000747034723c */ /* 0x084fe60000001834 */
[----:B------:R1:W2:Y:S02]  /*139e0*/  MUFU.EX2 R211, R3 ;  /* 0x0000000300d37308 */ /* 0x0002a40000000800 */
[----:B------:R-:W-:Y:S01]  /*139f0*/  MOV R240, R135 ;  /* 0x0000008700f07202 */ /* 0x000fe20000000f00 */
[C---:B------:R-:W-:Y:S06]  /*13a00*/  HMMA.16816.F32 R56, R120.reuse, R116, R56 ;  /* 0x000000747838723c */ /* 0x040fec0000001838 */
[-C--:B------:R-:W-:Y:S06]  /*13a10*/  HMMA.16816.F32 R60, R120, R118.reuse, R60 ;  /* 0x00000076783c723c */ /* 0x080fec000000183c */
[C---:B------:R-:W-:Y:S01]  /*13a20*/  HMMA.16816.F32 R64, R112.reuse, R118, R64 ;  /* 0x000000767040723c */ /* 0x040fe20000001840 */
[----:B------:R-:W2:Y:S04]  /*13a30*/  LDSM.16.MT88.4 R116, [R224+0x9800] ;  /* 0x00980000e074783b */ /* 0x000ea80000004200 */
        /* <DEDUP_REMOVED lines=8> */
[----:B-1----:R-:W-:Y:S01]  /*13ac0*/  FFMA.FTZ R3, R241, UR4, -R109 ;  /* 0x00000004f1037c23 */ /* 0x002fe2000801086d */
[-C--:B-----5:R-:W-:Y:S03]  /*13ad0*/  HMMA.16816.F32 R84, R112, R128.reuse, R84 ;  /* 0x000000807054723c */ /* 0x0a0fe60000001854 */
[----:B------:R1:W5:Y:S02]  /*13ae0*/  MUFU.EX2 R212, R3 ;  /* 0x0000000300d47308 */ /* 0x0003640000000800 */
[----:B------:R-:W-:Y:S01]  /*13af0*/  MOV R241, R133 ;  /* 0x0000008500f17202 */ /* 0x000fe20000000f00 */
[C---:B------:R-:W-:Y:S06]  /*13b00*/  HMMA.16816.F32 R88, R120.reuse, R128, R88 ;  /* 0x000000807858723c */ /* 0x040fec0000001858 */
[-C--:B------:R-:W-:Y:S06]  /*13b10*/  HMMA.16816.F32 R92, R120, R130.reuse, R92 ;  /* 0x00000082785c723c */ /* 0x080fec000000185c */
[----:B------:R-:W-:Y:S01]  /*13b20*/  HMMA.16816.F32 R96, R112, R130, R96 ;  /* 0x000000827060723c */ /* 0x000fe20000001860 */
[----:B------:R-:W4:Y:S04]  /*13b30*/  LDSM.16.MT88.4 R128, [R224+0xa800] ;  /* 0x00a80000e080783b */ /* 0x000f280000004200 */
[--C-:B-1----:R-:W-:Y:S01]  /*13b40*/  FFMA.FTZ R3, R242, UR4, -R110.reuse ;  /* 0x00000004f2037c23 */ /* 0x102fe2000801086e */
[----:B------:R-:W-:Y:S02]  /*13b50*/  MOV R242, R132 ;  /* 0x0000008400f27202 */ /* 0x000fe40000000f00 */
[----:B---3--:R-:W-:Y:S01]  /*13b60*/  F2FP.F16.F32.PACK_AB R112, R220, R215 ;  /* 0x000000d7dc70723e */ /* 0x008fe200000000ff */
[----:B------:R1:W-:Y:S01]  /*13b70*/  MUFU.EX2 R202, R3 ;  /* 0x0000000300ca7308 */ /* 0x0003e20000000800 */
[----:B------:R-:W-:Y:S01]  /*13b80*/  LDSM.16.MT88.4 R132, [R224+0x9c00] ;  /* 0x009c0000e084783b */ /* 0x000fe20000004200 */
[----:B--2---:R-:W-:Y:S02]  /*13b90*/  F2FP.F16.F32.PACK_AB R113, R211, R204 ;  /* 0x000000ccd371723e */ /* 0x004fe400000000ff */
[----:B-----5:R-:W-:Y:S01]  /*13ba0*/  F2FP.F16.F32.PACK_AB R114, R212, R205 ;  /* 0x000000cdd472723e */ /* 0x020fe200000000ff */
[----:B-1----:R-:W-:Y:S01]  /*13bb0*/  FFMA.FTZ R3, R243, UR4, -R110 ;  /* 0x00000004f3037c23 */ /* 0x002fe2000801086e */
[----:B------:R-:W-:Y:S04]  /*13bc0*/  MOV R243, R107 ;  /* 0x0000006b00f37202 */ /* 0x000fe80000000f00 */
[----:B------:R1:W2:Y:S02]  /*13bd0*/  MUFU.EX2 R203, R3 ;  /* 0x0000000300cb7308 */ /* 0x0002a40000000800 */
[--C-:B-1----:R-:W-:Y:S01]  /*13be0*/  FFMA.FTZ R3, R213, UR4, -R111.reuse ;  /* 0x00000004d5037c23 */ /* 0x102fe2000801086f */
[----:B--2---:R-:W-:Y:S02]  /*13bf0*/  F2FP.F16.F32.PACK_AB R115, R203, R202 ;  /* 0x000000cacb73723e */ /* 0x004fe400000000ff */
[----:B------:R-:W-:Y:S05]  /*13c00*/  MOV R213, R152 ;  /* 0x0000009800d57202 */ /* 0x000fea0000000f00 */
[----:B------:R1:W-:Y:S01]  /*13c10*/  MUFU.EX2 R196, R3 ;  /* 0x0000000300c47308 */ /* 0x0003e20000000800 */
[----:B------:R-:W-:Y:S01]  /*13c20*/  LDSM.16.MT88.4 R152, [R224+0xac00] ;  /* 0x00ac0000e098783b */ /* 0x000fe20000004200 */
[-C--:B------:R-:W-:Y:S03]  /*13c30*/  HMMA.16816.F32 R4, R112, R116.reuse, R4 ;  /* 0x000000747004723c */ /* 0x080fe60000001804 */
[--C-:B-1----:R-:W-:Y:S01]  /*13c40*/  FFMA.FTZ R3, R214, UR4, -R111.reuse ;  /* 0x00000004d6037c23 */ /* 0x102fe2000801086f */
[----:B------:R-:W-:Y:S04]  /*13c50*/  MOV R214, R147 ;  /* 0x0000009300d67202 */ /* 0x000fe80000000f00 */
[----:B------:R1:W2:Y:S03]  /*13c60*/  MUFU.EX2 R194, R3 ;  /* 0x0000000300c27308 */ /* 0x0002a60000000800 */
[--C-:B-1----:R-:W-:Y:S01]  /*13c70*/  FFMA.FTZ R3, R210, UR4, -R111.reuse ;  /* 0x00000004d2037c23 */ /* 0x102fe2000801086f */
[----:B--2---:R-:W-:Y:S02]  /*13c80*/  F2FP.F16.F32.PACK_AB R120, R194, R196 ;  /* 0x000000c4c278723e */ /* 0x004fe400000000ff */
[----:B------:R-:W-:Y:S04]  /*13c90*/  MOV R210, R146 ;  /* 0x0000009200d27202 */ /* 0x000fe80000000f00 */
[----:B------:R1:W-:Y:S02]  /*13ca0*/  MUFU.EX2 R195, R3 ;  /* 0x0000000300c37308 */ /* 0x0003e40000000800 */
[----:B-1----:R-:W-:Y:S01]  /*13cb0*/  FFMA.FTZ R3, R209, UR4, -R111 ;  /* 0x00000004d1037c23 */ /* 0x002fe2000801086f */
[----:B------:R-:W-:Y:S07]  /*13cc0*/  MOV R209, R145 ;  /* 0x0000009100d17202 */ /* 0x000fee0000000f00 */
[----:B------:R1:W2:Y:S02]  /*13cd0*/  MUFU.EX2 R197, R3 ;  /* 0x0000000300c57308 */ /* 0x0002a40000000800 */
[--C-:B-1----:R-:W-:Y:S01]  /*13ce0*/  FFMA.FTZ R3, R216, UR4, -R184.reuse ;  /* 0x00000004d8037c23 */ /* 0x102fe200080108b8 */
[----:B--2---:R-:W-:Y:S02]  /*13cf0*/  F2FP.F16.F32.PACK_AB R122, R197, R195 ;  /* 0x000000c3c57a723e */ /* 0x004fe400000000ff */
[----:B------:R-:W-:Y:S05]  /*13d00*/  MOV R216, R144 ;  /* 0x0000009000d87202 */ /* 0x000fea0000000f00 */
[----:B------:R1:W-:Y:S02]  /*13d10*/  MUFU.EX2 R192, R3 ;  /* 0x0000000300c07308 */ /* 0x0003e40000000800 */
[--C-:B-1----:R-:W-:Y:S01]  /*13d20*/  FFMA.FTZ R3, R207, UR4, -R184.reuse ;  /* 0x00000004cf037c23 */ /* 0x102fe200080108b8 */
[----:B------:R-:W-:Y:S07]  /*13d30*/  MOV R207, R151 ;  /* 0x0000009700cf7202 */ /* 0x000fee0000000f00 */
[----:B------:R1:W2:Y:S02]  /*13d40*/  MUFU.EX2 R193, R3 ;  /* 0x0000000300c17308 */ /* 0x0002a40000000800 */
[--C-:B-1----:R-:W-:Y:S01]  /*13d50*/  FFMA.FTZ R3, R206, UR4, -R184.reuse ;  /* 0x00000004ce037c23 */ /* 0x102fe200080108b8 */
[----:B--2---:R-:W-:Y:S02]  /*13d60*/  F2FP.F16.F32.PACK_AB R121, R193, R192 ;  /* 0x000000c0c179723e */ /* 0x004fe400000000ff */
[----:B------:R-:W-:Y:S05]  /*13d70*/  MOV R206, R150 ;  /* 0x0000009600ce7202 */ /* 0x000fea0000000f00 */
[----:B------:R1:W-:Y:S02]  /*13d80*/  MUFU.EX2 R191, R3 ;  /* 0x0000000300bf7308 */ /* 0x0003e40000000800 */
[----:B-1----:R-:W-:Y:S01]  /*13d90*/  FFMA.FTZ R3, R208, UR4, -R184 ;  /* 0x00000004d0037c23 */ /* 0x002fe200080108b8 */
[----:B------:R-:W-:Y:S07]  /*13da0*/  IMAD.MOV.U32 R208, RZ, RZ, R149 ;  /* 0x000000ffffd07224 */ /* 0x000fee00078e0095 */
[----:B------:R1:W2:Y:S02]  /*13db0*/  MUFU.EX2 R190, R3 ;  /* 0x0000000300be7308 */ /* 0x0002a40000000800 */
[--C-:B-1----:R-:W-:Y:S01]  /*13dc0*/  FFMA.FTZ R3, R252, UR4, -R109.reuse ;  /* 0x00000004fc037c23 */ /* 0x102fe2000801086d */
[----:B--2---:R-:W-:Y:S02]  /*13dd0*/  F2FP.F16.F32.PACK_AB R123, R190, R191 ;  /* 0x000000bfbe7b723e */ /* 0x004fe400000000ff */
[----:B------:R-:W-:Y:S05]  /*13de0*/  MOV R252, R143 ;  /* 0x0000008f00fc7202 */ /* 0x000fea0000000f00 */
[----:B------:R1:W-:Y:S01]  /*13df0*/  MUFU.EX2 R201, R3 ;  /* 0x0000000300c97308 */ /* 0x0003e20000000800 */
[----:B------:R-:W-:Y:S02]  /*13e00*/  MOV R143, R142 ;  /* 0x0000008e008f7202 */ /* 0x000fe40000000f00 */
[----:B------:R-:W-:Y:S01]  /*13e10*/  MOV R142, R188 ;  /* 0x000000bc008e7202 */ /* 0x000fe20000000f00 */
        /* <DEDUP_REMOVED lines=10> */
[----:B------:R-:W3:Y:S04]  /*13ec0*/  LDSM.16.MT88.4 R124, [R224+0xb800] ;  /* 0x00b80000e07c783b */ /* 0x000ee80000004200 */
[--C-:B-1----:R-:W-:Y:S01]  /*13ed0*/  FFMA.FTZ R3, R157, UR4, -R110.reuse ;  /* 0x000000049d037c23 */ /* 0x102fe2000801086e */
[-C--:B------:R-:W-:Y:S03]  /*13ee0*/  HMMA.16816.F32 R36, R112, R128.reuse, R36 ;  /* 0x000000807024723c */ /* 0x080fe60000001824 */
[----:B------:R1:W-:Y:S03]  /*13ef0*/  MUFU.EX2 R199, R3 ;  /* 0x0000000300c77308 */ /* 0x0003e60000000800 */
[C---:B------:R-:W-:Y:S06]  /*13f00*/  HMMA.16816.F32 R40, R120.reuse, R128, R40 ;  /* 0x000000807828723c */ /* 0x040fec0000001828 */
[-C--:B------:R-:W-:Y:S06]  /*13f10*/  HMMA.16816.F32 R44, R120, R130.reuse, R44 ;  /* 0x00000082782c723c */ /* 0x080fec000000182c */
[C---:B------:R-:W-:Y:S01]  /*13f20*/  HMMA.16816.F32 R48, R112.reuse, R130, R48 ;  /* 0x000000827030723c */ /* 0x040fe20000001830 */
[----:B------:R-:W4:Y:S04]  /*13f30*/  LDSM.16.MT88.4 R128, [R226+0xb800] ;  /* 0x00b80000e280783b */ /* 0x000f280000004200 */
[--C-:B-1----:R-:W-:Y:S01]  /*13f40*/  FFMA.FTZ R3, R156, UR4, -R110.reuse ;  /* 0x000000049c037c23 */ /* 0x102fe2000801086e */
[-C--:B--2---:R-:W-:Y:S03]  /*13f50*/  HMMA.16816.F32 R52, R112, R116.reuse, R52 ;  /* 0x000000747034723c */ /* 0x084fe60000001834 */
[----:B------:R1:W2:Y:S03]  /*13f60*/  MUFU.EX2 R198, R3 ;  /* 0x0000000300c67308 */ /* 0x0002a60000000800 */
[C---:B------:R-:W-:Y:S06]  /*13f70*/  HMMA.16816.F32 R56, R120.reuse, R116, R56 ;  /* 0x000000747838723c */ /* 0x040fec0000001838 */
[-C--:B------:R-:W-:Y:S06]  /*13f80*/  HMMA.16816.F32 R60, R120, R118.reuse, R60 ;  /* 0x00000076783c723c */ /* 0x080fec000000183c */
[C---:B------:R-:W-:Y:S05]  /*13f90*/  HMMA.16816.F32 R64, R112.reuse, R118, R64 ;  /* 0x000000767040723c */ /* 0x040fea0000001840 */
[--C-:B-1----:R-:W-:Y:S01]  /*13fa0*/  FFMA.FTZ R3, R248, UR4, -R109.reuse ;  /* 0x00000004f8037c23 */ /* 0x102fe2000801086d */
[-C--:B---3--:R-:W-:Y:S05]  /*13fb0*/  HMMA.16816.F32 R68, R112, R124.reuse, R68 ;  /* 0x0000007c7044723c */ /* 0x088fea0000001844 */
[----:B------:R-:W-:Y:S01]  /*13fc0*/  MOV R248, R189 ;  /* 0x000000bd00f87202 */ /* 0x000fe20000000f00 */
[C---:B------:R-:W-:Y:S01]  /*13fd0*/  HMMA.16816.F32 R72, R120.reuse, R124, R72 ;  /* 0x0000007c7848723c */ /* 0x040fe20000001848 */
[----:B------:R1:W-:Y:S04]  /*13fe0*/  MUFU.EX2 R189, R3 ;  /* 0x0000000300bd7308 */ /* 0x0003e80000000800 */
[----:B------:R-:W-:Y:S01]  /*13ff0*/  FFMA.FTZ R109, R249, UR4, -R109 ;  /* 0x00000004f96d7c23 */ /* 0x000fe2000801086d */
[-C--:B------:R-:W-:Y:S05]  /*14000*/  HMMA.16816.F32 R76, R120, R126.reuse, R76 ;  /* 0x0000007e784c723c */ /* 0x080fea000000184c */
[----:B------:R2:W3:Y:S01]  /*14010*/  MUFU.EX2 R188, R109 ;  /* 0x0000006d00bc7308 */ /* 0x0004e20000000800 */
[----:B------:R-:W-:Y:S01]  /*14020*/  MOV R249, R186 ;  /* 0x000000ba00f97202 */ /* 0x000fe20000000f00 */
[C---:B------:R-:W-:Y:S06]  /*14030*/  HMMA.16816.F32 R80, R112.reuse, R126, R80 ;  /* 0x0000007e7050723c */ /* 0x040fec0000001850 */
[-C--:B----4-:R-:W-:Y:S05]  /*14040*/  HMMA.16816.F32 R84, R112, R128.reuse, R84 ;  /* 0x000000807054723c */ /* 0x090fea0000001854 */
[--C-:B-1----:R-:W-:Y:S01]  /*14050*/  FFMA.FTZ R3, R250, UR4, -R110.reuse ;  /* 0x00000004fa037c23 */ /* 0x102fe2000801086e */
[C---:B------:R-:W-:Y:S05]  /*14060*/  HMMA.16816.F32 R88, R120.reuse, R128, R88 ;  /* 0x000000807858723c */ /* 0x040fea0000001858 */
[----:B------:R-:W-:Y:S01]  /*14070*/  MOV R250, R187 ;  /* 0x000000bb00fa7202 */ /* 0x000fe20000000f00 */
[-C--:B------:R-:W-:Y:S01]  /*14080*/  HMMA.16816.F32 R92, R120, R130.reuse, R92 ;  /* 0x00000082785c723c */ /* 0x080fe2000000185c */
[----:B------:R1:W-:Y:S04]  /*14090*/  MUFU.EX2 R187, R3 ;  /* 0x0000000300bb7308 */ /* 0x0003e80000000800 */
[----:B------:R-:W-:Y:S01]  /*140a0*/  FFMA.FTZ R110, R251, UR4, -R110 ;  /* 0x00000004fb6e7c23 */ /* 0x000fe2000801086e */
[----:B------:R-:W-:Y:S01]  /*140b0*/  HMMA.16816.F32 R96, R112, R130, R96 ;  /* 0x000000827060723c */ /* 0x000fe20000001860 */
[----:B------:R-:W4:Y:S04]  /*140c0*/  LDL.LU R251, [R1+0x8] ;  /* 0x0000080001fb7983 */ /* 0x000f280000300800 */
[----:B------:R3:W-:Y:S01]  /*140d0*/  MUFU.EX2 R186, R110 ;  /* 0x0000006e00ba7308 */ /* 0x0007e20000000800 */
[----:B--2---:R-:W-:Y:S01]  /*140e0*/  F2FP.F16.F32.PACK_AB R109, R198, R199 ;  /* 0x000000c7c66d723e */ /* 0x004fe200000000ff */
[--C-:B-1----:R-:W-:Y:S01]  /*140f0*/  FFMA.FTZ R3, R217, UR4, -R111.reuse ;  /* 0x00000004d9037c23 */ /* 0x102fe2000801086f */
[----:B------:R-:W-:Y:S07]  /*14100*/  MOV R217, R148 ;  /* 0x0000009400d97202 */ /* 0x000fee0000000f00 */
[----:B------:R1:W-:Y:S01]  /*14110*/  MUFU.EX2 R183, R3 ;  /* 0x0000000300b77308 */ /* 0x0003e20000000800 */
[----:B---3--:R-:W-:Y:S01]  /*14120*/  F2FP.F16.F32.PACK_AB R110, R188, R189 ;  /* 0x000000bdbc6e723e */ /* 0x008fe200000000ff */
[--C-:B-1----:R-:W-:Y:S02]  /*14130*/  FFMA.FTZ R3, R244, UR4, -R111.reuse ;  /* 0x00000004f4037c23 */ /* 0x102fe4000801086f */
[----:B------:R-:W2:Y:S06]  /*14140*/  LDL.LU R244, [R1+0xc] ;  /* 0x00000c0001f47983 */ /* 0x000eac0000300800 */
[----:B------:R1:W3:Y:S02]  /*14150*/  MUFU.EX2 R185, R3 ;  /* 0x0000000300b97308 */ /* 0x0002e40000000800 */
[--C-:B-1----:R-:W-:Y:S01]  /*14160*/  FFMA.FTZ R3, R218, UR4, -R111.reuse ;  /* 0x00000004da037c23 */ /* 0x102fe2000801086f */
[----:B------:R-:W-:Y:S01]  /*14170*/  FFMA.FTZ R111, R246, UR4, -R111 ;  /* 0x00000004f66f7c23 */ /* 0x000fe2000801086f */
[----:B---3--:R-:W-:Y:S01]  /*14180*/  F2FP.F16.F32.PACK_AB R176, R185, R183 ;  /* 0x000000b7b9b0723e */ /* 0x008fe200000000ff */
[----:B------:R-:W3:Y:S05]  /*14190*/  LDL.LU R246, [R1+0x10] ;  /* 0x0000100001f67983 */ /* 0x000eea0000300800 */
[----:B------:R1:W-:Y:S01]  /*141a0*/  MUFU.EX2 R182, R3 ;  /* 0x0000000300b67308 */ /* 0x0003e20000000800 */
[----:B------:R-:W-:Y:S09]  /*141b0*/  MOV R218, R143 ;  /* 0x0000008f00da7202 */ /* 0x000ff20000000f00 */
[----:B------:R5:W5:Y:S01]  /*141c0*/  MUFU.EX2 R181, R111 ;  /* 0x0000006f00b57308 */ /* 0x000b620000000800 */
[--C-:B-1----:R-:W-:Y:S01]  /*141d0*/  FFMA.FTZ R3, R219, UR4, -R184.reuse ;  /* 0x00000004db037c23 */ /* 0x102fe200080108b8 */
[----:B------:R-:W-:Y:S08]  /*141e0*/  MOV R219, R142 ;  /* 0x0000008e00db7202 */ /* 0x000ff00000000f00 */
[----:B------:R1:W-:Y:S01]  /*141f0*/  MUFU.EX2 R107, R3 ;  /* 0x00000003006b7308 */ /* 0x0003e20000000800 */
[----:B-----5:R-:W-:Y:S02]  /*14200*/  F2FP.F16.F32.PACK_AB R111, R186, R187 ;  /* 0x000000bbba6f723e */ /* 0x020fe400000000ff */
[----:B------:R-:W-:Y:S01]  /*14210*/  F2FP.F16.F32.PACK_AB R178, R181, R182 ;  /* 0x000000b6b5b2723e */ /* 0x000fe200000000ff */
[--C-:B-1----:R-:W-:Y:S02]  /*14220*/  FFMA.FTZ R3, R245, UR4, -R184.reuse ;  /* 0x00000004f5037c23 */ /* 0x102fe400080108b8 */
[----:B------:R-:W5:Y:S04]  /*14230*/  LDL.LU R245, [R1+0x14] ;  /* 0x0000140001f57983 */ /* 0x000f680000300800 */
[----:B------:R1:W1:Y:S02]  /*14240*/  MUFU.EX2 R180, R3 ;  /* 0x0000000300b47308 */ /* 0x0002640000000800 */
[--C-:B-1----:R-:W-:Y:S01]  /*14250*/  FFMA.FTZ R3, R247, UR4, -R184.reuse ;  /* 0x00000004f7037c23 */ /* 0x102fe200080108b8 */
[----:B------:R-:W-:Y:S01]  /*14260*/  FFMA.FTZ R184, R108, UR4, -R184 ;  /* 0x000000046cb87c23 */ /* 0x000fe200080108b8 */
[----:B------:R-:W-:Y:S06]  /*14270*/  F2FP.F16.F32.PACK_AB R108, R200, R201 ;  /* 0x000000c9c86c723e */ /* 0x000fec00000000ff */
[----:B------:R-:W-:Y:S01]  /*14280*/  MUFU.EX2 R106, R3 ;  /* 0x00000003006a7308 */ /* 0x000fe20000000800 */
[----:B------:R-:W-:Y:S02]  /*14290*/  F2FP.F16.F32.PACK_AB R177, R180, R107 ;  /* 0x0000006bb4b1723e */ /* 0x000fe400000000ff */
[----:B------:R-:W-:Y:S01]  /*142a0*/  MOV R247, R140 ;  /* 0x0000008c00f77202 */ /* 0x000fe20000000f00 */
[-C--:B------:R-:W-:Y:S01]  /*142b0*/  HMMA.16816.F32 R116, R108, R132.reuse, R4 ;  /* 0x000000846c74723c */ /* 0x080fe20000001804 */
[----:B------:R-:W1:Y:S05]  /*142c0*/  LDSM.16.MT88.4 R4, [R224+0xbc00] ;  /* 0x00bc0000e004783b */ /* 0x000e6a0000004200 */
[----:B------:R-:W1:Y:S02]  /*142d0*/  MUFU.EX2 R184, R184 ;  /* 0x000000b800b87308 */ /* 0x000e640000000800 */
[----:B-1----:R-:W-:Y:S07]  /*142e0*/  F2FP.F16.F32.PACK_AB R179, R184, R106 ;  /* 0x0000006ab8b3723e */ /* 0x002fee00000000ff */
[C---:B------:R-:W-:Y:S01]  /*142f0*/  HMMA.16816.F32 R112, R176.reuse, R132, R8 ;  /* 0x00000084b070723c */ /* 0x040fe20000001808 */
[----:B------:R-:W1:Y:S05]  /*14300*/  LDSM.16.MT88.4 R8, [R226+0xbc00] ;  /* 0x00bc0000e208783b */ /* 0x000e6a0000004200 */
        /* <DEDUP_REMOVED lines=11> */
[----:B----4-:R-:W-:Y:S01]  /*143c0*/  FFMA.FTZ R3, R0, R251, R217 ;  /* 0x000000fb00037223 */ /* 0x010fe200000100d9 */
[----:B------:R-:W-:Y:S01]  /*143d0*/  MOV R251, R248 ;  /* 0x000000f800fb7202 */ /* 0x000fe20000000f00 */
[----:B------:R-:W-:Y:S01]  /*143e0*/  IMAD.MOV.U32 R217, RZ, RZ, R249 ;  /* 0x000000ffffd97224 */ /* 0x000fe200078e00f9 */
[----:B------:R-:W-:Y:S03]  /*143f0*/  MOV R249, R208 ;  /* 0x000000d000f97202 */ /* 0x000fe60000000f00 */
[----:B------:R-:W-:Y:S01]  /*14400*/  FADD.FTZ R3, R173, R3 ;  /* 0x00000003ad037221 */ /* 0x000fe20000010000 */
[----:B------:R-:W-:Y:S01]  /*14410*/  MOV R248, R207 ;  /* 0x000000cf00f87202 */ /* 0x000fe20000000f00 */
[----:B------:R-:W-:Y:S01]  /*14420*/  IMAD.MOV.U32 R207, RZ, RZ, R214 ;  /* 0x000000ffffcf7224 */ /* 0x000fe200078e00d6 */
[----:B------:R-:W-:Y:S01]  /*14430*/  MOV R208, R209 ;  /* 0x000000d100d07202 */ /* 0x000fe20000000f00 */
[----:B------:R-:W-:Y:S01]  /*14440*/  FADD.FTZ R3, R251, R3 ;  /* 0x00000003fb037221 */ /* 0x000fe20000010000 */
[----:B------:R-:W-:Y:S02]  /*14450*/  MOV R214, R160 ;  /* 0x000000a000d67202 */ /* 0x000fe40000000f00 */
[----:B------:R-:W-:Y:S01]  /*14460*/  MOV R209, R162 ;  /* 0x000000a200d17202 */ /* 0x000fe20000000f00 */
[----:B--2---:R-:W-:Y:S01]  /*14470*/  FFMA.FTZ R2, R2, R244, R218 ;  /* 0x000000f402027223 */ /* 0x004fe200000100da */
[----:B------:R-:W-:Y:S02]  /*14480*/  MOV R244, R250 ;  /* 0x000000fa00f47202 */ /* 0x000fe40000000f00 */
[----:B------:R-:W-:Y:S01]  /*14490*/  MOV R250, R252 ;  /* 0x000000fc00fa7202 */ /* 0x000fe20000000f00 */
[----:B------:R-:W-:Y:S01]  /*144a0*/  FADD.FTZ R2, R174, R2 ;  /* 0x00000002ae027221 */ /* 0x000fe20000010000 */
[----:B------:R-:W-:Y:S02]  /*144b0*/  MOV R252, R216 ;  /* 0x000000d800fc7202 */ /* 0x000fe40000000f00 */
[----:B------:R-:W-:Y:S01]  /*144c0*/  MOV R216, R163 ;  /* 0x000000a300d87202 */ /* 0x000fe20000000f00 */
[----:B------:R-:W-:Y:S01]  /*144d0*/  FADD.FTZ R2, R217, R2 ;  /* 0x00000002d9027221 */ /* 0x000fe20000010000 */
[----:B---3--:R-:W-:Y:S04]  /*144e0*/  FFMA.FTZ R100, R100, R246, R219 ;  /* 0x000000f664647223 */ /* 0x008fe800000100db */
[----:B------:R-:W-:Y:S01]  /*144f0*/  FADD.FTZ R0, R243, R100 ;  /* 0x00000064f3007221 */ /* 0x000fe20000010000 */
[----:B------:R-:W-:Y:S02]  /*14500*/  MOV R243, R242 ;  /* 0x000000f200f37202 */ /* 0x000fe40000000f00 */
[----:B------:R-:W-:Y:S01]  /*14510*/  MOV R242, R241 ;  /* 0x000000f100f27202 */ /* 0x000fe20000000f00 */
[----:B------:R-:W-:Y:S01]  /*14520*/  FADD.FTZ R0, R244, R0 ;  /* 0x00000000f4007221 */ /* 0x000fe20000010000 */
[----:B------:R-:W-:Y:S01]  /*14530*/  MOV R241, R239 ;  /* 0x000000ef00f17202 */ /* 0x000fe20000000f00 */
[----:B------:R-:W-:Y:S01]  /*14540*/  IMAD.MOV.U32 R239, RZ, RZ, R240 ;  /* 0x000000ffffef7224 */ /* 0x000fe200078e00f0 */
[----:B------:R-:W-:Y:S01]  /*14550*/  MOV R240, R223 ;  /* 0x000000df00f07202 */ /* 0x000fe20000000f00 */
[----:B------:R-:W-:Y:S01]  /*14560*/  FADD.FTZ R12, R249, R0 ;  /* 0x00000000f90c7221 */ /* 0x000fe20000010000 */
[----:B------:R-:W-:Y:S01]  /*14570*/  MOV R223, R221 ;  /* 0x000000dd00df7202 */ /* 0x000fe20000000f00 */
[----:B------:R-:W-:Y:S01]  /*14580*/  FADD.FTZ R0, R248, R2 ;  /* 0x00000002f8007221 */ /* 0x000fe20000010000 */
[----:B------:R-:W-:Y:S01]  /*14590*/  MOV R221, R175 ;  /* 0x000000af00dd7202 */ /* 0x000fe20000000f00 */
[----:B------:R-:W-:Y:S01]  /*145a0*/  FADD.FTZ R2, R252, R3 ;  /* 0x00000003fc027221 */ /* 0x000fe20000010000 */
[----:B------:R-:W-:Y:S01]  /*145b0*/  MOV R100, R104 ;  /* 0x0000006800647202 */ /* 0x000fe20000000f00 */
[----:B------:R-:W-:Y:S02]  /*145c0*/  FADD.FTZ R3, R207, R0 ;  /* 0x00000000cf037221 */ /* 0x000fe40000010000 */
[----:B------:R-:W-:Y:S01]  /*145d0*/  FADD.FTZ R0, R216, R2 ;  /* 0x00000002d8007221 */ /* 0x000fe20000010000 */
[----:B-----5:R-:W-:Y:S04]  /*145e0*/  FFMA.FTZ R101, R101, R245, R247 ;  /* 0x000000f565657223 */ /* 0x020fe800000100f7 */
[----:B------:R-:W-:Y:S01]  /*145f0*/  FADD.FTZ R13, R206, R101 ;  /* 0x00000065ce0d7221 */ /* 0x000fe20000010000 */
[----:B------:R-:W-:Y:S02]  /*14600*/  MOV R206, R210 ;  /* 0x000000d200ce7202 */ /* 0x000fe40000000f00 */
[----:B------:R-:W-:Y:S01]  /*14610*/  MOV R210, R161 ;  /* 0x000000a100d27202 */ /* 0x000fe20000000f00 */
[----:B------:R-:W-:Y:S01]  /*14620*/  FADD.FTZ R13, R172, R13 ;  /* 0x0000000dac0d7221 */ /* 0x000fe20000010000 */
[C---:B------:R-:W-:Y:S04]  /*14630*/  HMMA.16816.F32 R160, R176.reuse, R168, R56 ;  /* 0x000000a8b0a0723c */ /* 0x040fe80000001838 */
[----:B------:R-:W-:Y:S01]  /*14640*/  FADD.FTZ R12, R206, R12 ;  /* 0x0000000cce0c7221 */ /* 0x000fe20000010000 */
        /* <DEDUP_REMOVED lines=14> */
[----:B------:R-:W-:Y:S02]  /*14730*/  FADD.FTZ R13, R209, R13 ;  /* 0x0000000dd10d7221 */ /* 0x000fe40000010000 */
[C---:B------:R-:W-:Y:S05]  /*14740*/  HMMA.16816.F32 R80, R108.reuse, R6, R80 ;  /* 0x000000066c50723c */ /* 0x040fea0000001850 */
[----:B------:R-:W-:Y:S01]  /*14750*/  FADD.FTZ R0, R243, R13 ;  /* 0x0000000df3007221 */ /* 0x000fe20000010000 */
[-C--:B-1----:R-:W-:Y:S05]  /*14760*/  HMMA.16816.F32 R84, R108, R8.reuse, R84 ;  /* 0x000000086c54723c */ /* 0x082fea0000001854 */
        /* <DEDUP_REMOVED lines=40> */
[----:B------:R-:W-:Y:S02]  /*149f0*/  FADD.FTZ R0, R184, R0 ;  /* 0x00000000b8007221 */ /* 0x000fe40000010000 */
[----:B------:R1:W-:Y:S04]  /*14a00*/  STL [R1+0x10], R3 ;  /* 0x0000100301007387 */ /* 0x0003e80000100800 */
[----:B------:R2:W-:Y:S04]  /*14a10*/  STL [R1+0xc], R2 ;  /* 0x00000c0201007387 */ /* 0x0005e80000100800 */
[----:B------:R2:W-:Y:S01]  /*14a20*/  STL [R1+0x8], R0 ;  /* 0x0000080001007387 */ /* 0x0005e20000100800 */
[----:B-1----:R-:W-:Y:S01]  /*14a30*/  MOV R3, R105 ;  /* 0x0000006900037202 */ /* 0x002fe20000000f00 */
[----:B------:R-:W-:Y:S06]  /*14a40*/  @P0 BRA `(.L_x_233) ;  /* 0xffffffbc00640947 */ /* 0x000fec000383ffff */
.L_x_232:
[----:B------:R-:W3:Y:S04]  /*14a50*/  LDL.LU R8, [R1+0x14] ;  /* 0x0000140001087983 */ /* 0x000ee80000300800 */
[----:B------:R-:W4:Y:S04]  /*14a60*/  LDL.LU R7, [R1+0x10] ;  /* 0x0000100001077983 */ /* 0x000f280000300800 */
[----:B------:R-:W2:Y:S04]  /*14a70*/  LDL.LU R6, [R1+0xc] ;  /* 0x00000c0001067983 */ /* 0x000ea80000300800 */
[----:B------:R-:W2:Y:S01]  /*14a80*/  LDL.LU R5, [R1+0x8] ;  /* 0x0000080001057983 */ /* 0x000ea20000300800 */
[----:B------:R-:W1:Y:S01]  /*14a90*/  S2UR UR8, SR_CTAID.X ;  /* 0x00000000000879c3 */ /* 0x000e620000002500 */
[----:B------:R-:W-:Y:S01]  /*14aa0*/  UISETP.NE.AND UP0, UPT, UR13, -0x1, UPT ;  /* 0xffffffff0d00788c */ /* 0x000fe2000bf05270 */
[----:B------:R-:W-:Y:S01]  /*14ab0*/  PLOP3.LUT P6, PT, PT, PT, PT, 0x8, 0x0 ;  /* 0x000000000000781c */ /* 0x000fe20003fce170 */
[----:B------:R-:W1:Y:S01]  /*14ac0*/  S2R R61, SR_TID.X ;  /* 0x00000000003d7919 */ /* 0x000e620000002100 */
[----:B------:R-:W-:Y:S01]  /*14ad0*/  UMOV UR10, 0x400 ;  /* 0x00000400000a7882 */ /* 0x000fe20000000000 */
[----:B------:R-:W-:Y:S01]  /*14ae0*/  IMAD.MOV.U32 R58, RZ, RZ, 0x20 ;  /* 0x00000020ff3a7424 */ /* 0x000fe200078e00ff */
[----:B------:R-:W1:Y:S02]  /*14af0*/  S2R R63, SR_TID.X ;  /* 0x00000000003f7919 */ /* 0x000e640000002100 */
[----:B------:R-:W1:Y:S01]  /*14b00*/  S2UR UR9, SR_CgaCtaId ;  /* 0x00000000000979c3 */ /* 0x000e620000008800 */
[----:B------:R-:W-:-:S03]  /*14b10*/  PLOP3.LUT P0, PT, PT, PT, UP0, 0x80, 0x0 ;  /* 0x000000000000781c */ /* 0x000fc60003f0f008 */
[----:B------:R-:W-:Y:S02]  /*14b20*/  @UP0 ULDC.64 UR6, c[0x0][0x298] ;  /* 0x0000a60000060ab9 */ /* 0x000fe40000000a00 */
[----:B------:R-:W-:-:S07]  /*14b30*/  @UP0 UIMAD.WIDE.U32 UR16, UR13, UR6, URZ ;  /* 0x000000060d1002a5 */ /* 0x000fce000f8e003f */
[----:B------:R-:W-:Y:S01]  /*14b40*/  @UP0 UMOV UR12, UR16 ;  /* 0x00000010000c0c82 */ /* 0x000fe20008000000 */
[----:B-1----:R-:W-:Y:S02]  /*14b50*/  UIMAD UR4, UR8, -0x80, UR15 ;  /* 0xffffff80080478a4 */ /* 0x002fe4000f8e020f */
[----:B------:R-:W-:Y:S02]  /*14b60*/  ULEA UR6, UR9, UR10, 0x18 ;  /* 0x0000000a09067291 */ /* 0x000fe4000f8ec03f */
[----:B------:R-:W-:Y:S01]  /*14b70*/  @UP0 UIMAD UR9, UR13, UR7, UR17 ;  /* 0x000000070d0902a4 */ /* 0x000fe2000f8e0211 */
[----:B------:R-:W-:-:S04]  /*14b80*/  SHF.R.S32.HI R51, RZ, 0x1f, R61 ;  /* 0x0000001fff337819 */ /* 0x000fc8000001143d */
[CC--:B------:R-:W-:Y:S02]  /*14b90*/  LEA.HI R60, R51.reuse, R61.reuse, RZ, 0x2 ;  /* 0x0000003d333c7211 */ /* 0x0c0fe400078f10ff */
[----:B------:R-:W-:Y:S02]  /*14ba0*/  SHF.R.S32.HI R62, RZ, 0x1f, R63 ;  /* 0x0000001fff3e7819 */ /* 0x000fe4000001143f */
[----:B------:R-:W-:Y:S02]  /*14bb0*/  LEA.HI R51, R51, R61, RZ, 0x5 ;  /* 0x0000003d33337211 */ /* 0x000fe400078f28ff */
[----:B------:R-:W-:Y:S01]  /*14bc0*/  LEA.HI R62, R62, R63, RZ, 0x2 ;  /* 0x0000003f3e3e7211 */ /* 0x000fe200078f10ff */
[----:B---3--:R-:W1:Y:S04]  /*14bd0*/  SHFL.BFLY PT, R4, R8, 0x2, 0x1f ;  /* 0x0c401f0008047f89 */ /* 0x008e6800000e0000 */
[----:B----4-:R-:W3:Y:S04]  /*14be0*/  SHFL.BFLY PT, R3, R7, 0x2, 0x1f ;  /* 0x0c401f0007037f89 */ /* 0x010ee800000e0000 */
[----:B--2---:R-:W2:Y:S04]  /*14bf0*/  SHFL.BFLY PT, R2, R6, 0x2, 0x1f ;  /* 0x0c401f0006027f89 */ /* 0x004ea800000e0000 */
[----:B------:R-:W4:Y:S01]  /*14c00*/  SHFL.BFLY PT, R0, R5, 0x2, 0x1f ;  /* 0x0c401f0005007f89 */ /* 0x000f2200000e0000 */
[----:B-1----:R-:W-:Y:S01]  /*14c10*/  FADD.FTZ R4, R4, R8 ;  /* 0x0000000804047221 */ /* 0x002fe20000010000 */
[----:B---3--:R-:W-:-:S04]  /*14c20*/  FADD.FTZ R3, R3, R7 ;  /* 0x0000000703037221 */ /* 0x008fc80000010000 */
[----:B------:R-:W1:Y:S01]  /*14c30*/  SHFL.BFLY PT, R8, R4, 0x1, 0x1f ;  /* 0x0c201f0004087f89 */ /* 0x000e6200000e0000 */
[----:B--2---:R-:W-:-:S03]  /*14c40*/  FADD.FTZ R2, R2, R6 ;  /* 0x0000000602027221 */ /* 0x004fc60000010000 */
[----:B------:R-:W2:Y:S01]  /*14c50*/  SHFL.BFLY PT, R7, R3, 0x1, 0x1f ;  /* 0x0c201f0003077f89 */ /* 0x000ea200000e0000 */
[----:B----4-:R-:W-:-:S03]  /*14c60*/  FADD.FTZ R0, R0, R5 ;  /* 0x0000000500007221 */ /* 0x010fc60000010000 */
[----:B------:R-:W3:Y:S01]  /*14c70*/  SHFL.BFLY PT, R9, R2, 0x1, 0x1f ;  /* 0x0c201f0002097f89 */ /* 0x000ee200000e0000 */
[----:B------:R-:W-:-:S03]  /*14c80*/  SHF.R.S32.HI R5, RZ, 0x2, R60 ;  /* 0x00000002ff057819 */ /* 0x000fc6000001143c */
[----:B------:R-:W4:Y:S01]  /*14c90*/  SHFL.BFLY PT, R10, R0, 0x1, 0x1f ;  /* 0x0c201f00000a7f89 */ /* 0x000f2200000e0000 */
[----:B------:R-:W-:Y:S02]  /*14ca0*/  SHF.R.S32.HI R6, RZ, 0x1f, R5 ;  /* 0x0000001fff067819 */ /* 0x000fe40000011405 */
[----:B------:R-:W-:Y:S02]  /*14cb0*/  ISETP.GE.AND P1, PT, R5, UR4, PT ;  /* 0x0000000405007c0c */ /* 0x000fe4000bf26270 */
[----:B------:R-:W-:Y:S01]  /*14cc0*/  LEA.HI R6, R6, R5, RZ, 0x3 ;  /* 0x0000000506067211 */ /* 0x000fe200078f18ff */
[----:B-1----:R-:W-:Y:S01]  /*14cd0*/  FADD.FTZ R55, R4, R8 ;  /* 0x0000000804377221 */ /* 0x002fe20000010000 */
[----:B--2---:R-:W-:Y:S02]  /*14ce0*/  FADD.FTZ R56, R3, R7 ;  /* 0x0000000703387221 */ /* 0x004fe40000010000 */
[----:B------:R-:W-:Y:S02]  /*14cf0*/  LOP3.LUT R3, R6, 0xfffffff8, RZ, 0xc0, !PT ;  /* 0xfffffff806037812 */ /* 0x000fe400078ec0ff */
[----:B------:R-:W-:Y:S01]  /*14d00*/  LOP3.LUT R6, R51, 0xffffffe0, RZ, 0xc0, !PT ;  /* 0xffffffe033067812 */ /* 0x000fe200078ec0ff */
[----:B---3--:R-:W-:Y:S01]  /*14d10*/  FADD.FTZ R57, R2, R9 ;  /* 0x0000000902397221 */ /* 0x008fe20000010000 */
[----:B------:R-:W-:Y:S01]  /*14d20*/  SHF.R.S32.HI R51, RZ, 0x5, R51 ;  /* 0x00000005ff337819 */ /* 0x000fe20000011433 */
[----:B------:R-:W-:Y:S01]  /*14d30*/  IMAD.IADD R2, R5, 0x1, -R3 ;  /* 0x0000000105027824 */ /* 0x000fe200078e0a03 */
[----:B------:R-:W-:Y:S01]  /*14d40*/  LOP3.LUT R3, R60, 0xfffffffc, RZ, 0xc0, !PT ;  /* 0xfffffffc3c037812 */ /* 0x000fe200078ec0ff */
[----:B----4-:R-:W-:Y:S01]  /*14d50*/  FADD.FTZ R59, R0, R10 ;  /* 0x0000000a003b7221 */ /* 0x010fe20000010000 */
[----:B------:R-:W-:-:S02]  /*14d60*/  FSETP.NE.FTZ.AND P5, PT, R55, RZ, PT ;  /* 0x000000ff3700720b */ /* 0x000fc40003fb5000 */
[----:B------:R-:W-:Y:S01]  /*14d70*/  LEA.HI R0, R2, R2, RZ, 0x1 ;  /* 0x0000000202007211 */ /* 0x000fe200078f08ff */
[C---:B------:R-:W-:Y:S01]  /*14d80*/  IMAD.IADD R4, R61.reuse, 0x1, -R3 ;  /* 0x000000013d047824 */ /* 0x040fe200078e0a03 */
[----:B------:R-:W-:Y:S01]  /*14d90*/  FSETP.NE.FTZ.AND P4, PT, R56, RZ, PT ;  /* 0x000000ff3800720b */ /* 0x000fe20003f95000 */
[----:B------:R-:W-:Y:S01]  /*14da0*/  IMAD.IADD R61, R61, 0x1, -R6 ;  /* 0x000000013d3d7824 */ /* 0x000fe200078e0a06 */
[----:B------:R-:W-:Y:S02]  /*14db0*/  LOP3.LUT R3, R0, 0x3fffffe, RZ, 0xc0, !PT ;  /* 0x03fffffe00037812 */ /* 0x000fe400078ec0ff */
[----:B------:R-:W-:-:S03]  /*14dc0*/  SHF.R.S32.HI R0, RZ, 0x1, R0 ;  /* 0x00000001ff007819 */ /* 0x000fc60000011400 */
[----:B------:R-:W-:Y:S01]  /*14dd0*/  IMAD.IADD R5, R2, 0x1, -R3 ;  /* 0x0000000102057824 */ /* 0x000fe200078e0a03 */
[----:B------:R-:W-:Y:S01]  /*14de0*/  LOP3.LUT R2, R62, 0xfffffffc, RZ, 0xc0, !PT ;  /* 0xfffffffc3e027812 */ /* 0x000fe200078ec0ff */
[----:B------:R-:W-:Y:S01]  /*14df0*/  IMAD R3, R51, 0x100, R4 ;  /* 0x0000010033037824 */ /* 0x000fe200078e0204 */
[C---:B------:R-:W-:Y:S02]  /*14e00*/  LOP3.LUT R4, R0.reuse, 0x1, RZ, 0xc0, !PT ;  /* 0x0000000100047812 */ /* 0x040fe400078ec0ff */
[----:B------:R-:W-:Y:S01]  /*14e10*/  LOP3.LUT P2, RZ, R0, 0x2, RZ, 0xc0, !PT ;  /* 0x0000000200ff7812 */ /* 0x000fe2000784c0ff */
[----:B------:R-:W-:Y:S01]  /*14e20*/  IMAD.IADD R63, R63, 0x1, -R2 ;  /* 0x000000013f3f7824 */ /* 0x000fe200078e0a02 */
[----:B------:R-:W-:Y:S01]  /*14e30*/  ISETP.NE.U32.AND P3, PT, R4, 0x1, PT ;  /* 0x000000010400780c */ /* 0x000fe20003f65070 */
[----:B------:R-:W-:Y:S02]  /*14e40*/  IMAD.SHL.U32 R2, R0, 0x40, RZ ;  /* 0x0000004000027824 */ /* 0x000fe400078e00ff */
[----:B------:R-:W-:-:S02]  /*14e50*/  IMAD.MOV.U32 R0, RZ, RZ, 0x3f800000 ;  /* 0x3f800000ff007424 */ /* 0x000fc400078e00ff */
[----:B------:R-:W-:Y:S01]  /*14e60*/  IMAD R3, R5, 0x10, R3 ;  /* 0x0000001005037824 */ /* 0x000fe200078e0203 */
[----:B------:R-:W-:-:S03]  /*14e70*/  LOP3.LUT R2, R2, 0xc0, RZ, 0xc0, !PT ;  /* 0x000000c002027812 */ /* 0x000fc600078ec0ff */
[----:B------:R1:W2:Y:S01]  /*14e80*/  @P5 MUFU.RCP R0, R55 ;  /* 0x0000003700005308 */ /* 0x0002a20000001000 */
[----:B------:R-:W-:-:S05]  /*14e90*/  LEA.HI R2, R2, R2, RZ, 0x1d ;  /* 0x0000000202027211 */ /* 0x000fca00078fe8ff */
[----:B------:R-:W-:Y:S02]  /*14ea0*/  IMAD.U32 R2, R3, 0x2, R2 ;  /* 0x0000000203027824 */ /* 0x000fe400078e0002 */
[----:B------:R-:W-:-:S03]  /*14eb0*/  IMAD.MOV.U32 R3, RZ, RZ, 0x3f800000 ;  /* 0x3f800000ff037424 */ /* 0x000fc600078e00ff */
[----:B------:R-:W-:Y:S01]  /*14ec0*/  LEA R16, R2, UR6, 0x1 ;  /* 0x0000000602107c11 */ /* 0x000fe2000f8e08ff */
[----:B------:R-:W-:Y:S06]  /*14ed0*/  @P0 BRA `(.L_x_236) ;  /* 0x0000000000200947 */ /* 0x000fec0003800000 */
[----:B------:R-:W3:Y:S01]  /*14ee0*/  S2UR UR10, SR_CTAID.Y ;  /* 0x00000000000a79c3 */ /* 0x000ee20000002600 */
[----:B------:R-:W-:Y:S01]  /*14ef0*/  ULDC.64 UR6, c[0x0][0x290] ;  /* 0x0000a40000067ab9 */ /* 0x000fe20000000a00 */
[----:B---3--:R-:W-:Y:S02]  /*14f00*/  USHF.R.S32.HI UR9, URZ, 0x1f, UR10 ;  /* 0x0000001f3f097899 */ /* 0x008fe4000801140a */
[----:B------:R-:W-:Y:S02]  /*14f10*/  UIMAD.WIDE.U32 UR16, UR10, UR6, URZ ;  /* 0x000000060a1072a5 */ /* 0x000fe4000f8e003f */
[----:B------:R-:W-:-:S04]  /*14f20*/  UIMAD UR9, UR9, UR6, URZ ;  /* 0x00000006090972a4 */ /* 0x000fc8000f8e023f */
[----:B------:R-:W-:Y:S01]  /*14f30*/  UIMAD UR9, UR10, UR7, UR9 ;  /* 0x000000070a0972a4 */ /* 0x000fe2000f8e0209 */
[----:B------:R-:W-:-:S03]  /*14f40*/  UMOV UR12, UR16 ;  /* 0x00000010000c7c82 */ /* 0x000fc60008000000 */
[----:B------:R-:W-:-:S12]  /*14f50*/  UIADD3 UR9, UR17, UR9, URZ ;  /* 0x0000000911097290 */ /* 0x000fd8000fffe03f */
.L_x_236:
        /* <DEDUP_REMOVED lines=23> */
.L_x_237:
        /* <DEDUP_REMOVED lines=51> */
[----:B------:R-:W1:Y:S01]  /*15400*/  @P2 MUFU.RCP R0, R59 ;  /* 0x0000003b00002308 */ /* 0x000e620000001000 */
        /* <DEDUP_REMOVED lines=54> */
[----:B------:R-:W-:Y:S01]  /*15770*/  BSSY B0, `(.L_x_238) ;  /* 0x00000be000007945 */ /* 0x000fe20003800000 */
[----:B------:R-:W-:Y:S01]  /*15780*/  F2FP.F16.F32.PACK_AB R3, R3, R112 ;  /* 0x000000700303723e */ /* 0x000fe200000000ff */
[----:B------:R1:W-:Y:S01]  /*15790*/  STS [R16+0x200], R4 ;  /* 0x0002000410007388 */ /* 0x0003e20000000800 */
        /* <DEDUP_REMOVED lines=18> */
[----:B------:R-:W-:Y:S01]  /*158c0*/  F2FP.F16.F32.PACK_AB R29, R29, R150 ;  /* 0x000000961d1d723e */ /* 0x000fe200000000ff */
[----:B-1----:R-:W1:Y:S01]  /*158d0*/  @P3 LDC.64 R4, c[0x0][0x2c0] ;  /* 0x0000b000ff043b82 */ /* 0x002e620000000a00 */
[----:B------:R-:W-:-:S02]  /*158e0*/  F2FP.F16.F32.PACK_AB R26, R26, R152 ;  /* 0x000000981a1a723e */ /* 0x000fc400000000ff */
[----:B----4-:R-:W-:Y:S02]  /*158f0*/  IADD3 R2, R16, R58, RZ ;  /* 0x0000003a10027210 */ /* 0x010fe40007ffe0ff */
[----:B------:R-:W-:Y:S02]  /*15900*/  F2FP.F16.F32.PACK_AB R25, R25, R154 ;  /* 0x0000009a1919723e */ /* 0x000fe400000000ff */
[----:B---3--:R-:W-:Y:S01]  /*15910*/  IADD3 R0, R58, R18, RZ ;  /* 0x000000123a007210 */ /* 0x008fe20007ffe0ff */
[----:B------:R-:W-:Y:S01]  /*15920*/  STS [R2], R38 ;  /* 0x0000002602007388 */ /* 0x000fe20000000800 */
[----:B------:R-:W-:Y:S02]  /*15930*/  F2FP.F16.F32.PACK_AB R28, R28, R144 ;  /* 0x000000901c1c723e */ /* 0x000fe400000000ff */
[----:B------:R-:W-:Y:S01]  /*15940*/  F2FP.F16.F32.PACK_AB R27, R147, R27 ;  /* 0x0000001b931b723e */ /* 0x000fe200000000ff */
[----:B------:R-:W-:Y:S01]  /*15950*/  STS [R2+0x200], R37 ;  /* 0x0002002502007388 */ /* 0x000fe20000000800 */
[----:B------:R-:W-:Y:S01]  /*15960*/  F2FP.F16.F32.PACK_AB R24, R24, R156 ;  /* 0x0000009c1818723e */ /* 0x000fe200000000ff */
[----:B--2---:R-:W2:Y:S01]  /*15970*/  @P5 MUFU.LG2 R3, R55 ;  /* 0x0000003700035308 */ /* 0x004ea20000000c00 */
[----:B------:R-:W-:Y:S01]  /*15980*/  F2FP.F16.F32.PACK_AB R23, R159, R23 ;  /* 0x000000179f17723e */ /* 0x000fe200000000ff */
[----:B------:R-:W-:Y:S01]  /*15990*/  STS [R0], R34 ;  /* 0x0000002200007388 */ /* 0x000fe20000000800 */
[----:B------:R-:W-:Y:S01]  /*159a0*/  F2FP.F16.F32.PACK_AB R22, R22, R164 ;  /* 0x000000a41616723e */ /* 0x000fe200000000ff */
[----:B------:R-:W3:Y:S01]  /*159b0*/  @P5 LDC R6, c[0x0][0x2e8] ;  /* 0x0000ba00ff065b82 */ /* 0x000ee20000000800 */
        /* <DEDUP_REMOVED lines=11> */
[----:B------:R-:W-:Y:S01]  /*15a70*/  F2FP.F16.F32.PACK_AB R12, R12, R68 ;  /* 0x000000440c0c723e */ /* 0x000fe200000000ff */
[----:B--2---:R-:W-:Y:S01]  /*15a80*/  @P5 FMUL.FTZ R3, R3, 0.69314718246459960938 ;  /* 0x3f31721803035820 */ /* 0x004fe20000410000 */
        /* <DEDUP_REMOVED lines=22> */
[----:B------:R2:W-:Y:S04]  /*15bf0*/  STS [R18+0x3000], R24 ;  /* 0x0030001812007388 */ /* 0x0005e80000000800 */
[----:B------:R4:W-:Y:S04]  /*15c00*/  STS [R18+0x3200], R23 ;  /* 0x0032001712007388 */ /* 0x0009e80000000800 */
[----:B------:R1:W-:Y:S04]  /*15c10*/  STS [R2+0x2000], R22 ;  /* 0x0020001602007388 */ /* 0x0003e80000000800 */
[----:B------:R1:W-:Y:S04]  /*15c20*/  STS [R2+0x2200], R21 ;  /* 0x0022001502007388 */ /* 0x0003e80000000800 */
[----:B------:R-:W-:Y:S04]  /*15c30*/  STS [R0+0x2000], R17 ;  /* 0x0020001100007388 */ /* 0x000fe80000000800 */
[----:B------:R-:W-:Y:S04]  /*15c40*/  STS [R0+0x2200], R15 ;  /* 0x0022000f00007388 */ /* 0x000fe80000000800 */
[----:B------:R1:W-:Y:S01]  /*15c50*/  STS [R2+0x3000], R20 ;  /* 0x0030001402007388 */ /* 0x0003e20000000800 */
[----:B--2---:R-:W-:-:S03]  /*15c60*/  SHF.L.U32 R24, R63, 0x3, RZ ;  /* 0x000000033f187819 */ /* 0x004fc600000006ff */
[----:B------:R-:W-:Y:S01]  /*15c70*/  STS [R2+0x3200], R19 ;  /* 0x0032001302007388 */ /* 0x000fe20000000800 */
[----:B----4-:R-:W-:Y:S01]  /*15c80*/  MOV R23, 0x7f800000 ;  /* 0x7f80000000177802 */ /* 0x010fe20000000f00 */
[----:B---3--:R-:W-:Y:S02]  /*15c90*/  @P5 FFMA.FTZ R23, R105, R6, R3 ;  /* 0x0000000669175223 */ /* 0x008fe40000010003 */
[----:B------:R-:W-:Y:S01]  /*15ca0*/  STS [R0+0x3000], R14 ;  /* 0x0030000e00007388 */ /* 0x000fe20000000800 */
[----:B-1----:R-:W-:-:S03]  /*15cb0*/  MOV R22, 0x7f800000 ;  /* 0x7f80000000167802 */ /* 0x002fc60000000f00 */
[----:B------:R-:W-:Y:S01]  /*15cc0*/  STS [R0+0x3200], R13 ;  /* 0x0032000d00007388 */ /* 0x000fe20000000800 */
[----:B------:R-:W-:-:S03]  /*15cd0*/  MOV R21, 0x7f800000 ;  /* 0x7f80000000157802 */ /* 0x000fc60000000f00 */
[----:B------:R1:W-:Y:S04]  /*15ce0*/  STS [R16+0x4000], R12 ;  /* 0x0040000c10007388 */ /* 0x0003e80000000800 */
[----:B------:R2:W-:Y:S04]  /*15cf0*/  STS [R16+0x4200], R11 ;  /* 0x0042000b10007388 */ /* 0x0005e80000000800 */
[----:B------:R3:W-:Y:S01]  /*15d00*/  STS [R18+0x4000], R8 ;  /* 0x0040000812007388 */ /* 0x0007e20000000800 */
[----:B------:R-:W-:-:S03]  /*15d10*/  MOV R20, 0x7f800000 ;  /* 0x7f80000000147802 */ /* 0x000fc60000000f00 */
[----:B------:R-:W-:Y:S04]  /*15d20*/  STS [R18+0x4200], R7 ;  /* 0x0042000712007388 */ /* 0x000fe80000000800 */
[----:B------:R4:W-:Y:S04]  /*15d30*/  STS [R16+0x5000], R10 ;  /* 0x0050000a10007388 */ /* 0x0009e80000000800 */
[----:B------:R4:W-:Y:S04]  /*15d40*/  STS [R16+0x5200], R9 ;  /* 0x0052000910007388 */ /* 0x0009e80000000800 */
[----:B------:R-:W-:Y:S01]  /*15d50*/  STS [R18+0x5000], R45 ;  /* 0x0050002d12007388 */ /* 0x000fe20000000800 */
[----:B-1----:R-:W1:Y:S03]  /*15d60*/  @!P3 LDC R12, c[0x0][0x270] ;  /* 0x00009c00ff0cbb82 */ /* 0x002e660000000800 */
[----:B------:R-:W-:Y:S04]  /*15d70*/  STS [R18+0x5200], R44 ;  /* 0x0052002c12007388 */ /* 0x000fe80000000800 */
[----:B------:R-:W-:Y:S01]  /*15d80*/  STS [R2+0x4000], R43 ;  /* 0x0040002b02007388 */ /* 0x000fe20000000800 */
[----:B--2---:R-:W2:Y:S01]  /*15d90*/  @P3 LDC R11, c[0x0][0x2c0] ;  /* 0x0000b000ff0b3b82 */ /* 0x004ea20000000800 */
[----:B---3--:R-:W3:Y:S02]  /*15da0*/  @P0 MUFU.LG2 R8, R57 ;  /* 0x0000003900080308 */ /* 0x008ee40000000c00 */
[----:B------:R-:W-:Y:S04]  /*15db0*/  STS [R2+0x4200], R42 ;  /* 0x0042002a02007388 */ /* 0x000fe80000000800 */
[----:B------:R-:W-:Y:S01]  /*15dc0*/  STS [R0+0x4000], R41 ;  /* 0x0040002900007388 */ /* 0x000fe20000000800 */
[----:B----4-:R-:W4:Y:S01]  /*15dd0*/  @P0 LDC R10, c[0x0][0x2e8] ;  /* 0x0000ba00ff0a0b82 */ /* 0x010f220000000800 */
[----:B------:R-:W1:Y:S02]  /*15de0*/  @P4 MUFU.LG2 R7, R56 ;  /* 0x0000003800074308 */ /* 0x000e640000000c00 */
[----:B------:R-:W-:Y:S04]  /*15df0*/  STS [R0+0x4200], R46 ;  /* 0x0042002e00007388 */ /* 0x000fe80000000800 */
[----:B------:R-:W-:Y:S01]  /*15e00*/  STS [R2+0x5000], R47 ;  /* 0x0050002f02007388 */ /* 0x000fe20000000800 */
[----:B------:R-:W2:Y:S01]  /*15e10*/  @P4 LDC R9, c[0x0][0x2e8] ;  /* 0x0000ba00ff094b82 */ /* 0x000ea20000000800 */
[----:B---3--:R-:W-:-:S02]  /*15e20*/  @P0 FMUL.FTZ R6, R8, 0.69314718246459960938 ;  /* 0x3f31721808060820 */ /* 0x008fc40000410000 */
[----:B------:R3:W-:Y:S04]  /*15e30*/  STS [R2+0x5200], R49 ;  /* 0x0052003102007388 */ /* 0x0007e80000000800 */
[----:B------:R-:W-:Y:S01]  /*15e40*/  STS [R0+0x5000], R48 ;  /* 0x0050003000007388 */ /* 0x000fe20000000800 */
[----:B------:R-:W-:Y:S01]  /*15e50*/  @!P3 MOV R11, 0x1 ;  /* 0x00000001000bb802 */ /* 0x000fe20000000f00 */
[----:B-1----:R-:W-:Y:S02]  /*15e60*/  @P4 FMUL.FTZ R3, R7, 0.69314718246459960938 ;  /* 0x3f31721807034820 */ /* 0x002fe40000410000 */
[----:B------:R1:W-:Y:S01]  /*15e70*/  STS [R0+0x5200], R50 ;  /* 0x0052003200007388 */ /* 0x0003e20000000800 */
[----:B------:R-:W-:Y:S01]  /*15e80*/  BAR.SYNC.DEFER_BLOCKING 0x0 ;  /* 0x0000000000007b1d */ /* 0x000fe20000010000 */
[----:B----4-:R-:W-:-:S05]  /*15e90*/  @P0 FFMA.FTZ R21, R103, R10, R6 ;  /* 0x0000000a67150223 */ /* 0x010fca0000010006 */
[----:B------:R-:W4:Y:S01]  /*15ea0*/  S2R R13, SR_CTAID.Y ;  /* 0x00000000000d7919 */ /* 0x000f220000002600 */
[----:B--2---:R-:W-:Y:S01]  /*15eb0*/  @P4 FFMA.FTZ R22, R104, R9, R3 ;  /* 0x0000000968164223 */ /* 0x004fe20000010003 */
[----:B------:R-:W2:Y:S01]  /*15ec0*/  S2R R25, SR_CTAID.Z ;  /* 0x0000000000197919 */ /* 0x000ea20000002700 */
[----:B---3--:R-:W-:Y:S01]  /*15ed0*/  @P3 IMAD R2, R5, R4, RZ ;  /* 0x0000000405023224 */ /* 0x008fe200078e02ff */
[----:B------:R-:W-:Y:S01]  /*15ee0*/  LEA.HI.SX32 R4, R60, 0x20, 0x1e ;  /* 0x000000203c047811 */ /* 0x000fe200078ff2ff */
[----:B------:R-:W3:Y:S01]  /*15ef0*/  @P2 MUFU.LG2 R5, R59 ;  /* 0x0000003b00052308 */ /* 0x000ee20000000c00 */
[----:B------:R-:W-:Y:S02]  /*15f00*/  @!P3 MOV R2, R54 ;  /* 0x000000360002b202 */ /* 0x000fe40000000f00 */
[----:B------:R-:W-:Y:S01]  /*15f10*/  ISETP.GE.AND P5, PT, R4, UR4, PT ;  /* 0x0000000404007c0c */ /* 0x000fe2000bfa6270 */
[----:B------:R-:W-:Y:S01]  /*15f20*/  IMAD R4, R11, UR8, RZ ;  /* 0x000000080b047c24 */ /* 0x000fe2000f8e02ff */
[----:B-1----:R-:W-:Y:S01]  /*15f30*/  @P3 MOV R0, 0x1 ;  /* 0x0000000100003802 */ /* 0x002fe20000000f00 */
[----:B------:R-:W-:Y:S01]  /*15f40*/  @!P3 IMAD R0, R54, R12, RZ ;  /* 0x0000000c3600b224 */ /* 0x000fe200078e02ff */
[----:B------:R-:W-:Y:S01]  /*15f50*/  LOP3.LUT P3, RZ, R61, 0x3, RZ, 0xc0, !PT ;  /* 0x000000033dff7812 */ /* 0x000fe2000786c0ff */
[----:B------:R1:W1:Y:S01]  /*15f60*/  LDS.128 R32, [R230+0x1800] ;  /* 0x00180000e6207984 */ /* 0x0002620000000c00 */
[----:B------:R-:W1:Y:S03]  /*15f70*/  @P2 LDC R12, c[0x0][0x2e8] ;  /* 0x0000ba00ff0c2b82 */ /* 0x000e660000000800 */
[----:B------:R1:W1:Y:S01]  /*15f80*/  LDS.128 R28, [R230+0x3800] ;  /* 0x00380000e61c7984 */ /* 0x0002620000000c00 */
[----:B----4-:R-:W-:-:S05]  /*15f90*/  IMAD R0, R13, R0, RZ ;  /* 0x000000000d007224 */ /* 0x010fca00078e02ff */
[----:B------:R-:W-:-:S05]  /*15fa0*/  SEL R0, R0, RZ, !P6 ;  /* 0x000000ff00007207 */ /* 0x000fca0007000000 */
[----:B--2---:R-:W-:Y:S01]  /*15fb0*/  IMAD R2, R25, R2, R0 ;  /* 0x0000000219027224 */ /* 0x004fe200078e0200 */
[----:B------:R-:W-:Y:S01]  /*15fc0*/  SHF.L.U32 R0, R4, 0x7, RZ ;  /* 0x0000000704007819 */ /* 0x000fe200000006ff */
[----:B---3--:R-:W-:-:S03]  /*15fd0*/  @P2 FMUL.FTZ R4, R5, 0.69314718246459960938 ;  /* 0x3f31721805042820 */ /* 0x008fc60000410000 */
[----:B------:R-:W-:Y:S01]  /*15fe0*/  IADD3 R13, P4, P0, R0, R52, R2 ;  /* 0x00000034000d7210 */ /* 0x000fe2000789e002 */
[----:B-1----:R-:W-:Y:S01]  /*15ff0*/  @P2 FFMA.FTZ R20, R102, R12, R4 ;  /* 0x0000000c66142223 */ /* 0x002fe20000010004 */
[----:B------:R-:W-:Y:S02]  /*16000*/  SHF.R.S32.HI R3, RZ, 0x1f, R0 ;  /* 0x0000001fff037819 */ /* 0x000fe40000011400 */
[----:B------:R-:W-:Y:S02]  /*16010*/  SHF.R.S32.HI R2, RZ, 0x1f, R2 ;  /* 0x0000001fff027819 */ /* 0x000fe40000011402 */
[----:B------:R-:W-:Y:S02]  /*16020*/  SHF.R.S32.HI R12, RZ, 0x2, R62 ;  /* 0x00000002ff0c7819 */ /* 0x000fe4000001143e */
[----:B------:R-:W-:Y:S01]  /*16030*/  IADD3.X R10, R3, R53, R2, P4, P0 ;  /* 0x00000035030a7210 */ /* 0x000fe200027e0402 */
[----:B------:R-:W-:Y:S06]  /*16040*/  @P3 BRA `(.L_x_239) ;  /* 0x0000000000c03947 */ /* 0x000fec0003800000 */
        /* <DEDUP_REMOVED lines=48> */
.L_x_239:
[----:B------:R-:W-:Y:S05]  /*16350*/  BSYNC B0 ;  /* 0x0000000000007941 */ /* 0x000fea0003800000 */
.L_x_238:
[----:B------:R1:W5:Y:S04]  /*16360*/  LDL R27, [R1+0x18] ;  /* 0x00001800011b7983 */ /* 0x0003680000100800 */
[----:B------:R1:W5:Y:S01]  /*16370*/  LDL R26, [R1+0x38] ;  /* 0x00003800011a7983 */ /* 0x0003620000100800 */
[----:B----4-:R-:W-:Y:S01]  /*16380*/  VIADD R3, R12, 0x40 ;  /* 0x000000400c037836 */ /* 0x010fe20000000000 */
[----:B------:R-:W-:Y:S01]  /*16390*/  SHF.R.S32.HI R4, RZ, 0x1f, R24 ;  /* 0x0000001fff047819 */ /* 0x000fe20000011418 */
[----:B------:R-:W-:Y:S01]  /*163a0*/  ULDC.64 UR6, c[0x0][0x2a0] ;  /* 0x0000a80000067ab9 */ /* 0x000fe20000000a00 */
[----:B------:R-:W-:Y:S01]  /*163b0*/  IADD3 R2, P0, R24, UR12, RZ ;  /* 0x0000000c18027c10 */ /* 0x000fe2000ff1e0ff */
[----:B------:R-:W-:Y:S01]  /*163c0*/  VIADD R0, R12, 0x60 ;  /* 0x000000600c007836 */ /* 0x000fe20000000000 */
[----:B------:R-:W-:Y:S01]  /*163d0*/  ISETP.GE.AND P2, PT, R3, UR5, PT ;  /* 0x0000000503007c0c */ /* 0x000fe2000bf46270 */
[----:B------:R1:W2:Y:S01]  /*163e0*/  LDS.128 R20, [R230] ;  /* 0x00000000e6147984 */ /* 0x0002a20000000c00 */
[----:B------:R-:W-:Y:S01]  /*163f0*/  IADD3.X R3, R4, UR9, RZ, P0, !PT ;  /* 0x0000000904037c10 */ /* 0x000fe200087fe4ff */
[----:B------:R-:W-:Y:S01]  /*16400*/  BSSY B0, `(.L_x_240) ;  /* 0x000001d000007945 */ /* 0x000fe20003800000 */
[----:B------:R-:W-:Y:S01]  /*16410*/  SHF.R.S32.HI R13, RZ, 0x1f, R12 ;  /* 0x0000001fff0d7819 */ /* 0x000fe2000001140c */
[----:B------:R1:W3:Y:S01]  /*16420*/  LDS.128 R16, [R230+0x2000] ;  /* 0x00200000e6107984 */ /* 0x0002e20000000c00 */
[----:B------:R-:W-:Y:S01]  /*16430*/  MOV R4, UR14 ;  /* 0x0000000e00047c02 */ /* 0x000fe20008000f00 */
[----:B------:R-:W-:Y:S01]  /*16440*/  IMAD.WIDE.U32 R10, R25, UR6, R2 ;  /* 0x00000006190a7c25 */ /* 0x000fe2000f8e0002 */
[----:B------:R-:W-:-:S02]  /*16450*/  SHF.R.S32.HI R5, RZ, 0x1f, R25 ;  /* 0x0000001fff057819 */ /* 0x000fc40000011419 */
[----:B------:R-:W-:Y:S01]  /*16460*/  ISETP.GE.AND P0, PT, R0, UR5, PT ;  /* 0x0000000500007c0c */ /* 0x000fe2000bf06270 */
[----:B------:R-:W-:Y:S02]  /*16470*/  IMAD.WIDE R2, R4, 0x80, R12 ;  /* 0x0000008004027825 */ /* 0x000fe400078e020c */
[----:B------:R1:W4:Y:S02]  /*16480*/  LDS.128 R12, [R230+0x4000] ;  /* 0x00400000e60c7984 */ /* 0x0003240000000c00 */
[----:B------:R-:W-:-:S04]  /*16490*/  IMAD R0, R5, UR6, RZ ;  /* 0x0000000605007c24 */ /* 0x000fc8000f8e02ff */
[----:B------:R-:W-:-:S04]  /*164a0*/  IMAD R0, R25, UR7, R0 ;  /* 0x0000000719007c24 */ /* 0x000fc8000f8e0200 */
[----:B------:R-:W-:Y:S01]  /*164b0*/  IMAD.IADD R9, R0, 0x1, R11 ;  /* 0x0000000100097824 */ /* 0x000fe200078e020b */
[----:B------:R-:W-:Y:S06]  /*164c0*/  @P1 BRA `(.L_x_241) ;  /* 0x0000000000401947 */ /* 0x000fec0003800000 */
[----:B------:R-:W-:Y:S01]  /*164d0*/  ULDC.64 UR6, c[0x0][0x298] ;  /* 0x0000a60000067ab9 */ /* 0x000fe20000000a00 */
[----:B------:R-:W-:Y:S01]  /*164e0*/  IMAD.MOV.U32 R8, RZ, RZ, R10 ;  /* 0x000000ffff087224 */ /* 0x000fe200078e000a */
[----:B------:R-:W-:Y:S01]  /*164f0*/  ULDC UR8, c[0x0][0x2d0] ;  /* 0x0000b40000087ab9 */ /* 0x000fe20000000800 */
[----:B------:R-:W-:Y:S01]  /*16500*/  IMAD R0, R3, UR6, RZ ;  /* 0x0000000603007c24 */ /* 0x000fe2000f8e02ff */
[----:B------:R-:W-:Y:S01]  /*16510*/  ISETP.GE.AND P4, PT, R24, UR8, PT ;  /* 0x0000000818007c0c */ /* 0x000fe2000bf86270 */
[----:B------:R-:W-:Y:S01]  /*16520*/  IMAD.WIDE.U32 R6, R2, UR6, R8 ;  /* 0x0000000602067c25 */ /* 0x000fe2000f8e0008 */
[----:B-----5:R-:W-:Y:S02]  /*16530*/  ISETP.GE.AND P3, PT, R27, UR8, PT ;  /* 0x000000081b007c0c */ /* 0x020fe4000bf66270 */
[----:B------:R-:W-:Y:S01]  /*16540*/  ISETP.GE.AND P1, PT, R26, UR8, PT ;  /* 0x000000081a007c0c */ /* 0x000fe2000bf26270 */
[----:B------:R-:W-:Y:S01]  /*16550*/  IMAD R0, R2, UR7, R0 ;  /* 0x0000000702007c24 */ /* 0x000fe2000f8e0200 */
[----:B------:R-:W-:-:S02]  /*16560*/  ULDC.64 UR6, c[0x0][0x280] ;  /* 0x0000a00000067ab9 */ /* 0x000fc40000000a00 */
[----:B------:R-:W-:Y:S01]  /*16570*/  LEA R4, P6, R6, UR6, 0x1 ;  /* 0x0000000606047c11 */ /* 0x000fe2000f8c08ff */
[----:B------:R-:W-:-:S05]  /*16580*/  IMAD.IADD R0, R7, 0x1, R0 ;  /* 0x0000000107007824 */ /* 0x000fca00078e0200 */
[----:B------:R-:W-:-:S05]  /*16590*/  LEA.HI.X R5, R6, UR7, R0, 0x1, P6 ;  /* 0x0000000706057c11 */ /* 0x000fca000b0f0c00 */
[----:B--2---:R2:W-:Y:S04]  /*165a0*/  @!P4 STG.E.128 desc[UR22][R4.64], R20 ;  /* 0x000000140400c986 */ /* 0x0045e8000c101d16 */
[----:B---3--:R2:W-:Y:S04]  /*165b0*/  @!P3 STG.E.128 desc[UR22][R4.64+0x40], R16 ;  /* 0x000040100400b986 */ /* 0x0085e8000c101d16 */
[----:B----4-:R2:W-:Y:S02]  /*165c0*/  @!P1 STG.E.128 desc[UR22][R4.64+0x80], R12 ;  /* 0x0000800c04009986 */ /* 0x0105e4000c101d16 */
.L_x_241:
[----:B------:R-:W-:Y:S05]  /*165d0*/  BSYNC B0 ;  /* 0x0000000000007941 */ /* 0x000fea0003800000 */
.L_x_240:
        /* <DEDUP_REMOVED lines=8> */
[----:B------:R-:W-:Y:S01]  /*16660*/  IMAD.MOV.U32 R6, RZ, RZ, R10 ;  /* 0x000000ffff067224 */ /* 0x000fe200078e000a */
[----:B------:R-:W-:Y:S01]  /*16670*/  ULDC UR4, c[0x0][0x2d0] ;  /* 0x0000b40000047ab9 */ /* 0x000fe20000000800 */
[----:B------:R-:W-:Y:S01]  /*16680*/  IMAD.X R4, RZ, RZ, R3, P1 ;  /* 0x000000ffff047224 */ /* 0x000fe200008e0603 */
[----:B------:R-:W-:Y:S01]  /*16690*/  ISETP.GE.AND P4, PT, R24, UR4, PT ;  /* 0x0000000418007c0c */ /* 0x000fe2000bf86270 */
[----:B------:R-:W-:Y:S01]  /*166a0*/  IMAD.WIDE.U32 R6, R0, UR6, R6 ;  /* 0x0000000600067c25 */ /* 0x000fe2000f8e0006 */
[----:B-----5:R-:W-:Y:S02]  /*166b0*/  ISETP.GE.AND P3, PT, R27, UR4, PT ;  /* 0x000000041b007c0c */ /* 0x020fe4000bf66270 */
[----:B------:R-:W-:Y:S01]  /*166c0*/  ISETP.GE.AND P1, PT, R26, UR4, PT ;  /* 0x000000041a007c0c */ /* 0x000fe2000bf26270 */
[----:B------:R-:W-:-:S04]  /*166d0*/  IMAD R4, R4, UR6, RZ ;  /* 0x0000000604047c24 */ /* 0x000fc8000f8e02ff */
        /* <DEDUP_REMOVED lines=8> */
.L_x_243:
[----:B------:R-:W-:Y:S05]  /*16760*/  BSYNC B0 ;  /* 0x0000000000007941 */ /* 0x000fea0003800000 */
.L_x_242:
        /* <DEDUP_REMOVED lines=22> */
[----:B------:R1:W-:Y:S04]  /*168d0*/  @!P2 STG.E.128 desc[UR22][R4.64+0x40], R16 ;  /* 0x000040100400a986 */ /* 0x0003e8000c101d16 */
[----:B----4-:R1:W-:Y:S02]  /*168e0*/  @!P1 STG.E.128 desc[UR22][R4.64+0x80], R12 ;  /* 0x0000800c04009986 */ /* 0x0103e4000c101d16 */
.L_x_245:
[----:B------:R-:W-:Y:S05]  /*168f0*/  BSYNC B0 ;  /* 0x0000000000007941 */ /* 0x000fea0003800000 */
.L_x_244:
[----:B-123--:R-:W1:Y:S01]  /*16900*/  LDS.128 R228, [R230+0x5800] ;  /* 0x00580000e6e47984 */ /* 0x00ee620000000c00 */
[----:B------:R-:W-:Y:S05]  /*16910*/  @P0 EXIT ;  /* 0x000000000000094d */ /* 0x000fea0003800000 */
[----:B------:R-:W-:Y:S01]  /*16920*/  IADD3 R0, P0, R2, 0x60, RZ ;  /* 0x0000006002007810 */ /* 0x000fe20007f1e0ff */
[----:B------:R-:W-:Y:S01]  /*16930*/  ULDC.64 UR4, c[0x0][0x298] ;  /* 0x0000a60000047ab9 */ /* 0x000fe20000000a00 */
[----:B------:R-:W-:Y:S02]  /*16940*/  ULDC UR6, c[0x0][0x2d0] ;  /* 0x0000b40000067ab9 */ /* 0x000fe40000000800 */
[----:B------:R-:W-:Y:S01]  /*16950*/  ISETP.GE.AND P2, PT, R24, UR6, PT ;  /* 0x0000000618007c0c */ /* 0x000fe2000bf46270 */
[----:B------:R-:W-:Y:S01]  /*16960*/  IMAD.X R2, RZ, RZ, R3, P0 ;  /* 0x000000ffff027224 */ /* 0x000fe200000e0603 */
[----:B------:R-:W-:Y:S02]  /*16970*/  MOV R3, R9 ;  /* 0x0000000900037202 */ /* 0x000fe40000000f00 */
[----:B-----5:R-:W-:Y:S01]  /*16980*/  ISETP.GE.AND P1, PT, R27, UR6, PT ;  /* 0x000000061b007c0c */ /* 0x020fe2000bf26270 */
        /* <DEDUP_REMOVED lines=14> */
.L_x_246:
        /* <DEDUP_REMOVED lines=9> */
.L_x_1210:


//--------------------- .text._ZN5flash16flash_fwd_kernelI23Flash_fwd_kernel_traitsILi96ELi128ELi64ELi4ELb0ELb0EN7cutlass6half_tE19Flash_kernel_traitsILi96ELi128ELi64ELi4ES3_EELb0ELb0ELb1ELb1ELb0ELb0ELb0ELb0EEEvNS_16Flash_fwd_paramsE --------------------------
	.section	.text._ZN5flash16flash_fwd_kernelI23Flash_fwd_kernel_traitsILi96ELi128ELi64ELi4ELb0ELb0EN7cutlass6half_tE19Flash_kernel_traitsILi96ELi128ELi64ELi4ES3_EELb0ELb0ELb1ELb1ELb0ELb0ELb0ELb0EEEvNS_16Flash_fwd_paramsE,"ax",@progbits
	.align	128
        .global         _ZN5flash16flash_fwd_kernelI23Flash_fwd_kernel_traitsILi96ELi128ELi64ELi4ELb0ELb0EN7cutlass6half_tE19Flash_kernel_traitsILi96ELi128ELi64ELi4ES3_EELb0ELb0ELb1ELb1ELb0ELb0ELb0ELb0EEEvNS_16Flash_fwd_paramsE
        .type           _ZN5flash16flash_fwd_kernelI23Flash_fwd_kernel_traitsILi96ELi128ELi64ELi4ELb0ELb0EN7cutlass6half_tE19Flash_kernel_traitsILi96ELi128ELi64ELi4ES3_EELb0ELb0ELb1ELb1ELb0ELb0ELb0ELb0EEEvNS_16Flash_fwd_paramsE,@function
        .size           _ZN5flash16flash_fwd_kernelI23Flash_fwd_kernel_traitsILi96ELi128ELi64ELi4ELb0ELb0EN7cutlass6half_tE19Flash_kernel_traitsILi96ELi128ELi64ELi4ES3_EELb0ELb0ELb1ELb1ELb0ELb0ELb0ELb0EEEvNS_16Flash_fwd_paramsE,(.L_x_1211 - _ZN5flash16flash_fwd_kernelI23Flash_fwd_kernel_traitsILi96ELi128ELi64ELi4ELb0ELb0EN7cutlass6half_tE19Flash_kernel_traitsILi96ELi128ELi64ELi4ES3_EELb0ELb0ELb1ELb1ELb0ELb0ELb0ELb0EEEvNS_16Flash_fwd_paramsE)
        .other          _ZN5flash16flash_fwd_kernelI23Flash_fwd_kernel_traitsILi96ELi128ELi64ELi4ELb0ELb0EN7cutlass6half_tE19Flash_kernel_traitsILi96ELi128ELi64ELi4ES3_EELb0ELb0ELb1ELb1ELb0ELb0ELb0ELb0EEEvNS_16Flash_fwd_paramsE,@"STO_CUDA_ENTRY STV_DEFAULT"
_ZN5flash16flash_fwd_kernelI23Flash_fwd_kernel_traitsILi96ELi128ELi64ELi4ELb0ELb0EN7cutlass6half_tE19Flash_kernel_traitsILi96ELi128ELi64ELi4ES3_EELb0ELb0ELb1ELb1ELb0ELb0ELb0ELb0EEEvNS_16Flash_fwd_paramsE:
.text._ZN5flash16flash_fwd_kernelI23Flash_fwd_kernel_traitsILi96ELi128ELi64ELi4ELb0ELb0EN7cutlass6half_tE19Flash_kernel_traitsILi96ELi128ELi64ELi4ES3_EELb0ELb0ELb1ELb1ELb0ELb0ELb0ELb0EEEvNS_16Flash_fwd_paramsE:
        /* <DEDUP_REMOVED lines=36> */
[----:B------:R-:W1:Y:S01]  /*0240*/  S2R R150, SR_TID.X ;  /* 0x0000000000967919 */ /* 0x000e620000002100 */
        /* <DEDUP_REMOVED lines=19> */
.L_x_247:
[----:B------:R-:W-:-:S05]  /*0380*/  ULDC UR6, c[0x0][0x2c8] ;  /* 0x0000b20000067ab9 */ /* 0x000fca0000000800 */
.L_x_248:
        /* <DEDUP_REMOVED lines=20> */
[----:B------:R-:W-:Y:S02]  /*04d0*/  @!UP2 UIADD3 UR27, UR4, UR6, -UR8 ;  /* 0x00000006041ba290 */ /* 0x000fe4000fffe808 */
        /* <DEDUP_REMOVED lines=22> */
[----:B------:R-:W-:Y:S05]  /*0640*/  @P0 BRA `(.L_x_249) ;  /* 0x0000000c00300947 */ /* 0x000fea0003800000 */
        /* <DEDUP_REMOVED lines=18> */
[--C-:B------:R-:W-:Y:S01]  /*0770*/  SHF.R.S32.HI R11, RZ, 0x1f, R10.reuse ;  /* 0x0000001fff0b7819 */ /* 0x100fe2000001140a */
[----:B------:R-:W-:Y:S01]  /*0780*/  @!UP1 UIMAD.WIDE.U32 UR12, UR24, UR4, URZ ;  /* 0x00000004180c92a5 */ /* 0x000fe2000f8e003f */
[----:B------:R-:W-:Y:S01]  /*0790*/  VIADD R14, R10, 0x20 ;  /* 0x000000200a0e7836 */ /* 0x000fe20000000000 */
[----:B------:R-:W-:Y:S01]  /*07a0*/  ULDC.U8 UR9, c[0x0][0x3d8] ;  /* 0x0000f60000097ab9 */ /* 0x000fe20000000000 */
[----:B------:R-:W-:Y:S01]  /*07b0*/  @!UP1 UIMAD UR6, UR24, UR5, UR6 ;  /* 0x00000005180692a4 */ /* 0x000fe2000f8e0206 */
[C---:B------:R-:W-:Y:S01]  /*07c0*/  ISETP.NE.AND P3, PT, R0.reuse, RZ, PT ;  /* 0x000000ff0000720c */ /* 0x040fe20003f65270 */
[----:B------:R-:W-:Y:S01]  /*07d0*/  UISETP.NE.AND UP3, UPT, UR9, URZ, UPT ;  /* 0x0000003f0900728c */ /* 0x000fe2000bf65270 */
[----:B------:R-:W-:Y:S01]  /*07e0*/  IMAD.SHL.U32 R0, R0, 0x8, RZ ;  /* 0x0000000800007824 */ /* 0x000fe200078e00ff */
[----:B------:R-:W-:Y:S01]  /*07f0*/  UISETP.NE.AND UP0, UPT, UR9, URZ, !UP2 ;  /* 0x0000003f0900728c */ /* 0x000fe2000d705270 */
[----:B------:R-:W-:Y:S01]  /*0800*/  IADD3 R15, R10, 0x40, RZ ;  /* 0x000000400a0f7810 */ /* 0x000fe20007ffe0ff */
[----:B------:R-:W-:Y:S01]  /*0810*/  UISETP.NE.OR UP3, UPT, UR8, URZ, !UP3 ;  /* 0x0000003f0800728c */ /* 0x000fe2000df65670 */
[----:B------:R-:W-:Y:S01]  /*0820*/  IMAD.WIDE R6, R6, 0x80, R10 ;  /* 0x0000008006067825 */ /* 0x000fe200078e020a */
[----:B------:R-:W-:Y:S01]  /*0830*/  @UP1 UIMAD UR7, UR15, UR7, UR11 ;  /* 0x000000070f0712a4 */ /* 0x000fe2000f8e020b */
[----:B------:R-:W-:Y:S01]  /*0840*/  ISETP.GE.AND P2, PT, R14, UR17, PT ;  /* 0x000000110e007c0c */ /* 0x000fe2000bf46270 */
[----:B------:R-:W-:Y:S01]  /*0850*/  @UP2 ULDC.64 UR4, c[0x0][0x2c0] ;  /* 0x0000b00000042ab9 */ /* 0x000fe20000000a00 */
[----:B------:R-:W-:Y:S01]  /*0860*/  USHF.R.S32.HI UR11, URZ, 0x1f, UR26 ;  /* 0x0000001f3f0b7899 */ /* 0x000fe2000801141a */
[----:B------:R-:W-:Y:S01]  /*0870*/  ISETP.GE.AND P1, PT, R15, UR17, PT ;  /* 0x000000110f007c0c */ /* 0x000fe2000bf26270 */
[----:B------:R-:W-:Y:S01]  /*0880*/  @UP2 UIMAD UR14, UR5, UR4, URZ ;  /* 0x00000004050e22a4 */ /* 0x000fe2000f8e023f */
[----:B------:R-:W-:Y:S01]  /*0890*/  VIADD R16, R10, 0x60 ;  /* 0x000000600a107836 */ /* 0x000fe20000000000 */
[----:B------:R-:W-:Y:S01]  /*08a0*/  @!UP2 ULDC UR8, c[0x0][0x2c4] ;  /* 0x0000b1000008aab9 */ /* 0x000fe20000000800 */
[----:B------:R-:W-:Y:S01]  /*08b0*/  ULDC.64 UR4, c[0x0][0x2a0] ;  /* 0x0000a80000047ab9 */ /* 0x000fe20000000a00 */
[----:B------:R-:W-:Y:S01]  /*08c0*/  @UP0 ULDC UR8, c[0x0][0x2e4] ;  /* 0x0000b90000080ab9 */ /* 0x000fe20000000800 */
[----:B------:R-:W-:Y:S01]  /*08d0*/  UIMAD UR11, UR11, UR4, URZ ;  /* 0x000000040b0b72a4 */ /* 0x000fe2000f8e023f */
[----:B------:R-:W-:Y:S01]  /*08e0*/  IMAD.U32 R12, RZ, RZ, UR4 ;  /* 0x00000004ff0c7e24 */ /* 0x000fe2000f8e00ff */
[----:B------:R-:W-:Y:S01]  /*08f0*/  @UP2 UMOV UR9, 0x1 ;  /* 0x0000000100092882 */ /* 0x000fe20000000000 */
[----:B------:R-:W-:Y:S01]  /*0900*/  @!UP2 ULDC UR4, c[0x0][0x270] ;  /* 0x00009c000004aab9 */ /* 0x000fe20000000800 */
[----:B------:R-:W-:Y:S01]  /*0910*/  @UP1 UMOV UR20, UR10 ;  /* 0x0000000a00141c82 */ /* 0x000fe20008000000 */
[----:B------:R-:W-:Y:S01]  /*0920*/  @!UP2 UIMAD UR9, UR8, UR4, URZ ;  /* 0x000000040809a2a4 */ /* 0x000fe2000f8e023f */
[C---:B------:R-:W-:Y:S01]  /*0930*/  VIADD R18, R0.reuse, 0x20 ;  /* 0x0000002000127836 */ /* 0x040fe20000000000 */
[----:B------:R-:W-:Y:S01]  /*0940*/  @!UP3 ULDC UR10, c[0x0][0x2c4] ;  /* 0x0000b100000abab9 */ /* 0x000fe20000000800 */
[----:B------:R-:W-:Y:S01]  /*0950*/  @!UP1 UIADD3 UR7, UR13, UR6, URZ ;  /* 0x000000060d079290 */ /* 0x000fe2000fffe03f */
[C---:B------:R-:W-:Y:S01]  /*0960*/  IADD3 R17, R0.reuse, 0x40, RZ ;  /* 0x0000004000117810 */ /* 0x040fe20007ffe0ff */
        /* <DEDUP_REMOVED lines=39> */
.L_x_251:
[----:B------:R-:W-:Y:S05]  /*0be0*/  BSYNC B0 ;  /* 0x0000000000007941 */ /* 0x000fea0003800000 */
.L_x_250:
        /* <DEDUP_REMOVED lines=22> */
.L_x_253:
[----:B------:R-:W-:Y:S05]  /*0d50*/  BSYNC B0 ;  /* 0x0000000000007941 */ /* 0x000fea0003800000 */
.L_x_252:
        /* <DEDUP_REMOVED lines=22> */
.L_x_255:
[----:B------:R-:W-:Y:S05]  /*0ec0*/  BSYNC B0 ;  /* 0x0000000000007941 */ /* 0x000fea0003800000 */
.L_x_254:
        /* <DEDUP_REMOVED lines=24> */
.L_x_257:
[----:B------:R-:W-:Y:S05]  /*1050*/  BSYNC B0 ;  /* 0x0000000000007941 */ /* 0x000fea0003800000 */
.L_x_256:
        /* <DEDUP_REMOVED lines=10> */
.L_x_259:
[----:B------:R-:W-:Y:S05]  /*1100*/  BSYNC B0 ;  /* 0x0000000000007941 */ /* 0x000fea0003800000 */
.L_x_258:
        /* <DEDUP_REMOVED lines=10> */
.L_x_261:
[----:B------:R-:W-:Y:S05]  /*11b0*/  BSYNC B0 ;  /* 0x0000000000007941 */ /* 0x000fea0003800000 */
.L_x_260:
        /* <DEDUP_REMOVED lines=10> */
.L_x_263:
[----:B------:R-:W-:Y:S05]  /*1260*/  BSYNC B0 ;  /* 0x0000000000007941 */ /* 0x000fea0003800000 */
.L_x_262:
        /* <DEDUP_REMOVED lines=10> */
.L_x_249:
[----:B------:R-:W1:Y:S01]  /*1310*/  LDC R14, c[0x0][0x278] ;  /* 0x00009e00ff0e7b82 */ /* 0x000e620000000800 */
[----:B------:R-:W2:Y:S01]  /*1320*/  S2R R10, SR_CTAID.Z ;  /* 0x00000000000a7919 */ /* 0x000ea20000002700 */
[----:B------:R-:W-:Y:S01]  /*1330*/  SHF.R.S32.HI R23, RZ, 0x1f, R150 ;  /* 0x0000001fff177819 */ /* 0x000fe20000011496 */
[----:B------:R-:W-:Y:S01]  /*1340*/  UIADD3 UR5, -UR25, UR17, URZ ;  /* 0x0000001119057290 */ /* 0x000fe2000fffe13f */
[----:B------:R-:W-:Y:S01]  /*1350*/  IMAD.U32 R12, RZ, RZ, UR16 ;  /* 0x00000010ff0c7e24 */ /* 0x000fe2000f8e00ff */
[----:B------:R-:W-:Y:S01]  /*1360*/  UISETP.NE.AND UP0, UPT, UR15, -0x1, UPT ;  /* 0xffffffff0f00788c */ /* 0x000fe2000bf05270 */
[CC--:B------:R-:W-:Y:S01]  /*1370*/  LEA.HI R6, R23.reuse, R150.reuse, RZ, 0x2 ;  /* 0x0000009617067211 */ /* 0x0c0fe200078f10ff */
[----:B------:R-:W-:Y:S01]  /*1380*/  UISETP.NE.AND UP1, UPT, UR10, -0x1, UPT ;  /* 0xffffffff0a00788c */ /* 0x000fe2000bf25270 */
[----:B------:R-:W-:Y:S02]  /*1390*/  LEA.HI R22, R23, R150, RZ, 0x3 ;  /* 0x0000009617167211 */ /* 0x000fe400078f18ff */
[----:B------:R-:W-:-:S02]  /*13a0*/  SHF.R.S32.HI R8, RZ, 0x2, R6 ;  /* 0x00000002ff087819 */ /* 0x000fc40000011406 */
[----:B------:R-:W-:Y:S02]  /*13b0*/  SHF.R.S32.HI R20, RZ, 0x3, R22 ;  /* 0x00000003ff147819 */ /* 0x000fe40000011416 */
[----:B------:R-:W-:Y:S02]  /*13c0*/  PLOP3.LUT P2, PT, PT, PT, UP1, 0x80, 0x0 ;  /* 0x000000000000781c */ /* 0x000fe40003f4f018 */
[----:B------:R-:W-:Y:S01]  /*13d0*/  @UP0 ULDC.64 UR6, c[0x0][0x240] ;  /* 0x0000900000060ab9 */ /* 0x000fe20000000a00 */
[----:B------:R-:W-:Y:S01]  /*13e0*/  @!UP0 USHF.R.S32.HI UR11, URZ, 0x1f, UR24 ;  /* 0x0000001f3f0b8899 */ /* 0x000fe20008011418 */
[--C-:B------:R-:W-:Y:S01]  /*13f0*/  SHF.R.S32.HI R9, RZ, 0x1f, R8.reuse ;  /* 0x0000001fff097819 */ /* 0x100fe20000011408 */
[----:B------:R-:W-:Y:S01]  /*1400*/  @UP0 UIMAD.WIDE.U32 UR18, UR15, UR6, URZ ;  /* 0x000000060f1202a5 */ /* 0x000fe2000f8e003f */
[----:B------:R-:W-:Y:S01]  /*1410*/  LEA.HI R151, R23, R150, RZ, 0x5 ;  /* 0x0000009617977211 */ /* 0x000fe200078f28ff */
[----:B------:R-:W-:Y:S02]  /*1420*/  @UP1 UIADD3 UR9, UR8, UR10, URZ ;  /* 0x0000000a08091290 */ /* 0x000fe4000fffe03f */
[----:B------:R-:W-:Y:S01]  /*1430*/  @UP0 UIMAD UR4, UR15, UR7, UR19 ;  /* 0x000000070f0402a4 */ /* 0x000fe2000f8e0213 */
[----:B-1----:R-:W-:Y:S01]  /*1440*/  IABS R0, R14 ;  /* 0x0000000e00007213 */ /* 0x002fe20000000000 */
[----:B------:R-:W-:Y:S01]  /*1450*/  @UP1 ULDC.64 UR12, c[0x0][0x248] ;  /* 0x00009200000c1ab9 */ /* 0x000fe20000000a00 */
[----:B------:R-:W-:Y:S01]  /*1460*/  @!UP0 ULDC.64 UR6, c[0x0][0x228] ;  /* 0x00008a0000068ab9 */ /* 0x000fe20000000a00 */
[----:B------:R-:W-:Y:S01]  /*1470*/  @UP1 UIMAD.WIDE.U32 UR32, UR9, UR12, URZ ;  /* 0x0000000c092012a5 */ /* 0x000fe2000f8e003f */
[----:B------:R-:W-:Y:S01]  /*1480*/  IMAD.WIDE R12, R12, 0x80, R8 ;  /* 0x000000800c0c7825 */ /* 0x000fe200078e0208 */
[----:B------:R-:W-:Y:S01]  /*1490*/  @!UP0 UIMAD UR11, UR11, UR6, URZ ;  /* 0x000000060b0b82a4 */ /* 0x000fe2000f8e023f */
[----:B------:R-:W-:Y:S01]  /*14a0*/  SHF.R.S32.HI R152, RZ, 0x5, R151 ;  /* 0x00000005ff987819 */ /* 0x000fe20000011497 */
[----:B------:R-:W-:Y:S01]  /*14b0*/  @!UP0 UIMAD.WIDE.U32 UR30, UR24, UR6, URZ ;  /* 0x00000006181e82a5 */ /* 0x000fe2000f8e003f */
[----:B------:R-:W-:Y:S01]  /*14c0*/  IMAD.MOV.U32 R7, RZ, RZ, R0 ;  /* 0x000000ffff077224 */ /* 0x000fe200078e0000 */
[----:B--2---:R-:W-:Y:S01]  /*14d0*/  IABS R10, R10 ;  /* 0x0000000a000a7213 */ /* 0x004fe20000000000 */
[----:B------:R-:W-:-:S02]  /*14e0*/  @!UP0 UIMAD UR7, UR24, UR7, UR11 ;  /* 0x00000007180782a4 */ /* 0x000fc4000f8e020b */
[----:B------:R-:W1:Y:S01]  /*14f0*/  I2F.RP R2, R7 ;  /* 0x0000000700027306 */ /* 0x000e620000209400 */
[----:B------:R-:W-:Y:S01]  /*1500*/  @UP1 UIMAD UR9, UR9, UR13, URZ ;  /* 0x0000000d090912a4 */ /* 0x000fe2000f8e023f */
[----:B------:R-:W-:Y:S01]  /*1510*/  @UP1 UMOV UR20, UR32 ;  /* 0x0000002000141c82 */ /* 0x000fe20008000000 */
[----:B------:R-:W-:Y:S02]  /*1520*/  @!UP0 UIADD3 UR4, UR31, UR7, URZ ;  /* 0x000000071f048290 */ /* 0x000fe4000fffe03f */
[----:B------:R-:W-:Y:S01]  /*1530*/  @UP1 UIADD3 UR9, UR33, UR9, URZ ;  /* 0x0000000921091290 */ /* 0x000fe2000fffe03f */
[----:B------:R-:W-:Y:S02]  /*1540*/  @!UP0 UMOV UR18, UR30 ;  /* 0x0000001e00128c82 */ /* 0x000fe40008000000 */
[----:B-1----:R-:W1:Y:S02]  /*1550*/  MUFU.RCP R2, R2 ;  /* 0x0000000200027308 */ /* 0x002e640000001000 */
[----:B-1----:R-:W-:-:S06]  /*1560*/  VIADD R2, R2, 0xffffffe ;  /* 0x0ffffffe02027836 */ /* 0x002fcc0000000000 */
[----:B------:R-:W1:Y:S02]  /*1570*/  F2I.FTZ.U32.TRUNC.NTZ R3, R2 ;  /* 0x0000000200037305 */ /* 0x000e64000021f000 */
[----:B-1----:R-:W-:Y:S02]  /*1580*/  IMAD.MOV R0, RZ, RZ, -R3 ;  /* 0x000000ffff007224 */ /* 0x002fe400078e0a03 */
[C---:B------:R-:W-:Y:S02]  /*1590*/  VIADD R2, R8.reuse, 0x40 ;  /* 0x0000004008027836 */ /* 0x040fe40000000000 */
[----:B------:R-:W-:Y:S02]  /*15a0*/  IMAD.MOV.U32 R4, RZ, RZ, R0 ;  /* 0x000000ffff047224 */ /* 0x000fe400078e0000 */
[----:B------:R-:W-:Y:S01]  /*15b0*/  VIADD R0, R8, 0x60 ;  /* 0x0000006008007836 */ /* 0x000fe20000000000 */
[----:B------:R-:W-:Y:S01]  /*15c0*/  ISETP.GE.AND P5, PT, R2, UR5, PT ;  /* 0x0000000502007c0c */ /* 0x000fe2000bfa6270 */
[----:B------:R-:W-:-:S02]  /*15d0*/  IMAD R4, R4, R7, RZ ;  /* 0x0000000704047224 */ /* 0x000fc400078e02ff */
[----:B------:R-:W-:Y:S01]  /*15e0*/  IMAD.MOV.U32 R2, RZ, RZ, RZ ;  /* 0x000000ffff027224 */ /* 0x000fe200078e00ff */
[----:B------:R-:W-:Y:S02]  /*15f0*/  ISETP.GE.AND P4, PT, R0, UR5, PT ;  /* 0x0000000500007c0c */ /* 0x000fe4000bf86270 */
[----:B------:R-:W-:Y:S01]  /*1600*/  LOP3.LUT R0, R6, 0xfffffffc, RZ, 0xc0, !PT ;  /* 0xfffffffc06007812 */ /* 0x000fe200078ec0ff */
[----:B------:R-:W-:-:S04]  /*1610*/  IMAD.HI.U32 R4, R3, R4, R2 ;  /* 0x0000000403047227 */ /* 0x000fc800078e0002 */
[----:B------:R-:W-:Y:S02]  /*1620*/  IMAD.IADD R0, R150, 0x1, -R0 ;  /* 0x0000000196007824 */ /* 0x000fe400078e0a00 */
[----:B------:R-:W-:Y:S02]  /*1630*/  IMAD.SHL.U32 R2, R20, 0x40, RZ ;  /* 0x0000004014027824 */ /* 0x000fe400078e00ff */
[----:B------:R-:W-:-:S04]  /*1640*/  IMAD.HI.U32 R4, R4, R10, RZ ;  /* 0x0000000a04047227 */ /* 0x000fc800078e00ff */
[----:B------:R-:W-:Y:S01]  /*1650*/  IMAD.SHL.U32 R100, R0, 0x8, RZ ;  /* 0x0000000800647824 */ /* 0x000fe200078e00ff */
[----:B------:R-:W-:Y:S01]  /*1660*/  LOP3.LUT R0, R2, 0xc0, RZ, 0xc0, !PT ;  /* 0x000000c002007812 */ /* 0x000fe200078ec0ff */
[----:B------:R-:W-:-:S03]  /*1670*/  IMAD.MOV R2, RZ, RZ, -R4 ;  /* 0x000000ffff027224 */ /* 0x000fc600078e0a04 */
[----:B------:R-:W-:Y:S02]  /*1680*/  LOP3.LUT R5, R0, 0x18, R100, 0xf8, !PT ;  /* 0x0000001800057812 */ /* 0x000fe400078ef864 */
[----:B------:R-:W-:Y:S01]  /*1690*/  SHF.R.U32.HI R3, RZ, 0x3, R0 ;  /* 0x00000003ff037819 */ /* 0x000fe20000011600 */
[----:B------:R-:W-:Y:S01]  /*16a0*/  IMAD R0, R7, R2, R10 ;  /* 0x0000000207007224 */ /* 0x000fe200078e020a */
[----:B------:R-:W-:Y:S02]  /*16b0*/  LEA.HI R2, R6, R8, RZ, 0x1 ;  /* 0x0000000806027211 */ /* 0x000fe400078f08ff */
[----:B------:R-:W-:Y:S02]  /*16c0*/  LOP3.LUT R3, R5, R3, RZ, 0x3c, !PT ;  /* 0x0000000305037212 */ /* 0x000fe400078e3cff */
[----:B------:R-:W-:Y:S02]  /*16d0*/  ISETP.GT.U32.AND P0, PT, R7, R0, PT ;  /* 0x000000000700720c */ /* 0x000fe40003f04070 */
[----:B------:R-:W-:-:S05]  /*16e0*/  LOP3.LUT R2, R2, 0x7fffffe, RZ, 0xc0, !PT ;  /* 0x07fffffe02027812 */ /* 0x000fca00078ec0ff */
[----:B------:R-:W-:-:S06]  /*16f0*/  IMAD.IADD R2, R8, 0x1, -R2 ;  /* 0x0000000108027824 */ /* 0x000fcc00078e0a02 */
[----:B------:R-:W-:Y:S01]  /*1700*/  @!P0 IMAD.IADD R0, R0, 0x1, -R7 ;  /* 0x0000000100008824 */ /* 0x000fe200078e0a07 */
[----:B------:R-:W-:Y:S06]  /*1710*/  @P2 BRA `(.L_x_264) ;  /* 0x0000000000342947 */ /* 0x000fec0003800000 */
[----:B------:R-:W-:Y:S01]  /*1720*/  USHF.R.S32.HI UR11, URZ, 0x1f, UR8 ;  /* 0x0000001f3f0b7899 */ /* 0x000fe20008011408 */
[----:B------:R-:W-:Y:S01]  /*1730*/  ULDC.64 UR12, c[0x0][0x248] ;  /* 0x00009200000c7ab9 */ /* 0x000fe20000000a00 */
[----:B------:R-:W-:Y:S02]  /*1740*/  USHF.R.S32.HI UR9, URZ, 0x1f, UR24 ;  /* 0x0000001f3f097899 */ /* 0x000fe40008011418 */
[----:B------:R-:W-:Y:S02]  /*1750*/  UIMAD UR11, UR11, UR12, URZ ;  /* 0x0000000c0b0b72a4 */ /* 0x000fe4000f8e023f */
[----:B------:R-:W-:Y:S02]  /*1760*/  UIMAD.WIDE.U32 UR30, UR8, UR12, URZ ;  /* 0x0000000c081e72a5 */ /* 0x000fe4000f8e003f */
[----:B------:R-:W-:Y:S01]  /*1770*/  UIMAD UR11, UR8, UR13, UR11 ;  /* 0x0000000d080b72a4 */ /* 0x000fe2000f8e020b */
[----:B------:R-:W-:Y:S02]  /*1780*/  ULDC.64 UR6, c[0x0][0x230] ;  /* 0x00008c0000067ab9 */ /* 0x000fe40000000a00 */
[----:B------:R-:W-:-:S02]  /*1790*/  UIMAD UR9, UR9, UR6, URZ ;  /* 0x00000006090972a4 */ /* 0x000fc4000f8e023f */
[----:B------:R-:W-:Y:S02]  /*17a0*/  UIADD3 UR31, UR31, UR11, URZ ;  /* 0x0000000b1f1f7290 */ /* 0x000fe4000fffe03f */
[----:B------:R-:W-:Y:S02]  /*17b0*/  UIMAD UR9, UR24, UR7, UR9 ;  /* 0x00000007180972a4 */ /* 0x000fe4000f8e0209 */
[----:B------:R-:W-:-:S04]  /*17c0*/  UIMAD.WIDE.U32 UR6, UR24, UR6, UR30 ;  /* 0x00000006180672a5 */ /* 0x000fc8000f8e001e */
[----:B------:R-:W-:-:S03]  /*17d0*/  UIADD3 UR9, UR7, UR9, URZ ;  /* 0x0000000907097290 */ /* 0x000fc6000fffe03f */
[----:B------:R-:W-:-:S09]  /*17e0*/  UMOV UR20, UR6 ;  /* 0x0000000600147c82 */ /* 0x000fd20008000000 */
.L_x_264:
[----:B------:R-:W-:Y:S01]  /*17f0*/  @UP1 UIADD3 UR30, UR8, UR10, URZ ;  /* 0x0000000a081e1290 */ /* 0x000fe2000fffe03f */
[----:B------:R-:W-:Y:S01]  /*1800*/  ISETP.GE.U32.AND P1, PT, R0, R7, PT ;  /* 0x000000070000720c */ /* 0x000fe20003f26070 */
[----:B------:R-:W-:Y:S01]  /*1810*/  IMAD R0, R152, 0x8, R2 ;  /* 0x0000000898007824 */ /* 0x000fe200078e0202 */
[----:B------:R-:W-:Y:S01]  /*1820*/  @UP1 ULDC.64 UR10, c[0x0][0x250] ;  /* 0x00009400000a1ab9 */ /* 0x000fe20000000a00 */
[----:B------:R-:W-:Y:S01]  /*1830*/  USHF.R.S32.HI UR19, URZ, 0x1f, UR26 ;  /* 0x0000001f3f137899 */ /* 0x000fe2000801141a */
[----:B------:R-:W-:Y:S01]  /*1840*/  SHF.R.S32.HI R101, RZ, 0x1f, R100 ;  /* 0x0000001fff657819 */ /* 0x000fe20000011464 */
[----:B------:R-:W-:Y:S01]  /*1850*/  @UP1 UIMAD.WIDE.U32 UR6, UR30, UR10, URZ ;  /* 0x0000000a1e0612a5 */ /* 0x000fe2000f8e003f */
[----:B------:R-:W-:Y:S01]  /*1860*/  IMAD.U32 R226, R0, 0x20, R3 ;  /* 0x0000002000e27824 */ /* 0x000fe200078e0003 */
[----:B------:R-:W-:Y:S01]  /*1870*/  @UP1 UIMAD UR30, UR30, UR11, URZ ;  /* 0x0000000b1e1e12a4 */ /* 0x000fe2000f8e023f */
[----:B------:R-:W-:-:S03]  /*1880*/  LOP3.LUT R5, R14, UR26, RZ, 0x3c, !PT ;  /* 0x0000001a0e057c12 */ /* 0x000fc6000f8e3cff */
        /* <DEDUP_REMOVED lines=10> */
[----:B------:R-:W-:Y:S01]  /*1930*/  UIMAD UR8, UR8, UR6, URZ ;  /* 0x00000006080872a4 */ /* 0x000fe2000f8e023f */
[----:B------:R-:W-:Y:S02]  /*1940*/  UMOV UR30, UR32 ;  /* 0x00000020001e7c82 */ /* 0x000fe40008000000 */
[----:B------:R-:W-:Y:S02]  /*1950*/  UIMAD.WIDE.U32 UR32, UR24, UR6, UR30 ;  /* 0x00000006182072a5 */ /* 0x000fe4000f8e001e */
[----:B------:R-:W-:-:S04]  /*1960*/  UIMAD UR7, UR24, UR7, UR8 ;  /* 0x00000007180772a4 */ /* 0x000fc8000f8e0208 */
[----:B------:R-:W-:Y:S01]  /*1970*/  UIADD3 UR30, UR33, UR7, URZ ;  /* 0x00000007211e7290 */ /* 0x000fe2000fffe03f */
[----:B------:R-:W-:-:S11]  /*1980*/  UMOV UR6, UR32 ;  /* 0x0000002000067c82 */ /* 0x000fd60008000000 */
.L_x_265:
[----:B------:R-:W-:Y:S01]  /*1990*/  IMAD R0, R9, UR12, RZ ;  /* 0x0000000c09007c24 */ /* 0x000fe2000f8e02ff */
[----:B------:R-:W-:Y:S01]  /*19a0*/  @!P0 IADD3 R4, R4, 0x1, RZ ;  /* 0x0000000104048810 */ /* 0x000fe20007ffe0ff */
[----:B------:R-:W-:Y:S01]  /*19b0*/  IMAD.WIDE.U32 R2, R8, UR12, R100 ;  /* 0x0000000c08027c25 */ /* 0x000fe2000f8e0064 */
[----:B------:R-:W-:Y:S01]  /*19c0*/  ISETP.GE.AND P2, PT, R5, RZ, PT ;  /* 0x000000ff0500720c */ /* 0x000fe20003f46270 */
[----:B------:R-:W1:Y:S01]  /*19d0*/  S2UR UR8, SR_CgaCtaId ;  /* 0x00000000000879c3 */ /* 0x000e620000008800 */
[----:B------:R-:W-:Y:S01]  /*19e0*/  ISETP.NE.AND P3, PT, R14, RZ, PT ;  /* 0x000000ff0e00720c */ /* 0x000fe20003f65270 */
[----:B------:R-:W-:Y:S01]  /*19f0*/  IMAD R0, R8, UR13, R0 ;  /* 0x0000000d08007c24 */ /* 0x000fe2000f8e0200 */
[----:B------:R-:W-:Y:S01]  /*1a00*/  IADD3 R10, P0, R2, UR20, RZ ;  /* 0x00000014020a7c10 */ /* 0x000fe2000ff1e0ff */
[----:B------:R-:W-:Y:S01]  /*1a10*/  IMAD.WIDE.U32 R6, R8, UR10, R100 ;  /* 0x0000000a08067c25 */ /* 0x000fe2000f8e0064 */
[----:B------:R-:W-:Y:S01]  /*1a20*/  @P1 IADD3 R4, R4, 0x1, RZ ;  /* 0x0000000104041810 */ /* 0x000fe20007ffe0ff */
[----:B------:R-:W-:Y:S01]  /*1a30*/  UIADD3 UR20, UR21, -0x1, URZ ;  /* 0xffffffff15147890 */ /* 0x000fe2000fffe03f */
[----:B------:R-:W-:Y:S01]  /*1a40*/  IADD3.X R11, R3, UR9, R0, P0, !PT ;  /* 0x00000009030b7c10 */ /* 0x000fe200087fe400 */
[----:B------:R-:W-:Y:S01]  /*1a50*/  IMAD R2, R9, UR10, RZ ;  /* 0x0000000a09027c24 */ /* 0x000fe2000f8e02ff */
[----:B------:R-:W-:Y:S01]  /*1a60*/  IADD3 R153, R100, 0x40, RZ ;  /* 0x0000004064997810 */ /* 0x000fe20007ffe0ff */
[----:B------:R-:W-:Y:S01]  /*1a70*/  IMAD.MOV.U32 R0, RZ, RZ, R4 ;  /* 0x000000ffff007224 */ /* 0x000fe200078e0004 */
[----:B------:R-:W-:Y:S01]  /*1a80*/  IADD3 R4, P1, R6, UR6, RZ ;  /* 0x0000000606047c10 */ /* 0x000fe2000ff3e0ff */
[----:B------:R-:W-:Y:S01]  /*1a90*/  IMAD R3, R8, UR11, R2 ;  /* 0x0000000b08037c24 */ /* 0x000fe2000f8e0202 */
[----:B------:R-:W-:Y:S01]  /*1aa0*/  IADD3 R2, P0, R100, UR18, RZ ;  /* 0x0000001264027c10 */ /* 0x000fe2000ff1e0ff */
[----:B------:R-:W-:Y:S01]  /*1ab0*/  ULDC.64 UR6, c[0x0][0x258] ;  /* 0x0000960000067ab9 */ /* 0x000fe20000000a00 */
[----:B------:R-:W-:Y:S01]  /*1ac0*/  @!P2 IADD3 R0, -R0, RZ, RZ ;  /* 0x000000ff0000a210 */ /* 0x000fe20007ffe1ff */
[----:B------:R-:W-:Y:S01]  /*1ad0*/  UIMAD UR9, UR19, UR6, URZ ;  /* 0x00000006130972a4 */ /* 0x000fe2000f8e023f */
[----:B------:R-:W-:Y:S01]  /*1ae0*/  @!P3 LOP3.LUT R0, RZ, R14, RZ, 0x33, !PT ;  /* 0x0000000eff00b212 */ /* 0x000fe200078e33ff */
[----:B------:R-:W-:Y:S01]  /*1af0*/  IMAD.U32 R14, RZ, RZ, UR6 ;  /* 0x00000006ff0e7e24 */ /* 0x000fe2000f8e00ff */
[----:B------:R-:W-:Y:S01]  /*1b00*/  IADD3.X R5, R7, UR30, R3, P1, !PT ;  /* 0x0000001e07057c10 */ /* 0x000fe20008ffe403 */
[----:B------:R-:W-:Y:S01]  /*1b10*/  UIMAD UR9, UR26, UR7, UR9 ;  /* 0x000000071a0972a4 */ /* 0x000fe2000f8e0209 */
[----:B------:R-:W-:Y:S01]  /*1b20*/  IADD3.X R3, R101, UR4, RZ, P0, !PT ;  /* 0x0000000465037c10 */ /* 0x000fe200087fe4ff */
[----:B------:R-:W-:Y:S01]  /*1b30*/  VIADD R156, R100, 0x20 ;  /* 0x00000020649c7836 */ /* 0x000fe20000000000 */
[----:B------:R-:W-:Y:S01]  /*1b40*/  SHF.R.S32.HI R6, RZ, 0x1f, R0 ;  /* 0x0000001fff067819 */ /* 0x000fe20000011400 */
[----:B------:R-:W-:Y:S01]  /*1b50*/  ULDC.64 UR6, c[0x0][0x260] ;  /* 0x0000980000067ab9 */ /* 0x000fe20000000a00 */
[----:B------:R-:W-:Y:S01]  /*1b60*/  ISETP.GE.AND P0, PT, R8, UR5, PT ;  /* 0x0000000508007c0c */ /* 0x000fe2000bf06270 */
[----:B------:R-:W-:Y:S01]  /*1b70*/  IMAD.WIDE.U32 R14, R14, UR26, R2 ;  /* 0x0000001a0e0e7c25 */ /* 0x000fe2000f8e0002 */
[----:B------:R-:W-:Y:S01]  /*1b80*/  UMOV UR4, 0x400 ;  /* 0x0000040000047882 */ /* 0x000fe20000000000 */
[----:B------:R-:W-:Y:S01]  /*1b90*/  IADD3 R18, R8, 0x20, RZ ;  /* 0x0000002008127810 */ /* 0x000fe20007ffe0ff */
[----:B-1----:R-:W-:Y:S01]  /*1ba0*/  ULEA UR4, UR8, UR4, 0x18 ;  /* 0x0000000408047291 */ /* 0x002fe2000f8ec03f */
[----:B------:R-:W-:Y:S01]  /*1bb0*/  IMAD R2, R6, UR6, RZ ;  /* 0x0000000606027c24 */ /* 0x000fe2000f8e02ff */
[----:B------:R-:W-:Y:S01]  /*1bc0*/  UIMAD UR18, UR20, -0x40, UR27 ;  /* 0xffffffc0141278a4 */ /* 0x000fe2000f8e021b */
[----:B------:R-:W-:Y:S01]  /*1bd0*/  IMAD.WIDE.U32 R26, R0, UR6, R10 ;  /* 0x00000006001a7c25 */ /* 0x000fe2000f8e000a */
[----:B------:R-:W-:Y:S01]  /*1be0*/  BSSY B0, `(.L_x_266) ;  /* 0x0000033000007945 */ /* 0x000fe20003800000 */
[----:B------:R-:W-:-:S02]  /*1bf0*/  ISETP.GE.AND P1, PT, R18, UR5, PT ;  /* 0x0000000512007c0c */ /* 0x000fc4000bf26270 */
[C---:B------:R-:W-:Y:S01]  /*1c00*/  IMAD R19, R0.reuse, UR7, R2 ;  /* 0x0000000700137c24 */ /* 0x040fe2000f8e0202 */
[----:B------:R-:W-:Y:S01]  /*1c10*/  ULDC.64 UR6, c[0x0][0x268] ;  /* 0x00009a0000067ab9 */ /* 0x000fe20000000a00 */
[----:B------:R1:W-:Y:S01]  /*1c20*/  STL.64 [R1+0x40], R26 ;  /* 0x0000401a01007387 */ /* 0x0003e20000100a00 */
[----:B------:R-:W-:Y:S01]  /*1c30*/  IMAD.WIDE.U32 R24, R0, UR6, R4 ;  /* 0x0000000600187c25 */ /* 0x000fe2000f8e0004 */
[----:B------:R-:W-:-:S03]  /*1c40*/  LEA R226, R226, UR4, 0x1 ;  /* 0x00000004e2e27c11 */ /* 0x000fc6000f8e08ff */
[----:B------:R-:W-:Y:S01]  /*1c50*/  IMAD R6, R6, UR6, RZ ;  /* 0x0000000606067c24 */ /* 0x000fe2000f8e02ff */
[----:B------:R1:W-:Y:S01]  /*1c60*/  STL.64 [R1+0x50], R24 ;  /* 0x0000501801007387 */ /* 0x0003e20000100a00 */
[----:B------:R-:W-:Y:S02]  /*1c70*/  VIADD R11, R15, UR9 ;  /* 0x000000090f0b7c36 */ /* 0x000fe40008000000 */
[----:B------:R-:W-:Y:S01]  /*1c80*/  IMAD R21, R0, UR7, R6 ;  /* 0x0000000700157c24 */ /* 0x000fe2000f8e0206 */
[----:B------:R1:W-:Y:S04]  /*1c90*/  STL [R1+0x30], R156 ;  /* 0x0000309c01007387 */ /* 0x0003e80000100800 */
        /* <DEDUP_REMOVED lines=39> */
.L_x_267:
[----:B------:R-:W-:Y:S05]  /*1f10*/  BSYNC B0 ;  /* 0x0000000000007941 */ /* 0x000fea0003800000 */
.L_x_266:
[----:B------:R-:W-:Y:S04]  /*1f20*/  BSSY B0, `(.L_x_268) ;  /* 0x0000028000007945 */ /* 0x000fe80003800000 */
[----:B------:R-:W-:Y:S05]  /*1f30*/  @P1 BRA `(.L_x_269) ;  /* 0x0000000000981947 */ /* 0x000fea0003800000 */
[----:B------:R-:W-:Y:S01]  /*1f40*/  ULDC UR8, c[0x0][0x2d0] ;  /* 0x0000b40000087ab9 */ /* 0x000fe20000000800 */
[----:B------:R-:W-:Y:S01]  /*1f50*/  IADD3 R0, P0, R12, 0x20, RZ ;  /* 0x000000200c007810 */ /* 0x000fe20007f1e0ff */
[----:B------:R-:W-:Y:S01]  /*1f60*/  ULDC.64 UR6, c[0x0][0x240] ;  /* 0x0000900000067ab9 */ /* 0x000fe20000000a00 */
[----:B------:R-:W-:Y:S01]  /*1f70*/  ISETP.GE.AND P3, PT, R100, UR8, PT ;  /* 0x0000000864007c0c */ /* 0x000fe2000bf66270 */
[----:B--23--:R-:W-:Y:S01]  /*1f80*/  IMAD.MOV.U32 R3, RZ, RZ, R11 ;  /* 0x000000ffff037224 */ /* 0x00cfe200078e000b */
[----:B------:R-:W-:Y:S01]  /*1f90*/  ISETP.GE.AND P2, PT, R156, UR8, PT ;  /* 0x000000089c007c0c */ /* 0x000fe2000bf46270 */
[----:B------:R-:W-:Y:S01]  /*1fa0*/  IMAD.X R2, RZ, RZ, R13, P0 ;  /* 0x000000ffff027224 */ /* 0x000fe200000e060d */
[----:B------:R-:W-:-:S03]  /*1fb0*/  ISETP.GE.AND P0, PT, R153, UR8, PT ;  /* 0x0000000899007c0c */ /* 0x000fc6000bf06270 */
[----:B------:R-:W-:Y:S02]  /*1fc0*/  IMAD R16, R2, UR6, RZ ;  /* 0x0000000602107c24 */ /* 0x000fe4000f8e02ff */
[----:B------:R-:W-:-:S04]  /*1fd0*/  IMAD.MOV.U32 R2, RZ, RZ, R14 ;  /* 0x000000ffff027224 */ /* 0x000fc800078e000e */
[----:B------:R-:W2:Y:S01]  /*1fe0*/  @!P3 LDC.64 R6, c[0x0][0x210] ;  /* 0x00008400ff06bb82 */ /* 0x000ea20000000a00 */
[C---:B------:R-:W-:Y:S01]  /*1ff0*/  IMAD.WIDE.U32 R2, R0.reuse, UR6, R2 ;  /* 0x0000000600027c25 */ /* 0x040fe2000f8e0002 */
[----:B------:R4:W-:Y:S03]  /*2000*/  @P3 STS.128 [R226+0x800], RZ ;  /* 0x000800ffe2003388 */ /* 0x0009e60000000c00 */
[----:B------:R-:W-:-:S03]  /*2010*/  IMAD R0, R0, UR7, R16 ;  /* 0x0000000700007c24 */ /* 0x000fc6000f8e0210 */
[----:B------:R-:W3:Y:S01]  /*2020*/  @!P2 LDC.64 R4, c[0x0][0x210] ;  /* 0x00008400ff04ab82 */ /* 0x000ee20000000a00 */
[----:B------:R-:W-:Y:S01]  /*2030*/  IMAD.IADD R0, R3, 0x1, R0 ;  /* 0x0000000103007824 */ /* 0x000fe200078e0200 */
        /* <DEDUP_REMOVED lines=22> */
.L_x_269:
[----:B------:R-:W-:Y:S05]  /*21a0*/  BSYNC B0 ;  /* 0x0000000000007941 */ /* 0x000fea0003800000 */
.L_x_268:
        /* <DEDUP_REMOVED lines=12> */
[----:B----4-:R-:W2:Y:S01]  /*2270*/  @!P3 LDC.64 R6, c[0x0][0x210] ;  /* 0x00008400ff06bb82 */ /* 0x010ea20000000a00 */
[C---:B------:R-:W-:Y:S01]  /*2280*/  IMAD.WIDE.U32 R2, R0.reuse, UR6, R2 ;  /* 0x0000000600027c25 */ /* 0x040fe2000f8e0002 */
[----:B------:R3:W-:Y:S03]  /*2290*/  @P3 STS.128 [R226+0x1000], RZ ;  /* 0x001000ffe2003388 */ /* 0x0007e60000000c00 */
[----:B------:R-:W-:-:S03]  /*22a0*/  IMAD R0, R0, UR7, R16 ;  /* 0x0000000700007c24 */ /* 0x000fc6000f8e0210 */
[----:B------:R-:W4:Y:S01]  /*22b0*/  @!P2 LDC.64 R4, c[0x0][0x210] ;  /* 0x00008400ff04ab82 */ /* 0x000f220000000a00 */
[----:B------:R-:W-:Y:S01]  /*22c0*/  IMAD.IADD R0, R3, 0x1, R0 ;  /* 0x0000000103007824 */ /* 0x000fe200078e0200 */
        /* <DEDUP_REMOVED lines=22> */
.L_x_271:
[----:B------:R-:W-:Y:S05]  /*2430*/  BSYNC B0 ;  /* 0x0000000000007941 */ /* 0x000fea0003800000 */
.L_x_270:
[----:B------:R-:W-:Y:S01]  /*2440*/  USHF.L.U64.HI UR30, UR12, 0x6, UR13 ;  /* 0x000000060c1e7899 */ /* 0x000fe2000801020d */
[----:B------:R-:W-:Y:S01]  /*2450*/  BSSY B0, `(.L_x_272) ;  /* 0x0000029000007945 */ /* 0x000fe20003800000 */
[----:B------:R-:W-:-:S03]  /*2460*/  USHF.L.U32 UR31, UR12, 0x6, URZ ;  /* 0x000000060c1f7899 */ /* 0x000fc6000800063f */
[----:B------:R-:W-:Y:S09]  /*2470*/  @P4 BRA `(.L_x_273) ;  /* 0x0000000000984947 */ /* 0x000ff20003800000 */
[----:B------:R-:W-:Y:S01]  /*2480*/  ULDC UR8, c[0x0][0x2d0] ;  /* 0x0000b40000087ab9 */ /* 0x000fe20000000800 */
[----:B------:R-:W-:Y:S01]  /*2490*/  IADD3 R0, P0, R12, 0x60, RZ ;  /* 0x000000600c007810 */ /* 0x000fe20007f1e0ff */
[----:B------:R-:W-:Y:S01]  /*24a0*/  ULDC.64 UR6, c[0x0][0x240] ;  /* 0x0000900000067ab9 */ /* 0x000fe20000000a00 */
[----:B------:R-:W-:Y:S01]  /*24b0*/  ISETP.GE.AND P3, PT, R100, UR8, PT ;  /* 0x0000000864007c0c */ /* 0x000fe2000bf66270 */
[----:B--23--:R-:W-:Y:S01]  /*24c0*/  IMAD.MOV.U32 R2, RZ, RZ, R14 ;  /* 0x000000ffff027224 */ /* 0x00cfe200078e000e */
[----:B------:R-:W-:Y:S01]  /*24d0*/  ISETP.GE.AND P2, PT, R156, UR8, PT ;  /* 0x000000089c007c0c */ /* 0x000fe2000bf46270 */
[----:B------:R-:W-:Y:S01]  /*24e0*/  IMAD.X R12, RZ, RZ, R13, P0 ;  /* 0x000000ffff0c7224 */ /* 0x000fe200000e060d */
[----:B------:R-:W-:Y:S01]  /*24f0*/  ISETP.GE.AND P0, PT, R153, UR8, PT ;  /* 0x0000000899007c0c */ /* 0x000fe2000bf06270 */
[----:B------:R-:W-:Y:S02]  /*2500*/  IMAD.MOV.U32 R3, RZ, RZ, R11 ;  /* 0x000000ffff037224 */ /* 0x000fe400078e000b */
[----:B------:R-:W-:-:S02]  /*2510*/  IMAD R12, R12, UR6, RZ ;  /* 0x000000060c0c7c24 */ /* 0x000fc4000f8e02ff */
[----:B----4-:R-:W-:-:S04]  /*2520*/  IMAD.WIDE.U32 R6, R0, UR6, R2 ;  /* 0x0000000600067c25 */ /* 0x010fc8000f8e0002 */
        /* <DEDUP_REMOVED lines=27> */
.L_x_273:
[----:B------:R-:W-:Y:S05]  /*26e0*/  BSYNC B0 ;  /* 0x0000000000007941 */ /* 0x000fea0003800000 */
.L_x_272:
[----:B------:R-:W-:Y:S01]  /*26f0*/  IMAD.IADD R155, R27, 0x1, R19 ;  /* 0x000000011b9b7824 */ /* 0x000fe200078e0213 */
[----:B------:R-:W-:Y:S01]  /*2700*/  MOV R154, R26 ;  /* 0x0000001a009a7202 */ /* 0x000fe20000000f00 */
[----:B------:R-:W-:Y:S01]  /*2710*/  USHF.R.S32.HI UR34, URZ, 0x1f, UR20 ;  /* 0x0000001f3f227899 */ /* 0x000fe20008011414 */
[----:B------:R-:W-:Y:S01]  /*2720*/  ISETP.GE.AND P0, PT, R8, UR18, PT ;  /* 0x0000001208007c0c */ /* 0x000fe2000bf06270 */
[----:B------:R-:W-:Y:S01]  /*2730*/  UIMAD UR6, UR30, UR20, URZ ;  /* 0x000000141e0672a4 */ /* 0x000fe2000f8e023f */
[----:B------:R-:W-:Y:S01]  /*2740*/  IMAD.U32 R149, RZ, RZ, UR31 ;  /* 0x0000001fff957e24 */ /* 0x000fe2000f8e00ff */
[----:B------:R1:W-:Y:S01]  /*2750*/  STL.64 [R1+0x38], R154 ;  /* 0x0000389a01007387 */ /* 0x0003e20000100a00 */
[----:B------:R-:W-:Y:S01]  /*2760*/  BSSY B0, `(.L_x_274) ;  /* 0x0000025000007945 */ /* 0x000fe20003800000 */
[----:B------:R-:W-:Y:S01]  /*2770*/  UIMAD UR6, UR34, UR31, UR6 ;  /* 0x0000001f220672a4 */ /* 0x000fe2000f8e0206 */
[----:B--23--:R-:W-:Y:S01]  /*2780*/  IMAD.WIDE.U32 R2, R149, UR20, R154 ;  /* 0x0000001495027c25 */ /* 0x00cfe2000f8e009a */
[----:B------:R-:W-:-:S04]  /*2790*/  ISETP.GE.AND P5, PT, R18, UR18, PT ;  /* 0x0000001212007c0c */ /* 0x000fc8000bfa6270 */
[----:B------:R-:W-:Y:S02]  /*27a0*/  IADD3 R10, R3, UR6, RZ ;  /* 0x00000006030a7c10 */ /* 0x000fe4000fffe0ff */
[----:B------:R-:W-:Y:S07]  /*27b0*/  @P0 BRA `(.L_x_275) ;  /* 0x00000000007c0947 */ /* 0x000fee0003800000 */
[----:B------:R-:W-:Y:S02]  /*27c0*/  ULDC UR6, c[0x0][0x2d0] ;  /* 0x0000b40000067ab9 */ /* 0x000fe40000000800 */
[----:B------:R-:W-:Y:S02]  /*27d0*/  ISETP.GE.AND P3, PT, R100, UR6, PT ;  /* 0x0000000664007c0c */ /* 0x000fe4000bf66270 */
[----:B------:R-:W-:Y:S02]  /*27e0*/  ISETP.GE.AND P2, PT, R156, UR6, PT ;  /* 0x000000069c007c0c */ /* 0x000fe4000bf46270 */
[----:B------:R-:W-:-:S09]  /*27f0*/  ISETP.GE.AND P0, PT, R153, UR6, PT ;  /* 0x0000000699007c0c */ /* 0x000fd2000bf06270 */
[----:B----4-:R-:W2:Y:S01]  /*2800*/  @!P3 LDC.64 R6, c[0x0][0x218] ;  /* 0x00008600ff06bb82 */ /* 0x010ea20000000a00 */
        /* <DEDUP_REMOVED lines=26> */
.L_x_275:
[----:B------:R-:W-:Y:S05]  /*29b0*/  BSYNC B0 ;  /* 0x0000000000007941 */ /* 0x000fea0003800000 */
.L_x_274:
[----:B------:R-:W-:Y:S01]  /*29c0*/  USHF.L.U64.HI UR32, UR12, 0x5, UR13 ;  /* 0x000000050c207899 */ /* 0x000fe2000801020d */
[----:B------:R-:W-:Y:S01]  /*29d0*/  BSSY B0, `(.L_x_276) ;  /* 0x0000022000007945 */ /* 0x000fe20003800000 */
[----:B------:R-:W-:-:S03]  /*29e0*/  USHF.L.U32 UR33, UR12, 0x5, URZ ;  /* 0x000000050c217899 */ /* 0x000fc6000800063f */
[----:B------:R-:W-:Y:S09]  /*29f0*/  @P5 BRA `(.L_x_277) ;  /* 0x00000000007c5947 */ /* 0x000ff20003800000 */
[----:B------:R-:W-:Y:S01]  /*2a00*/  ULDC UR6, c[0x0][0x2d0] ;  /* 0x0000b40000067ab9 */ /* 0x000fe20000000800 */
[----:B------:R-:W-:Y:S02]  /*2a10*/  IADD3 R0, P0, R2, UR33, RZ ;  /* 0x0000002102007c10 */ /* 0x000fe4000ff1e0ff */
[----:B------:R-:W-:Y:S02]  /*2a20*/  ISETP.GE.AND P3, PT, R100, UR6, PT ;  /* 0x0000000664007c0c */ /* 0x000fe4000bf66270 */
[----:B------:R-:W-:Y:S02]  /*2a30*/  ISETP.GE.AND P2, PT, R156, UR6, PT ;  /* 0x000000069c007c0c */ /* 0x000fe4000bf46270 */
[----:B------:R-:W-:Y:S02]  /*2a40*/  IADD3.X R10, R10, UR32, RZ, P0, !PT ;  /* 0x000000200a0a7c10 */ /* 0x000fe400087fe4ff */
[----:B------:R-:W-:-:S07]  /*2a50*/  ISETP.GE.AND P0, PT, R153, UR6, PT ;  /* 0x0000000699007c0c */ /* 0x000fce000bf06270 */
[----:B--234-:R-:W2:Y:S01]  /*2a60*/  @!P3 LDC.64 R4, c[0x0][0x218] ;  /* 0x00008600ff04bb82 */ /* 0x01cea20000000a00 */
[----:B------:R3:W-:Y:S07]  /*2a70*/  @P3 STS.128 [R226+0x6800], RZ ;  /* 0x006800ffe2003388 */ /* 0x0007ee0000000c00 */
        /* <DEDUP_REMOVED lines=23> */
.L_x_277:
[----:B------:R-:W-:Y:S05]  /*2bf0*/  BSYNC B0 ;  /* 0x0000000000007941 */ /* 0x000fea0003800000 */
.L_x_276:
[----:B------:R-:W-:Y:S01]  /*2c00*/  ULDC.64 UR8, c[0x0][0x3c8] ;  /* 0x0000f20000087ab9 */ /* 0x000fe20000000a00 */
[----:B------:R-:W0:Y:S01]  /*2c10*/  LDGDEPBAR ;  /* 0x00000000000079af */ /* 0x000e220000000000 */
[----:B------:R-:W-:-:S04]  /*2c20*/  UISETP.NE.U32.AND UP1, UPT, UR8, URZ, UPT ;  /* 0x0000003f0800728c */ /* 0x000fc8000bf25070 */
[----:B------:R-:W-:-:S06]  /*2c30*/  UISETP.NE.AND.EX UP1, UPT, UR9, URZ, UPT, UP1 ;  /* 0x0000003f0900728c */ /* 0x000fcc000bf25310 */
[----:B------:R-:W-:-:S05]  /*2c40*/  PLOP3.LUT P0, PT, PT, PT, UP1, 0x80, 0x0 ;  /* 0x000000000000781c */ /* 0x000fca0003f0f018 */
[----:B------:R-:W-:Y:S01]  /*2c50*/  @UP1 USHF.R.S32.HI UR35, URZ, 0x1f, UR24 ;  /* 0x0000001f3f231899 */ /* 0x000fe20008011418 */
[----:B------:R-:W-:Y:S01]  /*2c60*/  @UP1 ULDC.64 UR6, c[0x0][0x3d0] ;  /* 0x0000f40000061ab9 */ /* 0x000fe20000000a00 */
[----:B------:R-:W-:Y:S02]  /*2c70*/  @UP1 UMOV UR36, UR26 ;  /* 0x0000001a00241c82 */ /* 0x000fe40008000000 */
[----:B------:R-:W-:Y:S01]  /*2c80*/  @UP1 UIMAD UR35, UR35, UR6, URZ ;  /* 0x00000006232312a4 */ /* 0x000fe2000f8e023f */
[----:B------:R-:W-:Y:S02]  /*2c90*/  @UP1 UMOV UR37, UR19 ;  /* 0x0000001300251c82 */ /* 0x000fe40008000000 */
[----:B------:R-:W-:Y:S01]  /*2ca0*/  @UP1 UIMAD.WIDE.U32 UR36, UR24, UR6, UR36 ;  /* 0x00000006182412a5 */ /* 0x000fe2000f8e0024 */
[----:B--234-:R-:W-:Y:S01]  /*2cb0*/  LEA.HI R4, R23, R150, RZ, 0x4 ;  /* 0x0000009617047211 */ /* 0x01cfe200078f20ff */
[----:B------:R-:W-:Y:S01]  /*2cc0*/  @UP1 UIMAD UR7, UR24, UR7, UR35 ;  /* 0x00000007180712a4 */ /* 0x000fe2000f8e0223 */
[----:B------:R-:W-:Y:S01]  /*2cd0*/  LOP3.LUT R0, R22, 0xfffffff8, RZ, 0xc0, !PT ;  /* 0xfffffff816007812 */ /* 0x000fe200078ec0ff */
[----:B------:R-:W-:Y:S01]  /*2ce0*/  @UP1 ULEA UR8, UP0, UR36, UR8, 0x2 ;  /* 0x0000000824081291 */ /* 0x000fe2000f80103f */
[----:B------:R-:W-:Y:S01]  /*2cf0*/  ISETP.GE.AND P1, PT, R8, UR18, PT ;  /* 0x0000001208007c0c */ /* 0x000fe2000bf26270 */
[----:B------:R-:W-:Y:S01]  /*2d00*/  @UP1 UIADD3 UR7, UR37, UR7, URZ ;  /* 0x0000000725071290 */ /* 0x000fe2000fffe03f */
[----:B------:R-:W-:-:S04]  /*2d10*/  DEPBAR.LE SB0, 0x0 ;  /* 0x000080000000791a */ /* 0x000fc80000000000 */
[----:B------:R-:W-:Y:S01]  /*2d20*/  @UP1 ULEA.HI.X UR9, UR36, UR9, UR7, 0x2, UP0 ;  /* 0x0000000924091291 */ /* 0x000fe200080f1407 */
[----:B------:R-:W-:Y:S01]  /*2d30*/  IMAD.U32 R2, RZ, RZ, UR8 ;  /* 0x00000008ff027e24 */ /* 0x000fe2000f8e00ff */
[----:B------:R-:W-:-:S04]  /*2d40*/  @UP1 ULDC UR6, c[0x0][0x2e8] ;  /* 0x0000ba0000061ab9 */ /* 0x000fc80000000800 */
[----:B------:R-:W-:-:S05]  /*2d50*/  IMAD.U32 R3, RZ, RZ, UR9 ;  /* 0x00000009ff037e24 */ /* 0x000fca000f8e00ff */
[----:B------:R2:W3:Y:S01]  /*2d60*/  @P0 LDG.E R11, desc[UR28][R2.64] ;  /* 0x0000001c020b0981 */ /* 0x0004e2000c1e1900 */
[----:B------:R-:W-:Y:S01]  /*2d70*/  LOP3.LUT R6, R4, 0xfffffff0, RZ, 0xc0, !PT ;  /* 0xfffffff004067812 */ /* 0x000fe200078ec0ff */
[----:B------:R-:W-:Y:S01]  /*2d80*/  IMAD.IADD R7, R150, 0x1, -R0 ;  /* 0x0000000196077824 */ /* 0x000fe200078e0a00 */
[----:B------:R-:W3:Y:S01]  /*2d90*/  @P0 MUFU.RCP R10, UR6 ;  /* 0x00000006000a0d08 */ /* 0x000ee20008001000 */
[----:B------:R-:W-:Y:S01]  /*2da0*/  BAR.SYNC.DEFER_BLOCKING 0x0 ;  /* 0x0000000000007b1d */ /* 0x000fe20000010000 */
[----:B------:R-:W-:Y:S01]  /*2db0*/  IMAD.SHL.U32 R12, R20, 0x8, RZ ;  /* 0x00000008140c7824 */ /* 0x000fe200078e00ff */
[----:B------:R-:W-:Y:S01]  /*2dc0*/  USHF.L.U64.HI UR8, UR10, 0x6, UR11 ;  /* 0x000000060a087899 */ /* 0x000fe2000801020b */
[----:B------:R-:W-:Y:S01]  /*2dd0*/  IMAD.IADD R6, R150, 0x1, -R6 ;  /* 0x0000000196067824 */ /* 0x000fe200078e0a06 */
[----:B------:R-:W-:Y:S01]  /*2de0*/  LEA.HI R0, R7, R7, RZ, 0x1 ;  /* 0x0000000707007211 */ /* 0x000fe200078f08ff */
[----:B------:R-:W-:Y:S01]  /*2df0*/  IMAD.IADD R15, R25, 0x1, R21 ;  /* 0x00000001190f7824 */ /* 0x000fe200078e0215 */
[----:B------:R-:W-:Y:S01]  /*2e00*/  USHF.L.U32 UR9, UR10, 0x6, URZ ;  /* 0x000000060a097899 */ /* 0x000fe2000800063f */
[----:B------:R-:W-:Y:S01]  /*2e10*/  IMAD.MOV.U32 R14, RZ, RZ, R24 ;  /* 0x000000ffff0e7224 */ /* 0x000fe200078e0018 */
[----:B------:R-:W-:Y:S01]  /*2e20*/  LEA.HI R8, R6, R6, RZ, 0x1 ;  /* 0x0000000606087211 */ /* 0x000fe200078f08ff */
[----:B------:R-:W-:Y:S01]  /*2e30*/  UIMAD UR6, UR8, UR20, URZ ;  /* 0x00000014080672a4 */ /* 0x000fe2000f8e023f */
[----:B------:R-:W-:Y:S01]  /*2e40*/  SHF.R.S32.HI R13, RZ, 0x1, R0 ;  /* 0x00000001ff0d7819 */ /* 0x000fe20000011400 */
[----:B------:R-:W-:Y:S01]  /*2e50*/  UMOV UR19, URZ ;  /* 0x0000003f00137c82 */ /* 0x000fe20008000000 */
[--C-:B------:R-:W-:Y:S01]  /*2e60*/  SHF.R.S32.HI R9, RZ, 0x1, R8.reuse ;  /* 0x00000001ff097819 */ /* 0x100fe20000011408 */
[----:B------:R4:W-:Y:S01]  /*2e70*/  STL.64 [R1+0x48], R14 ;  /* 0x0000480e01007387 */ /* 0x0009e20000100a00 */
[----:B------:R-:W-:Y:S01]  /*2e80*/  SHF.R.S32.HI R5, RZ, 0x1f, R8 ;  /* 0x0000001fff057819 */ /* 0x000fe20000011408 */
[----:B------:R-:W-:Y:S01]  /*2e90*/  UIMAD UR6, UR34, UR9, UR6 ;  /* 0x00000009220672a4 */ /* 0x000fe2000f8e0206 */
[----:B------:R-:W-:Y:S01]  /*2ea0*/  LOP3.LUT R0, R0, 0x3fffffe, RZ, 0xc0, !PT ;  /* 0x03fffffe00007812 */ /* 0x000fe200078ec0ff */
[----:B------:R-:W-:Y:S01]  /*2eb0*/  BSSY B0, `(.L_x_278) ;  /* 0x000004c000007945 */ /* 0x000fe20003800000 */
[----:B------:R-:W-:-:S02]  /*2ec0*/  LEA.HI R5, R5, R9, RZ, 0x2 ;  /* 0x0000000905057211 */ /* 0x000fc400078f10ff */
[----:B------:R-:W-:Y:S01]  /*2ed0*/  ISETP.GE.AND P5, PT, R18, UR18, PT ;  /* 0x0000001212007c0c */ /* 0x000fe2000bfa6270 */
[----:B--2---:R-:W-:Y:S01]  /*2ee0*/  IMAD.SHL.U32 R3, R13, 0x40, RZ ;  /* 0x000000400d037824 */ /* 0x004fe200078e00ff */
[----:B------:R-:W-:Y:S01]  /*2ef0*/  SHF.R.S32.HI R2, RZ, 0x4, R4 ;  /* 0x00000004ff027819 */ /* 0x000fe20000011404 */
[----:B------:R-:W-:Y:S01]  /*2f00*/  IMAD.IADD R0, R7, 0x1, -R0 ;  /* 0x0000000107007824 */ /* 0x000fe200078e0a00 */
[----:B------:R-:W-:Y:S01]  /*2f10*/  LOP3.LUT R5, R5, 0xfffffffc, RZ, 0xc0, !PT ;  /* 0xfffffffc05057812 */ /* 0x000fe200078ec0ff */
[----:B------:R4:W-:Y:S01]  /*2f20*/  @P1 STS [R226+0x9000], RZ ;  /* 0x009000ffe2001388 */ /* 0x0009e20000000800 */
[----:B------:R-:W-:Y:S02]  /*2f30*/  LEA.HI R4, R4, R2, RZ, 0x1 ;  /* 0x0000000204047211 */ /* 0x000fe400078f08ff */
[----:B------:R-:W-:Y:S01]  /*2f40*/  LOP3.LUT R3, R3, 0xc0, RZ, 0xc0, !PT ;  /* 0x000000c003037812 */ /* 0x000fe200078ec0ff */
[----:B------:R4:W-:Y:S01]  /*2f50*/  @P1 STS [R226+0x9004], RZ ;  /* 0x009004ffe2001388 */ /* 0x0009e20000000800 */
[----:B------:R-:W-:-:S02]  /*2f60*/  LOP3.LUT R4, R4, 0xfffffffe, RZ, 0xc0, !PT ;  /* 0xfffffffe04047812 */ /* 0x000fc400078ec0ff */
[----:B------:R-:W-:Y:S01]  /*2f70*/  SHF.R.S32.HI R7, RZ, 0x1f, R6 ;  /* 0x0000001fff077819 */ /* 0x000fe20000011406 */
[----:B------:R4:W-:Y:S02]  /*2f80*/  @P1 STS.64 [R226+0x9008], RZ ;  /* 0x009008ffe2001388 */ /* 0x0009e40000000a00 */
[----:B------:R-:W-:Y:S01]  /*2f90*/  IMAD.IADD R4, R2, 0x1, -R4 ;  /* 0x0000000102047824 */ /* 0x000fe200078e0a04 */
[----:B------:R-:W-:Y:S01]  /*2fa0*/  LOP3.LUT R2, R3, 0x8, R12, 0xf8, !PT ;  /* 0x0000000803027812 */ /* 0x000fe200078ef80c */
[----:B------:R-:W-:Y:S01]  /*2fb0*/  IMAD.IADD R12, R9, 0x1, -R5 ;  /* 0x00000001090c7824 */ /* 0x000fe200078e0a05 */
[----:B------:R-:W-:Y:S01]  /*2fc0*/  SHF.R.U32.HI R3, RZ, 0x3, R3 ;  /* 0x00000003ff037819 */ /* 0x000fe20000011603 */
[----:B------:R4:W-:Y:S02]  /*2fd0*/  @P1 STS.128 [R226+0xa000], RZ ;  /* 0x00a000ffe2001388 */ /* 0x0009e40000000c00 */
[----:B------:R-:W-:Y:S01]  /*2fe0*/  IMAD.SHL.U32 R5, R12, 0x40, RZ ;  /* 0x000000400c057824 */ /* 0x000fe200078e00ff */
[----:B------:R-:W-:Y:S01]  /*2ff0*/  LOP3.LUT R9, R2, R3, RZ, 0x3c, !PT ;  /* 0x0000000302097212 */ /* 0x000fe200078e3cff */
[C---:B------:R-:W-:Y:S01]  /*3000*/  IMAD.SHL.U32 R3, R4.reuse, 0x8, RZ ;  /* 0x0000000804037824 */ /* 0x040fe200078e00ff */
[----:B------:R-:W-:Y:S01]  /*3010*/  LEA.HI R2, R7, R6, RZ, 0x3 ;  /* 0x0000000607027211 */ /* 0x000fe200078f18ff */
[----:B------:R-:W-:Y:S01]  /*3020*/  IMAD R7, R4, 0x8, R0 ;  /* 0x0000000804077824 */ /* 0x000fe200078e0200 */
[----:B------:R-:W-:Y:S01]  /*3030*/  LOP3.LUT R0, R5, 0xc0, RZ, 0xc0, !PT ;  /* 0x000000c005007812 */ /* 0x000fe200078ec0ff */
[----:B------:R4:W-:Y:S01]  /*3040*/  @P1 STS.128 [R226+0xb000], RZ ;  /* 0x00b000ffe2001388 */ /* 0x0009e20000000c00 */
[----:B------:R-:W-:Y:S01]  /*3050*/  LOP3.LUT R5, R8, 0x7fffffe, RZ, 0xc0, !PT ;  /* 0x07fffffe08057812 */ /* 0x000fe200078ec0ff */
[----:B------:R-:W-:Y:S01]  /*3060*/  IMAD.SHL.U32 R2, R2, 0x20, RZ ;  /* 0x0000002002027824 */ /* 0x000fe200078e00ff */
[----:B------:R-:W-:-:S02]  /*3070*/  LOP3.LUT R4, R0, 0x8, R3, 0xf8, !PT ;  /* 0x0000000800047812 */ /* 0x000fc400078ef803 */
[----:B------:R-:W-:Y:S01]  /*3080*/  SHF.R.U32.HI R3, RZ, 0x3, R0 ;  /* 0x00000003ff037819 */ /* 0x000fe20000011600 */
[----:B------:R-:W-:Y:S01]  /*3090*/  IMAD.IADD R102, R6, 0x1, -R5 ;  /* 0x0000000106667824 */ /* 0x000fe200078e0a05 */
[----:B------:R-:W-:Y:S01]  /*30a0*/  LOP3.LUT R103, R2, 0xffffff00, RZ, 0xc0, !PT ;  /* 0xffffff0002677812 */ /* 0x000fe200078ec0ff */
[----:B------:R-:W-:Y:S01]  /*30b0*/  IMAD.U32 R0, R7, 0x20, R9 ;  /* 0x0000002007007824 */ /* 0x000fe200078e0009 */
[----:B------:R-:W-:Y:S01]  /*30c0*/  LOP3.LUT R148, R4, R3, RZ, 0x3c, !PT ;  /* 0x0000000304947212 */ /* 0x000fe200078e3cff */
[----:B------:R-:W-:Y:S02]  /*30d0*/  IMAD.U32 R4, RZ, RZ, UR20 ;  /* 0x00000014ff047e24 */ /* 0x000fe4000f8e00ff */
[----:B------:R-:W-:Y:S01]  /*30e0*/  IMAD R2, R152, 0x200, R103 ;  /* 0x0000020098027824 */ /* 0x000fe200078e0267 */
[----:B------:R-:W-:Y:S01]  /*30f0*/  LEA R221, R0, UR4, 0x1 ;  /* 0x0000000400dd7c11 */ /* 0x000fe2000f8e08ff */
[----:B------:R-:W-:-:S04]  /*3100*/  IMAD.WIDE.U32 R4, R4, UR9, R14 ;  /* 0x0000000904047c25 */ /* 0x000fc8000f8e000e */
[----:B------:R-:W-:Y:S02]  /*3110*/  IMAD R2, R102, 0x20, R2 ;  /* 0x0000002066027824 */ /* 0x000fe400078e0202 */
[----:B------:R-:W-:Y:S02]  /*3120*/  VIADD R3, R5, UR6 ;  /* 0x0000000605037c36 */ /* 0x000fe40008000000 */
[----:B------:R-:W-:Y:S02]  /*3130*/  IMAD.IADD R2, R148, 0x1, R2 ;  /* 0x0000000194027824 */ /* 0x000fe400078e0202 */
[----:B---3--:R-:W-:-:S05]  /*3140*/  @P0 FMUL.FTZ R10, R11, R10 ;  /* 0x0000000a0b0a0220 */ /* 0x008fca0000410000 */
[----:B------:R-:W-:-:S13]  /*3150*/  @P0 R2UR UR7, R10 ;  /* 0x000000000a0702ca */ /* 0x000fda00000e0000 */
[----:B------:R-:W-:Y:S01]  /*3160*/  @UP1 UMOV UR19, UR7 ;  /* 0x0000000700131c82 */ /* 0x000fe20008000000 */
[----:B----4-:R-:W-:Y:S05]  /*3170*/  @P1 BRA `(.L_x_279) ;  /* 0x00000000007c1947 */ /* 0x010fea0003800000 */
        /* <DEDUP_REMOVED lines=31> */
.L_x_279:
[----:B------:R-:W-:Y:S05]  /*3370*/  BSYNC B0 ;  /* 0x0000000000007941 */ /* 0x000fea0003800000 */
.L_x_278:
[----:B------:R4:W-:Y:S01]  /*3380*/  @P5 STS.128 [R226+0x9800], RZ ;  /* 0x009800ffe2005388 */ /* 0x0009e20000000c00 */
[----:B------:R-:W-:Y:S01]  /*3390*/  USHF.L.U64.HI UR18, UR10, 0x5, UR11 ;  /* 0x000000050a127899 */ /* 0x000fe2000801020b */
[----:B------:R-:W-:Y:S01]  /*33a0*/  BSSY B0, `(.L_x_280) ;  /* 0x0000025000007945 */ /* 0x000fe20003800000 */
[----:B------:R-:W-:Y:S01]  /*33b0*/  USHF.L.U32 UR24, UR10, 0x5, URZ ;  /* 0x000000050a187899 */ /* 0x000fe2000800063f */
[----:B------:R4:W-:Y:S01]  /*33c0*/  @P5 STS.128 [R226+0xa800], RZ ;  /* 0x00a800ffe2005388 */ /* 0x0009e20000000c00 */
[----:B------:R-:W-:-:S03]  /*33d0*/  LEA R224, R2, UR4, 0x1 ;  /* 0x0000000402e07c11 */ /* 0x000fc6000f8e08ff */
[----:B------:R4:W-:Y:S01]  /*33e0*/  @P5 STS.128 [R226+0xb800], RZ ;  /* 0x00b800ffe2005388 */ /* 0x0009e20000000c00 */
[----:B------:R-:W-:Y:S06]  /*33f0*/  @P5 BRA `(.L_x_281) ;  /* 0x00000000007c5947 */ /* 0x000fec0003800000 */
[----:B------:R-:W-:Y:S01]  /*3400*/  ULDC UR6, c[0x0][0x2d0] ;  /* 0x0000b40000067ab9 */ /* 0x000fe20000000800 */
[----:B------:R-:W-:Y:S02]  /*3410*/  IADD3 R0, P0, R4, UR24, RZ ;  /* 0x0000001804007c10 */ /* 0x000fe4000ff1e0ff */
[----:B------:R-:W-:Y:S02]  /*3420*/  ISETP.GE.AND P3, PT, R100, UR6, PT ;  /* 0x0000000664007c0c */ /* 0x000fe4000bf66270 */
[----:B------:R-:W-:Y:S02]  /*3430*/  ISETP.GE.AND P2, PT, R156, UR6, PT ;  /* 0x000000069c007c0c */ /* 0x000fe4000bf46270 */
[----:B--23--:R-:W-:Y:S02]  /*3440*/  IADD3.X R6, R3, UR18, RZ, P0, !PT ;  /* 0x0000001203067c10 */ /* 0x00cfe400087fe4ff */
[----:B------:R-:W-:-:S07]  /*3450*/  ISETP.GE.AND P0, PT, R153, UR6, PT ;  /* 0x0000000699007c0c */ /* 0x000fce000bf06270 */
[----:B------:R-:W2:Y:S01]  /*3460*/  @!P3 LDC.64 R8, c[0x0][0x220] ;  /* 0x00008800ff08bb82 */ /* 0x000ea20000000a00 */
[----:B------:R3:W-:Y:S07]  /*3470*/  @P3 STS.128 [R226+0x9800], RZ ;  /* 0x009800ffe2003388 */ /* 0x0007ee0000000c00 */
[----:B------:R-:W5:Y:S01]  /*3480*/  @!P2 LDC.64 R10, c[0x0][0x220] ;  /* 0x00008800ff0aab82 */ /* 0x000f620000000a00 */
[----:B--2---:R-:W-:-:S04]  /*3490*/  @!P3 LEA R4, P4, R0, R8, 0x1 ;  /* 0x000000080004b211 */ /* 0x004fc800078808ff */
        /* <DEDUP_REMOVED lines=21> */
.L_x_281:
[----:B------:R-:W-:Y:S05]  /*35f0*/  BSYNC B0 ;  /* 0x0000000000007941 */ /* 0x000fea0003800000 */
.L_x_280:
[----:B------:R-:W-:Y:S01]  /*3600*/  LDSM.16.M88.4 R16, [R221+0x6000] ;  /* 0x00600000dd10783b */ /* 0x000fe20000000200 */
[----:B--23--:R-:W-:Y:S01]  /*3610*/  IMAD.MOV.U32 R2, RZ, RZ, 0x10 ;  /* 0x00000010ff027424 */ /* 0x00cfe200078e00ff */
[----:B------:R-:W-:Y:S01]  /*3620*/  LOP3.LUT P0, RZ, R13, 0x2, RZ, 0xc0, !PT ;  /* 0x000000020dff7812 */ /* 0x000fe2000780c0ff */
[----:B------:R-:W-:Y:S01]  /*3630*/  IMAD.MOV.U32 R0, RZ, RZ, 0x20 ;  /* 0x00000020ff007424 */ /* 0x000fe200078e00ff */
[----:B------:R-:W2:Y:S01]  /*3640*/  LDSM.16.M88.4 R4, [R224+0x1000] ;  /* 0x00100000e004783b */ /* 0x000ea20000000200 */
[----:B------:R-:W-:Y:S01]  /*3650*/  LOP3.LUT P1, RZ, R12, 0x2, RZ, 0xc0, !PT ;  /* 0x000000020cff7812 */ /* 0x000fe2000782c0ff */
[----:B------:R-:W-:Y:S02]  /*3660*/  UIADD3 UR6, UR27, 0x1, -UR17 ;  /* 0x000000011b067890 */ /* 0x000fe4000fffe811 */
[----:B------:R-:W3:Y:S01]  /*3670*/  LDSM.16.M88.4 R32, [R221+0x6400] ;  /* 0x00640000dd20783b */ /* 0x000ee20000000200 */
[----:B------:R-:W-:Y:S01]  /*3680*/  SEL R0, R0, 0xffffffe0, !P0 ;  /* 0xffffffe000007807 */ /* 0x000fe20004000000 */
[----:B------:R-:W-:Y:S01]  /*3690*/  UIADD3 UR7, UR27, -UR17, URZ ;  /* 0x800000111b077290 */ /* 0x000fe2000fffe03f */
[----:B------:R-:W-:Y:S01]  /*36a0*/  SEL R2, R2, 0xfffffff0, !P1 ;  /* 0xfffffff002027807 */ /* 0x000fe20004800000 */
[----:B------:R-:W5:Y:S01]  /*36b0*/  LDSM.16.M88.4 R8, [R224] ;  /* 0x00000000e008783b */ /* 0x000f620000000200 */
[----:B------:R-:W-:Y:S01]  /*36c0*/  UIADD3 UR6, UR6, UR22, URZ ;  /* 0x0000001606067290 */ /* 0x000fe2000fffe03f */
[----:B------:R-:W-:Y:S01]  /*36d0*/  IMAD.IADD R223, R221, 0x1, R0 ;  /* 0x00000001dddf7824 */ /* 0x000fe200078e0200 */
[----:B------:R-:W-:Y:S01]  /*36e0*/  LOP3.LUT R0, R151, 0xffffffe0, RZ, 0xc0, !PT ;  /* 0xffffffe097007812 */ /* 0x000fe200078ec0ff */
[----:B------:R-:W4:Y:S01]  /*36f0*/  LDSM.16.M88.4 R28, [R221+0x6800] ;  /* 0x00680000dd1c783b */ /* 0x000f220000000200 */
[----:B------:R-:W-:Y:S01]  /*3700*/  IMAD R225, R2, 0x2, R224 ;  /* 0x0000000202e17824 */ /* 0x000fe200078e02e0 */
[----:B------:R-:W-:-:S02]  /*3710*/  UISETP.GT.AND UP0, UPT, UR20, UR14, UPT ;  /* 0x0000000e1400728c */ /* 0x000fc4000bf04270 */
[----:B-1----:R-:W1:Y:S01]  /*3720*/  LDSM.16.M88.4 R24, [R221+0x6c00] ;  /* 0x006c0000dd18783b */ /* 0x002e620000000200 */
[C---:B------:R-:W-:Y:S02]  /*3730*/  IMAD.IADD R0, R150.reuse, 0x1, -R0 ;  /* 0x0000000196007824 */ /* 0x040fe400078e0a00 */
[----:B------:R-:W-:Y:S01]  /*3740*/  IMAD.SHL.U32 R150, R150, 0x2, RZ ;  /* 0x0000000296967824 */ /* 0x000fe200078e00ff */
[----:B------:R-:W-:Y:S02]  /*3750*/  LDSM.16.M88.4 R44, [R223+0x6000] ;  /* 0x00600000df2c783b */ /* 0x000fe40000000200 */
[----:B------:R-:W-:Y:S02]  /*3760*/  SHF.R.S32.HI R3, RZ, 0x1f, R0 ;  /* 0x0000001fff037819 */ /* 0x000fe40000011400 */
[----:B------:R-:W1:Y:S01]  /*3770*/  LDSM.16.M88.4 R12, [R225+0x1000] ;  /* 0x00100000e10c783b */ /* 0x000e620000000200 */
[----:B------:R-:W-:Y:S02]  /*3780*/  LOP3.LUT R157, R150, 0x6, RZ, 0xc0, !PT ;  /* 0x00000006969d7812 */ /* 0x000fe400078ec0ff */
[----:B------:R-:W-:Y:S01]  /*3790*/  LEA.HI R0, R3, R0, RZ, 0x2 ;  /* 0x0000000003007211 */ /* 0x000fe200078f10ff */
[----:B------:R-:W1:Y:S01]  /*37a0*/  LDSM.16.M88.4 R40, [R223+0x6400] ;  /* 0x00640000df28783b */ /* 0x000e620000000200 */
[----:B------:R-:W-:-:S02]  /*37b0*/  IMAD.U32 R3, RZ, RZ, UR20 ;  /* 0x00000014ff037e24 */ /* 0x000fc4000f8e00ff */
[----:B------:R-:W-:Y:S01]  /*37c0*/  SHF.R.S32.HI R0, RZ, 0x2, R0 ;  /* 0x00000002ff007819 */ /* 0x000fe20000011400 */
[----:B------:R-:W1:Y:S01]  /*37d0*/  LDSM.16.M88.4 R52, [R223+0x6800] ;  /* 0x00680000df34783b */ /* 0x000e620000000200 */
[----:B------:R-:W-:-:S03]  /*37e0*/  IMAD R3, R3, 0x40, R157 ;  /* 0x0000004003037824 */ /* 0x000fc600078e029d */
[----:B------:R-:W1:Y:S04]  /*37f0*/  LDSM.16.M88.4 R48, [R223+0x6c00] ;  /* 0x006c0000df30783b */ /* 0x000e680000000200 */
[----:B------:R-:W1:Y:S01]  /*3800*/  LDSM.16.M88.4 R20, [R225] ;  /* 0x00000000e114783b */ /* 0x000e620000000200 */
[C---:B--2---:R-:W-:Y:S03]  /*3810*/  HMMA.16816.F32 R64, R4.reuse, R16, RZ ;  /* 0x000000100440723c */ /* 0x044fe600000018ff */
[----:B------:R-:W-:Y:S03]  /*3820*/  LDSM.16.M88.4 R36, [R221+0x7000] ;  /* 0x00700000dd24783b */ /* 0x000fe60000000200 */
[----:B---3--:R-:W-:Y:S01]  /*3830*/  HMMA.16816.F32 R88, R4, R34, RZ ;  /* 0x000000220458723c */ /* 0x008fe200000018ff */
[----:B------:R-:W0:Y:S05]  /*3840*/  LDGDEPBAR ;  /* 0x00000000000079af */ /* 0x000e2a0000000000 */
[----:B-----5:R-:W-:Y:S06]  /*3850*/  HMMA.16816.F32 R96, R8, R16, RZ ;  /* 0x000000100860723c */ /* 0x020fec00000018ff */
[-C--:B------:R-:W-:Y:S06]  /*3860*/  HMMA.16816.F32 R92, R4, R18.reuse, RZ ;  /* 0x00000012045c723c */ /* 0x080fec00000018ff */
[----:B------:R-:W-:Y:S06]  /*3870*/  HMMA.16816.F32 R120, R8, R18, RZ ;  /* 0x000000120878723c */ /* 0x000fec00000018ff */
[C---:B----4-:R-:W-:Y:S06]  /*3880*/  HMMA.16816.F32 R84, R4.reuse, R28, RZ ;  /* 0x0000001c0454723c */ /* 0x050fec00000018ff */
[C---:B-1----:R-:W-:Y:S06]  /*3890*/  HMMA.16816.F32 R68, R4.reuse, R26, RZ ;  /* 0x0000001a0444723c */ /* 0x042fec00000018ff */
[C---:B------:R-:W-:Y:S06]  /*38a0*/  HMMA.16816.F32 R72, R4.reuse, R32, RZ ;  /* 0x000000200448723c */ /* 0x040fec00000018ff */
[C---:B------:R-:W-:Y:S06]  /*38b0*/  HMMA.16816.F32 R76, R4.reuse, R24, RZ ;  /* 0x00000018044c723c */ /* 0x040fec00000018ff */
[----:B------:R-:W-:Y:S01]  /*38c0*/  HMMA.16816.F32 R80, R4, R30, RZ ;  /* 0x0000001e0450723c */ /* 0x000fe200000018ff */
[----:B------:R-:W1:Y:S05]  /*38d0*/  LDSM.16.M88.4 R4, [R224+0x3000] ;  /* 0x00300000e004783b */ /* 0x000e6a0000000200 */
[C---:B------:R-:W-:Y:S06]  /*38e0*/  HMMA.16816.F32 R16, R8.reuse, R24, RZ ;  /* 0x000000180810723c */ /* 0x040fec00000018ff */
[C---:B------:R-:W-:Y:S06]  /*38f0*/  HMMA.16816.F32 R60, R8.reuse, R32, RZ ;  /* 0x00000020083c723c */ /* 0x040fec00000018ff */
[C---:B------:R-:W-:Y:S06]  /*3900*/  HMMA.16816.F32 R56, R8.reuse, R28, RZ ;  /* 0x0000001c0838723c */ /* 0x040fec00000018ff */
[C---:B------:R-:W-:Y:S01]  /*3910*/  HMMA.16816.F32 R140, R8.reuse, R34, RZ ;  /* 0x00000022088c723c */ /* 0x040fe200000018ff */
[----:B------:R-:W2:Y:S05]  /*3920*/  LDSM.16.M88.4 R32, [R221+0x7400] ;  /* 0x00740000dd20783b */ /* 0x000eaa0000000200 */
[C---:B------:R-:W-:Y:S01]  /*3930*/  HMMA.16816.F32 R136, R8.reuse, R30, RZ ;  /* 0x0000001e0888723c */ /* 0x040fe200000018ff */
[----:B------:R-:W3:Y:S05]  /*3940*/  LDSM.16.M88.4 R28, [R221+0x7800] ;  /* 0x00780000dd1c783b */ /* 0x000eea0000000200 */
[----:B------:R-:W-:Y:S01]  /*3950*/  HMMA.16816.F32 R116, R8, R26, RZ ;  /* 0x0000001a0874723c */ /* 0x000fe200000018ff */
[----:B------:R-:W4:Y:S04]  /*3960*/  LDSM.16.M88.4 R24, [R221+0x7c00] ;  /* 0x007c0000dd18783b */ /* 0x000f280000000200 */
[----:B------:R-:W5:Y:S01]  /*3970*/  LDSM.16.M88.4 R8, [R224+0x2000] ;  /* 0x00200000e008783b */ /* 0x000f620000000200 */
[C---:B------:R-:W-:Y:S06]  /*3980*/  HMMA.16816.F32 R112, R12.reuse, R44, R64 ;  /* 0x0000002c0c70723c */ /* 0x040fec0000001840 */
[C---:B------:R-:W-:Y:S06]  /*3990*/  HMMA.16816.F32 R128, R12.reuse, R42, R88 ;  /* 0x0000002a0c80723c */ /* 0x040fec0000001858 */
[C---:B------:R-:W-:Y:S06]  /*39a0*/  HMMA.16816.F32 R104, R12.reuse, R52, R84 ;  /* 0x000000340c68723c */ /* 0x040fec0000001854 */
[C---:B------:R-:W-:Y:S06]  /*39b0*/  HMMA.16816.F32 R88, R12.reuse, R50, R68 ;  /* 0x000000320c58723c */ /* 0x040fec0000001844 */
[----:B------:R-:W-:Y:S06]  /*39c0*/  HMMA.16816.F32 R132, R12, R46, R92 ;  /* 0x0000002e0c84723c */ /* 0x000fec000000185c */
[C---:B------:R-:W-:Y:S06]  /*39d0*/  HMMA.16816.F32 R84, R20.reuse, R44, R96 ;  /* 0x0000002c1454723c */ /* 0x040fec0000001860 */
[C---:B------:R-:W-:Y:S01]  /*39e0*/  HMMA.16816.F32 R68, R20.reuse, R48, R16 ;  /* 0x000000301444723c */ /* 0x040fe20000001810 */
[----:B------:R-:W-:Y:S05]  /*39f0*/  LDSM.16.M88.4 R16, [R225+0x3000] ;  /* 0x00300000e110783b */ /* 0x000fea0000000200 */
[----:B------:R-:W-:Y:S01]  /*3a00*/  HMMA.16816.F32 R64, R20, R46, R120 ;  /* 0x0000002e1440723c */ /* 0x000fe20000001878 */
[----:B------:R-:W5:Y:S05]  /*3a10*/  LDSM.16.M88.4 R44, [R223+0x7000] ;  /* 0x00700000df2c783b */ /* 0x000f6a0000000200 */
[C---:B------:R-:W-:Y:S06]  /*3a20*/  HMMA.16816.F32 R108, R12.reuse, R40, R72 ;  /* 0x000000280c6c723c */ /* 0x040fec0000001848 */
[C---:B------:R-:W-:Y:S01]  /*3a30*/  HMMA.16816.F32 R124, R12.reuse, R48, R76 ;  /* 0x000000300c7c723c */ /* 0x040fe2000000184c */
[----:B------:R-:W-:Y:S05]  /*3a40*/  LDSM.16.M88.4 R76, [R223+0x7c00] ;  /* 0x007c0000df4c783b */ /* 0x000fea0000000200 */
[----:B------:R-:W-:Y:S06]  /*3a50*/  HMMA.16816.F32 R92, R12, R54, R80 ;  /* 0x000000360c5c723c */ /* 0x000fec0000001850 */
[C---:B------:R-:W-:Y:S06]  /*3a60*/  HMMA.16816.F32 R80, R20.reuse, R40, R60 ;  /* 0x000000281450723c */ /* 0x040fec000000183c */
[C---:B------:R-:W-:Y:S06]  /*3a70*/  HMMA.16816.F32 R72, R20.reuse, R52, R56 ;  /* 0x000000341448723c */ /* 0x040fec0000001838 */
[C---:B------:R-:W-:Y:S01]  /*3a80*/  HMMA.16816.F32 R60, R20.reuse, R42, R140 ;  /* 0x0000002a143c723c */ /* 0x040fe2000000188c */
[----:B------:R-:W5:Y:S05]  /*3a90*/  LDSM.16.M88.4 R40, [R223+0x7400] ;  /* 0x00740000df28783b */ /* 0x000f6a0000000200 */
[C---:B------:R-:W-:Y:S01]  /*3aa0*/  HMMA.16816.F32 R56, R20.reuse, R54, R136 ;  /* 0x000000361438723c */ /* 0x040fe20000001888 */
[----:B------:R-:W5:Y:S05]  /*3ab0*/  LDSM.16.M88.4 R52, [R223+0x7800] ;  /* 0x00780000df34783b */ /* 0x000f6a0000000200 */
[----:B------:R-:W-:Y:S01]  /*3ac0*/  HMMA.16816.F32 R12, R20, R50, R116 ;  /* 0x00000032140c723c */ /* 0x000fe20000001874 */
[----:B------:R-:W5:Y:S05]  /*3ad0*/  LDSM.16.M88.4 R20, [R225+0x2000] ;  /* 0x00200000e114783b */ /* 0x000f6a0000000200 */
[C---:B-1----:R-:W-:Y:S06]  /*3ae0*/  HMMA.16816.F32 R48, R4.reuse, R36, R112 ;  /* 0x000000240430723c */ /* 0x042fec0000001870 */
[C---:B--2---:R-:W-:Y:S06]  /*3af0*/  HMMA.16816.F32 R136, R4.reuse, R32, R108 ;  /* 0x000000200488723c */ /* 0x044fec000000186c */
[C---:B------:R-:W-:Y:S06]  /*3b00*/  HMMA.16816.F32 R112, R4.reuse, R38, R132 ;  /* 0x000000260470723c */ /* 0x040fec0000001884 */
[C---:B---3--:R-:W-:Y:S06]  /*3b10*/  HMMA.16816.F32 R140, R4.reuse, R28, R104 ;  /* 0x0000001c048c723c */ /* 0x048fec0000001868 */
[C---:B----4-:R-:W-:Y:S06]  /*3b20*/  HMMA.16816.F32 R124, R4.reuse, R24, R124 ;  /* 0x00000018047c723c */ /* 0x050fec000000187c */
[C---:B------:R-:W-:Y:S06]  /*3b30*/  HMMA.16816.F32 R128, R4.reuse, R34, R128 ;  /* 0x000000220480723c */ /* 0x040fec0000001880 */
[C---:B------:R-:W-:Y:S06]  /*3b40*/  HMMA.16816.F32 R120, R4.reuse, R30, R92 ;  /* 0x0000001e0478723c */ /* 0x040fec000000185c */
[----:B------:R-:W-:Y:S06]  /*3b50*/  HMMA.16816.F32 R116, R4, R26, R88 ;  /* 0x0000001a0474723c */ /* 0x000fec0000001858 */
[C---:B-----5:R-:W-:Y:S06]  /*3b60*/  HMMA.16816.F32 R108, R8.reuse, R36, R84 ;  /* 0x00000024086c723c */ /* 0x060fec0000001854 */
[C---:B------:R-:W-:Y:S06]  /*3b70*/  HMMA.16816.F32 R92, R8.reuse, R32, R80 ;  /* 0x00000020085c723c */ /* 0x040fec0000001850 */
[C---:B------:R-:W-:Y:S01]  /*3b80*/  HMMA.16816.F32 R104, R8.reuse, R38, R64 ;  /* 0x000000260868723c */ /* 0x040fe20000001840 */
[----:B------:R-:W-:Y:S05]  /*3b90*/  LDSM.16.M88.4 R36, [R221+0x8000] ;  /* 0x00800000dd24783b */ /* 0x000fea0000000200 */
[C---:B------:R-:W-:Y:S01]  /*3ba0*/  HMMA.16816.F32 R4, R8.reuse, R34, R60 ;  /* 0x000000220804723c */ /* 0x040fe2000000183c */
[----:B------:R-:W-:Y:S05]  /*3bb0*/  LDSM.16.M88.4 R32, [R221+0x8400] ;  /* 0x00840000dd20783b */ /* 0x000fea0000000200 */
[C---:B------:R-:W-:Y:S06]  /*3bc0*/  HMMA.16816.F32 R84, R8.reuse, R28, R72 ;  /* 0x0000001c0854723c */ /* 0x040fec0000001848 */
[C---:B------:R-:W-:Y:S01]  /*3bd0*/  HMMA.16816.F32 R96, R8.reuse, R30, R56 ;  /* 0x0000001e0860723c */ /* 0x040fe20000001838 */
[----:B------:R-:W-:Y:S04]  /*3be0*/  LDSM.16.M88.4 R28, [R221+0x8800] ;  /* 0x00880000dd1c783b */ /* 0x000fe80000000200 */
[----:B------:R-:W-:Y:S01]  /*3bf0*/  LDSM.16.M88.4 R56, [R223+0x8c00] ;  /* 0x008c0000df38783b */ /* 0x000fe20000000200 */
[C---:B------:R-:W-:Y:S06]  /*3c00*/  HMMA.16816.F32 R88, R8.reuse, R24, R68 ;  /* 0x000000180858723c */ /* 0x040fec0000001844 */
[----:B------:R-:W-:Y:S01]  /*3c10*/  HMMA.16816.F32 R80, R8, R26, R12 ;  /* 0x0000001a0850723c */ /* 0x000fe2000000180c */
[----:B------:R-:W1:Y:S04]  /*3c20*/  LDSM.16.M88.4 R8, [R224+0x5000] ;  /* 0x00500000e008783b */ /* 0x000e680000000200 */
[----:B------:R-:W-:Y:S01]  /*3c30*/  LDSM.16.M88.4 R12, [R224+0x4000] ;  /* 0x00400000e00c783b */ /* 0x000fe20000000200 */
[C---:B------:R-:W-:Y:S03]  /*3c40*/  HMMA.16816.F32 R72, R16.reuse, R44, R48 ;  /* 0x0000002c1048723c */ /* 0x040fe60000001830 */
[----:B------:R-:W2:Y:S03]  /*3c50*/  LDSM.16.M88.4 R48, [R221+0x8c00] ;  /* 0x008c0000dd30783b */ /* 0x000ea60000000200 */
[C---:B------:R-:W-:Y:S01]  /*3c60*/  HMMA.16816.F32 R68, R16.reuse, R46, R112 ;  /* 0x0000002e1044723c */ /* 0x040fe20000001870 */
[----:B------:R-:W-:Y:S05]  /*3c70*/  LDSM.16.M88.4 R24, [R223+0x8000] ;  /* 0x00800000df18783b */ /* 0x000fea0000000200 */
[C---:B------:R-:W-:Y:S06]  /*3c80*/  HMMA.16816.F32 R64, R16.reuse, R40, R136 ;  /* 0x000000281040723c */ /* 0x040fec0000001888 */
[C---:B------:R-:W-:Y:S06]  /*3c90*/  HMMA.16816.F32 R60, R16.reuse, R42, R128 ;  /* 0x0000002a103c723c */ /* 0x040fec0000001880 */
[C---:B------:R-:W-:Y:S06]  /*3ca0*/  HMMA.16816.F32 R140, R16.reuse, R52, R140 ;  /* 0x00000034108c723c */ /* 0x040fec000000188c */
[C---:B------:R-:W-:Y:S06]  /*3cb0*/  HMMA.16816.F32 R136, R16.reuse, R54, R120 ;  /* 0x000000361088723c */ /* 0x040fec0000001878 */
[C---:B------:R-:W-:Y:S06]  /*3cc0*/  HMMA.16816.F32 R144, R16.reuse, R76, R124 ;  /* 0x0000004c1090723c */ /* 0x040fec000000187c */
[----:B------:R-:W-:Y:S01]  /*3cd0*/  HMMA.16816.F32 R132, R16, R78, R116 ;  /* 0x0000004e1084723c */ /* 0x000fe20000001874 */
[----:B------:R-:W-:Y:S05]  /*3ce0*/  LDSM.16.M88.4 R16, [R225+0x4000] ;  /* 0x00400000e110783b */ /* 0x000fea0000000200 */
[C---:B------:R-:W-:Y:S06]  /*3cf0*/  HMMA.16816.F32 R128, R20.reuse, R44, R108 ;  /* 0x0000002c1480723c */ /* 0x040fec000000186c */
[C---:B------:R-:W-:Y:S01]  /*3d00*/  HMMA.16816.F32 R124, R20.reuse, R46, R104 ;  /* 0x0000002e147c723c */ /* 0x040fe20000001868 */
[----:B------:R-:W-:Y:S05]  /*3d10*/  LDSM.16.M88.4 R44, [R223+0x8800] ;  /* 0x00880000df2c783b */ /* 0x000fea0000000200 */
[C---:B------:R-:W-:Y:S06]  /*3d20*/  HMMA.16816.F32 R120, R20.reuse, R40, R92 ;  /* 0x000000281478723c */ /* 0x040fec000000185c */
[C---:B------:R-:W-:Y:S01]  /*3d30*/  HMMA.16816.F32 R116, R20.reuse, R42, R4 ;  /* 0x0000002a1474723c */ /* 0x040fe20000001804 */
[----:B------:R-:W3:Y:S04]  /*3d40*/  LDSM.16.M88.4 R4, [R225+0x5000] ;  /* 0x00500000e104783b */ /* 0x000ee80000000200 */
[----:B------:R-:W4:Y:S01]  /*3d50*/  LDSM.16.M88.4 R40, [R223+0x8400] ;  /* 0x00840000df28783b */ /* 0x000f220000000200 */
[----:B------:R-:W-:Y:S01]  /*3d60*/  HMMA.16816.F32 R112, R20, R52, R84 ;  /* 0x000000341470723c */ /* 0x000fe20000001854 */
[----:B------:R-:W-:-:S05]  /*3d70*/  DEPBAR.LE SB0, 0x0 ;  /* 0x000080000000791a */ /* 0x000fca0000000000 */
        /* <DEDUP_REMOVED lines=9> */
[C---:B--2---:R-:W-:Y:S06]  /*3e10*/  HMMA.16816.F32 R68, R8.reuse, R48, R144 ;  /* 0x000000300844723c */ /* 0x044fec0000001890 */
[----:B------:R-:W-:Y:S06]  /*3e20*/  HMMA.16816.F32 R64, R8, R50, R132 ;  /* 0x000000320840723c */ /* 0x000fec0000001884 */
        /* <DEDUP_REMOVED lines=8> */
[C---:B----4-:R-:W-:Y:S06]  /*3eb0*/  HMMA.16816.F32 R84, R4.reuse, R40, R84 ;  /* 0x000000280454723c */ /* 0x050fec0000001854 */
        /* <DEDUP_REMOVED lines=8> */
[----:B------:R-:W-:Y:S02]  /*3f40*/  IMAD.U32 R7, RZ, RZ, UR7 ;  /* 0x00000007ff077e24 */ /* 0x000fe4000f8e00ff */
[----:B------:R-:W-:Y:S01]  /*3f50*/  IMAD.IADD R5, R0, 0x1, R5 ;  /* 0x0000000100057824 */ /* 0x000fe200078e0205 */
[C---:B------:R-:W-:Y:S01]  /*3f60*/  HMMA.16816.F32 R60, R16.reuse, R24, R60 ;  /* 0x00000018103c723c */ /* 0x040fe2000000183c */
[----:B------:R-:W-:Y:S02]  /*3f70*/  IMAD R4, R102, 0x20, R103 ;  /* 0x0000002066047824 */ /* 0x000fe400078e0267 */
[C---:B------:R-:W-:Y:S01]  /*3f80*/  VIADD R232, R5.reuse, UR7 ;  /* 0x0000000705e87c36 */ /* 0x040fe20008000000 */
[----:B------:R-:W-:Y:S01]  /*3f90*/  VIADDMNMX R238, R5, UR6, R6, PT ;  /* 0x0000000605ee7c46 */ /* 0x000fe2000b800106 */
[----:B------:R-:W-:Y:S01]  /*3fa0*/  IMAD.IADD R0, R148, 0x1, R4 ;  /* 0x0000000194007824 */ /* 0x000fe200078e0204 */
[C-C-:B------:R-:W-:Y:S01]  /*3fb0*/  IADD3 R233, R7.reuse, 0x8, R5.reuse ;  /* 0x0000000807e97810 */ /* 0x140fe20007ffe005 */
[----:B------:R-:W-:Y:S01]  /*3fc0*/  IMAD.U32 R6, RZ, RZ, UR6 ;  /* 0x00000006ff067e24 */ /* 0x000fe2000f8e00ff */
[--C-:B------:R-:W-:Y:S01]  /*3fd0*/  IADD3 R231, R7, 0x40, R5.reuse ;  /* 0x0000004007e77810 */ /* 0x100fe20007ffe005 */
[----:B------:R-:W-:Y:S01]  /*3fe0*/  VIADD R4, R3, 0x1 ;  /* 0x0000000103047836 */ /* 0x000fe20000000000 */
[----:B------:R-:W-:Y:S01]  /*3ff0*/  IADD3 R234, R7, 0x48, R5 ;  /* 0x0000004807ea7810 */ /* 0x000fe20007ffe005 */
[C---:B------:R-:W-:Y:S01]  /*4000*/  IMAD.IADD R7, R232.reuse, 0x1, -R3 ;  /* 0x00000001e8077824 */ /* 0x040fe200078e0a03 */
[----:B------:R-:W-:Y:S01]  /*4010*/  HMMA.16816.F32 R52, R16, R26, R52 ;  /* 0x0000001a1034723c */ /* 0x000fe20000001834 */
[----:B------:R-:W-:-:S02]  /*4020*/  VIADDMNMX R230, R232, -UR23, RZ, !PT ;  /* 0x80000017e8e67c46 */ /* 0x000fc4000f8001ff */
[----:B------:R-:W-:Y:S02]  /*4030*/  ISETP.GE.AND P6, PT, R4, R238, PT ;  /* 0x000000ee0400720c */ /* 0x000fe40003fc6270 */
[----:B------:R-:W-:Y:S01]  /*4040*/  VIADDMNMX R229, R233, -UR23, RZ, !PT ;  /* 0x80000017e9e57c46 */ /* 0x000fe2000f8001ff */
[----:B------:R-:W-:Y:S01]  /*4050*/  HMMA.16816.F32 R48, R12, R50, R96 ;  /* 0x000000320c30723c */ /* 0x000fe20000001860 */
[----:B------:R-:W-:Y:S02]  /*4060*/  VIADDMNMX R228, R231, -UR23, RZ, !PT ;  /* 0x80000017e7e47c46 */ /* 0x000fe4000f8001ff */
[----:B------:R-:W-:Y:S02]  /*4070*/  VIADDMNMX R227, R234, -UR23, RZ, !PT ;  /* 0x80000017eae37c46 */ /* 0x000fe4000f8001ff */
[----:B------:R-:W-:Y:S01]  /*4080*/  ISETP.LT.OR P6, PT, R4, R230, P6 ;  /* 0x000000e60400720c */ /* 0x000fe200037c1670 */
[----:B------:R-:W-:Y:S01]  /*4090*/  HMMA.16816.F32 R24, R16, R40, R20 ;  /* 0x000000281018723c */ /* 0x000fe20000001814 */
[----:B------:R-:W-:-:S02]  /*40a0*/  IADD3 R15, R6, 0x8, R5 ;  /* 0x00000008060f7810 */ /* 0x000fc40007ffe005 */
[C-C-:B------:R-:W-:Y:S02]  /*40b0*/  IADD3 R14, R6.reuse, 0x48, R5.reuse ;  /* 0x00000048060e7810 */ /* 0x140fe40007ffe005 */
[----:B------:R-:W-:Y:S01]  /*40c0*/  VIMNMX R237, R15, UR27, PT ;  /* 0x0000001b0fed7c48 */ /* 0x000fe2000bfe0100 */
[C---:B------:R-:W-:Y:S01]  /*40d0*/  HMMA.16816.F32 R32, R16.reuse, R42, R32 ;  /* 0x0000002a1020723c */ /* 0x040fe20000001820 */
[----:B------:R-:W-:Y:S01]  /*40e0*/  IADD3 R20, R6, 0x40, R5 ;  /* 0x0000004006147810 */ /* 0x000fe20007ffe005 */
[--C-:B------:R-:W-:Y:S01]  /*40f0*/  IMAD.IADD R6, R233, 0x1, -R3.reuse ;  /* 0x00000001e9067824 */ /* 0x100fe200078e0a03 */
[----:B------:R-:W-:Y:S01]  /*4100*/  IABS R5, R7 ;  /* 0x0000000700057213 */ /* 0x000fe20000000000 */
[----:B------:R-:W-:Y:S01]  /*4110*/  IMAD.IADD R7, R231, 0x1, -R3 ;  /* 0x00000001e7077824 */ /* 0x000fe200078e0a03 */
[----:B------:R-:W-:Y:S01]  /*4120*/  VIMNMX R236, R20, UR27, PT ;  /* 0x0000001b14ec7c48 */ /* 0x000fe2000bfe0100 */
[----:B------:R-:W-:Y:S01]  /*4130*/  HMMA.16816.F32 R40, R16, R44, R8 ;  /* 0x0000002c1028723c */ /* 0x000fe20000001808 */
[----:B------:R-:W-:-:S02]  /*4140*/  IABS R6, R6 ;  /* 0x0000000600067213 */ /* 0x000fc40000000000 */
[----:B------:R-:W-:Y:S02]  /*4150*/  VIMNMX R235, R14, UR27, PT ;  /* 0x0000001b0eeb7c48 */ /* 0x000fe4000bfe0100 */
[----:B------:R-:W-:Y:S01]  /*4160*/  ISETP.GE.AND P5, PT, R4, R237, PT ;  /* 0x000000ed0400720c */ /* 0x000fe20003fa6270 */
[C---:B------:R-:W-:Y:S01]  /*4170*/  HMMA.16816.F32 R64, R16.reuse, R46, R28 ;  /* 0x0000002e1040723c */ /* 0x040fe2000000181c */
[----:B------:R-:W-:Y:S01]  /*4180*/  IMAD.IADD R8, R232, 0x1, -R4 ;  /* 0x00000001e8087824 */ /* 0x000fe200078e0a04 */
[----:B------:R-:W-:Y:S01]  /*4190*/  ISETP.GE.AND P3, PT, R4, R236, PT ;  /* 0x000000ec0400720c */ /* 0x000fe20003f66270 */
[----:B------:R-:W-:Y:S01]  /*41a0*/  IMAD.IADD R9, R234, 0x1, -R3 ;  /* 0x00000001ea097824 */ /* 0x000fe200078e0a03 */
[C---:B------:R-:W-:Y:S02]  /*41b0*/  ISETP.GE.AND P1, PT, R4.reuse, R235, PT ;  /* 0x000000eb0400720c */ /* 0x040fe40003f26270 */
[----:B------:R-:W-:Y:S01]  /*41c0*/  IABS R11, R8 ;  /* 0x00000008000b7213 */ /* 0x000fe20000000000 */
[----:B------:R-:W-:Y:S01]  /*41d0*/  IMAD.MOV.U32 R8, RZ, RZ, R5 ;  /* 0x000000ffff087224 */ /* 0x000fe200078e0005 */
[----:B------:R-:W-:Y:S01]  /*41e0*/  IABS R5, R7 ;  /* 0x0000000700057213 */ /* 0x000fe20000000000 */
[C---:B------:R-:W-:Y:S01]  /*41f0*/  HMMA.16816.F32 R68, R16.reuse, R56, R36 ;  /* 0x000000381044723c */ /* 0x040fe20000001824 */
[----:B------:R-:W-:Y:S01]  /*4200*/  IABS R7, R9 ;  /* 0x0000000900077213 */ /* 0x000fe20000000000 */
[----:B------:R-:W-:Y:S01]  /*4210*/  IMAD.MOV.U32 R9, RZ, RZ, R11 ;  /* 0x000000ffff097224 */ /* 0x000fe200078e000b */
[----:B------:R-:W-:Y:S01]  /*4220*/  I2FP.F32.S32 R10, R8 ;  /* 0x00000008000a7245 */ /* 0x000fe20000201400 */
[----:B------:R-:W-:Y:S01]  /*4230*/  IMAD.MOV.U32 R8, RZ, RZ, R6 ;  /* 0x000000ffff087224 */ /* 0x000fe200078e0006 */
[----:B------:R-:W-:Y:S01]  /*4240*/  ISETP.LT.OR P5, PT, R4, R229, P5 ;  /* 0x000000e50400720c */ /* 0x000fe20002fa1670 */
[----:B------:R-:W-:Y:S01]  /*4250*/  IMAD.MOV.U32 R6, RZ, RZ, R5 ;  /* 0x000000ffff067224 */ /* 0x000fe200078e0005 */
[----:B------:R-:W-:Y:S01]  /*4260*/  HMMA.16816.F32 R96, R16, R58, R48 ;  /* 0x0000003a1060723c */ /* 0x000fe20000001830 */
[----:B------:R-:W-:Y:S01]  /*4270*/  IMAD.MOV.U32 R5, RZ, RZ, R7 ;  /* 0x000000ffff057224 */ /* 0x000fe200078e0007 */
[----:B------:R-:W-:Y:S01]  /*4280*/  I2FP.F32.S32 R8, R8 ;  /* 0x0000000800087245 */ /* 0x000fe20000201400 */
[----:B------:R-:W-:Y:S01]  /*4290*/  FFMA.FTZ R21, R10, -UR19, R60 ;  /* 0x800000130a157c23 */ /* 0x000fe2000801003c */
[----:B------:R-:W-:Y:S01]  /*42a0*/  I2FP.F32.S32 R6, R6 ;  /* 0x0000000600067245 */ /* 0x000fe20000201400 */
[----:B------:R-:W-:Y:S01]  /*42b0*/  IMAD.IADD R10, R231, 0x1, -R4 ;  /* 0x00000001e70a7824 */ /* 0x000fe200078e0a04 */
[----:B------:R-:W-:Y:S01]  /*42c0*/  I2FP.F32.S32 R5, R5 ;  /* 0x0000000500057245 */ /* 0x000fe20000201400 */
[----:B------:R-:W-:Y:S01]  /*42d0*/  FFMA.FTZ R18, R8, -UR19, R62 ;  /* 0x8000001308127c23 */ /* 0x000fe2000801003e */
[----:B------:R-:W-:Y:S01]  /*42e0*/  I2FP.F32.S32 R7, R9 ;  /* 0x0000000900077245 */ /* 0x000fe20000201400 */
[----:B------:R-:W-:Y:S01]  /*42f0*/  FFMA.FTZ R17, R6, -UR19, R92 ;  /* 0x8000001306117c23 */ /* 0x000fe2000801005c */
[----:B------:R-:W-:-:S02]  /*4300*/  VIADD R6, R3, 0x8 ;  /* 0x0000000803067836 */ /* 0x000fc40000000000 */
[----:B------:R-:W-:Y:S01]  /*4310*/  FFMA.FTZ R13, R5, -UR19, R94 ;  /* 0x80000013050d7c23 */ /* 0x000fe2000801005e */
[----:B------:R-:W-:Y:S02]  /*4320*/  IMAD.IADD R8, R233, 0x1, -R4 ;  /* 0x00000001e9087824 */ /* 0x000fe400078e0a04 */
[----:B------:R-:W-:Y:S01]  /*4330*/  FFMA.FTZ R12, R7, -UR19, R61 ;  /* 0x80000013070c7c23 */ /* 0x000fe2000801003d */
[----:B------:R-:W-:Y:S01]  /*4340*/  IMAD.IADD R5, R232, 0x1, -R6 ;  /* 0x00000001e8057824 */ /* 0x000fe200078e0a06 */
[----:B------:R-:W-:Y:S01]  /*4350*/  ISETP.LT.OR P3, PT, R4, R228, P3 ;  /* 0x000000e40400720c */ /* 0x000fe20001f61670 */
[----:B------:R-:W-:Y:S01]  /*4360*/  IMAD.IADD R9, R234, 0x1, -R4 ;  /* 0x00000001ea097824 */ /* 0x000fe200078e0a04 */
[----:B------:R-:W-:Y:S01]  /*4370*/  ISETP.LT.OR P1, PT, R4, R227, P1 ;  /* 0x000000e30400720c */ /* 0x000fe20000f21670 */
[----:B------:R-:W-:Y:S01]  /*4380*/  IMAD.IADD R11, R233, 0x1, -R6 ;  /* 0x00000001e90b7824 */ /* 0x000fe200078e0a06 */
[----:B------:R-:W-:Y:S02]  /*4390*/  IABS R7, R5 ;  /* 0x0000000500077213 */ /* 0x000fe40000000000 */
[----:B------:R-:W-:-:S02]  /*43a0*/  IABS R5, R8 ;  /* 0x0000000800057213 */ /* 0x000fc40000000000 */
[----:B------:R-:W-:Y:S01]  /*43b0*/  IABS R4, R10 ;  /* 0x0000000a00047213 */ /* 0x000fe20000000000 */
[----:B------:R-:W-:Y:S01]  /*43c0*/  IMAD.MOV.U32 R10, RZ, RZ, R7 ;  /* 0x000000ffff0a7224 */ /* 0x000fe200078e0007 */
[----:B------:R-:W-:Y:S01]  /*43d0*/  IABS R9, R9 ;  /* 0x0000000900097213 */ /* 0x000fe20000000000 */
[----:B------:R-:W-:Y:S01]  /*43e0*/  IMAD.MOV.U32 R8, RZ, RZ, R5 ;  /* 0x000000ffff087224 */ /* 0x000fe200078e0005 */
[----:B------:R-:W-:Y:S01]  /*43f0*/  BAR.SYNC.DEFER_BLOCKING 0x0 ;  /* 0x0000000000007b1d */ /* 0x000fe20000010000 */
[C---:B------:R-:W-:Y:S01]  /*4400*/  ISETP.GE.AND P2, PT, R3.reuse, R238, PT ;  /* 0x000000ee0300720c */ /* 0x040fe20003f46270 */
[----:B------:R-:W-:Y:S01]  /*4410*/  IMAD.MOV.U32 R5, RZ, RZ, R4 ;  /* 0x000000ffff057224 */ /* 0x000fe200078e0004 */
[----:B------:R-:W-:Y:S01]  /*4420*/  IABS R4, R11 ;  /* 0x0000000b00047213 */ /* 0x000fe20000000000 */
[----:B------:R-:W-:Y:S01]  /*4430*/  IMAD.MOV.U32 R7, RZ, RZ, R9 ;  /* 0x000000ffff077224 */ /* 0x000fe200078e0009 */
[----:B------:R-:W-:Y:S02]  /*4440*/  ISETP.LT.OR P2, PT, R3, R230, P2 ;  /* 0x000000e60300720c */ /* 0x000fe40001741670 */
[----:B------:R-:W-:-:S02]  /*4450*/  I2FP.F32.S32 R9, R8 ;  /* 0x0000000800097245 */ /* 0x000fc40000201400 */
[----:B------:R-:W-:Y:S02]  /*4460*/  FSEL R37, R21, -INF , !P2 ;  /* 0xff80000015257808 */ /* 0x000fe40005000000 */
[----:B------:R-:W-:Y:S01]  /*4470*/  I2FP.F32.S32 R8, R5 ;  /* 0x0000000500087245 */ /* 0x000fe20000201400 */
[----:B------:R-:W-:Y:S01]  /*4480*/  FFMA.FTZ R20, R9, -UR19, R63 ;  /* 0x8000001309147c23 */ /* 0x000fe2000801003f */
[C---:B------:R-:W-:Y:S02]  /*4490*/  ISETP.GE.AND P0, PT, R3.reuse, R237, PT ;  /* 0x000000ed0300720c */ /* 0x040fe40003f06270 */
[C---:B------:R-:W-:Y:S01]  /*44a0*/  ISETP.GE.AND P4, PT, R3.reuse, R236, PT ;  /* 0x000000ec0300720c */ /* 0x040fe20003f86270 */
[----:B------:R-:W-:Y:S01]  /*44b0*/  FFMA.FTZ R19, R8, -UR19, R93 ;  /* 0x8000001308137c23 */ /* 0x000fe2000801005d */
[----:B------:R-:W-:Y:S01]  /*44c0*/  ISETP.GE.AND P2, PT, R3, R235, PT ;  /* 0x000000eb0300720c */ /* 0x000fe20003f46270 */
[----:B------:R-:W-:Y:S01]  /*44d0*/  IMAD.IADD R8, R234, 0x1, -R6 ;  /* 0x00000001ea087824 */ /* 0x000fe200078e0a06 */
[----:B------:R-:W-:-:S02]  /*44e0*/  I2FP.F32.S32 R5, R7 ;  /* 0x0000000700057245 */ /* 0x000fc40000201400 */
[----:B------:R-:W-:Y:S02]  /*44f0*/  I2FP.F32.S32 R4, R4 ;  /* 0x0000000400047245 */ /* 0x000fe40000201400 */
[----:B------:R-:W-:Y:S01]  /*4500*/  ISETP.LT.OR P0, PT, R3, R229, P0 ;  /* 0x000000e50300720c */ /* 0x000fe20000701670 */
[----:B------:R-:W-:Y:S01]  /*4510*/  FFMA.FTZ R15, R5, -UR19, R95 ;  /* 0x80000013050f7c23 */ /* 0x000fe2000801005f */
[C---:B------:R-:W-:Y:S01]  /*4520*/  ISETP.LT.OR P4, PT, R3.reuse, R228, P4 ;  /* 0x000000e40300720c */ /* 0x040fe20002781670 */
[C---:B------:R-:W-:Y:S01]  /*4530*/  VIADD R5, R3.reuse, 0x9 ;  /* 0x0000000903057836 */ /* 0x040fe20000000000 */
[----:B------:R-:W-:Y:S01]  /*4540*/  ISETP.LT.OR P2, PT, R3, R227, P2 ;  /* 0x000000e30300720c */ /* 0x000fe20001741670 */
[----:B------:R-:W-:Y:S01]  /*4550*/  FFMA.FTZ R16, R4, -UR19, R54 ;  /* 0x8000001304107c23 */ /* 0x000fe20008010036 */
[----:B------:R-:W-:Y:S01]  /*4560*/  I2FP.F32.S32 R7, R10 ;  /* 0x0000000a00077245 */ /* 0x000fe20000201400 */
[C---:B------:R-:W-:Y:S01]  /*4570*/  IMAD.IADD R4, R231.reuse, 0x1, -R6 ;  /* 0x00000001e7047824 */ /* 0x040fe200078e0a06 */
[----:B------:R-:W-:Y:S01]  /*4580*/  FSEL R58, R18, -INF , !P0 ;  /* 0xff800000123a7808 */ /* 0x000fe20004000000 */
[--C-:B------:R-:W-:Y:S01]  /*4590*/  IMAD.IADD R9, R231, 0x1, -R5.reuse ;  /* 0x00000001e7097824 */ /* 0x100fe200078e0a05 */
[----:B------:R-:W-:Y:S01]  /*45a0*/  FSEL R38, R17, -INF , !P4 ;  /* 0xff80000011267808 */ /* 0x000fe20006000000 */
[----:B------:R-:W-:Y:S01]  /*45b0*/  FFMA.FTZ R14, R7, -UR19, R52 ;  /* 0x80000013070e7c23 */ /* 0x000fe20008010034 */
[----:B------:R-:W-:Y:S01]  /*45c0*/  FSEL R39, R13, -INF , !P2 ;  /* 0xff8000000d277808 */ /* 0x000fe20005000000 */
[----:B------:R-:W-:Y:S01]  /*45d0*/  IMAD.IADD R7, R232, 0x1, -R5 ;  /* 0x00000001e8077824 */ /* 0x000fe200078e0a05 */
[----:B------:R-:W-:-:S02]  /*45e0*/  FSEL R48, R12, -INF , !P6 ;  /* 0xff8000000c307808 */ /* 0x000fc40007000000 */
[C---:B------:R-:W-:Y:S02]  /*45f0*/  ISETP.GE.AND P0, PT, R6.reuse, R238, PT ;  /* 0x000000ee0600720c */ /* 0x040fe40003f06270 */
[C---:B------:R-:W-:Y:S02]  /*4600*/  ISETP.GE.AND P4, PT, R6.reuse, R237, PT ;  /* 0x000000ed0600720c */ /* 0x040fe40003f86270 */
[C---:B------:R-:W-:Y:S02]  /*4610*/  ISETP.GE.AND P2, PT, R6.reuse, R236, PT ;  /* 0x000000ec0600720c */ /* 0x040fe40003f46270 */
[C---:B------:R-:W-:Y:S02]  /*4620*/  ISETP.GE.AND P6, PT, R6.reuse, R235, PT ;  /* 0x000000eb0600720c */ /* 0x040fe40003fc6270 */
[C---:B------:R-:W-:Y:S02]  /*4630*/  ISETP.LT.OR P0, PT, R6.reuse, R230, P0 ;  /* 0x000000e60600720c */ /* 0x040fe40000701670 */
[----:B------:R-:W-:-:S02]  /*4640*/  ISETP.LT.OR P4, PT, R6, R229, P4 ;  /* 0x000000e50600720c */ /* 0x000fc40002781670 */
[C---:B------:R-:W-:Y:S02]  /*4650*/  ISETP.LT.OR P2, PT, R6.reuse, R228, P2 ;  /* 0x000000e40600720c */ /* 0x040fe40001741670 */
[----:B------:R-:W-:Y:S01]  /*4660*/  ISETP.LT.OR P6, PT, R6, R227, P6 ;  /* 0x000000e30600720c */ /* 0x000fe200037c1670 */
[----:B------:R-:W-:Y:S01]  /*4670*/  IMAD.IADD R6, R233, 0x1, -R5 ;  /* 0x00000001e9067824 */ /* 0x000fe200078e0a05 */
[----:B------:R-:W-:Y:S02]  /*4680*/  IABS R4, R4 ;  /* 0x0000000400047213 */ /* 0x000fe40000000000 */
[----:B------:R-:W-:Y:S02]  /*4690*/  IABS R11, R7 ;  /* 0x00000007000b7213 */ /* 0x000fe40000000000 */
[----:B------:R-:W-:Y:S01]  /*46a0*/  IABS R7, R8 ;  /* 0x0000000800077213 */ /* 0x000fe20000000000 */
[----:B------:R-:W-:Y:S01]  /*46b0*/  IMAD.MOV.U32 R8, RZ, RZ, R4 ;  /* 0x000000ffff087224 */ /* 0x000fe200078e0004 */
[----:B------:R-:W-:-:S02]  /*46c0*/  IABS R6, R6 ;  /* 0x0000000600067213 */ /* 0x000fc40000000000 */
[----:B------:R-:W-:Y:S01]  /*46d0*/  IABS R4, R9 ;  /* 0x0000000900047213 */ /* 0x000fe20000000000 */
[----:B------:R-:W-:Y:S01]  /*46e0*/  IMAD.MOV.U32 R9, RZ, RZ, R11 ;  /* 0x000000ffff097224 */ /* 0x000fe200078e000b */
[----:B------:R-:W-:Y:S01]  /*46f0*/  I2FP.F32.S32 R10, R8 ;  /* 0x00000008000a7245 */ /* 0x000fe20000201400 */
[----:B------:R-:W-:Y:S01]  /*4700*/  IMAD.MOV.U32 R8, RZ, RZ, R6 ;  /* 0x000000ffff087224 */ /* 0x000fe200078e0006 */
[----:B------:R-:W-:Y:S02]  /*4710*/  I2FP.F32.S32 R6, R7 ;  /* 0x0000000700067245 */ /* 0x000fe40000201400 */
[----:B------:R-:W-:Y:S01]  /*4720*/  I2FP.F32.S32 R9, R9 ;  /* 0x0000000900097245 */ /* 0x000fe20000201400 */
[----:B------:R-:W-:Y:S01]  /*4730*/  FFMA.FTZ R12, R10, -UR19, R88 ;  /* 0x800000130a0c7c23 */ /* 0x000fe20008010058 */
[----:B------:R-:W-:Y:S01]  /*4740*/  I2FP.F32.S32 R8, R8 ;  /* 0x0000000800087245 */ /* 0x000fe20000201400 */
[----:B------:R-:W-:Y:S01]  /*4750*/  FFMA.FTZ R10, R6, -UR19, R90 ;  /* 0x80000013060a7c23 */ /* 0x000fe2000801005a */
[----:B------:R-:W-:Y:S01]  /*4760*/  I2FP.F32.S32 R7, R4 ;  /* 0x0000000400077245 */ /* 0x000fe20000201400 */
[----:B------:R-:W-:Y:S01]  /*4770*/  VIADD R4, R3, 0x10 ;  /* 0x0000001003047836 */ /* 0x000fe20000000000 */
[----:B------:R-:W-:Y:S01]  /*4780*/  FSEL R21, R19, -INF , !P3 ;  /* 0xff80000013157808 */ /* 0x000fe20005800000 */
[----:B------:R-:W-:Y:S01]  /*4790*/  FFMA.FTZ R17, R8, -UR19, R55 ;  /* 0x8000001308117c23 */ /* 0x000fe20008010037 */
[----:B------:R-:W-:Y:S01]  /*47a0*/  FSEL R55, R20, -INF , !P5 ;  /* 0xff80000014377808 */ /* 0x000fe20006800000 */
[----:B------:R-:W-:Y:S01]  /*47b0*/  FFMA.FTZ R9, R9, -UR19, R53 ;  /* 0x8000001309097c23 */ /* 0x000fe20008010035 */
[----:B------:R-:W-:Y:S01]  /*47c0*/  ISETP.GE.AND P5, PT, R5, R238, PT ;  /* 0x000000ee0500720c */ /* 0x000fe20003fa6270 */
[--C-:B------:R-:W-:Y:S01]  /*47d0*/  IMAD.IADD R6, R232, 0x1, -R4.reuse ;  /* 0x00000001e8067824 */ /* 0x100fe200078e0a04 */
[----:B------:R-:W-:Y:S01]  /*47e0*/  FSEL R23, R15, -INF , !P1 ;  /* 0xff8000000f177808 */ /* 0x000fe20004800000 */
[--C-:B------:R-:W-:Y:S01]  /*47f0*/  IMAD.IADD R8, R233, 0x1, -R4.reuse ;  /* 0x00000001e9087824 */ /* 0x100fe200078e0a04 */
[----:B------:R-:W-:Y:S01]  /*4800*/  FSEL R45, R14, -INF , !P0 ;  /* 0xff8000000e2d7808 */ /* 0x000fe20004000000 */
[----:B------:R-:W-:Y:S01]  /*4810*/  IMAD.IADD R11, R231, 0x1, -R4 ;  /* 0x00000001e70b7824 */ /* 0x000fe200078e0a04 */
[----:B------:R-:W-:Y:S01]  /*4820*/  ISETP.GE.AND P3, PT, R5, R237, PT ;  /* 0x000000ed0500720c */ /* 0x000fe20003f66270 */
[----:B------:R-:W-:Y:S01]  /*4830*/  FFMA.FTZ R18, R7, -UR19, R89 ;  /* 0x8000001307127c23 */ /* 0x000fe20008010059 */
[----:B------:R-:W-:-:S02]  /*4840*/  ISETP.GE.AND P1, PT, R5, R236, PT ;  /* 0x000000ec0500720c */ /* 0x000fc40003f26270 */
[C---:B------:R-:W-:Y:S02]  /*4850*/  ISETP.GE.AND P0, PT, R5.reuse, R235, PT ;  /* 0x000000eb0500720c */ /* 0x040fe40003f06270 */
[C---:B------:R-:W-:Y:S02]  /*4860*/  ISETP.LT.OR P5, PT, R5.reuse, R230, P5 ;  /* 0x000000e60500720c */ /* 0x040fe40002fa1670 */
[C---:B------:R-:W-:Y:S02]  /*4870*/  ISETP.LT.OR P3, PT, R5.reuse, R229, P3 ;  /* 0x000000e50500720c */ /* 0x040fe40001f61670 */
[C---:B------:R-:W-:Y:S02]  /*4880*/  ISETP.LT.OR P1, PT, R5.reuse, R228, P1 ;  /* 0x000000e40500720c */ /* 0x040fe40000f21670 */
[----:B------:R-:W-:Y:S01]  /*4890*/  ISETP.LT.OR P0, PT, R5, R227, P0 ;  /* 0x000000e30500720c */ /* 0x000fe20000701670 */
[----:B------:R-:W-:Y:S01]  /*48a0*/  IMAD.IADD R5, R234, 0x1, -R5 ;  /* 0x00000001ea057824 */ /* 0x000fe200078e0a05 */
        /* <DEDUP_REMOVED lines=8> */
[----:B------:R-:W-:Y:S02]  /*4930*/  IABS R6, R6 ;  /* 0x0000000600067213 */ /* 0x000fe40000000000 */
[----:B------:R-:W-:Y:S02]  /*4940*/  IABS R5, R5 ;  /* 0x0000000500057213 */ /* 0x000fe40000000000 */
[C---:B------:R-:W-:Y:S01]  /*4950*/  ISETP.LT.OR P4, PT, R4.reuse, R230, P4 ;  /* 0x000000e60400720c */ /* 0x040fe20002781670 */
[----:B------:R-:W-:Y:S01]  /*4960*/  IMAD.MOV.U32 R7, RZ, RZ, R6 ;  /* 0x000000ffff077224 */ /* 0x000fe200078e0006 */
[C---:B------:R-:W-:Y:S02]  /*4970*/  ISETP.LT.OR P2, PT, R4.reuse, R229, P2 ;  /* 0x000000e50400720c */ /* 0x040fe40001741670 */
[----:B------:R-:W-:-:S02]  /*4980*/  ISETP.LT.OR P6, PT, R4, R228, P6 ;  /* 0x000000e40400720c */ /* 0x000fc400037c1670 */
[----:B------:R-:W-:Y:S01]  /*4990*/  ISETP.LT.OR P5, PT, R4, R227, P5 ;  /* 0x000000e30400720c */ /* 0x000fe20002fa1670 */
[----:B------:R-:W-:Y:S01]  /*49a0*/  IMAD.IADD R4, R234, 0x1, -R4 ;  /* 0x00000001ea047824 */ /* 0x000fe200078e0a04 */
[----:B------:R-:W-:Y:S02]  /*49b0*/  IABS R6, R8 ;  /* 0x0000000800067213 */ /* 0x000fe40000000000 */
[----:B------:R-:W-:Y:S02]  /*49c0*/  I2FP.F32.S32 R8, R5 ;  /* 0x0000000500087245 */ /* 0x000fe40000201400 */
[----:B------:R-:W-:Y:S02]  /*49d0*/  IABS R5, R11 ;  /* 0x0000000b00057213 */ /* 0x000fe40000000000 */
[----:B------:R-:W-:Y:S01]  /*49e0*/  IABS R4, R4 ;  /* 0x0000000400047213 */ /* 0x000fe20000000000 */
[----:B------:R-:W-:Y:S01]  /*49f0*/  FFMA.FTZ R11, R8, -UR19, R91 ;  /* 0x80000013080b7c23 */ /* 0x000fe2000801005b */
[----:B------:R-:W-:Y:S01]  /*4a00*/  I2FP.F32.S32 R9, R7 ;  /* 0x0000000700097245 */ /* 0x000fe20000201400 */
[----:B------:R-:W-:Y:S01]  /*4a10*/  IMAD.MOV.U32 R7, RZ, RZ, R5 ;  /* 0x000000ffff077224 */ /* 0x000fe200078e0005 */
[----:B------:R-:W-:Y:S01]  /*4a20*/  I2FP.F32.S32 R6, R6 ;  /* 0x0000000600067245 */ /* 0x000fe20000201400 */
[----:B------:R-:W-:Y:S01]  /*4a30*/  IMAD.MOV.U32 R5, RZ, RZ, R4 ;  /* 0x000000ffff057224 */ /* 0x000fe200078e0004 */
[----:B------:R-:W-:Y:S01]  /*4a40*/  FSEL R54, R17, -INF , !P3 ;  /* 0xff80000011367808 */ /* 0x000fe20005800000 */
[C---:B------:R-:W-:Y:S01]  /*4a50*/  VIADD R4, R3.reuse, 0x11 ;  /* 0x0000001103047836 */ /* 0x040fe20000000000 */
[----:B------:R-:W-:Y:S01]  /*4a60*/  I2FP.F32.S32 R8, R7 ;  /* 0x0000000700087245 */ /* 0x000fe20000201400 */
[----:B------:R-:W-:Y:S01]  /*4a70*/  FFMA.FTZ R14, R6, -UR19, R26 ;  /* 0x80000013060e7c23 */ /* 0x000fe2000801001a */
[----:B------:R-:W-:Y:S01]  /*4a80*/  I2FP.F32.S32 R7, R5 ;  /* 0x0000000500077245 */ /* 0x000fe20000201400 */
[----:B------:R-:W-:-:S02]  /*4a90*/  VIADD R5, R3, 0x18 ;  /* 0x0000001803057836 */ /* 0x000fc40000000000 */
[----:B------:R-:W-:Y:S01]  /*4aa0*/  FFMA.FTZ R9, R9, -UR19, R24 ;  /* 0x8000001309097c23 */ /* 0x000fe20008010018 */
[----:B------:R-:W-:Y:S02]  /*4ab0*/  IMAD.IADD R6, R232, 0x1, -R4 ;  /* 0x00000001e8067824 */ /* 0x000fe400078e0a04 */
[----:B------:R-:W-:Y:S01]  /*4ac0*/  FFMA.FTZ R15, R8, -UR19, R84 ;  /* 0x80000013080f7c23 */ /* 0x000fe20008010054 */
[----:B------:R-:W-:Y:S01]  /*4ad0*/  FFMA.FTZ R13, R7, -UR19, R86 ;  /* 0x80000013070d7c23 */ /* 0x000fe20008010056 */
[----:B------:R-:W-:Y:S01]  /*4ae0*/  IMAD.IADD R7, R232, 0x1, -R5 ;  /* 0x00000001e8077824 */ /* 0x000fe200078e0a05 */
[----:B------:R-:W-:Y:S01]  /*4af0*/  FSEL R20, R18, -INF , !P1 ;  /* 0xff80000012147808 */ /* 0x000fe20004800000 */
[--C-:B------:R-:W-:Y:S01]  /*4b00*/  IMAD.IADD R8, R233, 0x1, -R4.reuse ;  /* 0x00000001e9087824 */ /* 0x100fe200078e0a04 */
[----:B------:R-:W-:Y:S01]  /*4b10*/  IABS R6, R6 ;  /* 0x0000000600067213 */ /* 0x000fe20000000000 */
[----:B------:R-:W-:Y:S01]  /*4b20*/  IMAD.IADD R10, R231, 0x1, -R4 ;  /* 0x00000001e70a7824 */ /* 0x000fe200078e0a04 */
[----:B------:R-:W-:-:S02]  /*4b30*/  FSEL R29, R11, -INF , !P0 ;  /* 0xff8000000b1d7808 */ /* 0x000fc40004000000 */
[----:B------:R-:W-:Y:S01]  /*4b40*/  FSEL R44, R9, -INF , !P4 ;  /* 0xff800000092c7808 */ /* 0x000fe20006000000 */
[----:B------:R-:W-:Y:S01]  /*4b50*/  IMAD.IADD R9, R234, 0x1, -R4 ;  /* 0x00000001ea097824 */ /* 0x000fe200078e0a04 */
[C---:B------:R-:W-:Y:S02]  /*4b60*/  ISETP.GE.AND P3, PT, R4.reuse, R238, PT ;  /* 0x000000ee0400720c */ /* 0x040fe40003f66270 */
[C---:B------:R-:W-:Y:S02]  /*4b70*/  ISETP.GE.AND P1, PT, R4.reuse, R237, PT ;  /* 0x000000ed0400720c */ /* 0x040fe40003f26270 */
[C---:B------:R-:W-:Y:S02]  /*4b80*/  ISETP.GE.AND P0, PT, R4.reuse, R236, PT ;  /* 0x000000ec0400720c */ /* 0x040fe40003f06270 */
[C---:B------:R-:W-:Y:S02]  /*4b90*/  ISETP.GE.AND P4, PT, R4.reuse, R235, PT ;  /* 0x000000eb0400720c */ /* 0x040fe40003f86270 */
[----:B------:R-:W-:Y:S01]  /*4ba0*/  IABS R11, R7 ;  /* 0x00000007000b7213 */ /* 0x000fe20000000000 */
[----:B------:R-:W-:Y:S01]  /*4bb0*/  IMAD.MOV.U32 R7, RZ, RZ, R6 ;  /* 0x000000ffff077224 */ /* 0x000fe200078e0006 */
[----:B------:R-:W-:-:S02]  /*4bc0*/  ISETP.LT.OR P3, PT, R4, R230, P3 ;  /* 0x000000e60400720c */ /* 0x000fc40001f61670 */
[C---:B------:R-:W-:Y:S02]  /*4bd0*/  ISETP.LT.OR P1, PT, R4.reuse, R229, P1 ;  /* 0x000000e50400720c */ /* 0x040fe40000f21670 */
[C---:B------:R-:W-:Y:S02]  /*4be0*/  ISETP.LT.OR P0, PT, R4.reuse, R228, P0 ;  /* 0x000000e40400720c */ /* 0x040fe40000701670 */
[----:B------:R-:W-:Y:S02]  /*4bf0*/  ISETP.LT.OR P4, PT, R4, R227, P4 ;  /* 0x000000e30400720c */ /* 0x000fe40002781670 */
[----:B------:R-:W-:Y:S02]  /*4c00*/  IABS R6, R8 ;  /* 0x0000000800067213 */ /* 0x000fe40000000000 */
[----:B------:R-:W-:Y:S02]  /*4c10*/  IABS R4, R10 ;  /* 0x0000000a00047213 */ /* 0x000fe40000000000 */
[----:B------:R-:W-:-:S02]  /*4c20*/  IABS R8, R9 ;  /* 0x0000000900087213 */ /* 0x000fc40000000000 */
[----:B------:R-:W-:Y:S01]  /*4c30*/  I2FP.F32.S32 R10, R7 ;  /* 0x00000007000a7245 */ /* 0x000fe20000201400 */
[----:B------:R-:W-:Y:S01]  /*4c40*/  IMAD.MOV.U32 R7, RZ, RZ, R6 ;  /* 0x000000ffff077224 */ /* 0x000fe200078e0006 */
[----:B------:R-:W-:Y:S01]  /*4c50*/  FSEL R143, R14, -INF , !P2 ;  /* 0xff8000000e8f7808 */ /* 0x000fe20005000000 */
[----:B------:R-:W-:Y:S01]  /*4c60*/  IMAD.MOV.U32 R6, RZ, RZ, R4 ;  /* 0x000000ffff067224 */ /* 0x000fe200078e0004 */
[----:B------:R-:W-:Y:S01]  /*4c70*/  FSEL R53, R15, -INF , !P6 ;  /* 0xff8000000f357808 */ /* 0x000fe20007000000 */
[----:B------:R-:W-:Y:S02]  /*4c80*/  IMAD.MOV.U32 R4, RZ, RZ, R8 ;  /* 0x000000ffff047224 */ /* 0x000fe400078e0008 */
[----:B------:R-:W-:Y:S01]  /*4c90*/  FFMA.FTZ R10, R10, -UR19, R25 ;  /* 0x800000130a0a7c23 */ /* 0x000fe20008010019 */
[----:B------:R-:W-:Y:S02]  /*4ca0*/  I2FP.F32.S32 R9, R7 ;  /* 0x0000000700097245 */ /* 0x000fe40000201400 */
[----:B------:R-:W-:-:S02]  /*4cb0*/  I2FP.F32.S32 R8, R6 ;  /* 0x0000000600087245 */ /* 0x000fc40000201400 */
[----:B------:R-:W-:Y:S01]  /*4cc0*/  I2FP.F32.S32 R6, R4 ;  /* 0x0000000400067245 */ /* 0x000fe20000201400 */
[----:B------:R-:W-:Y:S01]  /*4cd0*/  VIADD R4, R3, 0x19 ;  /* 0x0000001903047836 */ /* 0x000fe20000000000 */
[----:B------:R-:W-:Y:S01]  /*4ce0*/  I2FP.F32.S32 R7, R11 ;  /* 0x0000000b00077245 */ /* 0x000fe20000201400 */
[----:B------:R-:W-:Y:S01]  /*4cf0*/  FFMA.FTZ R17, R8, -UR19, R85 ;  /* 0x8000001308117c23 */ /* 0x000fe20008010055 */
[----:B------:R-:W-:Y:S01]  /*4d00*/  FSEL R56, R13, -INF , !P5 ;  /* 0xff8000000d387808 */ /* 0x000fe20006800000 */
[----:B------:R-:W-:Y:S01]  /*4d10*/  FFMA.FTZ R12, R6, -UR19, R87 ;  /* 0x80000013060c7c23 */ /* 0x000fe20008010057 */
[----:B------:R-:W-:Y:S01]  /*4d20*/  FSEL R30, R10, -INF , !P3 ;  /* 0xff8000000a1e7808 */ /* 0x000fe20005800000 */
[----:B------:R-:W-:Y:S01]  /*4d30*/  IMAD.IADD R8, R232, 0x1, -R4 ;  /* 0x00000001e8087824 */ /* 0x000fe200078e0a04 */
[----:B------:R-:W-:Y:S01]  /*4d40*/  ISETP.GE.AND P2, PT, R5, R238, PT ;  /* 0x000000ee0500720c */ /* 0x000fe20003f46270 */
[----:B------:R-:W-:Y:S01]  /*4d50*/  IMAD.IADD R6, R233, 0x1, -R5 ;  /* 0x00000001e9067824 */ /* 0x000fe200078e0a05 */
[----:B------:R-:W-:Y:S01]  /*4d60*/  ISETP.GE.AND P6, PT, R5, R237, PT ;  /* 0x000000ed0500720c */ /* 0x000fe20003fc6270 */
[----:B------:R-:W-:Y:S01]  /*4d70*/  FFMA.FTZ R18, R9, -UR19, R27 ;  /* 0x8000001309127c23 */ /* 0x000fe2000801001b */
[----:B------:R-:W-:Y:S01]  /*4d80*/  ISETP.GE.AND P5, PT, R5, R236, PT ;  /* 0x000000ec0500720c */ /* 0x000fe20003fa6270 */
[----:B------:R-:W-:Y:S01]  /*4d90*/  FFMA.FTZ R11, R7, -UR19, R32 ;  /* 0x80000013070b7c23 */ /* 0x000fe20008010020 */
[----:B------:R-:W-:Y:S01]  /*4da0*/  ISETP.GE.AND P3, PT, R5, R235, PT ;  /* 0x000000eb0500720c */ /* 0x000fe20003f66270 */
[--C-:B------:R-:W-:Y:S01]  /*4db0*/  IMAD.IADD R7, R231, 0x1, -R5.reuse ;  /* 0x00000001e7077824 */ /* 0x100fe200078e0a05 */
[C---:B------:R-:W-:Y:S01]  /*4dc0*/  ISETP.LT.OR P2, PT, R5.reuse, R230, P2 ;  /* 0x000000e60500720c */ /* 0x040fe20001741670 */
[----:B------:R-:W-:Y:S01]  /*4dd0*/  IMAD.IADD R9, R234, 0x1, -R5 ;  /* 0x00000001ea097824 */ /* 0x000fe200078e0a05 */
[----:B------:R-:W-:-:S02]  /*4de0*/  ISETP.LT.OR P6, PT, R5, R229, P6 ;  /* 0x000000e50500720c */ /* 0x000fc400037c1670 */
[C---:B------:R-:W-:Y:S02]  /*4df0*/  ISETP.LT.OR P5, PT, R5.reuse, R228, P5 ;  /* 0x000000e40500720c */ /* 0x040fe40002fa1670 */
[----:B------:R-:W-:Y:S02]  /*4e00*/  ISETP.LT.OR P3, PT, R5, R227, P3 ;  /* 0x000000e30500720c */ /* 0x000fe40001f61670 */
[----:B------:R-:W-:Y:S02]  /*4e10*/  IABS R5, R6 ;  /* 0x0000000600057213 */ /* 0x000fe40000000000 */
[----:B------:R-:W-:Y:S01]  /*4e20*/  IABS R10, R8 ;  /* 0x00000008000a7213 */ /* 0x000fe20000000000 */
[----:B------:R-:W-:Y:S01]  /*4e30*/  IMAD.IADD R8, R233, 0x1, -R4 ;  /* 0x00000001e9087824 */ /* 0x000fe200078e0a04 */
[----:B------:R-:W-:Y:S01]  /*4e40*/  IABS R7, R7 ;  /* 0x0000000700077213 */ /* 0x000fe20000000000 */
[----:B------:R-:W-:Y:S01]  /*4e50*/  IMAD.MOV.U32 R6, RZ, RZ, R5 ;  /* 0x000000ffff067224 */ /* 0x000fe200078e0005 */
[----:B------:R-:W-:-:S02]  /*4e60*/  IABS R5, R9 ;  /* 0x0000000900057213 */ /* 0x000fc40000000000 */
[----:B------:R-:W-:Y:S02]  /*4e70*/  IABS R8, R8 ;  /* 0x0000000800087213 */ /* 0x000fe40000000000 */
[----:B------:R-:W-:Y:S02]  /*4e80*/  I2FP.F32.S32 R9, R6 ;  /* 0x0000000600097245 */ /* 0x000fe40000201400 */
[----:B------:R-:W-:Y:S01]  /*4e90*/  FSEL R142, R18, -INF , !P1 ;  /* 0xff800000128e7808 */ /* 0x000fe20004800000 */
[----:B------:R-:W-:Y:S01]  /*4ea0*/  IMAD.MOV.U32 R6, RZ, RZ, R8 ;  /* 0x000000ffff067224 */ /* 0x000fe200078e0008 */
[----:B------:R-:W-:Y:S01]  /*4eb0*/  I2FP.F32.S32 R8, R7 ;  /* 0x0000000700087245 */ /* 0x000fe20000201400 */
[----:B------:R-:W-:Y:S01]  /*4ec0*/  FFMA.FTZ R19, R9, -UR19, R34 ;  /* 0x8000001309137c23 */ /* 0x000fe20008010022 */
[----:B------:R-:W-:Y:S01]  /*4ed0*/  I2FP.F32.S32 R7, R5 ;  /* 0x0000000500077245 */ /* 0x000fe20000201400 */
[----:B------:R-:W-:Y:S01]  /*4ee0*/  VIADD R5, R3, 0x20 ;  /* 0x0000002003057836 */ /* 0x000fe20000000000 */
[----:B------:R-:W-:Y:S01]  /*4ef0*/  I2FP.F32.S32 R6, R6 ;  /* 0x0000000600067245 */ /* 0x000fe20000201400 */
[----:B------:R-:W-:Y:S01]  /*4f00*/  FFMA.FTZ R16, R8, -UR19, R80 ;  /* 0x8000001308107c23 */ /* 0x000fe20008010050 */
[----:B------:R-:W-:Y:S01]  /*4f10*/  FSEL R34, R17, -INF , !P0 ;  /* 0xff80000011227808 */ /* 0x000fe20004000000 */
[----:B------:R-:W-:Y:S01]  /*4f20*/  FFMA.FTZ R14, R7, -UR19, R82 ;  /* 0x80000013070e7c23 */ /* 0x000fe20008010052 */
[----:B------:R-:W-:Y:S01]  /*4f30*/  FSEL R52, R12, -INF , !P4 ;  /* 0xff8000000c347808 */ /* 0x000fe20006000000 */
[----:B------:R-:W-:Y:S01]  /*4f40*/  FFMA.FTZ R15, R6, -UR19, R35 ;  /* 0x80000013060f7c23 */ /* 0x000fe20008010023 */
[----:B------:R-:W-:Y:S01]  /*4f50*/  FSEL R31, R11, -INF , !P2 ;  /* 0xff8000000b1f7808 */ /* 0x000fe20005000000 */
[--C-:B------:R-:W-:Y:S01]  /*4f60*/  IMAD.IADD R6, R231, 0x1, -R4.reuse ;  /* 0x00000001e7067824 */ /* 0x100fe200078e0a04 */
[----:B------:R-:W-:Y:S01]  /*4f70*/  I2FP.F32.S32 R9, R10 ;  /* 0x0000000a00097245 */ /* 0x000fe20000201400 */
[----:B------:R-:W-:Y:S01]  /*4f80*/  IMAD.IADD R7, R232, 0x1, -R5 ;  /* 0x00000001e8077824 */ /* 0x000fe200078e0a05 */
[----:B------:R-:W-:Y:S01]  /*4f90*/  ISETP.GE.AND P1, PT, R4, R238, PT ;  /* 0x000000ee0400720c */ /* 0x000fe20003f26270 */
[----:B------:R-:W-:Y:S01]  /*4fa0*/  IMAD.IADD R8, R234, 0x1, -R4 ;  /* 0x00000001ea087824 */ /* 0x000fe200078e0a04 */
[C---:B------:R-:W-:Y:S01]  /*4fb0*/  ISETP.GE.AND P0, PT, R4.reuse, R237, PT ;  /* 0x000000ed0400720c */ /* 0x040fe20003f06270 */
[----:B------:R-:W-:Y:S01]  /*4fc0*/  FFMA.FTZ R13, R9, -UR19, R33 ;  /* 0x80000013090d7c23 */ /* 0x000fe20008010021 */
[C---:B------:R-:W-:Y:S01]  /*4fd0*/  ISETP.GE.AND P4, PT, R4.reuse, R236, PT ;  /* 0x000000ec0400720c */ /* 0x040fe20003f86270 */
[----:B------:R-:W-:Y:S01]  /*4fe0*/  IMAD.IADD R9, R231, 0x1, -R5 ;  /* 0x00000001e7097824 */ /* 0x000fe200078e0a05 */
[----:B------:R-:W-:-:S02]  /*4ff0*/  ISETP.GE.AND P2, PT, R4, R235, PT ;  /* 0x000000eb0400720c */ /* 0x000fc40003f46270 */
[C---:B------:R-:W-:Y:S02]  /*5000*/  ISETP.LT.OR P1, PT, R4.reuse, R230, P1 ;  /* 0x000000e60400720c */ /* 0x040fe40000f21670 */
[C---:B------:R-:W-:Y:S02]  /*5010*/  ISETP.LT.OR P0, PT, R4.reuse, R229, P0 ;  /* 0x000000e50400720c */ /* 0x040fe40000701670 */
[C---:B------:R-:W-:Y:S02]  /*5020*/  ISETP.LT.OR P4, PT, R4.reuse, R228, P4 ;  /* 0x000000e40400720c */ /* 0x040fe40002781670 */
[----:B------:R-:W-:Y:S02]  /*5030*/  ISETP.LT.OR P2, PT, R4, R227, P2 ;  /* 0x000000e30400720c */ /* 0x000fe40001741670 */
[----:B------:R-:W-:Y:S01]  /*5040*/  IABS R4, R6 ;  /* 0x0000000600047213 */ /* 0x000fe20000000000 */
[----:B------:R-:W-:Y:S01]  /*5050*/  IMAD.IADD R6, R233, 0x1, -R5 ;  /* 0x00000001e9067824 */ /* 0x000fe200078e0a05 */
[----:B------:R-:W-:-:S02]  /*5060*/  IABS R11, R7 ;  /* 0x00000007000b7213 */ /* 0x000fc40000000000 */
[----:B------:R-:W-:Y:S01]  /*5070*/  IABS R7, R8 ;  /* 0x0000000800077213 */ /* 0x000fe20000000000 */
[----:B------:R-:W-:Y:S01]  /*5080*/  IMAD.MOV.U32 R8, RZ, RZ, R4 ;  /* 0x000000ffff087224 */ /* 0x000fe200078e0004 */
[----:B------:R-:W-:Y:S02]  /*5090*/  IABS R6, R6 ;  /* 0x0000000600067213 */ /* 0x000fe40000000000 */
[----:B------:R-:W-:Y:S01]  /*50a0*/  IABS R4, R9 ;  /* 0x0000000900047213 */ /* 0x000fe20000000000 */
[----:B------:R-:W-:Y:S01]  /*50b0*/  IMAD.MOV.U32 R9, RZ, RZ, R11 ;  /* 0x000000ffff097224 */ /* 0x000fe200078e000b */
[----:B------:R-:W-:Y:S01]  /*50c0*/  I2FP.F32.S32 R10, R8 ;  /* 0x00000008000a7245 */ /* 0x000fe20000201400 */
[----:B------:R-:W-:Y:S01]  /*50d0*/  IMAD.MOV.U32 R8, RZ, RZ, R6 ;  /* 0x000000ffff087224 */ /* 0x000fe200078e0006 */
[----:B------:R-:W-:Y:S02]  /*50e0*/  I2FP.F32.S32 R6, R7 ;  /* 0x0000000700067245 */ /* 0x000fe40000201400 */
[----:B------:R-:W-:Y:S01]  /*50f0*/  I2FP.F32.S32 R9, R9 ;  /* 0x0000000900097245 */ /* 0x000fe20000201400 */
[----:B------:R-:W-:Y:S01]  /*5100*/  FFMA.FTZ R12, R10, -UR19, R81 ;  /* 0x800000130a0c7c23 */ /* 0x000fe20008010051 */
[----:B------:R-:W-:Y:S01]  /*5110*/  FSEL R141, R19, -INF , !P6 ;  /* 0xff800000138d7808 */ /* 0x000fe20007000000 */
[----:B------:R-:W-:Y:S01]  /*5120*/  FFMA.FTZ R10, R6, -UR19, R83 ;  /* 0x80000013060a7c23 */ /* 0x000fe20008010053 */
[----:B------:R-:W-:Y:S01]  /*5130*/  I2FP.F32.S32 R7, R4 ;  /* 0x0000000400077245 */ /* 0x000fe20000201400 */
[----:B------:R-:W-:Y:S01]  /*5140*/  VIADD R4, R3, 0x21 ;  /* 0x0000002103047836 */ /* 0x000fe20000000000 */
[----:B------:R-:W-:Y:S01]  /*5150*/  ISETP.GE.AND P6, PT, R5, R238, PT ;  /* 0x000000ee0500720c */ /* 0x000fe20003fc6270 */
[----:B------:R-:W-:Y:S01]  /*5160*/  FFMA.FTZ R9, R9, -UR19, R40 ;  /* 0x8000001309097c23 */ /* 0x000fe20008010028 */
[----:B------:R-:W-:Y:S01]  /*5170*/  FSEL R33, R16, -INF , !P5 ;  /* 0xff80000010217808 */ /* 0x000fe20006800000 */
[--C-:B------:R-:W-:Y:S01]  /*5180*/  IMAD.IADD R6, R232, 0x1, -R4.reuse ;  /* 0x00000001e8067824 */ /* 0x100fe200078e0a04 */
[----:B------:R-:W-:Y:S01]  /*5190*/  FSEL R35, R14, -INF , !P3 ;  /* 0xff8000000e237808 */ /* 0x000fe20005800000 */
[----:B------:R-:W-:Y:S01]  /*51a0*/  IMAD.IADD R11, R231, 0x1, -R4 ;  /* 0x00000001e70b7824 */ /* 0x000fe200078e0a04 */
[----:B------:R-:W-:Y:S01]  /*51b0*/  FSEL R28, R13, -INF , !P1 ;  /* 0xff8000000d1c7808 */ /* 0x000fe20004800000 */
[----:B------:R-:W-:Y:S01]  /*51c0*/  FFMA.FTZ R18, R7, -UR19, R76 ;  /* 0x8000001307127c23 */ /* 0x000fe2000801004c */
[----:B------:R-:W-:-:S02]  /*51d0*/  ISETP.GE.AND P5, PT, R5, R237, PT ;  /* 0x000000ed0500720c */ /* 0x000fc40003fa6270 */
[C---:B------:R-:W-:Y:S02]  /*51e0*/  ISETP.GE.AND P3, PT, R5.reuse, R236, PT ;  /* 0x000000ec0500720c */ /* 0x040fe40003f66270 */
[C---:B------:R-:W-:Y:S02]  /*51f0*/  ISETP.GE.AND P1, PT, R5.reuse, R235, PT ;  /* 0x000000eb0500720c */ /* 0x040fe40003f26270 */
[C---:B------:R-:W-:Y:S02]  /*5200*/  ISETP.LT.OR P6, PT, R5.reuse, R230, P6 ;  /* 0x000000e60500720c */ /* 0x040fe400037c1670 */
[----:B------:R-:W-:Y:S02]  /*5210*/  I2FP.F32.S32 R8, R8 ;  /* 0x0000000800087245 */ /* 0x000fe40000201400 */
[C---:B------:R-:W-:Y:S02]  /*5220*/  ISETP.LT.OR P5, PT, R5.reuse, R229, P5 ;  /* 0x000000e50500720c */ /* 0x040fe40002fa1670 */
[C---:B------:R-:W-:Y:S01]  /*5230*/  ISETP.LT.OR P3, PT, R5.reuse, R228, P3 ;  /* 0x000000e40500720c */ /* 0x040fe20001f61670 */
[----:B------:R-:W-:Y:S01]  /*5240*/  FFMA.FTZ R17, R8, -UR19, R42 ;  /* 0x8000001308117c23 */ /* 0x000fe2000801002a */
[----:B------:R-:W-:Y:S01]  /*5250*/  ISETP.LT.OR P1, PT, R5, R227, P1 ;  /* 0x000000e30500720c */ /* 0x000fe20000f21670 */
[----:B------:R-:W-:Y:S01]  /*5260*/  IMAD.IADD R5, R234, 0x1, -R5 ;  /* 0x00000001ea057824 */ /* 0x000fe200078e0a05 */
[----:B------:R-:W-:Y:S01]  /*5270*/  FSEL R140, R15, -INF , !P0 ;  /* 0xff8000000f8c7808 */ /* 0x000fe20004000000 */
[----:B------:R-:W-:Y:S01]  /*5280*/  IMAD.IADD R8, R233, 0x1, -R4 ;  /* 0x00000001e9087824 */ /* 0x000fe200078e0a04 */
[----:B------:R-:W-:-:S02]  /*5290*/  FSEL R32, R12, -INF , !P4 ;  /* 0xff8000000c207808 */ /* 0x000fc40006000000 */
[----:B------:R-:W-:Y:S02]  /*52a0*/  FSEL R46, R10, -INF , !P2 ;  /* 0xff8000000a2e7808 */ /* 0x000fe40005000000 */
[----:B------:R-:W-:Y:S02]  /*52b0*/  FSEL R165, R9, -INF , !P6 ;  /* 0xff80000009a57808 */ /* 0x000fe40007000000 */
[C---:B------:R-:W-:Y:S02]  /*52c0*/  ISETP.GE.AND P0, PT, R4.reuse, R238, PT ;  /* 0x000000ee0400720c */ /* 0x040fe40003f06270 */
[C---:B------:R-:W-:Y:S02]  /*52d0*/  ISETP.GE.AND P4, PT, R4.reuse, R237, PT ;  /* 0x000000ed0400720c */ /* 0x040fe40003f86270 */
[C---:B------:R-:W-:Y:S02]  /*52e0*/  ISETP.GE.AND P2, PT, R4.reuse, R236, PT ;  /* 0x000000ec0400720c */ /* 0x040fe40003f46270 */
[----:B------:R-:W-:-:S02]  /*52f0*/  ISETP.GE.AND P6, PT, R4, R235, PT ;  /* 0x000000eb0400720c */ /* 0x000fc40003fc6270 */
[----:B------:R-:W-:Y:S02]  /*5300*/  IABS R6, R6 ;  /* 0x0000000600067213 */ /* 0x000fe40000000000 */
[----:B------:R-:W-:Y:S02]  /*5310*/  IABS R5, R5 ;  /* 0x0000000500057213 */ /* 0x000fe40000000000 */
[C---:B------:R-:W-:Y:S01]  /*5320*/  ISETP.LT.OR P0, PT, R4.reuse, R230, P0 ;  /* 0x000000e60400720c */ /* 0x040fe20000701670 */
[----:B------:R-:W-:Y:S01]  /*5330*/  IMAD.MOV.U32 R7, RZ, RZ, R6 ;  /* 0x000000ffff077224 */ /* 0x000fe200078e0006 */
[C---:B------:R-:W-:Y:S02]  /*5340*/  ISETP.LT.OR P4, PT, R4.reuse, R229, P4 ;  /* 0x000000e50400720c */ /* 0x040fe40002781670 */
[C---:B------:R-:W-:Y:S02]  /*5350*/  ISETP.LT.OR P2, PT, R4.reuse, R228, P2 ;  /* 0x000000e40400720c */ /* 0x040fe40001741670 */
[----:B------:R-:W-:Y:S01]  /*5360*/  ISETP.LT.OR P6, PT, R4, R227, P6 ;  /* 0x000000e30400720c */ /* 0x000fe200037c1670 */
[----:B------:R-:W-:Y:S01]  /*5370*/  IMAD.IADD R4, R234, 0x1, -R4 ;  /* 0x00000001ea047824 */ /* 0x000fe200078e0a04 */
[----:B------:R-:W-:-:S02]  /*5380*/  IABS R6, R8 ;  /* 0x0000000800067213 */ /* 0x000fc40000000000 */
        /* <DEDUP_REMOVED lines=15> */
[--C-:B------:R-:W-:Y:S02]  /*5480*/  IMAD.IADD R6, R232, 0x1, -R4.reuse ;  /* 0x00000001e8067824 */ /* 0x100fe400078e0a04 */
        /* <DEDUP_REMOVED lines=70> */
[----:B------:R-:W-:Y:S01]  /*58f0*/  IMAD.IADD R8, R231, 0x1, -R4 ;  /* 0x00000001e7087824 */ /* 0x000fe200078e0a04 */
[----:B------:R-:W-:Y:S01]  /*5900*/  FSEL R162, R12, -INF , !P0 ;  /* 0xff8000000ca27808 */ /* 0x000fe20004000000 */
[----:B------:R-:W-:Y:S01]  /*5910*/  FFMA.FTZ R15, R6, -UR19, R70 ;  /* 0x80000013060f7c23 */ /* 0x000fe20008010046 */
[----:B------:R-:W-:Y:S01]  /*5920*/  IMAD.IADD R6, R232, 0x1, -R5 ;  /* 0x00000001e8067824 */ /* 0x000fe200078e0a05 */
[----:B------:R-:W-:Y:S01]  /*5930*/  FSEL R173, R11, -INF , !P4 ;  /* 0xff8000000bad7808 */ /* 0x000fe20006000000 */
[----:B------:R-:W-:Y:S01]  /*5940*/  FFMA.FTZ R14, R7, -UR19, R75 ;  /* 0x80000013070e7c23 */ /* 0x000fe2000801004b */
[----:B------:R-:W-:Y:S01]  /*5950*/  ISETP.GE.AND P3, PT, R4, R238, PT ;  /* 0x000000ee0400720c */ /* 0x000fe20003f66270 */
[----:B------:R-:W-:Y:S01]  /*5960*/  IMAD.IADD R7, R234, 0x1, -R4 ;  /* 0x00000001ea077824 */ /* 0x000fe200078e0a04 */
[----:B------:R-:W-:-:S02]  /*5970*/  ISETP.GE.AND P1, PT, R4, R237, PT ;  /* 0x000000ed0400720c */ /* 0x000fc40003f26270 */
[C---:B------:R-:W-:Y:S02]  /*5980*/  ISETP.GE.AND P0, PT, R4.reuse, R236, PT ;  /* 0x000000ec0400720c */ /* 0x040fe40003f06270 */
[C---:B------:R-:W-:Y:S02]  /*5990*/  ISETP.GE.AND P4, PT, R4.reuse, R235, PT ;  /* 0x000000eb0400720c */ /* 0x040fe40003f86270 */
[----:B------:R-:W-:Y:S01]  /*59a0*/  I2FP.F32.S32 R9, R10 ;  /* 0x0000000a00097245 */ /* 0x000fe20000201400 */
[--C-:B------:R-:W-:Y:S01]  /*59b0*/  IMAD.IADD R10, R233, 0x1, -R5.reuse ;  /* 0x00000001e90a7824 */ /* 0x100fe200078e0a05 */
[C---:B------:R-:W-:Y:S02]  /*59c0*/  ISETP.LT.OR P3, PT, R4.reuse, R230, P3 ;  /* 0x000000e60400720c */ /* 0x040fe40001f61670 */
[C---:B------:R-:W-:Y:S01]  /*59d0*/  ISETP.LT.OR P1, PT, R4.reuse, R229, P1 ;  /* 0x000000e50400720c */ /* 0x040fe20000f21670 */
[----:B------:R-:W-:Y:S01]  /*59e0*/  FFMA.FTZ R13, R9, -UR19, R68 ;  /* 0x80000013090d7c23 */ /* 0x000fe20008010044 */
[C---:B------:R-:W-:Y:S01]  /*59f0*/  ISETP.LT.OR P0, PT, R4.reuse, R228, P0 ;  /* 0x000000e40400720c */ /* 0x040fe20000701670 */
[----:B------:R-:W-:Y:S01]  /*5a00*/  IMAD.IADD R9, R231, 0x1, -R5 ;  /* 0x00000001e7097824 */ /* 0x000fe200078e0a05 */
[----:B------:R-:W-:-:S02]  /*5a10*/  ISETP.LT.OR P4, PT, R4, R227, P4 ;  /* 0x000000e30400720c */ /* 0x000fc40002781670 */
[----:B------:R-:W-:Y:S02]  /*5a20*/  IABS R6, R6 ;  /* 0x0000000600067213 */ /* 0x000fe40000000000 */
[----:B------:R-:W-:Y:S02]  /*5a30*/  IABS R4, R8 ;  /* 0x0000000800047213 */ /* 0x000fe40000000000 */
[----:B------:R-:W-:Y:S01]  /*5a40*/  IABS R8, R7 ;  /* 0x0000000700087213 */ /* 0x000fe20000000000 */
[----:B------:R-:W-:Y:S01]  /*5a50*/  IMAD.MOV.U32 R11, RZ, RZ, R6 ;  /* 0x000000ffff0b7224 */ /* 0x000fe200078e0006 */
[----:B------:R-:W-:Y:S01]  /*5a60*/  IABS R7, R9 ;  /* 0x0000000900077213 */ /* 0x000fe20000000000 */
[----:B------:R-:W-:Y:S01]  /*5a70*/  IMAD.MOV.U32 R6, RZ, RZ, R4 ;  /* 0x000000ffff067224 */ /* 0x000fe200078e0004 */
[----:B------:R-:W-:Y:S02]  /*5a80*/  IABS R4, R10 ;  /* 0x0000000a00047213 */ /* 0x000fe40000000000 */
[----:B------:R-:W-:-:S02]  /*5a90*/  I2FP.F32.S32 R9, R11 ;  /* 0x0000000b00097245 */ /* 0x000fc40000201400 */
[----:B------:R-:W-:Y:S01]  /*5aa0*/  I2FP.F32.S32 R10, R6 ;  /* 0x00000006000a7245 */ /* 0x000fe20000201400 */
[----:B------:R-:W-:Y:S01]  /*5ab0*/  IMAD.MOV.U32 R6, RZ, RZ, R4 ;  /* 0x000000ffff067224 */ /* 0x000fe200078e0004 */
[----:B------:R-:W-:Y:S01]  /*5ac0*/  FSEL R174, R19, -INF , !P2 ;  /* 0xff80000013ae7808 */ /* 0x000fe20005000000 */
[----:B------:R-:W-:Y:S01]  /*5ad0*/  IMAD.MOV.U32 R4, RZ, RZ, R7 ;  /* 0x000000ffff047224 */ /* 0x000fe200078e0007 */
[----:B------:R-:W-:Y:S01]  /*5ae0*/  I2FP.F32.S32 R7, R8 ;  /* 0x0000000800077245 */ /* 0x000fe20000201400 */
[----:B------:R-:W-:Y:S01]  /*5af0*/  FFMA.FTZ R12, R10, -UR19, R108 ;  /* 0x800000130a0c7c23 */ /* 0x000fe2000801006c */
[----:B------:R-:W-:Y:S01]  /*5b00*/  I2FP.F32.S32 R8, R6 ;  /* 0x0000000600087245 */ /* 0x000fe20000201400 */
[----:B------:R-:W-:Y:S01]  /*5b10*/  FFMA.FTZ R10, R9, -UR19, R69 ;  /* 0x80000013090a7c23 */ /* 0x000fe20008010045 */
[----:B------:R-:W-:Y:S01]  /*5b20*/  I2FP.F32.S32 R6, R4 ;  /* 0x0000000400067245 */ /* 0x000fe20000201400 */
[----:B------:R-:W-:Y:S01]  /*5b30*/  VIADD R4, R3, 0x38 ;  /* 0x0000003803047836 */ /* 0x000fe20000000000 */
[----:B------:R-:W-:Y:S01]  /*5b40*/  ISETP.GE.AND P2, PT, R5, R238, PT ;  /* 0x000000ee0500720c */ /* 0x000fe20003f46270 */
[----:B------:R-:W-:Y:S01]  /*5b50*/  FFMA.FTZ R11, R7, -UR19, R110 ;  /* 0x80000013070b7c23 */ /* 0x000fe2000801006e */
[----:B------:R-:W-:Y:S01]  /*5b60*/  FSEL R106, R18, -INF , !P6 ;  /* 0xff800000126a7808 */ /* 0x000fe20007000000 */
[----:B------:R-:W-:Y:S01]  /*5b70*/  FFMA.FTZ R17, R6, -UR19, R109 ;  /* 0x8000001306117c23 */ /* 0x000fe2000801006d */
[----:B------:R-:W-:Y:S01]  /*5b80*/  FSEL R160, R14, -INF , !P5 ;  /* 0xff8000000ea07808 */ /* 0x000fe20006800000 */
[--C-:B------:R-:W-:Y:S01]  /*5b90*/  IMAD.IADD R6, R232, 0x1, -R4.reuse ;  /* 0x00000001e8067824 */ /* 0x100fe200078e0a04 */
[----:B------:R-:W-:Y:S01]  /*5ba0*/  FSEL R171, R13, -INF , !P3 ;  /* 0xff8000000dab7808 */ /* 0x000fe20005800000 */
[----:B------:R-:W-:Y:S01]  /*5bb0*/  IMAD.IADD R7, R234, 0x1, -R5 ;  /* 0x00000001ea077824 */ /* 0x000fe200078e0a05 */
[C---:B------:R-:W-:Y:S01]  /*5bc0*/  ISETP.GE.AND P6, PT, R5.reuse, R237, PT ;  /* 0x000000ed0500720c */ /* 0x040fe20003fc6270 */
[----:B------:R-:W-:Y:S01]  /*5bd0*/  FFMA.FTZ R16, R8, -UR19, R71 ;  /* 0x8000001308107c23 */ /* 0x000fe20008010047 */
[----:B------:R-:W-:Y:S01]  /*5be0*/  ISETP.GE.AND P5, PT, R5, R236, PT ;  /* 0x000000ec0500720c */ /* 0x000fe20003fa6270 */
[--C-:B------:R-:W-:Y:S01]  /*5bf0*/  IMAD.IADD R9, R231, 0x1, -R4.reuse ;  /* 0x00000001e7097824 */ /* 0x100fe200078e0a04 */
[C---:B------:R-:W-:Y:S01]  /*5c00*/  ISETP.GE.AND P3, PT, R5.reuse, R235, PT ;  /* 0x000000eb0500720c */ /* 0x040fe20003f66270 */
[----:B------:R-:W-:Y:S01]  /*5c10*/  IMAD.IADD R8, R234, 0x1, -R4 ;  /* 0x00000001ea087824 */ /* 0x000fe200078e0a04 */
[----:B------:R-:W-:Y:S01]  /*5c20*/  ISETP.LT.OR P2, PT, R5, R230, P2 ;  /* 0x000000e60500720c */ /* 0x000fe20001741670 */
[----:B------:R-:W-:Y:S01]  /*5c30*/  VIADD R3, R3, 0x39 ;  /* 0x0000003903037836 */ /* 0x000fe20000000000 */
[----:B------:R-:W-:-:S02]  /*5c40*/  ISETP.LT.OR P6, PT, R5, R229, P6 ;  /* 0x000000e50500720c */ /* 0x000fc400037c1670 */
[C---:B------:R-:W-:Y:S02]  /*5c50*/  ISETP.LT.OR P5, PT, R5.reuse, R228, P5 ;  /* 0x000000e40500720c */ /* 0x040fe40002fa1670 */
[----:B------:R-:W-:Y:S02]  /*5c60*/  ISETP.LT.OR P3, PT, R5, R227, P3 ;  /* 0x000000e30500720c */ /* 0x000fe40001f61670 */
[----:B------:R-:W-:Y:S01]  /*5c70*/  IABS R5, R6 ;  /* 0x0000000600057213 */ /* 0x000fe20000000000 */
[----:B------:R-:W-:Y:S01]  /*5c80*/  IMAD.IADD R6, R233, 0x1, -R4 ;  /* 0x00000001e9067824 */ /* 0x000fe200078e0a04 */
[----:B------:R-:W-:Y:S02]  /*5c90*/  FSEL R196, R15, -INF , !P1 ;  /* 0xff8000000fc47808 */ /* 0x000fe40004800000 */
[----:B------:R-:W-:Y:S02]  /*5ca0*/  FSEL R199, R12, -INF , !P0 ;  /* 0xff8000000cc77808 */ /* 0x000fe40004000000 */
[----:B------:R-:W-:-:S02]  /*5cb0*/  FSEL R201, R11, -INF , !P4 ;  /* 0xff8000000bc97808 */ /* 0x000fc40006000000 */
[----:B------:R-:W-:Y:S01]  /*5cc0*/  FSEL R170, R10, -INF , !P2 ;  /* 0xff8000000aaa7808 */ /* 0x000fe20005000000 */
[----:B------:R-:W-:Y:S01]  /*5cd0*/  IMAD.MOV.U32 R10, RZ, RZ, R5 ;  /* 0x000000ffff0a7224 */ /* 0x000fe200078e0005 */
[C---:B------:R-:W-:Y:S02]  /*5ce0*/  ISETP.GE.AND P1, PT, R4.reuse, R238, PT ;  /* 0x000000ee0400720c */ /* 0x040fe40003f26270 */
[C---:B------:R-:W-:Y:S02]  /*5cf0*/  ISETP.GE.AND P0, PT, R4.reuse, R237, PT ;  /* 0x000000ed0400720c */ /* 0x040fe40003f06270 */
[C---:B------:R-:W-:Y:S02]  /*5d00*/  ISETP.GE.AND P4, PT, R4.reuse, R236, PT ;  /* 0x000000ec0400720c */ /* 0x040fe40003f86270 */
[----:B------:R-:W-:Y:S02]  /*5d10*/  ISETP.GE.AND P2, PT, R4, R235, PT ;  /* 0x000000eb0400720c */ /* 0x000fe40003f46270 */
[----:B------:R-:W-:-:S02]  /*5d20*/  IABS R7, R7 ;  /* 0x0000000700077213 */ /* 0x000fc40000000000 */
[C---:B------:R-:W-:Y:S02]  /*5d30*/  ISETP.LT.OR P1, PT, R4.reuse, R230, P1 ;  /* 0x000000e60400720c */ /* 0x040fe40000f21670 */
[C---:B------:R-:W-:Y:S02]  /*5d40*/  ISETP.LT.OR P0, PT, R4.reuse, R229, P0 ;  /* 0x000000e50400720c */ /* 0x040fe40000701670 */
[C---:B------:R-:W-:Y:S02]  /*5d50*/  ISETP.LT.OR P4, PT, R4.reuse, R228, P4 ;  /* 0x000000e40400720c */ /* 0x040fe40002781670 */
[----:B------:R-:W-:Y:S02]  /*5d60*/  ISETP.LT.OR P2, PT, R4, R227, P2 ;  /* 0x000000e30400720c */ /* 0x000fe40001741670 */
[----:B------:R-:W-:Y:S02]  /*5d70*/  IABS R5, R6 ;  /* 0x0000000600057213 */ /* 0x000fe40000000000 */
[----:B------:R-:W-:-:S02]  /*5d80*/  IABS R4, R9 ;  /* 0x0000000900047213 */ /* 0x000fc40000000000 */
[----:B------:R-:W-:Y:S01]  /*5d90*/  IABS R6, R8 ;  /* 0x0000000800067213 */ /* 0x000fe20000000000 */
[----:B------:R-:W-:Y:S01]  /*5da0*/  IMAD.MOV.U32 R8, RZ, RZ, R7 ;  /* 0x000000ffff087224 */ /* 0x000fe200078e0007 */
[----:B------:R-:W-:Y:S01]  /*5db0*/  FSEL R204, R16, -INF , !P6 ;  /* 0xff80000010cc7808 */ /* 0x000fe20007000000 */
[----:B------:R-:W-:Y:S01]  /*5dc0*/  IMAD.MOV.U32 R7, RZ, RZ, R5 ;  /* 0x000000ffff077224 */ /* 0x000fe200078e0005 */
[----:B------:R-:W-:Y:S01]  /*5dd0*/  FSEL R194, R17, -INF , !P5 ;  /* 0xff80000011c27808 */ /* 0x000fe20006800000 */
[----:B------:R-:W-:Y:S01]  /*5de0*/  IMAD.MOV.U32 R5, RZ, RZ, R4 ;  /* 0x000000ffff057224 */ /* 0x000fe200078e0004 */
[----:B------:R-:W-:Y:S01]  /*5df0*/  ISETP.GE.AND P6, PT, R3, R238, PT ;  /* 0x000000ee0300720c */ /* 0x000fe20003fc6270 */
[----:B------:R-:W-:Y:S01]  /*5e00*/  IMAD.MOV.U32 R4, RZ, RZ, R6 ;  /* 0x000000ffff047224 */ /* 0x000fe200078e0006 */
[----:B------:R-:W-:Y:S02]  /*5e10*/  I2FP.F32.S32 R6, R8 ;  /* 0x0000000800067245 */ /* 0x000fe40000201400 */
[----:B------:R-:W-:-:S02]  /*5e20*/  I2FP.F32.S32 R8, R10 ;  /* 0x0000000a00087245 */ /* 0x000fc40000201400 */
[----:B------:R-:W-:Y:S01]  /*5e30*/  I2FP.F32.S32 R4, R4 ;  /* 0x0000000400047245 */ /* 0x000fe20000201400 */
[----:B------:R-:W-:Y:S01]  /*5e40*/  FFMA.FTZ R9, R6, -UR19, R111 ;  /* 0x8000001306097c23 */ /* 0x000fe2000801006f */
[----:B------:R-:W-:Y:S01]  /*5e50*/  I2FP.F32.S32 R7, R7 ;  /* 0x0000000700077245 */ /* 0x000fe20000201400 */
[----:B------:R-:W-:Y:S01]  /*5e60*/  FFMA.FTZ R6, R8, -UR19, R96 ;  /* 0x8000001308067c23 */ /* 0x000fe20008010060 */
[----:B------:R-:W-:Y:S01]  /*5e70*/  I2FP.F32.S32 R5, R5 ;  /* 0x0000000500057245 */ /* 0x000fe20000201400 */
[----:B------:R-:W-:Y:S01]  /*5e80*/  FFMA.FTZ R8, R4, -UR19, R114 ;  /* 0x8000001304087c23 */ /* 0x000fe20008010072 */
[--C-:B------:R-:W-:Y:S02]  /*5e90*/  IMAD.IADD R4, R233, 0x1, -R3.reuse ;  /* 0x00000001e9047824 */ /* 0x100fe400078e0a03 */
[----:B------:R-:W-:Y:S01]  /*5ea0*/  FFMA.FTZ R11, R7, -UR19, R98 ;  /* 0x80000013070b7c23 */ /* 0x000fe20008010062 */
[----:B------:R-:W-:Y:S01]  /*5eb0*/  FSEL R198, R9, -INF , !P3 ;  /* 0xff80000009c67808 */ /* 0x000fe20005800000 */
[----:B------:R-:W-:Y:S01]  /*5ec0*/  FFMA.FTZ R10, R5, -UR19, R112 ;  /* 0x80000013050a7c23 */ /* 0x000fe20008010070 */
[----:B------:R-:W-:Y:S01]  /*5ed0*/  FSEL R163, R6, -INF , !P1 ;  /* 0xff80000006a37808 */ /* 0x000fe20004800000 */
[--C-:B------:R-:W-:Y:S01]  /*5ee0*/  IMAD.IADD R5, R232, 0x1, -R3.reuse ;  /* 0x00000001e8057824 */ /* 0x100fe200078e0a03 */
[----:B------:R-:W-:Y:S01]  /*5ef0*/  ISETP.GE.AND P5, PT, R3, R237, PT ;  /* 0x000000ed0300720c */ /* 0x000fe20003fa6270 */
[--C-:B------:R-:W-:Y:S01]  /*5f00*/  IMAD.IADD R7, R231, 0x1, -R3.reuse ;  /* 0x00000001e7077824 */ /* 0x100fe200078e0a03 */
[C---:B------:R-:W-:Y:S01]  /*5f10*/  ISETP.GE.AND P3, PT, R3.reuse, R236, PT ;  /* 0x000000ec0300720c */ /* 0x040fe20003f66270 */
[----:B------:R-:W-:Y:S01]  /*5f20*/  IMAD.IADD R6, R234, 0x1, -R3 ;  /* 0x00000001ea067824 */ /* 0x000fe200078e0a03 */
[----:B------:R-:W-:-:S02]  /*5f30*/  ISETP.GE.AND P1, PT, R3, R235, PT ;  /* 0x000000eb0300720c */ /* 0x000fc40003f26270 */
[C---:B------:R-:W-:Y:S02]  /*5f40*/  ISETP.LT.OR P6, PT, R3.reuse, R230, P6 ;  /* 0x000000e60300720c */ /* 0x040fe400037c1670 */
[C---:B------:R-:W-:Y:S02]  /*5f50*/  ISETP.LT.OR P5, PT, R3.reuse, R229, P5 ;  /* 0x000000e50300720c */ /* 0x040fe40002fa1670 */
[C---:B------:R-:W-:Y:S02]  /*5f60*/  ISETP.LT.OR P3, PT, R3.reuse, R228, P3 ;  /* 0x000000e40300720c */ /* 0x040fe40001f61670 */
[----:B------:R-:W-:Y:S02]  /*5f70*/  ISETP.LT.OR P1, PT, R3, R227, P1 ;  /* 0x000000e30300720c */ /* 0x000fe40000f21670 */
[----:B------:R-:W-:Y:S02]  /*5f80*/  IABS R4, R4 ;  /* 0x0000000400047213 */ /* 0x000fe40000000000 */
[----:B------:R-:W-:-:S02]  /*5f90*/  IABS R9, R5 ;  /* 0x0000000500097213 */ /* 0x000fc40000000000 */
[----:B------:R-:W-:Y:S02]  /*5fa0*/  IABS R3, R7 ;  /* 0x0000000700037213 */ /* 0x000fe40000000000 */
[----:B------:R-:W-:Y:S01]  /*5fb0*/  IABS R5, R6 ;  /* 0x0000000600057213 */ /* 0x000fe20000000000 */
[----:B------:R-:W-:Y:S01]  /*5fc0*/  IMAD.MOV.U32 R6, RZ, RZ, R4 ;  /* 0x000000ffff067224 */ /* 0x000fe200078e0004 */
[----:B------:R-:W-:Y:S01]  /*5fd0*/  FSEL R202, R11, -INF , !P0 ;  /* 0xff8000000bca7808 */ /* 0x000fe20004000000 */
[----:B------:R-:W-:Y:S01]  /*5fe0*/  IMAD.MOV.U32 R4, RZ, RZ, R3 ;  /* 0x000000ffff047224 */ /* 0x000fe200078e0003 */
[----:B------:R-:W-:Y:S01]  /*5ff0*/  PLOP3.LUT P0, PT, PT, PT, UP0, 0x80, 0x0 ;  /* 0x000000000000781c */ /* 0x000fe20003f0f008 */
[----:B------:R-:W-:Y:S01]  /*6000*/  IMAD.MOV.U32 R7, RZ, RZ, R9 ;  /* 0x000000ffff077224 */ /* 0x000fe200078e0009 */
[----:B------:R-:W-:Y:S01]  /*6010*/  FSEL R192, R10, -INF , !P4 ;  /* 0xff8000000ac07808 */ /* 0x000fe20006000000 */
[----:B------:R-:W-:Y:S01]  /*6020*/  IMAD.MOV.U32 R3, RZ, RZ, R5 ;  /* 0x000000ffff037224 */ /* 0x000fe200078e0005 */
[----:B------:R-:W-:-:S02]  /*6030*/  I2FP.F32.S32 R5, R6 ;  /* 0x0000000600057245 */ /* 0x000fc40000201400 */
[----:B------:R-:W-:Y:S02]  /*6040*/  I2FP.F32.S32 R7, R7 ;  /* 0x0000000700077245 */ /* 0x000fe40000201400 */
[----:B------:R-:W-:Y:S01]  /*6050*/  I2FP.F32.S32 R4, R4 ;  /* 0x0000000400047245 */ /* 0x000fe20000201400 */
[----:B------:R-:W-:Y:S01]  /*6060*/  FFMA.FTZ R5, R5, -UR19, R99 ;  /* 0x8000001305057c23 */ /* 0x000fe20008010063 */
[----:B------:R-:W-:Y:S01]  /*6070*/  I2FP.F32.S32 R3, R3 ;  /* 0x0000000300037245 */ /* 0x000fe20000201400 */
[----:B------:R-:W-:Y:S01]  /*6080*/  FFMA.FTZ R6, R7, -UR19, R97 ;  /* 0x8000001307067c23 */ /* 0x000fe20008010061 */
[----:B------:R-:W-:Y:S01]  /*6090*/  FSEL R195, R8, -INF , !P2 ;  /* 0xff80000008c37808 */ /* 0x000fe20005000000 */
[----:B------:R-:W-:Y:S01]  /*60a0*/  FFMA.FTZ R4, R4, -UR19, R113 ;  /* 0x8000001304047c23 */ /* 0x000fe20008010071 */
[----:B------:R-:W-:Y:S01]  /*60b0*/  FSEL R203, R5, -INF , !P5 ;  /* 0xff80000005cb7808 */ /* 0x000fe20006800000 */
[----:B------:R-:W-:Y:S01]  /*60c0*/  FFMA.FTZ R3, R3, -UR19, R115 ;  /* 0x8000001303037c23 */ /* 0x000fe20008010073 */
[----:B------:R-:W-:-:S02]  /*60d0*/  FSEL R168, R6, -INF , !P6 ;  /* 0xff80000006a87808 */ /* 0x000fc40007000000 */
        /* <DEDUP_REMOVED lines=67> */
.L_x_284:
[----:B------:R-:W-:Y:S05]  /*6510*/  BSYNC B0 ;  /* 0x0000000000007941 */ /* 0x000fea0003800000 */
.L_x_283:
[----:B------:R-:W0:Y:S02]  /*6520*/  LDGDEPBAR ;  /* 0x00000000000079af */ /* 0x000e240000000000 */
.L_x_282:
        /* <DEDUP_REMOVED lines=52> */
[----:B---3--:R-:W-:Y:S02]  /*6870*/  FMNMX.FTZ R103, R103, R4, !PT ;  /* 0x0000000467677209 */ /* 0x008fe40007810000 */
[----:B------:R-:W-:Y:S02]  /*6880*/  FMNMX.FTZ R4, R58, R55, !PT ;  /* 0x000000373a047209 */ /* 0x000fe40007810000 */
[----:B------:R-:W-:Y:S01]  /*6890*/  FMNMX.FTZ R3, R197, R3, !PT ;  /* 0x00000003c5037209 */ /* 0x000fe20007810000 */
[----:B-12---:R-:W1:Y:S01]  /*68a0*/  SHFL.BFLY PT, R6, R103, 0x1, 0x1f ;  /* 0x0c201f0067067f89 */ /* 0x006e6200000e0000 */
[----:B------:R-:W-:-:S03]  /*68b0*/  FMNMX.FTZ R4, R57, R4, !PT ;  /* 0x0000000439047209 */ /* 0x000fc60007810000 */
[----:B------:R-:W2:Y:S01]  /*68c0*/  SHFL.BFLY PT, R102, R3, 0x2, 0x1f ;  /* 0x0c401f0003667f89 */ /* 0x000ea200000e0000 */
[----:B------:R-:W-:-:S04]  /*68d0*/  FMNMX.FTZ R4, R54, R4, !PT ;  /* 0x0000000436047209 */ /* 0x000fc80007810000 */
[----:B------:R-:W-:-:S04]  /*68e0*/  FMNMX.FTZ R4, R143, R4, !PT ;  /* 0x000000048f047209 */ /* 0x000fc80007810000 */
[----:B------:R-:W-:Y:S02]  /*68f0*/  FMNMX.FTZ R4, R142, R4, !PT ;  /* 0x000000048e047209 */ /* 0x000fe40007810000 */
[----:B----4-:R-:W-:Y:S02]  /*6900*/  FMNMX.FTZ R105, R105, R5, !PT ;  /* 0x0000000569697209 */ /* 0x010fe40007810000 */
        /* <DEDUP_REMOVED lines=36> */
[----:B--2---:R-:W-:Y:S02]  /*6b50*/  FFMA.FTZ R2, R48, UR22, -R3 ;  /* 0x0000001630027c23 */ /* 0x004fe40008010803 */
[----:B------:R-:W-:Y:S05]  /*6b60*/  LDSM.16.MT88.4 R48, [R222+0xb000] ;  /* 0x00b00000de30783b */ /* 0x000fea0000004200 */
        /* <DEDUP_REMOVED lines=17> */
[----:B---3--:R-:W-:Y:S02]  /*6c80*/  FFMA.FTZ R5, R20, UR22, -R13 ;  /* 0x0000001614057c23 */ /* 0x008fe4000801080d */
[----:B------:R-:W3:Y:S02]  /*6c90*/  LDSM.16.MT88.4 R20, [R222+0x9000] ;  /* 0x00900000de14783b */ /* 0x000ee40000004200 */
[----:B------:R-:W-:Y:S01]  /*6ca0*/  FSEL R0, R0, RZ, P1 ;  /* 0x000000ff00007208 */ /* 0x000fe20000800000 */
[----:B------:R4:W5:Y:S01]  /*6cb0*/  MUFU.EX2 R183, R5 ;  /* 0x0000000500b77308 */ /* 0x0009620000000800 */
[----:B-1----:R-:W-:Y:S01]  /*6cc0*/  FFMA.FTZ R2, R44, UR22, -R3 ;  /* 0x000000162c027c23 */ /* 0x002fe20008010803 */
[----:B--2---:R-:W-:-:S06]  /*6cd0*/  F2FP.F16.F32.PACK_AB R10, R215, R212 ;  /* 0x000000d4d70a723e */ /* 0x004fcc00000000ff */
[----:B------:R1:W-:Y:S01]  /*6ce0*/  MUFU.EX2 R211, R2 ;  /* 0x0000000200d37308 */ /* 0x0003e20000000800 */
[----:B----4-:R-:W-:Y:S01]  /*6cf0*/  FFMA.FTZ R5, R39, UR22, -R12 ;  /* 0x0000001627057c23 */ /* 0x010fe2000801080c */
[----:B-----5:R-:W-:Y:S01]  /*6d00*/  F2FP.F16.F32.PACK_AB R6, R183, R188 ;  /* 0x000000bcb706723e */ /* 0x020fe200000000ff */
[----:B------:R-:W2:Y:S05]  /*6d10*/  LDSM.16.MT88.4 R36, [R222+0xa000] ;  /* 0x00a00000de24783b */ /* 0x000eaa0000004200 */
[----:B------:R-:W4:Y:S01]  /*6d20*/  MUFU.EX2 R181, R5 ;  /* 0x0000000500b57308 */ /* 0x000f220000000800 */
[----:B-1----:R-:W-:-:S07]  /*6d30*/  FFMA.FTZ R2, R30, UR22, -R3 ;  /* 0x000000161e027c23 */ /* 0x002fce0008010803 */
[----:B------:R1:W-:Y:S01]  /*6d40*/  MUFU.EX2 R206, R2 ;  /* 0x0000000200ce7308 */ /* 0x0003e20000000800 */
[----:B----4-:R-:W-:-:S07]  /*6d50*/  F2FP.F16.F32.PACK_AB R5, R15, R181 ;  /* 0x000000b50f05723e */ /* 0x010fce00000000ff */
[----:B---3--:R-:W-:Y:S01]  /*6d60*/  HMMA.16816.F32 R120, R4, R20, RZ ;  /* 0x000000140478723c */ /* 0x008fe200000018ff */
[----:B-1----:R-:W-:-:S05]  /*6d70*/  FFMA.FTZ R2, R58, UR22, -R0 ;  /* 0x000000163a027c23 */ /* 0x002fca0008010800 */
[C---:B------:R-:W-:Y:S01]  /*6d80*/  HMMA.16816.F32 R88, R4.reuse, R22, RZ ;  /* 0x000000160458723c */ /* 0x040fe200000018ff */
[----:B------:R1:W-:Y:S05]  /*6d90*/  MUFU.EX2 R207, R2 ;  /* 0x0000000200cf7308 */ /* 0x0003ea0000000800 */
[C---:B------:R-:W-:Y:S06]  /*6da0*/  HMMA.16816.F32 R124, R4.reuse, R16, RZ ;  /* 0x00000010047c723c */ /* 0x040fec00000018ff */
[C---:B------:R-:W-:Y:S06]  /*6db0*/  HMMA.16816.F32 R92, R4.reuse, R18, RZ ;  /* 0x00000012045c723c */ /* 0x040fec00000018ff */
[----:B------:R-:W-:Y:S01]  /*6dc0*/  HMMA.16816.F32 R116, R4, R24, RZ ;  /* 0x000000180474723c */ /* 0x000fe200000018ff */
[----:B-1----:R-:W-:-:S04]  /*6dd0*/  FFMA.FTZ R2, R55, UR22, -R0 ;  /* 0x0000001637027c23 */ /* 0x002fc80008010800 */
[----:B------:R1:W3:Y:S01]  /*6de0*/  MUFU.EX2 R251, R2 ;  /* 0x0000000200fb7308 */ /* 0x0002e20000000800 */
[C---:B------:R-:W-:Y:S06]  /*6df0*/  HMMA.16816.F32 R84, R4.reuse, R26, RZ ;  /* 0x0000001a0454723c */ /* 0x040fec00000018ff */
[C---:B--2---:R-:W-:Y:S06]  /*6e00*/  HMMA.16816.F32 R80, R4.reuse, R38, RZ ;  /* 0x000000260450723c */ /* 0x044fec00000018ff */
[----:B------:R-:W-:Y:S01]  /*6e10*/  HMMA.16816.F32 R76, R4, R42, RZ ;  /* 0x0000002a044c723c */ /* 0x000fe200000018ff */
[----:B-1----:R-:W-:Y:S01]  /*6e20*/  FFMA.FTZ R2, R57, UR22, -R0 ;  /* 0x0000001639027c23 */ /* 0x002fe20008010800 */
[----:B---3--:R-:W-:-:S04]  /*6e30*/  F2FP.F16.F32.PACK_AB R9, R251, R207 ;  /* 0x000000cffb09723e */ /* 0x008fc800000000ff */
[C---:B------:R-:W-:Y:S01]  /*6e40*/  HMMA.16816.F32 R72, R4.reuse, R50, RZ ;  /* 0x000000320448723c */ /* 0x040fe200000018ff */
[----:B------:R1:W-:Y:S05]  /*6e50*/  MUFU.EX2 R252, R2 ;  /* 0x0000000200fc7308 */ /* 0x0003ea0000000800 */
[C---:B------:R-:W-:Y:S06]  /*6e60*/  HMMA.16816.F32 R112, R4.reuse, R36, RZ ;  /* 0x000000240470723c */ /* 0x040fec00000018ff */
[C---:B------:R-:W-:Y:S06]  /*6e70*/  HMMA.16816.F32 R108, R4.reuse, R40, RZ ;  /* 0x00000028046c723c */ /* 0x040fec00000018ff */
[----:B------:R-:W-:Y:S01]  /*6e80*/  HMMA.16816.F32 R96, R4, R48, RZ ;  /* 0x000000300460723c */ /* 0x000fe200000018ff */
[----:B-1----:R-:W-:-:S04]  /*6e90*/  FFMA.FTZ R2, R54, UR22, -R0 ;  /* 0x0000001636027c23 */ /* 0x002fc80008010800 */
[----:B------:R1:W2:Y:S02]  /*6ea0*/  MUFU.EX2 R216, R2 ;  /* 0x0000000200d87308 */ /* 0x0002a40000000800 */
[----:B-1----:R-:W-:Y:S01]  /*6eb0*/  FFMA.FTZ R2, R31, UR22, -R3 ;  /* 0x000000161f027c23 */ /* 0x002fe20008010803 */
[----:B--2---:R-:W-:-:S05]  /*6ec0*/  F2FP.F16.F32.PACK_AB R11, R216, R252 ;  /* 0x000000fcd80b723e */ /* 0x004fca00000000ff */
[----:B------:R1:W-:Y:S02]  /*6ed0*/  MUFU.EX2 R182, R2 ;  /* 0x0000000200b67308 */ /* 0x0003e40000000800 */
[C---:B------:R-:W-:Y:S06]  /*6ee0*/  HMMA.16816.F32 R64, R8.reuse, R20, RZ ;  /* 0x000000140840723c */ /* 0x040fec00000018ff */
[C---:B------:R-:W-:Y:S01]  /*6ef0*/  HMMA.16816.F32 R132, R8.reuse, R22, RZ ;  /* 0x000000160884723c */ /* 0x040fe200000018ff */
[----:B------:R-:W-:Y:S05]  /*6f00*/  LDSM.16.MT88.4 R20, [R222+0x9400] ;  /* 0x00940000de14783b */ /* 0x000fea0000004200 */
[----:B------:R-:W-:Y:S01]  /*6f10*/  HMMA.16816.F32 R68, R8, R16, RZ ;  /* 0x000000100844723c */ /* 0x000fe200000018ff */
[----:B-1----:R-:W-:-:S02]  /*6f20*/  FFMA.FTZ R2, R28, UR22, -R3 ;  /* 0x000000161c027c23 */ /* 0x002fc40008010803 */
[----:B------:R-:W-:Y:S02]  /*6f30*/  LDSM.16.MT88.4 R28, [R220+0x9400] ;  /* 0x00940000dc1c783b */ /* 0x000fe40000004200 */
[----:B------:R1:W-:Y:S01]  /*6f40*/  MUFU.EX2 R166, R2 ;  /* 0x0000000200a67308 */ /* 0x0003e20000000800 */
[C---:B------:R-:W-:Y:S01]  /*6f50*/  HMMA.16816.F32 R128, R8.reuse, R18, RZ ;  /* 0x000000120880723c */ /* 0x040fe200000018ff */
[----:B------:R-:W-:Y:S05]  /*6f60*/  LDSM.16.MT88.4 R16, [R220+0xa400] ;  /* 0x00a40000dc10783b */ /* 0x000fea0000004200 */
[C---:B------:R-:W-:Y:S06]  /*6f70*/  HMMA.16816.F32 R60, R8.reuse, R24, RZ ;  /* 0x00000018083c723c */ /* 0x040fec00000018ff */
[----:B------:R-:W-:Y:S01]  /*6f80*/  HMMA.16816.F32 R136, R8, R26, RZ ;  /* 0x0000001a0888723c */ /* 0x000fe200000018ff */
[----:B------:R-:W-:Y:S01]  /*6f90*/  LDSM.16.MT88.4 R24, [R222+0xa400] ;  /* 0x00a40000de18783b */ /* 0x000fe20000004200 */
[----:B-1----:R-:W-:-:S04]  /*6fa0*/  FFMA.FTZ R2, R53, UR22, -R13 ;  /* 0x0000001635027c23 */ /* 0x002fc8000801080d */
[C---:B------:R-:W-:Y:S01]  /*6fb0*/  HMMA.16816.F32 R144, R8.reuse, R38, RZ ;  /* 0x000000260890723c */ /* 0x040fe200000018ff */
[----:B------:R1:W-:Y:S05]  /*6fc0*/  MUFU.EX2 R167, R2 ;  /* 0x0000000200a77308 */ /* 0x0003ea0000000800 */
[C---:B------:R-:W-:Y:S06]  /*6fd0*/  HMMA.16816.F32 R148, R8.reuse, R42, RZ ;  /* 0x0000002a0894723c */ /* 0x040fec00000018ff */
[----:B------:R-:W-:Y:S01]  /*6fe0*/  HMMA.16816.F32 R152, R8, R50, RZ ;  /* 0x000000320898723c */ /* 0x000fe200000018ff */
[----:B-1----:R-:W-:-:S04]  /*6ff0*/  FFMA.FTZ R2, R34, UR22, -R13 ;  /* 0x0000001622027c23 */ /* 0x002fc8000801080d */
        /* <DEDUP_REMOVED lines=8> */
[C---:B------:R-:W-:Y:S04]  /*7080*/  HMMA.16816.F32 R56, R8.reuse, R36, RZ ;  /* 0x000000240838723c */ /* 0x040fe800000018ff */
[----:B------:R1:W-:Y:S02]  /*7090*/  MUFU.EX2 R247, R2 ;  /* 0x0000000200f77308 */ /* 0x0003e40000000800 */
[----:B------:R-:W-:Y:S01]  /*70a0*/  HMMA.16816.F32 R36, R8, R48, RZ ;  /* 0x000000300824723c */ /* 0x000fe200000018ff */
[----:B------:R-:W-:Y:S01]  /*70b0*/  LDSM.16.MT88.4 R48, [R220+0x9800] ;  /* 0x00980000dc30783b */ /* 0x000fe20000004200 */
[----:B-1----:R-:W-:-:S04]  /*70c0*/  FFMA.FTZ R2, R52, UR22, -R12 ;  /* 0x0000001634027c23 */ /* 0x002fc8000801080c */
[----:B------:R-:W-:Y:S01]  /*70d0*/  HMMA.16816.F32 R52, R8, R40, RZ ;  /* 0x000000280834723c */ /* 0x000fe200000018ff */
[----:B------:R-:W-:Y:S01]  /*70e0*/  LDSM.16.MT88.4 R40, [R222+0x9800] ;  /* 0x00980000de28783b */ /* 0x000fe20000004200 */
[----:B------:R1:W2:Y:S05]  /*70f0*/  MUFU.EX2 R250, R2 ;  /* 0x0000000200fa7308 */ /* 0x0002aa0000000800 */
[----:B------:R-:W-:Y:S02]  /*7100*/  F2FP.F16.F32.PACK_AB R8, R206, R211 ;  /* 0x000000d3ce08723e */ /* 0x000fe400000000ff */
[----:B------:R-:W-:Y:S01]  /*7110*/  F2FP.F16.F32.PACK_AB R10, R166, R182 ;  /* 0x000000b6a60a723e */ /* 0x000fe200000000ff */
[--C-:B-1----:R-:W-:Y:S01]  /*7120*/  FFMA.FTZ R2, R35, UR22, -R12.reuse ;  /* 0x0000001623027c23 */ /* 0x102fe2000801080c */
[----:B--2---:R-:W-:Y:S01]  /*7130*/  F2FP.F16.F32.PACK_AB R5, R250, R247 ;  /* 0x000000f7fa05723e */ /* 0x004fe200000000ff */
[----:B------:R-:W1:Y:S02]  /*7140*/  LDSM.16.MT88.4 R32, [R220+0xb400] ;  /* 0x00b40000dc20783b */ /* 0x000e640000004200 */
[----:B------:R2:W-:Y:S02]  /*7150*/  MUFU.EX2 R249, R2 ;  /* 0x0000000200f97308 */ /* 0x0005e40000000800 */
[----:B--2---:R-:W-:-:S02]  /*7160*/  FFMA.FTZ R2, R46, UR22, -R12 ;  /* 0x000000162e027c23 */ /* 0x004fc4000801080c */
[----:B------:R-:W2:Y:S04]  /*7170*/  LDSM.16.MT88.4 R44, [R222+0xb400] ;  /* 0x00b40000de2c783b */ /* 0x000ea80000004200 */
[----:B------:R3:W4:Y:S02]  /*7180*/  MUFU.EX2 R248, R2 ;  /* 0x0000000200f87308 */ /* 0x0007240000000800 */
[----:B---3--:R-:W-:Y:S01]  /*7190*/  FFMA.FTZ R2, R143, UR22, -R0 ;  /* 0x000000168f027c23 */ /* 0x008fe20008010800 */
[----:B----4-:R-:W-:-:S05]  /*71a0*/  F2FP.F16.F32.PACK_AB R7, R248, R249 ;  /* 0x000000f9f807723e */ /* 0x010fca00000000ff */
[----:B------:R3:W-:Y:S02]  /*71b0*/  MUFU.EX2 R245, R2 ;  /* 0x0000000200f57308 */ /* 0x0007e40000000800 */
[C---:B-1----:R-:W-:Y:S06]  /*71c0*/  HMMA.16816.F32 R108, R4.reuse, R32, R108 ;  /* 0x00000020046c723c */ /* 0x042fec000000186c */
[C---:B------:R-:W-:Y:S06]  /*71d0*/  HMMA.16816.F32 R124, R4.reuse, R28, R124 ;  /* 0x0000001c047c723c */ /* 0x040fec000000187c */
[----:B------:R-:W-:Y:S01]  /*71e0*/  HMMA.16816.F32 R116, R4, R16, R116 ;  /* 0x000000100474723c */ /* 0x000fe20000001874 */
[----:B---3--:R-:W-:-:S04]  /*71f0*/  FFMA.FTZ R2, R142, UR22, -R0 ;  /* 0x000000168e027c23 */ /* 0x008fc80008010800 */
[----:B------:R1:W3:Y:S01]  /*7200*/  MUFU.EX2 R246, R2 ;  /* 0x0000000200f67308 */ /* 0x0002e20000000800 */
[C---:B--2---:R-:W-:Y:S06]  /*7210*/  HMMA.16816.F32 R96, R4.reuse, R44, R96 ;  /* 0x0000002c0460723c */ /* 0x044fec0000001860 */
[C---:B------:R-:W-:Y:S06]  /*7220*/  HMMA.16816.F32 R120, R4.reuse, R20, R120 ;  /* 0x000000140478723c */ /* 0x040fec0000001878 */
[----:B------:R-:W-:Y:S01]  /*7230*/  HMMA.16816.F32 R156, R4, R24, R112 ;  /* 0x00000018049c723c */ /* 0x000fe20000001870 */
[----:B-1----:R-:W-:Y:S01]  /*7240*/  FFMA.FTZ R2, R141, UR22, -R0 ;  /* 0x000000168d027c23 */ /* 0x002fe20008010800 */
[----:B---3--:R-:W-:-:S04]  /*7250*/  F2FP.F16.F32.PACK_AB R9, R246, R245 ;  /* 0x000000f5f609723e */ /* 0x008fc800000000ff */
[----:B------:R-:W-:Y:S01]  /*7260*/  HMMA.16816.F32 R92, R4, R30, R92 ;  /* 0x0000001e045c723c */ /* 0x000fe2000000185c */
[----:B------:R1:W-:Y:S02]  /*7270*/  MUFU.EX2 R244, R2 ;  /* 0x0000000200f47308 */ /* 0x0003e40000000800 */
[----:B-1----:R-:W-:-:S03]  /*7280*/  FFMA.FTZ R2, R140, UR22, -R0 ;  /* 0x000000168c027c23 */ /* 0x002fc60008010800 */
[C---:B------:R-:W-:Y:S03]  /*7290*/  HMMA.16816.F32 R140, R4.reuse, R22, R88 ;  /* 0x00000016048c723c */ /* 0x040fe60000001858 */
[----:B------:R1:W2:Y:S03]  /*72a0*/  MUFU.EX2 R243, R2 ;  /* 0x0000000200f37308 */ /* 0x0002a60000000800 */
        /* <DEDUP_REMOVED lines=11> */
[----:B------:R1:W-:Y:S05]  /*7360*/  MUFU.EX2 R241, R2 ;  /* 0x0000000200f17308 */ /* 0x0003ea0000000800 */
[C---:B------:R-:W-:Y:S01]  /*7370*/  HMMA.16816.F32 R60, R8.reuse, R30, R128 ;  /* 0x0000001e083c723c */ /* 0x040fe20000001880 */
[----:B------:R-:W-:Y:S05]  /*7380*/  LDSM.16.MT88.4 R28, [R222+0xa800] ;  /* 0x00a80000de1c783b */ /* 0x000fea0000004200 */
[----:B------:R-:W-:Y:S01]  /*7390*/  HMMA.16816.F32 R184, R8, R32, R52 ;  /* 0x0000002008b8723c */ /* 0x000fe20000001834 */
[----:B------:R-:W-:Y:S01]  /*73a0*/  IMAD.MOV.U32 R130, RZ, RZ, R214 ;  /* 0x000000ffff827224 */ /* 0x000fe200078e00d6 */
[----:B------:R-:W-:-:S04]  /*73b0*/  MOV R131, R213 ;  /* 0x000000d500837202 */ /* 0x000fc80000000f00 */
[C---:B------:R-:W-:Y:S01]  /*73c0*/  HMMA.16816.F32 R52, R8.reuse, R18, R136 ;  /* 0x000000120834723c */ /* 0x040fe20000001888 */
[----:B-1----:R-:W-:Y:S01]  /*73d0*/  FFMA.FTZ R2, R161, UR22, -R13 ;  /* 0x00000016a1027c23 */ /* 0x002fe2000801080d */
[----:B------:R-:W-:Y:S01]  /*73e0*/  MOV R161, R167 ;  /* 0x000000a700a17202 */ /* 0x000fe20000000f00 */
[----:B------:R-:W-:Y:S02]  /*73f0*/  LDSM.16.MT88.4 R16, [R220+0xb800] ;  /* 0x00b80000dc10783b */ /* 0x000fe40000004200 */
[----:B------:R1:W2:Y:S01]  /*7400*/  MUFU.EX2 R240, R2 ;  /* 0x0000000200f07308 */ /* 0x0002a20000000800 */
[----:B------:R-:W-:Y:S01]  /*7410*/  HMMA.16816.F32 R32, R8, R34, R148 ;  /* 0x000000220820723c */ /* 0x000fe20000001894 */
[----:B------:R-:W-:Y:S01]  /*7420*/  MOV R138, R212 ;  /* 0x000000d4008a7202 */ /* 0x000fe20000000f00 */
[----:B------:R-:W-:Y:S01]  /*7430*/  IMAD.MOV.U32 R139, RZ, RZ, R181 ;  /* 0x000000ffff8b7224 */ /* 0x000fe200078e00b5 */
[----:B------:R-:W-:-:S04]  /*7440*/  MOV R136, R131 ;  /* 0x0000008300887202 */ /* 0x000fc80000000f00 */
[----:B------:R-:W-:Y:S01]  /*7450*/  IMAD.MOV.U32 R151, RZ, RZ, R211 ;  /* 0x000000ffff977224 */ /* 0x000fe200078e00d3 */
[----:B------:R-:W-:Y:S02]  /*7460*/  MOV R150, R210 ;  /* 0x000000d200967202 */ /* 0x000fe40000000f00 */
[----:B------:R-:W-:Y:S02]  /*7470*/  MOV R148, R182 ;  /* 0x000000b600947202 */ /* 0x000fe40000000f00 */
[----:B------:R-:W-:Y:S01]  /*7480*/  MOV R149, R178 ;  /* 0x000000b200957202 */ /* 0x000fe20000000f00 */
[----:B-1----:R-:W-:Y:S01]  /*7490*/  FFMA.FTZ R2, R107, UR22, -R13 ;  /* 0x000000166b027c23 */ /* 0x002fe2000801080d */
[----:B------:R-:W-:Y:S01]  /*74a0*/  IMAD.MOV.U32 R107, RZ, RZ, R166 ;  /* 0x000000ffff6b7224 */ /* 0x000fe200078e00a6 */
[----:B--2---:R-:W-:Y:S01]  /*74b0*/  F2FP.F16.F32.PACK_AB R4, R240, R241 ;  /* 0x000000f1f004723e */ /* 0x004fe200000000ff */
[C---:B------:R-:W-:Y:S01]  /*74c0*/  HMMA.16816.F32 R164, R8.reuse, R24, R56 ;  /* 0x0000001808a4723c */ /* 0x040fe20000001838 */
[----:B------:R1:W-:Y:S05]  /*74d0*/  MUFU.EX2 R239, R2 ;  /* 0x0000000200ef7308 */ /* 0x0003ea0000000800 */
[C---:B------:R-:W-:Y:S01]  /*74e0*/  HMMA.16816.F32 R56, R8.reuse, R22, R132 ;  /* 0x000000160838723c */ /* 0x040fe20000001884 */
[----:B------:R-:W-:Y:S05]  /*74f0*/  LDSM.16.MT88.4 R20, [R222+0xb800] ;  /* 0x00b80000de14783b */ /* 0x000fea0000004200 */
[----:B------:R-:W-:Y:S01]  /*7500*/  HMMA.16816.F32 R24, R8, R26, R144 ;  /* 0x0000001a0818723c */ /* 0x000fe20000001890 */
[----:B------:R-:W-:Y:S01]  /*7510*/  MOV R135, R209 ;  /* 0x000000d100877202 */ /* 0x000fe20000000f00 */
[----:B------:R-:W-:Y:S01]  /*7520*/  IMAD.MOV.U32 R134, RZ, RZ, R208 ;  /* 0x000000ffff867224 */ /* 0x000fe200078e00d0 */
[----:B------:R-:W-:-:S02]  /*7530*/  MOV R133, R206 ;  /* 0x000000ce00857202 */ /* 0x000fc40000000f00 */
[----:B------:R-:W-:Y:S01]  /*7540*/  MOV R132, R179 ;  /* 0x000000b300847202 */ /* 0x000fe20000000f00 */
[----:B-1----:R-:W-:Y:S01]  /*7550*/  FFMA.FTZ R2, R106, UR22, -R13 ;  /* 0x000000166a027c23 */ /* 0x002fe2000801080d */
[----:B------:R-:W-:-:S03]  /*7560*/  MOV R106, R215 ;  /* 0x000000d7006a7202 */ /* 0x000fc60000000f00 */
[----:B------:R1:W2:Y:S02]  /*7570*/  MUFU.EX2 R219, R2 ;  /* 0x0000000200db7308 */ /* 0x0002a40000000800 */
[----:B-1----:R-:W-:Y:S01]  /*7580*/  FFMA.FTZ R2, R172, UR22, -R12 ;  /* 0x00000016ac027c23 */ /* 0x002fe2000801080c */
[----:B------:R-:W-:Y:S02]  /*7590*/  MOV R172, R188 ;  /* 0x000000bc00ac7202 */ /* 0x000fe40000000f00 */
[C---:B------:R-:W-:Y:S03]  /*75a0*/  HMMA.16816.F32 R188, R8.reuse, R44, R36 ;  /* 0x0000002c08bc723c */ /* 0x040fe60000001824 */
[----:B------:R1:W-:Y:S01]  /*75b0*/  MUFU.EX2 R218, R2 ;  /* 0x0000000200da7308 */ /* 0x0003e20000000800 */
[----:B------:R-:W3:Y:S01]  /*75c0*/  LDSM.16.MT88.4 R36, [R220+0xa800] ;  /* 0x00a80000dc24783b */ /* 0x000ee20000004200 */
[----:B--2---:R-:W-:Y:S01]  /*75d0*/  F2FP.F16.F32.PACK_AB R6, R219, R239 ;  /* 0x000000efdb06723e */ /* 0x004fe200000000ff */
[----:B------:R-:W-:Y:S01]  /*75e0*/  IMAD.MOV.U32 R137, RZ, RZ, R172 ;  /* 0x000000ffff897224 */ /* 0x000fe200078e00ac */
[----:B------:R-:W-:Y:S07]  /*75f0*/  HMMA.16816.F32 R44, R8, R46, R152 ;  /* 0x0000002e082c723c */ /* 0x000fee0000001898 */
[----:B------:R-:W-:Y:S01]  /*7600*/  IMAD.MOV.U32 R152, RZ, RZ, R205 ;  /* 0x000000ffff987224 */ /* 0x000fe200078e00cd */
[----:B------:R-:W-:-:S02]  /*7610*/  MOV R153, R107 ;  /* 0x0000006b00997202 */ /* 0x000fc40000000f00 */
[----:B------:R-:W-:Y:S01]  /*7620*/  MOV R107, R161 ;  /* 0x000000a1006b7202 */ /* 0x000fe20000000f00 */
[----:B-1----:R-:W-:Y:S01]  /*7630*/  FFMA.FTZ R2, R169, UR22, -R12 ;  /* 0x00000016a9027c23 */ /* 0x002fe2000801080c */
[----:B------:R-:W-:Y:S01]  /*7640*/  IMAD.MOV.U32 R169, RZ, RZ, R216 ;  /* 0x000000ffffa97224 */ /* 0x000fe200078e00d8 */
[----:B------:R-:W-:Y:S02]  /*7650*/  MOV R155, R183 ;  /* 0x000000b7009b7202 */ /* 0x000fe40000000f00 */
[----:B------:R1:W2:Y:S02]  /*7660*/  MUFU.EX2 R217, R2 ;  /* 0x0000000200d97308 */ /* 0x0002a40000000800 */
[----:B------:R-:W-:Y:S02]  /*7670*/  MOV R154, R169 ;  /* 0x000000a9009a7202 */ /* 0x000fe40000000f00 */
[----:B------:R-:W-:Y:S01]  /*7680*/  MOV R169, R207 ;  /* 0x000000cf00a97202 */ /* 0x000fe20000000f00 */
[----:B-1----:R-:W-:Y:S01]  /*7690*/  FFMA.FTZ R2, R162, UR22, -R12 ;  /* 0x00000016a2027c23 */ /* 0x002fe2000801080c */
[----:B--2---:R-:W-:-:S03]  /*76a0*/  F2FP.F16.F32.PACK_AB R5, R217, R218 ;  /* 0x000000dad905723e */ /* 0x004fc600000000ff */
[----:B------:R1:W-:Y:S02]  /*76b0*/  MUFU.EX2 R216, R2 ;  /* 0x0000000200d87308 */ /* 0x0003e40000000800 */
[----:B-1----:R-:W-:-:S06]  /*76c0*/  FFMA.FTZ R2, R160, UR22, -R12 ;  /* 0x00000016a0027c23 */ /* 0x002fcc000801080c */
[----:B------:R1:W2:Y:S02]  /*76d0*/  MUFU.EX2 R215, R2 ;  /* 0x0000000200d77308 */ /* 0x0002a40000000800 */
[----:B-1----:R-:W-:Y:S01]  /*76e0*/  FFMA.FTZ R2, R176, UR22, -R3 ;  /* 0x00000016b0027c23 */ /* 0x002fe20008010803 */
[----:B--2---:R-:W-:-:S05]  /*76f0*/  F2FP.F16.F32.PACK_AB R7, R215, R216 ;  /* 0x000000d8d707723e */ /* 0x004fca00000000ff */
[----:B------:R1:W2:Y:S02]  /*7700*/  MUFU.EX2 R214, R2 ;  /* 0x0000000200d67308 */ /* 0x0002a40000000800 */
[C---:B------:R-:W-:Y:S06]  /*7710*/  HMMA.16816.F32 R112, R4.reuse, R48, R124 ;  /* 0x000000300470723c */ /* 0x040fec000000187c */
[----:B---3--:R-:W-:Y:S01]  /*7720*/  HMMA.16816.F32 R144, R4, R36, R116 ;  /* 0x000000240490723c */ /* 0x008fe20000001874 */
[----:B------:R-:W-:Y:S01]  /*7730*/  IMAD.MOV.U32 R124, RZ, RZ, R107 ;  /* 0x000000ffff7c7224 */ /* 0x000fe200078e006b */
[----:B------:R-:W-:Y:S01]  /*7740*/  MOV R126, R150 ;  /* 0x00000096007e7202 */ /* 0x000fe20000000f00 */
[----:B------:R-:W-:Y:S01]  /*7750*/  IMAD.MOV.U32 R127, RZ, RZ, R149 ;  /* 0x000000ffff7f7224 */ /* 0x000fe200078e0095 */
[----:B------:R-:W-:-:S02]  /*7760*/  MOV R125, R151 ;  /* 0x00000097007d7202 */ /* 0x000fc40000000f00 */
[----:B------:R-:W-:Y:S01]  /*7770*/  HMMA.16816.F32 R140, R4, R42, R140 ;  /* 0x0000002a048c723c */ /* 0x000fe2000000188c */
[----:B-1----:R-:W-:Y:S01]  /*7780*/  FFMA.FTZ R2, R175, UR22, -R3 ;  /* 0x00000016af027c23 */ /* 0x002fe20008010803 */
[----:B--2---:R-:W-:-:S03]  /*7790*/  F2FP.F16.F32.PACK_AB R8, R214, R242 ;  /* 0x000000f2d608723e */ /* 0x004fc600000000ff */
[----:B------:R1:W-:Y:S01]  /*77a0*/  MUFU.EX2 R213, R2 ;  /* 0x0000000200d57308 */ /* 0x0003e20000000800 */
[----:B------:R-:W-:Y:S01]  /*77b0*/  HMMA.16816.F32 R88, R4, R38, R88 ;  /* 0x000000260458723c */ /* 0x000fe20000001858 */
[----:B-1----:R-:W-:-:S06]  /*77c0*/  FFMA.FTZ R2, R173, UR22, -R3 ;  /* 0x00000016ad027c23 */ /* 0x002fcc0008010803 */
[----:B------:R1:W2:Y:S02]  /*77d0*/  MUFU.EX2 R212, R2 ;  /* 0x0000000200d47308 */ /* 0x0002a40000000800 */
[----:B-1----:R-:W-:Y:S01]  /*77e0*/  FFMA.FTZ R2, R171, UR22, -R3 ;  /* 0x00000016ab027c23 */ /* 0x002fe20008010803 */
[----:B--2---:R-:W-:Y:S01]  /*77f0*/  F2FP.F16.F32.PACK_AB R10, R212, R213 ;  /* 0x000000d5d40a723e */ /* 0x004fe200000000ff */
[----:B------:R-:W-:-:S04]  /*7800*/  IMAD.MOV.U32 R171, RZ, RZ, R130 ;  /* 0x000000ffffab7224 */ /* 0x000fc800078e0082 */
[----:B------:R1:W-:Y:S01]  /*7810*/  MUFU.EX2 R211, R2 ;  /* 0x0000000200d37308 */ /* 0x0003e20000000800 */
[C---:B------:R-:W-:Y:S06]  /*7820*/  HMMA.16816.F32 R128, R4.reuse, R40, R120 ;  /* 0x000000280480723c */ /* 0x040fec0000001878 */
[----:B------:R-:W-:Y:S01]  /*7830*/  HMMA.16816.F32 R120, R4, R50, R92 ;  /* 0x000000320478723c */ /* 0x000fe2000000185c */
[----:B-1----:R-:W-:-:S04]  /*7840*/  FFMA.FTZ R2, R170, UR22, -R3 ;  /* 0x00000016aa027c23 */ /* 0x002fc80008010803 */
[----:B------:R1:W2:Y:S02]  /*7850*/  MUFU.EX2 R210, R2 ;  /* 0x0000000200d27308 */ /* 0x0002a40000000800 */
[--C-:B-1----:R-:W-:Y:S01]  /*7860*/  FFMA.FTZ R2, R163, UR22, -R3.reuse ;  /* 0x00000016a3027c23 */ /* 0x102fe20008010803 */
[----:B------:R-:W-:Y:S01]  /*7870*/  FFMA.FTZ R3, R168, UR22, -R3 ;  /* 0x00000016a8037c23 */ /* 0x000fe20008010803 */
[----:B------:R-:W-:Y:S04]  /*7880*/  HMMA.16816.F32 R160, R4, R28, R156 ;  /* 0x0000001c04a0723c */ /* 0x000fe8000000189c */
[----:B------:R1:W-:Y:S03]  /*7890*/  MUFU.EX2 R209, R2 ;  /* 0x0000000200d17308 */ /* 0x0003e60000000800 */
[----:B------:R-:W-:-:S05]  /*78a0*/  MOV R159, R127 ;  /* 0x0000007f009f7202 */ /* 0x000fca0000000f00 */
[----:B------:R3:W4:Y:S01]  /*78b0*/  MUFU.EX2 R207, R3 ;  /* 0x0000000300cf7308 */ /* 0x0007220000000800 */
[--C-:B-1----:R-:W-:Y:S02]  /*78c0*/  FFMA.FTZ R2, R177, UR22, -R0.reuse ;  /* 0x00000016b1027c23 */ /* 0x102fe40008010800 */
[C---:B------:R-:W-:Y:S05]  /*78d0*/  HMMA.16816.F32 R176, R4.reuse, R16, R108 ;  /* 0x0000001004b0723c */ /* 0x040fea000000186c */
[----:B------:R1:W-:Y:S01]  /*78e0*/  MUFU.EX2 R208, R2 ;  /* 0x0000000200d07308 */ /* 0x0003e20000000800 */
[----:B------:R-:W-:Y:S01]  /*78f0*/  HMMA.16816.F32 R108, R4, R22, R76 ;  /* 0x00000016046c723c */ /* 0x000fe2000000184c */
[----:B---3--:R-:W-:Y:S01]  /*7900*/  MOV R3, R14 ;  /* 0x0000000e00037202 */ /* 0x008fe20000000f00 */
[----:B-1----:R-:W-:-:S04]  /*7910*/  FFMA.FTZ R2, R180, UR22, -R0 ;  /* 0x00000016b4027c23 */ /* 0x002fc80008010800 */
[----:B------:R-:W-:Y:S01]  /*7920*/  HMMA.16816.F32 R180, R4, R20, R96 ;  /* 0x0000001404b4723c */ /* 0x000fe20000001860 */
[----:B------:R1:W3:Y:S06]  /*7930*/  MUFU.EX2 R206, R2 ;  /* 0x0000000200ce7308 */ /* 0x0002ec0000000800 */
[----:B--2---:R-:W-:Y:S02]  /*7940*/  F2FP.F16.F32.PACK_AB R96, R210, R211 ;  /* 0x000000d3d260723e */ /* 0x004fe400000000ff */
[----:B----4-:R-:W-:Y:S01]  /*7950*/  F2FP.F16.F32.PACK_AB R98, R207, R209 ;  /* 0x000000d1cf62723e */ /* 0x010fe200000000ff */
[----:B-1----:R-:W-:Y:S01]  /*7960*/  FFMA.FTZ R2, R200, UR22, -R0 ;  /* 0x00000016c8027c23 */ /* 0x002fe20008010800 */
[----:B---3--:R-:W-:-:S03]  /*7970*/  F2FP.F16.F32.PACK_AB R9, R206, R208 ;  /* 0x000000d0ce09723e */ /* 0x008fc600000000ff */
[----:B------:R1:W-:Y:S02]  /*7980*/  MUFU.EX2 R205, R2 ;  /* 0x0000000200cd7308 */ /* 0x0003e40000000800 */
[--C-:B-1----:R-:W-:Y:S02]  /*7990*/  FFMA.FTZ R2, R174, UR22, -R0.reuse ;  /* 0x00000016ae027c23 */ /* 0x102fe40008010800 */
[----:B------:R-:W-:Y:S04]  /*79a0*/  HMMA.16816.F32 R172, R4, R30, R84 ;  /* 0x0000001e04ac723c */ /* 0x000fe80000001854 */
[----:B------:R1:W2:Y:S02]  /*79b0*/  MUFU.EX2 R200, R2 ;  /* 0x0000000200c87308 */ /* 0x0002a40000000800 */
[----:B-1----:R-:W-:Y:S01]  /*79c0*/  FFMA.FTZ R2, R196, UR22, -R0 ;  /* 0x00000016c4027c23 */ /* 0x002fe20008010800 */
[----:B--2---:R-:W-:Y:S01]  /*79d0*/  F2FP.F16.F32.PACK_AB R11, R200, R205 ;  /* 0x000000cdc80b723e */ /* 0x004fe200000000ff */
[----:B------:R-:W-:Y:S01]  /*79e0*/  IMAD.MOV.U32 R196, RZ, RZ, R152 ;  /* 0x000000ffffc47224 */ /* 0x000fe200078e0098 */
[----:B------:R-:W-:-:S03]  /*79f0*/  MOV R152, R155 ;  /* 0x0000009b00987202 */ /* 0x000fc60000000f00 */
[----:B------:R1:W-:Y:S01]  /*7a00*/  MUFU.EX2 R107, R2 ;  /* 0x00000002006b7308 */ /* 0x0003e20000000800 */
[----:B------:R-:W-:Y:S02]  /*7a10*/  MOV R155, R148 ;  /* 0x00000094009b7202 */ /* 0x000fe40000000f00 */
[----:B------:R-:W-:Y:S01]  /*7a20*/  HMMA.16816.F32 R148, R4, R18, R80 ;  /* 0x000000120494723c */ /* 0x000fe20000001850 */
[----:B------:R-:W-:Y:S04]  /*7a30*/  LDSM.16.MT88.4 R4, [R222+0xbc00] ;  /* 0x00bc0000de04783b */ /* 0x000fe80000004200 */
[----:B------:R-:W2:Y:S01]  /*7a40*/  LDSM.16.MT88.4 R80, [R220+0xbc00] ;  /* 0x00bc0000dc50783b */ /* 0x000ea20000004200 */
[C---:B------:R-:W-:Y:S06]  /*7a50*/  HMMA.16816.F32 R116, R8.reuse, R48, R72 ;  /* 0x000000300874723c */ /* 0x040fec0000001848 */
[----:B------:R-:W-:Y:S01]  /*7a60*/  HMMA.16816.F32 R60, R8, R50, R60 ;  /* 0x00000032083c723c */ /* 0x000fe2000000183c */
[----:B-1----:R-:W-:Y:S01]  /*7a70*/  FFMA.FTZ R2, R199, UR22, -R13 ;  /* 0x00000016c7027c23 */ /* 0x002fe2000801080d */
[----:B------:R-:W-:-:S02]  /*7a80*/  MOV R199, R153 ;  /* 0x0000009900c77202 */ /* 0x000fc40000000f00 */
[----:B------:R-:W-:Y:S01]  /*7a90*/  MOV R153, R154 ;  /* 0x0000009a00997202 */ /* 0x000fe20000000f00 */
[----:B------:R-:W-:Y:S02]  /*7aa0*/  IMAD.MOV.U32 R154, RZ, RZ, R106 ;  /* 0x000000ffff9a7224 */ /* 0x000fe400078e006a */
[----:B------:R-:W-:Y:S01]  /*7ab0*/  MOV R51, R155 ;  /* 0x0000009b00337202 */ /* 0x000fe20000000f00 */
[----:B------:R1:W-:Y:S01]  /*7ac0*/  MUFU.EX2 R106, R2 ;  /* 0x00000002006a7308 */ /* 0x0003e20000000800 */
[----:B------:R-:W-:Y:S01]  /*7ad0*/  IMAD.MOV.U32 R50, RZ, RZ, R132 ;  /* 0x000000ffff327224 */ /* 0x000fe200078e0084 */
[----:B------:R-:W-:Y:S01]  /*7ae0*/  MOV R155, R134 ;  /* 0x00000086009b7202 */ /* 0x000fe20000000f00 */
[C---:B------:R-:W-:Y:S06]  /*7af0*/  HMMA.16816.F32 R64, R8.reuse, R36, R64 ;  /* 0x000000240840723c */ /* 0x040fec0000001840 */
[----:B------:R-:W-:Y:S01]  /*7b00*/  HMMA.16816.F32 R164, R8, R28, R164 ;  /* 0x0000001c08a4723c */ /* 0x000fe200000018a4 */
[----:B------:R-:W-:-:S05]  /*7b10*/  IMAD.MOV.U32 R37, RZ, RZ, R153 ;  /* 0x000000ffff257224 */ /* 0x000fca00078e0099 */
[C---:B------:R-:W-:Y:S01]  /*7b20*/  HMMA.16816.F32 R84, R8.reuse, R20, R188 ;  /* 0x000000140854723c */ /* 0x040fe200000018bc */
[----:B------:R-:W-:Y:S02]  /*7b30*/  IMAD.MOV.U32 R28, RZ, RZ, R15 ;  /* 0x000000ffff1c7224 */ /* 0x000fe400078e000f */
[----:B-1----:R-:W-:Y:S01]  /*7b40*/  FFMA.FTZ R2, R194, UR22, -R13 ;  /* 0x00000016c2027c23 */ /* 0x002fe2000801080d */
[----:B------:R-:W-:Y:S01]  /*7b50*/  MOV R194, R171 ;  /* 0x000000ab00c27202 */ /* 0x000fe20000000f00 */
[----:B------:R-:W-:Y:S01]  /*7b60*/  IMAD.MOV.U32 R171, RZ, RZ, R135 ;  /* 0x000000ffffab7224 */ /* 0x000fe200078e0087 */
[----:B------:R-:W-:Y:S01]  /*7b70*/  MOV R29, R139 ;  /* 0x0000008b001d7202 */ /* 0x000fe20000000f00 */
[----:B------:R1:W3:Y:S01]  /*7b80*/  MUFU.EX2 R49, R2 ;  /* 0x0000000200317308 */ /* 0x0002e20000000800 */
[C---:B------:R-:W-:Y:S06]  /*7b90*/  HMMA.16816.F32 R56, R8.reuse, R42, R56 ;  /* 0x0000002a0838723c */ /* 0x040fec0000001838 */
[----:B------:R-:W-:Y:S01]  /*7ba0*/  HMMA.16816.F32 R52, R8, R38, R52 ;  /* 0x000000260834723c */ /* 0x000fe20000001834 */
[----:B------:R-:W-:Y:S01]  /*7bb0*/  MOV R43, R125 ;  /* 0x0000007d002b7202 */ /* 0x000fe20000000f00 */
[----:B------:R-:W-:-:S04]  /*7bc0*/  IMAD.MOV.U32 R42, RZ, RZ, R126 ;  /* 0x000000ffff2a7224 */ /* 0x000fc800078e007e */
[C---:B------:R-:W-:Y:S01]  /*7bd0*/  HMMA.16816.F32 R24, R8.reuse, R30, R24 ;  /* 0x0000001e0818723c */ /* 0x040fe20000001818 */
[----:B------:R-:W-:Y:S01]  /*7be0*/  MOV R39, R136 ;  /* 0x0000008800277202 */ /* 0x000fe20000000f00 */
[----:B------:R-:W-:Y:S02]  /*7bf0*/  IMAD.MOV.U32 R38, RZ, RZ, R137 ;  /* 0x000000ffff267224 */ /* 0x000fe400078e0089 */
[----:B-1----:R-:W-:Y:S01]  /*7c00*/  FFMA.FTZ R2, R192, UR22, -R13 ;  /* 0x00000016c0027c23 */ /* 0x002fe2000801080d */
[----:B------:R-:W-:Y:S01]  /*7c10*/  MOV R192, R133 ;  /* 0x0000008500c07202 */ /* 0x000fe20000000f00 */
[C---:B------:R-:W-:Y:S01]  /*7c20*/  HMMA.16816.F32 R32, R8.reuse, R18, R32 ;  /* 0x000000120820723c */ /* 0x040fe20000001820 */
[----:B------:R-:W-:Y:S01]  /*7c30*/  MOV R31, R171 ;  /* 0x000000ab001f7202 */ /* 0x000fe20000000f00 */
[----:B------:R1:W-:Y:S01]  /*7c40*/  MUFU.EX2 R48, R2 ;  /* 0x0000000200307308 */ /* 0x0003e20000000800 */
[----:B------:R-:W-:Y:S01]  /*7c50*/  IMAD.MOV.U32 R30, RZ, RZ, R169 ;  /* 0x000000ffff1e7224 */ /* 0x000fe200078e00a9 */
[----:B---3--:R-:W-:Y:S01]  /*7c60*/  F2FP.F16.F32.PACK_AB R92, R49, R106 ;  /* 0x0000006a315c723e */ /* 0x008fe200000000ff */
[----:B------:R-:W-:Y:S01]  /*7c70*/  LDSM.16.MT88.4 R168, [R222+0xac00] ;  /* 0x00ac0000dea8783b */ /* 0x000fe20000004200 */
[C---:B------:R-:W-:Y:S06]  /*7c80*/  HMMA.16816.F32 R132, R8.reuse, R40, R68 ;  /* 0x000000280884723c */ /* 0x040fec0000001844 */
[C---:B------:R-:W-:Y:S06]  /*7c90*/  HMMA.16816.F32 R68, R8.reuse, R16, R184 ;  /* 0x000000100844723c */ /* 0x040fec00000018b8 */
[----:B------:R-:W-:Y:S01]  /*7ca0*/  HMMA.16816.F32 R20, R8, R22, R44 ;  /* 0x000000160814723c */ /* 0x000fe2000000182c */
[----:B-1----:R-:W-:Y:S01]  /*7cb0*/  FFMA.FTZ R2, R193, UR22, -R13 ;  /* 0x00000016c1027c23 */ /* 0x002fe2000801080d */
[----:B------:R-:W-:-:S02]  /*7cc0*/  MOV R187, R159 ;  /* 0x0000009f00bb7202 */ /* 0x000fc40000000f00 */
[----:B------:R-:W-:Y:S01]  /*7cd0*/  MOV R193, R124 ;  /* 0x0000007c00c17202 */ /* 0x000fe20000000f00 */
[----:B------:R1:W3:Y:S01]  /*7ce0*/  MUFU.EX2 R41, R2 ;  /* 0x0000000200297308 */ /* 0x0002e20000000800 */
[----:B------:R-:W4:Y:S01]  /*7cf0*/  LDSM.16.MT88.4 R124, [R220+0x9c00] ;  /* 0x009c0000dc7c783b */ /* 0x000f220000004200 */
[----:B------:R-:W-:Y:S01]  /*7d00*/  FADD.FTZ R3, R3, R187 ;  /* 0x000000bb03037221 */ /* 0x000fe20000010000 */
[----:B------:R-:W-:-:S04]  /*7d10*/  FADD.FTZ R8, R29, R28 ;  /* 0x0000001c1d087221 */ /* 0x000fc80000010000 */
[----:B------:R-:W-:Y:S01]  /*7d20*/  FADD.FTZ R8, R39, R8 ;  /* 0x0000000827087221 */ /* 0x000fe20000010000 */
        /* <DEDUP_REMOVED lines=8> */
[----:B------:R-:W-:Y:S02]  /*7db0*/  MOV R195, R138 ;  /* 0x0000008a00c37202 */ /* 0x000fe40000000f00 */
[----:B---3--:R-:W-:-:S03]  /*7dc0*/  F2FP.F16.F32.PACK_AB R93, R36, R40 ;  /* 0x00000028245d723e */ /* 0x008fc600000000ff */
[----:B------:R1:W-:Y:S01]  /*7dd0*/  MUFU.EX2 R15, R2 ;  /* 0x00000002000f7308 */ /* 0x0003e20000000800 */
[----:B------:R-:W-:Y:S01]  /*7de0*/  LDSM.16.MT88.4 R136, [R222+0x9c00] ;  /* 0x009c0000de88783b */ /* 0x000fe20000004200 */
[----:B------:R-:W-:-:S04]  /*7df0*/  FADD.FTZ R3, R195, R3 ;  /* 0x00000003c3037221 */ /* 0x000fc80000010000 */
[----:B------:R-:W-:-:S04]  /*7e00*/  FADD.FTZ R3, R198, R3 ;  /* 0x00000003c6037221 */ /* 0x000fc80000010000 */
[----:B------:R-:W-:-:S04]  /*7e10*/  FADD.FTZ R3, R43, R3 ;  /* 0x000000032b037221 */ /* 0x000fc80000010000 */
[----:B------:R-:W-:Y:S01]  /*7e20*/  FADD.FTZ R3, R192, R3 ;  /* 0x00000003c0037221 */ /* 0x000fe20000010000 */
[----:B-1----:R-:W-:Y:S01]  /*7e30*/  FFMA.FTZ R2, R197, UR22, -R12 ;  /* 0x00000016c5027c23 */ /* 0x002fe2000801080c */
[----:B------:R-:W-:Y:S02]  /*7e40*/  MOV R197, R155 ;  /* 0x0000009b00c57202 */ /* 0x000fe40000000f00 */
[----:B------:R-:W1:Y:S01]  /*7e50*/  LDSM.16.MT88.4 R152, [R220+0xac00] ;  /* 0x00ac0000dc98783b */ /* 0x000e620000004200 */
[----:B------:R3:W5:Y:S02]  /*7e60*/  MUFU.EX2 R14, R2 ;  /* 0x00000002000e7308 */ /* 0x0007640000000800 */
[----:B---3--:R-:W-:Y:S01]  /*7e70*/  FFMA.FTZ R2, R204, UR22, -R0 ;  /* 0x00000016cc027c23 */ /* 0x008fe20008010800 */
[----:B-----5:R-:W-:-:S05]  /*7e80*/  F2FP.F16.F32.PACK_AB R95, R14, R15 ;  /* 0x0000000f0e5f723e */ /* 0x020fca00000000ff */
[----:B------:R3:W5:Y:S02]  /*7e90*/  MUFU.EX2 R13, R2 ;  /* 0x00000002000d7308 */ /* 0x0007640000000800 */
[C---:B--2---:R-:W-:Y:S06]  /*7ea0*/  HMMA.16816.F32 R76, R92.reuse, R82, R148 ;  /* 0x000000525c4c723c */ /* 0x044fec0000001894 */
[C---:B----4-:R-:W-:Y:S06]  /*7eb0*/  HMMA.16816.F32 R112, R92.reuse, R124, R112 ;  /* 0x0000007c5c70723c */ /* 0x050fec0000001870 */
[----:B------:R-:W-:Y:S01]  /*7ec0*/  HMMA.16816.F32 R120, R92, R126, R120 ;  /* 0x0000007e5c78723c */ /* 0x000fe20000001878 */
[--C-:B---3--:R-:W-:Y:S01]  /*7ed0*/  FFMA.FTZ R2, R202, UR22, -R0.reuse ;  /* 0x00000016ca027c23 */ /* 0x108fe20008010800 */
[----:B------:R-:W-:Y:S01]  /*7ee0*/  FFMA.FTZ R0, R203, UR22, -R0 ;  /* 0x00000016cb007c23 */ /* 0x000fe20008010800 */
[----:B-----5:R-:W-:-:S02]  /*7ef0*/  F2FP.F16.F32.PACK_AB R97, R13, R107 ;  /* 0x0000006b0d61723e */ /* 0x020fc400000000ff */
[----:B------:R2:W-:Y:S01]  /*7f00*/  MUFU.EX2 R12, R2 ;  /* 0x00000002000c7308 */ /* 0x0005e20000000800 */
[C---:B-1----:R-:W-:Y:S06]  /*7f10*/  HMMA.16816.F32 R156, R92.reuse, R154, R88 ;  /* 0x0000009a5c9c723c */ /* 0x042fec0000001858 */
[C---:B------:R-:W-:Y:S01]  /*7f20*/  HMMA.16816.F32 R88, R92.reuse, R4, R180 ;  /* 0x000000045c58723c */ /* 0x040fe200000018b4 */
[----:B------:R1:W3:Y:S05]  /*7f30*/  MUFU.EX2 R9, R0 ;  /* 0x0000000000097308 */ /* 0x0002ea0000000800 */
[----:B------:R-:W-:Y:S01]  /*7f40*/  HMMA.16816.F32 R128, R92, R136, R128 ;  /* 0x000000885c80723c */ /* 0x000fe20000001880 */
[----:B--2---:R-:W-:-:S05]  /*7f50*/  FADD.FTZ R2, R30, R251 ;  /* 0x000000fb1e027221 */ /* 0x004fca0000010000 */
[C---:B------:R-:W-:Y:S01]  /*7f60*/  HMMA.16816.F32 R140, R92.reuse, R138, R140 ;  /* 0x0000008a5c8c723c */ /* 0x040fe2000000188c */
[----:B------:R-:W-:Y:S01]  /*7f70*/  FADD.FTZ R2, R252, R2 ;  /* 0x00000002fc027221 */ /* 0x000fe20000010000 */
[----:B-1----:R-:W-:Y:S01]  /*7f80*/  FADD.FTZ R0, R197, R31 ;  /* 0x0000001fc5007221 */ /* 0x002fe20000010000 */
        /* <DEDUP_REMOVED lines=78> */
[----:B------:R-:W4:Y:S01]  /*8470*/  LDL.64 R50, [R1+0x48] ;  /* 0x0000480001327983 */ /* 0x000f220000100a00 */
        /* <DEDUP_REMOVED lines=68> */
[----:B-1----:R-:W-:Y:S04]  /*88c0*/  LDSM.16.M88.4 R8, [R224] ;  /* 0x00000000e008783b */ /* 0x002fe80000000200 */
[----:B------:R-:W1:Y:S04]  /*88d0*/  LDSM.16.M88.4 R12, [R221+0x6000] ;  /* 0x00600000dd0c783b */ /* 0x000e680000000200 */
[----:B------:R-:W-:Y:S04]  /*88e0*/  LDSM.16.M88.4 R36, [R221+0x6c00] ;  /* 0x006c0000dd24783b */ /* 0x000fe80000000200 */
[----:B------:R-:W-:Y:S04]  /*88f0*/  LDSM.16.M88.4 R40, [R221+0x6800] ;  /* 0x00680000dd28783b */ /* 0x000fe80000000200 */
[----:B--2---:R-:W2:Y:S04]  /*8900*/  LDSM.16.M88.4 R4, [R224+0x1000] ;  /* 0x00100000e004783b */ /* 0x004ea80000000200 */
[----:B------:R-:W4:Y:S04]  /*8910*/  LDSM.16.M88.4 R44, [R221+0x6400] ;  /* 0x00640000dd2c783b */ /* 0x000f280000000200 */
[----:B------:R-:W-:Y:S04]  /*8920*/  LDSM.16.M88.4 R20, [R223+0x6c00] ;  /* 0x006c0000df14783b */ /* 0x000fe80000000200 */
[----:B------:R-:W5:Y:S04]  /*8930*/  LDSM.16.M88.4 R16, [R225] ;  /* 0x00000000e110783b */ /* 0x000f680000000200 */
[----:B------:R-:W-:Y:S04]  /*8940*/  LDSM.16.M88.4 R32, [R223+0x6000] ;  /* 0x00600000df20783b */ /* 0x000fe80000000200 */
[----:B------:R-:W-:Y:S04]  /*8950*/  LDSM.16.M88.4 R24, [R223+0x6800] ;  /* 0x00680000df18783b */ /* 0x000fe80000000200 */
[----:B------:R-:W-:Y:S01]  /*8960*/  LDSM.16.M88.4 R28, [R223+0x6400] ;  /* 0x00640000df1c783b */ /* 0x000fe20000000200 */
[C---:B-1----:R-:W-:Y:S03]  /*8970*/  HMMA.16816.F32 R216, R8.reuse, R12, RZ ;  /* 0x0000000c08d8723c */ /* 0x042fe600000018ff */
[----:B------:R-:W-:Y:S04]  /*8980*/  LDSM.16.M88.4 R48, [R221+0x7000] ;  /* 0x00700000dd30783b */ /* 0x000fe80000000200 */
[----:B------:R-:W0:Y:S01]  /*8990*/  LDGDEPBAR ;  /* 0x00000000000079af */ /* 0x000e220000000000 */
[----:B------:R-:W-:Y:S06]  /*89a0*/  HMMA.16816.F32 R212, R8, R14, RZ ;  /* 0x0000000e08d4723c */ /* 0x000fec00000018ff */
[C---:B--2---:R-:W-:Y:S06]  /*89b0*/  HMMA.16816.F32 R108, R4.reuse, R12, RZ ;  /* 0x0000000c046c723c */ /* 0x044fec00000018ff */
[----:B------:R-:W-:Y:S01]  /*89c0*/  HMMA.16816.F32 R64, R4, R14, RZ ;  /* 0x0000000e0440723c */ /* 0x000fe200000018ff */
[----:B------:R-:W1:Y:S05]  /*89d0*/  LDSM.16.M88.4 R12, [R225+0x1000] ;  /* 0x00100000e10c783b */ /* 0x000e6a0000000200 */
[----:B------:R-:W-:Y:S06]  /*89e0*/  HMMA.16816.F32 R180, R8, R36, RZ ;  /* 0x0000002408b4723c */ /* 0x000fec00000018ff */
[C---:B------:R-:W-:Y:S06]  /*89f0*/  HMMA.16816.F32 R56, R4.reuse, R40, RZ ;  /* 0x000000280438723c */ /* 0x040fec00000018ff */
[C---:B----4-:R-:W-:Y:S06]  /*8a00*/  HMMA.16816.F32 R176, R4.reuse, R46, RZ ;  /* 0x0000002e04b0723c */ /* 0x050fec00000018ff */
[C---:B------:R-:W-:Y:S06]  /*8a10*/  HMMA.16816.F32 R60, R4.reuse, R44, RZ ;  /* 0x0000002c043c723c */ /* 0x040fec00000018ff */
[C---:B------:R-:W-:Y:S06]  /*8a20*/  HMMA.16816.F32 R52, R4.reuse, R36, RZ ;  /* 0x000000240434723c */ /* 0x040fec00000018ff */
[C---:B------:R-:W-:Y:S06]  /*8a30*/  HMMA.16816.F32 R192, R4.reuse, R42, RZ ;  /* 0x0000002a04c0723c */ /* 0x040fec00000018ff */
[----:B------:R-:W-:Y:S06]  /*8a40*/  HMMA.16816.F32 R204, R4, R38, RZ ;  /* 0x0000002604cc723c */ /* 0x000fec00000018ff */
[C---:B------:R-:W-:Y:S06]  /*8a50*/  HMMA.16816.F32 R200, R8.reuse, R44, RZ ;  /* 0x0000002c08c8723c */ /* 0x040fec00000018ff */
[C---:B------:R-:W-:Y:S01]  /*8a60*/  HMMA.16816.F32 R196, R8.reuse, R46, RZ ;  /* 0x0000002e08c4723c */ /* 0x040fe200000018ff */
[----:B------:R-:W-:Y:S05]  /*8a70*/  LDSM.16.M88.4 R44, [R221+0x7400] ;  /* 0x00740000dd2c783b */ /* 0x000fea0000000200 */
[C---:B------:R-:W-:Y:S06]  /*8a80*/  HMMA.16816.F32 R188, R8.reuse, R40, RZ ;  /* 0x0000002808bc723c */ /* 0x040fec00000018ff */
[C---:B------:R-:W-:Y:S01]  /*8a90*/  HMMA.16816.F32 R184, R8.reuse, R42, RZ ;  /* 0x0000002a08b8723c */ /* 0x040fe200000018ff */
[----:B------:R-:W-:Y:S05]  /*8aa0*/  LDSM.16.M88.4 R40, [R221+0x7800] ;  /* 0x00780000dd28783b */ /* 0x000fea0000000200 */
[----:B------:R-:W-:Y:S01]  /*8ab0*/  HMMA.16816.F32 R4, R8, R38, RZ ;  /* 0x000000260804723c */ /* 0x000fe200000018ff */
[----:B------:R-:W2:Y:S04]  /*8ac0*/  LDSM.16.M88.4 R8, [R224+0x3000] ;  /* 0x00300000e008783b */ /* 0x000ea80000000200 */
[----:B------:R-:W4:Y:S01]  /*8ad0*/  LDSM.16.M88.4 R36, [R221+0x7c00] ;  /* 0x007c0000dd24783b */ /* 0x000f220000000200 */
[----:B-----5:R-:W-:Y:S06]  /*8ae0*/  HMMA.16816.F32 R180, R16, R20, R180 ;  /* 0x0000001410b4723c */ /* 0x020fec00000018b4 */
[C---:B-1----:R-:W-:Y:S06]  /*8af0*/  HMMA.16816.F32 R108, R12.reuse, R32, R108 ;  /* 0x000000200c6c723c */ /* 0x042fec000000186c */
[C---:B------:R-:W-:Y:S06]  /*8b00*/  HMMA.16816.F32 R56, R12.reuse, R24, R56 ;  /* 0x000000180c38723c */ /* 0x040fec0000001838 */
[C---:B------:R-:W-:Y:S06]  /*8b10*/  HMMA.16816.F32 R176, R12.reuse, R30, R176 ;  /* 0x0000001e0cb0723c */ /* 0x040fec00000018b0 */
[----:B------:R-:W-:Y:S01]  /*8b20*/  HMMA.16816.F32 R60, R12, R28, R60 ;  /* 0x0000001c0c3c723c */ /* 0x000fe2000000183c */
[----:B---3--:R-:W-:-:S02]  /*8b30*/  IMAD.MOV.U32 R3, RZ, RZ, R181 ;  /* 0x000000ffff037224 */ /* 0x008fc400078e00b5 */
[----:B------:R-:W-:Y:S02]  /*8b40*/  IMAD.MOV.U32 R2, RZ, RZ, R182 ;  /* 0x000000ffff027224 */ /* 0x000fe400078e00b6 */
[----:B------:R-:W-:Y:S01]  /*8b50*/  IMAD.MOV.U32 R0, RZ, RZ, R183 ;  /* 0x000000ffff007224 */ /* 0x000fe200078e00b7 */
[C---:B------:R-:W-:Y:S06]  /*8b60*/  HMMA.16816.F32 R52, R12.reuse, R20, R52 ;  /* 0x000000140c34723c */ /* 0x040fec0000001834 */
[----:B------:R-:W-:Y:S01]  /*8b70*/  HMMA.16816.F32 R64, R12, R34, R64 ;  /* 0x000000220c40723c */ /* 0x000fe20000001840 */
[----:B------:R-:W-:-:S05]  /*8b80*/  IMAD.MOV.U32 R20, RZ, RZ, R180 ;  /* 0x000000ffff147224 */ /* 0x000fca00078e00b4 */
[C---:B------:R-:W-:Y:S06]  /*8b90*/  HMMA.16816.F32 R192, R12.reuse, R26, R192 ;  /* 0x0000001a0cc0723c */ /* 0x040fec00000018c0 */
[----:B------:R-:W-:Y:S01]  /*8ba0*/  HMMA.16816.F32 R208, R12, R22, R204 ;  /* 0x000000160cd0723c */ /* 0x000fe200000018cc */
[----:B------:R-:W1:Y:S05]  /*8bb0*/  LDSM.16.M88.4 R12, [R224+0x2000] ;  /* 0x00200000e00c783b */ /* 0x000e6a0000000200 */
[C---:B------:R-:W-:Y:S06]  /*8bc0*/  HMMA.16816.F32 R244, R16.reuse, R28, R200 ;  /* 0x0000001c10f4723c */ /* 0x040fec00000018c8 */
[C---:B------:R-:W-:Y:S01]  /*8bd0*/  HMMA.16816.F32 R200, R16.reuse, R30, R196 ;  /* 0x0000001e10c8723c */ /* 0x040fe200000018c4 */
[----:B------:R-:W-:Y:S05]  /*8be0*/  LDSM.16.M88.4 R28, [R223+0x7c00] ;  /* 0x007c0000df1c783b */ /* 0x000fea0000000200 */
[----:B------:R-:W-:Y:S06]  /*8bf0*/  HMMA.16816.F32 R196, R16, R26, R184 ;  /* 0x0000001a10c4723c */ /* 0x000fec00000018b8 */
[C---:B--2---:R-:W-:Y:S06]  /*8c00*/  HMMA.16816.F32 R184, R8.reuse, R48, R108 ;  /* 0x0000003008b8723c */ /* 0x044fec000000186c */
[----:B------:R-:W-:Y:S06]  /*8c10*/  HMMA.16816.F32 R108, R8, R40, R56 ;  /* 0x00000028086c723c */ /* 0x000fec0000001838 */
[----:B------:R-:W-:Y:S01]  /*8c20*/  HMMA.16816.F32 R248, R16, R24, R188 ;  /* 0x0000001810f8723c */ /* 0x000fe200000018bc */
[----:B------:R-:W-:Y:S05]  /*8c30*/  LDSM.16.M88.4 R24, [R223+0x7000] ;  /* 0x00700000df18783b */ /* 0x000fea0000000200 */
[----:B------:R-:W-:Y:S06]  /*8c40*/  HMMA.16816.F32 R56, R8, R46, R176 ;  /* 0x0000002e0838723c */ /* 0x000fec00000018b0 */
[----:B------:R-:W-:Y:S01]  /*8c50*/  HMMA.16816.F32 R240, R16, R32, R216 ;  /* 0x0000002010f0723c */ /* 0x000fe200000018d8 */
[----:B------:R-:W-:-:S02]  /*8c60*/  IMAD.MOV.U32 R176, RZ, RZ, R20 ;  /* 0x000000ffffb07224 */ /* 0x000fc400078e0014 */
[----:B------:R-:W-:Y:S02]  /*8c70*/  IMAD.MOV.U32 R177, RZ, RZ, R3 ;  /* 0x000000ffffb17224 */ /* 0x000fe400078e0003 */
[----:B------:R-:W-:Y:S01]  /*8c80*/  IMAD.MOV.U32 R178, RZ, RZ, R2 ;  /* 0x000000ffffb27224 */ /* 0x000fe200078e0002 */
[C---:B------:R-:W-:Y:S01]  /*8c90*/  HMMA.16816.F32 R204, R16.reuse, R34, R212 ;  /* 0x0000002210cc723c */ /* 0x040fe200000018d4 */
[----:B------:R-:W-:Y:S01]  /*8ca0*/  LDSM.16.M88.4 R32, [R223+0x7400] ;  /* 0x00740000df20783b */ /* 0x000fe20000000200 */
[----:B------:R-:W-:Y:S02]  /*8cb0*/  IMAD.MOV.U32 R179, RZ, RZ, R0 ;  /* 0x000000ffffb37224 */ /* 0x000fe400078e0000 */
[----:B------:R-:W-:Y:S02]  /*8cc0*/  IMAD.U32 R0, RZ, RZ, UR20 ;  /* 0x00000014ff007e24 */ /* 0x000fe4000f8e00ff */
[----:B------:R-:W-:Y:S01]  /*8cd0*/  HMMA.16816.F32 R188, R16, R22, R4 ;  /* 0x0000001610bc723c */ /* 0x000fe20000001804 */
[----:B------:R-:W2:Y:S01]  /*8ce0*/  LDSM.16.M88.4 R4, [R225+0x3000] ;  /* 0x00300000e104783b */ /* 0x000ea20000000200 */
[----:B------:R-:W-:-:S03]  /*8cf0*/  IMAD R0, R0, 0x40, R100 ;  /* 0x0000004000007824 */ /* 0x000fc600078e0264 */
[----:B------:R-:W3:Y:S01]  /*8d00*/  LDSM.16.M88.4 R20, [R223+0x7800] ;  /* 0x00780000df14783b */ /* 0x000ee20000000200 */
[C---:B------:R-:W-:Y:S01]  /*8d10*/  HMMA.16816.F32 R180, R8.reuse, R44, R60 ;  /* 0x0000002c08b4723c */ /* 0x040fe2000000183c */
[--C-:B------:R-:W-:Y:S01]  /*8d20*/  IMAD.IADD R3, R232, 0x1, -R0.reuse ;  /* 0x00000001e8037824 */ /* 0x100fe200078e0a00 */
[C---:B------:R-:W-:Y:S01]  /*8d30*/  ISETP.GE.AND P0, PT, R0.reuse, R238, PT ;  /* 0x000000ee0000720c */ /* 0x040fe20003f06270 */
[----:B------:R-:W-:Y:S01]  /*8d40*/  IMAD.IADD R2, R233, 0x1, -R0 ;  /* 0x00000001e9027824 */ /* 0x000fe200078e0a00 */
[C---:B------:R-:W-:Y:S02]  /*8d50*/  ISETP.GE.AND P6, PT, R0.reuse, R237, PT ;  /* 0x000000ed0000720c */ /* 0x040fe40003fc6270 */
[----:B----4-:R-:W-:Y:S01]  /*8d60*/  HMMA.16816.F32 R216, R8, R36, R52 ;  /* 0x0000002408d8723c */ /* 0x010fe20000001834 */
[C---:B------:R-:W-:Y:S02]  /*8d70*/  ISETP.GE.AND P5, PT, R0.reuse, R236, PT ;  /* 0x000000ec0000720c */ /* 0x040fe40003fa6270 */
[----:B------:R-:W-:-:S02]  /*8d80*/  ISETP.GE.AND P1, PT, R0, R235, PT ;  /* 0x000000eb0000720c */ /* 0x000fc40003f26270 */
[C---:B------:R-:W-:Y:S01]  /*8d90*/  ISETP.LT.OR P0, PT, R0.reuse, R230, P0 ;  /* 0x000000e60000720c */ /* 0x040fe20000701670 */
[C---:B------:R-:W-:Y:S01]  /*8da0*/  HMMA.16816.F32 R60, R8.reuse, R50, R64 ;  /* 0x00000032083c723c */ /* 0x040fe20000001840 */
[C---:B------:R-:W-:Y:S02]  /*8db0*/  ISETP.LT.OR P6, PT, R0.reuse, R229, P6 ;  /* 0x000000e50000720c */ /* 0x040fe400037c1670 */
[C---:B------:R-:W-:Y:S02]  /*8dc0*/  ISETP.LT.OR P5, PT, R0.reuse, R228, P5 ;  /* 0x000000e40000720c */ /* 0x040fe40002fa1670 */
[----:B------:R-:W-:Y:S01]  /*8dd0*/  ISETP.LT.OR P1, PT, R0, R227, P1 ;  /* 0x000000e30000720c */ /* 0x000fe20000f21670 */
[C---:B------:R-:W-:Y:S06]  /*8de0*/  HMMA.16816.F32 R52, R8.reuse, R42, R192 ;  /* 0x0000002a0834723c */ /* 0x040fec00000018c0 */
[----:B------:R-:W-:Y:S01]  /*8df0*/  HMMA.16816.F32 R16, R8, R38, R208 ;  /* 0x000000260810723c */ /* 0x000fe200000018d0 */
[----:B------:R-:W4:Y:S05]  /*8e00*/  LDSM.16.M88.4 R8, [R225+0x2000] ;  /* 0x00200000e108783b */ /* 0x000f2a0000000200 */
        /* <DEDUP_REMOVED lines=9> */
[C---:B--2---:R-:W-:Y:S06]  /*8ea0*/  HMMA.16816.F32 R196, R4.reuse, R26, R60 ;  /* 0x0000001a04c4723c */ /* 0x044fec000000183c */
[C---:B------:R-:W-:Y:S06]  /*8eb0*/  HMMA.16816.F32 R188, R4.reuse, R32, R180 ;  /* 0x0000002004bc723c */ /* 0x040fec00000018b4 */
[C---:B---3--:R-:W-:Y:S06]  /*8ec0*/  HMMA.16816.F32 R176, R4.reuse, R20, R108 ;  /* 0x0000001404b0723c */ /* 0x048fec000000186c */
[C---:B------:R-:W-:Y:S06]  /*8ed0*/  HMMA.16816.F32 R184, R4.reuse, R24, R184 ;  /* 0x0000001804b8723c */ /* 0x040fec00000018b8 */
[C---:B------:R-:W-:Y:S06]  /*8ee0*/  HMMA.16816.F32 R180, R4.reuse, R34, R56 ;  /* 0x0000002204b4723c */ /* 0x040fec0000001838 */
[C---:B------:R-:W-:Y:S06]  /*8ef0*/  HMMA.16816.F32 R108, R4.reuse, R22, R52 ;  /* 0x00000016046c723c */ /* 0x040fec0000001834 */
[C---:B------:R-:W-:Y:S06]  /*8f00*/  HMMA.16816.F32 R60, R4.reuse, R28, R216 ;  /* 0x0000001c043c723c */ /* 0x040fec00000018d8 */
[----:B------:R-:W-:Y:S01]  /*8f10*/  HMMA.16816.F32 R48, R4, R30, R16 ;  /* 0x0000001e0430723c */ /* 0x000fe20000001810 */
[----:B------:R-:W1:Y:S04]  /*8f20*/  LDSM.16.M88.4 R4, [R224+0x5000] ;  /* 0x00500000e004783b */ /* 0x000e680000000200 */
[----:B------:R-:W2:Y:S01]  /*8f30*/  LDSM.16.M88.4 R16, [R224+0x4000] ;  /* 0x00400000e010783b */ /* 0x000ea20000000200 */
[C---:B----4-:R-:W-:Y:S06]  /*8f40*/  HMMA.16816.F32 R44, R8.reuse, R24, R64 ;  /* 0x00000018082c723c */ /* 0x050fec0000001840 */
[C---:B------:R-:W-:Y:S01]  /*8f50*/  HMMA.16816.F32 R52, R8.reuse, R26, R208 ;  /* 0x0000001a0834723c */ /* 0x040fe200000018d0 */
[----:B------:R-:W3:Y:S05]  /*8f60*/  LDSM.16.M88.4 R24, [R221+0x8400] ;  /* 0x00840000dd18783b */ /* 0x000eea0000000200 */
[C---:B------:R-:W-:Y:S06]  /*8f70*/  HMMA.16816.F32 R64, R8.reuse, R32, R212 ;  /* 0x000000200840723c */ /* 0x040fec00000018d4 */
[C---:B------:R-:W-:Y:S06]  /*8f80*/  HMMA.16816.F32 R204, R8.reuse, R34, R204 ;  /* 0x0000002208cc723c */ /* 0x040fec00000018cc */
[C---:B------:R-:W-:Y:S06]  /*8f90*/  HMMA.16816.F32 R200, R8.reuse, R20, R200 ;  /* 0x0000001408c8723c */ /* 0x040fec00000018c8 */
[C---:B------:R-:W-:Y:S01]  /*8fa0*/  HMMA.16816.F32 R208, R8.reuse, R22, R40 ;  /* 0x0000001608d0723c */ /* 0x040fe20000001828 */
[----:B------:R-:W-:Y:S04]  /*8fb0*/  LDSM.16.M88.4 R20, [R223+0x8000] ;  /* 0x00800000df14783b */ /* 0x000fe80000000200 */
[----:B------:R-:W4:Y:S01]  /*8fc0*/  LDSM.16.M88.4 R40, [R221+0x8800] ;  /* 0x00880000dd28783b */ /* 0x000f220000000200 */
[C---:B------:R-:W-:Y:S03]  /*8fd0*/  HMMA.16816.F32 R212, R8.reuse, R28, R192 ;  /* 0x0000001c08d4723c */ /* 0x040fe600000018c0 */
[----:B------:R-:W-:Y:S03]  /*8fe0*/  LDSM.16.M88.4 R192, [R221+0x8c00] ;  /* 0x008c0000ddc0783b */ /* 0x000fe60000000200 */
[----:B------:R-:W-:Y:S01]  /*8ff0*/  HMMA.16816.F32 R248, R8, R30, R12 ;  /* 0x0000001e08f8723c */ /* 0x000fe2000000180c */
[----:B------:R-:W5:Y:S04]  /*9000*/  LDSM.16.M88.4 R8, [R225+0x5000] ;  /* 0x00500000e108783b */ /* 0x000f680000000200 */
[----:B------:R-:W5:Y:S01]  /*9010*/  LDSM.16.M88.4 R12, [R225+0x4000] ;  /* 0x00400000e10c783b */ /* 0x000f620000000200 */
[-C--:B-1----:R-:W-:Y:S06]  /*9020*/  HMMA.16816.F32 R32, R4, R36.reuse, R184 ;  /* 0x000000240420723c */ /* 0x082fec00000018b8 */
[----:B--2---:R-:W-:Y:S06]  /*9030*/  HMMA.16816.F32 R28, R16, R36, R44 ;  /* 0x00000024101c723c */ /* 0x004fec000000182c */
[C---:B------:R-:W-:Y:S06]  /*9040*/  HMMA.16816.F32 R56, R4.reuse, R38, R196 ;  /* 0x000000260438723c */ /* 0x040fec00000018c4 */
[C---:B---3--:R-:W-:Y:S06]  /*9050*/  HMMA.16816.F32 R188, R4.reuse, R24, R188 ;  /* 0x0000001804bc723c */ /* 0x048fec00000018bc */
[C---:B------:R-:W-:Y:S06]  /*9060*/  HMMA.16816.F32 R180, R4.reuse, R26, R180 ;  /* 0x0000001a04b4723c */ /* 0x040fec00000018b4 */
[----:B----4-:R-:W-:Y:S06]  /*9070*/  HMMA.16816.F32 R176, R4, R40, R176 ;  /* 0x0000002804b0723c */ /* 0x010fec00000018b0 */
[-C--:B-----5:R-:W-:Y:S06]  /*9080*/  HMMA.16816.F32 R44, R8, R20.reuse, R32 ;  /* 0x00000014082c723c */ /* 0x0a0fec0000001820 */
[----:B------:R-:W-:Y:S06]  /*9090*/  HMMA.16816.F32 R32, R12, R20, R28 ;  /* 0x000000140c20723c */ /* 0x000fec000000181c */
[C---:B------:R-:W-:Y:S06]  /*90a0*/  HMMA.16816.F32 R108, R4.reuse, R42, R108 ;  /* 0x0000002a046c723c */ /* 0x040fec000000186c */
[C---:B------:R-:W-:Y:S06]  /*90b0*/  HMMA.16816.F32 R184, R4.reuse, R192, R60 ;  /* 0x000000c004b8723c */ /* 0x040fec000000183c */
[----:B------:R-:W-:Y:S06]  /*90c0*/  HMMA.16816.F32 R240, R4, R194, R48 ;  /* 0x000000c204f0723c */ /* 0x000fec0000001830 */
[----:B------:R-:W-:Y:S01]  /*90d0*/  HMMA.16816.F32 R28, R16, R38, R52 ;  /* 0x00000026101c723c */ /* 0x000fe20000001834 */
[--C-:B------:R-:W-:Y:S01]  /*90e0*/  IMAD.IADD R4, R231, 0x1, -R0.reuse ;  /* 0x00000001e7047824 */ /* 0x100fe200078e0a00 */
[----:B------:R-:W-:Y:S01]  /*90f0*/  IABS R5, R3 ;  /* 0x0000000300057213 */ /* 0x000fe20000000000 */
[----:B------:R-:W-:Y:S01]  /*9100*/  IMAD.IADD R6, R234, 0x1, -R0 ;  /* 0x00000001ea067824 */ /* 0x000fe200078e0a00 */
[----:B------:R-:W-:-:S02]  /*9110*/  IABS R3, R2 ;  /* 0x0000000200037213 */ /* 0x000fc40000000000 */
[----:B------:R-:W-:Y:S01]  /*9120*/  IABS R2, R4 ;  /* 0x0000000400027213 */ /* 0x000fe20000000000 */
[----:B------:R-:W-:Y:S01]  /*9130*/  HMMA.16816.F32 R52, R16, R24, R64 ;  /* 0x000000181034723c */ /* 0x000fe20000001840 */
[----:B------:R-:W-:Y:S01]  /*9140*/  IABS R4, R6 ;  /* 0x0000000600047213 */ /* 0x000fe20000000000 */
[----:B------:R-:W-:Y:S02]  /*9150*/  IMAD.MOV.U32 R6, RZ, RZ, R5 ;  /* 0x000000ffff067224 */ /* 0x000fe400078e0005 */
[----:B------:R-:W-:Y:S02]  /*9160*/  IMAD.MOV.U32 R5, RZ, RZ, R3 ;  /* 0x000000ffff057224 */ /* 0x000fe400078e0003 */
[----:B------:R-:W-:Y:S01]  /*9170*/  IMAD.MOV.U32 R3, RZ, RZ, R2 ;  /* 0x000000ffff037224 */ /* 0x000fe200078e0002 */
[----:B------:R-:W-:Y:S01]  /*9180*/  I2FP.F32.S32 R6, R6 ;  /* 0x0000000600067245 */ /* 0x000fe20000201400 */
[----:B------:R-:W-:Y:S01]  /*9190*/  IMAD.MOV.U32 R2, RZ, RZ, R4 ;  /* 0x000000ffff027224 */ /* 0x000fe200078e0004 */
[----:B------:R-:W-:Y:S01]  /*91a0*/  I2FP.F32.S32 R5, R5 ;  /* 0x0000000500057245 */ /* 0x000fe20000201400 */
[----:B------:R-:W-:Y:S01]  /*91b0*/  HMMA.16816.F32 R36, R8, R22, R56 ;  /* 0x000000160824723c */ /* 0x000fe20000001838 */
[----:B------:R-:W-:Y:S01]  /*91c0*/  I2FP.F32.S32 R3, R3 ;  /* 0x0000000300037245 */ /* 0x000fe20000201400 */
[----:B------:R-:W-:Y:S01]  /*91d0*/  FFMA.FTZ R6, R6, -UR19, R32 ;  /* 0x8000001306067c23 */ /* 0x000fe20008010020 */
[----:B------:R-:W-:Y:S01]  /*91e0*/  I2FP.F32.S32 R2, R2 ;  /* 0x0000000200027245 */ /* 0x000fe20000201400 */
[----:B------:R-:W-:Y:S01]  /*91f0*/  FFMA.FTZ R5, R5, -UR19, R34 ;  /* 0x8000001305057c23 */ /* 0x000fe20008010022 */
[----:B------:R-:W-:-:S02]  /*9200*/  IMAD.MOV.U32 R198, RZ, RZ, R240 ;  /* 0x000000ffffc67224 */ /* 0x000fc400078e00f0 */
[----:B------:R-:W-:Y:S01]  /*9210*/  FFMA.FTZ R4, R3, -UR19, R44 ;  /* 0x8000001303047c23 */ /* 0x000fe2000801002c */
[----:B------:R-:W-:Y:S01]  /*9220*/  FSEL R64, R6, -INF , !P0 ;  /* 0xff80000006407808 */ /* 0x000fe20004000000 */
[----:B------:R-:W-:Y:S01]  /*9230*/  FFMA.FTZ R3, R2, -UR19, R46 ;  /* 0x8000001302037c23 */ /* 0x000fe2000801002e */
[----:B------:R-:W-:Y:S01]  /*9240*/  VIADD R2, R0, 0x1 ;  /* 0x0000000100027836 */ /* 0x000fe20000000000 */
[----:B------:R-:W-:Y:S01]  /*9250*/  FSEL R65, R5, -INF , !P6 ;  /* 0xff80000005417808 */ /* 0x000fe20007000000 */
[----:B------:R-:W-:Y:S01]  /*9260*/  HMMA.16816.F32 R28, R12, R22, R28 ;  /* 0x000000160c1c723c */ /* 0x000fe2000000181c */
[----:B------:R-:W-:Y:S01]  /*9270*/  FSEL R67, R4, -INF , !P5 ;  /* 0xff80000004437808 */ /* 0x000fe20006800000 */
[--C-:B------:R-:W-:Y:S01]  /*9280*/  IMAD.IADD R4, R233, 0x1, -R2.reuse ;  /* 0x00000001e9047824 */ /* 0x100fe200078e0a02 */
[----:B------:R-:W-:Y:S01]  /*9290*/  FSEL R100, R3, -INF , !P1 ;  /* 0xff80000003647808 */ /* 0x000fe20004800000 */
[--C-:B------:R-:W-:Y:S01]  /*92a0*/  IMAD.IADD R5, R232, 0x1, -R2.reuse ;  /* 0x00000001e8057824 */ /* 0x100fe200078e0a02 */
[C---:B------:R-:W-:Y:S01]  /*92b0*/  ISETP.GE.AND P0, PT, R2.reuse, R238, PT ;  /* 0x000000ee0200720c */ /* 0x040fe20003f06270 */
[----:B------:R-:W-:Y:S01]  /*92c0*/  IMAD.IADD R3, R231, 0x1, -R2 ;  /* 0x00000001e7037824 */ /* 0x000fe200078e0a02 */
[C---:B------:R-:W-:Y:S01]  /*92d0*/  ISETP.GE.AND P6, PT, R2.reuse, R237, PT ;  /* 0x000000ed0200720c */ /* 0x040fe20003fc6270 */
[----:B------:R-:W-:Y:S01]  /*92e0*/  HMMA.16816.F32 R48, R16, R26, R204 ;  /* 0x0000001a1030723c */ /* 0x000fe200000018cc */
[C---:B------:R-:W-:Y:S01]  /*92f0*/  ISETP.GE.AND P5, PT, R2.reuse, R236, PT ;  /* 0x000000ec0200720c */ /* 0x040fe20003fa6270 */
[----:B------:R-:W-:Y:S01]  /*9300*/  IMAD.MOV.U32 R196, RZ, RZ, R242 ;  /* 0x000000ffffc47224 */ /* 0x000fe200078e00f2 */
[C---:B------:R-:W-:Y:S01]  /*9310*/  ISETP.GE.AND P1, PT, R2.reuse, R235, PT ;  /* 0x000000eb0200720c */ /* 0x040fe20003f26270 */
[----:B------:R-:W-:Y:S01]  /*9320*/  IMAD.MOV.U32 R197, RZ, RZ, R241 ;  /* 0x000000ffffc57224 */ /* 0x000fe200078e00f1 */
[C---:B------:R-:W-:Y:S01]  /*9330*/  ISETP.LT.OR P0, PT, R2.reuse, R230, P0 ;  /* 0x000000e60200720c */ /* 0x040fe20000701670 */
[----:B------:R-:W-:Y:S01]  /*9340*/  IMAD.MOV.U32 R101, RZ, RZ, R243 ;  /* 0x000000ffff657224 */ /* 0x000fe200078e00f3 */
        /* <DEDUP_REMOVED lines=8> */
[----:B------:R-:W-:Y:S01]  /*93d0*/  IABS R7, R2 ;  /* 0x0000000200077213 */ /* 0x000fe20000000000 */
[----:B------:R-:W-:-:S03]  /*93e0*/  IMAD.MOV.U32 R2, RZ, RZ, R5 ;  /* 0x000000ffff027224 */ /* 0x000fc600078e0005 */
[----:B------:R-:W-:Y:S02]  /*93f0*/  I2FP.F32.S32 R5, R3 ;  /* 0x0000000300057245 */ /* 0x000fe40000201400 */
[----:B------:R-:W-:Y:S02]  /*9400*/  I2FP.F32.S32 R2, R2 ;  /* 0x0000000200027245 */ /* 0x000fe40000201400 */
[----:B------:R-:W-:Y:S01]  /*9410*/  I2FP.F32.S32 R3, R4 ;  /* 0x0000000400037245 */ /* 0x000fe20000201400 */
[----:B------:R-:W-:Y:S01]  /*9420*/  FFMA.FTZ R5, R5, -UR19, R35 ;  /* 0x8000001305057c23 */ /* 0x000fe20008010023 */
[----:B------:R-:W-:Y:S01]  /*9430*/  I2FP.F32.S32 R7, R7 ;  /* 0x0000000700077245 */ /* 0x000fe20000201400 */
[----:B------:R-:W-:Y:S01]  /*9440*/  FFMA.FTZ R6, R2, -UR19, R33 ;  /* 0x8000001302067c23 */ /* 0x000fe20008010021 */
[----:B------:R-:W-:Y:S02]  /*9450*/  VIADD R2, R0, 0x8 ;  /* 0x0000000800027836 */ /* 0x000fe40000000000 */
[----:B------:R-:W-:Y:S01]  /*9460*/  FFMA.FTZ R4, R3, -UR19, R45 ;  /* 0x8000001303047c23 */ /* 0x000fe2000801002d */
[----:B------:R-:W-:Y:S01]  /*9470*/  FSEL R61, R5, -INF , !P6 ;  /* 0xff800000053d7808 */ /* 0x000fe20007000000 */
[----:B------:R-:W-:Y:S01]  /*9480*/  FFMA.FTZ R3, R7, -UR19, R47 ;  /* 0x8000001307037c23 */ /* 0x000fe2000801002f */
[--C-:B------:R-:W-:Y:S01]  /*9490*/  IMAD.IADD R21, R232, 0x1, -R2.reuse ;  /* 0x00000001e8157824 */ /* 0x100fe200078e0a02 */
[----:B------:R-:W-:Y:S01]  /*94a0*/  FSEL R60, R6, -INF , !P0 ;  /* 0xff800000063c7808 */ /* 0x000fe20004000000 */
[--C-:B------:R-:W-:Y:S01]  /*94b0*/  IMAD.IADD R20, R233, 0x1, -R2.reuse ;  /* 0x00000001e9147824 */ /* 0x100fe200078e0a02 */
[----:B------:R-:W-:Y:S01]  /*94c0*/  FSEL R62, R4, -INF , !P5 ;  /* 0xff800000043e7808 */ /* 0x000fe20006800000 */
[----:B------:R-:W-:Y:S01]  /*94d0*/  HMMA.16816.F32 R44, R16, R40, R200 ;  /* 0x00000028102c723c */ /* 0x000fe200000018c8 */
[----:B------:R-:W-:Y:S01]  /*94e0*/  FSEL R63, R3, -INF , !P1 ;  /* 0xff800000033f7808 */ /* 0x000fe20004800000 */
[----:B------:R-:W-:Y:S01]  /*94f0*/  IMAD.IADD R3, R231, 0x1, -R2 ;  /* 0x00000001e7037824 */ /* 0x000fe200078e0a02 */
[C---:B------:R-:W-:Y:S01]  /*9500*/  ISETP.GE.AND P0, PT, R2.reuse, R238, PT ;  /* 0x000000ee0200720c */ /* 0x040fe20003f06270 */
[----:B------:R-:W1:Y:S01]  /*9510*/  LDSM.16.M88.4 R4, [R223+0x8400] ;  /* 0x00840000df04783b */ /* 0x000e620000000200 */
[----:B------:R-:W-:-:S02]  /*9520*/  ISETP.GE.AND P6, PT, R2, R237, PT ;  /* 0x000000ed0200720c */ /* 0x000fc40003fc6270 */
[C---:B------:R-:W-:Y:S02]  /*9530*/  ISETP.GE.AND P5, PT, R2.reuse, R236, PT ;  /* 0x000000ec0200720c */ /* 0x040fe40003fa6270 */
[C---:B------:R-:W-:Y:S02]  /*9540*/  ISETP.GE.AND P1, PT, R2.reuse, R235, PT ;  /* 0x000000eb0200720c */ /* 0x040fe40003f26270 */
[----:B------:R-:W-:Y:S02]  /*9550*/  IABS R22, R21 ;  /* 0x0000001500167213 */ /* 0x000fe40000000000 */
[C---:B------:R-:W-:Y:S02]  /*9560*/  ISETP.LT.OR P0, PT, R2.reuse, R230, P0 ;  /* 0x000000e60200720c */ /* 0x040fe40000701670 */
[C---:B------:R-:W-:Y:S02]  /*9570*/  ISETP.LT.OR P6, PT, R2.reuse, R229, P6 ;  /* 0x000000e50200720c */ /* 0x040fe400037c1670 */
[----:B------:R-:W-:-:S02]  /*9580*/  ISETP.LT.OR P5, PT, R2, R228, P5 ;  /* 0x000000e40200720c */ /* 0x000fc40002fa1670 */
[----:B------:R-:W-:Y:S01]  /*9590*/  ISETP.LT.OR P1, PT, R2, R227, P1 ;  /* 0x000000e30200720c */ /* 0x000fe20000f21670 */
[----:B------:R-:W-:Y:S01]  /*95a0*/  IMAD.IADD R2, R234, 0x1, -R2 ;  /* 0x00000001ea027824 */ /* 0x000fe200078e0a02 */
[----:B------:R-:W-:Y:S02]  /*95b0*/  IABS R21, R20 ;  /* 0x0000001400157213 */ /* 0x000fe40000000000 */
[----:B------:R-:W-:Y:S02]  /*95c0*/  IABS R20, R3 ;  /* 0x0000000300147213 */ /* 0x000fe40000000000 */
[----:B------:R-:W-:Y:S01]  /*95d0*/  IABS R23, R2 ;  /* 0x0000000200177213 */ /* 0x000fe20000000000 */
[----:B------:R-:W-:Y:S02]  /*95e0*/  IMAD.MOV.U32 R3, RZ, RZ, R21 ;  /* 0x000000ffff037224 */ /* 0x000fe400078e0015 */
[----:B------:R-:W-:Y:S01]  /*95f0*/  IMAD.MOV.U32 R2, RZ, RZ, R22 ;  /* 0x000000ffff027224 */ /* 0x000fe200078e0016 */
[----:B------:R-:W-:-:S02]  /*9600*/  I2FP.F32.S32 R23, R23 ;  /* 0x0000001700177245 */ /* 0x000fc40000201400 */
[----:B------:R-:W-:Y:S02]  /*9610*/  I2FP.F32.S32 R21, R3 ;  /* 0x0000000300157245 */ /* 0x000fe40000201400 */
[----:B------:R-:W-:Y:S02]  /*9620*/  I2FP.F32.S32 R3, R20 ;  /* 0x0000001400037245 */ /* 0x000fe40000201400 */
[----:B------:R-:W-:Y:S01]  /*9630*/  I2FP.F32.S32 R2, R2 ;  /* 0x0000000200027245 */ /* 0x000fe20000201400 */
[----:B------:R-:W-:Y:S02]  /*9640*/  FFMA.FTZ R21, R21, -UR19, R30 ;  /* 0x8000001315157c23 */ /* 0x000fe4000801001e */
[----:B------:R-:W-:Y:S01]  /*9650*/  FFMA.FTZ R20, R3, -UR19, R36 ;  /* 0x8000001303147c23 */ /* 0x000fe20008010024 */
[----:B------:R-:W-:Y:S01]  /*9660*/  FFMA.FTZ R3, R23, -UR19, R38 ;  /* 0x8000001317037c23 */ /* 0x000fe20008010026 */
[----:B------:R-:W-:Y:S01]  /*9670*/  FFMA.FTZ R22, R2, -UR19, R28 ;  /* 0x8000001302167c23 */ /* 0x000fe2000801001c */
[----:B------:R-:W-:Y:S01]  /*9680*/  VIADD R2, R0, 0x9 ;  /* 0x0000000900027836 */ /* 0x000fe20000000000 */
[----:B------:R-:W-:-:S02]  /*9690*/  FSEL R57, R21, -INF , !P6 ;  /* 0xff80000015397808 */ /* 0x000fc40007000000 */
[----:B------:R-:W-:Y:S01]  /*96a0*/  FSEL R58, R20, -INF , !P5 ;  /* 0xff800000143a7808 */ /* 0x000fe20006800000 */
[--C-:B------:R-:W-:Y:S01]  /*96b0*/  IMAD.IADD R20, R233, 0x1, -R2.reuse ;  /* 0x00000001e9147824 */ /* 0x100fe200078e0a02 */
[----:B------:R-:W-:Y:S01]  /*96c0*/  FSEL R56, R22, -INF , !P0 ;  /* 0xff80000016387808 */ /* 0x000fe20004000000 */
[--C-:B------:R-:W-:Y:S01]  /*96d0*/  IMAD.IADD R21, R232, 0x1, -R2.reuse ;  /* 0x00000001e8157824 */ /* 0x100fe200078e0a02 */
[----:B------:R-:W-:Y:S01]  /*96e0*/  FSEL R59, R3, -INF , !P1 ;  /* 0xff800000033b7808 */ /* 0x000fe20004800000 */
[----:B------:R-:W-:Y:S01]  /*96f0*/  IMAD.IADD R3, R231, 0x1, -R2 ;  /* 0x00000001e7037824 */ /* 0x000fe200078e0a02 */
[C---:B------:R-:W-:Y:S01]  /*9700*/  ISETP.GE.AND P0, PT, R2.reuse, R238, PT ;  /* 0x000000ee0200720c */ /* 0x040fe20003f06270 */
[----:B-1----:R-:W-:Y:S01]  /*9710*/  HMMA.16816.F32 R24, R12, R4, R52 ;  /* 0x000000040c18723c */ /* 0x002fe20000001834 */
[C---:B------:R-:W-:Y:S02]  /*9720*/  ISETP.GE.AND P6, PT, R2.reuse, R237, PT ;  /* 0x000000ed0200720c */ /* 0x040fe40003fc6270 */
[----:B------:R-:W-:-:S02]  /*9730*/  ISETP.GE.AND P5, PT, R2, R236, PT ;  /* 0x000000ec0200720c */ /* 0x000fc40003fa6270 */
[C---:B------:R-:W-:Y:S01]  /*9740*/  ISETP.GE.AND P1, PT, R2.reuse, R235, PT ;  /* 0x000000eb0200720c */ /* 0x040fe20003f26270 */
[----:B------:R-:W-:Y:S01]  /*9750*/  HMMA.16816.F32 R32, R8, R4, R188 ;  /* 0x000000040820723c */ /* 0x000fe200000018bc */
[C---:B------:R-:W-:Y:S02]  /*9760*/  ISETP.LT.OR P0, PT, R2.reuse, R230, P0 ;  /* 0x000000e60200720c */ /* 0x040fe40000701670 */
[C---:B------:R-:W-:Y:S02]  /*9770*/  ISETP.LT.OR P6, PT, R2.reuse, R229, P6 ;  /* 0x000000e50200720c */ /* 0x040fe400037c1670 */
[C---:B------:R-:W-:Y:S02]  /*9780*/  ISETP.LT.OR P5, PT, R2.reuse, R228, P5 ;  /* 0x000000e40200720c */ /* 0x040fe40002fa1670 */
[----:B------:R-:W-:Y:S01]  /*9790*/  ISETP.LT.OR P1, PT, R2, R227, P1 ;  /* 0x000000e30200720c */ /* 0x000fe20000f21670 */
[----:B------:R-:W-:Y:S01]  /*97a0*/  IMAD.IADD R2, R234, 0x1, -R2 ;  /* 0x00000001ea027824 */ /* 0x000fe200078e0a02 */
[----:B------:R-:W-:-:S02]  /*97b0*/  IABS R23, R20 ;  /* 0x0000001400177213 */ /* 0x000fc40000000000 */
        /* <DEDUP_REMOVED lines=10> */
[----:B------:R-:W-:Y:S02]  /*9860*/  FFMA.FTZ R4, R3, -UR19, R37 ;  /* 0x8000001303047c23 */ /* 0x000fe40008010025 */
[----:B------:R-:W-:Y:S01]  /*9870*/  FFMA.FTZ R20, R2, -UR19, R29 ;  /* 0x8000001302147c23 */ /* 0x000fe2000801001d */
[----:B------:R-:W-:-:S02]  /*9880*/  VIADD R2, R0, 0x10 ;  /* 0x0000001000027836 */ /* 0x000fc40000000000 */
[----:B------:R-:W-:Y:S01]  /*9890*/  FFMA.FTZ R3, R22, -UR19, R39 ;  /* 0x8000001316037c23 */ /* 0x000fe20008010027 */
[----:B------:R-:W-:Y:S01]  /*98a0*/  FSEL R55, R5, -INF , !P6 ;  /* 0xff80000005377808 */ /* 0x000fe20007000000 */
[-C--:B------:R-:W-:Y:S01]  /*98b0*/  HMMA.16816.F32 R36, R8, R6.reuse, R180 ;  /* 0x000000060824723c */ /* 0x080fe200000018b4 */
[----:B------:R-:W-:Y:S01]  /*98c0*/  FSEL R52, R20, -INF , !P0 ;  /* 0xff80000014347808 */ /* 0x000fe20004000000 */
[--C-:B------:R-:W-:Y:S01]  /*98d0*/  IMAD.IADD R5, R232, 0x1, -R2.reuse ;  /* 0x00000001e8057824 */ /* 0x100fe200078e0a02 */
[----:B------:R-:W-:Y:S01]  /*98e0*/  FSEL R53, R4, -INF , !P5 ;  /* 0xff80000004357808 */ /* 0x000fe20006800000 */
[--C-:B------:R-:W-:Y:S01]  /*98f0*/  IMAD.IADD R4, R233, 0x1, -R2.reuse ;  /* 0x00000001e9047824 */ /* 0x100fe200078e0a02 */
[----:B------:R-:W-:Y:S01]  /*9900*/  FSEL R54, R3, -INF , !P1 ;  /* 0xff80000003367808 */ /* 0x000fe20004800000 */
[----:B------:R-:W-:Y:S01]  /*9910*/  IMAD.IADD R3, R231, 0x1, -R2 ;  /* 0x00000001e7037824 */ /* 0x000fe200078e0a02 */
[C---:B------:R-:W-:Y:S01]  /*9920*/  ISETP.GE.AND P0, PT, R2.reuse, R238, PT ;  /* 0x000000ee0200720c */ /* 0x040fe20003f06270 */
[----:B------:R-:W-:Y:S01]  /*9930*/  HMMA.16816.F32 R28, R12, R6, R48 ;  /* 0x000000060c1c723c */ /* 0x000fe20000001830 */
[C---:B------:R-:W-:Y:S01]  /*9940*/  ISETP.GE.AND P6, PT, R2.reuse, R237, PT ;  /* 0x000000ed0200720c */ /* 0x040fe20003fc6270 */
[----:B------:R-:W-:Y:S01]  /*9950*/  IMAD.MOV.U32 R180, RZ, RZ, R198 ;  /* 0x000000ffffb47224 */ /* 0x000fe200078e00c6 */
[C---:B------:R-:W-:Y:S01]  /*9960*/  ISETP.GE.AND P5, PT, R2.reuse, R236, PT ;  /* 0x000000ec0200720c */ /* 0x040fe20003fa6270 */
[----:B------:R-:W-:Y:S01]  /*9970*/  IMAD.MOV.U32 R182, RZ, RZ, R196 ;  /* 0x000000ffffb67224 */ /* 0x000fe200078e00c4 */
[C---:B------:R-:W-:Y:S01]  /*9980*/  ISETP.GE.AND P1, PT, R2.reuse, R235, PT ;  /* 0x000000eb0200720c */ /* 0x040fe20003f26270 */
[----:B------:R-:W-:Y:S01]  /*9990*/  IMAD.MOV.U32 R181, RZ, RZ, R197 ;  /* 0x000000ffffb57224 */ /* 0x000fe200078e00c5 */
[C---:B------:R-:W-:Y:S01]  /*99a0*/  ISETP.LT.OR P0, PT, R2.reuse, R230, P0 ;  /* 0x000000e60200720c */ /* 0x040fe20000701670 */
[----:B------:R-:W-:Y:S01]  /*99b0*/  HMMA.16816.F32 R48, R16, R42, R208 ;  /* 0x0000002a1030723c */ /* 0x000fe200000018d0 */
[C---:B------:R-:W-:Y:S01]  /*99c0*/  ISETP.LT.OR P6, PT, R2.reuse, R229, P6 ;  /* 0x000000e50200720c */ /* 0x040fe200037c1670 */
[----:B------:R-:W-:Y:S01]  /*99d0*/  IMAD.MOV.U32 R183, RZ, RZ, R101 ;  /* 0x000000ffffb77224 */ /* 0x000fe200078e0065 */
[----:B------:R-:W-:-:S02]  /*99e0*/  ISETP.LT.OR P5, PT, R2, R228, P5 ;  /* 0x000000e40200720c */ /* 0x000fc40002fa1670 */
[----:B------:R-:W-:Y:S01]  /*99f0*/  ISETP.LT.OR P1, PT, R2, R227, P1 ;  /* 0x000000e30200720c */ /* 0x000fe20000f21670 */
[----:B------:R-:W-:Y:S01]  /*9a00*/  IMAD.IADD R2, R234, 0x1, -R2 ;  /* 0x00000001ea027824 */ /* 0x000fe200078e0a02 */
[----:B------:R-:W-:Y:S01]  /*9a10*/  IABS R20, R4 ;  /* 0x0000000400147213 */ /* 0x000fe20000000000 */
[----:B------:R-:W-:Y:S01]  /*9a20*/  HMMA.16816.F32 R40, R16, R192, R212 ;  /* 0x000000c01028723c */ /* 0x000fe200000018d4 */
[----:B------:R-:W-:Y:S02]  /*9a30*/  IABS R21, R5 ;  /* 0x0000000500157213 */ /* 0x000fe40000000000 */
[----:B------:R-:W-:Y:S02]  /*9a40*/  IABS R5, R2 ;  /* 0x0000000200057213 */ /* 0x000fe40000000000 */
[----:B------:R-:W-:Y:S01]  /*9a50*/  IABS R4, R3 ;  /* 0x0000000300047213 */ /* 0x000fe20000000000 */
[----:B------:R-:W-:Y:S02]  /*9a60*/  IMAD.MOV.U32 R3, RZ, RZ, R20 ;  /* 0x000000ffff037224 */ /* 0x000fe400078e0014 */
[----:B------:R-:W-:-:S02]  /*9a70*/  IMAD.MOV.U32 R2, RZ, RZ, R21 ;  /* 0x000000ffff027224 */ /* 0x000fc400078e0015 */
[----:B------:R-:W-:Y:S01]  /*9a80*/  IMAD.MOV.U32 R21, RZ, RZ, R5 ;  /* 0x000000ffff157224 */ /* 0x000fe200078e0005 */
        /* <DEDUP_REMOVED lines=9> */
[----:B------:R-:W-:Y:S02]  /*9b20*/  FSEL R189, R5, -INF , !P6 ;  /* 0xff80000005bd7808 */ /* 0x000fe40007000000 */
[----:B------:R-:W-:Y:S01]  /*9b30*/  FSEL R199, R20, -INF , !P0 ;  /* 0xff80000014c77808 */ /* 0x000fe20004000000 */
[--C-:B------:R-:W-:Y:S01]  /*9b40*/  IMAD.IADD R5, R232, 0x1, -R2.reuse ;  /* 0x00000001e8057824 */ /* 0x100fe200078e0a02 */
[----:B------:R-:W-:Y:S01]  /*9b50*/  FSEL R204, R4, -INF , !P5 ;  /* 0xff80000004cc7808 */ /* 0x000fe20006800000 */
[--C-:B------:R-:W-:Y:S01]  /*9b60*/  IMAD.IADD R4, R233, 0x1, -R2.reuse ;  /* 0x00000001e9047824 */ /* 0x100fe200078e0a02 */
[----:B------:R-:W-:Y:S01]  /*9b70*/  FSEL R217, R3, -INF , !P1 ;  /* 0xff80000003d97808 */ /* 0x000fe20004800000 */
[----:B------:R-:W-:Y:S01]  /*9b80*/  IMAD.IADD R3, R231, 0x1, -R2 ;  /* 0x00000001e7037824 */ /* 0x000fe200078e0a02 */
[C---:B------:R-:W-:Y:S02]  /*9b90*/  ISETP.GE.AND P0, PT, R2.reuse, R238, PT ;  /* 0x000000ee0200720c */ /* 0x040fe40003f06270 */
[----:B------:R-:W-:-:S02]  /*9ba0*/  ISETP.GE.AND P6, PT, R2, R237, PT ;  /* 0x000000ed0200720c */ /* 0x000fc40003fc6270 */
[C---:B------:R-:W-:Y:S02]  /*9bb0*/  ISETP.GE.AND P5, PT, R2.reuse, R236, PT ;  /* 0x000000ec0200720c */ /* 0x040fe40003fa6270 */
[C---:B------:R-:W-:Y:S02]  /*9bc0*/  ISETP.GE.AND P1, PT, R2.reuse, R235, PT ;  /* 0x000000eb0200720c */ /* 0x040fe40003f26270 */
        /* <DEDUP_REMOVED lines=23> */
[----:B------:R-:W-:Y:S01]  /*9d40*/  IMAD.IADD R20, R233, 0x1, -R2 ;  /* 0x00000001e9147824 */ /* 0x000fe200078e0a02 */
[----:B------:R-:W-:-:S02]  /*9d50*/  FSEL R198, R4, -INF , !P5 ;  /* 0xff80000004c67808 */ /* 0x000fc40006800000 */
[----:B------:R-:W-:Y:S01]  /*9d60*/  FSEL R216, R3, -INF , !P1 ;  /* 0xff80000003d87808 */ /* 0x000fe20004800000 */
[----:B------:R-:W-:Y:S01]  /*9d70*/  IMAD.IADD R3, R231, 0x1, -R2 ;  /* 0x00000001e7037824 */ /* 0x000fe200078e0a02 */
[C---:B------:R-:W-:Y:S01]  /*9d80*/  ISETP.GE.AND P0, PT, R2.reuse, R238, PT ;  /* 0x000000ee0200720c */ /* 0x040fe20003f06270 */
[----:B------:R-:W1:Y:S01]  /*9d90*/  LDSM.16.M88.4 R4, [R223+0x8800] ;  /* 0x00880000df04783b */ /* 0x000e620000000200 */
[C---:B------:R-:W-:Y:S02]  /*9da0*/  ISETP.GE.AND P6, PT, R2.reuse, R237, PT ;  /* 0x000000ed0200720c */ /* 0x040fe40003fc6270 */
[C---:B------:R-:W-:Y:S02]  /*9db0*/  ISETP.GE.AND P5, PT, R2.reuse, R236, PT ;  /* 0x000000ec0200720c */ /* 0x040fe40003fa6270 */
[----:B------:R-:W-:Y:S02]  /*9dc0*/  ISETP.GE.AND P1, PT, R2, R235, PT ;  /* 0x000000eb0200720c */ /* 0x000fe40003f26270 */
[----:B------:R-:W-:-:S02]  /*9dd0*/  IABS R22, R21 ;  /* 0x0000001500167213 */ /* 0x000fc40000000000 */
[C---:B------:R-:W-:Y:S02]  /*9de0*/  ISETP.LT.OR P0, PT, R2.reuse, R230, P0 ;  /* 0x000000e60200720c */ /* 0x040fe40000701670 */
[C---:B------:R-:W-:Y:S02]  /*9df0*/  ISETP.LT.OR P6, PT, R2.reuse, R229, P6 ;  /* 0x000000e50200720c */ /* 0x040fe400037c1670 */
[C---:B------:R-:W-:Y:S02]  /*9e00*/  ISETP.LT.OR P5, PT, R2.reuse, R228, P5 ;  /* 0x000000e40200720c */ /* 0x040fe40002fa1670 */
[----:B------:R-:W-:Y:S01]  /*9e10*/  ISETP.LT.OR P1, PT, R2, R227, P1 ;  /* 0x000000e30200720c */ /* 0x000fe20000f21670 */
[----:B------:R-:W-:Y:S01]  /*9e20*/  IMAD.IADD R2, R234, 0x1, -R2 ;  /* 0x00000001ea027824 */ /* 0x000fe200078e0a02 */
[----:B------:R-:W-:Y:S02]  /*9e30*/  IABS R21, R20 ;  /* 0x0000001400157213 */ /* 0x000fe40000000000 */
[----:B------:R-:W-:-:S02]  /*9e40*/  IABS R20, R3 ;  /* 0x0000000300147213 */ /* 0x000fc40000000000 */
[----:B------:R-:W-:Y:S01]  /*9e50*/  IABS R23, R2 ;  /* 0x0000000200177213 */ /* 0x000fe20000000000 */
[----:B------:R-:W-:Y:S02]  /*9e60*/  IMAD.MOV.U32 R3, RZ, RZ, R21 ;  /* 0x000000ffff037224 */ /* 0x000fe400078e0015 */
[----:B------:R-:W-:Y:S01]  /*9e70*/  IMAD.MOV.U32 R2, RZ, RZ, R22 ;  /* 0x000000ffff027224 */ /* 0x000fe200078e0016 */
[----:B------:R-:W-:Y:S02]  /*9e80*/  I2FP.F32.S32 R23, R23 ;  /* 0x0000001700177245 */ /* 0x000fe40000201400 */
[----:B------:R-:W-:Y:S02]  /*9e90*/  I2FP.F32.S32 R21, R3 ;  /* 0x0000000300157245 */ /* 0x000fe40000201400 */
[----:B------:R-:W-:Y:S02]  /*9ea0*/  I2FP.F32.S32 R3, R20 ;  /* 0x0000001400037245 */ /* 0x000fe40000201400 */
[----:B------:R-:W-:Y:S01]  /*9eb0*/  I2FP.F32.S32 R2, R2 ;  /* 0x0000000200027245 */ /* 0x000fe20000201400 */
[----:B------:R-:W-:-:S02]  /*9ec0*/  FFMA.FTZ R21, R21, -UR19, R30 ;  /* 0x8000001315157c23 */ /* 0x000fc4000801001e */
[----:B------:R-:W-:Y:S01]  /*9ed0*/  FFMA.FTZ R20, R3, -UR19, R36 ;  /* 0x8000001303147c23 */ /* 0x000fe20008010024 */
[----:B------:R-:W-:Y:S01]  /*9ee0*/  FFMA.FTZ R3, R23, -UR19, R38 ;  /* 0x8000001317037c23 */ /* 0x000fe20008010026 */
[----:B------:R-:W-:Y:S01]  /*9ef0*/  FFMA.FTZ R22, R2, -UR19, R28 ;  /* 0x8000001302167c23 */ /* 0x000fe2000801001c */
[----:B------:R-:W-:Y:S01]  /*9f00*/  VIADD R2, R0, 0x19 ;  /* 0x0000001900027836 */ /* 0x000fe20000000000 */
[----:B------:R-:W-:Y:S02]  /*9f10*/  FSEL R240, R21, -INF , !P6 ;  /* 0xff80000015f07808 */ /* 0x000fe40007000000 */
        /* <DEDUP_REMOVED lines=8> */
[----:B------:R-:W-:-:S02]  /*9fa0*/  ISETP.GE.AND P6, PT, R2, R237, PT ;  /* 0x000000ed0200720c */ /* 0x000fc40003fc6270 */
[C---:B------:R-:W-:Y:S02]  /*9fb0*/  ISETP.GE.AND P5, PT, R2.reuse, R236, PT ;  /* 0x000000ec0200720c */ /* 0x040fe40003fa6270 */
        /* <DEDUP_REMOVED lines=45> */
[----:B------:R-:W-:Y:S01]  /*a290*/  IMAD.MOV.U32 R2, RZ, RZ, R21 ;  /* 0x000000ffff027224 */ /* 0x000fe200078e0015 */
[----:B------:R-:W-:Y:S02]  /*a2a0*/  I2FP.F32.S32 R4, R4 ;  /* 0x0000000400047245 */ /* 0x000fe40000201400 */
[----:B------:R-:W-:Y:S02]  /*a2b0*/  I2FP.F32.S32 R3, R3 ;  /* 0x0000000300037245 */ /* 0x000fe40000201400 */
[----:B------:R-:W-:Y:S01]  /*a2c0*/  I2FP.F32.S32 R2, R2 ;  /* 0x0000000200027245 */ /* 0x000fe20000201400 */
[----:B------:R-:W-:Y:S01]  /*a2d0*/  FFMA.FTZ R4, R4, -UR19, R32 ;  /* 0x8000001304047c23 */ /* 0x000fe20008010020 */
[----:B------:R-:W-:Y:S01]  /*a2e0*/  I2FP.F32.S32 R21, R5 ;  /* 0x0000000500157245 */ /* 0x000fe20000201400 */
[----:B------:R-:W-:-:S02]  /*a2f0*/  FFMA.FTZ R5, R3, -UR19, R26 ;  /* 0x8000001303057c23 */ /* 0x000fc4000801001a */
[----:B------:R-:W-:Y:S01]  /*a300*/  FFMA.FTZ R20, R2, -UR19, R24 ;  /* 0x8000001302147c23 */ /* 0x000fe20008010018 */
[----:B------:R-:W-:Y:S02]  /*a310*/  VIADD R2, R0, 0x21 ;  /* 0x0000002100027836 */ /* 0x000fe40000000000 */
        /* <DEDUP_REMOVED lines=8> */
[----:B------:R-:W-:-:S02]  /*a3a0*/  ISETP.GE.AND P0, PT, R2, R238, PT ;  /* 0x000000ee0200720c */ /* 0x000fc40003f06270 */
[C---:B------:R-:W-:Y:S02]  /*a3b0*/  ISETP.GE.AND P6, PT, R2.reuse, R237, PT ;  /* 0x000000ed0200720c */ /* 0x040fe40003fc6270 */
[C---:B------:R-:W-:Y:S02]  /*a3c0*/  ISETP.GE.AND P5, PT, R2.reuse, R236, PT ;  /* 0x000000ec0200720c */ /* 0x040fe40003fa6270 */
[C---:B------:R-:W-:Y:S02]  /*a3d0*/  ISETP.GE.AND P1, PT, R2.reuse, R235, PT ;  /* 0x000000eb0200720c */ /* 0x040fe40003f26270 */
        /* <DEDUP_REMOVED lines=21> */
[----:B------:R-:W-:Y:S01]  /*a530*/  HMMA.16816.F32 R32, R16, R194, R248 ;  /* 0x000000c21020723c */ /* 0x000fe200000018f8 */
[----:B------:R-:W-:Y:S01]  /*a540*/  FSEL R244, R6, -INF , !P0 ;  /* 0xff80000006f47808 */ /* 0x000fe20004000000 */
[--C-:B------:R-:W-:Y:S01]  /*a550*/  IMAD.IADD R20, R233, 0x1, -R2.reuse ;  /* 0x00000001e9147824 */ /* 0x100fe200078e0a02 */
[----:B------:R-:W-:Y:S01]  /*a560*/  FSEL R208, R4, -INF , !P5 ;  /* 0xff80000004d07808 */ /* 0x000fe20006800000 */
[--C-:B------:R-:W-:Y:S01]  /*a570*/  IMAD.IADD R21, R232, 0x1, -R2.reuse ;  /* 0x00000001e8157824 */ /* 0x100fe200078e0a02 */
[----:B------:R-:W-:Y:S01]  /*a580*/  FSEL R211, R3, -INF , !P1 ;  /* 0xff80000003d37808 */ /* 0x000fe20004800000 */
[----:B------:R-:W-:Y:S01]  /*a590*/  IMAD.IADD R3, R231, 0x1, -R2 ;  /* 0x00000001e7037824 */ /* 0x000fe200078e0a02 */
[C---:B------:R-:W-:Y:S01]  /*a5a0*/  ISETP.GE.AND P0, PT, R2.reuse, R238, PT ;  /* 0x000000ee0200720c */ /* 0x040fe20003f06270 */
[----:B------:R-:W1:Y:S01]  /*a5b0*/  LDSM.16.M88.4 R4, [R223+0x8c00] ;  /* 0x008c0000df04783b */ /* 0x000e620000000200 */
[----:B------:R-:W-:Y:S01]  /*a5c0*/  ISETP.GE.AND P6, PT, R2, R237, PT ;  /* 0x000000ed0200720c */ /* 0x000fe20003fc6270 */
[----:B------:R-:W-:-:S04]  /*a5d0*/  DEPBAR.LE SB0, 0x0 ;  /* 0x000080000000791a */ /* 0x000fc80000000000 */
[----:B------:R-:W-:Y:S01]  /*a5e0*/  BAR.SYNC.DEFER_BLOCKING 0x0 ;  /* 0x0000000000007b1d */ /* 0x000fe20000010000 */
        /* <DEDUP_REMOVED lines=23> */
[-C--:B-1----:R-:W-:Y:S01]  /*a760*/  HMMA.16816.F32 R20, R12, R4.reuse, R40 ;  /* 0x000000040c14723c */ /* 0x082fe20000001828 */
        /* <DEDUP_REMOVED lines=53> */
[----:B------:R-:W-:Y:S02]  /*aac0*/  IMAD.MOV.U32 R3, RZ, RZ, R16 ;  /* 0x000000ffff037224 */ /* 0x000fe400078e0010 */
[----:B------:R-:W-:Y:S01]  /*aad0*/  IMAD.MOV.U32 R28, RZ, RZ, R5 ;  /* 0x000000ffff1c7224 */ /* 0x000fe200078e0005 */
[----:B------:R-:W-:Y:S01]  /*aae0*/  I2FP.F32.S32 R2, R2 ;  /* 0x0000000200027245 */ /* 0x000fe20000201400 */
[----:B------:R-:W-:Y:S01]  /*aaf0*/  HMMA.16816.F32 R16, R8, R6, R180 ;  /* 0x000000060810723c */ /* 0x000fe200000018b4 */
[----:B------:R-:W-:-:S02]  /*ab00*/  I2FP.F32.S32 R5, R3 ;  /* 0x0000000300057245 */ /* 0x000fc40000201400 */
[----:B------:R-:W-:Y:S02]  /*ab10*/  I2FP.F32.S32 R4, R4 ;  /* 0x0000000400047245 */ /* 0x000fe40000201400 */
[----:B------:R-:W-:Y:S01]  /*ab20*/  I2FP.F32.S32 R3, R28 ;  /* 0x0000001c00037245 */ /* 0x000fe20000201400 */
[----:B------:R-:W-:Y:S01]  /*ab30*/  FFMA.FTZ R5, R5, -UR19, R22 ;  /* 0x8000001305057c23 */ /* 0x000fe20008010016 */
[----:B------:R-:W-:Y:S01]  /*ab40*/  FFMA.FTZ R8, R2, -UR19, R20 ;  /* 0x8000001302087c23 */ /* 0x000fe20008010014 */
        /* <DEDUP_REMOVED lines=21> */
[----:B------:R-:W-:Y:S02]  /*aca0*/  IABS R4, R3 ;  /* 0x0000000300047213 */ /* 0x000fe40000000000 */
[----:B------:R-:W-:Y:S01]  /*acb0*/  IABS R3, R2 ;  /* 0x0000000200037213 */ /* 0x000fe20000000000 */
[----:B------:R-:W-:Y:S01]  /*acc0*/  IMAD.MOV.U32 R2, RZ, RZ, R8 ;  /* 0x000000ffff027224 */ /* 0x000fe200078e0008 */
[----:B------:R-:W-:-:S02]  /*acd0*/  I2FP.F32.S32 R5, R5 ;  /* 0x0000000500057245 */ /* 0x000fc40000201400 */
[----:B------:R-:W-:Y:S02]  /*ace0*/  I2FP.F32.S32 R4, R4 ;  /* 0x0000000400047245 */ /* 0x000fe40000201400 */
[----:B------:R-:W-:Y:S01]  /*acf0*/  I2FP.F32.S32 R2, R2 ;  /* 0x0000000200027245 */ /* 0x000fe20000201400 */
[----:B------:R-:W-:Y:S01]  /*ad00*/  FFMA.FTZ R5, R5, -UR19, R23 ;  /* 0x8000001305057c23 */ /* 0x000fe20008010017 */
[----:B------:R-:W-:Y:S01]  /*ad10*/  I2FP.F32.S32 R3, R3 ;  /* 0x0000000300037245 */ /* 0x000fe20000201400 */
[----:B------:R-:W-:Y:S02]  /*ad20*/  FFMA.FTZ R4, R4, -UR19, R25 ;  /* 0x8000001304047c23 */ /* 0x000fe40008010019 */
[----:B------:R-:W-:Y:S01]  /*ad30*/  FFMA.FTZ R6, R2, -UR19, R21 ;  /* 0x8000001302067c23 */ /* 0x000fe20008010015 */
[C---:B------:R-:W-:Y:S02]  /*ad40*/  VIADD R2, R0.reuse, 0x38 ;  /* 0x0000003800027836 */ /* 0x040fe40000000000 */
[----:B------:R-:W-:Y:S01]  /*ad50*/  FFMA.FTZ R3, R3, -UR19, R27 ;  /* 0x8000001303037c23 */ /* 0x000fe2000801001b */
[----:B------:R-:W-:Y:S01]  /*ad60*/  FSEL R250, R5, -INF , !P6 ;  /* 0xff80000005fa7808 */ /* 0x000fe20007000000 */
[----:B------:R-:W-:Y:S01]  /*ad70*/  VIADD R0, R0, 0x39 ;  /* 0x0000003900007836 */ /* 0x000fe20000000000 */
[----:B------:R-:W-:Y:S01]  /*ad80*/  FSEL R194, R6, -INF , !P0 ;  /* 0xff80000006c27808 */ /* 0x000fe20004000000 */
[--C-:B------:R-:W-:Y:S01]  /*ad90*/  IMAD.IADD R6, R232, 0x1, -R2.reuse ;  /* 0x00000001e8067824 */ /* 0x100fe200078e0a02 */
[----:B------:R-:W-:Y:S01]  /*ada0*/  FSEL R213, R4, -INF , !P5 ;  /* 0xff80000004d57808 */ /* 0x000fe20006800000 */
[--C-:B------:R-:W-:Y:S01]  /*adb0*/  IMAD.IADD R5, R233, 0x1, -R2.reuse ;  /* 0x00000001e9057824 */ /* 0x100fe200078e0a02 */
[----:B------:R-:W-:Y:S01]  /*adc0*/  FSEL R219, R3, -INF , !P1 ;  /* 0xff80000003db7808 */ /* 0x000fe20004800000 */
[----:B------:R-:W-:Y:S01]  /*add0*/  IMAD.IADD R4, R231, 0x1, -R2 ;  /* 0x00000001e7047824 */ /* 0x000fe200078e0a02 */
[----:B------:R-:W-:Y:S01]  /*ade0*/  ISETP.GE.AND P0, PT, R2, R238, PT ;  /* 0x000000ee0200720c */ /* 0x000fe20003f06270 */
[----:B------:R-:W-:Y:S01]  /*adf0*/  IMAD.IADD R3, R232, 0x1, -R0 ;  /* 0x00000001e8037824 */ /* 0x000fe200078e0a00 */
        /* <DEDUP_REMOVED lines=12> */
[----:B------:R-:W-:Y:S02]  /*aec0*/  IABS R8, R2 ;  /* 0x0000000200087213 */ /* 0x000fe40000000000 */
[----:B------:R-:W-:Y:S01]  /*aed0*/  IABS R2, R3 ;  /* 0x0000000300027213 */ /* 0x000fe20000000000 */
[----:B------:R-:W-:Y:S01]  /*aee0*/  IMAD.MOV.U32 R3, RZ, RZ, R7 ;  /* 0x000000ffff037224 */ /* 0x000fe200078e0007 */
[----:B------:R-:W-:Y:S01]  /*aef0*/  I2FP.F32.S32 R5, R5 ;  /* 0x0000000500057245 */ /* 0x000fe20000201400 */
[----:B------:R-:W-:Y:S01]  /*af00*/  IMAD.MOV.U32 R7, RZ, RZ, R4 ;  /* 0x000000ffff077224 */ /* 0x000fe200078e0004 */
[----:B------:R-:W-:Y:S01]  /*af10*/  I2FP.F32.S32 R4, R2 ;  /* 0x0000000200047245 */ /* 0x000fe20000201400 */
[----:B------:R-:W-:Y:S01]  /*af20*/  IMAD.MOV.U32 R6, RZ, RZ, R8 ;  /* 0x000000ffff067224 */ /* 0x000fe200078e0008 */
[----:B------:R-:W-:Y:S01]  /*af30*/  I2FP.F32.S32 R3, R3 ;  /* 0x0000000300037245 */ /* 0x000fe20000201400 */
[----:B------:R-:W-:Y:S01]  /*af40*/  FFMA.FTZ R5, R5, -UR19, R12 ;  /* 0x8000001305057c23 */ /* 0x000fe2000801000c */
[----:B------:R-:W-:-:S02]  /*af50*/  I2FP.F32.S32 R7, R7 ;  /* 0x0000000700077245 */ /* 0x000fc40000201400 */
[----:B------:R-:W-:Y:S01]  /*af60*/  I2FP.F32.S32 R6, R6 ;  /* 0x0000000600067245 */ /* 0x000fe20000201400 */
[----:B------:R-:W-:Y:S01]  /*af70*/  FFMA.FTZ R3, R3, -UR19, R14 ;  /* 0x8000001303037c23 */ /* 0x000fe2000801000e */
[----:B------:R-:W-:Y:S01]  /*af80*/  FSEL R193, R5, -INF , !P0 ;  /* 0xff80000005c17808 */ /* 0x000fe20004000000 */
[----:B------:R-:W-:Y:S01]  /*af90*/  FFMA.FTZ R2, R7, -UR19, R16 ;  /* 0x8000001307027c23 */ /* 0x000fe20008010010 */
[----:B------:R-:W-:Y:S01]  /*afa0*/  ISETP.GE.AND P0, PT, R0, R238, PT ;  /* 0x000000ee0000720c */ /* 0x000fe20003f06270 */
[----:B------:R-:W-:Y:S01]  /*afb0*/  FFMA.FTZ R6, R6, -UR19, R18 ;  /* 0x8000001306067c23 */ /* 0x000fe20008010012 */
[----:B------:R-:W-:Y:S01]  /*afc0*/  FSEL R247, R3, -INF , !P6 ;  /* 0xff80000003f77808 */ /* 0x000fe20007000000 */
[----:B------:R-:W-:Y:S01]  /*afd0*/  FFMA.FTZ R7, R4, -UR19, R13 ;  /* 0x8000001304077c23 */ /* 0x000fe2000801000d */
[----:B------:R-:W-:Y:S01]  /*afe0*/  FSEL R206, R2, -INF , !P5 ;  /* 0xff80000002ce7808 */ /* 0x000fe20006800000 */
[--C-:B------:R-:W-:Y:S01]  /*aff0*/  IMAD.IADD R3, R233, 0x1, -R0.reuse ;  /* 0x00000001e9037824 */ /* 0x100fe200078e0a00 */
[----:B------:R-:W-:Y:S01]  /*b000*/  ISETP.LT.OR P0, PT, R0, R230, P0 ;  /* 0x000000e60000720c */ /* 0x000fe20000701670 */
[--C-:B------:R-:W-:Y:S01]  /*b010*/  IMAD.IADD R2, R231, 0x1, -R0.reuse ;  /* 0x00000001e7027824 */ /* 0x100fe200078e0a00 */
[----:B------:R-:W-:Y:S01]  /*b020*/  FSEL R212, R6, -INF , !P1 ;  /* 0xff80000006d47808 */ /* 0x000fe20004800000 */
[----:B------:R-:W-:Y:S01]  /*b030*/  IMAD.IADD R5, R234, 0x1, -R0 ;  /* 0x00000001ea057824 */ /* 0x000fe200078e0a00 */
[----:B------:R-:W-:-:S02]  /*b040*/  IABS R4, R3 ;  /* 0x0000000300047213 */ /* 0x000fc40000000000 */
[----:B------:R-:W-:Y:S02]  /*b050*/  FSEL R192, R7, -INF , !P0 ;  /* 0xff80000007c07808 */ /* 0x000fe40004000000 */
[C---:B------:R-:W-:Y:S02]  /*b060*/  ISETP.GE.AND P6, PT, R0.reuse, R237, PT ;  /* 0x000000ed0000720c */ /* 0x040fe40003fc6270 */
[C---:B------:R-:W-:Y:S02]  /*b070*/  ISETP.GE.AND P5, PT, R0.reuse, R236, PT ;  /* 0x000000ec0000720c */ /* 0x040fe40003fa6270 */
[----:B------:R-:W-:Y:S02]  /*b080*/  ISETP.GE.AND P1, PT, R0, R235, PT ;  /* 0x000000eb0000720c */ /* 0x000fe40003f26270 */
[----:B------:R-:W-:Y:S02]  /*b090*/  IABS R3, R2 ;  /* 0x0000000200037213 */ /* 0x000fe40000000000 */
[----:B------:R-:W-:-:S02]  /*b0a0*/  PLOP3.LUT P0, PT, PT, PT, UP0, 0x40, 0x0 ;  /* 0x000000000000781c */ /* 0x000fc40003f0e808 */
[----:B------:R-:W-:Y:S02]  /*b0b0*/  IABS R2, R5 ;  /* 0x0000000500027213 */ /* 0x000fe40000000000 */
[C---:B------:R-:W-:Y:S02]  /*b0c0*/  ISETP.LT.OR P6, PT, R0.reuse, R229, P6 ;  /* 0x000000e50000720c */ /* 0x040fe400037c1670 */
[C---:B------:R-:W-:Y:S02]  /*b0d0*/  ISETP.LT.OR P5, PT, R0.reuse, R228, P5 ;  /* 0x000000e40000720c */ /* 0x040fe40002fa1670 */
[----:B------:R-:W-:Y:S02]  /*b0e0*/  ISETP.LT.OR P1, PT, R0, R227, P1 ;  /* 0x000000e30000720c */ /* 0x000fe40000f21670 */
[----:B------:R-:W-:Y:S02]  /*b0f0*/  I2FP.F32.S32 R4, R4 ;  /* 0x0000000400047245 */ /* 0x000fe40000201400 */
[----:B------:R-:W-:-:S02]  /*b100*/  I2FP.F32.S32 R3, R3 ;  /* 0x0000000300037245 */ /* 0x000fc40000201400 */
[----:B------:R-:W-:Y:S01]  /*b110*/  I2FP.F32.S32 R0, R2 ;  /* 0x0000000200007245 */ /* 0x000fe20000201400 */
[----:B------:R-:W-:Y:S02]  /*b120*/  FFMA.FTZ R4, R4, -UR19, R15 ;  /* 0x8000001304047c23 */ /* 0x000fe4000801000f */
[----:B------:R-:W-:Y:S02]  /*b130*/  FFMA.FTZ R2, R3, -UR19, R17 ;  /* 0x8000001303027c23 */ /* 0x000fe40008010011 */
[----:B------:R-:W-:Y:S01]  /*b140*/  FFMA.FTZ R0, R0, -UR19, R19 ;  /* 0x8000001300007c23 */ /* 0x000fe20008010013 */
        /* <DEDUP_REMOVED lines=71> */
.L_x_288:
[----:B------:R-:W-:Y:S05]  /*b5c0*/  BSYNC B0 ;  /* 0x0000000000007941 */ /* 0x000fea0003800000 */
.L_x_287:
[----:B------:R-:W0:Y:S02]  /*b5d0*/  LDGDEPBAR ;  /* 0x00000000000079af */ /* 0x000e240000000000 */
.L_x_286:
[----:B------:R-:W-:Y:S01]  /*b5e0*/  FMNMX.FTZ R0, R105, R64, !PT ;  /* 0x0000004069007209 */ /* 0x000fe20007810000 */
[----:B------:R-:W-:Y:S01]  /*b5f0*/  IMAD.MOV.U32 R251, RZ, RZ, R239 ;  /* 0x000000fffffb7224 */ /* 0x000fe200078e00ef */
[----:B-1----:R-:W-:Y:S01]  /*b600*/  MOV R10, R191 ;  /* 0x000000bf000a7202 */ /* 0x002fe20000000f00 */
[----:B------:R-:W-:Y:S01]  /*b610*/  LDSM.16.MT88.4 R28, [R222+0xa000] ;  /* 0x00a00000de1c783b */ /* 0x000fe20000004200 */
[----:B------:R-:W-:Y:S02]  /*b620*/  FMNMX.FTZ R0, R60, R0, !PT ;  /* 0x000000003c007209 */ /* 0x000fe40007810000 */
[----:B------:R-:W-:Y:S01]  /*b630*/  MOV R32, R189 ;  /* 0x000000bd00207202 */ /* 0x000fe20000000f00 */
[----:B------:R-:W-:Y:S01]  /*b640*/  LDSM.16.MT88.4 R24, [R220+0xa000] ;  /* 0x00a00000dc18783b */ /* 0x000fe20000004200 */
[----:B------:R-:W-:Y:S02]  /*b650*/  FMNMX.FTZ R0, R56, R0, !PT ;  /* 0x0000000038007209 */ /* 0x000fe40007810000 */
[----:B------:R-:W-:Y:S01]  /*b660*/  MOV R35, R188 ;  /* 0x000000bc00237202 */ /* 0x000fe20000000f00 */
[----:B------:R-:W-:Y:S01]  /*b670*/  LDSM.16.MT88.4 R36, [R220+0xb000] ;  /* 0x00b00000dc24783b */ /* 0x000fe20000004200 */
[----:B------:R-:W-:-:S02]  /*b680*/  FMNMX.FTZ R0, R52, R0, !PT ;  /* 0x0000000034007209 */ /* 0x000fc40007810000 */
[----:B------:R-:W-:Y:S01]  /*b690*/  MOV R40, R190 ;  /* 0x000000be00287202 */ /* 0x000fe20000000f00 */
[----:B------:R-:W-:Y:S01]  /*b6a0*/  LDSM.16.MT88.4 R48, [R222+0xb000] ;  /* 0x00b00000de30783b */ /* 0x000fe20000004200 */
[----:B------:R-:W-:Y:S02]  /*b6b0*/  FMNMX.FTZ R0, R199, R0, !PT ;  /* 0x00000000c7007209 */ /* 0x000fe40007810000 */
[----:B------:R-:W-:Y:S01]  /*b6c0*/  MOV R34, R101 ;  /* 0x0000006500227202 */ /* 0x000fe20000000f00 */
[----:B------:R-:W-:Y:S01]  /*b6d0*/  LDSM.16.MT88.4 R20, [R222+0x9000] ;  /* 0x00900000de14783b */ /* 0x000fe20000004200 */
[----:B------:R-:W-:-:S04]  /*b6e0*/  FMNMX.FTZ R0, R196, R0, !PT ;  /* 0x00000000c4007209 */ /* 0x000fc80007810000 */
        /* <DEDUP_REMOVED lines=27> */
[----:B--2---:R-:W1:Y:S01]  /*b8a0*/  SHFL.BFLY PT, R6, R0, 0x2, 0x1f ;  /* 0x0c401f0000067f89 */ /* 0x004e6200000e0000 */
        /* <DEDUP_REMOVED lines=17> */
[----:B-1----:R-:W-:Y:S02]  /*b9c0*/  FMNMX.FTZ R0, R0, R6, !PT ;  /* 0x0000000600007209 */ /* 0x002fe40007810000 */
[----:B------:R-:W1:Y:S01]  /*b9d0*/  SHFL.BFLY PT, R6, R2, 0x2, 0x1f ;  /* 0x0c401f0002067f89 */ /* 0x000e6200000e0000 */
[----:B------:R-:W-:Y:S02]  /*b9e0*/  FMNMX.FTZ R3, R46, R3, !PT ;  /* 0x000000032e037209 */ /* 0x000fe40007810000 */
[----:B------:R-:W-:Y:S01]  /*b9f0*/  FMNMX.FTZ R4, R47, R4, !PT ;  /* 0x000000042f047209 */ /* 0x000fe20007810000 */
[----:B------:R-:W2:Y:S01]  /*ba00*/  SHFL.BFLY PT, R7, R0, 0x1, 0x1f ;  /* 0x0c201f0000077f89 */ /* 0x000ea200000e0000 */
        /* <DEDUP_REMOVED lines=8> */
[----:B------:R-:W-:-:S03]  /*ba90*/  FMNMX.FTZ R5, R248, R3, !PT ;  /* 0x00000003f8057209 */ /* 0x000fc60007810000 */
[----:B------:R-:W3:Y:S01]  /*baa0*/  SHFL.BFLY PT, R8, R4, 0x2, 0x1f ;  /* 0x0c401f0004087f89 */ /* 0x000ee200000e0000 */
[----:B-1----:R-:W-:Y:S02]  /*bab0*/  FMNMX.FTZ R3, R2, R6, !PT ;  /* 0x0000000602037209 */ /* 0x002fe40007810000 */
[----:B------:R-:W-:Y:S02]  /*bac0*/  FMNMX.FTZ R2, R219, R5, !PT ;  /* 0x00000005db027209 */ /* 0x000fe40007810000 */
[----:B--2---:R-:W-:Y:S01]  /*bad0*/  FMNMX.FTZ R42, R0, R7, !PT ;  /* 0x00000007002a7209 */ /* 0x004fe20007810000 */
[----:B------:R-:W1:Y:S01]  /*bae0*/  SHFL.BFLY PT, R6, R3, 0x1, 0x1f ;  /* 0x0c201f0003067f89 */ /* 0x000e6200000e0000 */
[----:B------:R-:W-:Y:S02]  /*baf0*/  FMNMX.FTZ R2, R212, R2, !PT ;  /* 0x00000002d4027209 */ /* 0x000fe40007810000 */
[C---:B------:R-:W-:Y:S01]  /*bb00*/  FSETP.NEU.FTZ.AND P6, PT, R42.reuse, -INF , PT ;  /* 0xff8000002a00780b */ /* 0x040fe20003fdd000 */
[----:B------:R-:W-:Y:S01]  /*bb10*/  FMUL.FTZ R0, R42, UR22 ;  /* 0x000000162a007c20 */ /* 0x000fe20008410000 */
[----:B------:R-:W-:Y:S01]  /*bb20*/  FMNMX.FTZ R2, R209, R2, !PT ;  /* 0x00000002d1027209 */ /* 0x000fe20007810000 */
[----:B------:R-:W-:Y:S03]  /*bb30*/  STL [R1+0x4], R42 ;  /* 0x0000042a01007387 */ /* 0x000fe60000100800 */
[----:B------:R-:W-:Y:S01]  /*bb40*/  FSEL R0, R0, RZ, P6 ;  /* 0x000000ff00007208 */ /* 0x000fe20003000000 */
[----:B------:R-:W2:Y:S04]  /*bb50*/  SHFL.BFLY PT, R7, R2, 0x2, 0x1f ;  /* 0x0c401f0002077f89 */ /* 0x000ea800000e0000 */
[----:B------:R-:W-:Y:S01]  /*bb60*/  FFMA.FTZ R5, R64, UR22, -R0 ;  /* 0x0000001640057c23 */ /* 0x000fe20008010800 */
[----:B---3--:R-:W-:-:S03]  /*bb70*/  FMNMX.FTZ R4, R4, R8, !PT ;  /* 0x0000000804047209 */ /* 0x008fc60007810000 */
[----:B------:R3:W-:Y:S02]  /*bb80*/  MUFU.EX2 R14, R5 ;  /* 0x00000005000e7308 */ /* 0x0007e40000000800 */
[----:B------:R-:W4:Y:S01]  /*bb90*/  SHFL.BFLY PT, R8, R4, 0x1, 0x1f ;  /* 0x0c201f0004087f89 */ /* 0x000f2200000e0000 */
[----:B-1----:R-:W-:Y:S01]  /*bba0*/  FMNMX.FTZ R41, R3, R6, !PT ;  /* 0x0000000603297209 */ /* 0x002fe20007810000 */
[--C-:B------:R-:W-:Y:S01]  /*bbb0*/  FFMA.FTZ R3, R56, UR22, -R0.reuse ;  /* 0x0000001638037c23 */ /* 0x100fe20008010800 */
[----:B------:R-:W-:Y:S02]  /*bbc0*/  MOV R56, R252 ;  /* 0x000000fc00387202 */ /* 0x000fe40000000f00 */
[C---:B------:R-:W-:Y:S01]  /*bbd0*/  FSETP.NEU.FTZ.AND P5, PT, R41.reuse, -INF , PT ;  /* 0xff8000002900780b */ /* 0x040fe20003fbd000 */
[----:B------:R-:W-:Y:S01]  /*bbe0*/  FMUL.FTZ R12, R41, UR22 ;  /* 0x00000016290c7c20 */ /* 0x000fe20008410000 */
[----:B------:R1:W-:Y:S01]  /*bbf0*/  MUFU.EX2 R9, R3 ;  /* 0x0000000300097308 */ /* 0x0003e20000000800 */
[----:B------:R-:W-:Y:S01]  /*bc00*/  STL [R1], R41 ;  /* 0x0000002901007387 */ /* 0x000fe20000100800 */
[----:B--2---:R-:W-:Y:S01]  /*bc10*/  FMNMX.FTZ R2, R2, R7, !PT ;  /* 0x0000000702027209 */ /* 0x004fe20007810000 */
[----:B---3--:R-:W-:Y:S01]  /*bc20*/  FFMA.FTZ R5, R60, UR22, -R0 ;  /* 0x000000163c057c23 */ /* 0x008fe20008010800 */
[----:B------:R-:W-:-:S04]  /*bc30*/  FSEL R12, R12, RZ, P5 ;  /* 0x000000ff0c0c7208 */ /* 0x000fc80002800000 */
[----:B------:R2:W-:Y:S01]  /*bc40*/  MUFU.EX2 R16, R5 ;  /* 0x0000000500107308 */ /* 0x0005e20000000800 */
[----:B-1----:R-:W-:Y:S01]  /*bc50*/  FFMA.FTZ R3, R52, UR22, -R0 ;  /* 0x0000001634037c23 */ /* 0x002fe20008010800 */
[----:B----4-:R-:W-:Y:S01]  /*bc60*/  FMNMX.FTZ R252, R4, R8, !PT ;  /* 0x0000000804fc7209 */ /* 0x010fe20007810000 */
[----:B------:R-:W-:-:S05]  /*bc70*/  FFMA.FTZ R4, R61, UR22, -R12 ;  /* 0x000000163d047c23 */ /* 0x000fca000801080c */
[----:B------:R1:W-:Y:S01]  /*bc80*/  MUFU.EX2 R109, R3 ;  /* 0x00000003006d7308 */ /* 0x0003e20000000800 */
[----:B------:R-:W-:Y:S01]  /*bc90*/  FSETP.NEU.FTZ.AND P1, PT, R252, -INF , PT ;  /* 0xff800000fc00780b */ /* 0x000fe20003f3d000 */
[----:B--2---:R-:W2:Y:S06]  /*bca0*/  SHFL.BFLY PT, R5, R2, 0x1, 0x1f ;  /* 0x0c201f0002057f89 */ /* 0x004eac00000e0000 */
[----:B------:R3:W4:Y:S01]  /*bcb0*/  MUFU.EX2 R15, R4 ;  /* 0x00000004000f7308 */ /* 0x0007220000000800 */
[----:B-1----:R-:W-:-:S07]  /*bcc0*/  FFMA.FTZ R3, R65, UR22, -R12 ;  /* 0x0000001641037c23 */ /* 0x002fce000801080c */
[----:B------:R1:W-:Y:S01]  /*bcd0*/  MUFU.EX2 R33, R3 ;  /* 0x0000000300217308 */ /* 0x0003e20000000800 */
[----:B---3--:R-:W-:-:S07]  /*bce0*/  FFMA.FTZ R4, R57, UR22, -R12 ;  /* 0x0000001639047c23 */ /* 0x008fce000801080c */
[----:B------:R3:W-:Y:S01]  /*bcf0*/  MUFU.EX2 R13, R4 ;  /* 0x00000004000d7308 */ /* 0x0007e20000000800 */
[----:B--2---:R-:W-:Y:S02]  /*bd00*/  FMNMX.FTZ R239, R2, R5, !PT ;  /* 0x0000000502ef7209 */ /* 0x004fe40007810000 */
[----:B------:R-:W-:Y:S02]  /*bd10*/  FSEL R5, R252, RZ, P1 ;  /* 0x000000fffc057208 */ /* 0x000fe40000800000 */
[----:B------:R-:W-:-:S03]  /*bd20*/  FSETP.NEU.FTZ.AND P0, PT, R239, -INF , PT ;  /* 0xff800000ef00780b */ /* 0x000fc60003f1d000 */
[----:B------:R-:W-:Y:S01]  /*bd30*/  FADD.FTZ R6, R103, -R5 ;  /* 0x8000000567067221 */ /* 0x000fe20000010000 */
[----:B-1----:R-:W-:Y:S01]  /*bd40*/  FMUL.FTZ R3, R252, UR22 ;  /* 0x00000016fc037c20 */ /* 0x002fe20008410000 */
[----:B------:R-:W-:Y:S02]  /*bd50*/  FSEL R5, R239, RZ, P0 ;  /* 0x000000ffef057208 */ /* 0x000fe40000000000 */
[----:B------:R-:W-:Y:S01]  /*bd60*/  FMUL.FTZ R6, R6, UR22 ;  /* 0x0000001606067c20 */ /* 0x000fe20008410000 */
[----:B----4-:R-:W-:Y:S02]  /*bd70*/  MOV R103, R15 ;  /* 0x0000000f00677202 */ /* 0x010fe40000000f00 */
[----:B------:R-:W-:Y:S01]  /*bd80*/  FSEL R3, R3, RZ, P1 ;  /* 0x000000ff03037208 */ /* 0x000fe20000800000 */
[----:B------:R1:W2:Y:S04]  /*bd90*/  MUFU.EX2 R44, R6 ;  /* 0x00000006002c7308 */ /* 0x0002a80000000800 */
[--C-:B---3--:R-:W-:Y:S01]  /*bda0*/  FFMA.FTZ R4, R67, UR22, -R3.reuse ;  /* 0x0000001643047c23 */ /* 0x108fe20008010803 */
[----:B------:R-:W-:-:S03]  /*bdb0*/  FFMA.FTZ R2, R62, UR22, -R3 ;  /* 0x000000163e027c23 */ /* 0x000fc60008010803 */
        /* <DEDUP_REMOVED lines=11> */
[----:B------:R-:W-:Y:S01]  /*be70*/  FMUL.FTZ R8, R8, UR22 ;  /* 0x0000001608087c20 */ /* 0x000fe20008410000 */
        /* <DEDUP_REMOVED lines=12> */
[----:B------:R-:W-:Y:S01]  /*bf40*/  FMUL.FTZ R121, R121, R44 ;  /* 0x0000002c79797220 */ /* 0x000fe20000410000 */
[----:B------:R-:W-:Y:S01]  /*bf50*/  MOV R58, R106 ;  /* 0x0000006a003a7202 */ /* 0x000fe20000000f00 */
        /* <DEDUP_REMOVED lines=8> */
[----:B------:R-:W-:Y:S01]  /*bfe0*/  FMUL.FTZ R93, R93, R44 ;  /* 0x0000002c5d5d7220 */ /* 0x000fe20000410000 */
[----:B------:R1:W2:Y:S01]  /*bff0*/  MUFU.EX2 R11, R4 ;  /* 0x00000004000b7308 */ /* 0x0002a20000000800 */
[----:B------:R-:W-:Y:S01]  /*c000*/  PLOP3.LUT P0, PT, PT, PT, UP0, 0x40, 0x0 ;  /* 0x000000000000781c */ /* 0x000fe20003f0e808 */
[----:B-1----:R-:W-:Y:S01]  /*c010*/  FFMA.FTZ R4, R100, UR22, -R2 ;  /* 0x0000001664047c23 */ /* 0x002fe20008010802 */
[----:B--2---:R-:W-:-:S05]  /*c020*/  F2FP.F16.F32.PACK_AB R6, R11, R101 ;  /* 0x000000650b06723e */ /* 0x004fca00000000ff */
[----:B------:R1:W-:Y:S02]  /*c030*/  MUFU.EX2 R65, R4 ;  /* 0x0000000400417308 */ /* 0x0003e40000000800 */
[----:B-1----:R-:W-:-:S06]  /*c040*/  FFMA.FTZ R4, R63, UR22, -R2 ;  /* 0x000000163f047c23 */ /* 0x002fcc0008010802 */
[----:B------:R1:W-:Y:S02]  /*c050*/  MUFU.EX2 R57, R4 ;  /* 0x0000000400397308 */ /* 0x0003e40000000800 */
[--C-:B-1----:R-:W-:Y:S01]  /*c060*/  FFMA.FTZ R4, R59, UR22, -R2.reuse ;  /* 0x000000163b047c23 */ /* 0x102fe20008010802 */
[----:B------:R-:W-:Y:S02]  /*c070*/  MOV R59, R16 ;  /* 0x00000010003b7202 */ /* 0x000fe40000000f00 */
[----:B------:R-:W1:Y:S03]  /*c080*/  LDSM.16.MT88.4 R16, [R220+0x9000] ;  /* 0x00900000dc10783b */ /* 0x000e660000004200 */
[----:B------:R2:W-:Y:S02]  /*c090*/  MUFU.EX2 R43, R4 ;  /* 0x00000004002b7308 */ /* 0x0005e40000000800 */
[----:B--2---:R-:W-:-:S06]  /*c0a0*/  FFMA.FTZ R4, R54, UR22, -R2 ;  /* 0x0000001636047c23 */ /* 0x004fcc0008010802 */
[----:B------:R2:W3:Y:S02]  /*c0b0*/  MUFU.EX2 R100, R4 ;  /* 0x0000000400647308 */ /* 0x0004e40000000800 */
[----:B--2---:R-:W-:Y:S01]  /*c0c0*/  FADD.FTZ R4, R102, -R5 ;  /* 0x8000000566047221 */ /* 0x004fe20000010000 */
[----:B------:R-:W-:Y:S01]  /*c0d0*/  FFMA.FTZ R5, R55, UR22, -R12 ;  /* 0x0000001637057c23 */ /* 0x000fe2000801080c */
[----:B------:R-:W-:Y:S02]  /*c0e0*/  MOV R102, R14 ;  /* 0x0000000e00667202 */ /* 0x000fe40000000f00 */
[----:B------:R-:W-:Y:S02]  /*c0f0*/  FMUL.FTZ R4, R4, UR22 ;  /* 0x0000001604047c20 */ /* 0x000fe40008410000 */
[----:B------:R2:W-:Y:S01]  /*c100*/  MUFU.EX2 R108, R5 ;  /* 0x00000005006c7308 */ /* 0x0005e20000000800 */
[----:B---3--:R-:W-:-:S07]  /*c110*/  F2FP.F16.F32.PACK_AB R7, R100, R43 ;  /* 0x0000002b6407723e */ /* 0x008fce00000000ff */
[----:B------:R3:W4:Y:S01]  /*c120*/  MUFU.EX2 R15, R4 ;  /* 0x00000004000f7308 */ /* 0x0007220000000800 */
[----:B--2---:R-:W-:Y:S02]  /*c130*/  F2FP.F16.F32.PACK_AB R5, R57, R65 ;  /* 0x000000413905723e */ /* 0x004fe400000000ff */
[----:B---3--:R-:W-:Y:S01]  /*c140*/  FSEL R4, R42, RZ, P6 ;  /* 0x000000ff2a047208 */ /* 0x008fe20003000000 */
[-C--:B----4-:R-:W-:Y:S01]  /*c150*/  FMUL.FTZ R114, R114, R15.reuse ;  /* 0x0000000f72727220 */ /* 0x090fe20000410000 */
        /* <DEDUP_REMOVED lines=26> */
[----:B--2---:R-:W-:Y:S01]  /*c300*/  F2FP.F16.F32.PACK_AB R4, R67, R64 ;  /* 0x000000404304723e */ /* 0x004fe200000000ff */
[-C--:B---3--:R-:W-:Y:S01]  /*c310*/  FMUL.FTZ R116, R116, R14.reuse ;  /* 0x0000000e74747220 */ /* 0x088fe20000410000 */
[-C--:B------:R-:W-:Y:S01]  /*c320*/  FMUL.FTZ R117, R117, R14.reuse ;  /* 0x0000000e75757220 */ /* 0x080fe20000410000 */
[-C--:B------:R-:W-:Y:S01]  /*c330*/  FMUL.FTZ R148, R148, R14.reuse ;  /* 0x0000000e94947220 */ /* 0x080fe20000410000 */
[-C--:B------:R-:W-:Y:S01]  /*c340*/  FMUL.FTZ R149, R149, R14.reuse ;  /* 0x0000000e95957220 */ /* 0x080fe20000410000 */
[-C--:B------:R-:W-:Y:S01]  /*c350*/  FMUL.FTZ R124, R124, R14.reuse ;  /* 0x0000000e7c7c7220 */ /* 0x080fe20000410000 */
[-C--:B------:R-:W-:Y:S01]  /*c360*/  FMUL.FTZ R125, R125, R14.reuse ;  /* 0x0000000e7d7d7220 */ /* 0x080fe20000410000 */
[C---:B-1----:R-:W-:Y:S01]  /*c370*/  HMMA.16816.F32 R188, R4.reuse, R16, R112 ;  /* 0x0000001004bc723c */ /* 0x042fe20000001870 */
[-C--:B------:R-:W-:Y:S01]  /*c380*/  FMUL.FTZ R152, R152, R14.reuse ;  /* 0x0000000e98987220 */ /* 0x080fe20000410000 */
[-C--:B------:R-:W-:Y:S01]  /*c390*/  FMUL.FTZ R153, R153, R14.reuse ;  /* 0x0000000e99997220 */ /* 0x080fe20000410000 */
[-C--:B------:R-:W-:Y:S01]  /*c3a0*/  FMUL.FTZ R168, R168, R14.reuse ;  /* 0x0000000ea8a87220 */ /* 0x080fe20000410000 */
[-C--:B------:R-:W-:Y:S01]  /*c3b0*/  FMUL.FTZ R169, R169, R14.reuse ;  /* 0x0000000ea9a97220 */ /* 0x080fe20000410000 */
[-C--:B------:R-:W-:Y:S01]  /*c3c0*/  FMUL.FTZ R132, R132, R14.reuse ;  /* 0x0000000e84847220 */ /* 0x080fe20000410000 */
[C---:B------:R-:W-:Y:S01]  /*c3d0*/  HMMA.16816.F32 R180, R4.reuse, R24, R144 ;  /* 0x0000001804b4723c */ /* 0x040fe20000001890 */
[----:B------:R-:W-:Y:S01]  /*c3e0*/  IMAD.MOV.U32 R115, RZ, RZ, R13 ;  /* 0x000000ffff737224 */ /* 0x000fe200078e000d */
[----:B------:R-:W-:Y:S01]  /*c3f0*/  MOV R114, R9 ;  /* 0x0000000900727202 */ /* 0x000fe20000000f00 */
[----:B------:R1:W2:Y:S01]  /*c400*/  MUFU.EX2 R13, R8 ;  /* 0x00000008000d7308 */ /* 0x0002a20000000800 */
[----:B------:R-:W-:Y:S01]  /*c410*/  MOV R9, R107 ;  /* 0x0000006b00097202 */ /* 0x000fe20000000f00 */
        /* <DEDUP_REMOVED lines=8> */
[----:B------:R-:W-:Y:S01]  /*c4a0*/  MOV R162, R109 ;  /* 0x0000006d00a27202 */ /* 0x000fe20000000f00 */
[----:B------:R-:W-:Y:S01]  /*c4b0*/  FMUL.FTZ R69, R69, R14 ;  /* 0x0000000e45457220 */ /* 0x000fe20000410000 */
[----:B------:R-:W-:Y:S01]  /*c4c0*/  MOV R163, R108 ;  /* 0x0000006c00a37202 */ /* 0x000fe20000000f00 */
[----:B------:R-:W-:Y:S01]  /*c4d0*/  FMUL.FTZ R80, R80, R14 ;  /* 0x0000000e50507220 */ /* 0x000fe20000410000 */
[----:B------:R-:W-:Y:S01]  /*c4e0*/  MOV R161, R100 ;  /* 0x0000006400a17202 */ /* 0x000fe20000000f00 */
[C---:B------:R-:W-:Y:S01]  /*c4f0*/  HMMA.16816.F32 R108, R4.reuse, R30, R172 ;  /* 0x0000001e046c723c */ /* 0x040fe200000018ac */
[----:B------:R-:W-:Y:S01]  /*c500*/  MOV R160, R58 ;  /* 0x0000003a00a07202 */ /* 0x000fe20000000f00 */
[--C-:B-1----:R-:W-:Y:S01]  /*c510*/  FFMA.FTZ R8, R199, UR22, -R0.reuse ;  /* 0x00000016c7087c23 */ /* 0x102fe20008010800 */
[-C--:B--2---:R-:W-:Y:S01]  /*c520*/  FMUL.FTZ R118, R118, R13.reuse ;  /* 0x0000000d76767220 */ /* 0x084fe20000410000 */
[-C--:B------:R-:W-:Y:S01]  /*c530*/  FMUL.FTZ R119, R119, R13.reuse ;  /* 0x0000000d77777220 */ /* 0x080fe20000410000 */
[-C--:B------:R-:W-:Y:S01]  /*c540*/  FMUL.FTZ R150, R150, R13.reuse ;  /* 0x0000000d96967220 */ /* 0x080fe20000410000 */
[C---:B------:R-:W-:Y:S01]  /*c550*/  HMMA.16816.F32 R156, R4.reuse, R38, R76 ;  /* 0x00000026049c723c */ /* 0x040fe2000000184c */
[----:B------:R-:W-:Y:S01]  /*c560*/  IMAD.MOV.U32 R174, RZ, RZ, R115 ;  /* 0x000000ffffae7224 */ /* 0x000fe200078e0073 */
[----:B------:R-:W-:Y:S01]  /*c570*/  MOV R173, R114 ;  /* 0x0000007200ad7202 */ /* 0x000fe20000000f00 */
[----:B------:R-:W-:Y:S01]  /*c580*/  IMAD.MOV.U32 R175, RZ, RZ, R101 ;  /* 0x000000ffffaf7224 */ /* 0x000fe200078e0065 */
[----:B------:R1:W-:Y:S01]  /*c590*/  MUFU.EX2 R76, R8 ;  /* 0x00000008004c7308 */ /* 0x0003e20000000800 */
[-C--:B------:R-:W-:Y:S01]  /*c5a0*/  FMUL.FTZ R151, R151, R13.reuse ;  /* 0x0000000d97977220 */ /* 0x080fe20000410000 */
[C---:B------:R-:W-:Y:S01]  /*c5b0*/  HMMA.16816.F32 R144, R4.reuse, R48, R88 ;  /* 0x000000300490723c */ /* 0x040fe20000001858 */
[----:B------:R-:W-:Y:S01]  /*c5c0*/  MOV R77, R102 ;  /* 0x00000066004d7202 */ /* 0x000fe20000000f00 */
[----:B------:R-:W-:Y:S01]  /*c5d0*/  FMUL.FTZ R126, R126, R13 ;  /* 0x0000000d7e7e7220 */ /* 0x000fe20000410000 */
[----:B------:R-:W-:Y:S01]  /*c5e0*/  MOV R79, R103 ;  /* 0x00000067004f7202 */ /* 0x000fe20000000f00 */
[-C--:B------:R-:W-:Y:S01]  /*c5f0*/  FMUL.FTZ R127, R127, R13.reuse ;  /* 0x0000000d7f7f7220 */ /* 0x080fe20000410000 */
[----:B------:R-:W-:Y:S01]  /*c600*/  FMUL.FTZ R154, R154, R13 ;  /* 0x0000000d9a9a7220 */ /* 0x000fe20000410000 */
[C---:B------:R-:W-:Y:S01]  /*c610*/  HMMA.16816.F32 R52, R4.reuse, R18, R120 ;  /* 0x000000120434723c */ /* 0x040fe20000001878 */
[----:B------:R-:W-:Y:S01]  /*c620*/  MOV R91, R59 ;  /* 0x0000003b005b7202 */ /* 0x000fe20000000f00 */
[-C--:B------:R-:W-:Y:S01]  /*c630*/  FMUL.FTZ R155, R155, R13.reuse ;  /* 0x0000000d9b9b7220 */ /* 0x080fe20000410000 */
[-C--:B------:R-:W-:Y:S01]  /*c640*/  FMUL.FTZ R170, R170, R13.reuse ;  /* 0x0000000daaaa7220 */ /* 0x080fe20000410000 */
[-C--:B------:R-:W-:Y:S01]  /*c650*/  FMUL.FTZ R171, R171, R13.reuse ;  /* 0x0000000dabab7220 */ /* 0x080fe20000410000 */
[----:B------:R-:W-:Y:S01]  /*c660*/  IMAD.MOV.U32 R78, RZ, RZ, R67 ;  /* 0x000000ffff4e7224 */ /* 0x000fe200078e0043 */
[C---:B------:R-:W-:Y:S01]  /*c670*/  HMMA.16816.F32 R120, R4.reuse, R36, R72 ;  /* 0x000000240478723c */ /* 0x040fe20000001848 */
[-C--:B------:R-:W-:Y:S01]  /*c680*/  FMUL.FTZ R134, R134, R13.reuse ;  /* 0x0000000d86867220 */ /* 0x080fe20000410000 */
[-C--:B------:R-:W-:Y:S01]  /*c690*/  FMUL.FTZ R135, R135, R13.reuse ;  /* 0x0000000d87877220 */ /* 0x080fe20000410000 */
[--C-:B-1----:R-:W-:Y:S01]  /*c6a0*/  FFMA.FTZ R8, R66, UR22, -R0.reuse ;  /* 0x0000001642087c23 */ /* 0x102fe20008010800 */
[-C--:B------:R-:W-:Y:S01]  /*c6b0*/  FMUL.FTZ R138, R138, R13.reuse ;  /* 0x0000000d8a8a7220 */ /* 0x080fe20000410000 */
[----:B------:R-:W-:Y:S01]  /*c6c0*/  FMUL.FTZ R139, R139, R13 ;  /* 0x0000000d8b8b7220 */ /* 0x000fe20000410000 */
[C---:B------:R-:W-:Y:S01]  /*c6d0*/  HMMA.16816.F32 R60, R4.reuse, R20, R128 ;  /* 0x00000014043c723c */ /* 0x040fe20000001880 */
[----:B------:R-:W-:Y:S01]  /*c6e0*/  MOV R75, R251 ;  /* 0x000000fb004b7202 */ /* 0x000fe20000000f00 */
[----:B------:R-:W-:Y:S01]  /*c6f0*/  FMUL.FTZ R166, R166, R13 ;  /* 0x0000000da6a67220 */ /* 0x000fe20000410000 */
[----:B------:R-:W-:Y:S01]  /*c700*/  MOV R251, R9 ;  /* 0x0000000900fb7202 */ /* 0x000fe20000000f00 */
[----:B------:R-:W-:Y:S01]  /*c710*/  FFMA.FTZ R9, R196, UR22, -R0 ;  /* 0x00000016c4097c23 */ /* 0x000fe20008010800 */
[----:B------:R-:W-:Y:S01]  /*c720*/  MOV R72, R65 ;  /* 0x0000004100487202 */ /* 0x000fe20000000f00 */
[C---:B------:R-:W-:Y:S01]  /*c730*/  HMMA.16816.F32 R184, R4.reuse, R22, R140 ;  /* 0x0000001604b8723c */ /* 0x040fe2000000188c */
[----:B------:R-:W-:Y:S01]  /*c740*/  MOV R74, R64 ;  /* 0x00000040004a7202 */ /* 0x000fe20000000f00 */
[----:B------:R1:W-:Y:S01]  /*c750*/  MUFU.EX2 R88, R9 ;  /* 0x0000000900587308 */ /* 0x0003e20000000800 */
[----:B------:R-:W-:Y:S01]  /*c760*/  FMUL.FTZ R167, R167, R13 ;  /* 0x0000000da7a77220 */ /* 0x000fe20000410000 */
[----:B------:R-:W-:Y:S01]  /*c770*/  MOV R172, R57 ;  /* 0x0000003900ac7202 */ /* 0x000fe20000000f00 */
[-C--:B------:R-:W-:Y:S01]  /*c780*/  FMUL.FTZ R70, R70, R13.reuse ;  /* 0x0000000d46467220 */ /* 0x080fe20000410000 */
[----:B------:R-:W-:Y:S01]  /*c790*/  HMMA.16816.F32 R100, R4, R50, R92 ;  /* 0x000000320464723c */ /* 0x000fe2000000185c */
[----:B------:R-:W-:Y:S01]  /*c7a0*/  MOV R73, R56 ;  /* 0x0000003800497202 */ /* 0x000fe20000000f00 */
[----:B------:R-:W-:Y:S01]  /*c7b0*/  FMUL.FTZ R71, R71, R13 ;  /* 0x0000000d47477220 */ /* 0x000fe20000410000 */
[----:B------:R-:W-:Y:S01]  /*c7c0*/  MOV R90, R42 ;  /* 0x0000002a005a7202 */ /* 0x000fe20000000f00 */
[-C--:B------:R-:W-:Y:S01]  /*c7d0*/  FMUL.FTZ R81, R81, R14.reuse ;  /* 0x0000000e51517220 */ /* 0x080fe20000410000 */
[----:B------:R-:W-:Y:S01]  /*c7e0*/  MOV R199, R41 ;  /* 0x0000002900c77202 */ /* 0x000fe20000000f00 */
[----:B------:R-:W-:Y:S01]  /*c7f0*/  FMUL.FTZ R82, R82, R13 ;  /* 0x0000000d52527220 */ /* 0x000fe20000410000 */
[----:B------:R-:W-:Y:S01]  /*c800*/  F2FP.F16.F32.PACK_AB R4, R91, R77 ;  /* 0x0000004d5b04723e */ /* 0x000fe200000000ff */
[----:B------:R-:W-:Y:S01]  /*c810*/  FMUL.FTZ R83, R83, R13 ;  /* 0x0000000d53537220 */ /* 0x000fe20000410000 */
[----:B------:R-:W-:Y:S01]  /*c820*/  F2FP.F16.F32.PACK_AB R5, R79, R33 ;  /* 0x000000214f05723e */ /* 0x000fe200000000ff */
[-C--:B------:R-:W-:Y:S01]  /*c830*/  FMUL.FTZ R84, R84, R14.reuse ;  /* 0x0000000e54547220 */ /* 0x080fe20000410000 */
[----:B------:R-:W-:Y:S01]  /*c840*/  F2FP.F16.F32.PACK_AB R6, R162, R173 ;  /* 0x000000ada206723e */ /* 0x000fe200000000ff */
[----:B------:R-:W-:Y:S01]  /*c850*/  FMUL.FTZ R85, R85, R14 ;  /* 0x0000000e55557220 */ /* 0x000fe20000410000 */
[----:B------:R-:W-:Y:S01]  /*c860*/  F2FP.F16.F32.PACK_AB R7, R163, R174 ;  /* 0x000000aea307723e */ /* 0x000fe200000000ff */
[----:B-1----:R-:W-:Y:S01]  /*c870*/  FFMA.FTZ R9, R204, UR22, -R3 ;  /* 0x00000016cc097c23 */ /* 0x002fe20008010803 */
[----:B------:R-:W-:Y:S01]  /*c880*/  MOV R196, R33 ;  /* 0x0000002100c47202 */ /* 0x000fe20000000f00 */
[-C--:B------:R-:W-:Y:S01]  /*c890*/  FMUL.FTZ R86, R86, R13.reuse ;  /* 0x0000000d56567220 */ /* 0x080fe20000410000 */
[-C--:B------:R-:W-:Y:S01]  /*c8a0*/  FMUL.FTZ R87, R87, R13.reuse ;  /* 0x0000000d57577220 */ /* 0x080fe20000410000 */
[----:B------:R1:W2:Y:S01]  /*c8b0*/  MUFU.EX2 R89, R9 ;  /* 0x0000000900597308 */ /* 0x0002a20000000800 */
[-C--:B------:R-:W-:Y:S01]  /*c8c0*/  FMUL.FTZ R96, R96, R14.reuse ;  /* 0x0000000e60607220 */ /* 0x080fe20000410000 */
[----:B------:R-:W-:Y:S01]  /*c8d0*/  HMMA.16816.F32 R140, R4, R16, R116 ;  /* 0x00000010048c723c */ /* 0x000fe20000001874 */
[----:B------:R-:W-:Y:S01]  /*c8e0*/  FMUL.FTZ R97, R97, R14 ;  /* 0x0000000e61617220 */ /* 0x000fe20000410000 */
[-C--:B------:R-:W-:Y:S01]  /*c8f0*/  FMUL.FTZ R98, R98, R13.reuse ;  /* 0x0000000d62627220 */ /* 0x080fe20000410000 */
[----:B------:R-:W-:Y:S01]  /*c900*/  FMUL.FTZ R99, R99, R13 ;  /* 0x0000000d63637220 */ /* 0x000fe20000410000 */
[----:B------:R-:W-:-:S02]  /*c910*/  MOV R204, R199 ;  /* 0x000000c700cc7202 */ /* 0x000fc40000000f00 */
[----:B------:R3:W4:Y:S01]  /*c920*/  MUFU.EX2 R117, R8 ;  /* 0x0000000800757308 */ /* 0x0007220000000800 */
[----:B------:R-:W-:Y:S01]  /*c930*/  HMMA.16816.F32 R64, R4, R24, R148 ;  /* 0x000000180440723c */ /* 0x000fe20000001894 */
[----:B------:R-:W-:Y:S01]  /*c940*/  MOV R119, R40 ;  /* 0x0000002800777202 */ /* 0x000fe20000000f00 */
[----:B------:R-:W-:Y:S01]  /*c950*/  IMAD.MOV.U32 R116, RZ, RZ, R34 ;  /* 0x000000ffff747224 */ /* 0x000fe200078e0022 */
[----:B------:R-:W-:-:S03]  /*c960*/  MOV R118, R35 ;  /* 0x0000002300767202 */ /* 0x000fc60000000f00 */
[C---:B------:R-:W-:Y:S01]  /*c970*/  HMMA.16816.F32 R112, R4.reuse, R18, R124 ;  /* 0x000000120470723c */ /* 0x040fe2000000187c */
[----:B------:R-:W-:Y:S01]  /*c980*/  LDSM.16.MT88.4 R16, [R222+0x9400] ;  /* 0x00940000de10783b */ /* 0x000fe20000004200 */
[--C-:B-1----:R-:W-:Y:S01]  /*c990*/  FFMA.FTZ R9, R197, UR22, -R3.reuse ;  /* 0x00000016c5097c23 */ /* 0x102fe20008010803 */
[----:B------:R-:W-:Y:S02]  /*c9a0*/  MOV R151, R196 ;  /* 0x000000c400977202 */ /* 0x000fe40000000f00 */
[----:B------:R-:W-:Y:S01]  /*c9b0*/  MOV R149, R116 ;  /* 0x0000007400957202 */ /* 0x000fe20000000f00 */
[C---:B------:R-:W-:Y:S01]  /*c9c0*/  HMMA.16816.F32 R56, R4.reuse, R26, R152 ;  /* 0x0000001a0438723c */ /* 0x040fe20000001898 */
[----:B------:R-:W1:Y:S01]  /*c9d0*/  LDSM.16.MT88.4 R24, [R220+0xa400] ;  /* 0x00a40000dc18783b */ /* 0x000e620000004200 */
[----:B------:R-:W-:Y:S01]  /*c9e0*/  MOV R127, R32 ;  /* 0x00000020007f7202 */ /* 0x000fe20000000f00 */
[----:B------:R-:W-:Y:S02]  /*c9f0*/  IMAD.MOV.U32 R126, RZ, RZ, R72 ;  /* 0x000000ffff7e7224 */ /* 0x000fe400078e0048 */
[----:B---3--:R-:W-:Y:S01]  /*ca00*/  FFMA.FTZ R8, R198, UR22, -R3 ;  /* 0x00000016c6087c23 */ /* 0x008fe20008010803 */
[----:B------:R-:W3:Y:S01]  /*ca10*/  LDSM.16.MT88.4 R32, [R220+0x9400] ;  /* 0x00940000dc20783b */ /* 0x000ee20000004200 */
[C---:B------:R-:W-:Y:S01]  /*ca20*/  HMMA.16816.F32 R128, R4.reuse, R30, R168 ;  /* 0x0000001e0480723c */ /* 0x040fe200000018a8 */
[----:B--2---:R-:W-:Y:S01]  /*ca30*/  MOV R155, R89 ;  /* 0x00000059009b7202 */ /* 0x004fe20000000f00 */
[----:B------:R2:W5:Y:S01]  /*ca40*/  MUFU.EX2 R150, R8 ;  /* 0x0000000800967308 */ /* 0x0005620000000800 */
[----:B------:R-:W-:Y:S01]  /*ca50*/  MOV R154, R88 ;  /* 0x00000058009a7202 */ /* 0x000fe20000000f00 */
[----:B------:R-:W-:Y:S01]  /*ca60*/  IMAD.MOV.U32 R198, RZ, RZ, R119 ;  /* 0x000000ffffc67224 */ /* 0x000fe200078e0077 */
[----:B----4-:R-:W-:Y:S01]  /*ca70*/  MOV R197, R117 ;  /* 0x0000007500c57202 */ /* 0x010fe20000000f00 */
[----:B------:R-:W-:Y:S01]  /*ca80*/  HMMA.16816.F32 R92, R4, R20, R132 ;  /* 0x00000014045c723c */ /* 0x000fe20000001884 */
[----:B------:R-:W-:-:S02]  /*ca90*/  MOV R169, R76 ;  /* 0x0000004c00a97202 */ /* 0x000fc40000000f00 */
[----:B------:R-:W-:Y:S01]  /*caa0*/  MOV R76, R160 ;  /* 0x000000a0004c7202 */ /* 0x000fe20000000f00 */
[----:B------:R-:W-:Y:S01]  /*cab0*/  IMAD.MOV.U32 R160, RZ, RZ, R161 ;  /* 0x000000ffffa07224 */ /* 0x000fe200078e00a1 */
[----:B------:R-:W-:Y:S01]  /*cac0*/  MOV R161, R43 ;  /* 0x0000002b00a17202 */ /* 0x000fe20000000f00 */
[C---:B------:R-:W-:Y:S01]  /*cad0*/  HMMA.16816.F32 R136, R4.reuse, R22, R136 ;  /* 0x000000160488723c */ /* 0x040fe20000001888 */
[----:B------:R-:W-:Y:S01]  /*cae0*/  LDSM.16.MT88.4 R20, [R220+0xb400] ;  /* 0x00b40000dc14783b */ /* 0x000fe20000004200 */
[----:B------:R4:W-:Y:S01]  /*caf0*/  MUFU.EX2 R89, R9 ;  /* 0x0000000900597308 */ /* 0x0009e20000000800 */
[----:B------:R-:W-:Y:S02]  /*cb00*/  MOV R119, R78 ;  /* 0x0000004e00777202 */ /* 0x000fe40000000f00 */
[----:B------:R-:W-:Y:S01]  /*cb10*/  LDSM.16.MT88.4 R40, [R222+0xb400] ;  /* 0x00b40000de28783b */ /* 0x000fe20000004200 */
[C---:B------:R-:W-:Y:S01]  /*cb20*/  HMMA.16816.F32 R164, R4.reuse, R28, R164 ;  /* 0x0000001c04a4723c */ /* 0x040fe200000018a4 */
[----:B--2---:R-:W-:Y:S01]  /*cb30*/  FFMA.FTZ R8, R45, UR22, -R3 ;  /* 0x000000162d087c23 */ /* 0x004fe20008010803 */
[----:B------:R-:W-:Y:S01]  /*cb40*/  MOV R125, R79 ;  /* 0x0000004f007d7202 */ /* 0x000fe20000000f00 */
[----:B------:R-:W2:Y:S01]  /*cb50*/  LDSM.16.MT88.4 R28, [R222+0xa400] ;  /* 0x00a40000de1c783b */ /* 0x000ea20000004200 */
[----:B------:R-:W-:Y:S01]  /*cb60*/  MOV R199, R76 ;  /* 0x0000004c00c77202 */ /* 0x000fe20000000f00 */
[----:B------:R5:W1:Y:S01]  /*cb70*/  MUFU.EX2 R124, R8 ;  /* 0x00000008007c7308 */ /* 0x000a620000000800 */
[----:B------:R-:W-:Y:S01]  /*cb80*/  HMMA.16816.F32 R132, R4, R36, R68 ;  /* 0x000000240484723c */ /* 0x000fe20000001844 */
[----:B------:R-:W-:-:S02]  /*cb90*/  MOV R196, R77 ;  /* 0x0000004d00c47202 */ /* 0x000fc40000000f00 */
[----:B------:R-:W-:Y:S02]  /*cba0*/  MOV R116, R74 ;  /* 0x0000004a00747202 */ /* 0x000fe40000000f00 */
[----:B------:R-:W-:Y:S01]  /*cbb0*/  MOV R117, R75 ;  /* 0x0000004b00757202 */ /* 0x000fe20000000f00 */
[C---:B------:R-:W-:Y:S01]  /*cbc0*/  HMMA.16816.F32 R80, R4.reuse, R38, R80 ;  /* 0x000000260450723c */ /* 0x040fe20000001850 */
[--C-:B----4-:R-:W-:Y:S01]  /*cbd0*/  FFMA.FTZ R9, R217, UR22, -R2.reuse ;  /* 0x00000016d9097c23 */ /* 0x110fe20008010802 */
[----:B------:R-:W-:Y:S01]  /*cbe0*/  MOV R153, R126 ;  /* 0x0000007e00997202 */ /* 0x000fe20000000f00 */
[----:B------:R-:W-:Y:S01]  /*cbf0*/  LDSM.16.MT88.4 R36, [R220+0x9800] ;  /* 0x00980000dc24783b */ /* 0x000fe20000004200 */
[----:B------:R-:W-:Y:S01]  /*cc00*/  MOV R170, R116 ;  /* 0x0000007400aa7202 */ /* 0x000fe20000000f00 */
[----:B------:R-:W-:Y:S01]  /*cc10*/  MUFU.EX2 R152, R9 ;  /* 0x0000000900987308 */ /* 0x000fe20000000800 */
[----:B------:R-:W-:Y:S01]  /*cc20*/  HMMA.16816.F32 R84, R4, R48, R84 ;  /* 0x000000300454723c */ /* 0x000fe20000001854 */
[----:B------:R-:W-:Y:S01]  /*cc30*/  MOV R168, R117 ;  /* 0x0000007500a87202 */ /* 0x000fe20000000f00 */
[----:B-----5:R-:W-:-:S04]  /*cc40*/  FFMA.FTZ R8, R216, UR22, -R2 ;  /* 0x00000016d8087c23 */ /* 0x020fc80008010802 */
[----:B------:R-:W-:Y:S01]  /*cc50*/  HMMA.16816.F32 R96, R4, R50, R96 ;  /* 0x000000320460723c */ /* 0x000fe20000001860 */
[----:B------:R4:W5:Y:S06]  /*cc60*/  MUFU.EX2 R148, R8 ;  /* 0x0000000800947308 */ /* 0x00096c0000000800 */
[----:B------:R-:W-:Y:S02]  /*cc70*/  F2FP.F16.F32.PACK_AB R4, R150, R155 ;  /* 0x0000009b9604723e */ /* 0x000fe400000000ff */
[----:B-1----:R-:W-:Y:S01]  /*cc80*/  F2FP.F16.F32.PACK_AB R6, R124, R89 ;  /* 0x000000597c06723e */ /* 0x002fe200000000ff */
[----:B----4-:R-:W-:Y:S01]  /*cc90*/  FFMA.FTZ R8, R203, UR22, -R2 ;  /* 0x00000016cb087c23 */ /* 0x010fe20008010802 */
[----:B-----5:R-:W-:-:S03]  /*cca0*/  F2FP.F16.F32.PACK_AB R5, R148, R152 ;  /* 0x000000989405723e */ /* 0x020fc600000000ff */
[----:B------:R1:W-:Y:S02]  /*ccb0*/  MUFU.EX2 R88, R8 ;  /* 0x0000000800587308 */ /* 0x0003e40000000800 */
[----:B-1----:R-:W-:-:S06]  /*ccc0*/  FFMA.FTZ R8, R46, UR22, -R2 ;  /* 0x000000162e087c23 */ /* 0x002fcc0008010802 */
[----:B------:R1:W4:Y:S02]  /*ccd0*/  MUFU.EX2 R45, R8 ;  /* 0x00000008002d7308 */ /* 0x0003240000000800 */
[----:B-1----:R-:W-:Y:S01]  /*cce0*/  FFMA.FTZ R8, R200, UR22, -R0 ;  /* 0x00000016c8087c23 */ /* 0x002fe20008010800 */
[----:B----4-:R-:W-:-:S05]  /*ccf0*/  F2FP.F16.F32.PACK_AB R7, R45, R88 ;  /* 0x000000582d07723e */ /* 0x010fca00000000ff */
[----:B------:R1:W-:Y:S02]  /*cd00*/  MUFU.EX2 R46, R8 ;  /* 0x00000008002e7308 */ /* 0x0003e40000000800 */
[C---:B------:R-:W-:Y:S06]  /*cd10*/  HMMA.16816.F32 R76, R4.reuse, R24, R180 ;  /* 0x00000018044c723c */ /* 0x040fec00000018b4 */
[----:B---3--:R-:W-:Y:S01]  /*cd20*/  HMMA.16816.F32 R48, R4, R32, R188 ;  /* 0x000000200430723c */ /* 0x008fe200000018bc */
[----:B------:R-:W-:Y:S02]  /*cd30*/  MOV R181, R89 ;  /* 0x0000005900b57202 */ /* 0x000fe40000000f00 */
[----:B------:R-:W-:-:S02]  /*cd40*/  MOV R182, R88 ;  /* 0x0000005800b67202 */ /* 0x000fc40000000f00 */
[----:B------:R-:W-:Y:S01]  /*cd50*/  MOV R180, R45 ;  /* 0x0000002d00b47202 */ /* 0x000fe20000000f00 */
[----:B------:R-:W-:Y:S02]  /*cd60*/  IMAD.MOV.U32 R45, RZ, RZ, R125 ;  /* 0x000000ffff2d7224 */ /* 0x000fe400078e007d */
[----:B-1----:R-:W-:Y:S01]  /*cd70*/  FFMA.FTZ R8, R127, UR22, -R12 ;  /* 0x000000167f087c23 */ /* 0x002fe2000801080c */
[----:B------:R-:W-:Y:S01]  /*cd80*/  MOV R127, R73 ;  /* 0x00000049007f7202 */ /* 0x000fe20000000f00 */
[C---:B------:R-:W-:Y:S01]  /*cd90*/  HMMA.16816.F32 R52, R4.reuse, R34, R52 ;  /* 0x000000220434723c */ /* 0x040fe20000001834 */
[----:B------:R-:W-:Y:S01]  /*cda0*/  MOV R183, R197 ;  /* 0x000000c500b77202 */ /* 0x000fe20000000f00 */
[----:B------:R1:W-:Y:S01]  /*cdb0*/  MUFU.EX2 R217, R8 ;  /* 0x0000000800d97308 */ /* 0x0003e20000000800 */
[----:B------:R-:W-:Y:S01]  /*cdc0*/  MOV R171, R127 ;  /* 0x0000007f00ab7202 */ /* 0x000fe20000000f00 */
[----:B------:R-:W-:Y:S01]  /*cdd0*/  IMAD.MOV.U32 R191, RZ, RZ, R149 ;  /* 0x000000ffffbf7224 */ /* 0x000fe200078e0095 */
[----:B------:R-:W-:Y:S01]  /*cde0*/  MOV R190, R150 ;  /* 0x0000009600be7202 */ /* 0x000fe20000000f00 */
[----:B------:R-:W-:Y:S01]  /*cdf0*/  HMMA.16816.F32 R72, R4, R18, R184 ;  /* 0x000000120448723c */ /* 0x000fe200000018b8 */
[----:B------:R-:W-:-:S02]  /*ce00*/  MOV R189, R151 ;  /* 0x0000009700bd7202 */ /* 0x000fc40000000f00 */
[----:B------:R-:W-:-:S03]  /*ce10*/  MOV R188, R148 ;  /* 0x0000009400bc7202 */ /* 0x000fc60000000f00 */
[C---:B------:R-:W-:Y:S01]  /*ce20*/  HMMA.16816.F32 R60, R4.reuse, R16, R60 ;  /* 0x00000010043c723c */ /* 0x040fe2000000183c */
[----:B------:R-:W-:Y:S02]  /*ce30*/  MOV R185, R91 ;  /* 0x0000005b00b97202 */ /* 0x000fe40000000f00 */
[----:B------:R-:W-:Y:S02]  /*ce40*/  MOV R186, R204 ;  /* 0x000000cc00ba7202 */ /* 0x000fe40000000f00 */
[----:B------:R-:W-:Y:S01]  /*ce50*/  MOV R184, R11 ;  /* 0x0000000b00b87202 */ /* 0x000fe20000000f00 */
[C---:B--2---:R-:W-:Y:S01]  /*ce60*/  HMMA.16816.F32 R104, R4.reuse, R28, R104 ;  /* 0x0000001c0468723c */ /* 0x044fe20000001868 */
[--C-:B-1----:R-:W-:Y:S01]  /*ce70*/  FFMA.FTZ R8, R118, UR22, -R12.reuse ;  /* 0x0000001676087c23 */ /* 0x102fe2000801080c */
[----:B------:R-:W-:Y:S02]  /*ce80*/  MOV R118, R251 ;  /* 0x000000fb00767202 */ /* 0x000fe40000000f00 */
[----:B------:R-:W-:Y:S01]  /*ce90*/  MOV R187, R198 ;  /* 0x000000c600bb7202 */ /* 0x000fe20000000f00 */
[----:B------:R1:W2:Y:S01]  /*cea0*/  MUFU.EX2 R251, R8 ;  /* 0x0000000800fb7308 */ /* 0x0002a20000000800 */
[C---:B------:R-:W-:Y:S06]  /*ceb0*/  HMMA.16816.F32 R108, R4.reuse, R30, R108 ;  /* 0x0000001e046c723c */ /* 0x040fec000000186c */
[C---:B------:R-:W-:Y:S06]  /*cec0*/  HMMA.16816.F32 R120, R4.reuse, R20, R120 ;  /* 0x000000140478723c */ /* 0x040fec0000001878 */
[----:B------:R-:W-:Y:S01]  /*ced0*/  HMMA.16816.F32 R100, R4, R42, R100 ;  /* 0x0000002a0464723c */ /* 0x000fe20000001864 */
[----:B-1----:R-:W-:Y:S01]  /*cee0*/  FFMA.FTZ R8, R240, UR22, -R12 ;  /* 0x00000016f0087c23 */ /* 0x002fe2000801080c */
[----:B------:R-:W-:Y:S01]  /*cef0*/  IMAD.MOV.U32 R240, RZ, RZ, R90 ;  /* 0x000000fffff07224 */ /* 0x000fe200078e005a */
[----:B--2---:R-:W-:-:S03]  /*cf00*/  F2FP.F16.F32.PACK_AB R9, R251, R217 ;  /* 0x000000d9fb09723e */ /* 0x004fc600000000ff */
[C---:B------:R-:W-:Y:S01]  /*cf10*/  HMMA.16816.F32 R88, R4.reuse, R26, R176 ;  /* 0x0000001a0458723c */ /* 0x040fe200000018b0 */
[----:B------:R1:W-:Y:S06]  /*cf20*/  MUFU.EX2 R216, R8 ;  /* 0x0000000800d87308 */ /* 0x0003ec0000000800 */
[----:B------:R-:W-:Y:S01]  /*cf30*/  MOV R179, R124 ;  /* 0x0000007c00b37202 */ /* 0x000fe20000000f00 */
[----:B------:R-:W-:Y:S01]  /*cf40*/  IMAD.MOV.U32 R177, RZ, RZ, R119 ;  /* 0x000000ffffb17224 */ /* 0x000fe200078e0077 */
[----:B------:R-:W-:Y:S01]  /*cf50*/  MOV R178, R118 ;  /* 0x0000007600b27202 */ /* 0x000fe20000000f00 */
[----:B------:R-:W-:Y:S01]  /*cf60*/  HMMA.16816.F32 R124, R4, R40, R144 ;  /* 0x00000028047c723c */ /* 0x000fe20000001890 */
[----:B------:R-:W-:-:S05]  /*cf70*/  IMAD.MOV.U32 R176, RZ, RZ, R163 ;  /* 0x000000ffffb07224 */ /* 0x000fca00078e00a3 */
[----:B------:R-:W-:Y:S01]  /*cf80*/  HMMA.16816.F32 R116, R4, R22, R156 ;  /* 0x000000160474723c */ /* 0x000fe2000000189c */
[----:B------:R-:W-:Y:S01]  /*cf90*/  MOV R146, R10 ;  /* 0x0000000a00927202 */ /* 0x000fe20000000f00 */
[----:B-1----:R-:W-:Y:S01]  /*cfa0*/  FFMA.FTZ R8, R210, UR22, -R12 ;  /* 0x00000016d2087c23 */ /* 0x002fe2000801080c */
[----:B------:R-:W-:Y:S02]  /*cfb0*/  F2FP.F16.F32.PACK_AB R10, R46, R183 ;  /* 0x000000b72e0a723e */ /* 0x000fe400000000ff */
[----:B------:R-:W-:Y:S01]  /*cfc0*/  MOV R147, R162 ;  /* 0x000000a200937202 */ /* 0x000fe20000000f00 */
[----:B------:R1:W2:Y:S01]  /*cfd0*/  MUFU.EX2 R210, R8 ;  /* 0x0000000800d27308 */ /* 0x0002a20000000800 */
[----:B------:R-:W-:Y:S01]  /*cfe0*/  FFMA.FTZ R4, R215, UR22, -R3 ;  /* 0x00000016d7047c23 */ /* 0x000fe20008010803 */
[----:B------:R-:W-:Y:S02]  /*cff0*/  MOV R158, R199 ;  /* 0x000000c7009e7202 */ /* 0x000fe40000000f00 */
[----:B------:R-:W-:-:S02]  /*d000*/  MOV R157, R160 ;  /* 0x000000a0009d7202 */ /* 0x000fc40000000f00 */
[----:B------:R-:W-:Y:S02]  /*d010*/  MOV R156, R161 ;  /* 0x000000a1009c7202 */ /* 0x000fe40000000f00 */
[----:B------:R3:W-:Y:S01]  /*d020*/  MUFU.EX2 R204, R4 ;  /* 0x0000000400cc7308 */ /* 0x0007e20000000800 */
[----:B------:R-:W-:Y:S02]  /*d030*/  MOV R159, R196 ;  /* 0x000000c4009f7202 */ /* 0x000fe40000000f00 */
[----:B------:R-:W-:Y:S02]  /*d040*/  MOV R215, R186 ;  /* 0x000000ba00d77202 */ /* 0x000fe40000000f00 */
[----:B-1----:R-:W-:Y:S02]  /*d050*/  F2FP.F16.F32.PACK_AB R8, R154, R169 ;  /* 0x000000a99a08723e */ /* 0x002fe400000000ff */
[----:B--2---:R-:W-:Y:S01]  /*d060*/  F2FP.F16.F32.PACK_AB R11, R210, R216 ;  /* 0x000000d8d20b723e */ /* 0x004fe200000000ff */
[----:B---3--:R-:W-:-:S06]  /*d070*/  FFMA.FTZ R4, R208, UR22, -R3 ;  /* 0x00000016d0047c23 */ /* 0x008fcc0008010803 */
[C---:B------:R-:W-:Y:S01]  /*d080*/  HMMA.16816.F32 R148, R8.reuse, R32, R140 ;  /* 0x000000200894723c */ /* 0x040fe2000000188c */
[----:B------:R-:W-:Y:S01]  /*d090*/  MOV R208, R180 ;  /* 0x000000b400d07202 */ /* 0x000fe20000000f00 */
[----:B------:R-:W-:Y:S01]  /*d0a0*/  IMAD.MOV.U32 R180, RZ, RZ, R185 ;  /* 0x000000ffffb47224 */ /* 0x000fe200078e00b9 */
[----:B------:R1:W-:Y:S01]  /*d0b0*/  MUFU.EX2 R203, R4 ;  /* 0x0000000400cb7308 */ /* 0x0003e20000000800 */
[----:B------:R-:W-:Y:S02]  /*d0c0*/  MOV R185, R190 ;  /* 0x000000be00b97202 */ /* 0x000fe40000000f00 */
[C---:B------:R-:W-:Y:S01]  /*d0d0*/  HMMA.16816.F32 R112, R8.reuse, R34, R112 ;  /* 0x000000220870723c */ /* 0x040fe20000001870 */
[----:B------:R-:W2:Y:S05]  /*d0e0*/  LDSM.16.MT88.4 R32, [R222+0x9800] ;  /* 0x00980000de20783b */ /* 0x000eaa0000004200 */
[C---:B------:R-:W-:Y:S06]  /*d0f0*/  HMMA.16816.F32 R92, R8.reuse, R16, R92 ;  /* 0x00000010085c723c */ /* 0x040fec000000185c */
[----:B------:R-:W-:Y:S01]  /*d100*/  HMMA.16816.F32 R68, R8, R18, R136 ;  /* 0x000000120844723c */ /* 0x000fe20000001888 */
[----:B------:R-:W-:Y:S01]  /*d110*/  LDSM.16.MT88.4 R16, [R220+0xb800] ;  /* 0x00b80000dc10783b */ /* 0x000fe20000004200 */
[----:B-1----:R-:W-:-:S04]  /*d120*/  FFMA.FTZ R4, R195, UR22, -R3 ;  /* 0x00000016c3047c23 */ /* 0x002fc80008010803 */
[----:B------:R1:W-:Y:S01]  /*d130*/  MUFU.EX2 R200, R4 ;  /* 0x0000000400c87308 */ /* 0x0003e20000000800 */
[C---:B------:R-:W-:Y:S01]  /*d140*/  HMMA.16816.F32 R64, R8.reuse, R24, R64 ;  /* 0x000000180840723c */ /* 0x040fe20000001840 */
[----:B------:R-:W-:Y:S01]  /*d150*/  MOV R139, R147 ;  /* 0x00000093008b7202 */ /* 0x000fe20000000f00 */
[----:B------:R-:W-:Y:S01]  /*d160*/  IMAD.MOV.U32 R136, RZ, RZ, R158 ;  /* 0x000000ffff887224 */ /* 0x000fe200078e009e */
[----:B------:R-:W-:Y:S02]  /*d170*/  MOV R138, R156 ;  /* 0x0000009c008a7202 */ /* 0x000fe40000000f00 */
[----:B------:R-:W-:Y:S01]  /*d180*/  MOV R137, R157 ;  /* 0x0000009d00897202 */ /* 0x000fe20000000f00 */
[C---:B------:R-:W-:Y:S01]  /*d190*/  HMMA.16816.F32 R56, R8.reuse, R26, R56 ;  /* 0x0000001a0838723c */ /* 0x040fe20000001838 */
[----:B------:R-:W3:Y:S05]  /*d1a0*/  LDSM.16.MT88.4 R24, [R220+0xa800] ;  /* 0x00a80000dc18783b */ /* 0x000eea0000004200 */
[----:B------:R-:W-:Y:S01]  /*d1b0*/  HMMA.16816.F32 R164, R8, R28, R164 ;  /* 0x0000001c08a4723c */ /* 0x000fe200000018a4 */
[----:B-1----:R-:W-:Y:S01]  /*d1c0*/  FFMA.FTZ R4, R47, UR22, -R3 ;  /* 0x000000162f047c23 */ /* 0x002fe20008010803 */
[----:B------:R-:W-:-:S04]  /*d1d0*/  MOV R47, R159 ;  /* 0x0000009f002f7202 */ /* 0x000fc80000000f00 */
[C---:B------:R-:W-:Y:S01]  /*d1e0*/  HMMA.16816.F32 R128, R8.reuse, R30, R128 ;  /* 0x0000001e0880723c */ /* 0x040fe20000001880 */
[----:B------:R-:W1:Y:S01]  /*d1f0*/  LDSM.16.MT88.4 R28, [R222+0xa800] ;  /* 0x00a80000de1c783b */ /* 0x000e620000004200 */
[----:B------:R4:W5:Y:S04]  /*d200*/  MUFU.EX2 R199, R4 ;  /* 0x0000000400c77308 */ /* 0x0009680000000800 */
[C---:B------:R-:W-:Y:S06]  /*d210*/  HMMA.16816.F32 R140, R8.reuse, R20, R132 ;  /* 0x00000014088c723c */ /* 0x040fec0000001884 */
[C---:B------:R-:W-:Y:S01]  /*d220*/  HMMA.16816.F32 R160, R8.reuse, R22, R80 ;  /* 0x0000001608a0723c */ /* 0x040fe20000001850 */
[----:B------:R-:W1:Y:S05]  /*d230*/  LDSM.16.MT88.4 R20, [R222+0xb800] ;  /* 0x00b80000de14783b */ /* 0x000e6a0000004200 */
[----:B------:R-:W-:Y:S01]  /*d240*/  HMMA.16816.F32 R84, R8, R40, R84 ;  /* 0x000000280854723c */ /* 0x000fe20000001854 */
[----:B----4-:R-:W-:Y:S01]  /*d250*/  FFMA.FTZ R4, R241, UR22, -R2 ;  /* 0x00000016f1047c23 */ /* 0x010fe20008010802 */
[----:B------:R-:W-:-:S02]  /*d260*/  MOV R241, R179 ;  /* 0x000000b300f17202 */ /* 0x000fc40000000f00 */
[----:B------:R-:W-:Y:S01]  /*d270*/  MOV R179, R188 ;  /* 0x000000bc00b37202 */ /* 0x000fe20000000f00 */
[----:B------:R4:W-:Y:S01]  /*d280*/  MUFU.EX2 R198, R4 ;  /* 0x0000000400c67308 */ /* 0x0009e20000000800 */
[----:B------:R-:W-:Y:S01]  /*d290*/  HMMA.16816.F32 R96, R8, R42, R96 ;  /* 0x0000002a0860723c */ /* 0x000fe20000001860 */
[----:B-----5:R-:W-:Y:S02]  /*d2a0*/  F2FP.F16.F32.PACK_AB R6, R199, R200 ;  /* 0x000000c8c706723e */ /* 0x020fe400000000ff */
[----:B------:R-:W-:Y:S02]  /*d2b0*/  MOV R80, R136 ;  /* 0x0000008800507202 */ /* 0x000fe40000000f00 */
[----:B------:R-:W-:Y:S02]  /*d2c0*/  MOV R81, R47 ;  /* 0x0000002f00517202 */ /* 0x000fe40000000f00 */
[----:B------:R-:W-:Y:S01]  /*d2d0*/  FFMA.FTZ R8, R218, UR22, -R0 ;  /* 0x00000016da087c23 */ /* 0x000fe20008010800 */
[----:B------:R-:W-:Y:S01]  /*d2e0*/  MOV R218, R179 ;  /* 0x000000b300da7202 */ /* 0x000fe20000000f00 */
[----:B------:R-:W-:Y:S01]  /*d2f0*/  IMAD.MOV.U32 R10, RZ, RZ, R138 ;  /* 0x000000ffff0a7224 */ /* 0x000fe200078e008a */
[----:B------:R-:W-:-:S02]  /*d300*/  MOV R9, R139 ;  /* 0x0000008b00097202 */ /* 0x000fc40000000f00 */
[----:B------:R-:W-:Y:S02]  /*d310*/  MOV R11, R137 ;  /* 0x00000089000b7202 */ /* 0x000fe40000000f00 */
[----:B------:R-:W-:Y:S01]  /*d320*/  LDSM.16.MT88.4 R136, [R222+0x9c00] ;  /* 0x009c0000de88783b */ /* 0x000fe20000004200 */
[--C-:B----4-:R-:W-:Y:S01]  /*d330*/  FFMA.FTZ R4, R211, UR22, -R2.reuse ;  /* 0x00000016d3047c23 */ /* 0x110fe20008010802 */
[----:B------:R-:W-:Y:S02]  /*d340*/  MOV R211, R177 ;  /* 0x000000b100d37202 */ /* 0x000fe40000000f00 */
[----:B------:R-:W-:Y:S01]  /*d350*/  MOV R177, R187 ;  /* 0x000000bb00b17202 */ /* 0x000fe20000000f00 */
[----:B------:R4:W5:Y:S01]  /*d360*/  MUFU.EX2 R197, R4 ;  /* 0x0000000400c57308 */ /* 0x0009620000000800 */
[----:B------:R-:W-:Y:S02]  /*d370*/  MOV R82, R211 ;  /* 0x000000d300527202 */ /* 0x000fe40000000f00 */
[----:B------:R-:W-:Y:S01]  /*d380*/  MOV R211, R46 ;  /* 0x0000002e00d37202 */ /* 0x000fe20000000f00 */
[----:B----4-:R-:W-:Y:S01]  /*d390*/  FFMA.FTZ R4, R205, UR22, -R2 ;  /* 0x00000016cd047c23 */ /* 0x010fe20008010802 */
[----:B------:R-:W-:-:S02]  /*d3a0*/  MOV R205, R178 ;  /* 0x000000b200cd7202 */ /* 0x000fc40000000f00 */
[----:B------:R-:W-:Y:S01]  /*d3b0*/  MOV R178, R189 ;  /* 0x000000bd00b27202 */ /* 0x000fe20000000f00 */
[----:B------:R4:W-:Y:S01]  /*d3c0*/  MUFU.EX2 R196, R4 ;  /* 0x0000000400c47308 */ /* 0x0009e20000000800 */
[----:B-----5:R-:W-:Y:S02]  /*d3d0*/  F2FP.F16.F32.PACK_AB R5, R197, R198 ;  /* 0x000000c6c505723e */ /* 0x020fe400000000ff */
[----:B------:R-:W-:Y:S02]  /*d3e0*/  MOV R83, R205 ;  /* 0x000000cd00537202 */ /* 0x000fe40000000f00 */
[----:B------:R-:W-:-:S03]  /*d3f0*/  MOV R205, R182 ;  /* 0x000000b600cd7202 */ /* 0x000fc60000000f00 */
[----:B------:R5:W-:Y:S01]  /*d400*/  MUFU.EX2 R189, R8 ;  /* 0x0000000800bd7308 */ /* 0x000be20000000800 */
[----:B----4-:R-:W-:Y:S01]  /*d410*/  FFMA.FTZ R4, R201, UR22, -R2 ;  /* 0x00000016c9047c23 */ /* 0x010fe20008010802 */
[----:B------:R-:W-:-:S06]  /*d420*/  MOV R201, R191 ;  /* 0x000000bf00c97202 */ /* 0x000fcc0000000f00 */
[----:B------:R4:W2:Y:S01]  /*d430*/  MUFU.EX2 R195, R4 ;  /* 0x0000000400c37308 */ /* 0x0008a20000000800 */
[----:B-----5:R-:W-:-:S07]  /*d440*/  FFMA.FTZ R8, R214, UR22, -R0 ;  /* 0x00000016d6087c23 */ /* 0x020fce0008010800 */
[----:B------:R5:W-:Y:S01]  /*d450*/  MUFU.EX2 R188, R8 ;  /* 0x0000000800bc7308 */ /* 0x000be20000000800 */
[----:B----4-:R-:W-:Y:S01]  /*d460*/  FFMA.FTZ R4, R146, UR22, -R0 ;  /* 0x0000001692047c23 */ /* 0x010fe20008010800 */
[----:B--2---:R-:W-:-:S06]  /*d470*/  F2FP.F16.F32.PACK_AB R7, R195, R196 ;  /* 0x000000c4c307723e */ /* 0x004fcc00000000ff */
[----:B------:R2:W-:Y:S01]  /*d480*/  MUFU.EX2 R191, R4 ;  /* 0x0000000400bf7308 */ /* 0x0005e20000000800 */
[----:B-----5:R-:W-:Y:S01]  /*d490*/  FFMA.FTZ R8, R207, UR22, -R0 ;  /* 0x00000016cf087c23 */ /* 0x020fe20008010800 */
[----:B------:R-:W-:-:S06]  /*d4a0*/  MOV R207, R176 ;  /* 0x000000b000cf7202 */ /* 0x000fcc0000000f00 */
[----:B------:R4:W-:Y:S01]  /*d4b0*/  MUFU.EX2 R187, R8 ;  /* 0x0000000800bb7308 */ /* 0x0009e20000000800 */
[----:B--2---:R-:W-:Y:S01]  /*d4c0*/  FFMA.FTZ R4, R244, UR22, -R0 ;  /* 0x00000016f4047c23 */ /* 0x004fe20008010800 */
[----:B------:R-:W-:-:S06]  /*d4d0*/  IMAD.MOV.U32 R244, RZ, RZ, R183 ;  /* 0x000000fffff47224 */ /* 0x000fcc00078e00b7 */
[----:B------:R2:W5:Y:S01]  /*d4e0*/  MUFU.EX2 R190, R4 ;  /* 0x0000000400be7308 */ /* 0x0005620000000800 */
[----:B----4-:R-:W-:Y:S01]  /*d4f0*/  FFMA.FTZ R8, R194, UR22, -R0 ;  /* 0x00000016c2087c23 */ /* 0x010fe20008010800 */
[----:B------:R-:W-:-:S06]  /*d500*/  MOV R194, R184 ;  /* 0x000000b800c27202 */ /* 0x000fcc0000000f00 */
[----:B------:R4:W-:Y:S01]  /*d510*/  MUFU.EX2 R186, R8 ;  /* 0x0000000800ba7308 */ /* 0x0009e20000000800 */
[----:B--2---:R-:W-:-:S07]  /*d520*/  F2FP.F16.F32.PACK_AB R4, R203, R204 ;  /* 0x000000cccb04723e */ /* 0x004fce00000000ff */
[C---:B------:R-:W-:Y:S01]  /*d530*/  HMMA.16816.F32 R40, R4.reuse, R34, R72 ;  /* 0x000000220428723c */ /* 0x040fe20000001848 */
[----:B----4-:R-:W-:Y:S01]  /*d540*/  FFMA.FTZ R8, R177, UR22, -R12 ;  /* 0x00000016b1087c23 */ /* 0x010fe2000801080c */
[----:B------:R-:W-:Y:S01]  /*d550*/  IMAD.MOV.U32 R177, RZ, RZ, R178 ;  /* 0x000000ffffb17224 */ /* 0x000fe200078e00b2 */
[----:B------:R-:W-:Y:S02]  /*d560*/  MOV R178, R185 ;  /* 0x000000b900b27202 */ /* 0x000fe40000000f00 */
[----:B------:R2:W-:Y:S01]  /*d570*/  MUFU.EX2 R185, R8 ;  /* 0x0000000800b97308 */ /* 0x0005e20000000800 */
[----:B---3--:R-:W-:Y:S01]  /*d580*/  HMMA.16816.F32 R144, R4, R24, R76 ;  /* 0x000000180490723c */ /* 0x008fe2000000184c */
[----:B------:R-:W-:-:S05]  /*d590*/  MOV R214, R178 ;  /* 0x000000b200d67202 */ /* 0x000fca0000000f00 */
[C---:B------:R-:W-:Y:S06]  /*d5a0*/  HMMA.16816.F32 R156, R4.reuse, R26, R88 ;  /* 0x0000001a049c723c */ /* 0x040fec0000001858 */
[----:B------:R-:W-:Y:S01]  /*d5b0*/  HMMA.16816.F32 R48, R4, R36, R48 ;  /* 0x000000240430723c */ /* 0x000fe20000001830 */
[----:B--2---:R-:W-:Y:S01]  /*d5c0*/  FFMA.FTZ R8, R201, UR22, -R12 ;  /* 0x00000016c9087c23 */ /* 0x004fe2000801080c */
[----:B------:R-:W-:-:S04]  /*d5d0*/  MOV R201, R181 ;  /* 0x000000b500c97202 */ /* 0x000fc80000000f00 */
[C---:B------:R-:W-:Y:S01]  /*d5e0*/  HMMA.16816.F32 R52, R4.reuse, R38, R52 ;  /* 0x000000260434723c */ /* 0x040fe20000001834 */
[----:B------:R2:W3:Y:S05]  /*d5f0*/  MUFU.EX2 R184, R8 ;  /* 0x0000000800b87308 */ /* 0x0004ea0000000800 */
[C---:B------:R-:W-:Y:S06]  /*d600*/  HMMA.16816.F32 R60, R4.reuse, R32, R60 ;  /* 0x00000020043c723c */ /* 0x040fec000000183c */
[C---:B-1----:R-:W-:Y:S06]  /*d610*/  HMMA.16816.F32 R104, R4.reuse, R28, R104 ;  /* 0x0000001c0468723c */ /* 0x042fec0000001868 */
[----:B------:R-:W-:Y:S01]  /*d620*/  HMMA.16816.F32 R108, R4, R30, R108 ;  /* 0x0000001e046c723c */ /* 0x000fe2000000186c */
[----:B--2---:R-:W-:Y:S01]  /*d630*/  FFMA.FTZ R8, R249, UR22, -R12 ;  /* 0x00000016f9087c23 */ /* 0x004fe2000801080c */
[----:B------:R-:W-:-:S03]  /*d640*/  MOV R249, R177 ;  /* 0x000000b100f97202 */ /* 0x000fc60000000f00 */
[----:B------:R1:W-:Y:S01]  /*d650*/  MUFU.EX2 R183, R8 ;  /* 0x0000000800b77308 */ /* 0x0003e20000000800 */
[C---:B------:R-:W-:Y:S06]  /*d660*/  HMMA.16816.F32 R72, R4.reuse, R16, R120 ;  /* 0x000000100448723c */ /* 0x040fec0000001878 */
[----:B------:R-:W-:Y:S01]  /*d670*/  HMMA.16816.F32 R76, R4, R18, R116 ;  /* 0x00000012044c723c */ /* 0x000fe20000001874 */
[----:B------:R-:W-:Y:S02]  /*d680*/  MOV R123, R45 ;  /* 0x0000002d007b7202 */ /* 0x000fe40000000f00 */
[----:B------:R-:W-:-:S02]  /*d690*/  MOV R120, R9 ;  /* 0x0000000900787202 */ /* 0x000fc40000000f00 */
[----:B------:R-:W-:Y:S01]  /*d6a0*/  MOV R121, R10 ;  /* 0x0000000a00797202 */ /* 0x000fe20000000f00 */
[C---:B------:R-:W-:Y:S01]  /*d6b0*/  HMMA.16816.F32 R88, R4.reuse, R20, R124 ;  /* 0x000000140458723c */ /* 0x040fe2000000187c */
[----:B------:R-:W-:Y:S01]  /*d6c0*/  MOV R122, R11 ;  /* 0x0000000b007a7202 */ /* 0x000fe20000000f00 */
[----:B------:R-:W2:Y:S01]  /*d6d0*/  LDSM.16.MT88.4 R124, [R220+0x9c00] ;  /* 0x009c0000dc7c783b */ /* 0x000ea20000004200 */
[----:B------:R-:W-:Y:S01]  /*d6e0*/  MOV R9, R81 ;  /* 0x0000005100097202 */ /* 0x000fe20000000f00 */
[----:B-1----:R-:W-:Y:S01]  /*d6f0*/  FFMA.FTZ R8, R245, UR22, -R12 ;  /* 0x00000016f5087c23 */ /* 0x002fe2000801080c */
[----:B------:R-:W-:Y:S01]  /*d700*/  MOV R245, R180 ;  /* 0x000000b400f57202 */ /* 0x000fe20000000f00 */
[----:B------:R-:W-:Y:S01]  /*d710*/  HMMA.16816.F32 R100, R4, R22, R100 ;  /* 0x000000160464723c */ /* 0x000fe20000001864 */
[----:B------:R-:W-:Y:S01]  /*d720*/  MOV R10, R82 ;  /* 0x00000052000a7202 */ /* 0x000fe20000000f00 */
[----:B------:R1:W4:Y:S01]  /*d730*/  MUFU.EX2 R181, R8 ;  /* 0x0000000800b57308 */ /* 0x0003220000000800 */
[----:B------:R-:W-:-:S04]  /*d740*/  MOV R11, R83 ;  /* 0x00000053000b7202 */ /* 0x000fc80000000f00 */
[----:B-----5:R-:W-:Y:S02]  /*d750*/  F2FP.F16.F32.PACK_AB R4, R190, R191 ;  /* 0x000000bfbe04723e */ /* 0x020fe400000000ff */
[----:B---3--:R-:W-:Y:S02]  /*d760*/  F2FP.F16.F32.PACK_AB R5, R184, R185 ;  /* 0x000000b9b805723e */ /* 0x008fe400000000ff */
[----:B------:R-:W-:Y:S01]  /*d770*/  F2FP.F16.F32.PACK_AB R6, R188, R189 ;  /* 0x000000bdbc06723e */ /* 0x000fe200000000ff */
[--C-:B-1----:R-:W-:Y:S01]  /*d780*/  FFMA.FTZ R8, R193, UR22, -R0.reuse ;  /* 0x00000016c1087c23 */ /* 0x102fe20008010800 */
[----:B------:R-:W-:Y:S01]  /*d790*/  FFMA.FTZ R0, R192, UR22, -R0 ;  /* 0x00000016c0007c23 */ /* 0x000fe20008010800 */
[----:B----4-:R-:W-:Y:S02]  /*d7a0*/  F2FP.F16.F32.PACK_AB R7, R181, R183 ;  /* 0x000000b7b507723e */ /* 0x010fe400000000ff */
[----:B------:R-:W-:Y:S01]  /*d7b0*/  MOV R193, R207 ;  /* 0x000000cf00c17202 */ /* 0x000fe20000000f00 */
[----:B------:R1:W-:Y:S01]  /*d7c0*/  MUFU.EX2 R180, R0 ;  /* 0x0000000000b47308 */ /* 0x0003e20000000800 */
[----:B------:R-:W-:-:S02]  /*d7d0*/  MOV R192, R249 ;  /* 0x000000f900c07202 */ /* 0x000fc40000000f00 */
[----:B------:R-:W-:Y:S01]  /*d7e0*/  MOV R249, R155 ;  /* 0x0000009b00f97202 */ /* 0x000fe20000000f00 */
[----:B------:R-:W-:Y:S01]  /*d7f0*/  HMMA.16816.F32 R56, R4, R26, R56 ;  /* 0x0000001a0438723c */ /* 0x000fe20000001838 */
[----:B------:R-:W-:-:S03]  /*d800*/  MOV R207, R154 ;  /* 0x0000009a00cf7202 */ /* 0x000fc60000000f00 */
[----:B------:R3:W-:Y:S02]  /*d810*/  MUFU.EX2 R182, R8 ;  /* 0x0000000800b67308 */ /* 0x0007e40000000800 */
        /* <DEDUP_REMOVED lines=8> */
[----:B------:R-:W-:Y:S02]  /*d8a0*/  MOV R120, R122 ;  /* 0x0000007a00787202 */ /* 0x000fe40000000f00 */
[----:B------:R-:W-:Y:S01]  /*d8b0*/  MOV R122, R9 ;  /* 0x00000009007a7202 */ /* 0x000fe20000000f00 */
[----:B------:R-:W-:Y:S01]  /*d8c0*/  HMMA.16816.F32 R32, R4, R34, R68 ;  /* 0x000000220420723c */ /* 0x000fe20000001844 */
[----:B------:R-:W-:Y:S02]  /*d8d0*/  MOV R149, R168 ;  /* 0x000000a800957202 */ /* 0x000fe40000000f00 */
[----:B------:R-:W-:-:S02]  /*d8e0*/  MOV R150, R192 ;  /* 0x000000c000967202 */ /* 0x000fc40000000f00 */
[----:B------:R-:W-:Y:S01]  /*d8f0*/  MOV R148, R170 ;  /* 0x000000aa00947202 */ /* 0x000fe20000000f00 */
[C---:B------:R-:W-:Y:S01]  /*d900*/  HMMA.16816.F32 R36, R4.reuse, R38, R112 ;  /* 0x000000260424723c */ /* 0x040fe20000001870 */
[----:B---3--:R-:W-:Y:S02]  /*d910*/  MOV R8, R194 ;  /* 0x000000c200087202 */ /* 0x008fe40000000f00 */
[----:B------:R-:W-:Y:S01]  /*d920*/  MOV R194, R152 ;  /* 0x0000009800c27202 */ /* 0x000fe20000000f00 */
[----:B-1----:R-:W-:Y:S01]  /*d930*/  FFMA.FTZ R0, R243, UR22, -R3 ;  /* 0x00000016f3007c23 */ /* 0x002fe20008010803 */
[----:B------:R-:W-:Y:S01]  /*d940*/  IMAD.MOV.U32 R243, RZ, RZ, R171 ;  /* 0x000000fffff37224 */ /* 0x000fe200078e00ab */
[C---:B------:R-:W-:Y:S01]  /*d950*/  HMMA.16816.F32 R164, R4.reuse, R28, R164 ;  /* 0x0000001c04a4723c */ /* 0x040fe200000018a4 */
[----:B------:R-:W-:Y:S01]  /*d960*/  MOV R115, R153 ;  /* 0x0000009900737202 */ /* 0x000fe20000000f00 */
[----:B------:R1:W-:Y:S01]  /*d970*/  MUFU.EX2 R178, R0 ;  /* 0x0000000000b27308 */ /* 0x0003e20000000800 */
[----:B------:R-:W-:Y:S01]  /*d980*/  IMAD.MOV.U32 R192, RZ, RZ, R8 ;  /* 0x000000ffffc07224 */ /* 0x000fe200078e0008 */
[----:B------:R-:W3:Y:S02]  /*d990*/  LDSM.16.MT88.4 R152, [R220+0xac00] ;  /* 0x00ac0000dc98783b */ /* 0x000ee40000004200 */
[C---:B------:R-:W-:Y:S02]  /*d9a0*/  HMMA.16816.F32 R68, R4.reuse, R16, R140 ;  /* 0x000000100444723c */ /* 0x040fe4000000188c */
[----:B------:R-:W4:Y:S04]  /*d9b0*/  LDSM.16.MT88.4 R168, [R222+0xac00] ;  /* 0x00ac0000dea8783b */ /* 0x000f280000004200 */
[C---:B------:R-:W-:Y:S06]  /*d9c0*/  HMMA.16816.F32 R84, R4.reuse, R20, R84 ;  /* 0x000000140454723c */ /* 0x040fec0000001854 */
[----:B------:R-:W-:Y:S01]  /*d9d0*/  HMMA.16816.F32 R28, R4, R30, R128 ;  /* 0x0000001e041c723c */ /* 0x000fe20000001880 */
[----:B-1----:R-:W-:-:S04]  /*d9e0*/  FFMA.FTZ R0, R213, UR22, -R3 ;  /* 0x00000016d5007c23 */ /* 0x002fc80008010803 */
[----:B------:R1:W5:Y:S01]  /*d9f0*/  MUFU.EX2 R177, R0 ;  /* 0x0000000000b17308 */ /* 0x0003620000000800 */
[C---:B------:R-:W-:Y:S06]  /*da00*/  HMMA.16816.F32 R16, R4.reuse, R18, R160 ;  /* 0x000000120410723c */ /* 0x040fec00000018a0 */
[----:B------:R-:W-:Y:S07]  /*da10*/  HMMA.16816.F32 R20, R4, R22, R96 ;  /* 0x000000160414723c */ /* 0x000fee0000001860 */
[----:B------:R-:W-:-:S02]  /*da20*/  MOV R5, R149 ;  /* 0x0000009500057202 */ /* 0x000fc40000000f00 */
[----:B------:R-:W-:Y:S01]  /*da30*/  MOV R6, R148 ;  /* 0x0000009400067202 */ /* 0x000fe20000000f00 */
[--C-:B-1----:R-:W-:Y:S01]  /*da40*/  FFMA.FTZ R0, R206, UR22, -R3.reuse ;  /* 0x00000016ce007c23 */ /* 0x102fe20008010803 */
[----:B------:R-:W-:Y:S01]  /*da50*/  FFMA.FTZ R3, R202, UR22, -R3 ;  /* 0x00000016ca037c23 */ /* 0x000fe20008010803 */
[----:B------:R-:W-:Y:S02]  /*da60*/  MOV R202, R174 ;  /* 0x000000ae00ca7202 */ /* 0x000fe40000000f00 */
[----:B------:R1:W-:Y:S01]  /*da70*/  MUFU.EX2 R176, R0 ;  /* 0x0000000000b07308 */ /* 0x0003e20000000800 */
[----:B------:R-:W-:Y:S02]  /*da80*/  MOV R206, R175 ;  /* 0x000000af00ce7202 */ /* 0x000fe40000000f00 */
[----:B-----5:R-:W-:Y:S02]  /*da90*/  F2FP.F16.F32.PACK_AB R92, R177, R178 ;  /* 0x000000b2b15c723e */ /* 0x020fe400000000ff */
[----:B------:R-:W-:-:S02]  /*daa0*/  F2FP.F16.F32.PACK_AB R96, R186, R187 ;  /* 0x000000bbba60723e */ /* 0x000fc400000000ff */
[----:B------:R-:W-:Y:S01]  /*dab0*/  F2FP.F16.F32.PACK_AB R98, R180, R182 ;  /* 0x000000b6b462723e */ /* 0x000fe200000000ff */
[----:B------:R5:W2:Y:S01]  /*dac0*/  MUFU.EX2 R47, R3 ;  /* 0x00000003002f7308 */ /* 0x000aa20000000800 */
[----:B-1----:R-:W-:Y:S01]  /*dad0*/  FFMA.FTZ R0, R248, UR22, -R2 ;  /* 0x00000016f8007c23 */ /* 0x002fe20008010802 */
[----:B------:R-:W-:-:S06]  /*dae0*/  IMAD.MOV.U32 R248, RZ, RZ, R173 ;  /* 0x000000fffff87224 */ /* 0x000fcc00078e00ad */
[----:B------:R1:W-:Y:S01]  /*daf0*/  MUFU.EX2 R46, R0 ;  /* 0x00000000002e7308 */ /* 0x0003e20000000800 */
[----:B-----5:R-:W-:Y:S01]  /*db00*/  MOV R3, R243 ;  /* 0x000000f300037202 */ /* 0x020fe20000000f00 */
[----:B------:R-:W-:Y:S01]  /*db10*/  IMAD.MOV.U32 R243, RZ, RZ, R151 ;  /* 0x000000fffff37224 */ /* 0x000fe200078e0097 */
[----:B--2---:R-:W-:-:S03]  /*db20*/  F2FP.F16.F32.PACK_AB R94, R47, R176 ;  /* 0x000000b02f5e723e */ /* 0x004fc600000000ff */
[----:B------:R-:W-:Y:S01]  /*db30*/  FFMA.FTZ R3, R3, R44, R6 ;  /* 0x0000002c03037223 */ /* 0x000fe20000010006 */
[----:B-1----:R-:W-:Y:S01]  /*db40*/  FFMA.FTZ R0, R219, UR22, -R2 ;  /* 0x00000016db007c23 */ /* 0x002fe20008010802 */
[----:B------:R-:W-:-:S03]  /*db50*/  MOV R219, R172 ;  /* 0x000000ac00db7202 */ /* 0x000fc60000000f00 */
[----:B------:R1:W2:Y:S02]  /*db60*/  MUFU.EX2 R45, R0 ;  /* 0x00000000002d7308 */ /* 0x0002a40000000800 */
[--C-:B-1----:R-:W-:Y:S01]  /*db70*/  FFMA.FTZ R0, R212, UR22, -R2.reuse ;  /* 0x00000016d4007c23 */ /* 0x102fe20008010802 */
[----:B------:R-:W-:Y:S01]  /*db80*/  FFMA.FTZ R2, R209, UR22, -R2 ;  /* 0x00000016d1027c23 */ /* 0x000fe20008010802 */
[----:B------:R-:W-:Y:S01]  /*db90*/  MOV R209, R123 ;  /* 0x0000007b00d17202 */ /* 0x000fe20000000f00 */
[----:B------:R-:W-:-:S03]  /*dba0*/  IMAD.MOV.U32 R123, RZ, RZ, R80 ;  /* 0x000000ffff7b7224 */ /* 0x000fc600078e0050 */
[----:B------:R1:W-:Y:S01]  /*dbb0*/  MUFU.EX2 R27, R0 ;  /* 0x00000000001b7308 */ /* 0x0003e20000000800 */
[----:B------:R-:W5:Y:S01]  /*dbc0*/  LDSM.16.MT88.4 R80, [R220+0xbc00] ;  /* 0x00bc0000dc50783b */ /* 0x000f620000004200 */
[----:B--2---:R-:W-:-:S06]  /*dbd0*/  F2FP.F16.F32.PACK_AB R93, R45, R46 ;  /* 0x0000002e2d5d723e */ /* 0x004fcc00000000ff */
[----:B------:R2:W3:Y:S01]  /*dbe0*/  MUFU.EX2 R26, R2 ;  /* 0x00000002001a7308 */ /* 0x0004e20000000800 */
[----:B-1----:R-:W-:Y:S01]  /*dbf0*/  FFMA.FTZ R0, R250, UR22, -R12 ;  /* 0x00000016fa007c23 */ /* 0x002fe2000801080c */
[----:B------:R-:W-:Y:S02]  /*dc00*/  MOV R250, R242 ;  /* 0x000000f200fa7202 */ /* 0x000fe40000000f00 */
[----:B------:R-:W-:-:S04]  /*dc10*/  MOV R242, R193 ;  /* 0x000000c100f27202 */ /* 0x000fc80000000f00 */
[----:B------:R1:W4:Y:S01]  /*dc20*/  MUFU.EX2 R25, R0 ;  /* 0x0000000000197308 */ /* 0x0003220000000800 */
[----:B------:R-:W-:Y:S02]  /*dc30*/  MOV R193, R121 ;  /* 0x0000007900c17202 */ /* 0x000fe40000000f00 */
[----:B------:R-:W-:Y:S01]  /*dc40*/  MOV R121, R123 ;  /* 0x0000007b00797202 */ /* 0x000fe20000000f00 */
[----:B------:R-:W-:Y:S01]  /*dc50*/  IMAD.MOV.U32 R123, RZ, RZ, R10 ;  /* 0x000000ffff7b7224 */ /* 0x000fe200078e000a */
[----:B--2---:R-:W-:Y:S02]  /*dc60*/  MOV R2, R11 ;  /* 0x0000000b00027202 */ /* 0x004fe40000000f00 */
[----:B------:R-:W-:Y:S01]  /*dc70*/  MOV R4, R121 ;  /* 0x0000007900047202 */ /* 0x000fe20000000f00 */
[----:B------:R-:W2:Y:S01]  /*dc80*/  LDSM.16.MT88.4 R8, [R222+0xbc00] ;  /* 0x00bc0000de08783b */ /* 0x000ea20000004200 */
[----:B------:R-:W-:Y:S02]  /*dc90*/  MOV R212, R123 ;  /* 0x0000007b00d47202 */ /* 0x000fe40000000f00 */
[----:B------:R-:W-:-:S02]  /*dca0*/  MOV R213, R193 ;  /* 0x000000c100d57202 */ /* 0x000fc40000000f00 */
[----:B------:R-:W-:Y:S02]  /*dcb0*/  MOV R193, R120 ;  /* 0x0000007800c17202 */ /* 0x000fe40000000f00 */
[----:B---3--:R-:W-:Y:S01]  /*dcc0*/  F2FP.F16.F32.PACK_AB R95, R26, R27 ;  /* 0x0000001b1a5f723e */ /* 0x008fe200000000ff */
[----:B-1----:R-:W-:Y:S01]  /*dcd0*/  FFMA.FTZ R0, R247, UR22, -R12 ;  /* 0x00000016f7007c23 */ /* 0x002fe2000801080c */
[----:B------:R-:W-:Y:S02]  /*dce0*/  MOV R247, R115 ;  /* 0x0000007300f77202 */ /* 0x000fe40000000f00 */
[----:B----4-:R-:W-:Y:S01]  /*dcf0*/  F2FP.F16.F32.PACK_AB R97, R25, R179 ;  /* 0x000000b31961723e */ /* 0x010fe200000000ff */
[----:B------:R1:W-:Y:S02]  /*dd00*/  MUFU.EX2 R24, R0 ;  /* 0x0000000000187308 */ /* 0x0003e40000000800 */
[----:B------:R-:W-:Y:S01]  /*dd10*/  HMMA.16816.F32 R112, R92, R124, R48 ;  /* 0x0000007c5c70723c */ /* 0x000fe20000001830 */
[----:B------:R-:W-:-:S05]  /*dd20*/  FFMA.FTZ R2, R2, R15, R247 ;  /* 0x0000000f02027223 */ /* 0x000fca00000100f7 */
[C---:B------:R-:W-:Y:S06]  /*dd30*/  HMMA.16816.F32 R128, R92.reuse, R136, R60 ;  /* 0x000000885c80723c */ /* 0x040fec000000183c */
[----:B------:R-:W-:Y:S01]  /*dd40*/  HMMA.16816.F32 R140, R92, R138, R40 ;  /* 0x0000008a5c8c723c */ /* 0x000fe20000001828 */
[----:B-1----:R-:W-:Y:S01]  /*dd50*/  FFMA.FTZ R0, R246, UR22, -R12 ;  /* 0x00000016f6007c23 */ /* 0x002fe2000801080c */
[----:B------:R-:W-:-:S04]  /*dd60*/  MOV R246, R122 ;  /* 0x0000007a00f67202 */ /* 0x000fc80000000f00 */
[----:B------:R-:W-:Y:S01]  /*dd70*/  HMMA.16816.F32 R144, R92, R152, R144 ;  /* 0x000000985c90723c */ /* 0x000fe20000001890 */
[----:B------:R-:W-:Y:S01]  /*dd80*/  MOV R12, R150 ;  /* 0x00000096000c7202 */ /* 0x000fe20000000f00 */
[----:B------:R1:W3:Y:S01]  /*dd90*/  MUFU.EX2 R7, R0 ;  /* 0x0000000000077308 */ /* 0x0002e20000000800 */
[----:B------:R-:W-:-:S03]  /*dda0*/  FFMA.FTZ R4, R4, R14, R246 ;  /* 0x0000000e04047223 */ /* 0x000fc600000100f6 */
[----:B------:R-:W-:Y:S01]  /*ddb0*/  HMMA.16816.F32 R120, R92, R126, R52 ;  /* 0x0000007e5c78723c */ /* 0x000fe20000001834 */
[----:B------:R-:W-:Y:S01]  /*ddc0*/  FADD.FTZ R6, R250, R4 ;  /* 0x00000004fa067221 */ /* 0x000fe20000010000 */
[----:B------:R-:W-:-:S04]  /*ddd0*/  FADD.FTZ R4, R219, R2 ;  /* 0x00000002db047221 */ /* 0x000fc80000010000 */
[----:B------:R-:W-:Y:S01]  /*dde0*/  HMMA.16816.F32 R156, R92, R154, R156 ;  /* 0x0000009a5c9c723c */ /* 0x000fe2000000189c */
[----:B------:R-:W-:-:S04]  /*ddf0*/  FADD.FTZ R4, R213, R4 ;  /* 0x00000004d5047221 */ /* 0x000fc80000010000 */
[----:B------:R-:W-:Y:S01]  /*de00*/  FADD.FTZ R4, R193, R4 ;  /* 0x00000004c1047221 */ /* 0x000fe20000010000 */
[C---:B------:R-:W-:Y:S01]  /*de10*/  HMMA.16816.F32 R160, R92.reuse, R168, R104 ;  /* 0x000000a85ca0723c */ /* 0x040fe20000001868 */
[----:B-1----:R-:W-:Y:S01]  /*de20*/  FFMA.FTZ R0, R5, R13, R12 ;  /* 0x0000000d05007223 */ /* 0x002fe2000001000c */
[----:B---3--:R-:W-:Y:S01]  /*de30*/  F2FP.F16.F32.PACK_AB R99, R7, R24 ;  /* 0x000000180763723e */ /* 0x008fe200000000ff */
        /* <DEDUP_REMOVED lines=16> */
[C---:B-----5:R-:W-:Y:S01]  /*df40*/  HMMA.16816.F32 R72, R92.reuse, R80, R72 ;  /* 0x000000505c48723c */ /* 0x060fe20000001848 */
        /* <DEDUP_REMOVED lines=52> */
[----:B------:R-:W-:Y:S06]  /*e290*/  HMMA.16816.F32 R68, R96, R80, R68 ;  /* 0x000000506044723c */ /* 0x000fec0000001844 */
[----:B--2---:R-:W-:Y:S06]  /*e2a0*/  HMMA.16816.F32 R88, R92, R8, R88 ;  /* 0x000000085c58723c */ /* 0x004fec0000001858 */
        /* <DEDUP_REMOVED lines=8> */
[----:B------:R-:W-:-:S02]  /*e330*/  MOV R102, R239 ;  /* 0x000000ef00667202 */ /* 0x000fc40000000f00 */
[----:B------:R-:W-:Y:S01]  /*e340*/  MOV R103, R252 ;  /* 0x000000fc00677202 */ /* 0x000fe20000000f00 */
[----:B------:R-:W-:-:S05]  /*e350*/  NOP ;  /* 0x0000000000007918 */ /* 0x000fca0000000000 */
[----:B-1----:R-:W-:-:S15]  /*e360*/  @P0 BRA `(.L_x_285) ;  /* 0x0000005c00cc0947 */ /* 0x002fde0003800000 */
[----:B------:R-:W2:Y:S04]  /*e370*/  LDL.64 R214, [R1+0x50] ;  /* 0x0000500001d67983 */ /* 0x000ea80000100a00 */
[----:B------:R-:W3:Y:S01]  /*e380*/  LDL.64 R240, [R1+0x48] ;  /* 0x0000480001f07983 */ /* 0x000ee20000100a00 */
        /* <DEDUP_REMOVED lines=69> */
[----:B------:R-:W-:Y:S04]  /*e7e0*/  LDSM.16.M88.4 R48, [R223+0x6000] ;  /* 0x00600000df30783b */ /* 0x000fe80000000200 */
[----:B------:R-:W-:Y:S04]  /*e7f0*/  LDSM.16.M88.4 R12, [R224] ;  /* 0x00000000e00c783b */ /* 0x000fe80000000200 */
[----:B------:R-:W3:Y:S04]  /*e800*/  LDSM.16.M88.4 R36, [R221+0x6800] ;  /* 0x00680000dd24783b */ /* 0x000ee80000000200 */
[----:B-1----:R-:W1:Y:S04]  /*e810*/  LDSM.16.M88.4 R4, [R225+0x1000] ;  /* 0x00100000e104783b */ /* 0x002e680000000200 */
[----:B------:R-:W4:Y:S04]  /*e820*/  LDSM.16.M88.4 R64, [R223+0x6400] ;  /* 0x00640000df40783b */ /* 0x000f280000000200 */
[----:B------:R-:W-:Y:S04]  /*e830*/  LDSM.16.M88.4 R16, [R224+0x3000] ;  /* 0x00300000e010783b */ /* 0x000fe80000000200 */
[----:B------:R-:W5:Y:S04]  /*e840*/  LDSM.16.M88.4 R60, [R221+0x7000] ;  /* 0x00700000dd3c783b */ /* 0x000f680000000200 */
[----:B------:R-:W-:Y:S04]  /*e850*/  LDSM.16.M88.4 R20, [R225] ;  /* 0x00000000e114783b */ /* 0x000fe80000000200 */
[----:B------:R-:W5:Y:S01]  /*e860*/  LDSM.16.M88.4 R56, [R223+0x6800] ;  /* 0x00680000df38783b */ /* 0x000f620000000200 */
[C---:B--2---:R-:W-:Y:S03]  /*e870*/  HMMA.16816.F32 R176, R8.reuse, R28, RZ ;  /* 0x0000001c08b0723c */ /* 0x044fe600000018ff */
[----:B------:R-:W2:Y:S04]  /*e880*/  LDSM.16.M88.4 R32, [R221+0x6c00] ;  /* 0x006c0000dd20783b */ /* 0x000ea80000000200 */
[----:B------:R-:W2:Y:S01]  /*e890*/  LDSM.16.M88.4 R52, [R223+0x6c00] ;  /* 0x006c0000df34783b */ /* 0x000ea20000000200 */
[C---:B------:R-:W-:Y:S03]  /*e8a0*/  HMMA.16816.F32 R104, R8.reuse, R40, RZ ;  /* 0x000000280868723c */ /* 0x040fe600000018ff */
[----:B------:R-:W2:Y:S03]  /*e8b0*/  LDSM.16.M88.4 R24, [R224+0x2000] ;  /* 0x00200000e018783b */ /* 0x000ea60000000200 */
[----:B------:R-:W-:Y:S01]  /*e8c0*/  HMMA.16816.F32 R180, R8, R30, RZ ;  /* 0x0000001e08b4723c */ /* 0x000fe200000018ff */
[----:B------:R-:W0:Y:S05]  /*e8d0*/  LDGDEPBAR ;  /* 0x00000000000079af */ /* 0x000e2a0000000000 */
[----:B---3--:R-:W-:Y:S06]  /*e8e0*/  HMMA.16816.F32 R204, R12, R36, RZ ;  /* 0x000000240ccc723c */ /* 0x008fec00000018ff */
[C---:B-1----:R-:W-:Y:S06]  /*e8f0*/  HMMA.16816.F32 R176, R4.reuse, R48, R176 ;  /* 0x0000003004b0723c */ /* 0x042fec00000018b0 */
[C---:B----4-:R-:W-:Y:S06]  /*e900*/  HMMA.16816.F32 R208, R4.reuse, R64, R104 ;  /* 0x0000004004d0723c */ /* 0x050fec0000001868 */
[----:B------:R-:W-:Y:S06]  /*e910*/  HMMA.16816.F32 R104, R4, R50, R180 ;  /* 0x000000320468723c */ /* 0x000fec00000018b4 */
[----:B------:R-:W-:Y:S06]  /*e920*/  HMMA.16816.F32 R108, R12, R28, RZ ;  /* 0x0000001c0c6c723c */ /* 0x000fec00000018ff */
[----:B-----5:R-:W-:Y:S06]  /*e930*/  HMMA.16816.F32 R180, R16, R60, R176 ;  /* 0x0000003c10b4723c */ /* 0x020fec00000018b0 */
[----:B------:R-:W-:Y:S06]  /*e940*/  HMMA.16816.F32 R176, R20, R56, R204 ;  /* 0x0000003814b0723c */ /* 0x000fec00000018cc */
[----:B--2---:R-:W-:Y:S06]  /*e950*/  HMMA.16816.F32 R200, R12, R32, RZ ;  /* 0x000000200cc8723c */ /* 0x004fec00000018ff */
[C---:B------:R-:W-:Y:S06]  /*e960*/  HMMA.16816.F32 R100, R8.reuse, R36, RZ ;  /* 0x000000240864723c */ /* 0x040fec00000018ff */
[C---:B------:R-:W-:Y:S06]  /*e970*/  HMMA.16816.F32 R44, R8.reuse, R32, RZ ;  /* 0x00000020082c723c */ /* 0x040fec00000018ff */
[----:B------:R-:W-:Y:S01]  /*e980*/  HMMA.16816.F32 R188, R8, R34, RZ ;  /* 0x0000002208bc723c */ /* 0x000fe200000018ff */
[----:B------:R-:W-:-:S02]  /*e990*/  IMAD.MOV.U32 R3, RZ, RZ, R177 ;  /* 0x000000ffff037224 */ /* 0x000fc400078e00b1 */
[----:B------:R-:W-:Y:S02]  /*e9a0*/  IMAD.MOV.U32 R2, RZ, RZ, R178 ;  /* 0x000000ffff027224 */ /* 0x000fe400078e00b2 */
[----:B------:R-:W-:Y:S01]  /*e9b0*/  IMAD.MOV.U32 R0, RZ, RZ, R179 ;  /* 0x000000ffff007224 */ /* 0x000fe200078e00b3 */
[----:B------:R-:W-:Y:S01]  /*e9c0*/  HMMA.16816.F32 R212, R12, R34, RZ ;  /* 0x000000220cd4723c */ /* 0x000fe200000018ff */
[----:B------:R-:W1:Y:S05]  /*e9d0*/  LDSM.16.M88.4 R32, [R221+0x7800] ;  /* 0x00780000dd20783b */ /* 0x000e6a0000000200 */
[C---:B------:R-:W-:Y:S06]  /*e9e0*/  HMMA.16816.F32 R184, R8.reuse, R42, RZ ;  /* 0x0000002a08b8723c */ /* 0x040fec00000018ff */
[----:B------:R-:W-:Y:S06]  /*e9f0*/  HMMA.16816.F32 R192, R8, R38, RZ ;  /* 0x0000002608c0723c */ /* 0x000fec00000018ff */
[----:B------:R-:W-:Y:S06]  /*ea00*/  HMMA.16816.F32 R8, R20, R48, R108 ;  /* 0x000000301408723c */ /* 0x000fec000000186c */
[----:B------:R-:W-:Y:S01]  /*ea10*/  HMMA.16816.F32 R216, R12, R40, RZ ;  /* 0x000000280cd8723c */ /* 0x000fe200000018ff */
[----:B------:R-:W-:-:S05]  /*ea20*/  IMAD.MOV.U32 R48, RZ, RZ, R176 ;  /* 0x000000ffff307224 */ /* 0x000fca00078e00b0 */
[----:B------:R-:W-:Y:S06]  /*ea30*/  HMMA.16816.F32 R176, R20, R52, R200 ;  /* 0x0000003414b0723c */ /* 0x000fec00000018c8 */
[----:B------:R-:W-:Y:S01]  /*ea40*/  HMMA.16816.F32 R240, R12, R38, RZ ;  /* 0x000000260cf0723c */ /* 0x000fe200000018ff */
[----:B------:R-:W2:Y:S05]  /*ea50*/  LDSM.16.M88.4 R36, [R221+0x7400] ;  /* 0x00740000dd24783b */ /* 0x000eaa0000000200 */
[----:B------:R-:W-:Y:S06]  /*ea60*/  HMMA.16816.F32 R196, R4, R56, R100 ;  /* 0x0000003804c4723c */ /* 0x000fec0000001864 */
[C---:B------:R-:W-:Y:S01]  /*ea70*/  HMMA.16816.F32 R248, R12.reuse, R30, RZ ;  /* 0x0000001e0cf8723c */ /* 0x040fe200000018ff */
[----:B------:R-:W3:Y:S05]  /*ea80*/  LDSM.16.M88.4 R28, [R221+0x7c00] ;  /* 0x007c0000dd1c783b */ /* 0x000eea0000000200 */
[----:B------:R-:W-:Y:S01]  /*ea90*/  HMMA.16816.F32 R244, R12, R42, RZ ;  /* 0x0000002a0cf4723c */ /* 0x000fe200000018ff */
[----:B------:R-:W-:Y:S01]  /*eaa0*/  IMAD.MOV.U32 R56, RZ, RZ, R176 ;  /* 0x000000ffff387224 */ /* 0x000fe200078e00b0 */
[----:B------:R-:W-:Y:S01]  /*eab0*/  LDSM.16.M88.4 R12, [R225+0x2000] ;  /* 0x00200000e10c783b */ /* 0x000fe20000000200 */
[----:B------:R-:W-:-:S03]  /*eac0*/  IMAD.MOV.U32 R49, RZ, RZ, R179 ;  /* 0x000000ffff317224 */ /* 0x000fc600078e00b3 */
[C---:B------:R-:W-:Y:S06]  /*ead0*/  HMMA.16816.F32 R100, R4.reuse, R66, R184 ;  /* 0x000000420464723c */ /* 0x040fec00000018b8 */
[C---:B------:R-:W-:Y:S06]  /*eae0*/  HMMA.16816.F32 R108, R4.reuse, R58, R192 ;  /* 0x0000003a046c723c */ /* 0x040fec00000018c0 */
[----:B------:R-:W-:Y:S01]  /*eaf0*/  HMMA.16816.F32 R40, R4, R52, R44 ;  /* 0x000000340428723c */ /* 0x000fe2000000182c */
[----:B------:R-:W-:Y:S05]  /*eb00*/  LDSM.16.M88.4 R44, [R223+0x7000] ;  /* 0x00700000df2c783b */ /* 0x000fea0000000200 */
[----:B------:R-:W-:Y:S01]  /*eb10*/  HMMA.16816.F32 R216, R20, R64, R216 ;  /* 0x0000004014d8723c */ /* 0x000fe200000018d8 */
[----:B------:R-:W-:-:S02]  /*eb20*/  IMAD.MOV.U32 R53, RZ, RZ, R177 ;  /* 0x000000ffff357224 */ /* 0x000fc400078e00b1 */
[----:B------:R-:W-:-:S03]  /*eb30*/  IMAD.MOV.U32 R52, RZ, RZ, R178 ;  /* 0x000000ffff347224 */ /* 0x000fc600078e00b2 */
[-C--:B------:R-:W-:Y:S06]  /*eb40*/  HMMA.16816.F32 R4, R4, R54.reuse, R188 ;  /* 0x000000360404723c */ /* 0x080fec00000018bc */
[----:B------:R-:W-:Y:S06]  /*eb50*/  HMMA.16816.F32 R184, R20, R54, R212 ;  /* 0x0000003614b8723c */ /* 0x000fec00000018d4 */
[----:B------:R-:W-:Y:S01]  /*eb60*/  HMMA.16816.F32 R188, R24, R60, R8 ;  /* 0x0000003c18bc723c */ /* 0x000fe20000001808 */
[----:B------:R-:W4:Y:S05]  /*eb70*/  LDSM.16.M88.4 R8, [R225+0x3000] ;  /* 0x00300000e108783b */ /* 0x000f2a0000000200 */
[----:B-1----:R-:W-:Y:S01]  /*eb80*/  HMMA.16816.F32 R212, R16, R32, R196 ;  /* 0x0000002010d4723c */ /* 0x002fe200000018c4 */
[----:B------:R-:W-:-:S02]  /*eb90*/  IMAD.MOV.U32 R65, RZ, RZ, R216 ;  /* 0x000000ffff417224 */ /* 0x000fc400078e00d8 */
[----:B------:R-:W-:Y:S02]  /*eba0*/  IMAD.MOV.U32 R64, RZ, RZ, R217 ;  /* 0x000000ffff407224 */ /* 0x000fe400078e00d9 */
[----:B------:R-:W-:Y:S01]  /*ebb0*/  IMAD.MOV.U32 R61, RZ, RZ, R218 ;  /* 0x000000ffff3d7224 */ /* 0x000fe200078e00da */
[C---:B------:R-:W-:Y:S01]  /*ebc0*/  HMMA.16816.F32 R192, R20.reuse, R58, R240 ;  /* 0x0000003a14c0723c */ /* 0x040fe200000018f0 */
[----:B------:R-:W-:Y:S02]  /*ebd0*/  IMAD.MOV.U32 R196, RZ, RZ, R56 ;  /* 0x000000ffffc47224 */ /* 0x000fe400078e0038 */
[----:B------:R-:W1:Y:S01]  /*ebe0*/  LDSM.16.M88.4 R56, [R223+0x7400] ;  /* 0x00740000df38783b */ /* 0x000e620000000200 */
[----:B------:R-:W-:Y:S02]  /*ebf0*/  IMAD.MOV.U32 R199, RZ, RZ, R49 ;  /* 0x000000ffffc77224 */ /* 0x000fe400078e0031 */
[----:B------:R-:W-:Y:S01]  /*ec00*/  HMMA.16816.F32 R200, R20, R66, R244 ;  /* 0x0000004214c8723c */ /* 0x000fe200000018f4 */
[----:B------:R-:W-:-:S02]  /*ec10*/  IMAD.MOV.U32 R60, RZ, RZ, R219 ;  /* 0x000000ffff3c7224 */ /* 0x000fc400078e00db */
[----:B------:R-:W-:Y:S02]  /*ec20*/  IMAD.MOV.U32 R197, RZ, RZ, R53 ;  /* 0x000000ffffc57224 */ /* 0x000fe400078e0035 */
[----:B------:R-:W-:Y:S01]  /*ec30*/  IMAD.MOV.U32 R198, RZ, RZ, R52 ;  /* 0x000000ffffc67224 */ /* 0x000fe200078e0034 */
[C---:B------:R-:W-:Y:S01]  /*ec40*/  HMMA.16816.F32 R176, R16.reuse, R62, R104 ;  /* 0x0000003e10b0723c */ /* 0x040fe20000001868 */
[----:B------:R-:W-:Y:S05]  /*ec50*/  LDSM.16.M88.4 R52, [R223+0x7800] ;  /* 0x00780000df34783b */ /* 0x000fea0000000200 */
[C---:B--2---:R-:W-:Y:S06]  /*ec60*/  HMMA.16816.F32 R104, R16.reuse, R38, R100 ;  /* 0x000000261068723c */ /* 0x044fec0000001864 */
[----:B------:R-:W-:Y:S06]  /*ec70*/  HMMA.16816.F32 R100, R16, R34, R108 ;  /* 0x000000221064723c */ /* 0x000fec000000186c */
[----:B------:R-:W-:Y:S01]  /*ec80*/  HMMA.16816.F32 R204, R20, R50, R248 ;  /* 0x0000003214cc723c */ /* 0x000fe200000018f8 */
[----:B------:R-:W-:Y:S01]  /*ec90*/  IMAD.MOV.U32 R108, RZ, RZ, R48 ;  /* 0x000000ffff6c7224 */ /* 0x000fe200078e0030 */
[----:B------:R-:W-:Y:S01]  /*eca0*/  LDSM.16.M88.4 R20, [R224+0x4000] ;  /* 0x00400000e014783b */ /* 0x000fe20000000200 */
[----:B------:R-:W-:-:S02]  /*ecb0*/  IMAD.MOV.U32 R109, RZ, RZ, R3 ;  /* 0x000000ffff6d7224 */ /* 0x000fc400078e0003 */
[----:B------:R-:W-:Y:S01]  /*ecc0*/  IMAD.MOV.U32 R110, RZ, RZ, R2 ;  /* 0x000000ffff6e7224 */ /* 0x000fe200078e0002 */
[C---:B------:R-:W-:Y:S01]  /*ecd0*/  HMMA.16816.F32 R208, R16.reuse, R36, R208 ;  /* 0x0000002410d0723c */ /* 0x040fe200000018d0 */
[----:B------:R-:W2:Y:S01]  /*ece0*/  LDSM.16.M88.4 R48, [R223+0x7c00] ;  /* 0x007c0000df30783b */ /* 0x000ea20000000200 */
[----:B------:R-:W-:Y:S02]  /*ecf0*/  IMAD.MOV.U32 R248, RZ, RZ, R65 ;  /* 0x000000fffff87224 */ /* 0x000fe400078e0041 */
[----:B------:R-:W-:Y:S01]  /*ed00*/  IMAD.MOV.U32 R249, RZ, RZ, R64 ;  /* 0x000000fffff97224 */ /* 0x000fe200078e0040 */
[----:B------:R-:W5:Y:S01]  /*ed10*/  S2R R3, SR_TID.X ;  /* 0x0000000000037919 */ /* 0x000f620000002100 */
[----:B---3--:R-:W-:Y:S01]  /*ed20*/  HMMA.16816.F32 R216, R16, R28, R40 ;  /* 0x0000001c10d8723c */ /* 0x008fe20000001828 */
[----:B------:R-:W-:Y:S01]  /*ed30*/  IMAD.MOV.U32 R250, RZ, RZ, R61 ;  /* 0x000000fffffa7224 */ /* 0x000fe200078e003d */
[----:B------:R-:W-:Y:S01]  /*ed40*/  LDSM.16.M88.4 R40, [R221+0x8000] ;  /* 0x00800000dd28783b */ /* 0x000fe20000000200 */
[----:B------:R-:W-:-:S03]  /*ed50*/  IMAD.MOV.U32 R251, RZ, RZ, R60 ;  /* 0x000000fffffb7224 */ /* 0x000fc600078e003c */
[----:B------:R-:W-:Y:S01]  /*ed60*/  HMMA.16816.F32 R16, R16, R30, R4 ;  /* 0x0000001e1010723c */ /* 0x000fe20000001804 */
[----:B------:R-:W3:Y:S01]  /*ed70*/  LDSM.16.M88.4 R4, [R224+0x5000] ;  /* 0x00500000e004783b */ /* 0x000ee20000000200 */
[----:B------:R-:W-:Y:S02]  /*ed80*/  IMAD.MOV.U32 R111, RZ, RZ, R0 ;  /* 0x000000ffff6f7224 */ /* 0x000fe400078e0000 */
[----:B------:R-:W-:Y:S02]  /*ed90*/  IMAD.U32 R0, RZ, RZ, UR20 ;  /* 0x00000014ff007e24 */ /* 0x000fe4000f8e00ff */
[C---:B------:R-:W-:Y:S06]  /*eda0*/  HMMA.16816.F32 R240, R24.reuse, R38, R200 ;  /* 0x0000002618f0723c */ /* 0x040fec00000018c8 */
[----:B------:R-:W-:Y:S06]  /*edb0*/  HMMA.16816.F32 R200, R24, R34, R192 ;  /* 0x0000002218c8723c */ /* 0x000fec00000018c0 */
[----:B----4-:R-:W-:Y:S06]  /*edc0*/  HMMA.16816.F32 R64, R8, R44, R180 ;  /* 0x0000002c0840723c */ /* 0x010fec00000018b4 */
[----:B------:R-:W-:Y:S01]  /*edd0*/  HMMA.16816.F32 R192, R24, R30, R184 ;  /* 0x0000001e18c0723c */ /* 0x000fe200000018b8 */
[----:B-----5:R-:W-:-:S05]  /*ede0*/  IMAD.SHL.U32 R3, R3, 0x2, RZ ;  /* 0x0000000203037824 */ /* 0x020fca00078e00ff */
[----:B-1----:R-:W-:Y:S01]  /*edf0*/  HMMA.16816.F32 R184, R8, R56, R208 ;  /* 0x0000003808b8723c */ /* 0x002fe200000018d0 */
[----:B------:R-:W1:Y:S01]  /*ee00*/  LDSM.16.M88.4 R208, [R221+0x8c00] ;  /* 0x008c0000ddd0783b */ /* 0x000e620000000200 */
[----:B------:R-:W-:-:S04]  /*ee10*/  LOP3.LUT R3, R3, 0x6, RZ, 0xc0, !PT ;  /* 0x0000000603037812 */ /* 0x000fc800078ec0ff */
[----:B------:R-:W-:Y:S01]  /*ee20*/  HMMA.16816.F32 R188, R12, R44, R188 ;  /* 0x0000002c0cbc723c */ /* 0x000fe200000018bc */
[----:B------:R-:W-:-:S04]  /*ee30*/  IMAD R0, R0, 0x40, R3 ;  /* 0x0000004000007824 */ /* 0x000fc800078e0203 */
[--C-:B------:R-:W-:Y:S01]  /*ee40*/  IMAD.IADD R3, R232, 0x1, -R0.reuse ;  /* 0x00000001e8037824 */ /* 0x100fe200078e0a00 */
[C---:B------:R-:W-:Y:S01]  /*ee50*/  HMMA.16816.F32 R244, R24.reuse, R62, R204 ;  /* 0x0000003e18f4723c */ /* 0x040fe200000018cc */
[----:B------:R-:W-:Y:S01]  /*ee60*/  IMAD.IADD R2, R233, 0x1, -R0 ;  /* 0x00000001e9027824 */ /* 0x000fe200078e0a00 */
[C---:B------:R-:W-:Y:S02]  /*ee70*/  ISETP.GE.AND P0, PT, R0.reuse, R238, PT ;  /* 0x000000ee0000720c */ /* 0x040fe40003f06270 */
[C---:B------:R-:W-:Y:S02]  /*ee80*/  ISETP.GE.AND P6, PT, R0.reuse, R237, PT ;  /* 0x000000ed0000720c */ /* 0x040fe40003fc6270 */
[----:B------:R-:W-:Y:S01]  /*ee90*/  HMMA.16816.F32 R248, R24, R36, R248 ;  /* 0x0000002418f8723c */ /* 0x000fe200000018f8 */
[C---:B------:R-:W-:Y:S02]  /*eea0*/  ISETP.GE.AND P5, PT, R0.reuse, R236, PT ;  /* 0x000000ec0000720c */ /* 0x040fe40003fa6270 */
[----:B------:R-:W-:-:S02]  /*eeb0*/  ISETP.GE.AND P1, PT, R0, R235, PT ;  /* 0x000000eb0000720c */ /* 0x000fc40003f26270 */
[C---:B------:R-:W-:Y:S01]  /*eec0*/  ISETP.LT.OR P0, PT, R0.reuse, R230, P0 ;  /* 0x000000e60000720c */ /* 0x040fe20000701670 */
[C---:B------:R-:W-:Y:S01]  /*eed0*/  HMMA.16816.F32 R204, R24.reuse, R32, R108 ;  /* 0x0000002018cc723c */ /* 0x040fe2000000186c */
[C---:B------:R-:W-:Y:S02]  /*eee0*/  ISETP.LT.OR P6, PT, R0.reuse, R229, P6 ;  /* 0x000000e50000720c */ /* 0x040fe400037c1670 */
[C---:B------:R-:W-:Y:S02]  /*eef0*/  ISETP.LT.OR P5, PT, R0.reuse, R228, P5 ;  /* 0x000000e40000720c */ /* 0x040fe40002fa1670 */
[----:B------:R-:W-:Y:S01]  /*ef00*/  ISETP.LT.OR P1, PT, R0, R227, P1 ;  /* 0x000000e30000720c */ /* 0x000fe20000f21670 */
[----:B------:R-:W-:Y:S01]  /*ef10*/  HMMA.16816.F32 R196, R24, R28, R196 ;  /* 0x0000001c18c4723c */ /* 0x000fe200000018c4 */
[----:B------:R-:W4:Y:S04]  /*ef20*/  LDSM.16.M88.4 R28, [R221+0x8400] ;  /* 0x00840000dd1c783b */ /* 0x000f280000000200 */
[----:B------:R-:W-:Y:S01]  /*ef30*/  LDSM.16.M88.4 R24, [R223+0x8000] ;  /* 0x00800000df18783b */ /* 0x000fe20000000200 */
[C---:B--2---:R-:W-:Y:S03]  /*ef40*/  HMMA.16816.F32 R60, R8.reuse, R50, R16 ;  /* 0x00000032083c723c */ /* 0x044fe60000001810 */
[----:B------:R-:W-:Y:S03]  /*ef50*/  LDSM.16.M88.4 R16, [R225+0x4000] ;  /* 0x00400000e110783b */ /* 0x000fe60000000200 */
[C---:B------:R-:W-:Y:S06]  /*ef60*/  HMMA.16816.F32 R180, R8.reuse, R46, R176 ;  /* 0x0000002e08b4723c */ /* 0x040fec00000018b0 */
[C---:B------:R-:W-:Y:S06]  /*ef70*/  HMMA.16816.F32 R176, R8.reuse, R58, R104 ;  /* 0x0000003a08b0723c */ /* 0x040fec0000001868 */
[----:B------:R-:W-:Y:S06]  /*ef80*/  HMMA.16816.F32 R104, R8, R54, R100 ;  /* 0x000000360868723c */ /* 0x000fec0000001864 */
[----:B---3--:R-:W-:Y:S01]  /*ef90*/  HMMA.16816.F32 R36, R4, R40, R64 ;  /* 0x000000280424723c */ /* 0x008fe20000001840 */
[----:B------:R-:W2:Y:S05]  /*efa0*/  LDSM.16.M88.4 R64, [R221+0x8800] ;  /* 0x00880000dd40783b */ /* 0x000eaa0000000200 */
[C---:B------:R-:W-:Y:S06]  /*efb0*/  HMMA.16816.F32 R108, R8.reuse, R52, R212 ;  /* 0x00000034086c723c */ /* 0x040fec00000018d4 */
[----:B------:R-:W-:Y:S01]  /*efc0*/  HMMA.16816.F32 R100, R8, R48, R216 ;  /* 0x000000300864723c */ /* 0x000fe200000018d8 */
[----:B------:R-:W3:Y:S05]  /*efd0*/  LDSM.16.M88.4 R8, [R225+0x5000] ;  /* 0x00500000e108783b */ /* 0x000eea0000000200 */
        /* <DEDUP_REMOVED lines=8> */
[C---:B-1----:R-:W-:Y:S06]  /*f060*/  HMMA.16816.F32 R12, R4.reuse, R210, R60 ;  /* 0x000000d2040c723c */ /* 0x042fec000000183c */
[C---:B------:R-:W-:Y:S06]  /*f070*/  HMMA.16816.F32 R180, R4.reuse, R42, R180 ;  /* 0x0000002a04b4723c */ /* 0x040fec00000018b4 */
[C---:B----4-:R-:W-:Y:S06]  /*f080*/  HMMA.16816.F32 R184, R4.reuse, R28, R184 ;  /* 0x0000001c04b8723c */ /* 0x050fec00000018b8 */
[C---:B------:R-:W-:Y:S06]  /*f090*/  HMMA.16816.F32 R176, R4.reuse, R30, R176 ;  /* 0x0000001e04b0723c */ /* 0x040fec00000018b0 */
[----:B--2---:R-:W-:Y:S01]  /*f0a0*/  HMMA.16816.F32 R108, R4, R64, R108 ;  /* 0x00000040046c723c */ /* 0x004fe2000000186c */
[----:B------:R-:W-:-:S02]  /*f0b0*/  IMAD.MOV.U32 R250, RZ, RZ, R13 ;  /* 0x000000fffffa7224 */ /* 0x000fc400078e000d */
[----:B------:R-:W-:-:S03]  /*f0c0*/  IMAD.MOV.U32 R198, RZ, RZ, R14 ;  /* 0x000000ffffc67224 */ /* 0x000fc600078e000e */
[C---:B------:R-:W-:Y:S06]  /*f0d0*/  HMMA.16816.F32 R192, R4.reuse, R66, R104 ;  /* 0x0000004204c0723c */ /* 0x040fec0000001868 */
[----:B------:R-:W-:Y:S01]  /*f0e0*/  HMMA.16816.F32 R216, R4, R208, R100 ;  /* 0x000000d004d8723c */ /* 0x000fe20000001864 */
[----:B------:R-:W-:-:S05]  /*f0f0*/  IMAD.MOV.U32 R105, RZ, RZ, R15 ;  /* 0x000000ffff697224 */ /* 0x000fca00078e000f */
[-C--:B---3--:R-:W-:Y:S01]  /*f100*/  HMMA.16816.F32 R36, R8, R24.reuse, R36 ;  /* 0x000000180824723c */ /* 0x088fe20000001824 */
[----:B------:R-:W-:Y:S01]  /*f110*/  IMAD.MOV.U32 R7, RZ, RZ, R12 ;  /* 0x000000ffff077224 */ /* 0x000fe200078e000c */
[----:B------:R-:W-:Y:S01]  /*f120*/  IABS R5, R3 ;  /* 0x0000000300057213 */ /* 0x000fe20000000000 */
[--C-:B------:R-:W-:Y:S01]  /*f130*/  IMAD.IADD R4, R231, 0x1, -R0.reuse ;  /* 0x00000001e7047824 */ /* 0x100fe200078e0a00 */
[----:B------:R-:W-:Y:S01]  /*f140*/  IABS R3, R2 ;  /* 0x0000000200037213 */ /* 0x000fe20000000000 */
[----:B------:R-:W-:Y:S01]  /*f150*/  IMAD.IADD R6, R234, 0x1, -R0 ;  /* 0x00000001ea067824 */ /* 0x000fe200078e0a00 */
[----:B------:R-:W-:Y:S02]  /*f160*/  HMMA.16816.F32 R12, R16, R24, R32 ;  /* 0x00000018100c723c */ /* 0x000fe40000001820 */
[----:B------:R-:W-:Y:S02]  /*f170*/  IABS R2, R4 ;  /* 0x0000000400027213 */ /* 0x000fe40000000000 */
[----:B------:R-:W-:Y:S01]  /*f180*/  IABS R4, R6 ;  /* 0x0000000600047213 */ /* 0x000fe20000000000 */
[----:B------:R-:W-:Y:S01]  /*f190*/  IMAD.MOV.U32 R6, RZ, RZ, R5 ;  /* 0x000000ffff067224 */ /* 0x000fe200078e0005 */
[----:B------:R-:W-:Y:S01]  /*f1a0*/  HMMA.16816.F32 R32, R20, R42, R44 ;  /* 0x0000002a1420723c */ /* 0x000fe2000000182c */
[----:B------:R-:W-:-:S02]  /*f1b0*/  IMAD.MOV.U32 R5, RZ, RZ, R3 ;  /* 0x000000ffff057224 */ /* 0x000fc400078e0003 */
[----:B------:R-:W-:Y:S01]  /*f1c0*/  IMAD.MOV.U32 R3, RZ, RZ, R2 ;  /* 0x000000ffff037224 */ /* 0x000fe200078e0002 */
[----:B------:R-:W-:Y:S01]  /*f1d0*/  I2FP.F32.S32 R6, R6 ;  /* 0x0000000600067245 */ /* 0x000fe20000201400 */
[----:B------:R-:W-:Y:S01]  /*f1e0*/  IMAD.MOV.U32 R2, RZ, RZ, R4 ;  /* 0x000000ffff027224 */ /* 0x000fe200078e0004 */
[----:B------:R-:W-:Y:S01]  /*f1f0*/  I2FP.F32.S32 R5, R5 ;  /* 0x0000000500057245 */ /* 0x000fe20000201400 */
[----:B------:R-:W-:Y:S01]  /*f200*/  HMMA.16816.F32 R44, R20, R28, R188 ;  /* 0x0000001c142c723c */ /* 0x000fe200000018bc */
[----:B------:R-:W-:Y:S01]  /*f210*/  I2FP.F32.S32 R3, R3 ;  /* 0x0000000300037245 */ /* 0x000fe20000201400 */
[----:B------:R-:W-:Y:S01]  /*f220*/  IMAD.MOV.U32 R51, RZ, RZ, R216 ;  /* 0x000000ffff337224 */ /* 0x000fe200078e00d8 */
[----:B------:R-:W-:Y:S01]  /*f230*/  I2FP.F32.S32 R2, R2 ;  /* 0x0000000200027245 */ /* 0x000fe20000201400 */
[----:B------:R-:W-:Y:S02]  /*f240*/  IMAD.MOV.U32 R50, RZ, RZ, R217 ;  /* 0x000000ffff327224 */ /* 0x000fe400078e00d9 */
[----:B------:R-:W-:Y:S01]  /*f250*/  FFMA.FTZ R4, R3, -UR19, R36 ;  /* 0x8000001303047c23 */ /* 0x000fe20008010024 */
[----:B------:R-:W-:-:S02]  /*f260*/  IMAD.MOV.U32 R191, RZ, RZ, R7 ;  /* 0x000000ffffbf7224 */ /* 0x000fc400078e0007 */
[----:B------:R-:W-:Y:S01]  /*f270*/  FFMA.FTZ R3, R2, -UR19, R38 ;  /* 0x8000001302037c23 */ /* 0x000fe20008010026 */
[----:B------:R-:W-:Y:S01]  /*f280*/  VIADD R2, R0, 0x1 ;  /* 0x0000000100027836 */ /* 0x000fe20000000000 */
[-C--:B------:R-:W-:Y:S01]  /*f290*/  HMMA.16816.F32 R40, R8, R26.reuse, R180 ;  /* 0x0000001a0828723c */ /* 0x080fe200000018b4 */
[----:B------:R-:W-:Y:S01]  /*f2a0*/  FFMA.FTZ R6, R6, -UR19, R12 ;  /* 0x8000001306067c23 */ /* 0x000fe2000801000c */
[----:B------:R-:W-:Y:S01]  /*f2b0*/  FFMA.FTZ R5, R5, -UR19, R14 ;  /* 0x8000001305057c23 */ /* 0x000fe2000801000e */
[----:B------:R-:W-:Y:S01]  /*f2c0*/  FSEL R62, R4, -INF , !P5 ;  /* 0xff800000043e7808 */ /* 0x000fe20006800000 */
        /* <DEDUP_REMOVED lines=8> */
[----:B------:R-:W-:Y:S01]  /*f350*/  IMAD.MOV.U32 R180, RZ, RZ, R51 ;  /* 0x000000ffffb47224 */ /* 0x000fe200078e0033 */
[C---:B------:R-:W-:Y:S01]  /*f360*/  ISETP.GE.AND P6, PT, R2.reuse, R237, PT ;  /* 0x000000ed0200720c */ /* 0x040fe20003fc6270 */
[----:B------:R-:W-:Y:S01]  /*f370*/  IMAD.MOV.U32 R49, RZ, RZ, R218 ;  /* 0x000000ffff317224 */ /* 0x000fe200078e00da */
[C---:B------:R-:W-:Y:S01]  /*f380*/  ISETP.GE.AND P5, PT, R2.reuse, R236, PT ;  /* 0x000000ec0200720c */ /* 0x040fe20003fa6270 */
[----:B------:R-:W-:Y:S01]  /*f390*/  IMAD.MOV.U32 R48, RZ, RZ, R219 ;  /* 0x000000ffff307224 */ /* 0x000fe200078e00db */
[C---:B------:R-:W-:Y:S01]  /*f3a0*/  ISETP.GE.AND P1, PT, R2.reuse, R235, PT ;  /* 0x000000eb0200720c */ /* 0x040fe20003f26270 */
[----:B------:R-:W-:Y:S01]  /*f3b0*/  IMAD.MOV.U32 R181, RZ, RZ, R50 ;  /* 0x000000ffffb57224 */ /* 0x000fe200078e0032 */
[C---:B------:R-:W-:Y:S01]  /*f3c0*/  ISETP.LT.OR P0, PT, R2.reuse, R230, P0 ;  /* 0x000000e60200720c */ /* 0x040fe20000701670 */
[----:B------:R-:W-:Y:S01]  /*f3d0*/  IMAD.MOV.U32 R182, RZ, RZ, R49 ;  /* 0x000000ffffb67224 */ /* 0x000fe200078e0031 */
[C---:B------:R-:W-:Y:S01]  /*f3e0*/  ISETP.LT.OR P6, PT, R2.reuse, R229, P6 ;  /* 0x000000e50200720c */ /* 0x040fe200037c1670 */
[----:B------:R-:W-:Y:S01]  /*f3f0*/  IMAD.MOV.U32 R183, RZ, RZ, R48 ;  /* 0x000000ffffb77224 */ /* 0x000fe200078e0030 */
[C---:B------:R-:W-:Y:S01]  /*f400*/  ISETP.LT.OR P5, PT, R2.reuse, R228, P5 ;  /* 0x000000e40200720c */ /* 0x040fe20002fa1670 */
[----:B------:R-:W-:Y:S01]  /*f410*/  HMMA.16816.F32 R28, R20, R30, R240 ;  /* 0x0000001e141c723c */ /* 0x000fe200000018f0 */
[----:B------:R-:W-:Y:S01]  /*f420*/  ISETP.LT.OR P1, PT, R2, R227, P1 ;  /* 0x000000e30200720c */ /* 0x000fe20000f21670 */
[----:B------:R-:W-:Y:S01]  /*f430*/  IMAD.IADD R2, R234, 0x1, -R2 ;  /* 0x00000001ea027824 */ /* 0x000fe200078e0a02 */
[----:B------:R-:W-:Y:S01]  /*f440*/  IABS R6, R4 ;  /* 0x0000000400067213 */ /* 0x000fe20000000000 */
[----:B------:R-:W-:Y:S01]  /*f450*/  IMAD.MOV.U32 R188, RZ, RZ, R191 ;  /* 0x000000ffffbc7224 */ /* 0x000fe200078e00bf */
[----:B------:R-:W-:Y:S01]  /*f460*/  IABS R5, R5 ;  /* 0x0000000500057213 */ /* 0x000fe20000000000 */
[----:B------:R-:W-:Y:S01]  /*f470*/  IMAD.MOV.U32 R189, RZ, RZ, R250 ;  /* 0x000000ffffbd7224 */ /* 0x000fe200078e00fa */
[----:B------:R-:W-:Y:S01]  /*f480*/  IABS R4, R3 ;  /* 0x0000000300047213 */ /* 0x000fe20000000000 */
[----:B------:R-:W-:Y:S01]  /*f490*/  IMAD.MOV.U32 R3, RZ, RZ, R6 ;  /* 0x000000ffff037224 */ /* 0x000fe200078e0006 */
[----:B------:R-:W-:Y:S01]  /*f4a0*/  IABS R7, R2 ;  /* 0x0000000200077213 */ /* 0x000fe20000000000 */
[----:B------:R-:W-:-:S02]  /*f4b0*/  IMAD.MOV.U32 R2, RZ, RZ, R5 ;  /* 0x000000ffff027224 */ /* 0x000fc400078e0005 */
        /* <DEDUP_REMOVED lines=58> */
[C---:B------:R-:W-:Y:S01]  /*f860*/  ISETP.LT.OR P5, PT, R2.reuse, R228, P5 ;  /* 0x000000e40200720c */ /* 0x040fe20002fa1670 */
[----:B------:R-:W-:Y:S01]  /*f870*/  HMMA.16816.F32 R28, R16, R6, R28 ;  /* 0x00000006101c723c */ /* 0x000fe2000000181c */
[----:B------:R-:W-:Y:S01]  /*f880*/  ISETP.LT.OR P1, PT, R2, R227, P1 ;  /* 0x000000e30200720c */ /* 0x000fe20000f21670 */
[----:B------:R-:W-:Y:S01]  /*f890*/  IMAD.IADD R2, R234, 0x1, -R2 ;  /* 0x00000001ea027824 */ /* 0x000fe200078e0a02 */
[----:B------:R-:W-:-:S02]  /*f8a0*/  IABS R15, R12 ;  /* 0x0000000c000f7213 */ /* 0x000fc40000000000 */
[----:B------:R-:W-:Y:S01]  /*f8b0*/  IABS R13, R13 ;  /* 0x0000000d000d7213 */ /* 0x000fe20000000000 */
[----:B------:R-:W-:Y:S01]  /*f8c0*/  HMMA.16816.F32 R44, R20, R66, R200 ;  /* 0x00000042142c723c */ /* 0x000fe200000018c8 */
        /* <DEDUP_REMOVED lines=33> */
[----:B------:R-:W-:Y:S02]  /*fae0*/  IABS R5, R2 ;  /* 0x0000000200057213 */ /* 0x000fe40000000000 */
[----:B------:R-:W-:Y:S01]  /*faf0*/  IABS R4, R3 ;  /* 0x0000000300047213 */ /* 0x000fe20000000000 */
[----:B------:R-:W-:Y:S02]  /*fb00*/  IMAD.MOV.U32 R3, RZ, RZ, R12 ;  /* 0x000000ffff037224 */ /* 0x000fe400078e000c */
[----:B------:R-:W-:Y:S02]  /*fb10*/  IMAD.MOV.U32 R2, RZ, RZ, R13 ;  /* 0x000000ffff027224 */ /* 0x000fe400078e000d */
        /* <DEDUP_REMOVED lines=8> */
[----:B------:R-:W-:Y:S02]  /*fba0*/  VIADD R2, R0, 0x11 ;  /* 0x0000001100027836 */ /* 0x000fe40000000000 */
[----:B------:R-:W-:Y:S01]  /*fbb0*/  FFMA.FTZ R3, R13, -UR19, R38 ;  /* 0x800000130d037c23 */ /* 0x000fe20008010026 */
[----:B------:R-:W-:-:S02]  /*fbc0*/  FSEL R103, R5, -INF , !P6 ;  /* 0xff80000005677808 */ /* 0x000fc40007000000 */
[----:B------:R-:W-:Y:S01]  /*fbd0*/  FSEL R196, R12, -INF , !P0 ;  /* 0xff8000000cc47808 */ /* 0x000fe20004000000 */
[--C-:B------:R-:W-:Y:S01]  /*fbe0*/  IMAD.IADD R5, R232, 0x1, -R2.reuse ;  /* 0x00000001e8057824 */ /* 0x100fe200078e0a02 */
[----:B------:R-:W-:Y:S01]  /*fbf0*/  FSEL R204, R4, -INF , !P5 ;  /* 0xff80000004cc7808 */ /* 0x000fe20006800000 */
[--C-:B------:R-:W-:Y:S01]  /*fc00*/  IMAD.IADD R4, R233, 0x1, -R2.reuse ;  /* 0x00000001e9047824 */ /* 0x100fe200078e0a02 */
[----:B------:R-:W-:Y:S01]  /*fc10*/  FSEL R218, R3, -INF , !P1 ;  /* 0xff80000003da7808 */ /* 0x000fe20004800000 */
[----:B------:R-:W-:Y:S01]  /*fc20*/  IMAD.IADD R3, R231, 0x1, -R2 ;  /* 0x00000001e7037824 */ /* 0x000fe200078e0a02 */
        /* <DEDUP_REMOVED lines=68> */
[C---:B------:R-:W-:Y:S01]  /*10070*/  HMMA.16816.F32 R32, R8.reuse, R4, R108 ;  /* 0x000000040820723c */ /* 0x040fe2000000186c */
[C---:B------:R-:W-:Y:S02]  /*10080*/  ISETP.LT.OR P0, PT, R2.reuse, R230, P0 ;  /* 0x000000e60200720c */ /* 0x040fe40000701670 */
[C---:B------:R-:W-:Y:S02]  /*10090*/  ISETP.LT.OR P6, PT, R2.reuse, R229, P6 ;  /* 0x000000e50200720c */ /* 0x040fe400037c1670 */
[C---:B------:R-:W-:Y:S01]  /*100a0*/  ISETP.LT.OR P5, PT, R2.reuse, R228, P5 ;  /* 0x000000e40200720c */ /* 0x040fe20002fa1670 */
[----:B------:R-:W-:Y:S01]  /*100b0*/  HMMA.16816.F32 R36, R8, R6, R192 ;  /* 0x000000060824723c */ /* 0x000fe200000018c0 */
        /* <DEDUP_REMOVED lines=279> */
[----:B------:R-:W-:Y:S06]  /*11230*/  @!P0 BRA `(.L_x_289) ;  /* 0x0000000400148947 */ /* 0x000fec0003800000 */
        /* <DEDUP_REMOVED lines=67> */
.L_x_291:
[----:B------:R-:W-:Y:S05]  /*11670*/  BSYNC B0 ;  /* 0x0000000000007941 */ /* 0x000fea0003800000 */
.L_x_290:
[----:B------:R-:W0:Y:S02]  /*11680*/  LDGDEPBAR ;  /* 0x00000000000079af */ /* 0x000e240000000000 */
.L_x_289:
[----:B------:R-:W3:Y:S04]  /*11690*/  LDL.LU R4, [R1+0xc] ;  /* 0x00000c0001047983 */ /* 0x000ee80000300800 */
[----:B------:R-:W4:Y:S04]  /*116a0*/  LDL.LU R3, [R1+0x10] ;  /* 0x0000100001037983 */ /* 0x000f280000300800 */
[----:B------:R-:W5:Y:S04]  /*116b0*/  LDL.LU R2, [R1+0x8] ;  /* 0x0000080001027983 */ /* 0x000f680000300800 */
[----:B------:R-:W2:Y:S04]  /*116c0*/  LDL.LU R0, [R1+0x14] ;  /* 0x0000140001007983 */ /* 0x000ea80000300800 */
[----:B------:R-:W2:Y:S04]  /*116d0*/  LDL.LU R29, [R1+0x4] ;  /* 0x00000400011d7983 */ /* 0x000ea80000300800 */
[----:B-1----:R-:W2:Y:S01]  /*116e0*/  LDL.LU R8, [R1] ;  /* 0x0000000001087983 */ /* 0x002ea20000300800 */
[----:B------:R-:W-:-:S02]  /*116f0*/  MOV R32, R103 ;  /* 0x0000006700207202 */ /* 0x000fc40000000f00 */
[----:B------:R-:W-:Y:S01]  /*11700*/  MOV R34, R104 ;  /* 0x0000006800227202 */ /* 0x000fe20000000f00 */
[----:B------:R-:W-:Y:S01]  /*11710*/  LDSM.16.MT88.4 R16, [R220+0x9000] ;  /* 0x00900000dc10783b */ /* 0x000fe20000004200 */
[----:B------:R-:W-:-:S03]  /*11720*/  MOV R40, R102 ;  /* 0x0000006600287202 */ /* 0x000fc60000000f00 */
[----:B------:R-:W-:Y:S04]  /*11730*/  LDSM.16.MT88.4 R20, [R222+0x9000] ;  /* 0x00900000de14783b */ /* 0x000fe80000004200 */
[----:B------:R-:W-:Y:S01]  /*11740*/  LDSM.16.MT88.4 R36, [R220+0xb000] ;  /* 0x00b00000dc24783b */ /* 0x000fe20000004200 */
[----:B---3--:R-:W-:Y:S02]  /*11750*/  MOV R25, R4 ;  /* 0x0000000400197202 */ /* 0x008fe40000000f00 */
[----:B----4-:R-:W-:-:S03]  /*11760*/  MOV R26, R3 ;  /* 0x00000003001a7202 */ /* 0x010fc60000000f00 */
[----:B------:R-:W-:Y:S01]  /*11770*/  IMAD.MOV.U32 R42, RZ, RZ, R25 ;  /* 0x000000ffff2a7224 */ /* 0x000fe200078e0019 */
[----:B-----5:R-:W-:Y:S02]  /*11780*/  MOV R27, R2 ;  /* 0x00000002001b7202 */ /* 0x020fe40000000f00 */
[----:B------:R-:W-:Y:S02]  /*11790*/  MOV R111, R26 ;  /* 0x0000001a006f7202 */ /* 0x000fe40000000f00 */
[----:B--2---:R-:W-:Y:S02]  /*117a0*/  MOV R9, R0 ;  /* 0x0000000000097202 */ /* 0x004fe40000000f00 */
[----:B------:R-:W-:Y:S02]  /*117b0*/  MOV R109, R27 ;  /* 0x0000001b006d7202 */ /* 0x000fe40000000f00 */
        /* <DEDUP_REMOVED lines=41> */
[----:B------:R-:W-:Y:S01]  /*11a50*/  FMNMX.FTZ R3, R213, R3, !PT ;  /* 0x00000003d5037209 */ /* 0x000fe20007810000 */
[----:B------:R-:W1:Y:S01]  /*11a60*/  SHFL.BFLY PT, R5, R105, 0x2, 0x1f ;  /* 0x0c401f0069057f89 */ /* 0x000e6200000e0000 */
        /* <DEDUP_REMOVED lines=18> */
[----:B-1----:R-:W-:Y:S02]  /*11b90*/  FMNMX.FTZ R105, R105, R5, !PT ;  /* 0x0000000569697209 */ /* 0x002fe40007810000 */
[----:B------:R-:W-:-:S02]  /*11ba0*/  FMNMX.FTZ R3, R201, R3, !PT ;  /* 0x00000003c9037209 */ /* 0x000fc40007810000 */
[----:B------:R-:W-:Y:S01]  /*11bb0*/  FMNMX.FTZ R2, R246, R2, !PT ;  /* 0x00000002f6027209 */ /* 0x000fe20007810000 */
[----:B------:R-:W1:Y:S03]  /*11bc0*/  SHFL.BFLY PT, R4, R105, 0x1, 0x1f ;  /* 0x0c201f0069047f89 */ /* 0x000e6600000e0000 */
[----:B------:R-:W-:Y:S01]  /*11bd0*/  FMNMX.FTZ R2, R215, R2, !PT ;  /* 0x00000002d7027209 */ /* 0x000fe20007810000 */
[----:B------:R-:W3:Y:S03]  /*11be0*/  SHFL.BFLY PT, R7, R3, 0x2, 0x1f ;  /* 0x0c401f0003077f89 */ /* 0x000ee600000e0000 */
[----:B------:R-:W-:Y:S02]  /*11bf0*/  FMNMX.FTZ R2, R210, R2, !PT ;  /* 0x00000002d2027209 */ /* 0x000fe40007810000 */
[----:B--2---:R-:W-:-:S02]  /*11c00*/  FMNMX.FTZ R104, R0, R104, !PT ;  /* 0x0000006800687209 */ /* 0x004fc40007810000 */
[----:B------:R-:W-:-:S03]  /*11c10*/  FMNMX.FTZ R2, R208, R2, !PT ;  /* 0x00000002d0027209 */ /* 0x000fc60007810000 */
[----:B------:R-:W2:Y:S04]  /*11c20*/  SHFL.BFLY PT, R5, R104, 0x1, 0x1f ;  /* 0x0c201f0068057f89 */ /* 0x000ea800000e0000 */
[----:B------:R-:W4:Y:S01]  /*11c30*/  SHFL.BFLY PT, R6, R2, 0x2, 0x1f ;  /* 0x0c401f0002067f89 */ /* 0x000f2200000e0000 */
[----:B-1----:R-:W-:Y:S02]  /*11c40*/  FMNMX.FTZ R105, R105, R4, !PT ;  /* 0x0000000469697209 */ /* 0x002fe40007810000 */
[----:B---3--:R-:W-:-:S03]  /*11c50*/  FMNMX.FTZ R3, R3, R7, !PT ;  /* 0x0000000703037209 */ /* 0x008fc60007810000 */
[C---:B------:R-:W-:Y:S01]  /*11c60*/  FMUL.FTZ R0, R105.reuse, UR22 ;  /* 0x0000001669007c20 */ /* 0x040fe20008410000 */
[----:B------:R-:W-:Y:S01]  /*11c70*/  FSETP.NEU.FTZ.AND P3, PT, R105, -INF , PT ;  /* 0xff8000006900780b */ /* 0x000fe20003f7d000 */
[----:B------:R-:W1:Y:S03]  /*11c80*/  SHFL.BFLY PT, R103, R3, 0x1, 0x1f ;  /* 0x0c201f0003677f89 */ /* 0x000e6600000e0000 */
[----:B------:R-:W-:Y:S02]  /*11c90*/  FSEL R0, R0, RZ, P3 ;  /* 0x000000ff00007208 */ /* 0x000fe40001800000 */
[----:B--2---:R-:W-:-:S03]  /*11ca0*/  FMNMX.FTZ R104, R104, R5, !PT ;  /* 0x0000000568687209 */ /* 0x004fc60007810000 */
[----:B------:R-:W-:Y:S01]  /*11cb0*/  FFMA.FTZ R4, R59, UR22, -R0 ;  /* 0x000000163b047c23 */ /* 0x000fe20008010800 */
[----:B----4-:R-:W-:-:S03]  /*11cc0*/  FMNMX.FTZ R2, R2, R6, !PT ;  /* 0x0000000602027209 */ /* 0x010fc60007810000 */
[----:B------:R2:W-:Y:S01]  /*11cd0*/  MUFU.EX2 R41, R4 ;  /* 0x0000000400297308 */ /* 0x0005e20000000800 */
[C---:B------:R-:W-:Y:S01]  /*11ce0*/  FMUL.FTZ R12, R104.reuse, UR22 ;  /* 0x00000016680c7c20 */ /* 0x040fe20008410000 */
[----:B------:R-:W-:Y:S01]  /*11cf0*/  FSETP.NEU.FTZ.AND P2, PT, R104, -INF , PT ;  /* 0xff8000006800780b */ /* 0x000fe20003f5d000 */
[----:B------:R-:W3:Y:S03]  /*11d00*/  SHFL.BFLY PT, R102, R2, 0x1, 0x1f ;  /* 0x0c201f0002667f89 */ /* 0x000ee600000e0000 */
[----:B------:R-:W-:Y:S02]  /*11d10*/  FSEL R12, R12, RZ, P2 ;  /* 0x000000ff0c0c7208 */ /* 0x000fe40001000000 */
[----:B-1----:R-:W-:-:S03]  /*11d20*/  FMNMX.FTZ R103, R3, R103, !PT ;  /* 0x0000006703677209 */ /* 0x002fc60007810000 */
[----:B------:R-:W-:Y:S01]  /*11d30*/  FFMA.FTZ R3, R61, UR22, -R12 ;  /* 0x000000163d037c23 */ /* 0x000fe2000801080c */
[----:B--2---:R-:W-:Y:S01]  /*11d40*/  FFMA.FTZ R4, R56, UR22, -R0 ;  /* 0x0000001638047c23 */ /* 0x004fe20008010800 */
[C---:B------:R-:W-:Y:S02]  /*11d50*/  FSETP.NEU.FTZ.AND P1, PT, R103.reuse, -INF , PT ;  /* 0xff8000006700780b */ /* 0x040fe40003f3d000 */
[----:B------:R1:W-:Y:S02]  /*11d60*/  MUFU.EX2 R56, R3 ;  /* 0x0000000300387308 */ /* 0x0003e40000000800 */
[----:B------:R-:W-:-:S06]  /*11d70*/  FSEL R5, R103, RZ, P1 ;  /* 0x000000ff67057208 */ /* 0x000fcc0000800000 */
[----:B------:R2:W-:Y:S01]  /*11d80*/  MUFU.EX2 R33, R4 ;  /* 0x0000000400217308 */ /* 0x0005e20000000800 */
[----:B---3--:R-:W-:Y:S01]  /*11d90*/  FMNMX.FTZ R102, R2, R102, !PT ;  /* 0x0000006602667209 */ /* 0x008fe20007810000 */
[----:B------:R-:W-:-:S03]  /*11da0*/  FADD.FTZ R6, R252, -R5 ;  /* 0x80000005fc067221 */ /* 0x000fc60000010000 */
[----:B------:R-:W-:Y:S01]  /*11db0*/  FSETP.NEU.FTZ.AND P0, PT, R102, -INF , PT ;  /* 0xff8000006600780b */ /* 0x000fe20003f1d000 */
[----:B------:R-:W-:Y:S01]  /*11dc0*/  FMUL.FTZ R6, R6, UR22 ;  /* 0x0000001606067c20 */ /* 0x000fe20008410000 */
[----:B-1----:R-:W-:Y:S02]  /*11dd0*/  FMUL.FTZ R3, R103, UR22 ;  /* 0x0000001667037c20 */ /* 0x002fe40008410000 */
[----:B------:R-:W-:Y:S01]  /*11de0*/  FSEL R5, R102, RZ, P0 ;  /* 0x000000ff66057208 */ /* 0x000fe20000000000 */
[----:B------:R1:W3:Y:S02]  /*11df0*/  MUFU.EX2 R14, R6 ;  /* 0x00000006000e7308 */ /* 0x0002e40000000800 */
[----:B------:R-:W-:Y:S01]  /*11e00*/  FSEL R3, R3, RZ, P1 ;  /* 0x000000ff03037208 */ /* 0x000fe20000800000 */
[----:B--2---:R-:W-:-:S04]  /*11e10*/  FFMA.FTZ R4, R51, UR22, -R0 ;  /* 0x0000001633047c23 */ /* 0x004fc80008010800 */
[----:B------:R-:W-:Y:S01]  /*11e20*/  FFMA.FTZ R2, R58, UR22, -R3 ;  /* 0x000000163a027c23 */ /* 0x000fe20008010803 */
[----:B------:R2:W4:Y:S01]  /*11e30*/  MUFU.EX2 R24, R4 ;  /* 0x0000000400187308 */ /* 0x0005220000000800 */
[----:B-1----:R-:W-:-:S07]  /*11e40*/  FSEL R6, R104, RZ, P2 ;  /* 0x000000ff68067208 */ /* 0x002fce0001000000 */
[----:B------:R1:W-:Y:S01]  /*11e50*/  MUFU.EX2 R110, R2 ;  /* 0x00000002006e7308 */ /* 0x0003e20000000800 */
[-C--:B---3--:R-:W-:Y:S01]  /*11e60*/  FMUL.FTZ R112, R112, R14.reuse ;  /* 0x0000000e70707220 */ /* 0x088fe20000410000 */
[-C--:B------:R-:W-:Y:S01]  /*11e70*/  FMUL.FTZ R113, R113, R14.reuse ;  /* 0x0000000e71717220 */ /* 0x080fe20000410000 */
[-C--:B------:R-:W-:Y:S01]  /*11e80*/  FMUL.FTZ R128, R128, R14.reuse ;  /* 0x0000000e80807220 */ /* 0x080fe20000410000 */
[----:B------:R-:W-:Y:S01]  /*11e90*/  FADD.FTZ R8, R8, -R6 ;  /* 0x8000000608087221 */ /* 0x000fe20000010000 */
[-C--:B------:R-:W-:Y:S01]  /*11ea0*/  FMUL.FTZ R129, R129, R14.reuse ;  /* 0x0000000e81817220 */ /* 0x080fe20000410000 */
[-C--:B------:R-:W-:Y:S01]  /*11eb0*/  FMUL.FTZ R160, R160, R14.reuse ;  /* 0x0000000ea0a07220 */ /* 0x080fe20000410000 */
[----:B------:R-:W-:Y:S01]  /*11ec0*/  FMUL.FTZ R161, R161, R14 ;  /* 0x0000000ea1a17220 */ /* 0x000fe20000410000 */
[----:B------:R-:W-:Y:S01]  /*11ed0*/  FMUL.FTZ R8, R8, UR22 ;  /* 0x0000001608087c20 */ /* 0x000fe20008410000 */
[----:B--2---:R-:W-:Y:S01]  /*11ee0*/  FFMA.FTZ R4, R48, UR22, -R0 ;  /* 0x0000001630047c23 */ /* 0x004fe20008010800 */
[----:B----4-:R-:W-:Y:S01]  /*11ef0*/  MOV R58, R24 ;  /* 0x00000018003a7202 */ /* 0x010fe20000000f00 */
[-C--:B------:R-:W-:Y:S01]  /*11f00*/  FMUL.FTZ R172, R172, R14.reuse ;  /* 0x0000000eacac7220 */ /* 0x080fe20000410000 */
[----:B------:R-:W-:Y:S01]  /*11f10*/  LDSM.16.MT88.4 R24, [R220+0xa000] ;  /* 0x00a00000dc18783b */ /* 0x000fe20000004200 */
[----:B------:R2:W-:Y:S01]  /*11f20*/  MUFU.EX2 R59, R4 ;  /* 0x00000004003b7308 */ /* 0x0005e20000000800 */
[-C--:B------:R-:W-:Y:S01]  /*11f30*/  FMUL.FTZ R173, R173, R14.reuse ;  /* 0x0000000eadad7220 */ /* 0x080fe20000410000 */
[-C--:B------:R-:W-:Y:S01]  /*11f40*/  FMUL.FTZ R72, R72, R14.reuse ;  /* 0x0000000e48487220 */ /* 0x080fe20000410000 */
[-C--:B------:R-:W-:Y:S01]  /*11f50*/  FMUL.FTZ R73, R73, R14.reuse ;  /* 0x0000000e49497220 */ /* 0x080fe20000410000 */
[----:B-1----:R-:W-:Y:S01]  /*11f60*/  FMUL.FTZ R2, R102, UR22 ;  /* 0x0000001666027c20 */ /* 0x002fe20008410000 */
        /* <DEDUP_REMOVED lines=12> */
[--C-:B--2---:R-:W-:Y:S01]  /*12030*/  FFMA.FTZ R4, R57, UR22, -R12.reuse ;  /* 0x0000001639047c23 */ /* 0x104fe2000801080c */
[-C--:B------:R-:W-:Y:S01]  /*12040*/  FMUL.FTZ R157, R157, R14.reuse ;  /* 0x0000000e9d9d7220 */ /* 0x080fe20000410000 */
[-C--:B------:R-:W-:Y:S01]  /*12050*/  FMUL.FTZ R92, R92, R14.reuse ;  /* 0x0000000e5c5c7220 */ /* 0x080fe20000410000 */
[----:B------:R-:W-:Y:S01]  /*12060*/  FMUL.FTZ R93, R93, R14 ;  /* 0x0000000e5d5d7220 */ /* 0x000fe20000410000 */
[----:B------:R1:W2:Y:S02]  /*12070*/  MUFU.EX2 R15, R4 ;  /* 0x00000004000f7308 */ /* 0x0002a40000000800 */
[----:B-1----:R-:W-:Y:S01]  /*12080*/  FFMA.FTZ R4, R53, UR22, -R12 ;  /* 0x0000001635047c23 */ /* 0x002fe2000801080c */
[----:B--2---:R-:W-:-:S05]  /*12090*/  MOV R252, R15 ;  /* 0x0000000f00fc7202 */ /* 0x004fca0000000f00 */
[----:B------:R1:W2:Y:S08]  /*120a0*/  MUFU.EX2 R15, R8 ;  /* 0x00000008000f7308 */ /* 0x0002b00000000800 */
[----:B------:R3:W-:Y:S01]  /*120b0*/  MUFU.EX2 R28, R4 ;  /* 0x00000004001c7308 */ /* 0x0007e20000000800 */
[----:B-1----:R-:W-:Y:S01]  /*120c0*/  FFMA.FTZ R8, R196, UR22, -R0 ;  /* 0x00000016c4087c23 */ /* 0x002fe20008010800 */
[-C--:B--2---:R-:W-:Y:S01]  /*120d0*/  FMUL.FTZ R126, R126, R15.reuse ;  /* 0x0000000f7e7e7220 */ /* 0x084fe20000410000 */
[-C--:B------:R-:W-:Y:S01]  /*120e0*/  FMUL.FTZ R127, R127, R15.reuse ;  /* 0x0000000f7f7f7220 */ /* 0x080fe20000410000 */
[----:B------:R-:W-:-:S04]  /*120f0*/  FMUL.FTZ R134, R134, R15 ;  /* 0x0000000f86867220 */ /* 0x000fc80000410000 */
[----:B------:R1:W-:Y:S01]  /*12100*/  MUFU.EX2 R196, R8 ;  /* 0x0000000800c47308 */ /* 0x0003e20000000800 */
[-C--:B------:R-:W-:Y:S01]  /*12110*/  FMUL.FTZ R135, R135, R15.reuse ;  /* 0x0000000f87877220 */ /* 0x080fe20000410000 */
        /* <DEDUP_REMOVED lines=19> */
[-C--:B------:R-:W-:Y:S01]  /*12250*/  FMUL.FTZ R86, R86, R15.reuse ;  /* 0x0000000f56567220 */ /* 0x080fe20000410000 */
[-C--:B------:R-:W-:Y:S01]  /*12260*/  FMUL.FTZ R87, R87, R15.reuse ;  /* 0x0000000f57577220 */ /* 0x080fe20000410000 */
[-C--:B------:R-:W-:Y:S01]  /*12270*/  FMUL.FTZ R98, R98, R15.reuse ;  /* 0x0000000f62627220 */ /* 0x080fe20000410000 */
[----:B------:R-:W-:Y:S01]  /*12280*/  FMUL.FTZ R99, R99, R15 ;  /* 0x0000000f63637220 */ /* 0x000fe20000410000 */
[----:B--2---:R-:W-:-:S04]  /*12290*/  FFMA.FTZ R4, R54, UR22, -R3 ;  /* 0x0000001636047c23 */ /* 0x004fc80008010803 */
[----:B------:R1:W-:Y:S02]  /*122a0*/  MUFU.EX2 R43, R4 ;  /* 0x00000004002b7308 */ /* 0x0003e40000000800 */
[----:B-1----:R-:W-:-:S06]  /*122b0*/  FFMA.FTZ R4, R49, UR22, -R3 ;  /* 0x0000001631047c23 */ /* 0x002fcc0008010803 */
[----:B------:R1:W2:Y:S02]  /*122c0*/  MUFU.EX2 R67, R4 ;  /* 0x0000000400437308 */ /* 0x0002a40000000800 */
[----:B-1----:R-:W-:Y:S01]  /*122d0*/  FFMA.FTZ R4, R63, UR22, -R2 ;  /* 0x000000163f047c23 */ /* 0x002fe20008010802 */
[----:B--2---:R-:W-:-:S05]  /*122e0*/  F2FP.F16.F32.PACK_AB R6, R67, R43 ;  /* 0x0000002b4306723e */ /* 0x004fca00000000ff */
[----:B------:R1:W-:Y:S02]  /*122f0*/  MUFU.EX2 R108, R4 ;  /* 0x00000004006c7308 */ /* 0x0003e40000000800 */
[----:B-1----:R-:W-:-:S06]  /*12300*/  FFMA.FTZ R4, R60, UR22, -R2 ;  /* 0x000000163c047c23 */ /* 0x002fcc0008010802 */
[----:B------:R1:W-:Y:S02]  /*12310*/  MUFU.EX2 R11, R4 ;  /* 0x00000004000b7308 */ /* 0x0003e40000000800 */
[----:B-1----:R-:W-:-:S06]  /*12320*/  FFMA.FTZ R4, R55, UR22, -R2 ;  /* 0x0000001637047c23 */ /* 0x002fcc0008010802 */
[----:B------:R1:W-:Y:S02]  /*12330*/  MUFU.EX2 R35, R4 ;  /* 0x0000000400237308 */ /* 0x0003e40000000800 */
[----:B-1----:R-:W-:Y:S02]  /*12340*/  FFMA.FTZ R4, R50, UR22, -R2 ;  /* 0x0000001632047c23 */ /* 0x002fe40008010802 */
[----:B------:R-:W-:Y:S04]  /*12350*/  LDSM.16.MT88.4 R48, [R222+0xb000] ;  /* 0x00b00000de30783b */ /* 0x000fe80000004200 */
[----:B------:R1:W2:Y:S02]  /*12360*/  MUFU.EX2 R66, R4 ;  /* 0x0000000400427308 */ /* 0x0002a40000000800 */
[----:B-1----:R-:W-:Y:S01]  /*12370*/  FADD.FTZ R4, R239, -R5 ;  /* 0x80000005ef047221 */ /* 0x002fe20000010000 */
[----:B------:R-:W-:Y:S01]  /*12380*/  MOV R239, R28 ;  /* 0x0000001c00ef7202 */ /* 0x000fe20000000f00 */
[----:B------:R-:W-:Y:S01]  /*12390*/  FFMA.FTZ R5, R52, UR22, -R12 ;  /* 0x0000001634057c23 */ /* 0x000fe2000801080c */
[----:B--2---:R-:W-:Y:S01]  /*123a0*/  F2FP.F16.F32.PACK_AB R7, R66, R35 ;  /* 0x000000234207723e */ /* 0x004fe200000000ff */
[----:B------:R-:W-:-:S02]  /*123b0*/  FMUL.FTZ R4, R4, UR22 ;  /* 0x0000001604047c20 */ /* 0x000fc40008410000 */
[----:B------:R1:W-:Y:S08]  /*123c0*/  MUFU.EX2 R57, R5 ;  /* 0x0000000500397308 */ /* 0x0003f00000000800 */
[----:B------:R2:W3:Y:S01]  /*123d0*/  MUFU.EX2 R13, R4 ;  /* 0x00000004000d7308 */ /* 0x0004e20000000800 */
[----:B-1----:R-:W-:Y:S02]  /*123e0*/  F2FP.F16.F32.PACK_AB R5, R11, R108 ;  /* 0x0000006c0b05723e */ /* 0x002fe400000000ff */
[----:B--2---:R-:W-:Y:S01]  /*123f0*/  FSEL R4, R105, RZ, P3 ;  /* 0x000000ff69047208 */ /* 0x004fe20001800000 */
[-C--:B---3--:R-:W-:Y:S01]  /*12400*/  FMUL.FTZ R114, R114, R13.reuse ;  /* 0x0000000d72727220 */ /* 0x088fe20000410000 */
[-C--:B------:R-:W-:Y:S01]  /*12410*/  FMUL.FTZ R115, R115, R13.reuse ;  /* 0x0000000d73737220 */ /* 0x080fe20000410000 */
[-C--:B------:R-:W-:Y:S01]  /*12420*/  FMUL.FTZ R130, R130, R13.reuse ;  /* 0x0000000d82827220 */ /* 0x080fe20000410000 */
[-C--:B------:R-:W-:Y:S01]  /*12430*/  FMUL.FTZ R131, R131, R13.reuse ;  /* 0x0000000d83837220 */ /* 0x080fe20000410000 */
[----:B------:R-:W-:Y:S01]  /*12440*/  FADD.FTZ R4, R29, -R4 ;  /* 0x800000041d047221 */ /* 0x000fe20000010000 */
[-C--:B------:R-:W-:Y:S01]  /*12450*/  FMUL.FTZ R162, R162, R13.reuse ;  /* 0x0000000da2a27220 */ /* 0x080fe20000410000 */
[----:B------:R-:W1:Y:S01]  /*12460*/  LDSM.16.MT88.4 R28, [R222+0xa000] ;  /* 0x00a00000de1c783b */ /* 0x000e620000004200 */
        /* <DEDUP_REMOVED lines=46> */
[----:B------:R-:W-:Y:S01]  /*12750*/  HMMA.16816.F32 R176, R4, R30, R172 ;  /* 0x0000001e04b0723c */ /* 0x000fe200000018ac */
[-C--:B------:R-:W-:Y:S01]  /*12760*/  FMUL.FTZ R85, R85, R44.reuse ;  /* 0x0000002c55557220 */ /* 0x080fe20000410000 */
[-C--:B------:R-:W-:Y:S01]  /*12770*/  FMUL.FTZ R96, R96, R44.reuse ;  /* 0x0000002c60607220 */ /* 0x080fe20000410000 */
[----:B------:R-:W-:-:S03]  /*12780*/  FMUL.FTZ R97, R97, R44 ;  /* 0x0000002c61617220 */ /* 0x000fc60000410000 */
[C---:B------:R-:W-:Y:S06]  /*12790*/  HMMA.16816.F32 R128, R4.reuse, R36, R72 ;  /* 0x000000240480723c */ /* 0x040fec0000001848 */
        /* <DEDUP_REMOVED lines=10> */
[----:B------:R-:W-:Y:S01]  /*12840*/  FFMA.FTZ R9, R65, UR22, -R0 ;  /* 0x0000001641097c23 */ /* 0x000fe20008010800 */
[----:B------:R-:W-:Y:S02]  /*12850*/  MOV R91, R59 ;  /* 0x0000003b005b7202 */ /* 0x000fe40000000f00 */
[----:B------:R-:W-:Y:S01]  /*12860*/  MOV R79, R66 ;  /* 0x00000042004f7202 */ /* 0x000fe20000000f00 */
[----:B------:R-:W-:Y:S01]  /*12870*/  HMMA.16816.F32 R52, R4, R18, R120 ;  /* 0x000000120434723c */ /* 0x000fe20000001878 */
[----:B------:R-:W-:Y:S01]  /*12880*/  MOV R143, R110 ;  /* 0x0000006e008f7202 */ /* 0x000fe20000000f00 */
[----:B------:R-:W-:Y:S01]  /*12890*/  IMAD.MOV.U32 R142, RZ, RZ, R109 ;  /* 0x000000ffff8e7224 */ /* 0x000fe200078e006d */
[----:B------:R-:W-:-:S02]  /*128a0*/  MOV R141, R108 ;  /* 0x0000006c008d7202 */ /* 0x000fc40000000f00 */
[----:B------:R-:W-:Y:S01]  /*128b0*/  MOV R140, R67 ;  /* 0x00000043008c7202 */ /* 0x000fe20000000f00 */
[----:B------:R-:W-:Y:S01]  /*128c0*/  HMMA.16816.F32 R184, R4, R24, R144 ;  /* 0x0000001804b8723c */ /* 0x000fe20000001890 */
[----:B------:R-:W-:Y:S01]  /*128d0*/  MOV R90, R142 ;  /* 0x0000008e005a7202 */ /* 0x000fe20000000f00 */
[----:B------:R-:W-:Y:S01]  /*128e0*/  IMAD.MOV.U32 R89, RZ, RZ, R143 ;  /* 0x000000ffff597224 */ /* 0x000fe200078e008f */
[----:B------:R-:W-:-:S03]  /*128f0*/  MOV R78, R140 ;  /* 0x0000008c004e7202 */ /* 0x000fc60000000f00 */
[C---:B------:R-:W-:Y:S06]  /*12900*/  HMMA.16816.F32 R180, R4.reuse, R26, R156 ;  /* 0x0000001a04b4723c */ /* 0x040fec000000189c */
[----:B------:R-:W-:Y:S07]  /*12910*/  HMMA.16816.F32 R108, R4, R50, R92 ;  /* 0x00000032046c723c */ /* 0x000fee000000185c */
[----:B------:R-:W-:-:S02]  /*12920*/  F2FP.F16.F32.PACK_AB R4, R33, R41 ;  /* 0x000000292104723e */ /* 0x000fc400000000ff */
[----:B------:R-:W-:Y:S02]  /*12930*/  F2FP.F16.F32.PACK_AB R5, R72, R88 ;  /* 0x000000584805723e */ /* 0x000fe400000000ff */
[----:B------:R-:W-:Y:S02]  /*12940*/  F2FP.F16.F32.PACK_AB R6, R91, R73 ;  /* 0x000000495b06723e */ /* 0x000fe400000000ff */
[----:B------:R-:W-:-:S07]  /*12950*/  F2FP.F16.F32.PACK_AB R7, R77, R239 ;  /* 0x000000ef4d07723e */ /* 0x000fce00000000ff */
[C---:B------:R-:W-:Y:S01]  /*12960*/  HMMA.16816.F32 R120, R4.reuse, R18, R124 ;  /* 0x000000120478723c */ /* 0x040fe2000000187c */
[----:B------:R1:W2:Y:S05]  /*12970*/  MUFU.EX2 R126, R8 ;  /* 0x00000008007e7308 */ /* 0x0002aa0000000800 */
[----:B------:R-:W-:Y:S01]  /*12980*/  HMMA.16816.F32 R92, R4, R20, R132 ;  /* 0x00000014045c723c */ /* 0x000fe20000001884 */
[----:B------:R-:W-:Y:S02]  /*12990*/  MOV R125, R40 ;  /* 0x00000028007d7202 */ /* 0x000fe40000000f00 */
[----:B------:R3:W-:Y:S01]  /*129a0*/  MUFU.EX2 R127, R9 ;  /* 0x00000009007f7308 */ /* 0x0007e20000000800 */
[----:B------:R-:W-:-:S02]  /*129b0*/  MOV R124, R35 ;  /* 0x00000023007c7202 */ /* 0x000fc40000000f00 */
[C---:B------:R-:W-:Y:S01]  /*129c0*/  HMMA.16816.F32 R64, R4.reuse, R24, R148 ;  /* 0x000000180440723c */ /* 0x040fe20000001894 */
[----:B------:R-:W-:Y:S02]  /*129d0*/  MOV R134, R34 ;  /* 0x0000002200867202 */ /* 0x000fe40000000f00 */
[----:B------:R-:W-:Y:S01]  /*129e0*/  MOV R133, R33 ;  /* 0x0000002100857202 */ /* 0x000fe20000000f00 */
[----:B-1----:R-:W-:Y:S02]  /*129f0*/  FFMA.FTZ R8, R107, UR22, -R3 ;  /* 0x000000166b087c23 */ /* 0x002fe40008010803 */
[C---:B------:R-:W-:Y:S01]  /*12a00*/  HMMA.16816.F32 R56, R4.reuse, R26, R152 ;  /* 0x0000001a0438723c */ /* 0x040fe20000001898 */
[----:B------:R-:W1:Y:S01]  /*12a10*/  LDSM.16.MT88.4 R24, [R220+0xa400] ;  /* 0x00a40000dc18783b */ /* 0x000e620000004200 */
[----:B------:R-:W-:Y:S01]  /*12a20*/  MOV R150, R134 ;  /* 0x0000008600967202 */ /* 0x000fe20000000f00 */
[----:B------:R4:W-:Y:S01]  /*12a30*/  MUFU.EX2 R11, R8 ;  /* 0x00000008000b7308 */ /* 0x0009e20000000800 */
[----:B------:R-:W-:Y:S01]  /*12a40*/  IMAD.MOV.U32 R151, RZ, RZ, R133 ;  /* 0x000000ffff977224 */ /* 0x000fe200078e0085 */
[----:B------:R-:W-:Y:S01]  /*12a50*/  MOV R149, R124 ;  /* 0x0000007c00957202 */ /* 0x000fe20000000f00 */
[----:B------:R-:W-:Y:S01]  /*12a60*/  HMMA.16816.F32 R144, R4, R22, R136 ;  /* 0x000000160490723c */ /* 0x000fe20000001888 */
[----:B---3--:R-:W-:Y:S01]  /*12a70*/  FFMA.FTZ R9, R204, UR22, -R3 ;  /* 0x00000016cc097c23 */ /* 0x008fe20008010803 */
[----:B------:R-:W3:Y:S01]  /*12a80*/  LDSM.16.MT88.4 R20, [R220+0xb400] ;  /* 0x00b40000dc14783b */ /* 0x000ee20000004200 */
[----:B------:R-:W-:-:S02]  /*12a90*/  MOV R204, R32 ;  /* 0x0000002000cc7202 */ /* 0x000fc40000000f00 */
[----:B------:R5:W5:Y:S01]  /*12aa0*/  MUFU.EX2 R76, R9 ;  /* 0x00000009004c7308 */ /* 0x000b620000000800 */
[C---:B------:R-:W-:Y:S01]  /*12ab0*/  HMMA.16816.F32 R156, R4.reuse, R16, R116 ;  /* 0x00000010049c723c */ /* 0x040fe20000001874 */
[----:B------:R-:W3:Y:S01]  /*12ac0*/  LDSM.16.MT88.4 R32, [R220+0x9400] ;  /* 0x00940000dc20783b */ /* 0x000ee20000004200 */
[----:B------:R-:W-:Y:S02]  /*12ad0*/  MOV R148, R125 ;  /* 0x0000007d00947202 */ /* 0x000fe40000000f00 */
[----:B--2---:R-:W-:Y:S01]  /*12ae0*/  MOV R153, R126 ;  /* 0x0000007e00997202 */ /* 0x004fe20000000f00 */
[----:B------:R-:W2:Y:S01]  /*12af0*/  LDSM.16.MT88.4 R16, [R222+0x9400] ;  /* 0x00940000de10783b */ /* 0x000ea20000004200 */
[----:B------:R-:W-:Y:S01]  /*12b00*/  HMMA.16816.F32 R164, R4, R28, R164 ;  /* 0x0000001c04a4723c */ /* 0x000fe200000018a4 */
[----:B------:R-:W-:Y:S01]  /*12b10*/  MOV R118, R43 ;  /* 0x0000002b00767202 */ /* 0x000fe20000000f00 */
[----:B----4-:R-:W-:Y:S01]  /*12b20*/  FFMA.FTZ R8, R100, UR22, -R3 ;  /* 0x0000001664087c23 */ /* 0x010fe20008010803 */
[----:B------:R-:W-:-:S02]  /*12b30*/  MOV R117, R42 ;  /* 0x0000002a00757202 */ /* 0x000fc40000000f00 */
[----:B------:R-:W-:Y:S01]  /*12b40*/  MOV R116, R41 ;  /* 0x0000002900747202 */ /* 0x000fe20000000f00 */
[----:B------:R4:W-:Y:S01]  /*12b50*/  MUFU.EX2 R135, R8 ;  /* 0x0000000800877308 */ /* 0x0009e20000000800 */
[C---:B------:R-:W-:Y:S01]  /*12b60*/  HMMA.16816.F32 R136, R4.reuse, R30, R168 ;  /* 0x0000001e0488723c */ /* 0x040fe200000018a8 */
[----:B------:R-:W2:Y:S01]  /*12b70*/  LDSM.16.MT88.4 R28, [R222+0xa400] ;  /* 0x00a40000de1c783b */ /* 0x000ea20000004200 */
[----:B------:R-:W-:Y:S01]  /*12b80*/  MOV R119, R252 ;  /* 0x000000fc00777202 */ /* 0x000fe20000000f00 */
[----:B-----5:R-:W-:Y:S01]  /*12b90*/  FFMA.FTZ R9, R101, UR22, -R3 ;  /* 0x0000001665097c23 */ /* 0x020fe20008010803 */
[----:B------:R-:W-:Y:S01]  /*12ba0*/  MOV R134, R116 ;  /* 0x0000007400867202 */ /* 0x000fe20000000f00 */
[----:B------:R-:W5:Y:S01]  /*12bb0*/  LDSM.16.MT88.4 R40, [R222+0xb400] ;  /* 0x00b40000de28783b */ /* 0x000f620000004200 */
[----:B------:R-:W-:Y:S01]  /*12bc0*/  HMMA.16816.F32 R80, R4, R38, R80 ;  /* 0x000000260450723c */ /* 0x000fe20000001850 */
[----:B------:R1:W3:Y:S01]  /*12bd0*/  MUFU.EX2 R155, R9 ;  /* 0x00000009009b7308 */ /* 0x0002e20000000800 */
[----:B------:R-:W-:Y:S01]  /*12be0*/  MOV R169, R76 ;  /* 0x0000004c00a97202 */ /* 0x000fe20000000f00 */
[----:B------:R-:W-:Y:S01]  /*12bf0*/  IMAD.MOV.U32 R101, RZ, RZ, R75 ;  /* 0x000000ffff657224 */ /* 0x000fe200078e004b */
[----:B------:R-:W-:-:S02]  /*12c00*/  MOV R76, R141 ;  /* 0x0000008d004c7202 */ /* 0x000fc40000000f00 */
[C---:B------:R-:W-:Y:S01]  /*12c10*/  HMMA.16816.F32 R140, R4.reuse, R36, R68 ;  /* 0x00000024048c723c */ /* 0x040fe20000001844 */
[----:B------:R-:W-:Y:S02]  /*12c20*/  MOV R133, R117 ;  /* 0x0000007500857202 */ /* 0x000fe40000000f00 */
[----:B------:R-:W-:Y:S01]  /*12c30*/  MOV R100, R76 ;  /* 0x0000004c00647202 */ /* 0x000fe20000000f00 */
[----:B----4-:R-:W-:Y:S01]  /*12c40*/  FFMA.FTZ R8, R216, UR22, -R2 ;  /* 0x00000016d8087c23 */ /* 0x010fe20008010802 */
[----:B------:R-:W-:Y:S01]  /*12c50*/  MOV R171, R89 ;  /* 0x0000005900ab7202 */ /* 0x000fe20000000f00 */
[C---:B------:R-:W-:Y:S01]  /*12c60*/  HMMA.16816.F32 R84, R4.reuse, R48, R84 ;  /* 0x000000300454723c */ /* 0x040fe20000001854 */
[----:B------:R-:W-:Y:S01]  /*12c70*/  MOV R70, R239 ;  /* 0x000000ef00467202 */ /* 0x000fe20000000f00 */
[----:B------:R4:W-:Y:S01]  /*12c80*/  MUFU.EX2 R107, R8 ;  /* 0x00000008006b7308 */ /* 0x0009e20000000800 */
[----:B------:R-:W-:Y:S01]  /*12c90*/  MOV R36, R79 ;  /* 0x0000004f00247202 */ /* 0x000fe20000000f00 */
[----:B------:R-:W-:Y:S01]  /*12ca0*/  IMAD.MOV.U32 R68, RZ, RZ, R88 ;  /* 0x000000ffff447224 */ /* 0x000fe200078e0058 */
[----:B------:R-:W-:Y:S01]  /*12cb0*/  MOV R152, R90 ;  /* 0x0000005a00987202 */ /* 0x000fe20000000f00 */
[----:B-1----:R-:W-:Y:S01]  /*12cc0*/  FFMA.FTZ R9, R218, UR22, -R2 ;  /* 0x00000016da097c23 */ /* 0x002fe20008010802 */
[----:B------:R-:W-:Y:S01]  /*12cd0*/  HMMA.16816.F32 R96, R4, R50, R96 ;  /* 0x000000320460723c */ /* 0x000fe20000001860 */
[----:B------:R-:W-:-:S02]  /*12ce0*/  MOV R71, R118 ;  /* 0x0000007600477202 */ /* 0x000fc40000000f00 */
[----:B------:R-:W1:Y:S01]  /*12cf0*/  MUFU.EX2 R168, R9 ;  /* 0x0000000900a87308 */ /* 0x000e620000000800 */
[----:B------:R-:W-:Y:S02]  /*12d00*/  MOV R69, R119 ;  /* 0x0000007700457202 */ /* 0x000fe40000000f00 */
[----:B------:R-:W-:Y:S02]  /*12d10*/  MOV R37, R73 ;  /* 0x0000004900257202 */ /* 0x000fe40000000f00 */
[----:B------:R-:W-:Y:S02]  /*12d20*/  F2FP.F16.F32.PACK_AB R4, R11, R169 ;  /* 0x000000a90b04723e */ /* 0x000fe400000000ff */
[----:B---3--:R-:W-:Y:S01]  /*12d30*/  F2FP.F16.F32.PACK_AB R6, R135, R155 ;  /* 0x0000009b8706723e */ /* 0x008fe200000000ff */
[----:B----4-:R-:W-:Y:S01]  /*12d40*/  FFMA.FTZ R8, R202, UR22, -R2 ;  /* 0x00000016ca087c23 */ /* 0x010fe20008010802 */
[----:B------:R-:W-:Y:S02]  /*12d50*/  MOV R202, R78 ;  /* 0x0000004e00ca7202 */ /* 0x000fe40000000f00 */
[----:B------:R-:W-:Y:S01]  /*12d60*/  MOV R170, R74 ;  /* 0x0000004a00aa7202 */ /* 0x000fe20000000f00 */
[----:B------:R3:W-:Y:S01]  /*12d70*/  MUFU.EX2 R154, R8 ;  /* 0x00000008009a7308 */ /* 0x0007e20000000800 */
[----:B------:R-:W-:-:S02]  /*12d80*/  MOV R39, R148 ;  /* 0x0000009400277202 */ /* 0x000fc40000000f00 */
[----:B-1----:R-:W-:Y:S02]  /*12d90*/  F2FP.F16.F32.PACK_AB R5, R107, R168 ;  /* 0x000000a86b05723e */ /* 0x002fe400000000ff */
[----:B------:R-:W-:Y:S01]  /*12da0*/  MOV R9, R127 ;  /* 0x0000007f00097202 */ /* 0x000fe20000000f00 */
[----:B---3--:R-:W-:Y:S01]  /*12db0*/  FFMA.FTZ R8, R106, UR22, -R2 ;  /* 0x000000166a087c23 */ /* 0x008fe20008010802 */
[----:B------:R-:W-:-:S03]  /*12dc0*/  MOV R106, R77 ;  /* 0x0000004d006a7202 */ /* 0x000fc60000000f00 */
[----:B------:R1:W3:Y:S02]  /*12dd0*/  MUFU.EX2 R132, R8 ;  /* 0x0000000800847308 */ /* 0x0002e40000000800 */
[----:B-1----:R-:W-:Y:S01]  /*12de0*/  FFMA.FTZ R8, R197, UR22, -R0 ;  /* 0x00000016c5087c23 */ /* 0x002fe20008010800 */
[----:B---3--:R-:W-:-:S05]  /*12df0*/  F2FP.F16.F32.PACK_AB R7, R132, R154 ;  /* 0x0000009a8407723e */ /* 0x008fca00000000ff */
[----:B------:R1:W-:Y:S02]  /*12e00*/  MUFU.EX2 R252, R8 ;  /* 0x0000000800fc7308 */ /* 0x0003e40000000800 */
[C---:B------:R-:W-:Y:S06]  /*12e10*/  HMMA.16816.F32 R76, R4.reuse, R24, R184 ;  /* 0x00000018044c723c */ /* 0x040fec00000018b8 */
[----:B------:R-:W-:Y:S01]  /*12e20*/  HMMA.16816.F32 R124, R4, R22, R172 ;  /* 0x00000016047c723c */ /* 0x000fe200000018ac */
[----:B------:R-:W-:-:S05]  /*12e30*/  MOV R184, R91 ;  /* 0x0000005b00b87202 */ /* 0x000fca0000000f00 */
[C---:B------:R-:W-:Y:S01]  /*12e40*/  HMMA.16816.F32 R88, R4.reuse, R26, R180 ;  /* 0x0000001a0458723c */ /* 0x040fe200000018b4 */
[----:B-1----:R-:W-:Y:S01]  /*12e50*/  FFMA.FTZ R8, R204, UR22, -R12 ;  /* 0x00000016cc087c23 */ /* 0x002fe2000801080c */
[----:B------:R-:W-:Y:S01]  /*12e60*/  MOV R204, R72 ;  /* 0x0000004800cc7202 */ /* 0x000fe20000000f00 */
[----:B------:R-:W-:Y:S01]  /*12e70*/  IMAD.MOV.U32 R172, RZ, RZ, R134 ;  /* 0x000000ffffac7224 */ /* 0x000fe200078e0086 */
[----:B------:R-:W-:Y:S01]  /*12e80*/  MOV R174, R202 ;  /* 0x000000ca00ae7202 */ /* 0x000fe20000000f00 */
[----:B------:R1:W-:Y:S01]  /*12e90*/  MUFU.EX2 R239, R8 ;  /* 0x0000000800ef7308 */ /* 0x0003e20000000800 */
        /* <DEDUP_REMOVED lines=8> */
[C---:B--2---:R-:W-:Y:S01]  /*12f20*/  HMMA.16816.F32 R60, R4.reuse, R16, R60 ;  /* 0x00000010043c723c */ /* 0x044fe2000000183c */
[----:B------:R-:W-:Y:S02]  /*12f30*/  MOV R36, R149 ;  /* 0x0000009500247202 */ /* 0x000fe40000000f00 */
[----:B------:R-:W-:Y:S01]  /*12f40*/  MOV R37, R150 ;  /* 0x0000009600257202 */ /* 0x000fe20000000f00 */
[--C-:B-1----:R-:W-:Y:S01]  /*12f50*/  FFMA.FTZ R8, R249, UR22, -R12.reuse ;  /* 0x00000016f9087c23 */ /* 0x102fe2000801080c */
[----:B------:R-:W-:Y:S01]  /*12f60*/  MOV R185, R36 ;  /* 0x0000002400b97202 */ /* 0x000fe20000000f00 */
[C---:B------:R-:W-:Y:S01]  /*12f70*/  HMMA.16816.F32 R72, R4.reuse, R18, R188 ;  /* 0x000000120448723c */ /* 0x040fe200000018bc */
[----:B------:R-:W-:Y:S01]  /*12f80*/  MOV R183, R37 ;  /* 0x0000002500b77202 */ /* 0x000fe20000000f00 */
[----:B------:R1:W2:Y:S04]  /*12f90*/  MUFU.EX2 R249, R8 ;  /* 0x0000000800f97308 */ /* 0x0002a80000000800 */
[C---:B------:R-:W-:Y:S06]  /*12fa0*/  HMMA.16816.F32 R112, R4.reuse, R28, R112 ;  /* 0x0000001c0470723c */ /* 0x040fec0000001870 */
[C---:B------:R-:W-:Y:S06]  /*12fb0*/  HMMA.16816.F32 R116, R4.reuse, R30, R176 ;  /* 0x0000001e0474723c */ /* 0x040fec00000018b0 */
[----:B------:R-:W-:Y:S01]  /*12fc0*/  HMMA.16816.F32 R128, R4, R20, R128 ;  /* 0x000000140480723c */ /* 0x000fe20000001880 */
[----:B-1----:R-:W-:Y:S01]  /*12fd0*/  FFMA.FTZ R8, R219, UR22, -R12 ;  /* 0x00000016db087c23 */ /* 0x002fe2000801080c */
[----:B------:R-:W-:-:S03]  /*12fe0*/  MOV R219, R132 ;  /* 0x0000008400db7202 */ /* 0x000fc60000000f00 */
[----:B------:R1:W-:Y:S01]  /*12ff0*/  MUFU.EX2 R218, R8 ;  /* 0x0000000800da7308 */ /* 0x0003e20000000800 */
[----:B-----5:R-:W-:Y:S01]  /*13000*/  HMMA.16816.F32 R108, R4, R42, R108 ;  /* 0x0000002a046c723c */ /* 0x020fe2000000186c */
[----:B-1----:R-:W-:Y:S01]  /*13010*/  FFMA.FTZ R8, R217, UR22, -R12 ;  /* 0x00000016d9087c23 */ /* 0x002fe2000801080c */
[----:B------:R-:W-:-:S04]  /*13020*/  MOV R217, R135 ;  /* 0x0000008700d97202 */ /* 0x000fc80000000f00 */
[----:B------:R-:W-:Y:S01]  /*13030*/  HMMA.16816.F32 R132, R4, R40, R160 ;  /* 0x000000280484723c */ /* 0x000fe200000018a0 */
[----:B------:R1:W3:Y:S06]  /*13040*/  MUFU.EX2 R216, R8 ;  /* 0x0000000800d87308 */ /* 0x0002ec0000000800 */
[----:B------:R-:W-:Y:S01]  /*13050*/  FFMA.FTZ R4, R213, UR22, -R3 ;  /* 0x00000016d5047c23 */ /* 0x000fe20008010803 */
[----:B------:R-:W-:Y:S02]  /*13060*/  MOV R160, R9 ;  /* 0x0000000900a07202 */ /* 0x000fe40000000f00 */
[----:B------:R-:W-:Y:S01]  /*13070*/  MOV R161, R153 ;  /* 0x0000009900a17202 */ /* 0x000fe20000000f00 */
[----:B------:R-:W-:Y:S01]  /*13080*/  IMAD.MOV.U32 R153, RZ, RZ, R10 ;  /* 0x000000ffff997224 */ /* 0x000fe200078e000a */
[----:B------:R-:W-:-:S02]  /*13090*/  MOV R213, R204 ;  /* 0x000000cc00d57202 */ /* 0x000fc40000000f00 */
[----:B------:R-:W-:Y:S01]  /*130a0*/  MOV R162, R11 ;  /* 0x0000000b00a27202 */ /* 0x000fe20000000f00 */
[----:B------:R4:W-:Y:S01]  /*130b0*/  MUFU.EX2 R204, R4 ;  /* 0x0000000400cc7308 */ /* 0x0009e20000000800 */
[----:B--2---:R-:W-:Y:S02]  /*130c0*/  F2FP.F16.F32.PACK_AB R9, R249, R239 ;  /* 0x000000eff909723e */ /* 0x004fe400000000ff */
[----:B-1----:R-:W-:Y:S02]  /*130d0*/  F2FP.F16.F32.PACK_AB R8, R160, R196 ;  /* 0x000000c4a008723e */ /* 0x002fe400000000ff */
[----:B------:R-:W-:Y:S02]  /*130e0*/  F2FP.F16.F32.PACK_AB R10, R252, R161 ;  /* 0x000000a1fc0a723e */ /* 0x000fe400000000ff */
[----:B---3--:R-:W-:Y:S02]  /*130f0*/  F2FP.F16.F32.PACK_AB R11, R216, R218 ;  /* 0x000000dad80b723e */ /* 0x008fe400000000ff */
[----:B------:R-:W-:-:S05]  /*13100*/  MOV R163, R151 ;  /* 0x0000009700a37202 */ /* 0x000fca0000000f00 */
[----:B------:R-:W-:Y:S01]  /*13110*/  HMMA.16816.F32 R148, R8, R32, R156 ;  /* 0x000000200894723c */ /* 0x000fe2000000189c */
[----:B----4-:R-:W-:Y:S01]  /*13120*/  FFMA.FTZ R4, R207, UR22, -R3 ;  /* 0x00000016cf047c23 */ /* 0x010fe20008010803 */
[----:B------:R-:W-:-:S04]  /*13130*/  MOV R207, R70 ;  /* 0x0000004600cf7202 */ /* 0x000fc80000000f00 */
[C---:B------:R-:W-:Y:S01]  /*13140*/  HMMA.16816.F32 R120, R8.reuse, R34, R120 ;  /* 0x000000220878723c */ /* 0x040fe20000001878 */
[----:B------:R1:W-:Y:S01]  /*13150*/  MUFU.EX2 R202, R4 ;  /* 0x0000000400ca7308 */ /* 0x0003e20000000800 */
[----:B------:R-:W2:Y:S04]  /*13160*/  LDSM.16.MT88.4 R32, [R222+0x9800] ;  /* 0x00980000de20783b */ /* 0x000ea80000004200 */
[C---:B------:R-:W-:Y:S06]  /*13170*/  HMMA.16816.F32 R92, R8.reuse, R16, R92 ;  /* 0x00000010085c723c */ /* 0x040fec000000185c */
[----:B------:R-:W-:Y:S01]  /*13180*/  HMMA.16816.F32 R64, R8, R24, R64 ;  /* 0x000000180840723c */ /* 0x000fe20000001840 */
[----:B-1----:R-:W-:Y:S01]  /*13190*/  FFMA.FTZ R4, R199, UR22, -R3 ;  /* 0x00000016c7047c23 */ /* 0x002fe20008010803 */
[----:B------:R-:W-:-:S04]  /*131a0*/  MOV R199, R71 ;  /* 0x0000004700c77202 */ /* 0x000fc80000000f00 */
[C---:B------:R-:W-:Y:S01]  /*131b0*/  HMMA.16816.F32 R56, R8.reuse, R26, R56 ;  /* 0x0000001a0838723c */ /* 0x040fe20000001838 */
[----:B------:R-:W1:Y:S01]  /*131c0*/  LDSM.16.MT88.4 R24, [R220+0xa800] ;  /* 0x00a80000dc18783b */ /* 0x000e620000004200 */
[----:B------:R3:W-:Y:S04]  /*131d0*/  MUFU.EX2 R197, R4 ;  /* 0x0000000400c57308 */ /* 0x0007e80000000800 */
[C---:B------:R-:W-:Y:S01]  /*131e0*/  HMMA.16816.F32 R68, R8.reuse, R18, R144 ;  /* 0x000000120844723c */ /* 0x040fe20000001890 */
[----:B------:R-:W-:Y:S05]  /*131f0*/  LDSM.16.MT88.4 R16, [R220+0xb800] ;  /* 0x00b80000dc10783b */ /* 0x000fea0000004200 */
[C---:B------:R-:W-:Y:S06]  /*13200*/  HMMA.16816.F32 R164, R8.reuse, R28, R164 ;  /* 0x0000001c08a4723c */ /* 0x040fec00000018a4 */
[C---:B------:R-:W-:Y:S01]  /*13210*/  HMMA.16816.F32 R136, R8.reuse, R30, R136 ;  /* 0x0000001e0888723c */ /* 0x040fe20000001888 */
[----:B---3--:R-:W-:Y:S01]  /*13220*/  FFMA.FTZ R4, R45, UR22, -R3 ;  /* 0x000000162d047c23 */ /* 0x008fe20008010803 */
[----:B------:R-:W-:Y:S01]  /*13230*/  MOV R45, R196 ;  /* 0x000000c4002d7202 */ /* 0x000fe20000000f00 */
[----:B------:R-:W-:Y:S02]  /*13240*/  LDSM.16.MT88.4 R28, [R222+0xa800] ;  /* 0x00a80000de1c783b */ /* 0x000fe40000004200 */
[----:B------:R3:W4:Y:S01]  /*13250*/  MUFU.EX2 R196, R4 ;  /* 0x0000000400c47308 */ /* 0x0007220000000800 */
[C---:B------:R-:W-:Y:S06]  /*13260*/  HMMA.16816.F32 R140, R8.reuse, R20, R140 ;  /* 0x00000014088c723c */ /* 0x040fec000000188c */
[C---:B------:R-:W-:Y:S01]  /*13270*/  HMMA.16816.F32 R176, R8.reuse, R22, R80 ;  /* 0x0000001608b0723c */ /* 0x040fe20000001850 */
[----:B------:R-:W-:Y:S05]  /*13280*/  LDSM.16.MT88.4 R20, [R222+0xb800] ;  /* 0x00b80000de14783b */ /* 0x000fea0000004200 */
[----:B------:R-:W-:Y:S01]  /*13290*/  HMMA.16816.F32 R84, R8, R40, R84 ;  /* 0x000000280854723c */ /* 0x000fe20000001854 */
[----:B---3--:R-:W-:Y:S01]  /*132a0*/  FFMA.FTZ R4, R241, UR22, -R2 ;  /* 0x00000016f1047c23 */ /* 0x008fe20008010802 */
[----:B------:R-:W-:-:S04]  /*132b0*/  MOV R241, R39 ;  /* 0x0000002700f17202 */ /* 0x000fc80000000f00 */
[----:B------:R-:W-:Y:S01]  /*132c0*/  HMMA.16816.F32 R96, R8, R42, R96 ;  /* 0x0000002a0860723c */ /* 0x000fe20000001860 */
[----:B------:R-:W3:Y:S01]  /*132d0*/  LDSM.16.MT88.4 R36, [R220+0x9800] ;  /* 0x00980000dc24783b */ /* 0x000ee20000004200 */
[----:B------:R5:W-:Y:S01]  /*132e0*/  MUFU.EX2 R195, R4 ;  /* 0x0000000400c37308 */ /* 0x000be20000000800 */
[----:B----4-:R-:W-:-:S04]  /*132f0*/  F2FP.F16.F32.PACK_AB R6, R196, R197 ;  /* 0x000000c5c406723e */ /* 0x010fc800000000ff */
[----:B------:R-:W-:Y:S01]  /*13300*/  FFMA.FTZ R8, R214, UR22, -R0 ;  /* 0x00000016d6087c23 */ /* 0x000fe20008010800 */
[----:B------:R-:W-:-:S03]  /*13310*/  MOV R214, R173 ;  /* 0x000000ad00d67202 */ /* 0x000fc60000000f00 */
[----:B------:R4:W-:Y:S01]  /*13320*/  MUFU.EX2 R189, R8 ;  /* 0x0000000800bd7308 */ /* 0x0009e20000000800 */
[----:B-----5:R-:W-:Y:S01]  /*13330*/  FFMA.FTZ R4, R209, UR22, -R2 ;  /* 0x00000016d1047c23 */ /* 0x020fe20008010802 */
[----:B------:R-:W-:Y:S02]  /*13340*/  MOV R209, R213 ;  /* 0x000000d500d17202 */ /* 0x000fe40000000f00 */
[----:B------:R-:W-:-:S04]  /*13350*/  MOV R213, R160 ;  /* 0x000000a000d57202 */ /* 0x000fc80000000f00 */
[----:B------:R5:W2:Y:S01]  /*13360*/  MUFU.EX2 R194, R4 ;  /* 0x0000000400c27308 */ /* 0x000aa20000000800 */
[----:B------:R-:W-:Y:S02]  /*13370*/  MOV R83, R209 ;  /* 0x000000d100537202 */ /* 0x000fe40000000f00 */
[----:B------:R-:W-:Y:S01]  /*13380*/  MOV R209, R180 ;  /* 0x000000b400d17202 */ /* 0x000fe20000000f00 */
[----:B----4-:R-:W-:Y:S01]  /*13390*/  FFMA.FTZ R8, R212, UR22, -R0 ;  /* 0x00000016d4087c23 */ /* 0x010fe20008010800 */
[----:B------:R-:W-:-:S03]  /*133a0*/  MOV R212, R174 ;  /* 0x000000ae00d47202 */ /* 0x000fc60000000f00 */
[----:B------:R4:W-:Y:S01]  /*133b0*/  MUFU.EX2 R188, R8 ;  /* 0x0000000800bc7308 */ /* 0x0009e20000000800 */
[----:B-----5:R-:W-:Y:S01]  /*133c0*/  FFMA.FTZ R4, R203, UR22, -R2 ;  /* 0x00000016cb047c23 */ /* 0x020fe20008010802 */
[----:B------:R-:W-:Y:S01]  /*133d0*/  IMAD.MOV.U32 R203, RZ, RZ, R207 ;  /* 0x000000ffffcb7224 */ /* 0x000fe200078e00cf */
[----:B--2---:R-:W-:-:S05]  /*133e0*/  F2FP.F16.F32.PACK_AB R5, R194, R195 ;  /* 0x000000c3c205723e */ /* 0x004fca00000000ff */
[----:B------:R2:W-:Y:S01]  /*133f0*/  MUFU.EX2 R193, R4 ;  /* 0x0000000400c17308 */ /* 0x0005e20000000800 */
[----:B------:R-:W-:Y:S02]  /*13400*/  MOV R207, R161 ;  /* 0x000000a100cf7202 */ /* 0x000fe40000000f00 */
[----:B------:R-:W-:Y:S01]  /*13410*/  MOV R82, R203 ;  /* 0x000000cb00527202 */ /* 0x000fe20000000f00 */
[----:B----4-:R-:W-:Y:S01]  /*13420*/  FFMA.FTZ R8, R206, UR22, -R0 ;  /* 0x00000016ce087c23 */ /* 0x010fe20008010800 */
[----:B------:R-:W-:-:S03]  /*13430*/  MOV R206, R175 ;  /* 0x000000af00ce7202 */ /* 0x000fc60000000f00 */
[----:B------:R4:W-:Y:S01]  /*13440*/  MUFU.EX2 R187, R8 ;  /* 0x0000000800bb7308 */ /* 0x0009e20000000800 */
[----:B--2---:R-:W-:Y:S01]  /*13450*/  FFMA.FTZ R4, R200, UR22, -R2 ;  /* 0x00000016c8047c23 */ /* 0x004fe20008010802 */
[----:B------:R-:W-:Y:S02]  /*13460*/  MOV R200, R199 ;  /* 0x000000c700c87202 */ /* 0x000fe40000000f00 */
[----:B------:R-:W-:-:S04]  /*13470*/  MOV R199, R162 ;  /* 0x000000a200c77202 */ /* 0x000fc80000000f00 */
[----:B------:R2:W5:Y:S01]  /*13480*/  MUFU.EX2 R192, R4 ;  /* 0x0000000400c07308 */ /* 0x0005620000000800 */
[----:B----4-:R-:W-:Y:S01]  /*13490*/  FFMA.FTZ R8, R198, UR22, -R0 ;  /* 0x00000016c6087c23 */ /* 0x010fe20008010800 */
[----:B------:R-:W-:-:S06]  /*134a0*/  MOV R198, R184 ;  /* 0x000000b800c67202 */ /* 0x000fcc0000000f00 */
[----:B------:R4:W-:Y:S01]  /*134b0*/  MUFU.EX2 R186, R8 ;  /* 0x0000000800ba7308 */ /* 0x0009e20000000800 */
[----:B--2---:R-:W-:Y:S01]  /*134c0*/  FFMA.FTZ R4, R251, UR22, -R0 ;  /* 0x00000016fb047c23 */ /* 0x004fe20008010800 */
[----:B-----5:R-:W-:Y:S01]  /*134d0*/  F2FP.F16.F32.PACK_AB R7, R192, R193 ;  /* 0x000000c1c007723e */ /* 0x020fe200000000ff */
[----:B------:R-:W-:-:S05]  /*134e0*/  IMAD.MOV.U32 R251, RZ, RZ, R169 ;  /* 0x000000fffffb7224 */ /* 0x000fca00078e00a9 */
[----:B------:R2:W-:Y:S01]  /*134f0*/  MUFU.EX2 R191, R4 ;  /* 0x0000000400bf7308 */ /* 0x0005e20000000800 */
[----:B----4-:R-:W-:Y:S01]  /*13500*/  FFMA.FTZ R8, R183, UR22, -R12 ;  /* 0x00000016b7087c23 */ /* 0x010fe2000801080c */
[----:B------:R-:W-:-:S06]  /*13510*/  MOV R183, R185 ;  /* 0x000000b900b77202 */ /* 0x000fcc0000000f00 */
[----:B------:R4:W-:Y:S01]  /*13520*/  MUFU.EX2 R185, R8 ;  /* 0x0000000800b97308 */ /* 0x0009e20000000800 */
[----:B--2---:R-:W-:Y:S01]  /*13530*/  FFMA.FTZ R4, R248, UR22, -R0 ;  /* 0x00000016f8047c23 */ /* 0x004fe20008010800 */
[----:B------:R-:W-:Y:S02]  /*13540*/  MOV R248, R45 ;  /* 0x0000002d00f87202 */ /* 0x000fe40000000f00 */
[----:B------:R-:W-:-:S04]  /*13550*/  MOV R45, R172 ;  /* 0x000000ac002d7202 */ /* 0x000fc80000000f00 */
[----:B------:R2:W5:Y:S01]  /*13560*/  MUFU.EX2 R190, R4 ;  /* 0x0000000400be7308 */ /* 0x0005620000000800 */
[----:B------:R-:W-:Y:S01]  /*13570*/  MOV R203, R45 ;  /* 0x0000002d00cb7202 */ /* 0x000fe20000000f00 */
[----:B----4-:R-:W-:Y:S01]  /*13580*/  FFMA.FTZ R8, R241, UR22, -R12 ;  /* 0x00000016f1087c23 */ /* 0x010fe2000801080c */
[----:B------:R-:W-:Y:S02]  /*13590*/  MOV R241, R163 ;  /* 0x000000a300f17202 */ /* 0x000fe40000000f00 */
[----:B------:R-:W-:-:S03]  /*135a0*/  MOV R45, R182 ;  /* 0x000000b6002d7202 */ /* 0x000fc60000000f00 */
[----:B------:R4:W5:Y:S01]  /*135b0*/  MUFU.EX2 R184, R8 ;  /* 0x0000000800b87308 */ /* 0x0009620000000800 */
[----:B--2---:R-:W-:-:S07]  /*135c0*/  F2FP.F16.F32.PACK_AB R4, R202, R204 ;  /* 0x000000ccca04723e */ /* 0x004fce00000000ff */
[----:B------:R-:W-:Y:S01]  /*135d0*/  HMMA.16816.F32 R40, R4, R34, R72 ;  /* 0x000000220428723c */ /* 0x000fe20000001848 */
[----:B----4-:R-:W-:Y:S01]  /*135e0*/  FFMA.FTZ R8, R247, UR22, -R12 ;  /* 0x00000016f7087c23 */ /* 0x010fe2000801080c */
[----:B------:R-:W-:-:S03]  /*135f0*/  IMAD.MOV.U32 R247, RZ, RZ, R183 ;  /* 0x000000fffff77224 */ /* 0x000fc600078e00b7 */
[----:B------:R2:W-:Y:S01]  /*13600*/  MUFU.EX2 R183, R8 ;  /* 0x0000000800b77308 */ /* 0x0005e20000000800 */
[C---:B-1----:R-:W-:Y:S06]  /*13610*/  HMMA.16816.F32 R144, R4.reuse, R24, R76 ;  /* 0x000000180490723c */ /* 0x042fec000000184c */
[C---:B------:R-:W-:Y:S06]  /*13620*/  HMMA.16816.F32 R156, R4.reuse, R26, R88 ;  /* 0x0000001a049c723c */ /* 0x040fec0000001858 */
[----:B---3--:R-:W-:Y:S01]  /*13630*/  HMMA.16816.F32 R48, R4, R36, R48 ;  /* 0x000000240430723c */ /* 0x008fe20000001830 */
[----:B--2---:R-:W-:Y:S01]  /*13640*/  FFMA.FTZ R8, R243, UR22, -R12 ;  /* 0x00000016f3087c23 */ /* 0x004fe2000801080c */
[----:B------:R-:W-:-:S04]  /*13650*/  MOV R243, R200 ;  /* 0x000000c800f37202 */ /* 0x000fc80000000f00 */
[C---:B------:R-:W-:Y:S01]  /*13660*/  HMMA.16816.F32 R52, R4.reuse, R38, R52 ;  /* 0x000000260434723c */ /* 0x040fe20000001834 */
[----:B------:R-:W-:Y:S02]  /*13670*/  MOV R200, R241 ;  /* 0x000000f100c87202 */ /* 0x000fe40000000f00 */
[----:B------:R-:W-:Y:S02]  /*13680*/  MOV R241, R181 ;  /* 0x000000b500f17202 */ /* 0x000fe40000000f00 */
[----:B------:R1:W2:Y:S01]  /*13690*/  MUFU.EX2 R181, R8 ;  /* 0x0000000800b57308 */ /* 0x0002a20000000800 */
[C---:B------:R-:W-:Y:S06]  /*136a0*/  HMMA.16816.F32 R60, R4.reuse, R32, R60 ;  /* 0x00000020043c723c */ /* 0x040fec000000183c */
[C---:B------:R-:W-:Y:S06]  /*136b0*/  HMMA.16816.F32 R160, R4.reuse, R28, R112 ;  /* 0x0000001c04a0723c */ /* 0x040fec0000001870 */
[----:B------:R-:W-:Y:S01]  /*136c0*/  HMMA.16816.F32 R172, R4, R30, R116 ;  /* 0x0000001e04ac723c */ /* 0x000fe20000001874 */
[--C-:B-1----:R-:W-:Y:S01]  /*136d0*/  FFMA.FTZ R8, R47, UR22, -R0.reuse ;  /* 0x000000162f087c23 */ /* 0x102fe20008010800 */
[----:B------:R-:W-:-:S04]  /*136e0*/  FFMA.FTZ R0, R46, UR22, -R0 ;  /* 0x000000162e007c23 */ /* 0x000fc80008010800 */
[C---:B------:R-:W-:Y:S01]  /*136f0*/  HMMA.16816.F32 R72, R4.reuse, R16, R128 ;  /* 0x000000100448723c */ /* 0x040fe20000001880 */
[----:B------:R-:W-:Y:S05]  /*13700*/  MUFU.EX2 R182, R8 ;  /* 0x0000000800b67308 */ /* 0x000fea0000000800 */
[C---:B------:R-:W-:Y:S01]  /*13710*/  HMMA.16816.F32 R76, R4.reuse, R18, R124 ;  /* 0x00000012044c723c */ /* 0x040fe2000000187c */
[----:B------:R-:W1:Y:S02]  /*13720*/  LDSM.16.MT88.4 R124, [R220+0x9c00] ;  /* 0x009c0000dc7c783b */ /* 0x000e640000004200 */
[----:B------:R3:W-:Y:S03]  /*13730*/  MUFU.EX2 R180, R0 ;  /* 0x0000000000b47308 */ /* 0x0007e60000000800 */
[C---:B------:R-:W-:Y:S06]  /*13740*/  HMMA.16816.F32 R88, R4.reuse, R20, R132 ;  /* 0x000000140458723c */ /* 0x040fec0000001884 */
[----:B------:R-:W-:Y:S07]  /*13750*/  HMMA.16816.F32 R108, R4, R22, R108 ;  /* 0x00000016046c723c */ /* 0x000fee000000186c */
[----:B-----5:R-:W-:Y:S01]  /*13760*/  F2FP.F16.F32.PACK_AB R4, R190, R191 ;  /* 0x000000bfbe04723e */ /* 0x020fe200000000ff */
[----:B---3--:R-:W-:Y:S01]  /*13770*/  FFMA.FTZ R0, R240, UR22, -R12 ;  /* 0x00000016f0007c23 */ /* 0x008fe2000801080c */
[----:B------:R-:W-:-:S02]  /*13780*/  MOV R240, R82 ;  /* 0x0000005200f07202 */ /* 0x000fc40000000f00 */
[----:B------:R-:W-:Y:S01]  /*13790*/  MOV R82, R83 ;  /* 0x0000005300527202 */ /* 0x000fe20000000f00 */
[----:B------:R-:W-:Y:S01]  /*137a0*/  IMAD.MOV.U32 R83, RZ, RZ, R200 ;  /* 0x000000ffff537224 */ /* 0x000fe200078e00c8 */
[----:B------:R-:W-:Y:S02]  /*137b0*/  MOV R200, R203 ;  /* 0x000000cb00c87202 */ /* 0x000fe40000000f00 */
[----:B------:R-:W-:Y:S02]  /*137c0*/  MOV R203, R209 ;  /* 0x000000d100cb7202 */ /* 0x000fe40000000f00 */
[----:B------:R-:W-:Y:S02]  /*137d0*/  MOV R209, R241 ;  /* 0x000000f100d17202 */ /* 0x000fe40000000f00 */
[----:B------:R-:W-:Y:S02]  /*137e0*/  MOV R241, R45 ;  /* 0x0000002d00f17202 */ /* 0x000fe40000000f00 */
[----:B------:R-:W-:-:S02]  /*137f0*/  MOV R45, R107 ;  /* 0x0000006b002d7202 */ /* 0x000fc40000000f00 */
[----:B------:R3:W-:Y:S01]  /*13800*/  MUFU.EX2 R107, R0 ;  /* 0x00000000006b7308 */ /* 0x0007e20000000800 */
[----:B------:R-:W-:Y:S02]  /*13810*/  F2FP.F16.F32.PACK_AB R5, R184, R185 ;  /* 0x000000b9b805723e */ /* 0x000fe400000000ff */
[----:B------:R-:W-:Y:S02]  /*13820*/  F2FP.F16.F32.PACK_AB R6, R188, R189 ;  /* 0x000000bdbc06723e */ /* 0x000fe400000000ff */
[----:B--2---:R-:W-:Y:S02]  /*13830*/  F2FP.F16.F32.PACK_AB R7, R181, R183 ;  /* 0x000000b7b507723e */ /* 0x004fe400000000ff */
[----:B------:R-:W-:Y:S02]  /*13840*/  MOV R9, R241 ;  /* 0x000000f100097202 */ /* 0x000fe40000000f00 */
[----:B------:R-:W-:Y:S02]  /*13850*/  MOV R241, R45 ;  /* 0x0000002d00f17202 */ /* 0x000fe40000000f00 */
[----:B------:R-:W-:Y:S01]  /*13860*/  MOV R11, R200 ;  /* 0x000000c8000b7202 */ /* 0x000fe20000000f00 */
[----:B------:R-:W-:Y:S01]  /*13870*/  HMMA.16816.F32 R56, R4, R26, R56 ;  /* 0x0000001a0438723c */ /* 0x000fe20000001838 */
[----:B------:R-:W-:-:S02]  /*13880*/  MOV R10, R209 ;  /* 0x000000d1000a7202 */ /* 0x000fc40000000f00 */
[----:B------:R-:W-:Y:S01]  /*13890*/  MOV R115, R203 ;  /* 0x000000cb00737202 */ /* 0x000fe20000000f00 */
[----:B---3--:R-:W-:Y:S01]  /*138a0*/  FFMA.FTZ R0, R242, UR22, -R3 ;  /* 0x00000016f2007c23 */ /* 0x008fe20008010803 */
[----:B------:R-:W-:Y:S01]  /*138b0*/  MOV R242, R106 ;  /* 0x0000006a00f27202 */ /* 0x000fe20000000f00 */
[C---:B------:R-:W-:Y:S01]  /*138c0*/  HMMA.16816.F32 R64, R4.reuse, R24, R64 ;  /* 0x000000180440723c */ /* 0x040fe20000001840 */
[----:B------:R-:W-:Y:S01]  /*138d0*/  MOV R200, R168 ;  /* 0x000000a800c87202 */ /* 0x000fe20000000f00 */
[----:B------:R2:W-:Y:S01]  /*138e0*/  MUFU.EX2 R106, R0 ;  /* 0x00000000006a7308 */ /* 0x0005e20000000800 */
[----:B------:R-:W-:Y:S02]  /*138f0*/  MOV R203, R213 ;  /* 0x000000d500cb7202 */ /* 0x000fe40000000f00 */
[----:B------:R-:W-:Y:S01]  /*13900*/  MOV R209, R199 ;  /* 0x000000c700d17202 */ /* 0x000fe20000000f00 */
[----:B------:R-:W-:Y:S01]  /*13910*/  HMMA.16816.F32 R132, R4, R32, R92 ;  /* 0x000000200484723c */ /* 0x000fe2000000185c */
[----:B------:R-:W-:-:S02]  /*13920*/  MOV R199, R207 ;  /* 0x000000cf00c77202 */ /* 0x000fc40000000f00 */
[----:B------:R-:W-:Y:S02]  /*13930*/  MOV R207, R155 ;  /* 0x0000009b00cf7202 */ /* 0x000fe40000000f00 */
[----:B------:R-:W-:Y:S01]  /*13940*/  MOV R213, R154 ;  /* 0x0000009a00d57202 */ /* 0x000fe20000000f00 */
[C---:B------:R-:W-:Y:S06]  /*13950*/  HMMA.16816.F32 R32, R4.reuse, R34, R68 ;  /* 0x000000220420723c */ /* 0x040fec0000001844 */
[----:B------:R-:W-:Y:S01]  /*13960*/  HMMA.16816.F32 R68, R4, R16, R140 ;  /* 0x000000100444723c */ /* 0x000fe2000000188c */
[----:B--2---:R-:W-:Y:S01]  /*13970*/  FFMA.FTZ R0, R211, UR22, -R3 ;  /* 0x00000016d3007c23 */ /* 0x004fe20008010803 */
[----:B------:R-:W-:-:S02]  /*13980*/  MOV R211, R170 ;  /* 0x000000aa00d37202 */ /* 0x000fc40000000f00 */
[----:B------:R-:W-:Y:S02]  /*13990*/  MOV R170, R101 ;  /* 0x0000006500aa7202 */ /* 0x000fe40000000f00 */
[----:B------:R2:W3:Y:S01]  /*139a0*/  MUFU.EX2 R101, R0 ;  /* 0x0000000000657308 */ /* 0x0004e20000000800 */
[C---:B------:R-:W-:Y:S06]  /*139b0*/  HMMA.16816.F32 R16, R4.reuse, R18, R176 ;  /* 0x000000120410723c */ /* 0x040fec00000018b0 */
[----:B------:R-:W-:Y:S01]  /*139c0*/  HMMA.16816.F32 R116, R4, R36, R148 ;  /* 0x000000240474723c */ /* 0x000fe20000001894 */
[----:B------:R-:W-:-:S02]  /*139d0*/  MOV R178, R10 ;  /* 0x0000000a00b27202 */ /* 0x000fc40000000f00 */
[----:B------:R-:W-:Y:S02]  /*139e0*/  MOV R177, R11 ;  /* 0x0000000b00b17202 */ /* 0x000fe40000000f00 */
[----:B------:R-:W-:Y:S01]  /*139f0*/  MOV R179, R9 ;  /* 0x0000000900b37202 */ /* 0x000fe20000000f00 */
[C---:B------:R-:W-:Y:S01]  /*13a00*/  HMMA.16816.F32 R164, R4.reuse, R28, R164 ;  /* 0x0000001c04a4723c */ /* 0x040fe200000018a4 */
[----:B------:R-:W-:Y:S01]  /*13a10*/  LDSM.16.MT88.4 R8, [R222+0xbc00] ;  /* 0x00bc0000de08783b */ /* 0x000fe20000004200 */
[--C-:B--2---:R-:W-:Y:S01]  /*13a20*/  FFMA.FTZ R0, R205, UR22, -R3.reuse ;  /* 0x00000016cd007c23 */ /* 0x104fe20008010803 */
[----:B------:R-:W-:Y:S01]  /*13a30*/  MOV R205, R171 ;  /* 0x000000ab00cd7202 */ /* 0x000fe20000000f00 */
[----:B------:R-:W-:Y:S01]  /*13a40*/  FFMA.FTZ R3, R201, UR22, -R3 ;  /* 0x00000016c9037c23 */ /* 0x000fe20008010803 */
[----:B------:R-:W-:Y:S01]  /*13a50*/  MOV R171, R100 ;  /* 0x0000006400ab7202 */ /* 0x000fe20000000f00 */
[----:B------:R-:W-:Y:S01]  /*13a60*/  HMMA.16816.F32 R84, R4, R20, R84 ;  /* 0x000000140454723c */ /* 0x000fe20000001854 */
[----:B------:R2:W-:Y:S01]  /*13a70*/  MUFU.EX2 R100, R0 ;  /* 0x0000000000647308 */ /* 0x0005e20000000800 */
[----:B------:R-:W-:Y:S01]  /*13a80*/  IMAD.MOV.U32 R201, RZ, RZ, R82 ;  /* 0x000000ffffc97224 */ /* 0x000fe200078e0052 */
[----:B---3--:R-:W-:-:S03]  /*13a90*/  F2FP.F16.F32.PACK_AB R92, R101, R106 ;  /* 0x0000006a655c723e */ /* 0x008fc600000000ff */
[C---:B------:R-:W-:Y:S03]  /*13aa0*/  HMMA.16816.F32 R36, R4.reuse, R38, R120 ;  /* 0x000000260424723c */ /* 0x040fe60000001878 */
[----:B------:R3:W4:Y:S03]  /*13ab0*/  MUFU.EX2 R47, R3 ;  /* 0x00000003002f7308 */ /* 0x0007260000000800 */
[----:B------:R-:W-:Y:S01]  /*13ac0*/  HMMA.16816.F32 R28, R4, R30, R136 ;  /* 0x0000001e041c723c */ /* 0x000fe20000001888 */
[----:B------:R-:W5:Y:S01]  /*13ad0*/  LDSM.16.MT88.4 R136, [R222+0x9c00] ;  /* 0x009c0000de88783b */ /* 0x000f620000004200 */
[----:B--2---:R-:W-:Y:S01]  /*13ae0*/  FFMA.FTZ R0, R246, UR22, -R2 ;  /* 0x00000016f6007c23 */ /* 0x004fe20008010802 */
[----:B------:R-:W-:-:S03]  /*13af0*/  MOV R246, R83 ;  /* 0x0000005300f67202 */ /* 0x000fc60000000f00 */
[----:B------:R-:W-:Y:S01]  /*13b00*/  HMMA.16816.F32 R20, R4, R22, R96 ;  /* 0x000000160414723c */ /* 0x000fe20000001860 */
[----:B------:R-:W-:Y:S01]  /*13b10*/  LDSM.16.MT88.4 R80, [R220+0xbc00] ;  /* 0x00bc0000dc50783b */ /* 0x000fe20000004200 */
[----:B------:R2:W-:Y:S01]  /*13b20*/  MUFU.EX2 R46, R0 ;  /* 0x00000000002e7308 */ /* 0x0005e20000000800 */
[----:B---3--:R-:W-:-:S04]  /*13b30*/  MOV R3, R152 ;  /* 0x0000009800037202 */ /* 0x008fc80000000f00 */
[----:B------:R-:W-:Y:S01]  /*13b40*/  FFMA.FTZ R4, R178, R44, R177 ;  /* 0x0000002cb2047223 */ /* 0x000fe200000100b1 */
[----:B----4-:R-:W-:Y:S02]  /*13b50*/  F2FP.F16.F32.PACK_AB R94, R47, R100 ;  /* 0x000000642f5e723e */ /* 0x010fe400000000ff */
[----:B------:R-:W-:Y:S01]  /*13b60*/  F2FP.F16.F32.PACK_AB R96, R186, R187 ;  /* 0x000000bbba60723e */ /* 0x000fe200000000ff */
[----:B------:R-:W-:Y:S01]  /*13b70*/  FADD.FTZ R6, R246, R4 ;  /* 0x00000004f6067221 */ /* 0x000fe20000010000 */
[----:B------:R-:W-:Y:S01]  /*13b80*/  F2FP.F16.F32.PACK_AB R98, R180, R182 ;  /* 0x000000b6b462723e */ /* 0x000fe200000000ff */
[----:B--2---:R-:W-:Y:S01]  /*13b90*/  FFMA.FTZ R0, R215, UR22, -R2 ;  /* 0x00000016d7007c23 */ /* 0x004fe20008010802 */
[----:B------:R-:W-:-:S03]  /*13ba0*/  MOV R215, R170 ;  /* 0x000000aa00d77202 */ /* 0x000fc60000000f00 */
[----:B------:R2:W3:Y:S02]  /*13bb0*/  MUFU.EX2 R45, R0 ;  /* 0x00000000002d7308 */ /* 0x0004e40000000800 */
[--C-:B--2---:R-:W-:Y:S01]  /*13bc0*/  FFMA.FTZ R0, R210, UR22, -R2.reuse ;  /* 0x00000016d2007c23 */ /* 0x104fe20008010802 */
[----:B------:R-:W-:Y:S01]  /*13bd0*/  FFMA.FTZ R2, R208, UR22, -R2 ;  /* 0x00000016d0027c23 */ /* 0x000fe20008010802 */
[----:B------:R-:W-:-:S04]  /*13be0*/  MOV R208, R153 ;  /* 0x0000009900d07202 */ /* 0x000fc80000000f00 */
[----:B------:R2:W-:Y:S01]  /*13bf0*/  MUFU.EX2 R27, R0 ;  /* 0x00000000001b7308 */ /* 0x0005e20000000800 */
[----:B------:R-:W-:Y:S01]  /*13c00*/  MOV R210, R171 ;  /* 0x000000ab00d27202 */ /* 0x000fe20000000f00 */
[----:B------:R-:W4:Y:S01]  /*13c10*/  LDSM.16.MT88.4 R152, [R220+0xac00] ;  /* 0x00ac0000dc98783b */ /* 0x000f220000004200 */
[----:B------:R-:W-:Y:S01]  /*13c20*/  FFMA.FTZ R3, R3, R14, R208 ;  /* 0x0000000e03037223 */ /* 0x000fe200000100d0 */
[----:B---3--:R-:W-:Y:S02]  /*13c30*/  F2FP.F16.F32.PACK_AB R93, R45, R46 ;  /* 0x0000002e2d5d723e */ /* 0x008fe400000000ff */
[----:B------:R-:W3:Y:S02]  /*13c40*/  LDSM.16.MT88.4 R168, [R222+0xac00] ;  /* 0x00ac0000dea8783b */ /* 0x000ee40000004200 */
[----:B------:R1:W5:Y:S01]  /*13c50*/  MUFU.EX2 R26, R2 ;  /* 0x00000002001a7308 */ /* 0x0003620000000800 */
[----:B--2---:R-:W-:-:S07]  /*13c60*/  FFMA.FTZ R0, R250, UR22, -R12 ;  /* 0x00000016fa007c23 */ /* 0x004fce000801080c */
[----:B------:R2:W2:Y:S01]  /*13c70*/  MUFU.EX2 R25, R0 ;  /* 0x0000000000197308 */ /* 0x0004a20000000800 */
[----:B-1----:R-:W-:Y:S02]  /*13c80*/  MOV R2, R115 ;  /* 0x0000007300027202 */ /* 0x002fe40000000f00 */
[----:B-----5:R-:W-:-:S07]  /*13c90*/  F2FP.F16.F32.PACK_AB R95, R26, R27 ;  /* 0x0000001b1a5f723e */ /* 0x020fce00000000ff */
[----:B------:R-:W-:Y:S01]  /*13ca0*/  HMMA.16816.F32 R112, R92, R124, R48 ;  /* 0x0000007c5c70723c */ /* 0x000fe20000001830 */
[----:B--2---:R-:W-:Y:S01]  /*13cb0*/  FFMA.FTZ R0, R245, UR22, -R12 ;  /* 0x00000016f5007c23 */ /* 0x004fe2000801080c */
[----:B------:R-:W-:-:S04]  /*13cc0*/  F2FP.F16.F32.PACK_AB R97, R25, R107 ;  /* 0x0000006b1961723e */ /* 0x000fc800000000ff */
[C---:B------:R-:W-:Y:S01]  /*13cd0*/  HMMA.16816.F32 R120, R92.reuse, R126, R52 ;  /* 0x0000007e5c78723c */ /* 0x040fe20000001834 */
[----:B------:R1:W-:Y:S05]  /*13ce0*/  MUFU.EX2 R24, R0 ;  /* 0x0000000000187308 */ /* 0x0003ea0000000800 */
[C---:B------:R-:W-:Y:S06]  /*13cf0*/  HMMA.16816.F32 R128, R92.reuse, R136, R60 ;  /* 0x000000885c80723c */ /* 0x040fec000000183c */
[C---:B------:R-:W-:Y:S06]  /*13d00*/  HMMA.16816.F32 R140, R92.reuse, R138, R40 ;  /* 0x0000008a5c8c723c */ /* 0x040fec0000001828 */
[----:B----4-:R-:W-:Y:S01]  /*13d10*/  HMMA.16816.F32 R144, R92, R152, R144 ;  /* 0x000000985c90723c */ /* 0x010fe20000001890 */
[----:B-1----:R-:W-:-:S04]  /*13d20*/  FFMA.FTZ R0, R244, UR22, -R12 ;  /* 0x00000016f4007c23 */ /* 0x002fc8000801080c */
[----:B------:R1:W2:Y:S01]  /*13d30*/  MUFU.EX2 R7, R0 ;  /* 0x0000000000077308 */ /* 0x0002a20000000800 */
[C---:B------:R-:W-:Y:S06]  /*13d40*/  HMMA.16816.F32 R156, R92.reuse, R154, R156 ;  /* 0x0000009a5c9c723c */ /* 0x040fec000000189c */
[C---:B---3--:R-:W-:Y:S06]  /*13d50*/  HMMA.16816.F32 R160, R92.reuse, R168, R160 ;  /* 0x000000a85ca0723c */ /* 0x048fec00000018a0 */
[----:B------:R-:W-:Y:S01]  /*13d60*/  HMMA.16816.F32 R172, R92, R170, R172 ;  /* 0x000000aa5cac723c */ /* 0x000fe200000018ac */
[----:B-1----:R-:W-:Y:S01]  /*13d70*/  FFMA.FTZ R0, R2, R15, R179 ;  /* 0x0000000f02007223 */ /* 0x002fe200000100b3 */
[----:B------:R-:W-:Y:S01]  /*13d80*/  FFMA.FTZ R2, R215, R13, R210 ;  /* 0x0000000dd7027223 */ /* 0x000fe200000100d2 */
[----:B--2---:R-:W-:-:S03]  /*13d90*/  F2FP.F16.F32.PACK_AB R99, R7, R24 ;  /* 0x000000180763723e */ /* 0x004fc600000000ff */
        /* <DEDUP_REMOVED lines=80> */
.L_x_285:
        /* <DEDUP_REMOVED lines=21> */
[----:B------:R-:W3:Y:S01]  /*143f0*/  LDL.LU.64 R6, [R1+0x48] ;  /* 0x0000480001067983 */ /* 0x000ee20000300a00 */
[----:B-1----:R-:W-:-:S03]  /*14400*/  IMAD.MOV.U32 R3, RZ, RZ, R105 ;  /* 0x000000ffff037224 */ /* 0x002fc600078e0069 */
[----:B--2---:R-:W3:Y:S02]  /*14410*/  LDL.LU.64 R4, [R1+0x50] ;  /* 0x0000500001047983 */ /* 0x004ee40000300a00 */
[----:B---3--:R-:W-:-:S05]  /*14420*/  MOV R5, R7 ;  /* 0x0000000700057202 */ /* 0x008fca0000000f00 */
[----:B------:R1:W-:Y:S01]  /*14430*/  STL.64 [R1+0x18], R4 ;  /* 0x0000180401007387 */ /* 0x0003e20000100a00 */
[----:B------:R-:W-:Y:S05]  /*14440*/  BRA `(.L_x_293) ;  /* 0x00000004000c7947 */ /* 0x000fea0003800000 */
.L_x_295:
        /* <DEDUP_REMOVED lines=17> */
[----:B------:R-:W4:Y:S01]  /*14560*/  @!P4 LDC.64 R110, c[0x0][0x218] ;  /* 0x00008600ff6ecb82 */ /* 0x000f220000000a00 */
[----:B--2---:R-:W-:Y:S04]  /*14570*/  LEA R102, P0, R102, R184, 0x6 ;  /* 0x000000b866667211 */ /* 0x004fe800078030ff */
[----:B---3--:R-:W-:Y:S02]  /*14580*/  LEA.HI.X R103, R108, R181, R103, 0x6, P0 ;  /* 0x000000b56c677211 */ /* 0x008fe400000f3467 */
[C---:B-1----:R-:W-:Y:S01]  /*14590*/  @!P4 LEA R104, P0, R102.reuse, R104, 0x1 ;  /* 0x000000686668c211 */ /* 0x042fe200078008ff */
[----:B------:R-:W1:Y:S03]  /*145a0*/  @!P2 LDC.64 R108, c[0x0][0x218] ;  /* 0x00008600ff6cab82 */ /* 0x000e660000000a00 */
[C-C-:B------:R-:W-:Y:S02]  /*145b0*/  @!P4 LEA.HI.X R105, R102.reuse, R105, R103.reuse, 0x1, P0 ;  /* 0x000000696669c211 */ /* 0x140fe400000f0c67 */
[C---:B-----5:R-:W-:Y:S03]  /*145c0*/  @!P2 LEA R178, P0, R102.reuse, R178, 0x1 ;  /* 0x000000b266b2a211 */ /* 0x060fe600078008ff */
[----:B------:R-:W-:Y:S01]  /*145d0*/  @!PT LDS RZ, [RZ] ;  /* 0x00000000fffff984 */ /* 0x000fe20000000800 */
[----:B------:R-:W-:Y:S01]  /*145e0*/  @!PT LDS RZ, [RZ] ;  /* 0x00000000fffff984 */ /* 0x000fe20000000800 */
[----:B------:R-:W-:Y:S01]  /*145f0*/  @!PT LDS RZ, [RZ] ;  /* 0x00000000fffff984 */ /* 0x000fe20000000800 */
[----:B------:R2:W-:Y:S01]  /*14600*/  @!P4 LDGSTS.E.BYPASS.LTC128B.128 [R226+0x6000], desc[UR28][R104.64] ;  /* 0x0600000068e2cfae */ /* 0x0005e2000b901d5c */
[C-C-:B------:R-:W-:Y:S01]  /*14610*/  @!P2 LEA.HI.X R179, R102.reuse, R179, R103.reuse, 0x1, P0 ;  /* 0x000000b366b3a211 */ /* 0x140fe200000f0c67 */
[----:B------:R-:W2:Y:S01]  /*14620*/  @!P1 LDC.64 R180, c[0x0][0x218] ;  /* 0x00008600ffb49b82 */ /* 0x000ea20000000a00 */
        /* <DEDUP_REMOVED lines=17> */
[C---:B-1----:R-:W-:Y:S03]  /*14740*/  @!P2 LEA R108, P0, R102.reuse, R108, 0x1 ;  /* 0x0000006c666ca211 */ /* 0x042fe600078008ff */
[----:B------:R-:W-:Y:S01]  /*14750*/  @!PT LDS RZ, [RZ] ;  /* 0x00000000fffff984 */ /* 0x000fe20000000800 */
[----:B------:R-:W-:Y:S01]  /*14760*/  @!PT LDS RZ, [RZ] ;  /* 0x00000000fffff984 */ /* 0x000fe20000000800 */
[----:B------:R-:W-:Y:S01]  /*14770*/  @!PT LDS RZ, [RZ] ;  /* 0x00000000fffff984 */ /* 0x000fe20000000800 */
[----:B------:R3:W-:Y:S01]  /*14780*/  @!P4 LDGSTS.E.BYPASS.LTC128B.128 [R226+0x6800], desc[UR28][R110.64] ;  /* 0x068000006ee2cfae */ /* 0x0007e2000b901d5c */
[C-C-:B------:R-:W-:Y:S02]  /*14790*/  @!P2 LEA.HI.X R109, R102.reuse, R109, R103.reuse, 0x1, P0 ;  /* 0x0000006d666da211 */ /* 0x140fe400000f0c67 */
[C---:B--2---:R-:W-:Y:S01]  /*147a0*/  @!P1 LEA R104, P0, R102.reuse, R180, 0x1 ;  /* 0x000000b466689211 */ /* 0x044fe200078008ff */
        /* <DEDUP_REMOVED lines=13> */
.L_x_293:
[----:B-12---:R-:W2:Y:S01]  /*14880*/  LDL R4, [R1+0x30] ;  /* 0x0000300001047983 */ /* 0x006ea20000100800 */
[----:B------:R-:W-:Y:S04]  /*14890*/  DEPBAR.LE SB0, 0x0 ;  /* 0x000080000000791a */ /* 0x000fe80000000000 */
[----:B------:R-:W3:Y:S01]  /*148a0*/  LDL R2, [R1+0x34] ;  /* 0x0000340001027983 */ /* 0x000ee20000100800 */
[----:B------:R-:W-:Y:S04]  /*148b0*/  UIADD3 UR11, UR20, -0x1, URZ ;  /* 0xffffffff140b7890 */ /* 0x000fe8000fffe03f */
[----:B------:R-:W4:Y:S01]  /*148c0*/  LDL.64 R20, [R1+0x18] ;  /* 0x0000180001147983 */ /* 0x000f220000100a00 */
[----:B------:R-:W-:Y:S02]  /*148d0*/  USHF.R.S32.HI UR13, URZ, 0x1f, UR11 ;  /* 0x0000001f3f0d7899 */ /* 0x000fe4000801140b */
[----:B------:R-:W-:Y:S02]  /*148e0*/  UIMAD UR12, UR8, UR11, URZ ;  /* 0x0000000b080c72a4 */ /* 0x000fe4000f8e023f */
[----:B------:R-:W5:Y:S01]  /*148f0*/  LDL R6, [R1+0x28] ;  /* 0x0000280001067983 */ /* 0x000f620000100800 */
[----:B------:R-:W-:Y:S02]  /*14900*/  UISETP.GT.AND UP0, UPT, UR11, UR14, UPT ;  /* 0x0000000e0b00728c */ /* 0x000fe4000bf04270 */
[----:B------:R-:W-:Y:S02]  /*14910*/  UIMAD UR12, UR13, UR9, UR12 ;  /* 0x000000090d0c72a4 */ /* 0x000fe4000f8e020c */
[----:B------:R-:W5:Y:S05]  /*14920*/  LDL R0, [R1+0x2c] ;  /* 0x00002c0001007983 */ /* 0x000f6a0000100800 */
[----:B------:R-:W5:Y:S05]  /*14930*/  LDL R8, [R1+0x20] ;  /* 0x0000200001087983 */ /* 0x000f6a0000100800 */
[----:B------:R-:W5:Y:S01]  /*14940*/  LDL R18, [R1+0x24] ;  /* 0x0000240001127983 */ /* 0x000f620000100800 */
[----:B------:R-:W-:Y:S06]  /*14950*/  BAR.SYNC.DEFER_BLOCKING 0x0 ;  /* 0x0000000000007b1d */ /* 0x000fec0000010000 */
[----:B------:R-:W-:Y:S05]  /*14960*/  @P4 STS [R226+0x9000], RZ ;  /* 0x009000ffe2004388 */ /* 0x000fea0000000800 */
[----:B------:R-:W-:Y:S05]  /*14970*/  @P4 STS [R226+0x9004], RZ ;  /* 0x009004ffe2004388 */ /* 0x000fea0000000800 */
        /* <DEDUP_REMOVED lines=10> */
[C---:B-----5:R-:W-:Y:S04]  /*14a20*/  @!P4 LEA R6, P0, R4.reuse, R6, 0x1 ;  /* 0x000000060406c211 */ /* 0x060fe800078008ff */
[C-C-:B------:R-:W-:Y:S02]  /*14a30*/  @!P4 LEA.HI.X R7, R4.reuse, R0, R2.reuse, 0x1, P0 ;  /* 0x000000000407c211 */ /* 0x140fe400000f0c02 */
[----:B------:R-:W2:Y:S01]  /*14a40*/  @!P1 LDC.64 R10, c[0x0][0x220] ;  /* 0x00008800ff0a9b82 */ /* 0x000ea20000000a00 */
[C---:B------:R-:W-:Y:S02]  /*14a50*/  IADD3 R0, P5, R4.reuse, UR24, RZ ;  /* 0x0000001804007c10 */ /* 0x040fe4000ffbe0ff */
[----:B------:R-:W-:Y:S01]  /*14a60*/  @!PT LDS RZ, [RZ] ;  /* 0x00000000fffff984 */ /* 0x000fe20000000800 */
[----:B------:R-:W-:Y:S01]  /*14a70*/  @!PT LDS RZ, [RZ] ;  /* 0x00000000fffff984 */ /* 0x000fe20000000800 */
[----:B------:R-:W-:Y:S01]  /*14a80*/  @!PT LDS RZ, [RZ] ;  /* 0x00000000fffff984 */ /* 0x000fe20000000800 */
[----:B------:R3:W-:Y:S05]  /*14a90*/  @!P4 LDGSTS.E.BYPASS.LTC128B.128 [R226+0x9000], desc[UR28][R6.64] ;  /* 0x0900000006e2cfae */ /* 0x0007ea000b901d5c */
        /* <DEDUP_REMOVED lines=10> */
[----:B------:R-:W-:Y:S04]  /*14b40*/  @!P1 LEA.HI.X R11, R4, R11, R2, 0x1, P0 ;  /* 0x0000000b040b9211 */ /* 0x000fe800000f0c02 */
[----:B------:R-:W-:Y:S01]  /*14b50*/  @P1 STS.128 [R226+0xb000], RZ ;  /* 0x00b000ffe2001388 */ /* 0x000fe20000000c00 */
[----:B------:R-:W-:Y:S02]  /*14b60*/  IADD3.X R2, R2, UR18, RZ, P5, !PT ;  /* 0x0000001202027c10 */ /* 0x000fe4000affe4ff */
[C---:B------:R-:W-:Y:S02]  /*14b70*/  @!P4 LEA R8, P5, R0.reuse, R8, 0x1 ;  /* 0x000000080008c211 */ /* 0x040fe400078a08ff */
[----:B------:R-:W-:Y:S01]  /*14b80*/  @!PT LDS RZ, [RZ] ;  /* 0x00000000fffff984 */ /* 0x000fe20000000800 */
[----:B------:R-:W-:Y:S01]  /*14b90*/  @!PT LDS RZ, [RZ] ;  /* 0x00000000fffff984 */ /* 0x000fe20000000800 */
[----:B------:R-:W-:Y:S01]  /*14ba0*/  @!PT LDS RZ, [RZ] ;  /* 0x00000000fffff984 */ /* 0x000fe20000000800 */
[----:B------:R-:W-:Y:S01]  /*14bb0*/  @!P1 LDGSTS.E.BYPASS.LTC128B.128 [R226+0xb000], desc[UR28][R10.64+0x80] ;  /* 0x0b0000800ae29fae */ /* 0x000fe2000b901d5c */
[C---:B---3--:R-:W-:Y:S02]  /*14bc0*/  @!P2 LEA R6, P3, R0.reuse, R14, 0x1 ;  /* 0x0000000e0006a211 */ /* 0x048fe400078608ff */
[C-C-:B------:R-:W-:Y:S02]  /*14bd0*/  @!P4 LEA.HI.X R9, R0.reuse, R18, R2.reuse, 0x1, P5 ;  /* 0x000000120009c211 */ /* 0x140fe400028f0c02 */
[----:B------:R-:W-:Y:S01]  /*14be0*/  @P4 STS.128 [R226+0x9800], RZ ;  /* 0x009800ffe2004388 */ /* 0x000fe20000000c00 */
[C-C-:B------:R-:W-:Y:S04]  /*14bf0*/  @!P2 LEA.HI.X R7, R0.reuse, R15, R2.reuse, 0x1, P3 ;  /* 0x0000000f0007a211 */ /* 0x140fe800018f0c02 */
[----:B------:R-:W-:Y:S01]  /*14c00*/  @!PT LDS RZ, [RZ] ;  /* 0x00000000fffff984 */ /* 0x000fe20000000800 */
[----:B------:R-:W-:Y:S01]  /*14c10*/  @!PT LDS RZ, [RZ] ;  /* 0x00000000fffff984 */ /* 0x000fe20000000800 */
[----:B------:R-:W-:Y:S01]  /*14c20*/  @!PT LDS RZ, [RZ] ;  /* 0x00000000fffff984 */ /* 0x000fe20000000800 */
[----:B------:R-:W-:Y:S01]  /*14c30*/  @!P4 LDGSTS.E.BYPASS.LTC128B.128 [R226+0x9800], desc[UR28][R8.64] ;  /* 0x0980000008e2cfae */ /* 0x000fe2000b901d5c */
[C---:B-1----:R-:W-:Y:S04]  /*14c40*/  @!P1 LEA R4, P0, R0.reuse, R16, 0x1 ;  /* 0x0000001000049211 */ /* 0x042fe800078008ff */
[----:B------:R-:W-:Y:S01]  /*14c50*/  @P2 STS.128 [R226+0xa800], RZ ;  /* 0x00a800ffe2002388 */ /* 0x000fe20000000c00 */
[----:B------:R-:W-:Y:S01]  /*14c60*/  @!P1 LEA.HI.X R5, R0, R17, R2, 0x1, P0 ;  /* 0x0000001100059211 */ /* 0x000fe200000f0c02 */
[----:B------:R-:W-:Y:S01]  /*14c70*/  IMAD.U32 R0, RZ, RZ, UR11 ;  /* 0x0000000bff007e24 */ /* 0x000fe2000f8e00ff */
[----:B------:R-:W-:Y:S02]  /*14c80*/  PLOP3.LUT P0, PT, PT, PT, UP0, 0x80, 0x0 ;  /* 0x000000000000781c */ /* 0x000fe40003f0f008 */
[----:B------:R-:W-:Y:S01]  /*14c90*/  @!PT LDS RZ, [RZ] ;  /* 0x00000000fffff984 */ /* 0x000fe20000000800 */
[----:B------:R-:W-:Y:S01]  /*14ca0*/  @!PT LDS RZ, [RZ] ;  /* 0x00000000fffff984 */ /* 0x000fe20000000800 */
[----:B------:R-:W-:Y:S01]  /*14cb0*/  @!PT LDS RZ, [RZ] ;  /* 0x00000000fffff984 */ /* 0x000fe20000000800 */
[----:B------:R-:W-:Y:S01]  /*14cc0*/  @!P2 LDGSTS.E.BYPASS.LTC128B.128 [R226+0xa800], desc[UR28][R6.64+0x40] ;  /* 0x0a80004006e2afae */ /* 0x000fe2000b901d5c */
[----:B------:R-:W-:Y:S04]  /*14cd0*/  IMAD R0, R0, 0x40, R101 ;  /* 0x0000004000007824 */ /* 0x000fe800078e0265 */
[----:B------:R-:W-:Y:S01]  /*14ce0*/  @P1 STS.128 [R226+0xb800], RZ ;  /* 0x00b800ffe2001388 */ /* 0x000fe20000000c00 */
[----:B------:R-:W-:Y:S04]  /*14cf0*/  VIADD R101, R0, 0x1 ;  /* 0x0000000100657836 */ /* 0x000fe80000000000 */
[----:B------:R-:W-:Y:S01]  /*14d00*/  @!PT LDS RZ, [RZ] ;  /* 0x00000000fffff984 */ /* 0x000fe20000000800 */
[----:B------:R-:W-:Y:S01]  /*14d10*/  @!PT LDS RZ, [RZ] ;  /* 0x00000000fffff984 */ /* 0x000fe20000000800 */
[----:B------:R-:W-:Y:S01]  /*14d20*/  @!PT LDS RZ, [RZ] ;  /* 0x00000000fffff984 */ /* 0x000fe20000000800 */
[----:B------:R1:W-:Y:S01]  /*14d30*/  @!P1 LDGSTS.E.BYPASS.LTC128B.128 [R226+0xb800], desc[UR28][R4.64+0x80] ;  /* 0x0b80008004e29fae */ /* 0x0003e2000b901d5c */
[C-C-:B------:R-:W-:Y:S02]  /*14d40*/  IMAD.IADD R2, R233.reuse, 0x1, -R0.reuse ;  /* 0x00000001e9027824 */ /* 0x140fe400078e0a00 */
[--C-:B------:R-:W-:Y:S02]  /*14d50*/  IMAD.IADD R104, R233, 0x1, -R101.reuse ;  /* 0x00000001e9687824 */ /* 0x100fe400078e0a65 */
[----:B------:R-:W-:Y:S01]  /*14d60*/  LDSM.16.M88.4 R64, [R224] ;  /* 0x00000000e040783b */ /* 0x000fe20000000200 */
[C-C-:B------:R-:W-:Y:S01]  /*14d70*/  IMAD.IADD R105, R232.reuse, 0x1, -R0.reuse ;  /* 0x00000001e8697824 */ /* 0x140fe200078e0a00 */
[----:B------:R-:W-:Y:S01]  /*14d80*/  IABS R103, R2 ;  /* 0x0000000200677213 */ /* 0x000fe20000000000 */
[----:B------:R-:W-:Y:S01]  /*14d90*/  IMAD.IADD R102, R232, 0x1, -R101 ;  /* 0x00000001e8667824 */ /* 0x000fe200078e0a65 */
[----:B------:R-:W-:Y:S01]  /*14da0*/  IABS R2, R104 ;  /* 0x0000006800027213 */ /* 0x000fe20000000000 */
[----:B------:R-:W1:Y:S01]  /*14db0*/  LDSM.16.M88.4 R16, [R221+0x6000] ;  /* 0x00600000dd10783b */ /* 0x000e620000000200 */
[----:B------:R-:W-:Y:S02]  /*14dc0*/  IABS R105, R105 ;  /* 0x0000006900697213 */ /* 0x000fe40000000000 */
[----:B------:R-:W-:Y:S02]  /*14dd0*/  IABS R102, R102 ;  /* 0x0000006600667213 */ /* 0x000fe40000000000 */
[----:B------:R-:W2:Y:S01]  /*14de0*/  LDSM.16.M88.4 R60, [R224+0x1000] ;  /* 0x00100000e03c783b */ /* 0x000ea20000000200 */
[----:B------:R-:W-:Y:S02]  /*14df0*/  I2FP.F32.S32 R2, R2 ;  /* 0x0000000200027245 */ /* 0x000fe40000201400 */
[----:B------:R-:W-:Y:S02]  /*14e00*/  I2FP.F32.S32 R105, R105 ;  /* 0x0000006900697245 */ /* 0x000fe40000201400 */
[----:B------:R-:W3:Y:S01]  /*14e10*/  LDSM.16.M88.4 R32, [R221+0x6400] ;  /* 0x00640000dd20783b */ /* 0x000ee20000000200 */
[----:B------:R-:W-:Y:S02]  /*14e20*/  I2FP.F32.S32 R102, R102 ;  /* 0x0000006600667245 */ /* 0x000fe40000201400 */
[----:B------:R-:W-:Y:S02]  /*14e30*/  I2FP.F32.S32 R103, R103 ;  /* 0x0000006700677245 */ /* 0x000fe40000201400 */
[----:B------:R-:W0:Y:S01]  /*14e40*/  LDGDEPBAR ;  /* 0x00000000000079af */ /* 0x000e220000000000 */
[C---:B------:R-:W-:Y:S02]  /*14e50*/  ISETP.GE.AND P6, PT, R101.reuse, R230, PT ;  /* 0x000000e66500720c */ /* 0x040fe40003fc6270 */
[C---:B------:R-:W-:Y:S02]  /*14e60*/  ISETP.GE.AND P5, PT, R101.reuse, R229, PT ;  /* 0x000000e56500720c */ /* 0x040fe40003fa6270 */
[----:B------:R-:W4:Y:S01]  /*14e70*/  LDSM.16.M88.4 R48, [R221+0x6800] ;  /* 0x00680000dd30783b */ /* 0x000f220000000200 */
[----:B------:R-:W-:Y:S04]  /*14e80*/  ISETP.GE.AND P3, PT, R101, R228, PT ;  /* 0x000000e46500720c */ /* 0x000fe80003f66270 */
        /* <DEDUP_REMOVED lines=18> */
[C---:B------:R-:W-:Y:S01]  /*14fb0*/  HMMA.16816.F32 R32, R64.reuse, R34, RZ ;  /* 0x000000224020723c */ /* 0x040fe200000018ff */
[----:B------:R-:W-:Y:S05]  /*14fc0*/  LDSM.16.M88.4 R216, [R225+0x3000] ;  /* 0x00300000e1d8783b */ /* 0x000fea0000000200 */
        /* <DEDUP_REMOVED lines=23> */
[----:B------:R-:W2:Y:S05]  /*15140*/  LDSM.16.M88.4 R192, [R225+0x2000] ;  /* 0x00200000e1c0783b */ /* 0x000eaa0000000200 */
[-C--:B------:R-:W-:Y:S06]  /*15150*/  HMMA.16816.F32 R52, R176, R196.reuse, R52 ;  /* 0x000000c4b034723c */ /* 0x080fec0000001834 */
        /* <DEDUP_REMOVED lines=10> */
[----:B------:R-:W-:Y:S05]  /*15200*/  LDSM.16.M88.4 R204, [R225+0x5000] ;  /* 0x00500000e1cc783b */ /* 0x000fea0000000200 */
[-C--:B----4-:R-:W-:Y:S06]  /*15210*/  HMMA.16816.F32 R20, R200, R108.reuse, R20 ;  /* 0x0000006cc814723c */ /* 0x090fec0000001814 */
        /* <DEDUP_REMOVED lines=30> */
[----:B------:R-:W4:Y:S05]  /*15400*/  LDSM.16.M88.4 R184, [R221+0x8800] ;  /* 0x00880000ddb8783b */ /* 0x000f2a0000000200 */
[-C--:B---3--:R-:W-:Y:S06]  /*15410*/  HMMA.16816.F32 R52, R192, R108.reuse, R52 ;  /* 0x0000006cc034723c */ /* 0x088fec0000001834 */
[C---:B------:R-:W-:Y:S06]  /*15420*/  HMMA.16816.F32 R56, R216.reuse, R108, R56 ;  /* 0x0000006cd838723c */ /* 0x040fec0000001838 */
[-C--:B------:R-:W-:Y:S06]  /*15430*/  HMMA.16816.F32 R60, R216, R110.reuse, R60 ;  /* 0x0000006ed83c723c */ /* 0x080fec000000183c */
[----:B------:R-:W-:Y:S01]  /*15440*/  HMMA.16816.F32 R64, R192, R110, R64 ;  /* 0x0000006ec040723c */ /* 0x000fe20000001840 */
[----:B------:R-:W-:Y:S05]  /*15450*/  LDSM.16.M88.4 R108, [R225+0x4000] ;  /* 0x00400000e16c783b */ /* 0x000fea0000000200 */
[-C--:B-1----:R-:W-:Y:S01]  /*15460*/  HMMA.16816.F32 R4, R180, R188.reuse, R4 ;  /* 0x000000bcb404723c */ /* 0x082fe20000001804 */
[----:B------:R-:W1:Y:S05]  /*15470*/  LDSM.16.M88.4 R192, [R223+0x8000] ;  /* 0x00800000dfc0783b */ /* 0x000e6a0000000200 */
[C---:B------:R-:W-:Y:S06]  /*15480*/  HMMA.16816.F32 R8, R196.reuse, R188, R8 ;  /* 0x000000bcc408723c */ /* 0x040fec0000001808 */
[-C--:B------:R-:W-:Y:S06]  /*15490*/  HMMA.16816.F32 R12, R196, R190.reuse, R12 ;  /* 0x000000bec40c723c */ /* 0x080fec000000180c */
[C---:B------:R-:W-:Y:S01]  /*154a0*/  HMMA.16816.F32 R16, R180.reuse, R190, R16 ;  /* 0x000000beb410723c */ /* 0x040fe20000001810 */
[----:B------:R-:W3:Y:S01]  /*154b0*/  LDSM.16.M88.4 R188, [R223+0x8c00] ;  /* 0x008c0000dfbc783b */ /* 0x000ee20000000200 */
[----:B------:R-:W-:Y:S04]  /*154c0*/  DEPBAR.LE SB0, 0x0 ;  /* 0x000080000000791a */ /* 0x000fe80000000000 */
[-C--:B--2---:R-:W-:Y:S01]  /*154d0*/  HMMA.16816.F32 R20, R180, R176.reuse, R20 ;  /* 0x000000b0b414723c */ /* 0x084fe20000001814 */
        /* <DEDUP_REMOVED lines=12> */
[-C--:B-1----:R-:W-:Y:S05]  /*155a0*/  HMMA.16816.F32 R4, R108, R192.reuse, R4 ;  /* 0x000000c06c04723c */ /* 0x082fea0000001804 */
[--C-:B------:R-:W-:Y:S01]  /*155b0*/  IMAD.IADD R182, R231, 0x1, -R0.reuse ;  /* 0x00000001e7b67824 */ /* 0x100fe200078e0a00 */
[C---:B------:R-:W-:Y:S05]  /*155c0*/  HMMA.16816.F32 R8, R204.reuse, R192, R8 ;  /* 0x000000c0cc08723c */ /* 0x040fea0000001808 */
[----:B------:R-:W-:Y:S01]  /*155d0*/  IMAD.IADD R183, R234, 0x1, -R0 ;  /* 0x00000001eab77824 */ /* 0x000fe200078e0a00 */
[-C--:B------:R-:W-:Y:S06]  /*155e0*/  HMMA.16816.F32 R12, R204, R194.reuse, R12 ;  /* 0x000000c2cc0c723c */ /* 0x080fec000000180c */
[C---:B------:R-:W-:Y:S06]  /*155f0*/  HMMA.16816.F32 R16, R108.reuse, R194, R16 ;  /* 0x000000c26c10723c */ /* 0x040fec0000001810 */
[-C--:B------:R-:W-:Y:S05]  /*15600*/  HMMA.16816.F32 R20, R108, R208.reuse, R20 ;  /* 0x000000d06c14723c */ /* 0x080fea0000001814 */
[----:B------:R-:W-:Y:S01]  /*15610*/  FFMA.FTZ R7, R2, -UR19, R7 ;  /* 0x8000001302077c23 */ /* 0x000fe20008010007 */
[C---:B------:R-:W-:Y:S05]  /*15620*/  HMMA.16816.F32 R24, R204.reuse, R208, R24 ;  /* 0x000000d0cc18723c */ /* 0x040fea0000001818 */
[----:B------:R-:W-:Y:S01]  /*15630*/  FFMA.FTZ R4, R105, -UR19, R4 ;  /* 0x8000001369047c23 */ /* 0x000fe20008010004 */
[-C--:B------:R-:W-:Y:S05]  /*15640*/  HMMA.16816.F32 R28, R204, R210.reuse, R28 ;  /* 0x000000d2cc1c723c */ /* 0x080fea000000181c */
[----:B------:R-:W-:Y:S01]  /*15650*/  FFMA.FTZ R5, R102, -UR19, R5 ;  /* 0x8000001366057c23 */ /* 0x000fe20008010005 */
[C---:B------:R-:W-:Y:S05]  /*15660*/  HMMA.16816.F32 R32, R108.reuse, R210, R32 ;  /* 0x000000d26c20723c */ /* 0x040fea0000001820 */
[----:B------:R-:W-:Y:S01]  /*15670*/  FFMA.FTZ R6, R103, -UR19, R6 ;  /* 0x8000001367067c23 */ /* 0x000fe20008010006 */
[-C--:B------:R-:W-:Y:S05]  /*15680*/  HMMA.16816.F32 R36, R108, R212.reuse, R36 ;  /* 0x000000d46c24723c */ /* 0x080fea0000001824 */
[----:B------:R-:W-:Y:S01]  /*15690*/  VIADD R2, R0, 0x8 ;  /* 0x0000000800027836 */ /* 0x000fe20000000000 */
[C---:B------:R-:W-:Y:S06]  /*156a0*/  HMMA.16816.F32 R40, R204.reuse, R212, R40 ;  /* 0x000000d4cc28723c */ /* 0x040fec0000001828 */
[-C--:B------:R-:W-:Y:S06]  /*156b0*/  HMMA.16816.F32 R44, R204, R214.reuse, R44 ;  /* 0x000000d6cc2c723c */ /* 0x080fec000000182c */
[C---:B------:R-:W-:Y:S06]  /*156c0*/  HMMA.16816.F32 R48, R108.reuse, R214, R48 ;  /* 0x000000d66c30723c */ /* 0x040fec0000001830 */
[-C--:B---3--:R-:W-:Y:S06]  /*156d0*/  HMMA.16816.F32 R52, R108, R188.reuse, R52 ;  /* 0x000000bc6c34723c */ /* 0x088fec0000001834 */
[C---:B------:R-:W-:Y:S06]  /*156e0*/  HMMA.16816.F32 R56, R204.reuse, R188, R56 ;  /* 0x000000bccc38723c */ /* 0x040fec0000001838 */
[-C--:B------:R-:W-:Y:S06]  /*156f0*/  HMMA.16816.F32 R60, R204, R190.reuse, R60 ;  /* 0x000000becc3c723c */ /* 0x080fec000000183c */
[----:B------:R-:W-:Y:S01]  /*15700*/  HMMA.16816.F32 R64, R108, R190, R64 ;  /* 0x000000be6c40723c */ /* 0x000fe20000001840 */
[----:B------:R-:W-:Y:S11]  /*15710*/  @!UPT UIADD3 URZ, URZ, URZ, URZ ;  /* 0x0000003f3f3ff290 */ /* 0x000ff6000fffe03f */
[----:B------:R-:W-:Y:S01]  /*15720*/  @!UPT UIADD3 URZ, URZ, URZ, URZ ;  /* 0x0000003f3f3ff290 */ /* 0x000fe2000fffe03f */
[----:B------:R-:W-:Y:S11]  /*15730*/  @P0 BRA `(.L_x_295) ;  /* 0xffffffec00440947 */ /* 0x000ff6000383ffff */
.L_x_294:
[----:B------:R-:W-:Y:S01]  /*15740*/  ISETP.GE.AND P0, PT, R101, R227, PT ;  /* 0x000000e36500720c */ /* 0x000fe20003f06270 */
[--C-:B---3--:R-:W-:Y:S01]  /*15750*/  IMAD.IADD R105, R231, 0x1, -R101.reuse ;  /* 0x00000001e7697824 */ /* 0x108fe200078e0a65 */
[----:B------:R-:W-:Y:S01]  /*15760*/  ISETP.GE.OR P6, PT, R101, R238, !P6 ;  /* 0x000000ee6500720c */ /* 0x000fe200077c6670 */
[----:B------:R-:W-:Y:S01]  /*15770*/  IMAD.IADD R102, R231, 0x1, -R2 ;  /* 0x00000001e7667824 */ /* 0x000fe200078e0a02 */
[C---:B------:R-:W-:Y:S01]  /*15780*/  ISETP.GE.OR P5, PT, R101.reuse, R237, !P5 ;  /* 0x000000ed6500720c */ /* 0x040fe20006fa6670 */
[----:B------:R-:W-:Y:S01]  /*15790*/  UISETP.GT.AND UP0, UPT, UR11, UR14, UPT ;  /* 0x0000000e0b00728c */ /* 0x000fe2000bf04270 */
[C---:B------:R-:W-:Y:S01]  /*157a0*/  ISETP.GE.OR P3, PT, R101.reuse, R236, !P3 ;  /* 0x000000ec6500720c */ /* 0x040fe20005f66670 */
[----:B------:R-:W-:Y:S01]  /*157b0*/  UMOV UR20, UR11 ;  /* 0x0000000b00147c82 */ /* 0x000fe20008000000 */
[----:B------:R-:W-:Y:S01]  /*157c0*/  ISETP.GE.OR P2, PT, R101, R235, !P0 ;  /* 0x000000eb6500720c */ /* 0x000fe20004746670 */
[----:B------:R-:W-:Y:S01]  /*157d0*/  IMAD.IADD R101, R234, 0x1, -R101 ;  /* 0x00000001ea657824 */ /* 0x000fe200078e0a65 */
[----:B------:R-:W-:Y:S02]  /*157e0*/  IABS R108, R105 ;  /* 0x00000069006c7213 */ /* 0x000fe40000000000 */
[----:B------:R-:W-:Y:S02]  /*157f0*/  IABS R104, R182 ;  /* 0x000000b600687213 */ /* 0x000fe40000000000 */
[----:B------:R-:W-:Y:S02]  /*15800*/  IABS R105, R101 ;  /* 0x0000006500697213 */ /* 0x000fe40000000000 */
[----:B------:R-:W-:Y:S01]  /*15810*/  IABS R101, R102 ;  /* 0x0000006600657213 */ /* 0x000fe20000000000 */
[----:B------:R-:W-:Y:S01]  /*15820*/  IMAD.MOV.U32 R102, RZ, RZ, R108 ;  /* 0x000000ffff667224 */ /* 0x000fe200078e006c */
[----:B------:R-:W-:Y:S02]  /*15830*/  I2FP.F32.S32 R108, R104 ;  /* 0x00000068006c7245 */ /* 0x000fe40000201400 */
[----:B------:R-:W-:Y:S02]  /*15840*/  IABS R103, R183 ;  /* 0x000000b700677213 */ /* 0x000fe40000000000 */
[----:B------:R-:W-:Y:S01]  /*15850*/  I2FP.F32.S32 R104, R102 ;  /* 0x0000006600687245 */ /* 0x000fe20000201400 */
[----:B------:R-:W-:Y:S01]  /*15860*/  FFMA.FTZ R8, R108, -UR19, R8 ;  /* 0x800000136c087c23 */ /* 0x000fe20008010008 */
[----:B------:R-:W-:Y:S02]  /*15870*/  I2FP.F32.S32 R108, R103 ;  /* 0x00000067006c7245 */ /* 0x000fe40000201400 */
[----:B------:R-:W-:Y:S01]  /*15880*/  I2FP.F32.S32 R103, R105 ;  /* 0x0000006900677245 */ /* 0x000fe20000201400 */
[----:B------:R-:W-:Y:S01]  /*15890*/  FFMA.FTZ R9, R104, -UR19, R9 ;  /* 0x8000001368097c23 */ /* 0x000fe20008010009 */
[----:B------:R-:W-:Y:S01]  /*158a0*/  I2FP.F32.S32 R102, R101 ;  /* 0x0000006500667245 */ /* 0x000fe20000201400 */
[C---:B------:R-:W-:Y:S01]  /*158b0*/  VIADD R101, R0.reuse, 0x9 ;  /* 0x0000000900657836 */ /* 0x040fe20000000000 */
[----:B------:R-:W-:Y:S01]  /*158c0*/  ISETP.GE.AND P0, PT, R0, R230, PT ;  /* 0x000000e60000720c */ /* 0x000fe20003f06270 */
[----:B------:R-:W-:Y:S01]  /*158d0*/  FFMA.FTZ R11, R103, -UR19, R11 ;  /* 0x80000013670b7c23 */ /* 0x000fe2000801000b */
[----:B------:R-:W-:Y:S01]  /*158e0*/  FSEL R177, R5, -INF , !P6 ;  /* 0xff80000005b17808 */ /* 0x000fe20007000000 */
[----:B------:R-:W-:Y:S01]  /*158f0*/  FFMA.FTZ R12, R102, -UR19, R12 ;  /* 0x80000013660c7c23 */ /* 0x000fe2000801000c */
[C---:B------:R-:W-:Y:S01]  /*15900*/  ISETP.GE.OR P0, PT, R0.reuse, R238, !P0 ;  /* 0x000000ee0000720c */ /* 0x040fe20004706670 */
[--C-:B------:R-:W-:Y:S01]  /*15910*/  IMAD.IADD R103, R231, 0x1, -R101.reuse ;  /* 0x00000001e7677824 */ /* 0x100fe200078e0a65 */
[----:B------:R-:W-:Y:S01]  /*15920*/  ISETP.GE.AND P1, PT, R0, R229, PT ;  /* 0x000000e50000720c */ /* 0x000fe20003f26270 */
[----:B------:R-:W-:Y:S01]  /*15930*/  IMAD.IADD R102, R234, 0x1, -R2 ;  /* 0x00000001ea667824 */ /* 0x000fe200078e0a02 */
[----:B------:R-:W-:Y:S01]  /*15940*/  ISETP.GE.AND P6, PT, R0, R227, PT ;  /* 0x000000e30000720c */ /* 0x000fe20003fc6270 */
[----:B------:R-:W-:Y:S01]  /*15950*/  IMAD.IADD R105, R234, 0x1, -R101 ;  /* 0x00000001ea697824 */ /* 0x000fe200078e0a65 */
[----:B------:R-:W-:Y:S01]  /*15960*/  IABS R104, R103 ;  /* 0x0000006700687213 */ /* 0x000fe20000000000 */
[----:B------:R-:W-:Y:S01]  /*15970*/  VIADD R5, R0, 0x11 ;  /* 0x0000001100057836 */ /* 0x000fe20000000000 */
[----:B------:R-:W-:Y:S01]  /*15980*/  IABS R103, R102 ;  /* 0x0000006600677213 */ /* 0x000fe20000000000 */
[----:B------:R-:W-:Y:S01]  /*15990*/  FFMA.FTZ R10, R108, -UR19, R10 ;  /* 0x800000136c0a7c23 */ /* 0x000fe2000801000a */
[----:B------:R-:W-:Y:S01]  /*159a0*/  IABS R102, R105 ;  /* 0x0000006900667213 */ /* 0x000fe20000000000 */
[----:B------:R-:W-:Y:S01]  /*159b0*/  IMAD.IADD R108, R232, 0x1, -R2 ;  /* 0x00000001e86c7824 */ /* 0x000fe200078e0a02 */
[C---:B------:R-:W-:Y:S02]  /*159c0*/  ISETP.GE.OR P1, PT, R0.reuse, R237, !P1 ;  /* 0x000000ed0000720c */ /* 0x040fe40004f26670 */
[----:B------:R-:W-:Y:S02]  /*159d0*/  I2FP.F32.S32 R102, R102 ;  /* 0x0000006600667245 */ /* 0x000fe40000201400 */
[----:B------:R-:W-:Y:S02]  /*159e0*/  ISETP.GE.OR P6, PT, R0, R235, !P6 ;  /* 0x000000eb0000720c */ /* 0x000fe400077c6670 */
[----:B------:R-:W-:Y:S01]  /*159f0*/  FSEL R111, R6, -INF , !P1 ;  /* 0xff800000066f7808 */ /* 0x000fe20004800000 */
[----:B------:R-:W-:Y:S01]  /*15a00*/  FFMA.FTZ R15, R102, -UR19, R15 ;  /* 0x80000013660f7c23 */ /* 0x000fe2000801000f */
[----:B------:R-:W-:Y:S01]  /*15a10*/  FSEL R102, R4, -INF , !P0 ;  /* 0xff80000004667808 */ /* 0x000fe20004000000 */
[C---:B------:R-:W-:Y:S01]  /*15a20*/  VIADD R4, R0.reuse, 0x10 ;  /* 0x0000001000047836 */ /* 0x040fe20000000000 */
[----:B------:R-:W-:Y:S02]  /*15a30*/  ISETP.GE.AND P0, PT, R0, R228, PT ;  /* 0x000000e40000720c */ /* 0x000fe40003f06270 */
[----:B------:R-:W-:Y:S01]  /*15a40*/  FSEL R179, R9, -INF , !P3 ;  /* 0xff80000009b37808 */ /* 0x000fe20005800000 */
[----:B------:R-:W-:Y:S01]  /*15a50*/  IMAD.IADD R6, R232, 0x1, -R4 ;  /* 0x00000001e8067824 */ /* 0x000fe200078e0a04 */
[----:B------:R-:W-:Y:S02]  /*15a60*/  ISETP.GE.OR P0, PT, R0, R236, !P0 ;  /* 0x000000ec0000720c */ /* 0x000fe40004706670 */
[----:B------:R-:W-:Y:S02]  /*15a70*/  FSEL R182, R10, -INF , !P6 ;  /* 0xff8000000ab67808 */ /* 0x000fe40007000000 */
[----:B------:R-:W-:Y:S02]  /*15a80*/  FSEL R181, R8, -INF , !P0 ;  /* 0xff80000008b57808 */ /* 0x000fe40004000000 */
[C---:B------:R-:W-:Y:S02]  /*15a90*/  ISETP.GE.AND P1, PT, R2.reuse, R228, PT ;  /* 0x000000e40200720c */ /* 0x040fe40003f26270 */
[C---:B------:R-:W-:Y:S02]  /*15aa0*/  ISETP.GE.AND P0, PT, R2.reuse, R227, PT ;  /* 0x000000e30200720c */ /* 0x040fe40003f06270 */
[C---:B------:R-:W-:Y:S02]  /*15ab0*/  ISETP.GE.AND P3, PT, R2.reuse, R230, PT ;  /* 0x000000e60200720c */ /* 0x040fe40003f66270 */
[----:B------:R-:W-:Y:S02]  /*15ac0*/  ISETP.GE.AND P6, PT, R2, R229, PT ;  /* 0x000000e50200720c */ /* 0x000fe40003fc6270 */
[----:B------:R-:W-:Y:S02]  /*15ad0*/  IABS R105, R108 ;  /* 0x0000006c00697213 */ /* 0x000fe40000000000 */
[----:B------:R-:W-:Y:S02]  /*15ae0*/  IADD3 R8, R232, -R101, RZ ;  /* 0x80000065e8087210 */ /* 0x000fe40007ffe0ff */
[----:B------:R-:W-:Y:S02]  /*15af0*/  I2FP.F32.S32 R108, R104 ;  /* 0x00000068006c7245 */ /* 0x000fe40000201400 */
[C---:B------:R-:W-:Y:S02]  /*15b00*/  ISETP.GE.OR P1, PT, R2.reuse, R236, !P1 ;  /* 0x000000ec0200720c */ /* 0x040fe40004f26670 */
[----:B------:R-:W-:Y:S01]  /*15b10*/  ISETP.GE.OR P0, PT, R2, R235, !P0 ;  /* 0x000000eb0200720c */ /* 0x000fe20004706670 */
[----:B------:R-:W-:Y:S01]  /*15b20*/  FFMA.FTZ R13, R108, -UR19, R13 ;  /* 0x800000136c0d7c23 */ /* 0x000fe2000801000d */
[C---:B------:R-:W-:Y:S02]  /*15b30*/  ISETP.GE.OR P3, PT, R2.reuse, R238, !P3 ;  /* 0x000000ee0200720c */ /* 0x040fe40005f66670 */
[----:B------:R-:W-:Y:S01]  /*15b40*/  ISETP.GE.OR P6, PT, R2, R237, !P6 ;  /* 0x000000ed0200720c */ /* 0x000fe200077c6670 */
[----:B------:R-:W-:Y:S01]  /*15b50*/  IMAD.IADD R2, R233, 0x1, -R2 ;  /* 0x00000001e9027824 */ /* 0x000fe200078e0a02 */
[----:B------:R-:W-:Y:S01]  /*15b60*/  FSEL R176, R7, -INF , !P5 ;  /* 0xff80000007b07808 */ /* 0x000fe20006800000 */
[----:B------:R-:W-:Y:S01]  /*15b70*/  IMAD.IADD R7, R232, 0x1, -R5 ;  /* 0x00000001e8077824 */ /* 0x000fe200078e0a05 */
[C---:B------:R-:W-:Y:S02]  /*15b80*/  ISETP.GE.AND P5, PT, R101.reuse, R228, PT ;  /* 0x000000e46500720c */ /* 0x040fe40003fa6270 */
[----:B------:R-:W-:Y:S02]  /*15b90*/  IABS R10, R8 ;  /* 0x00000008000a7213 */ /* 0x000fe40000000000 */
[----:B------:R-:W-:Y:S02]  /*15ba0*/  ISETP.GE.OR P5, PT, R101, R236, !P5 ;  /* 0x000000ec6500720c */ /* 0x000fe40006fa6670 */
[----:B------:R-:W-:Y:S02]  /*15bb0*/  IABS R8, R2 ;  /* 0x0000000200087213 */ /* 0x000fe40000000000 */
[----:B------:R-:W-:Y:S01]  /*15bc0*/  IABS R2, R7 ;  /* 0x0000000700027213 */ /* 0x000fe20000000000 */
[----:B------:R-:W-:Y:S01]  /*15bd0*/  IMAD.MOV.U32 R7, RZ, RZ, R10 ;  /* 0x000000ffff077224 */ /* 0x000fe200078e000a */
[----:B------:R-:W-:Y:S02]  /*15be0*/  FSEL R180, R11, -INF , !P2 ;  /* 0xff8000000bb47808 */ /* 0x000fe40005000000 */
[----:B------:R-:W-:Y:S01]  /*15bf0*/  FSEL R178, R12, -INF , !P1 ;  /* 0xff8000000cb27808 */ /* 0x000fe20004800000 */
[----:B------:R-:W-:Y:S01]  /*15c00*/  VIADD R12, R0, 0x39 ;  /* 0x00000039000c7836 */ /* 0x000fe20000000000 */
[----:B------:R-:W-:Y:S02]  /*15c10*/  FSEL R13, R13, -INF , !P5 ;  /* 0xff8000000d0d7808 */ /* 0x000fe40006800000 */
[C---:B------:R-:W-:Y:S02]  /*15c20*/  ISETP.GE.AND P2, PT, R101.reuse, R227, PT ;  /* 0x000000e36500720c */ /* 0x040fe40003f46270 */
[C---:B------:R-:W-:Y:S02]  /*15c30*/  ISETP.GE.AND P1, PT, R101.reuse, R230, PT ;  /* 0x000000e66500720c */ /* 0x040fe40003f26270 */
[C---:B------:R-:W-:Y:S02]  /*15c40*/  ISETP.GE.AND P5, PT, R101.reuse, R229, PT ;  /* 0x000000e56500720c */ /* 0x040fe40003fa6270 */
[----:B------:R-:W-:Y:S02]  /*15c50*/  I2FP.F32.S32 R104, R103 ;  /* 0x0000006700687245 */ /* 0x000fe40000201400 */
[----:B------:R-:W-:Y:S02]  /*15c60*/  I2FP.F32.S32 R103, R105 ;  /* 0x0000006900677245 */ /* 0x000fe40000201400 */
[----:B------:R-:W-:Y:S01]  /*15c70*/  I2FP.F32.S32 R7, R7 ;  /* 0x0000000700077245 */ /* 0x000fe20000201400 */
[----:B------:R-:W-:Y:S01]  /*15c80*/  FFMA.FTZ R14, R104, -UR19, R14 ;  /* 0x80000013680e7c23 */ /* 0x000fe2000801000e */
[----:B------:R-:W-:Y:S01]  /*15c90*/  ISETP.GE.OR P2, PT, R101, R235, !P2 ;  /* 0x000000eb6500720c */ /* 0x000fe20005746670 */
[----:B------:R-:W-:Y:S01]  /*15ca0*/  FFMA.FTZ R16, R103, -UR19, R16 ;  /* 0x8000001367107c23 */ /* 0x000fe20008010010 */
[----:B------:R-:W-:Y:S01]  /*15cb0*/  ISETP.GE.OR P1, PT, R101, R238, !P1 ;  /* 0x000000ee6500720c */ /* 0x000fe20004f26670 */
[----:B------:R-:W-:Y:S01]  /*15cc0*/  FFMA.FTZ R17, R7, -UR19, R17 ;  /* 0x8000001307117c23 */ /* 0x000fe20008010011 */
[----:B------:R-:W-:Y:S01]  /*15cd0*/  ISETP.GE.OR P5, PT, R101, R237, !P5 ;  /* 0x000000ed6500720c */ /* 0x000fe20006fa6670 */
[----:B------:R-:W-:Y:S01]  /*15ce0*/  IMAD.IADD R101, R233, 0x1, -R101 ;  /* 0x00000001e9657824 */ /* 0x000fe200078e0a65 */
[----:B------:R-:W-:Y:S01]  /*15cf0*/  IABS R6, R6 ;  /* 0x0000000600067213 */ /* 0x000fe20000000000 */
[----:B------:R-:W-:Y:S01]  /*15d00*/  IMAD.IADD R7, R231, 0x1, -R4 ;  /* 0x00000001e7077824 */ /* 0x000fe200078e0a04 */
[----:B------:R-:W-:Y:S02]  /*15d10*/  I2FP.F32.S32 R2, R2 ;  /* 0x0000000200027245 */ /* 0x000fe40000201400 */
[----:B------:R-:W-:Y:S02]  /*15d20*/  I2FP.F32.S32 R6, R6 ;  /* 0x0000000600067245 */ /* 0x000fe40000201400 */
[----:B------:R-:W-:Y:S01]  /*15d30*/  IABS R9, R101 ;  /* 0x0000006500097213 */ /* 0x000fe20000000000 */
[----:B------:R-:W-:Y:S01]  /*15d40*/  FFMA.FTZ R21, R2, -UR19, R21 ;  /* 0x8000001302157c23 */ /* 0x000fe20008010015 */
[----:B------:R-:W-:Y:S01]  /*15d50*/  I2FP.F32.S32 R8, R8 ;  /* 0x0000000800087245 */ /* 0x000fe20000201400 */
[----:B------:R-:W-:Y:S01]  /*15d60*/  FFMA.FTZ R20, R6, -UR19, R20 ;  /* 0x8000001306147c23 */ /* 0x000fe20008010014 */
[----:B------:R-:W-:Y:S01]  /*15d70*/  FSEL R14, R14, -INF , !P0 ;  /* 0xff8000000e0e7808 */ /* 0x000fe20004000000 */
[----:B------:R-:W-:Y:S01]  /*15d80*/  IMAD.IADD R6, R233, 0x1, -R4 ;  /* 0x00000001e9067824 */ /* 0x000fe200078e0a04 */
[----:B------:R-:W-:Y:S01]  /*15d90*/  FSEL R15, R15, -INF , !P2 ;  /* 0xff8000000f0f7808 */ /* 0x000fe20005000000 */
[----:B------:R-:W-:Y:S01]  /*15da0*/  FFMA.FTZ R18, R8, -UR19, R18 ;  /* 0x8000001308127c23 */ /* 0x000fe20008010012 */
[----:B------:R-:W-:Y:S01]  /*15db0*/  FSEL R16, R16, -INF , !P3 ;  /* 0xff80000010107808 */ /* 0x000fe20005800000 */
[----:B------:R-:W-:Y:S01]  /*15dc0*/  IMAD.IADD R2, R233, 0x1, -R5 ;  /* 0x00000001e9027824 */ /* 0x000fe200078e0a05 */
[----:B------:R-:W-:Y:S01]  /*15dd0*/  FSEL R17, R17, -INF , !P1 ;  /* 0xff80000011117808 */ /* 0x000fe20004800000 */
[----:B------:R-:W-:Y:S01]  /*15de0*/  IMAD.IADD R8, R234, 0x1, -R4 ;  /* 0x00000001ea087824 */ /* 0x000fe200078e0a04 */
[C---:B------:R-:W-:Y:S02]  /*15df0*/  ISETP.GE.AND P0, PT, R4.reuse, R230, PT ;  /* 0x000000e60400720c */ /* 0x040fe40003f06270 */
[C---:B------:R-:W-:Y:S02]  /*15e00*/  ISETP.GE.AND P2, PT, R4.reuse, R229, PT ;  /* 0x000000e50400720c */ /* 0x040fe40003f46270 */
[C---:B------:R-:W-:Y:S02]  /*15e10*/  ISETP.GE.AND P3, PT, R4.reuse, R228, PT ;  /* 0x000000e40400720c */ /* 0x040fe40003f66270 */
[C---:B------:R-:W-:Y:S02]  /*15e20*/  ISETP.GE.AND P1, PT, R4.reuse, R227, PT ;  /* 0x000000e30400720c */ /* 0x040fe40003f26270 */
[----:B------:R-:W-:Y:S02]  /*15e30*/  I2FP.F32.S32 R9, R9 ;  /* 0x0000000900097245 */ /* 0x000fe40000201400 */
[C---:B------:R-:W-:Y:S02]  /*15e40*/  ISETP.GE.OR P0, PT, R4.reuse, R238, !P0 ;  /* 0x000000ee0400720c */ /* 0x040fe40004706670 */
[C---:B------:R-:W-:Y:S01]  /*15e50*/  ISETP.GE.OR P2, PT, R4.reuse, R237, !P2 ;  /* 0x000000ed0400720c */ /* 0x040fe20005746670 */
[----:B------:R-:W-:Y:S01]  /*15e60*/  FFMA.FTZ R19, R9, -UR19, R19 ;  /* 0x8000001309137c23 */ /* 0x000fe20008010013 */
[C---:B------:R-:W-:Y:S02]  /*15e70*/  ISETP.GE.OR P3, PT, R4.reuse, R236, !P3 ;  /* 0x000000ec0400720c */ /* 0x040fe40005f66670 */
[----:B------:R-:W-:Y:S01]  /*15e80*/  ISETP.GE.OR P1, PT, R4, R235, !P1 ;  /* 0x000000eb0400720c */ /* 0x000fe20004f26670 */
[----:B------:R-:W-:Y:S01]  /*15e90*/  IMAD.IADD R4, R231, 0x1, -R5 ;  /* 0x00000001e7047824 */ /* 0x000fe200078e0a05 */
[----:B------:R-:W-:Y:S02]  /*15ea0*/  IABS R9, R6 ;  /* 0x0000000600097213 */ /* 0x000fe40000000000 */
[----:B------:R-:W-:Y:S02]  /*15eb0*/  IABS R2, R2 ;  /* 0x0000000200027213 */ /* 0x000fe40000000000 */
[----:B------:R-:W-:Y:S02]  /*15ec0*/  FSEL R18, R18, -INF , !P6 ;  /* 0xff80000012127808 */ /* 0x000fe40007000000 */
[C---:B------:R-:W-:Y:S02]  /*15ed0*/  ISETP.GE.AND P6, PT, R5.reuse, R230, PT ;  /* 0x000000e60500720c */ /* 0x040fe40003fc6270 */
[----:B------:R-:W-:Y:S02]  /*15ee0*/  IABS R6, R4 ;  /* 0x0000000400067213 */ /* 0x000fe40000000000 */
[----:B------:R-:W-:Y:S01]  /*15ef0*/  IABS R10, R7 ;  /* 0x00000007000a7213 */ /* 0x000fe20000000000 */
[----:B------:R-:W-:Y:S01]  /*15f00*/  IMAD.MOV.U32 R7, RZ, RZ, R9 ;  /* 0x000000ffff077224 */ /* 0x000fe200078e0009 */
[----:B------:R-:W-:Y:S02]  /*15f10*/  I2FP.F32.S32 R4, R2 ;  /* 0x0000000200047245 */ /* 0x000fe40000201400 */
[----:B------:R-:W-:Y:S01]  /*15f20*/  IABS R9, R8 ;  /* 0x0000000800097213 */ /* 0x000fe20000000000 */
[----:B------:R-:W-:Y:S01]  /*15f30*/  IMAD.MOV.U32 R8, RZ, RZ, R10 ;  /* 0x000000ffff087224 */ /* 0x000fe200078e000a */
[----:B------:R-:W-:Y:S01]  /*15f40*/  ISETP.GE.OR P6, PT, R5, R238, !P6 ;  /* 0x000000ee0500720c */ /* 0x000fe200077c6670 */
[----:B------:R-:W-:Y:S01]  /*15f50*/  FFMA.FTZ R23, R4, -UR19, R23 ;  /* 0x8000001304177c23 */ /* 0x000fe20008010017 */
[----:B------:R-:W-:Y:S02]  /*15f60*/  MOV R2, R6 ;  /* 0x0000000600027202 */ /* 0x000fe40000000f00 */
[----:B------:R-:W-:Y:S02]  /*15f70*/  I2FP.F32.S32 R4, R9 ;  /* 0x0000000900047245 */ /* 0x000fe40000201400 */
[----:B------:R-:W-:Y:S02]  /*15f80*/  FSEL R19, R19, -INF , !P5 ;  /* 0xff80000013137808 */ /* 0x000fe40006800000 */
[----:B------:R-:W-:Y:S01]  /*15f90*/  FSEL R185, R20, -INF , !P0 ;  /* 0xff80000014b97808 */ /* 0x000fe20004000000 */
[----:B------:R-:W-:Y:S01]  /*15fa0*/  FFMA.FTZ R26, R4, -UR19, R26 ;  /* 0x80000013041a7c23 */ /* 0x000fe2000801001a */
[----:B------:R-:W-:Y:S01]  /*15fb0*/  FSEL R187, R21, -INF , !P6 ;  /* 0xff80000015bb7808 */ /* 0x000fe20007000000 */
[----:B------:R-:W-:Y:S01]  /*15fc0*/  VIADD R4, R0, 0x18 ;  /* 0x0000001800047836 */ /* 0x000fe20000000000 */
[C---:B------:R-:W-:Y:S02]  /*15fd0*/  ISETP.GE.AND P5, PT, R5.reuse, R229, PT ;  /* 0x000000e50500720c */ /* 0x040fe40003fa6270 */
[C---:B------:R-:W-:Y:S01]  /*15fe0*/  ISETP.GE.AND P0, PT, R5.reuse, R228, PT ;  /* 0x000000e40500720c */ /* 0x040fe20003f06270 */
[----:B------:R-:W-:Y:S01]  /*15ff0*/  IMAD.IADD R9, R234, 0x1, -R4 ;  /* 0x00000001ea097824 */ /* 0x000fe200078e0a04 */
[C---:B------:R-:W-:Y:S02]  /*16000*/  ISETP.GE.AND P6, PT, R5.reuse, R227, PT ;  /* 0x000000e30500720c */ /* 0x040fe40003fc6270 */
[----:B------:R-:W-:Y:S02]  /*16010*/  I2FP.F32.S32 R2, R2 ;  /* 0x0000000200027245 */ /* 0x000fe40000201400 */
[C---:B------:R-:W-:Y:S02]  /*16020*/  ISETP.GE.OR P5, PT, R5.reuse, R237, !P5 ;  /* 0x000000ed0500720c */ /* 0x040fe40006fa6670 */
[C---:B------:R-:W-:Y:S01]  /*16030*/  ISETP.GE.OR P0, PT, R5.reuse, R236, !P0 ;  /* 0x000000ec0500720c */ /* 0x040fe20004706670 */
[----:B------:R-:W-:Y:S01]  /*16040*/  FFMA.FTZ R25, R2, -UR19, R25 ;  /* 0x8000001302197c23 */ /* 0x000fe20008010019 */
[----:B------:R-:W-:Y:S01]  /*16050*/  ISETP.GE.OR P6, PT, R5, R235, !P6 ;  /* 0x000000eb0500720c */ /* 0x000fe200077c6670 */
[----:B------:R-:W-:Y:S01]  /*16060*/  VIADD R2, R0, 0x19 ;  /* 0x0000001900027836 */ /* 0x000fe20000000000 */
[----:B------:R-:W-:Y:S01]  /*16070*/  I2FP.F32.S32 R7, R7 ;  /* 0x0000000700077245 */ /* 0x000fe20000201400 */
[C---:B------:R-:W-:Y:S01]  /*16080*/  IMAD.IADD R5, R234.reuse, 0x1, -R5 ;  /* 0x00000001ea057824 */ /* 0x040fe200078e0a05 */
[----:B------:R-:W-:Y:S01]  /*16090*/  I2FP.F32.S32 R6, R8 ;  /* 0x0000000800067245 */ /* 0x000fe20000201400 */
[----:B------:R-:W-:Y:S01]  /*160a0*/  IMAD.IADD R10, R234, 0x1, -R2 ;  /* 0x00000001ea0a7824 */ /* 0x000fe200078e0a02 */
[----:B------:R-:W-:Y:S01]  /*160b0*/  FSEL R186, R23, -INF , !P5 ;  /* 0xff80000017ba7808 */ /* 0x000fe20006800000 */
[----:B------:R-:W-:Y:S01]  /*160c0*/  FFMA.FTZ R22, R7, -UR19, R22 ;  /* 0x8000001307167c23 */ /* 0x000fe20008010016 */
[----:B------:R-:W-:Y:S01]  /*160d0*/  IABS R11, R5 ;  /* 0x00000005000b7213 */ /* 0x000fe20000000000 */
[----:B------:R-:W-:Y:S01]  /*160e0*/  FFMA.FTZ R24, R6, -UR19, R24 ;  /* 0x8000001306187c23 */ /* 0x000fe20008010018 */
[----:B------:R-:W-:Y:S01]  /*160f0*/  IABS R5, R9 ;  /* 0x0000000900057213 */ /* 0x000fe20000000000 */
[C---:B------:R-:W-:Y:S01]  /*16100*/  IMAD.IADD R6, R231.reuse, 0x1, -R4 ;  /* 0x00000001e7067824 */ /* 0x040fe200078e0a04 */
[----:B------:R-:W-:Y:S01]  /*16110*/  FSEL R203, R22, -INF , !P2 ;  /* 0xff80000016cb7808 */ /* 0x000fe20005000000 */
[----:B------:R-:W-:Y:S01]  /*16120*/  IMAD.IADD R7, R231, 0x1, -R2 ;  /* 0x00000001e7077824 */ /* 0x000fe200078e0a02 */
[----:B------:R-:W-:Y:S01]  /*16130*/  ISETP.GE.AND P2, PT, R4, R228, PT ;  /* 0x000000e40400720c */ /* 0x000fe20003f46270 */
[----:B------:R-:W-:Y:S01]  /*16140*/  IMAD.MOV.U32 R9, RZ, RZ, R11 ;  /* 0x000000ffff097224 */ /* 0x000fe200078e000b */
[----:B------:R-:W-:Y:S01]  /*16150*/  IABS R8, R6 ;  /* 0x0000000600087213 */ /* 0x000fe20000000000 */
[----:B------:R-:W-:Y:S01]  /*16160*/  LDSM.16.MT88.4 R20, [R220+0x9000] ;  /* 0x00900000dc14783b */ /* 0x000fe20000004200 */
[----:B------:R-:W-:Y:S02]  /*16170*/  IABS R7, R7 ;  /* 0x0000000700077213 */ /* 0x000fe40000000000 */
[----:B------:R-:W-:Y:S02]  /*16180*/  I2FP.F32.S32 R9, R9 ;  /* 0x0000000900097245 */ /* 0x000fe40000201400 */
[----:B------:R-:W-:Y:S02]  /*16190*/  I2FP.F32.S32 R8, R8 ;  /* 0x0000000800087245 */ /* 0x000fe40000201400 */
[----:B------:R-:W-:Y:S01]  /*161a0*/  I2FP.F32.S32 R7, R7 ;  /* 0x0000000700077245 */ /* 0x000fe20000201400 */
[----:B------:R-:W-:Y:S01]  /*161b0*/  FFMA.FTZ R27, R9, -UR19, R27 ;  /* 0x80000013091b7c23 */ /* 0x000fe2000801001b */
[----:B------:R-:W-:Y:S01]  /*161c0*/  ISETP.GE.AND P5, PT, R2, R228, PT ;  /* 0x000000e40200720c */ /* 0x000fe20003fa6270 */
[----:B------:R-:W-:Y:S01]  /*161d0*/  FFMA.FTZ R28, R8, -UR19, R28 ;  /* 0x80000013081c7c23 */ /* 0x000fe2000801001c */
[----:B------:R-:W-:Y:S01]  /*161e0*/  IABS R6, R10 ;  /* 0x0000000a00067213 */ /* 0x000fe20000000000 */
[----:B------:R-:W-:Y:S01]  /*161f0*/  FFMA.FTZ R29, R7, -UR19, R29 ;  /* 0x80000013071d7c23 */ /* 0x000fe2000801001d */
[-C--:B------:R-:W-:Y:S01]  /*16200*/  ISETP.GE.OR P2, PT, R4, R236.reuse, !P2 ;  /* 0x000000ec0400720c */ /* 0x080fe20005746670 */
[----:B------:R-:W-:Y:S01]  /*16210*/  IMAD.IADD R8, R232, 0x1, -R4 ;  /* 0x00000001e8087824 */ /* 0x000fe200078e0a04 */
[----:B------:R-:W-:Y:S02]  /*16220*/  ISETP.GE.OR P5, PT, R2, R236, !P5 ;  /* 0x000000ec0200720c */ /* 0x000fe40006fa6670 */
[----:B------:R-:W-:Y:S02]  /*16230*/  I2FP.F32.S32 R6, R6 ;  /* 0x0000000600067245 */ /* 0x000fe40000201400 */
[----:B------:R-:W-:Y:S02]  /*16240*/  I2FP.F32.S32 R5, R5 ;  /* 0x0000000500057245 */ /* 0x000fe40000201400 */
[----:B------:R-:W-:Y:S01]  /*16250*/  FSEL R209, R27, -INF , !P6 ;  /* 0xff8000001bd17808 */ /* 0x000fe20007000000 */
[----:B------:R-:W-:Y:S01]  /*16260*/  FFMA.FTZ R31, R6, -UR19, R31 ;  /* 0x80000013061f7c23 */ /* 0x000fe2000801001f */
[----:B------:R-:W-:Y:S01]  /*16270*/  FSEL R191, R28, -INF , !P2 ;  /* 0xff8000001cbf7808 */ /* 0x000fe20005000000 */
[----:B------:R-:W-:Y:S01]  /*16280*/  VIADD R6, R0, 0x20 ;  /* 0x0000002000067836 */ /* 0x000fe20000000000 */
[----:B------:R-:W-:Y:S01]  /*16290*/  FSEL R193, R29, -INF , !P5 ;  /* 0xff8000001dc17808 */ /* 0x000fe20006800000 */
[----:B------:R-:W-:Y:S01]  /*162a0*/  FFMA.FTZ R30, R5, -UR19, R30 ;  /* 0x80000013051e7c23 */ /* 0x000fe2000801001e */
[----:B------:R-:W-:Y:S01]  /*162b0*/  FSEL R205, R24, -INF , !P3 ;  /* 0xff80000018cd7808 */ /* 0x000fe20005800000 */
[----:B------:R-:W-:Y:S01]  /*162c0*/  IMAD.IADD R5, R233, 0x1, -R4 ;  /* 0x00000001e9057824 */ /* 0x000fe200078e0a04 */
[----:B------:R-:W-:Y:S02]  /*162d0*/  FSEL R189, R25, -INF , !P0 ;  /* 0xff80000019bd7808 */ /* 0x000fe40004000000 */
[----:B------:R-:W-:Y:S02]  /*162e0*/  FSEL R208, R26, -INF , !P1 ;  /* 0xff8000001ad07808 */ /* 0x000fe40004800000 */
[C---:B------:R-:W-:Y:S02]  /*162f0*/  ISETP.GE.AND P6, PT, R2.reuse, R227, PT ;  /* 0x000000e30200720c */ /* 0x040fe40003fc6270 */
[C---:B------:R-:W-:Y:S02]  /*16300*/  ISETP.GE.AND P2, PT, R2.reuse, R230, PT ;  /* 0x000000e60200720c */ /* 0x040fe40003f46270 */
[----:B------:R-:W-:Y:S02]  /*16310*/  ISETP.GE.AND P5, PT, R2, R229, PT ;  /* 0x000000e50200720c */ /* 0x000fe40003fa6270 */
[----:B------:R-:W-:Y:S02]  /*16320*/  IADD3 R7, R232, -R2, RZ ;  /* 0x80000002e8077210 */ /* 0x000fe40007ffe0ff */
[C---:B------:R-:W-:Y:S02]  /*16330*/  ISETP.GE.AND P3, PT, R4.reuse, R227, PT ;  /* 0x000000e30400720c */ /* 0x040fe40003f66270 */
[C---:B------:R-:W-:Y:S02]  /*16340*/  ISETP.GE.AND P0, PT, R4.reuse, R230, PT ;  /* 0x000000e60400720c */ /* 0x040fe40003f06270 */
[----:B------:R-:W-:Y:S02]  /*16350*/  ISETP.GE.AND P1, PT, R4, R229, PT ;  /* 0x000000e50400720c */ /* 0x000fe40003f26270 */
[----:B------:R-:W-:Y:S02]  /*16360*/  IABS R8, R8 ;  /* 0x0000000800087213 */ /* 0x000fe40000000000 */
[C---:B------:R-:W-:Y:S02]  /*16370*/  ISETP.GE.OR P6, PT, R2.reuse, R235, !P6 ;  /* 0x000000eb0200720c */ /* 0x040fe400077c6670 */
[CC--:B------:R-:W-:Y:S02]  /*16380*/  ISETP.GE.OR P2, PT, R2.reuse, R238.reuse, !P2 ;  /* 0x000000ee0200720c */ /* 0x0c0fe40005746670 */
[----:B------:R-:W-:Y:S01]  /*16390*/  ISETP.GE.OR P5, PT, R2, R237, !P5 ;  /* 0x000000ed0200720c */ /* 0x000fe20006fa6670 */
[----:B------:R-:W-:Y:S01]  /*163a0*/  IMAD.IADD R2, R233, 0x1, -R2 ;  /* 0x00000001e9027824 */ /* 0x000fe200078e0a02 */
[----:B------:R-:W-:Y:S01]  /*163b0*/  IABS R9, R7 ;  /* 0x0000000700097213 */ /* 0x000fe20000000000 */
[----:B------:R-:W-:Y:S01]  /*163c0*/  IMAD.MOV.U32 R7, RZ, RZ, R8 ;  /* 0x000000ffff077224 */ /* 0x000fe200078e0008 */
[C---:B------:R-:W-:Y:S02]  /*163d0*/  ISETP.GE.OR P3, PT, R4.reuse, R235, !P3 ;  /* 0x000000eb0400720c */ /* 0x040fe40005f66670 */
[C---:B------:R-:W-:Y:S02]  /*163e0*/  ISETP.GE.OR P0, PT, R4.reuse, R238, !P0 ;  /* 0x000000ee0400720c */ /* 0x040fe40004706670 */
[----:B------:R-:W-:Y:S01]  /*163f0*/  ISETP.GE.OR P1, PT, R4, R237, !P1 ;  /* 0x000000ed0400720c */ /* 0x000fe20004f26670 */
[--C-:B------:R-:W-:Y:S01]  /*16400*/  IMAD.IADD R4, R232, 0x1, -R6.reuse ;  /* 0x00000001e8047824 */ /* 0x100fe200078e0a06 */
[----:B------:R-:W-:Y:S01]  /*16410*/  IABS R10, R5 ;  /* 0x00000005000a7213 */ /* 0x000fe20000000000 */
[----:B------:R-:W-:Y:S01]  /*16420*/  IMAD.MOV.U32 R5, RZ, RZ, R9 ;  /* 0x000000ffff057224 */ /* 0x000fe200078e0009 */
[----:B------:R-:W-:Y:S01]  /*16430*/  IABS R8, R2 ;  /* 0x0000000200087213 */ /* 0x000fe20000000000 */
[----:B------:R-:W-:Y:S01]  /*16440*/  IMAD.IADD R9, R231, 0x1, -R6 ;  /* 0x00000001e7097824 */ /* 0x000fe200078e0a06 */
[----:B------:R-:W-:Y:S02]  /*16450*/  IABS R2, R4 ;  /* 0x0000000400027213 */ /* 0x000fe40000000000 */
        /* <DEDUP_REMOVED lines=12> */
[--C-:B------:R-:W-:Y:S02]  /*16520*/  IMAD.IADD R4, R232, 0x1, -R5.reuse ;  /* 0x00000001e8047824 */ /* 0x100fe400078e0a05 */
[----:B------:R-:W-:Y:S01]  /*16530*/  FFMA.FTZ R36, R2, -UR19, R36 ;  /* 0x8000001302247c23 */ /* 0x000fe20008010024 */
[----:B------:R-:W-:Y:S01]  /*16540*/  IMAD.IADD R2, R233, 0x1, -R6 ;  /* 0x00000001e9027824 */ /* 0x000fe200078e0a06 */
[----:B------:R-:W-:Y:S01]  /*16550*/  ISETP.GE.AND P3, PT, R6, R230, PT ;  /* 0x000000e60600720c */ /* 0x000fe20003f66270 */
[----:B------:R-:W-:Y:S01]  /*16560*/  IMAD.IADD R11, R231, 0x1, -R5 ;  /* 0x00000001e70b7824 */ /* 0x000fe200078e0a05 */
[----:B------:R-:W-:Y:S01]  /*16570*/  IABS R10, R4 ;  /* 0x00000004000a7213 */ /* 0x000fe20000000000 */
[----:B------:R-:W-:Y:S01]  /*16580*/  FFMA.FTZ R35, R7, -UR19, R35 ;  /* 0x8000001307237c23 */ /* 0x000fe20008010023 */
[----:B------:R-:W-:Y:S01]  /*16590*/  IABS R8, R2 ;  /* 0x0000000200087213 */ /* 0x000fe20000000000 */
[----:B------:R-:W-:Y:S01]  /*165a0*/  IMAD.IADD R7, R233, 0x1, -R5 ;  /* 0x00000001e9077824 */ /* 0x000fe200078e0a05 */
[----:B------:R-:W-:Y:S02]  /*165b0*/  I2FP.F32.S32 R10, R10 ;  /* 0x0000000a000a7245 */ /* 0x000fe40000201400 */
[C---:B------:R-:W-:Y:S02]  /*165c0*/  ISETP.GE.AND P6, PT, R5.reuse, R230, PT ;  /* 0x000000e60500720c */ /* 0x040fe40003fc6270 */
[----:B------:R-:W-:Y:S01]  /*165d0*/  IABS R2, R9 ;  /* 0x0000000900027213 */ /* 0x000fe20000000000 */
[----:B------:R-:W-:Y:S01]  /*165e0*/  FFMA.FTZ R37, R10, -UR19, R37 ;  /* 0x800000130a257c23 */ /* 0x000fe20008010025 */
[----:B------:R-:W-:Y:S02]  /*165f0*/  IABS R4, R11 ;  /* 0x0000000b00047213 */ /* 0x000fe40000000000 */
[-C--:B------:R-:W-:Y:S02]  /*16600*/  ISETP.GE.OR P3, PT, R6, R238.reuse, !P3 ;  /* 0x000000ee0600720c */ /* 0x080fe40005f66670 */
[----:B------:R-:W-:Y:S02]  /*16610*/  ISETP.GE.OR P6, PT, R5, R238, !P6 ;  /* 0x000000ee0500720c */ /* 0x000fe400077c6670 */
[----:B------:R-:W-:Y:S02]  /*16620*/  FSEL R198, R32, -INF , !P0 ;  /* 0xff80000020c67808 */ /* 0x000fe40004000000 */
[----:B------:R-:W-:Y:S02]  /*16630*/  FSEL R200, R33, -INF , !P2 ;  /* 0xff80000021c87808 */ /* 0x000fe40005000000 */
[----:B------:R-:W-:Y:S02]  /*16640*/  FSEL R202, R34, -INF , !P1 ;  /* 0xff80000022ca7808 */ /* 0x000fe40004800000 */
[----:B------:R-:W-:Y:S02]  /*16650*/  I2FP.F32.S32 R2, R2 ;  /* 0x0000000200027245 */ /* 0x000fe40000201400 */
[C---:B------:R-:W-:Y:S02]  /*16660*/  ISETP.GE.AND P0, PT, R6.reuse, R229, PT ;  /* 0x000000e50600720c */ /* 0x040fe40003f06270 */
[----:B------:R-:W-:Y:S01]  /*16670*/  ISETP.GE.AND P2, PT, R6, R228, PT ;  /* 0x000000e40600720c */ /* 0x000fe20003f46270 */
[----:B------:R-:W-:Y:S01]  /*16680*/  FFMA.FTZ R40, R2, -UR19, R40 ;  /* 0x8000001302287c23 */ /* 0x000fe20008010028 */
[----:B------:R-:W-:Y:S01]  /*16690*/  ISETP.GE.AND P1, PT, R6, R227, PT ;  /* 0x000000e30600720c */ /* 0x000fe20003f26270 */
[----:B------:R-:W-:Y:S01]  /*166a0*/  VIADD R2, R0, 0x29 ;  /* 0x0000002900027836 */ /* 0x000fe20000000000 */
[----:B------:R-:W-:Y:S02]  /*166b0*/  I2FP.F32.S32 R4, R4 ;  /* 0x0000000400047245 */ /* 0x000fe40000201400 */
[----:B------:R-:W-:Y:S02]  /*166c0*/  FSEL R196, R36, -INF , !P3 ;  /* 0xff80000024c47808 */ /* 0x000fe40005800000 */
[----:B------:R-:W-:Y:S01]  /*166d0*/  FSEL R197, R37, -INF , !P6 ;  /* 0xff80000025c57808 */ /* 0x000fe20007000000 */
[----:B------:R-:W-:Y:S01]  /*166e0*/  FFMA.FTZ R41, R4, -UR19, R41 ;  /* 0x8000001304297c23 */ /* 0x000fe20008010029 */
[----:B------:R-:W-:Y:S02]  /*166f0*/  FSEL R204, R35, -INF , !P5 ;  /* 0xff80000023cc7808 */ /* 0x000fe40006800000 */
[----:B------:R-:W-:Y:S02]  /*16700*/  I2FP.F32.S32 R8, R8 ;  /* 0x0000000800087245 */ /* 0x000fe40000201400 */
[C---:B------:R-:W-:Y:S02]  /*16710*/  ISETP.GE.AND P5, PT, R5.reuse, R229, PT ;  /* 0x000000e50500720c */ /* 0x040fe40003fa6270 */
[C---:B------:R-:W-:Y:S01]  /*16720*/  ISETP.GE.AND P3, PT, R5.reuse, R228, PT ;  /* 0x000000e40500720c */ /* 0x040fe20003f66270 */
[----:B------:R-:W-:Y:S01]  /*16730*/  FFMA.FTZ R38, R8, -UR19, R38 ;  /* 0x8000001308267c23 */ /* 0x000fe20008010026 */
[----:B------:R-:W-:Y:S01]  /*16740*/  ISETP.GE.AND P6, PT, R5, R227, PT ;  /* 0x000000e30500720c */ /* 0x000fe20003fc6270 */
[----:B------:R-:W-:Y:S01]  /*16750*/  IMAD.IADD R8, R231, 0x1, -R2 ;  /* 0x00000001e7087824 */ /* 0x000fe200078e0a02 */
[C---:B------:R-:W-:Y:S02]  /*16760*/  ISETP.GE.OR P0, PT, R6.reuse, R237, !P0 ;  /* 0x000000ed0600720c */ /* 0x040fe40004706670 */
[----:B------:R-:W-:Y:S02]  /*16770*/  IABS R7, R7 ;  /* 0x0000000700077213 */ /* 0x000fe40000000000 */
[C---:B------:R-:W-:Y:S02]  /*16780*/  ISETP.GE.OR P1, PT, R6.reuse, R235, !P1 ;  /* 0x000000eb0600720c */ /* 0x040fe40004f26670 */
[-C--:B------:R-:W-:Y:S01]  /*16790*/  ISETP.GE.OR P2, PT, R6, R236.reuse, !P2 ;  /* 0x000000ec0600720c */ /* 0x080fe20005746670 */
[----:B------:R-:W-:Y:S01]  /*167a0*/  IMAD.IADD R6, R234, 0x1, -R6 ;  /* 0x00000001ea067824 */ /* 0x000fe200078e0a06 */
[C---:B------:R-:W-:Y:S02]  /*167b0*/  ISETP.GE.OR P5, PT, R5.reuse, R237, !P5 ;  /* 0x000000ed0500720c */ /* 0x040fe40006fa6670 */
[----:B------:R-:W-:Y:S02]  /*167c0*/  IADD3 R4, R0, 0x28, RZ ;  /* 0x0000002800047810 */ /* 0x000fe40007ffe0ff */
[C---:B------:R-:W-:Y:S02]  /*167d0*/  ISETP.GE.OR P3, PT, R5.reuse, R236, !P3 ;  /* 0x000000ec0500720c */ /* 0x040fe40005f66670 */
[----:B------:R-:W-:Y:S01]  /*167e0*/  ISETP.GE.OR P6, PT, R5, R235, !P6 ;  /* 0x000000eb0500720c */ /* 0x000fe200077c6670 */
[C---:B------:R-:W-:Y:S01]  /*167f0*/  IMAD.IADD R5, R234.reuse, 0x1, -R5 ;  /* 0x00000001ea057824 */ /* 0x040fe200078e0a05 */
[----:B------:R-:W-:Y:S01]  /*16800*/  I2FP.F32.S32 R7, R7 ;  /* 0x0000000700077245 */ /* 0x000fe20000201400 */
[--C-:B------:R-:W-:Y:S01]  /*16810*/  IMAD.IADD R9, R234, 0x1, -R4.reuse ;  /* 0x00000001ea097824 */ /* 0x100fe200078e0a04 */
[----:B------:R-:W-:Y:S02]  /*16820*/  IABS R11, R6 ;  /* 0x00000006000b7213 */ /* 0x000fe40000000000 */
[----:B------:R-:W-:Y:S01]  /*16830*/  IABS R10, R5 ;  /* 0x00000005000a7213 */ /* 0x000fe20000000000 */
[----:B------:R-:W-:Y:S01]  /*16840*/  FFMA.FTZ R39, R7, -UR19, R39 ;  /* 0x8000001307277c23 */ /* 0x000fe20008010027 */
[----:B------:R-:W-:Y:S01]  /*16850*/  IABS R5, R8 ;  /* 0x0000000800057213 */ /* 0x000fe20000000000 */
[----:B------:R-:W-:Y:S01]  /*16860*/  IMAD.IADD R7, R231, 0x1, -R4 ;  /* 0x00000001e7077824 */ /* 0x000fe200078e0a04 */
[----:B------:R-:W-:Y:S01]  /*16870*/  IABS R6, R9 ;  /* 0x0000000900067213 */ /* 0x000fe20000000000 */
[----:B------:R-:W-:Y:S01]  /*16880*/  IMAD.MOV.U32 R8, RZ, RZ, R11 ;  /* 0x000000ffff087224 */ /* 0x000fe200078e000b */
[----:B------:R-:W-:Y:S01]  /*16890*/  I2FP.F32.S32 R5, R5 ;  /* 0x0000000500057245 */ /* 0x000fe20000201400 */
[----:B------:R-:W-:Y:S01]  /*168a0*/  IMAD.MOV.U32 R9, RZ, RZ, R10 ;  /* 0x000000ffff097224 */ /* 0x000fe200078e000a */
[----:B------:R-:W-:Y:S01]  /*168b0*/  IABS R7, R7 ;  /* 0x0000000700077213 */ /* 0x000fe20000000000 */
[----:B------:R-:W-:Y:S01]  /*168c0*/  VIADD R10, R0, 0x30 ;  /* 0x00000030000a7836 */ /* 0x000fe20000000000 */
[----:B------:R-:W-:Y:S01]  /*168d0*/  I2FP.F32.S32 R8, R8 ;  /* 0x0000000800087245 */ /* 0x000fe20000201400 */
[----:B------:R-:W-:Y:S01]  /*168e0*/  FFMA.FTZ R45, R5, -UR19, R45 ;  /* 0x80000013052d7c23 */ /* 0x000fe2000801002d */
[----:B------:R-:W-:Y:S01]  /*168f0*/  I2FP.F32.S32 R9, R9 ;  /* 0x0000000900097245 */ /* 0x000fe20000201400 */
[----:B------:R-:W-:Y:S01]  /*16900*/  IMAD.IADD R5, R233, 0x1, -R4 ;  /* 0x00000001e9057824 */ /* 0x000fe200078e0a04 */
[----:B------:R-:W-:Y:S01]  /*16910*/  I2FP.F32.S32 R7, R7 ;  /* 0x0000000700077245 */ /* 0x000fe20000201400 */
[----:B------:R-:W-:Y:S01]  /*16920*/  FFMA.FTZ R42, R8, -UR19, R42 ;  /* 0x80000013082a7c23 */ /* 0x000fe2000801002a */
[----:B------:R-:W-:Y:S01]  /*16930*/  FSEL R194, R38, -INF , !P0 ;  /* 0xff80000026c27808 */ /* 0x000fe20004000000 */
[----:B------:R-:W-:Y:S01]  /*16940*/  FFMA.FTZ R43, R9, -UR19, R43 ;  /* 0x80000013092b7c23 */ /* 0x000fe2000801002b */
[----:B------:R-:W-:Y:S01]  /*16950*/  FSEL R195, R39, -INF , !P5 ;  /* 0xff80000027c37808 */ /* 0x000fe20006800000 */
[----:B------:R-:W-:Y:S01]  /*16960*/  FFMA.FTZ R44, R7, -UR19, R44 ;  /* 0x80000013072c7c23 */ /* 0x000fe2000801002c */
[-C--:B------:R-:W-:Y:S01]  /*16970*/  ISETP.GE.AND P0, PT, R4, R228.reuse, PT ;  /* 0x000000e40400720c */ /* 0x080fe20003f06270 */
[----:B------:R-:W-:Y:S01]  /*16980*/  IMAD.IADD R7, R232, 0x1, -R4 ;  /* 0x00000001e8077824 */ /* 0x000fe200078e0a04 */
[----:B------:R-:W-:Y:S01]  /*16990*/  ISETP.GE.AND P5, PT, R2, R228, PT ;  /* 0x000000e40200720c */ /* 0x000fe20003fa6270 */
[----:B------:R-:W-:Y:S01]  /*169a0*/  VIADD R11, R0, 0x31 ;  /* 0x00000031000b7836 */ /* 0x000fe20000000000 */
[-C--:B------:R-:W-:Y:S01]  /*169b0*/  ISETP.GE.OR P0, PT, R4, R236.reuse, !P0 ;  /* 0x000000ec0400720c */ /* 0x080fe20004706670 */
[----:B------:R-:W-:Y:S01]  /*169c0*/  IMAD.IADD R9, R231, 0x1, -R10 ;  /* 0x00000001e7097824 */ /* 0x000fe200078e0a0a */
[----:B------:R-:W-:Y:S01]  /*169d0*/  ISETP.GE.OR P5, PT, R2, R236, !P5 ;  /* 0x000000ec0200720c */ /* 0x000fe20006fa6670 */
[----:B------:R-:W-:Y:S01]  /*169e0*/  LDSM.16.MT88.4 R36, [R222+0x9000] ;  /* 0x00900000de24783b */ /* 0x000fe20000004200 */
[----:B------:R-:W-:Y:S02]  /*169f0*/  I2FP.F32.S32 R6, R6 ;  /* 0x0000000600067245 */ /* 0x000fe40000201400 */
[----:B------:R-:W-:Y:S02]  /*16a00*/  FSEL R201, R41, -INF , !P3 ;  /* 0xff80000029c97808 */ /* 0x000fe40005800000 */
[----:B------:R-:W-:Y:S01]  /*16a10*/  FSEL R109, R42, -INF , !P1 ;  /* 0xff8000002a6d7808 */ /* 0x000fe20004800000 */
[----:B------:R-:W-:Y:S01]  /*16a20*/  FFMA.FTZ R46, R6, -UR19, R46 ;  /* 0x80000013062e7c23 */ /* 0x000fe2000801002e */
[----:B------:R-:W-:Y:S02]  /*16a30*/  FSEL R199, R40, -INF , !P2 ;  /* 0xff80000028c77808 */ /* 0x000fe40005000000 */
[CC--:B------:R-:W-:Y:S02]  /*16a40*/  ISETP.GE.AND P2, PT, R4.reuse, R230.reuse, PT ;  /* 0x000000e60400720c */ /* 0x0c0fe40003f46270 */
[C---:B------:R-:W-:Y:S02]  /*16a50*/  ISETP.GE.AND P3, PT, R4.reuse, R229, PT ;  /* 0x000000e50400720c */ /* 0x040fe40003f66270 */
[----:B------:R-:W-:Y:S02]  /*16a60*/  ISETP.GE.AND P1, PT, R4, R227, PT ;  /* 0x000000e30400720c */ /* 0x000fe40003f26270 */
[----:B------:R-:W-:Y:S02]  /*16a70*/  FSEL R249, R44, -INF , !P0 ;  /* 0xff8000002cf97808 */ /* 0x000fe40004000000 */
[----:B------:R-:W-:Y:S02]  /*16a80*/  FSEL R184, R45, -INF , !P5 ;  /* 0xff8000002db87808 */ /* 0x000fe40006800000 */
[----:B------:R-:W-:Y:S02]  /*16a90*/  FSEL R110, R43, -INF , !P6 ;  /* 0xff8000002b6e7808 */ /* 0x000fe40007000000 */
[C---:B------:R-:W-:Y:S02]  /*16aa0*/  ISETP.GE.AND P6, PT, R2.reuse, R230, PT ;  /* 0x000000e60200720c */ /* 0x040fe40003fc6270 */
[C---:B------:R-:W-:Y:S01]  /*16ab0*/  ISETP.GE.AND P0, PT, R2.reuse, R229, PT ;  /* 0x000000e50200720c */ /* 0x040fe20003f06270 */
[----:B------:R-:W-:Y:S01]  /*16ac0*/  IMAD.MOV.U32 R45, RZ, RZ, R110 ;  /* 0x000000ffff2d7224 */ /* 0x000fe200078e006e */
[----:B------:R-:W-:Y:S02]  /*16ad0*/  ISETP.GE.AND P5, PT, R2, R227, PT ;  /* 0x000000e30200720c */ /* 0x000fe40003fa6270 */
[C---:B------:R-:W-:Y:S02]  /*16ae0*/  ISETP.GE.OR P2, PT, R4.reuse, R238, !P2 ;  /* 0x000000ee0400720c */ /* 0x040fe40005746670 */
[C---:B------:R-:W-:Y:S02]  /*16af0*/  ISETP.GE.OR P3, PT, R4.reuse, R237, !P3 ;  /* 0x000000ed0400720c */ /* 0x040fe40005f66670 */
[----:B------:R-:W-:Y:S01]  /*16b00*/  ISETP.GE.OR P1, PT, R4, R235, !P1 ;  /* 0x000000eb0400720c */ /* 0x000fe20004f26670 */
[--C-:B------:R-:W-:Y:S01]  /*16b10*/  IMAD.IADD R4, R234, 0x1, -R2.reuse ;  /* 0x00000001ea047824 */ /* 0x100fe200078e0a02 */
[----:B------:R-:W-:Y:S02]  /*16b20*/  IADD3 R6, R232, -R2, RZ ;  /* 0x80000002e8067210 */ /* 0x000fe40007ffe0ff */
[----:B------:R-:W-:Y:S02]  /*16b30*/  IABS R8, R7 ;  /* 0x0000000700087213 */ /* 0x000fe40000000000 */
[C---:B------:R-:W-:Y:S02]  /*16b40*/  ISETP.GE.OR P6, PT, R2.reuse, R238, !P6 ;  /* 0x000000ee0200720c */ /* 0x040fe400077c6670 */
[C---:B------:R-:W-:Y:S02]  /*16b50*/  ISETP.GE.OR P0, PT, R2.reuse, R237, !P0 ;  /* 0x000000ed0200720c */ /* 0x040fe40004706670 */
[----:B------:R-:W-:Y:S01]  /*16b60*/  ISETP.GE.OR P5, PT, R2, R235, !P5 ;  /* 0x000000eb0200720c */ /* 0x000fe20006fa6670 */
[----:B------:R-:W-:Y:S01]  /*16b70*/  IMAD.IADD R2, R233, 0x1, -R2 ;  /* 0x00000001e9027824 */ /* 0x000fe200078e0a02 */
[----:B------:R-:W-:Y:S02]  /*16b80*/  IABS R7, R6 ;  /* 0x0000000600077213 */ /* 0x000fe40000000000 */
[----:B------:R-:W-:Y:S01]  /*16b90*/  IABS R6, R5 ;  /* 0x0000000500067213 */ /* 0x000fe20000000000 */
[----:B------:R-:W-:Y:S01]  /*16ba0*/  IMAD.MOV.U32 R5, RZ, RZ, R8 ;  /* 0x000000ffff057224 */ /* 0x000fe200078e0008 */
[----:B------:R-:W-:Y:S02]  /*16bb0*/  IABS R4, R4 ;  /* 0x0000000400047213 */ /* 0x000fe40000000000 */
[----:B------:R-:W-:Y:S02]  /*16bc0*/  IABS R8, R2 ;  /* 0x0000000200087213 */ /* 0x000fe40000000000 */
[----:B------:R-:W-:Y:S02]  /*16bd0*/  I2FP.F32.S32 R2, R4 ;  /* 0x0000000400027245 */ /* 0x000fe40000201400 */
[----:B------:R-:W-:Y:S02]  /*16be0*/  I2FP.F32.S32 R4, R5 ;  /* 0x0000000500047245 */ /* 0x000fe40000201400 */
[----:B------:R-:W-:Y:S01]  /*16bf0*/  I2FP.F32.S32 R5, R7 ;  /* 0x0000000700057245 */ /* 0x000fe20000201400 */
[----:B------:R-:W-:Y:S01]  /*16c00*/  FFMA.FTZ R47, R2, -UR19, R47 ;  /* 0x80000013022f7c23 */ /* 0x000fe2000801002f */
[----:B------:R-:W-:Y:S01]  /*16c10*/  I2FP.F32.S32 R2, R6 ;  /* 0x0000000600027245 */ /* 0x000fe20000201400 */
[----:B------:R-:W-:Y:S01]  /*16c20*/  FFMA.FTZ R48, R4, -UR19, R48 ;  /* 0x8000001304307c23 */ /* 0x000fe20008010030 */
[----:B------:R-:W-:Y:S01]  /*16c30*/  I2FP.F32.S32 R4, R8 ;  /* 0x0000000800047245 */ /* 0x000fe20000201400 */
[----:B------:R-:W-:Y:S01]  /*16c40*/  FFMA.FTZ R49, R5, -UR19, R49 ;  /* 0x8000001305317c23 */ /* 0x000fe20008010031 */
[C---:B------:R-:W-:Y:S02]  /*16c50*/  IMAD.IADD R5, R233.reuse, 0x1, -R10 ;  /* 0x00000001e9057824 */ /* 0x040fe400078e0a0a */
[----:B------:R-:W-:Y:S01]  /*16c60*/  FFMA.FTZ R50, R2, -UR19, R50 ;  /* 0x8000001302327c23 */ /* 0x000fe20008010032 */
[----:B------:R-:W-:Y:S02]  /*16c70*/  IMAD.IADD R2, R232, 0x1, -R11 ;  /* 0x00000001e8027824 */ /* 0x000fe400078e0a0b */
[----:B------:R-:W-:Y:S01]  /*16c80*/  FFMA.FTZ R51, R4, -UR19, R51 ;  /* 0x8000001304337c23 */ /* 0x000fe20008010033 */
[----:B------:R-:W-:Y:S01]  /*16c90*/  IMAD.IADD R4, R232, 0x1, -R10 ;  /* 0x00000001e8047824 */ /* 0x000fe200078e0a0a */
[----:B------:R-:W-:Y:S01]  /*16ca0*/  IABS R5, R5 ;  /* 0x0000000500057213 */ /* 0x000fe20000000000 */
[C---:B------:R-:W-:Y:S01]  /*16cb0*/  IMAD.IADD R8, R233.reuse, 0x1, -R11 ;  /* 0x00000001e9087824 */ /* 0x040fe200078e0a0b */
[----:B------:R-:W-:Y:S02]  /*16cc0*/  IABS R6, R2 ;  /* 0x0000000200067213 */ /* 0x000fe40000000000 */
[----:B------:R-:W-:Y:S02]  /*16cd0*/  IABS R7, R4 ;  /* 0x0000000400077213 */ /* 0x000fe40000000000 */
[----:B------:R-:W-:Y:S02]  /*16ce0*/  IABS R2, R8 ;  /* 0x0000000800027213 */ /* 0x000fe40000000000 */
[----:B------:R-:W-:Y:S02]  /*16cf0*/  I2FP.F32.S32 R8, R7 ;  /* 0x0000000700087245 */ /* 0x000fe40000201400 */
        /* <DEDUP_REMOVED lines=8> */
[----:B------:R-:W-:Y:S01]  /*16d80*/  I2FP.F32.S32 R2, R4 ;  /* 0x0000000400027245 */ /* 0x000fe20000201400 */
[----:B------:R-:W-:Y:S01]  /*16d90*/  IMAD.IADD R7, R233, 0x1, -R9 ;  /* 0x00000001e9077824 */ /* 0x000fe200078e0a09 */
[----:B------:R-:W-:Y:S01]  /*16da0*/  IADD3 R0, R231, -R11, RZ ;  /* 0x8000000be7007210 */ /* 0x000fe20007ffe0ff */
[----:B------:R-:W-:Y:S01]  /*16db0*/  FFMA.FTZ R54, R6, -UR19, R54 ;  /* 0x8000001306367c23 */ /* 0x000fe20008010036 */
[----:B------:R-:W-:Y:S01]  /*16dc0*/  FFMA.FTZ R55, R5, -UR19, R55 ;  /* 0x8000001305377c23 */ /* 0x000fe20008010037 */
[----:B------:R-:W-:Y:S01]  /*16dd0*/  FFMA.FTZ R56, R2, -UR19, R56 ;  /* 0x8000001302387c23 */ /* 0x000fe20008010038 */
[C---:B------:R-:W-:Y:S01]  /*16de0*/  IMAD.IADD R2, R232.reuse, 0x1, -R9 ;  /* 0x00000001e8027824 */ /* 0x040fe200078e0a09 */
[----:B------:R-:W-:Y:S01]  /*16df0*/  IABS R6, R0 ;  /* 0x0000000000067213 */ /* 0x000fe20000000000 */
[----:B------:R-:W-:Y:S01]  /*16e00*/  IMAD.IADD R4, R232, 0x1, -R12 ;  /* 0x00000001e8047824 */ /* 0x000fe200078e0a0c */
[----:B------:R-:W-:Y:S02]  /*16e10*/  IABS R0, R7 ;  /* 0x0000000700007213 */ /* 0x000fe40000000000 */
[----:B------:R-:W-:Y:S02]  /*16e20*/  IABS R5, R2 ;  /* 0x0000000200057213 */ /* 0x000fe40000000000 */
[----:B------:R-:W-:Y:S02]  /*16e30*/  IABS R2, R8 ;  /* 0x0000000800027213 */ /* 0x000fe40000000000 */
[----:B------:R-:W-:Y:S02]  /*16e40*/  I2FP.F32.S32 R0, R0 ;  /* 0x0000000000007245 */ /* 0x000fe40000201400 */
[----:B------:R-:W-:Y:S02]  /*16e50*/  I2FP.F32.S32 R2, R2 ;  /* 0x0000000200027245 */ /* 0x000fe40000201400 */
[----:B------:R-:W-:Y:S01]  /*16e60*/  FSEL R206, R48, -INF , !P2 ;  /* 0xff80000030ce7808 */ /* 0x000fe20005000000 */
[----:B------:R-:W-:Y:S01]  /*16e70*/  FFMA.FTZ R66, R0, -UR19, R66 ;  /* 0x8000001300427c23 */ /* 0x000fe20008010042 */
[----:B------:R-:W-:Y:S01]  /*16e80*/  FMNMX.FTZ R0, R102, R3, !PT ;  /* 0x0000000366007209 */ /* 0x000fe20007810000 */
[----:B------:R-:W-:Y:S01]  /*16e90*/  FFMA.FTZ R67, R2, -UR19, R67 ;  /* 0x8000001302437c23 */ /* 0x000fe20008010043 */
[----:B------:R-:W-:Y:S02]  /*16ea0*/  ISETP.GE.AND P2, PT, R10, R230, PT ;  /* 0x000000e60a00720c */ /* 0x000fe40003f46270 */
[----:B------:R-:W-:Y:S02]  /*16eb0*/  FMNMX.FTZ R2, R177, R0, !PT ;  /* 0x00000000b1027209 */ /* 0x000fe40007810000 */
[----:B------:R-:W-:Y:S02]  /*16ec0*/  FMNMX.FTZ R0, R111, R100, !PT ;  /* 0x000000646f007209 */ /* 0x000fe40007810000 */
[----:B------:R-:W-:Y:S01]  /*16ed0*/  FSEL R207, R49, -INF , !P6 ;  /* 0xff80000031cf7808 */ /* 0x000fe20007000000 */
[----:B------:R-:W-:Y:S01]  /*16ee0*/  IMAD.MOV.U32 R49, RZ, RZ, R184 ;  /* 0x000000ffff317224 */ /* 0x000fe200078e00b8 */
[----:B------:R-:W-:Y:S02]  /*16ef0*/  FMNMX.FTZ R0, R176, R0, !PT ;  /* 0x00000000b0007209 */ /* 0x000fe40007810000 */
[----:B------:R-:W-:Y:S02]  /*16f00*/  ISETP.GE.AND P6, PT, R11, R230, PT ;  /* 0x000000e60b00720c */ /* 0x000fe40003fc6270 */
[----:B------:R-:W-:Y:S02]  /*16f10*/  FMNMX.FTZ R0, R18, R0, !PT ;  /* 0x0000000012007209 */ /* 0x000fe40007810000 */
[----:B------:R-:W-:Y:S02]  /*16f20*/  FMNMX.FTZ R2, R16, R2, !PT ;  /* 0x0000000210027209 */ /* 0x000fe40007810000 */
[----:B------:R-:W-:Y:S02]  /*16f30*/  FMNMX.FTZ R0, R19, R0, !PT ;  /* 0x0000000013007209 */ /* 0x000fe40007810000 */
[----:B------:R-:W-:Y:S02]  /*16f40*/  IABS R4, R4 ;  /* 0x0000000400047213 */ /* 0x000fe40000000000 */
[----:B------:R-:W-:Y:S02]  /*16f50*/  FMNMX.FTZ R0, R203, R0, !PT ;  /* 0x00000000cb007209 */ /* 0x000fe40007810000 */
[----:B------:R-:W-:Y:S02]  /*16f60*/  ISETP.GE.OR P2, PT, R10, R238, !P2 ;  /* 0x000000ee0a00720c */ /* 0x000fe40005746670 */
[----:B------:R-:W-:Y:S02]  /*16f70*/  FMNMX.FTZ R0, R186, R0, !PT ;  /* 0x00000000ba007209 */ /* 0x000fe40007810000 */
[----:B------:R-:W-:Y:S02]  /*16f80*/  FSEL R212, R51, -INF , !P0 ;  /* 0xff80000033d47808 */ /* 0x000fe40004000000 */
[----:B------:R-:W-:Y:S02]  /*16f90*/  FMNMX.FTZ R0, R202, R0, !PT ;  /* 0x00000000ca007209 */ /* 0x000fe40007810000 */
[C---:B------:R-:W-:Y:S02]  /*16fa0*/  ISETP.GE.AND P0, PT, R11.reuse, R229, PT ;  /* 0x000000e50b00720c */ /* 0x040fe40003f06270 */
[----:B------:R-:W-:Y:S02]  /*16fb0*/  FMNMX.FTZ R0, R204, R0, !PT ;  /* 0x00000000cc007209 */ /* 0x000fe40007810000 */
[----:B------:R-:W-:Y:S02]  /*16fc0*/  ISETP.GE.OR P6, PT, R11, R238, !P6 ;  /* 0x000000ee0b00720c */ /* 0x000fe400077c6670 */
[----:B------:R-:W-:Y:S01]  /*16fd0*/  FMNMX.FTZ R105, R17, R2, !PT ;  /* 0x0000000211697209 */ /* 0x000fe20007810000 */
[----:B------:R-:W-:Y:S01]  /*16fe0*/  IMAD.IADD R2, R231, 0x1, -R9 ;  /* 0x00000001e7027824 */ /* 0x000fe200078e0a09 */
[----:B------:R-:W-:Y:S02]  /*16ff0*/  I2FP.F32.S32 R4, R4 ;  /* 0x0000000400047245 */ /* 0x000fe40000201400 */
[----:B------:R-:W-:Y:S02]  /*17000*/  I2FP.F32.S32 R5, R5 ;  /* 0x0000000500057245 */ /* 0x000fe40000201400 */
[----:B------:R-:W-:Y:S01]  /*17010*/  FMNMX.FTZ R0, R194, R0, !PT ;  /* 0x00000000c2007209 */ /* 0x000fe20007810000 */
[----:B------:R-:W-:Y:S01]  /*17020*/  FFMA.FTZ R65, R4, -UR19, R65 ;  /* 0x8000001304417c23 */ /* 0x000fe20008010041 */
[----:B------:R-:W-:Y:S01]  /*17030*/  FSEL R250, R52, -INF , !P2 ;  /* 0xff80000034fa7808 */ /* 0x000fe20005000000 */
[----:B------:R-:W-:Y:S01]  /*17040*/  FFMA.FTZ R64, R5, -UR19, R64 ;  /* 0x8000001305407c23 */ /* 0x000fe20008010040 */
[----:B------:R-:W-:Y:S01]  /*17050*/  FSEL R251, R53, -INF , !P6 ;  /* 0xff80000035fb7808 */ /* 0x000fe20007000000 */
[----:B------:R-:W-:Y:S01]  /*17060*/  IMAD.IADD R5, R234, 0x1, -R10 ;  /* 0x00000001ea057824 */ /* 0x000fe200078e0a0a */
[-C--:B------:R-:W-:Y:S02]  /*17070*/  ISETP.GE.AND P2, PT, R9, R230.reuse, PT ;  /* 0x000000e60900720c */ /* 0x080fe40003f46270 */
[----:B------:R-:W-:Y:S02]  /*17080*/  ISETP.GE.OR P0, PT, R11, R237, !P0 ;  /* 0x000000ed0b00720c */ /* 0x000fe40004706670 */
[----:B------:R-:W-:Y:S01]  /*17090*/  FSEL R210, R50, -INF , !P3 ;  /* 0xff80000032d27808 */ /* 0x000fe20005800000 */
[----:B------:R-:W-:Y:S01]  /*170a0*/  IMAD.MOV.U32 R50, RZ, RZ, R109 ;  /* 0x000000ffff327224 */ /* 0x000fe200078e006d */
[----:B------:R-:W-:Y:S02]  /*170b0*/  ISETP.GE.AND P3, PT, R10, R229, PT ;  /* 0x000000e50a00720c */ /* 0x000fe40003f66270 */
[----:B------:R-:W-:Y:S02]  /*170c0*/  FMNMX.FTZ R105, R185, R105, !PT ;  /* 0x00000069b9697209 */ /* 0x000fe40007810000 */
[----:B------:R-:W-:Y:S02]  /*170d0*/  ISETP.GE.AND P6, PT, R12, R230, PT ;  /* 0x000000e60c00720c */ /* 0x000fe40003fc6270 */
[----:B------:R-:W-:Y:S02]  /*170e0*/  FMNMX.FTZ R0, R195, R0, !PT ;  /* 0x00000000c3007209 */ /* 0x000fe40007810000 */
[----:B------:R-:W-:Y:S02]  /*170f0*/  FSEL R4, R55, -INF , !P0 ;  /* 0xff80000037047808 */ /* 0x000fe40004000000 */
[-C--:B------:R-:W-:Y:S02]  /*17100*/  ISETP.GE.OR P2, PT, R9, R238.reuse, !P2 ;  /* 0x000000ee0900720c */ /* 0x080fe40005746670 */
[----:B------:R-:W-:Y:S02]  /*17110*/  ISETP.GE.OR P3, PT, R10, R237, !P3 ;  /* 0x000000ed0a00720c */ /* 0x000fe40005f66670 */
[----:B------:R-:W-:Y:S02]  /*17120*/  ISETP.GE.OR P6, PT, R12, R238, !P6 ;  /* 0x000000ee0c00720c */ /* 0x000fe400077c6670 */
[----:B------:R-:W-:Y:S02]  /*17130*/  FMNMX.FTZ R105, R187, R105, !PT ;  /* 0x00000069bb697209 */ /* 0x000fe40007810000 */
[----:B------:R-:W-:Y:S02]  /*17140*/  FMNMX.FTZ R0, R210, R0, !PT ;  /* 0x00000000d2007209 */ /* 0x000fe40007810000 */
[----:B------:R-:W-:Y:S01]  /*17150*/  FSEL R40, R64, -INF , !P2 ;  /* 0xff80000040287808 */ /* 0x000fe20005000000 */
[----:B------:R-:W-:Y:S01]  /*17160*/  IMAD.MOV.U32 R64, RZ, RZ, R4 ;  /* 0x000000ffff407224 */ /* 0x000fe200078e0004 */
[----:B------:R-:W-:Y:S01]  /*17170*/  FSEL R252, R54, -INF , !P3 ;  /* 0xff80000036fc7808 */ /* 0x000fe20005800000 */
[----:B------:R-:W-:Y:S01]  /*17180*/  IMAD.IADD R4, R234, 0x1, -R11 ;  /* 0x00000001ea047824 */ /* 0x000fe200078e0a0b */
[----:B------:R-:W-:Y:S01]  /*17190*/  FSEL R65, R65, -INF , !P6 ;  /* 0xff80000041417808 */ /* 0x000fe20007000000 */
[----:B------:R-:W-:Y:S01]  /*171a0*/  LDSM.16.MT88.4 R52, [R220+0xa000] ;  /* 0x00a00000dc34783b */ /* 0x000fe20000004200 */
[----:B------:R-:W-:Y:S02]  /*171b0*/  FMNMX.FTZ R105, R198, R105, !PT ;  /* 0x00000069c6697209 */ /* 0x000fe40007810000 */
[C---:B------:R-:W-:Y:S02]  /*171c0*/  ISETP.GE.AND P3, PT, R9.reuse, R229, PT ;  /* 0x000000e50900720c */ /* 0x040fe40003f66270 */
[C---:B------:R-:W-:Y:S02]  /*171d0*/  ISETP.GE.AND P2, PT, R10.reuse, R228, PT ;  /* 0x000000e40a00720c */ /* 0x040fe40003f46270 */
[----:B------:R-:W-:Y:S02]  /*171e0*/  ISETP.GE.AND P6, PT, R10, R227, PT ;  /* 0x000000e30a00720c */ /* 0x000fe40003fc6270 */
[----:B------:R-:W-:Y:S02]  /*171f0*/  FMNMX.FTZ R0, R212, R0, !PT ;  /* 0x00000000d4007209 */ /* 0x000fe40007810000 */
[----:B------:R-:W-:Y:S02]  /*17200*/  FMNMX.FTZ R105, R200, R105, !PT ;  /* 0x00000069c8697209 */ /* 0x000fe40007810000 */
[----:B------:R-:W-:Y:S02]  /*17210*/  ISETP.GE.OR P3, PT, R9, R237, !P3 ;  /* 0x000000ed0900720c */ /* 0x000fe40005f66670 */
[----:B------:R-:W-:Y:S02]  /*17220*/  ISETP.GE.OR P2, PT, R10, R236, !P2 ;  /* 0x000000ec0a00720c */ /* 0x000fe40005746670 */
[----:B------:R-:W-:Y:S02]  /*17230*/  FMNMX.FTZ R0, R252, R0, !PT ;  /* 0x00000000fc007209 */ /* 0x000fe40007810000 */
[----:B------:R-:W-:Y:S02]  /*17240*/  ISETP.GE.OR P6, PT, R10, R235, !P6 ;  /* 0x000000eb0a00720c */ /* 0x000fe400077c6670 */
[----:B------:R-:W-:Y:S02]  /*17250*/  IABS R10, R4 ;  /* 0x00000004000a7213 */ /* 0x000fe40000000000 */
[----:B------:R-:W-:Y:S02]  /*17260*/  FMNMX.FTZ R4, R181, R106, !PT ;  /* 0x0000006ab5047209 */ /* 0x000fe40007810000 */
[----:B------:R-:W-:Y:S02]  /*17270*/  FMNMX.FTZ R105, R196, R105, !PT ;  /* 0x00000069c4697209 */ /* 0x000fe40007810000 */
[----:B------:R-:W-:Y:S02]  /*17280*/  FMNMX.FTZ R0, R64, R0, !PT ;  /* 0x0000000040007209 */ /* 0x000fe40007810000 */
[----:B------:R-:W-:Y:S02]  /*17290*/  FSEL R42, R66, -INF , !P3 ;  /* 0xff800000422a7808 */ /* 0x000fe40005800000 */
[----:B------:R-:W-:Y:S02]  /*172a0*/  IABS R2, R2 ;  /* 0x0000000200027213 */ /* 0x000fe40000000000 */
[----:B------:R-:W-:Y:S02]  /*172b0*/  IABS R8, R5 ;  /* 0x0000000500087213 */ /* 0x000fe40000000000 */
[----:B------:R-:W-:Y:S01]  /*172c0*/  FMNMX.FTZ R5, R179, R4, !PT ;  /* 0x00000004b3057209 */ /* 0x000fe20007810000 */
[----:B------:R-:W-:Y:S01]  /*172d0*/  IMAD.MOV.U32 R4, RZ, RZ, R2 ;  /* 0x000000ffff047224 */ /* 0x000fe200078e0002 */
[----:B------:R-:W-:Y:S02]  /*172e0*/  FMNMX.FTZ R105, R197, R105, !PT ;  /* 0x00000069c5697209 */ /* 0x000fe40007810000 */
[----:B------:R-:W-:Y:S02]  /*172f0*/  FMNMX.FTZ R104, R42, R0, !PT ;  /* 0x000000002a687209 */ /* 0x000fe40007810000 */
[----:B------:R-:W-:Y:S02]  /*17300*/  IADD3 R0, R231, -R12, RZ ;  /* 0x8000000ce7007210 */ /* 0x000fe40007ffe0ff */
[----:B------:R-:W-:Y:S02]  /*17310*/  FMNMX.FTZ R2, R178, R5, !PT ;  /* 0x00000005b2027209 */ /* 0x000fe40007810000 */
[----:B------:R-:W-:Y:S02]  /*17320*/  FMNMX.FTZ R105, R206, R105, !PT ;  /* 0x00000069ce697209 */ /* 0x000fe40007810000 */
[----:B------:R-:W-:Y:S02]  /*17330*/  IABS R0, R0 ;  /* 0x0000000000007213 */ /* 0x000fe40000000000 */
[----:B------:R-:W-:Y:S02]  /*17340*/  FMNMX.FTZ R2, R13, R2, !PT ;  /* 0x000000020d027209 */ /* 0x000fe40007810000 */
[----:B------:R-:W-:Y:S02]  /*17350*/  FMNMX.FTZ R105, R207, R105, !PT ;  /* 0x00000069cf697209 */ /* 0x000fe40007810000 */
[----:B------:R-:W-:Y:S02]  /*17360*/  I2FP.F32.S32 R5, R4 ;  /* 0x0000000400057245 */ /* 0x000fe40000201400 */
[----:B------:R-:W-:Y:S02]  /*17370*/  I2FP.F32.S32 R4, R0 ;  /* 0x0000000000047245 */ /* 0x000fe40000201400 */
[----:B------:R-:W-:Y:S01]  /*17380*/  FMNMX.FTZ R0, R205, R2, !PT ;  /* 0x00000002cd007209 */ /* 0x000fe20007810000 */
[----:B------:R-:W-:Y:S01]  /*17390*/  FFMA.FTZ R60, R5, -UR19, R60 ;  /* 0x80000013053c7c23 */ /* 0x000fe2000801003c */
[----:B------:R-:W-:Y:S01]  /*173a0*/  FMNMX.FTZ R105, R250, R105, !PT ;  /* 0x00000069fa697209 */ /* 0x000fe20007810000 */
[----:B------:R-:W-:Y:S01]  /*173b0*/  FFMA.FTZ R61, R4, -UR19, R61 ;  /* 0x80000013043d7c23 */ /* 0x000fe2000801003d */
[----:B------:R-:W-:Y:S01]  /*173c0*/  FMNMX.FTZ R0, R189, R0, !PT ;  /* 0x00000000bd007209 */ /* 0x000fe20007810000 */
[----:B------:R-:W-:Y:S01]  /*173d0*/  IMAD.IADD R4, R234, 0x1, -R9 ;  /* 0x00000001ea047824 */ /* 0x000fe200078e0a09 */
[----:B------:R-:W-:Y:S02]  /*173e0*/  FMNMX.FTZ R2, R182, R107, !PT ;  /* 0x0000006bb6027209 */ /* 0x000fe40007810000 */
[----:B------:R-:W-:Y:S02]  /*173f0*/  FMNMX.FTZ R105, R251, R105, !PT ;  /* 0x00000069fb697209 */ /* 0x000fe40007810000 */
[----:B------:R-:W-:Y:S02]  /*17400*/  ISETP.GE.AND P0, PT, R12, R229, PT ;  /* 0x000000e50c00720c */ /* 0x000fe40003f06270 */
[----:B------:R-:W-:Y:S02]  /*17410*/  FMNMX.FTZ R103, R191, R0, !PT ;  /* 0x00000000bf677209 */ /* 0x000fe40007810000 */
[----:B------:R-:W-:Y:S02]  /*17420*/  FMNMX.FTZ R105, R40, R105, !PT ;  /* 0x0000006928697209 */ /* 0x000fe40007810000 */
[----:B------:R-:W-:Y:S01]  /*17430*/  FMNMX.FTZ R0, R180, R2, !PT ;  /* 0x00000002b4007209 */ /* 0x000fe20007810000 */
[----:B------:R-:W-:Y:S01]  /*17440*/  IMAD.IADD R2, R234, 0x1, -R12 ;  /* 0x00000001ea027824 */ /* 0x000fe200078e0a0c */
[----:B------:R-:W-:Y:S02]  /*17450*/  ISETP.GE.OR P0, PT, R12, R237, !P0 ;  /* 0x000000ed0c00720c */ /* 0x000fe40004706670 */
[----:B------:R-:W-:Y:S02]  /*17460*/  FMNMX.FTZ R105, R65, R105, !PT ;  /* 0x0000006941697209 */ /* 0x000fe40007810000 */
[----:B------:R-:W-:Y:S02]  /*17470*/  FMNMX.FTZ R0, R14, R0, !PT ;  /* 0x000000000e007209 */ /* 0x000fe40007810000 */
[----:B------:R-:W-:Y:S01]  /*17480*/  FSEL R67, R67, -INF , !P0 ;  /* 0xff80000043437808 */ /* 0x000fe20004000000 */
[----:B------:R-:W1:Y:S01]  /*17490*/  SHFL.BFLY PT, R7, R105, 0x2, 0x1f ;  /* 0x0c401f0069077f89 */ /* 0x000e6200000e0000 */
[----:B------:R-:W-:Y:S02]  /*174a0*/  I2FP.F32.S32 R6, R6 ;  /* 0x0000000600067245 */ /* 0x000fe40000201400 */
[----:B------:R-:W-:Y:S02]  /*174b0*/  FMNMX.FTZ R0, R15, R0, !PT ;  /* 0x000000000f007209 */ /* 0x000fe40007810000 */
[----:B------:R-:W-:Y:S01]  /*174c0*/  FMNMX.FTZ R104, R67, R104, !PT ;  /* 0x0000006843687209 */ /* 0x000fe20007810000 */
[----:B------:R-:W-:Y:S01]  /*174d0*/  FFMA.FTZ R57, R6, -UR19, R57 ;  /* 0x8000001306397c23 */ /* 0x000fe20008010039 */
        /* <DEDUP_REMOVED lines=10> */
[----:B------:R-:W-:Y:S02]  /*17580*/  FMNMX.FTZ R103, R249, R103, !PT ;  /* 0x00000067f9677209 */ /* 0x000fe40007810000 */
[----:B------:R-:W-:Y:S02]  /*17590*/  ISETP.GE.OR P3, PT, R11, R236, !P3 ;  /* 0x000000ec0b00720c */ /* 0x000fe40005f66670 */
[----:B------:R-:W-:Y:S02]  /*175a0*/  I2FP.F32.S32 R8, R8 ;  /* 0x0000000800087245 */ /* 0x000fe40000201400 */
[----:B------:R-:W-:Y:S02]  /*175b0*/  FSEL R246, R56, -INF , !P2 ;  /* 0xff80000038f67808 */ /* 0x000fe40005000000 */
[----:B------:R-:W-:Y:S01]  /*175c0*/  ISETP.GE.AND P2, PT, R9, R228, PT ;  /* 0x000000e40900720c */ /* 0x000fe20003f46270 */
[----:B------:R-:W-:Y:S01]  /*175d0*/  FFMA.FTZ R58, R8, -UR19, R58 ;  /* 0x80000013083a7c23 */ /* 0x000fe2000801003a */
[----:B------:R-:W-:Y:S02]  /*175e0*/  FSEL R188, R46, -INF , !P1 ;  /* 0xff8000002ebc7808 */ /* 0x000fe40004800000 */
[----:B------:R-:W-:Y:S02]  /*175f0*/  FMNMX.FTZ R0, R45, R0, !PT ;  /* 0x000000002d007209 */ /* 0x000fe40007810000 */
[----:B------:R-:W-:Y:S02]  /*17600*/  FMNMX.FTZ R103, R49, R103, !PT ;  /* 0x0000006731677209 */ /* 0x000fe40007810000 */
[----:B-1----:R-:W-:Y:S02]  /*17610*/  FMNMX.FTZ R105, R105, R7, !PT ;  /* 0x0000000769697209 */ /* 0x002fe40007810000 */
[----:B------:R-:W-:Y:S02]  /*17620*/  I2FP.F32.S32 R10, R10 ;  /* 0x0000000a000a7245 */ /* 0x000fe40000201400 */
[----:B------:R-:W-:Y:S02]  /*17630*/  FSEL R245, R57, -INF , !P3 ;  /* 0xff80000039f57808 */ /* 0x000fe40005800000 */
[----:B------:R-:W-:Y:S01]  /*17640*/  IABS R7, R4 ;  /* 0x0000000400077213 */ /* 0x000fe20000000000 */
[----:B------:R-:W-:Y:S01]  /*17650*/  FFMA.FTZ R59, R10, -UR19, R59 ;  /* 0x800000130a3b7c23 */ /* 0x000fe2000801003b */
[----:B------:R-:W-:Y:S02]  /*17660*/  ISETP.GE.OR P2, PT, R9, R236, !P2 ;  /* 0x000000ec0900720c */ /* 0x000fe40005746670 */
[----:B------:R-:W-:Y:S02]  /*17670*/  ISETP.GE.AND P3, PT, R12, R228, PT ;  /* 0x000000e40c00720c */ /* 0x000fe40003f66270 */
[----:B------:R-:W-:Y:S02]  /*17680*/  ISETP.GE.AND P0, PT, R11, R227, PT ;  /* 0x000000e30b00720c */ /* 0x000fe40003f06270 */
[----:B------:R-:W-:Y:S02]  /*17690*/  FMNMX.FTZ R0, R188, R0, !PT ;  /* 0x00000000bc007209 */ /* 0x000fe40007810000 */
[----:B------:R-:W-:Y:S02]  /*176a0*/  FSEL R43, R47, -INF , !P5 ;  /* 0xff8000002f2b7808 */ /* 0x000fe40006800000 */
[----:B------:R-:W-:Y:S02]  /*176b0*/  FMNMX.FTZ R103, R246, R103, !PT ;  /* 0x00000067f6677209 */ /* 0x000fe40007810000 */
[----:B------:R-:W-:Y:S02]  /*176c0*/  I2FP.F32.S32 R7, R7 ;  /* 0x0000000700077245 */ /* 0x000fe40000201400 */
[----:B--2---:R-:W-:Y:S02]  /*176d0*/  FMNMX.FTZ R104, R104, R6, !PT ;  /* 0x0000000668687209 */ /* 0x004fe40007810000 */
[----:B------:R-:W-:Y:S01]  /*176e0*/  IABS R2, R2 ;  /* 0x0000000200027213 */ /* 0x000fe20000000000 */
[----:B------:R-:W1:Y:S01]  /*176f0*/  SHFL.BFLY PT, R6, R105, 0x1, 0x1f ;  /* 0x0c201f0069067f89 */ /* 0x000e6200000e0000 */
[----:B------:R-:W-:Y:S01]  /*17700*/  FSEL R247, R60, -INF , !P2 ;  /* 0xff8000003cf77808 */ /* 0x000fe20005000000 */
[----:B------:R-:W-:Y:S01]  /*17710*/  FFMA.FTZ R62, R7, -UR19, R62 ;  /* 0x80000013073e7c23 */ /* 0x000fe2000801003e */
[----:B------:R-:W-:Y:S05]  /*17720*/  ISETP.GE.OR P3, PT, R12, R236, !P3 ;  /* 0x000000ec0c00720c */ /* 0x000fea0005f66670 */
[----:B------:R-:W2:Y:S01]  /*17730*/  SHFL.BFLY PT, R5, R104, 0x1, 0x1f ;  /* 0x0c201f0068057f89 */ /* 0x000ea200000e0000 */
[----:B------:R-:W-:Y:S02]  /*17740*/  ISETP.GE.OR P0, PT, R11, R235, !P0 ;  /* 0x000000eb0b00720c */ /* 0x000fe40004706670 */
[----:B------:R-:W-:Y:S02]  /*17750*/  ISETP.GE.AND P2, PT, R9, R227, PT ;  /* 0x000000e30900720c */ /* 0x000fe40003f46270 */
[----:B------:R-:W-:Y:S02]  /*17760*/  FSEL R217, R58, -INF , !P6 ;  /* 0xff8000003ad97808 */ /* 0x000fe40007000000 */
[----:B------:R-:W-:Y:S02]  /*17770*/  FMNMX.FTZ R0, R43, R0, !PT ;  /* 0x000000002b007209 */ /* 0x000fe40007810000 */
[----:B------:R-:W-:Y:S02]  /*17780*/  FMNMX.FTZ R103, R245, R103, !PT ;  /* 0x00000067f5677209 */ /* 0x000fe40007810000 */
[----:B------:R-:W-:Y:S02]  /*17790*/  I2FP.F32.S32 R2, R2 ;  /* 0x0000000200027245 */ /* 0x000fe40000201400 */
[----:B------:R-:W-:Y:S02]  /*177a0*/  FSEL R248, R61, -INF , !P3 ;  /* 0xff8000003df87808 */ /* 0x000fe40005800000 */
[----:B------:R-:W-:Y:S01]  /*177b0*/  ISETP.GE.OR P2, PT, R9, R235, !P2 ;  /* 0x000000eb0900720c */ /* 0x000fe20005746670 */
[----:B------:R-:W-:Y:S01]  /*177c0*/  FFMA.FTZ R63, R2, -UR19, R63 ;  /* 0x80000013023f7c23 */ /* 0x000fe2000801003f */
[----:B------:R-:W-:Y:S02]  /*177d0*/  FSEL R239, R59, -INF , !P0 ;  /* 0xff8000003bef7808 */ /* 0x000fe40004000000 */
[----:B------:R-:W-:Y:S02]  /*177e0*/  ISETP.GE.AND P3, PT, R12, R227, PT ;  /* 0x000000e30c00720c */ /* 0x000fe40003f66270 */
[----:B------:R-:W-:Y:S02]  /*177f0*/  FMNMX.FTZ R0, R217, R0, !PT ;  /* 0x00000000d9007209 */ /* 0x000fe40007810000 */
[----:B------:R-:W-:Y:S02]  /*17800*/  FMNMX.FTZ R103, R247, R103, !PT ;  /* 0x00000067f7677209 */ /* 0x000fe40007810000 */
[----:B------:R-:W-:Y:S02]  /*17810*/  FSEL R211, R62, -INF , !P2 ;  /* 0xff8000003ed37808 */ /* 0x000fe40005000000 */
[----:B------:R-:W-:Y:S02]  /*17820*/  ISETP.GE.OR P3, PT, R12, R235, !P3 ;  /* 0x000000eb0c00720c */ /* 0x000fe40005f66670 */
[----:B------:R-:W-:Y:S02]  /*17830*/  FMNMX.FTZ R0, R239, R0, !PT ;  /* 0x00000000ef007209 */ /* 0x000fe40007810000 */
[----:B------:R-:W-:Y:S02]  /*17840*/  FMNMX.FTZ R103, R248, R103, !PT ;  /* 0x00000067f8677209 */ /* 0x000fe40007810000 */
[----:B------:R-:W-:Y:S02]  /*17850*/  FSEL R108, R63, -INF , !P3 ;  /* 0xff8000003f6c7808 */ /* 0x000fe40005800000 */
[----:B------:R-:W-:Y:S01]  /*17860*/  FMNMX.FTZ R0, R211, R0, !PT ;  /* 0x00000000d3007209 */ /* 0x000fe20007810000 */
[----:B------:R-:W3:Y:S01]  /*17870*/  SHFL.BFLY PT, R4, R103, 0x2, 0x1f ;  /* 0x0c401f0067047f89 */ /* 0x000ee200000e0000 */
[----:B-1----:R-:W-:Y:S02]  /*17880*/  FMNMX.FTZ R105, R105, R6, !PT ;  /* 0x0000000669697209 */ /* 0x002fe40007810000 */
[----:B------:R-:W-:Y:S02]  /*17890*/  FMNMX.FTZ R0, R108, R0, !PT ;  /* 0x000000006c007209 */ /* 0x000fe40007810000 */
[C---:B------:R-:W-:Y:S01]  /*178a0*/  FSETP.NEU.FTZ.AND P3, PT, R105.reuse, -INF , PT ;  /* 0xff8000006900780b */ /* 0x040fe20003f7d000 */
[----:B------:R-:W-:Y:S01]  /*178b0*/  FMUL.FTZ R109, R105, UR4 ;  /* 0x00000004696d7c20 */ /* 0x000fe20008410000 */
[----:B--2---:R-:W-:Y:S01]  /*178c0*/  FMNMX.FTZ R104, R104, R5, !PT ;  /* 0x0000000568687209 */ /* 0x004fe20007810000 */
[----:B------:R-:W1:Y:S03]  /*178d0*/  SHFL.BFLY PT, R2, R0, 0x2, 0x1f ;  /* 0x0c401f0000027f89 */ /* 0x000e6600000e0000 */
[----:B------:R-:W-:Y:S01]  /*178e0*/  FSEL R109, R109, RZ, P3 ;  /* 0x000000ff6d6d7208 */ /* 0x000fe20001800000 */
[C---:B------:R-:W-:Y:S01]  /*178f0*/  FMUL.FTZ R110, R104.reuse, UR4 ;  /* 0x00000004686e7c20 */ /* 0x040fe20008410000 */
[----:B------:R-:W-:Y:S04]  /*17900*/  FSETP.NEU.FTZ.AND P2, PT, R104, -INF , PT ;  /* 0xff8000006800780b */ /* 0x000fe80003f5d000 */
[----:B------:R-:W-:Y:S02]  /*17910*/  FSEL R110, R110, RZ, P2 ;  /* 0x000000ff6e6e7208 */ /* 0x000fe40001000000 */
[----:B---3--:R-:W-:Y:S01]  /*17920*/  FMNMX.FTZ R103, R103, R4, !PT ;  /* 0x0000000467677209 */ /* 0x008fe20007810000 */
[--C-:B------:R-:W-:Y:S04]  /*17930*/  FFMA.FTZ R4, R102, UR4, -R109.reuse ;  /* 0x0000000466047c23 */ /* 0x100fe8000801086d */
[----:B------:R2:W-:Y:S01]  /*17940*/  MUFU.EX2 R218, R4 ;  /* 0x0000000400da7308 */ /* 0x0005e20000000800 */
[----:B------:R-:W3:Y:S01]  /*17950*/  SHFL.BFLY PT, R5, R103, 0x1, 0x1f ;  /* 0x0c201f0067057f89 */ /* 0x000ee200000e0000 */
[----:B-1----:R-:W-:Y:S01]  /*17960*/  FMNMX.FTZ R0, R0, R2, !PT ;  /* 0x0000000200007209 */ /* 0x002fe20007810000 */
[--C-:B------:R-:W-:Y:S07]  /*17970*/  FFMA.FTZ R2, R16, UR4, -R109.reuse ;  /* 0x0000000410027c23 */ /* 0x100fee000801086d */
[----:B------:R1:W-:Y:S01]  /*17980*/  MUFU.EX2 R240, R2 ;  /* 0x0000000200f07308 */ /* 0x0003e20000000800 */
[----:B--2---:R-:W-:Y:S09]  /*17990*/  FFMA.FTZ R4, R177, UR4, -R109 ;  /* 0x00000004b1047c23 */ /* 0x004ff2000801086d */
[----:B------:R2:W4:Y:S01]  /*179a0*/  MUFU.EX2 R216, R4 ;  /* 0x0000000400d87308 */ /* 0x0005220000000800 */
[----:B-1----:R-:W1:Y:S01]  /*179b0*/  SHFL.BFLY PT, R2, R0, 0x1, 0x1f ;  /* 0x0c201f0000027f89 */ /* 0x002e6200000e0000 */
[----:B---3--:R-:W-:Y:S04]  /*179c0*/  FMNMX.FTZ R103, R103, R5, !PT ;  /* 0x0000000567677209 */ /* 0x008fe80007810000 */
[----:B------:R-:W-:Y:S01]  /*179d0*/  FSETP.NEU.FTZ.AND P1, PT, R103, -INF , PT ;  /* 0xff8000006700780b */ /* 0x000fe20003f3d000 */
[--C-:B--2---:R-:W-:Y:S01]  /*179e0*/  FFMA.FTZ R4, R111, UR4, -R110.reuse ;  /* 0x000000046f047c23 */ /* 0x104fe2000801086e */
[----:B------:R-:W-:Y:S03]  /*179f0*/  FMUL.FTZ R111, R103, UR4 ;  /* 0x00000004676f7c20 */ /* 0x000fe60008410000 */
[----:B------:R2:W-:Y:S02]  /*17a00*/  MUFU.EX2 R215, R4 ;  /* 0x0000000400d77308 */ /* 0x0005e40000000800 */
[----:B------:R-:W-:Y:S02]  /*17a10*/  FSEL R111, R111, RZ, P1 ;  /* 0x000000ff6f6f7208 */ /* 0x000fe40000800000 */
[----:B-1----:R-:W-:Y:S03]  /*17a20*/  FMNMX.FTZ R102, R0, R2, !PT ;  /* 0x0000000200667209 */ /* 0x002fe60007810000 */
[--C-:B------:R-:W-:Y:S01]  /*17a30*/  FFMA.FTZ R0, R179, UR4, -R111.reuse ;  /* 0x00000004b3007c23 */ /* 0x100fe2000801086f */
[--C-:B------:R-:W-:Y:S01]  /*17a40*/  FFMA.FTZ R2, R13, UR4, -R111.reuse ;  /* 0x000000040d027c23 */ /* 0x100fe2000801086f */
[C---:B------:R-:W-:Y:S02]  /*17a50*/  FSETP.NEU.FTZ.AND P0, PT, R102.reuse, -INF , PT ;  /* 0xff8000006600780b */ /* 0x040fe40003f1d000 */
[----:B------:R1:W-:Y:S01]  /*17a60*/  MUFU.EX2 R48, R0 ;  /* 0x0000000000307308 */ /* 0x0003e20000000800 */
[----:B------:R-:W-:Y:S01]  /*17a70*/  FMUL.FTZ R184, R102, UR4 ;  /* 0x0000000466b87c20 */ /* 0x000fe20008410000 */
[----:B--2---:R-:W-:Y:S04]  /*17a80*/  FFMA.FTZ R4, R176, UR4, -R110 ;  /* 0x00000004b0047c23 */ /* 0x004fe8000801086e */
[----:B------:R-:W-:Y:S04]  /*17a90*/  FSEL R184, R184, RZ, P0 ;  /* 0x000000ffb8b87208 */ /* 0x000fe80000000000 */
[----:B------:R2:W-:Y:S01]  /*17aa0*/  MUFU.EX2 R60, R2 ;  /* 0x00000002003c7308 */ /* 0x0005e20000000800 */
[----:B----4-:R-:W-:Y:S09]  /*17ab0*/  F2FP.F16.F32.PACK_AB R176, R216, R218 ;  /* 0x000000dad8b0723e */ /* 0x010ff200000000ff */
        /* <DEDUP_REMOVED lines=18> */
[----:B------:R1:W-:Y:S10]  /*17be0*/  MUFU.EX2 R44, R0 ;  /* 0x00000000002c7308 */ /* 0x0003f40000000800 */
[----:B------:R-:W3:Y:S01]  /*17bf0*/  MUFU.EX2 R100, R2 ;  /* 0x0000000200647308 */ /* 0x000ee20000000800 */
[----:B--2---:R-:W-:Y:S09]  /*17c00*/  FFMA.FTZ R4, R19, UR4, -R110 ;  /* 0x0000000413047c23 */ /* 0x004ff2000801086e */
[----:B------:R2:W4:Y:S01]  /*17c10*/  MUFU.EX2 R57, R4 ;  /* 0x0000000400397308 */ /* 0x0005220000000800 */
[----:B-1----:R-:W-:Y:S09]  /*17c20*/  FFMA.FTZ R0, R14, UR4, -R184 ;  /* 0x000000040e007c23 */ /* 0x002ff200080108b8 */
[----:B------:R1:W5:Y:S01]  /*17c30*/  MUFU.EX2 R66, R0 ;  /* 0x0000000000427308 */ /* 0x0003620000000800 */
[C---:B---3--:R-:W-:Y:S01]  /*17c40*/  FMUL.FTZ R6, R100.reuse, R118 ;  /* 0x0000007664067220 */ /* 0x048fe20000410000 */
[C---:B------:R-:W-:Y:S01]  /*17c50*/  FMUL.FTZ R7, R100.reuse, R119 ;  /* 0x0000007764077220 */ /* 0x040fe20000410000 */
[C---:B------:R-:W-:Y:S01]  /*17c60*/  FMUL.FTZ R18, R100.reuse, R126 ;  /* 0x0000007e64127220 */ /* 0x040fe20000410000 */
[C---:B------:R-:W-:Y:S01]  /*17c70*/  FMUL.FTZ R19, R100.reuse, R127 ;  /* 0x0000007f64137220 */ /* 0x040fe20000410000 */
[C---:B------:R-:W-:Y:S01]  /*17c80*/  FMUL.FTZ R34, R100.reuse, R138 ;  /* 0x0000008a64227220 */ /* 0x040fe20000410000 */
[C---:B------:R-:W-:Y:S01]  /*17c90*/  FMUL.FTZ R35, R100.reuse, R139 ;  /* 0x0000008b64237220 */ /* 0x040fe20000410000 */
[----:B------:R-:W-:Y:S02]  /*17ca0*/  IMAD.MOV.U32 R139, RZ, RZ, R44 ;  /* 0x000000ffff8b7224 */ /* 0x000fe400078e002c */
[----:B------:R-:W-:Y:S01]  /*17cb0*/  FMUL.FTZ R70, R100, R70 ;  /* 0x0000004664467220 */ /* 0x000fe20000410000 */
[----:B--2---:R-:W-:Y:S01]  /*17cc0*/  FFMA.FTZ R4, R181, UR4, -R111 ;  /* 0x00000004b5047c23 */ /* 0x004fe2000801086f */
[----:B----4-:R-:W-:Y:S01]  /*17cd0*/  F2FP.F16.F32.PACK_AB R179, R57, R51 ;  /* 0x0000003339b3723e */ /* 0x010fe200000000ff */
[----:B------:R-:W-:Y:S01]  /*17ce0*/  IMAD.MOV.U32 R138, RZ, RZ, R48 ;  /* 0x000000ffff8a7224 */ /* 0x000fe200078e0030 */
[----:B------:R-:W-:Y:S01]  /*17cf0*/  F2FP.F16.F32.PACK_AB R181, R44, R214 ;  /* 0x000000d62cb5723e */ /* 0x000fe200000000ff */
[----:B------:R-:W2:Y:S01]  /*17d00*/  MUFU.EX2 R213, R4 ;  /* 0x0000000400d57308 */ /* 0x000ea20000000800 */
[C---:B------:R-:W-:Y:S01]  /*17d10*/  FMUL.FTZ R71, R100.reuse, R71 ;  /* 0x0000004764477220 */ /* 0x040fe20000410000 */
[C---:B------:R-:W-:Y:S01]  /*17d20*/  FMUL.FTZ R82, R100.reuse, R82 ;  /* 0x0000005264527220 */ /* 0x040fe20000410000 */
[C---:B------:R-:W-:Y:S01]  /*17d30*/  FMUL.FTZ R83, R100.reuse, R83 ;  /* 0x0000005364537220 */ /* 0x040fe20000410000 */
[----:B-1----:R-:W-:Y:S01]  /*17d40*/  FSEL R0, R105, RZ, P3 ;  /* 0x000000ff69007208 */ /* 0x002fe20001800000 */
[C---:B------:R-:W-:Y:S01]  /*17d50*/  FMUL.FTZ R86, R100.reuse, R86 ;  /* 0x0000005664567220 */ /* 0x040fe20000410000 */
[----:B-----5:R-:W-:Y:S01]  /*17d60*/  F2FP.F16.F32.PACK_AB R183, R61, R66 ;  /* 0x000000423db7723e */ /* 0x020fe200000000ff */
[C---:B------:R-:W-:Y:S01]  /*17d70*/  FMUL.FTZ R87, R100.reuse, R87 ;  /* 0x0000005764577220 */ /* 0x040fe20000410000 */
[----:B------:R-:W-:Y:S01]  /*17d80*/  FMUL.FTZ R98, R100, R98 ;  /* 0x0000006264627220 */ /* 0x000fe20000410000 */
[----:B------:R-:W-:Y:S01]  /*17d90*/  FADD.FTZ R0, -R0, R3 ;  /* 0x0000000300007221 */ /* 0x000fe20000010100 */
[----:B------:R-:W-:Y:S03]  /*17da0*/  FMUL.FTZ R99, R100, R99 ;  /* 0x0000006364637220 */ /* 0x000fe60000410000 */
[----:B------:R-:W-:Y:S01]  /*17db0*/  FMUL.FTZ R3, R0, UR4 ;  /* 0x0000000400037c20 */ /* 0x000fe20008410000 */
[----:B------:R-:W-:Y:S03]  /*17dc0*/  FSEL R0, R103, RZ, P1 ;  /* 0x000000ff67007208 */ /* 0x000fe60000800000 */
[----:B------:R1:W3:Y:S01]  /*17dd0*/  MUFU.EX2 R101, R3 ;  /* 0x0000000300657308 */ /* 0x0002e20000000800 */
[----:B--2---:R-:W-:Y:S01]  /*17de0*/  F2FP.F16.F32.PACK_AB R180, R48, R213 ;  /* 0x000000d530b4723e */ /* 0x004fe200000000ff */
[----:B-1----:R-:W-:Y:S01]  /*17df0*/  FADD.FTZ R3, -R0, R106 ;  /* 0x0000006a00037221 */ /* 0x002fe20000010100 */
[----:B------:R-:W-:Y:S01]  /*17e00*/  FSEL R0, R102, RZ, P0 ;  /* 0x000000ff66007208 */ /* 0x000fe20000000000 */
[C---:B---3--:R-:W-:Y:S01]  /*17e10*/  FMUL.FTZ R4, R101.reuse, R116 ;  /* 0x0000007465047220 */ /* 0x048fe20000410000 */
[----:B------:R-:W-:Y:S01]  /*17e20*/  FMUL.FTZ R5, R101, R117 ;  /* 0x0000007565057220 */ /* 0x000fe20000410000 */
[----:B------:R-:W-:Y:S01]  /*17e30*/  FMUL.FTZ R2, R3, UR4 ;  /* 0x0000000403027c20 */ /* 0x000fe20008410000 */
[----:B------:R-:W-:Y:S01]  /*17e40*/  LDSM.16.MT88.4 R116, [R220+0xb000] ;  /* 0x00b00000dc74783b */ /* 0x000fe20000004200 */
[----:B------:R-:W-:Y:S01]  /*17e50*/  FADD.FTZ R0, -R0, R107 ;  /* 0x0000006b00007221 */ /* 0x000fe20000010100 */
[C---:B------:R-:W-:Y:S01]  /*17e60*/  FMUL.FTZ R16, R101.reuse, R124 ;  /* 0x0000007c65107220 */ /* 0x040fe20000410000 */
[C---:B------:R-:W-:Y:S01]  /*17e70*/  FMUL.FTZ R17, R101.reuse, R125 ;  /* 0x0000007d65117220 */ /* 0x040fe20000410000 */
[----:B------:R-:W-:Y:S01]  /*17e80*/  FMUL.FTZ R48, R101, R152 ;  /* 0x0000009865307220 */ /* 0x000fe20000410000 */
[-C--:B------:R-:W-:Y:S01]  /*17e90*/  HMMA.16816.F32 R4, R176, R20.reuse, R4 ;  /* 0x00000014b004723c */ /* 0x080fe20000001804 */
[----:B------:R-:W1:Y:S01]  /*17ea0*/  MUFU.EX2 R2, R2 ;  /* 0x0000000200027308 */ /* 0x000e620000000800 */
[----:B------:R-:W-:Y:S01]  /*17eb0*/  PLOP3.LUT P0, PT, PT, PT, UP0, 0x80, 0x0 ;  /* 0x000000000000781c */ /* 0x000fe20003f0f008 */
[----:B------:R-:W-:Y:S02]  /*17ec0*/  LDSM.16.MT88.4 R124, [R222+0x9400] ;  /* 0x00940000de7c783b */ /* 0x000fe40000004200 */
[----:B------:R-:W-:Y:S01]  /*17ed0*/  FMUL.FTZ R0, R0, UR4 ;  /* 0x0000000400007c20 */ /* 0x000fe20008410000 */
[----:B------:R-:W-:Y:S01]  /*17ee0*/  FFMA.FTZ R3, R185, UR4, -R109 ;  /* 0x00000004b9037c23 */ /* 0x000fe2000801086d */
[C---:B------:R-:W-:Y:S01]  /*17ef0*/  FMUL.FTZ R32, R101.reuse, R136 ;  /* 0x0000008865207220 */ /* 0x040fe20000410000 */
[----:B------:R-:W-:Y:S03]  /*17f00*/  IMAD.MOV.U32 R136, RZ, RZ, R216 ;  /* 0x000000ffff887224 */ /* 0x000fe600078e00d8 */
[----:B------:R2:W-:Y:S01]  /*17f10*/  MUFU.EX2 R244, R3 ;  /* 0x0000000300f47308 */ /* 0x0005e20000000800 */
[C---:B------:R-:W-:Y:S01]  /*17f20*/  FMUL.FTZ R33, R101.reuse, R137 ;  /* 0x0000008965217220 */ /* 0x040fe20000410000 */
[----:B------:R-:W-:Y:S02]  /*17f30*/  IMAD.MOV.U32 R185, RZ, RZ, R51 ;  /* 0x000000ffffb97224 */ /* 0x000fe400078e0033 */
[----:B------:R-:W-:Y:S01]  /*17f40*/  FMUL.FTZ R51, R100, R155 ;  /* 0x0000009b64337220 */ /* 0x000fe20000410000 */
[----:B------:R-:W-:Y:S01]  /*17f50*/  MOV R137, R219 ;  /* 0x000000db00897202 */ /* 0x000fe20000000f00 */
[C---:B------:R-:W-:Y:S01]  /*17f60*/  FMUL.FTZ R68, R101.reuse, R68 ;  /* 0x0000004465447220 */ /* 0x040fe20000410000 */
[C---:B------:R-:W-:Y:S01]  /*17f70*/  FMUL.FTZ R69, R101.reuse, R69 ;  /* 0x0000004565457220 */ /* 0x040fe20000410000 */
[----:B------:R-:W-:Y:S02]  /*17f80*/  FMUL.FTZ R80, R101, R80 ;  /* 0x0000005065507220 */ /* 0x000fe40000410000 */
[----:B------:R-:W3:Y:S01]  /*17f90*/  MUFU.EX2 R0, R0 ;  /* 0x0000000000007308 */ /* 0x000ee20000000800 */
[C---:B-1----:R-:W-:Y:S01]  /*17fa0*/  FMUL.FTZ R8, R2.reuse, R112 ;  /* 0x0000007002087220 */ /* 0x042fe20000410000 */
[C---:B------:R-:W-:Y:S01]  /*17fb0*/  FMUL.FTZ R9, R2.reuse, R113 ;  /* 0x0000007102097220 */ /* 0x040fe20000410000 */
[C---:B------:R-:W-:Y:S01]  /*17fc0*/  FMUL.FTZ R12, R2.reuse, R120 ;  /* 0x00000078020c7220 */ /* 0x040fe20000410000 */
[C---:B------:R-:W-:Y:S01]  /*17fd0*/  FMUL.FTZ R13, R2.reuse, R121 ;  /* 0x00000079020d7220 */ /* 0x040fe20000410000 */
[C---:B------:R-:W-:Y:S01]  /*17fe0*/  FMUL.FTZ R24, R2.reuse, R128 ;  /* 0x0000008002187220 */ /* 0x040fe20000410000 */
[C---:B------:R-:W-:Y:S01]  /*17ff0*/  FMUL.FTZ R25, R2.reuse, R129 ;  /* 0x0000008102197220 */ /* 0x040fe20000410000 */
[C---:B------:R-:W-:Y:S01]  /*18000*/  FMUL.FTZ R29, R2.reuse, R141 ;  /* 0x0000008d021d7220 */ /* 0x040fe20000410000 */
[----:B------:R-:W-:Y:S02]  /*18010*/  IMAD.MOV.U32 R141, RZ, RZ, R218 ;  /* 0x000000ffff8d7224 */ /* 0x000fe400078e00da */
[----:B--2---:R-:W-:Y:S01]  /*18020*/  FFMA.FTZ R3, R187, UR4, -R109 ;  /* 0x00000004bb037c23 */ /* 0x004fe2000801086d */
[C---:B------:R-:W-:Y:S01]  /*18030*/  FMUL.FTZ R28, R2.reuse, R140 ;  /* 0x0000008c021c7220 */ /* 0x040fe20000410000 */
[----:B------:R-:W-:Y:S02]  /*18040*/  IMAD.MOV.U32 R140, RZ, RZ, R215 ;  /* 0x000000ffff8c7224 */ /* 0x000fe400078e00d7 */
[C---:B------:R-:W-:Y:S01]  /*18050*/  FMUL.FTZ R44, R2.reuse, R156 ;  /* 0x0000009c022c7220 */ /* 0x040fe20000410000 */
[----:B------:R1:W-:Y:S01]  /*18060*/  MUFU.EX2 R243, R3 ;  /* 0x0000000300f37308 */ /* 0x0003e20000000800 */
[----:B------:R-:W-:Y:S02]  /*18070*/  IMAD.MOV.U32 R156, RZ, RZ, R45 ;  /* 0x000000ffff9c7224 */ /* 0x000fe400078e002d */
[----:B------:R-:W-:Y:S01]  /*18080*/  FMUL.FTZ R45, R2, R157 ;  /* 0x0000009d022d7220 */ /* 0x000fe20000410000 */
[----:B------:R-:W-:Y:S02]  /*18090*/  IMAD.MOV.U32 R157, RZ, RZ, R49 ;  /* 0x000000ffff9d7224 */ /* 0x000fe400078e0031 */
[C---:B---3--:R-:W-:Y:S01]  /*180a0*/  FMUL.FTZ R10, R0.reuse, R114 ;  /* 0x00000072000a7220 */ /* 0x048fe20000410000 */
[C---:B------:R-:W-:Y:S01]  /*180b0*/  FMUL.FTZ R11, R0.reuse, R115 ;  /* 0x00000073000b7220 */ /* 0x040fe20000410000 */
[C---:B------:R-:W-:Y:S01]  /*180c0*/  FMUL.FTZ R14, R0.reuse, R122 ;  /* 0x0000007a000e7220 */ /* 0x040fe20000410000 */
[C---:B------:R-:W-:Y:S01]  /*180d0*/  FMUL.FTZ R15, R0.reuse, R123 ;  /* 0x0000007b000f7220 */ /* 0x040fe20000410000 */
[----:B------:R-:W2:Y:S01]  /*180e0*/  LDSM.16.MT88.4 R112, [R222+0xa000] ;  /* 0x00a00000de70783b */ /* 0x000ea20000004200 */
[C---:B------:R-:W-:Y:S01]  /*180f0*/  FMUL.FTZ R26, R0.reuse, R130 ;  /* 0x00000082001a7220 */ /* 0x040fe20000410000 */
[C---:B------:R-:W-:Y:S01]  /*18100*/  FMUL.FTZ R27, R0.reuse, R131 ;  /* 0x00000083001b7220 */ /* 0x040fe20000410000 */
[C---:B------:R-:W-:Y:S01]  /*18110*/  FMUL.FTZ R49, R101.reuse, R153 ;  /* 0x0000009965317220 */ /* 0x040fe20000410000 */
[C---:B------:R-:W-:Y:S04]  /*18120*/  HMMA.16816.F32 R8, R180.reuse, R20, R8 ;  /* 0x00000014b408723c */ /* 0x040fe80000001808 */
[----:B------:R-:W-:Y:S01]  /*18130*/  LDSM.16.MT88.4 R128, [R220+0xa400] ;  /* 0x00a40000dc80783b */ /* 0x000fe20000004200 */
[----:B------:R-:W-:Y:S01]  /*18140*/  FMUL.FTZ R59, R0, R163 ;  /* 0x000000a3003b7220 */ /* 0x000fe20000410000 */
[-C--:B------:R-:W-:Y:S05]  /*18150*/  HMMA.16816.F32 R12, R180, R22.reuse, R12 ;  /* 0x00000016b40c723c */ /* 0x080fea000000180c */
[C---:B------:R-:W-:Y:S01]  /*18160*/  FMUL.FTZ R20, R101.reuse, R132 ;  /* 0x0000008465147220 */ /* 0x040fe20000410000 */
[C---:B------:R-:W-:Y:S01]  /*18170*/  HMMA.16816.F32 R16, R176.reuse, R22, R16 ;  /* 0x00000016b010723c */ /* 0x040fe20000001810 */
[----:B------:R-:W3:Y:S04]  /*18180*/  LDL.LU R163, [R1+0x8] ;  /* 0x0000080001a37983 */ /* 0x000ee80000300800 */
[----:B------:R-:W-:Y:S01]  /*18190*/  FMUL.FTZ R21, R101, R133 ;  /* 0x0000008565157220 */ /* 0x000fe20000410000 */
[----:B-1----:R-:W-:Y:S01]  /*181a0*/  FFMA.FTZ R3, R186, UR4, -R110 ;  /* 0x00000004ba037c23 */ /* 0x002fe2000801086e */
[C---:B------:R-:W-:Y:S01]  /*181b0*/  FMUL.FTZ R22, R100.reuse, R134 ;  /* 0x0000008664167220 */ /* 0x040fe20000410000 */
[----:B------:R-:W-:Y:S02]  /*181c0*/  FMUL.FTZ R23, R100, R135 ;  /* 0x0000008764177220 */ /* 0x000fe40000410000 */
[----:B------:R1:W-:Y:S01]  /*181d0*/  MUFU.EX2 R241, R3 ;  /* 0x0000000300f17308 */ /* 0x0003e20000000800 */
[----:B------:R-:W-:Y:S02]  /*181e0*/  IMAD.MOV.U32 R132, RZ, RZ, R239 ;  /* 0x000000ffff847224 */ /* 0x000fe400078e00ef */
[C---:B------:R-:W-:Y:S01]  /*181f0*/  FMUL.FTZ R58, R0.reuse, R162 ;  /* 0x000000a2003a7220 */ /* 0x040fe20000410000 */
[----:B------:R-:W-:Y:S02]  /*18200*/  IMAD.MOV.U32 R133, RZ, RZ, R41 ;  /* 0x000000ffff857224 */ /* 0x000fe400078e0029 */
[----:B------:R-:W-:Y:S01]  /*18210*/  FMUL.FTZ R62, R0, R174 ;  /* 0x000000ae003e7220 */ /* 0x000fe20000410000 */
[-C--:B------:R-:W-:Y:S03]  /*18220*/  HMMA.16816.F32 R20, R176, R36.reuse, R20 ;  /* 0x00000024b014723c */ /* 0x080fe60000001814 */
[----:B------:R-:W-:Y:S02]  /*18230*/  IMAD.MOV.U32 R135, RZ, RZ, R56 ;  /* 0x000000ffff877224 */ /* 0x000fe400078e0038 */
[----:B------:R-:W-:Y:S01]  /*18240*/  FMUL.FTZ R56, R2, R160 ;  /* 0x000000a002387220 */ /* 0x000fe20000410000 */
[----:B------:R-:W-:Y:S01]  /*18250*/  IMAD.MOV.U32 R134, RZ, RZ, R66 ;  /* 0x000000ffff867224 */ /* 0x000fe200078e0042 */
[C---:B------:R-:W-:Y:S04]  /*18260*/  HMMA.16816.F32 R24, R180.reuse, R36, R24 ;  /* 0x00000024b418723c */ /* 0x040fe80000001818 */
[----:B------:R-:W-:Y:S01]  /*18270*/  FMUL.FTZ R31, R0, R143 ;  /* 0x0000008f001f7220 */ /* 0x000fe20000410000 */
[----:B-1----:R-:W-:Y:S02]  /*18280*/  FFMA.FTZ R3, R198, UR4, -R109 ;  /* 0x00000004c6037c23 */ /* 0x002fe4000801086d */
[----:B------:R-:W-:Y:S01]  /*18290*/  FFMA.FTZ R36, R203, UR4, -R110 ;  /* 0x00000004cb247c23 */ /* 0x000fe2000801086e */
[----:B------:R-:W-:Y:S03]  /*182a0*/  IMAD.MOV.U32 R143, RZ, RZ, R214 ;  /* 0x000000ffff8f7224 */ /* 0x000fe600078e00d6 */
[----:B------:R1:W-:Y:S01]  /*182b0*/  MUFU.EX2 R242, R36 ;  /* 0x0000002400f27308 */ /* 0x0003e20000000800 */
[C---:B------:R-:W-:Y:S01]  /*182c0*/  FMUL.FTZ R30, R0.reuse, R142 ;  /* 0x0000008e001e7220 */ /* 0x040fe20000410000 */
[----:B------:R-:W-:Y:S02]  /*182d0*/  IMAD.MOV.U32 R142, RZ, RZ, R213 ;  /* 0x000000ffff8e7224 */ /* 0x000fe400078e00d5 */
[C---:B------:R-:W-:Y:S01]  /*182e0*/  FMUL.FTZ R46, R0.reuse, R158 ;  /* 0x0000009e002e7220 */ /* 0x040fe20000410000 */
[----:B------:R-:W-:Y:S02]  /*182f0*/  IMAD.MOV.U32 R158, RZ, RZ, R212 ;  /* 0x000000ffff9e7224 */ /* 0x000fe400078e00d4 */
[----:B------:R-:W-:Y:S01]  /*18300*/  FMUL.FTZ R47, R0, R159 ;  /* 0x0000009f002f7220 */ /* 0x000fe20000410000 */
[----:B------:R-:W-:Y:S02]  /*18310*/  IMAD.MOV.U32 R159, RZ, RZ, R210 ;  /* 0x000000ffff9f7224 */ /* 0x000fe400078e00d2 */
[C---:B------:R-:W-:Y:S01]  /*18320*/  FMUL.FTZ R37, R101.reuse, R149 ;  /* 0x0000009565257220 */ /* 0x040fe20000410000 */
[-C--:B------:R-:W-:Y:S03]  /*18330*/  HMMA.16816.F32 R28, R180, R38.reuse, R28 ;  /* 0x00000026b41c723c */ /* 0x080fe6000000181c */
[----:B------:R-:W-:Y:S02]  /*18340*/  IMAD.MOV.U32 R149, RZ, RZ, R60 ;  /* 0x000000ffff957224 */ /* 0x000fe400078e003c */
[----:B------:R-:W-:Y:S01]  /*18350*/  FFMA.FTZ R60, R204, UR4, -R110 ;  /* 0x00000004cc3c7c23 */ /* 0x000fe2000801086e */
[----:B------:R-:W-:Y:S01]  /*18360*/  FMUL.FTZ R66, R100, R170 ;  /* 0x000000aa64427220 */ /* 0x000fe20000410000 */
[C---:B------:R-:W-:Y:S02]  /*18370*/  HMMA.16816.F32 R32, R176.reuse, R38, R32 ;  /* 0x00000026b020723c */ /* 0x040fe40000001820 */
[----:B------:R4:W-:Y:S02]  /*18380*/  MUFU.EX2 R219, R60 ;  /* 0x0000003c00db7308 */ /* 0x0009e40000000800 */
[C---:B-1----:R-:W-:Y:S01]  /*18390*/  FMUL.FTZ R36, R101.reuse, R148 ;  /* 0x0000009465247220 */ /* 0x042fe20000410000 */
[----:B------:R-:W-:Y:S01]  /*183a0*/  IMAD.MOV.U32 R148, RZ, RZ, R240 ;  /* 0x000000ffff947224 */ /* 0x000fe200078e00f0 */
[----:B------:R-:W-:Y:S01]  /*183b0*/  MOV R187, R42 ;  /* 0x0000002a00bb7202 */ /* 0x000fe20000000f00 */
[----:B------:R-:W-:Y:S05]  /*183c0*/  FMUL.FTZ R42, R0, R146 ;  /* 0x00000092002a7220 */ /* 0x000fea0000410000 */
[----:B------:R1:W-:Y:S01]  /*183d0*/  MUFU.EX2 R240, R3 ;  /* 0x0000000300f07308 */ /* 0x0003e20000000800 */
[C---:B------:R-:W-:Y:S01]  /*183e0*/  FMUL.FTZ R39, R100.reuse, R151 ;  /* 0x0000009764277220 */ /* 0x040fe20000410000 */
[----:B------:R-:W-:Y:S02]  /*183f0*/  IMAD.MOV.U32 R146, RZ, RZ, R43 ;  /* 0x000000ffff927224 */ /* 0x000fe400078e002b */
[----:B------:R-:W-:Y:S01]  /*18400*/  FMUL.FTZ R38, R100, R150 ;  /* 0x0000009664267220 */ /* 0x000fe20000410000 */
[----:B------:R-:W-:Y:S02]  /*18410*/  IMAD.MOV.U32 R151, RZ, RZ, R40 ;  /* 0x000000ffff977224 */ /* 0x000fe400078e0028 */
[C---:B------:R-:W-:Y:S01]  /*18420*/  FMUL.FTZ R40, R2.reuse, R144 ;  /* 0x0000009002287220 */ /* 0x040fe20000410000 */
[----:B------:R-:W-:Y:S02]  /*18430*/  IMAD.MOV.U32 R203, RZ, RZ, R211 ;  /* 0x000000ffffcb7224 */ /* 0x000fe400078e00d3 */
[----:B------:R-:W-:Y:S01]  /*18440*/  FMUL.FTZ R41, R2, R145 ;  /* 0x0000009102297220 */ /* 0x000fe20000410000 */
[----:B------:R-:W-:Y:S01]  /*18450*/  FMUL.FTZ R43, R0, R147 ;  /* 0x00000093002b7220 */ /* 0x000fe20000410000 */
[----:B------:R-:W-:Y:S01]  /*18460*/  IMAD.MOV.U32 R174, RZ, RZ, R138 ;  /* 0x000000ffffae7224 */ /* 0x000fe200078e008a */
[-C--:B------:R-:W-:Y:S03]  /*18470*/  HMMA.16816.F32 R36, R176, R52.reuse, R36 ;  /* 0x00000034b024723c */ /* 0x080fe60000001824 */
[----:B------:R-:W-:Y:S02]  /*18480*/  IMAD.MOV.U32 R160, RZ, RZ, R136 ;  /* 0x000000ffffa07224 */ /* 0x000fe400078e0088 */
[----:B----4-:R-:W-:Y:S01]  /*18490*/  FMUL.FTZ R60, R2, R172 ;  /* 0x000000ac023c7220 */ /* 0x010fe20000410000 */
[----:B------:R-:W-:Y:S01]  /*184a0*/  IMAD.MOV.U32 R198, RZ, RZ, R50 ;  /* 0x000000ffffc67224 */ /* 0x000fe200078e0032 */
[C---:B------:R-:W-:Y:S04]  /*184b0*/  HMMA.16816.F32 R40, R180.reuse, R52, R40 ;  /* 0x00000034b428723c */ /* 0x040fe80000001828 */
[----:B-1----:R-:W-:Y:S02]  /*184c0*/  FFMA.FTZ R3, R200, UR4, -R109 ;  /* 0x00000004c8037c23 */ /* 0x002fe4000801086d */
[-C--:B------:R-:W-:Y:S02]  /*184d0*/  HMMA.16816.F32 R44, R180, R54.reuse, R44 ;  /* 0x00000036b42c723c */ /* 0x080fe4000000182c */
[----:B------:R1:W-:Y:S03]  /*184e0*/  MUFU.EX2 R239, R3 ;  /* 0x0000000300ef7308 */ /* 0x0003e60000000800 */
[----:B------:R-:W-:Y:S01]  /*184f0*/  FMUL.FTZ R50, R100, R154 ;  /* 0x0000009a64327220 */ /* 0x000fe20000410000 */
[C---:B------:R-:W-:Y:S01]  /*18500*/  FMUL.FTZ R52, R101.reuse, R164 ;  /* 0x000000a465347220 */ /* 0x040fe20000410000 */
[----:B------:R-:W-:Y:S01]  /*18510*/  LDSM.16.MT88.4 R152, [R220+0xac00] ;  /* 0x00ac0000dc98783b */ /* 0x000fe20000004200 */
[C---:B------:R-:W-:Y:S03]  /*18520*/  FMUL.FTZ R53, R101.reuse, R165 ;  /* 0x000000a565357220 */ /* 0x040fe60000410000 */
[----:B------:R-:W-:Y:S01]  /*18530*/  IMAD.MOV.U32 R186, RZ, RZ, R57 ;  /* 0x000000ffffba7224 */ /* 0x000fe200078e0039 */
[C---:B------:R-:W-:Y:S04]  /*18540*/  HMMA.16816.F32 R48, R176.reuse, R54, R48 ;  /* 0x00000036b030723c */ /* 0x040fe80000001830 */
[C---:B------:R-:W-:Y:S01]  /*18550*/  FMUL.FTZ R57, R2.reuse, R161 ;  /* 0x000000a102397220 */ /* 0x040fe20000410000 */
[----:B------:R-:W-:Y:S02]  /*18560*/  IMAD.MOV.U32 R150, RZ, RZ, R61 ;  /* 0x000000ffff967224 */ /* 0x000fe400078e003d */
[----:B------:R-:W-:Y:S01]  /*18570*/  FMUL.FTZ R61, R2, R173 ;  /* 0x000000ad023d7220 */ /* 0x000fe20000410000 */
[----:B------:R-:W-:Y:S03]  /*18580*/  FMUL.FTZ R54, R100, R166 ;  /* 0x000000a664367220 */ /* 0x000fe60000410000 */
[----:B-1----:R-:W-:Y:S01]  /*18590*/  FFMA.FTZ R3, R202, UR4, -R110 ;  /* 0x00000004ca037c23 */ /* 0x002fe2000801086e */
[----:B------:R-:W4:Y:S01]  /*185a0*/  LDL.LU R161, [R1+0x14] ;  /* 0x0000140001a17983 */ /* 0x000f220000300800 */
[----:B------:R-:W-:Y:S02]  /*185b0*/  FMUL.FTZ R55, R100, R167 ;  /* 0x000000a764377220 */ /* 0x000fe40000410000 */
[----:B------:R1:W-:Y:S01]  /*185c0*/  MUFU.EX2 R218, R3 ;  /* 0x0000000300da7308 */ /* 0x0003e20000000800 */
[----:B------:R-:W-:Y:S02]  /*185d0*/  IMAD.MOV.U32 R173, RZ, RZ, R139 ;  /* 0x000000ffffad7224 */ /* 0x000fe400078e008b */
[----:B------:R-:W-:Y:S01]  /*185e0*/  FMUL.FTZ R63, R0, R175 ;  /* 0x000000af003f7220 */ /* 0x000fe20000410000 */
[----:B------:R-:W-:Y:S01]  /*185f0*/  MOV R175, R137 ;  /* 0x0000008900af7202 */ /* 0x000fe20000000f00 */
[----:B------:R-:W-:Y:S01]  /*18600*/  IMAD.MOV.U32 R145, RZ, RZ, R65 ;  /* 0x000000ffff917224 */ /* 0x000fe200078e0041 */
[----:B------:R-:W-:Y:S01]  /*18610*/  LDSM.16.MT88.4 R136, [R222+0x9c00] ;  /* 0x009c0000de88783b */ /* 0x000fe20000004200 */
[-C--:B--2---:R-:W-:Y:S03]  /*18620*/  HMMA.16816.F32 R52, R176, R112.reuse, R52 ;  /* 0x00000070b034723c */ /* 0x084fe60000001834 */
[C---:B------:R-:W-:Y:S01]  /*18630*/  FMUL.FTZ R65, R101.reuse, R169 ;  /* 0x000000a965417220 */ /* 0x040fe20000410000 */
[----:B------:R-:W-:Y:S02]  /*18640*/  IMAD.MOV.U32 R147, RZ, RZ, R64 ;  /* 0x000000ffff937224 */ /* 0x000fe400078e0040 */
[----:B------:R-:W-:Y:S01]  /*18650*/  FMUL.FTZ R64, R101, R168 ;  /* 0x000000a865407220 */ /* 0x000fe20000410000 */
[C---:B------:R-:W-:Y:S04]  /*18660*/  HMMA.16816.F32 R56, R180.reuse, R112, R56 ;  /* 0x00000070b438723c */ /* 0x040fe80000001838 */
[----:B-1----:R-:W-:Y:S02]  /*18670*/  FFMA.FTZ R3, R205, UR4, -R111 ;  /* 0x00000004cd037c23 */ /* 0x002fe4000801086f */
[-C--:B------:R-:W-:Y:S02]  /*18680*/  HMMA.16816.F32 R60, R180, R114.reuse, R60 ;  /* 0x00000072b43c723c */ /* 0x080fe4000000183c */
[----:B------:R1:W-:Y:S03]  /*18690*/  MUFU.EX2 R216, R3 ;  /* 0x0000000300d87308 */ /* 0x0003e60000000800 */
[----:B------:R-:W-:Y:S02]  /*186a0*/  IMAD.MOV.U32 R144, RZ, RZ, R67 ;  /* 0x000000ffff907224 */ /* 0x000fe400078e0043 */
[----:B------:R-:W-:Y:S01]  /*186b0*/  FMUL.FTZ R67, R100, R171 ;  /* 0x000000ab64437220 */ /* 0x000fe20000410000 */
[C---:B------:R-:W-:Y:S01]  /*186c0*/  FMUL.FTZ R72, R2.reuse, R72 ;  /* 0x0000004802487220 */ /* 0x040fe20000410000 */
[----:B------:R-:W-:Y:S02]  /*186d0*/  LDSM.16.MT88.4 R168, [R222+0xac00] ;  /* 0x00ac0000dea8783b */ /* 0x000fe40000004200 */
[----:B------:R-:W-:Y:S01]  /*186e0*/  FMUL.FTZ R73, R2, R73 ;  /* 0x0000004902497220 */ /* 0x000fe20000410000 */
[C---:B------:R-:W-:Y:S02]  /*186f0*/  FMUL.FTZ R74, R0.reuse, R74 ;  /* 0x0000004a004a7220 */ /* 0x040fe40000410000 */
[C---:B------:R-:W-:Y:S03]  /*18700*/  HMMA.16816.F32 R64, R176.reuse, R114, R64 ;  /* 0x00000072b040723c */ /* 0x040fe60000001840 */
[----:B------:R-:W2:Y:S01]  /*18710*/  LDSM.16.MT88.4 R112, [R222+0xb000] ;  /* 0x00b00000de70783b */ /* 0x000ea20000004200 */
[----:B------:R-:W-:Y:S01]  /*18720*/  FMUL.FTZ R75, R0, R75 ;  /* 0x0000004b004b7220 */ /* 0x000fe20000410000 */
[C---:B------:R-:W-:Y:S01]  /*18730*/  FMUL.FTZ R76, R2.reuse, R76 ;  /* 0x0000004c024c7220 */ /* 0x040fe20000410000 */
[-C--:B------:R-:W-:Y:S05]  /*18740*/  HMMA.16816.F32 R68, R176, R116.reuse, R68 ;  /* 0x00000074b044723c */ /* 0x080fea0000001844 */
[--C-:B-1----:R-:W-:Y:S01]  /*18750*/  FFMA.FTZ R3, R191, UR4, -R111.reuse ;  /* 0x00000004bf037c23 */ /* 0x102fe2000801086f */
[C---:B------:R-:W-:Y:S03]  /*18760*/  HMMA.16816.F32 R72, R180.reuse, R116, R72 ;  /* 0x00000074b448723c */ /* 0x040fe60000001848 */
[----:B------:R1:W-:Y:S02]  /*18770*/  MUFU.EX2 R215, R3 ;  /* 0x0000000300d77308 */ /* 0x0003e40000000800 */
[----:B------:R-:W-:Y:S01]  /*18780*/  FMUL.FTZ R77, R2, R77 ;  /* 0x0000004d024d7220 */ /* 0x000fe20000410000 */
[C---:B------:R-:W-:Y:S01]  /*18790*/  FMUL.FTZ R78, R0.reuse, R78 ;  /* 0x0000004e004e7220 */ /* 0x040fe20000410000 */
[----:B------:R-:W-:Y:S01]  /*187a0*/  FMUL.FTZ R79, R0, R79 ;  /* 0x0000004f004f7220 */ /* 0x000fe20000410000 */
[C---:B------:R-:W-:Y:S03]  /*187b0*/  FMUL.FTZ R81, R101.reuse, R81 ;  /* 0x0000005165517220 */ /* 0x040fe60000410000 */
[C---:B------:R-:W-:Y:S01]  /*187c0*/  FMUL.FTZ R84, R101.reuse, R84 ;  /* 0x0000005465547220 */ /* 0x040fe20000410000 */
[C---:B------:R-:W-:Y:S01]  /*187d0*/  FMUL.FTZ R85, R101.reuse, R85 ;  /* 0x0000005565557220 */ /* 0x040fe20000410000 */
[----:B------:R-:W-:Y:S01]  /*187e0*/  FMUL.FTZ R96, R101, R96 ;  /* 0x0000006065607220 */ /* 0x000fe20000410000 */
[-C--:B------:R-:W-:Y:S03]  /*187f0*/  HMMA.16816.F32 R76, R180, R118.reuse, R76 ;  /* 0x00000076b44c723c */ /* 0x080fe6000000184c */
[----:B------:R-:W-:Y:S01]  /*18800*/  FFMA.FTZ R106, R189, UR4, -R111 ;  /* 0x00000004bd6a7c23 */ /* 0x000fe2000801086f */
[----:B------:R-:W-:Y:S01]  /*18810*/  FMUL.FTZ R97, R101, R97 ;  /* 0x0000006165617220 */ /* 0x000fe20000410000 */
[----:B------:R-:W-:Y:S01]  /*18820*/  IMAD.MOV.U32 R107, RZ, RZ, R217 ;  /* 0x000000ffff6b7224 */ /* 0x000fe200078e00d9 */
[C---:B------:R-:W-:Y:S01]  /*18830*/  HMMA.16816.F32 R80, R176.reuse, R118, R80 ;  /* 0x00000076b050723c */ /* 0x040fe20000001850 */
[----:B------:R-:W5:Y:S01]  /*18840*/  LDSM.16.MT88.4 R116, [R220+0x9400] ;  /* 0x00940000dc74783b */ /* 0x000f620000004200 */
[----:B------:R2:W2:Y:S03]  /*18850*/  MUFU.EX2 R217, R106 ;  /* 0x0000006a00d97308 */ /* 0x0004a60000000800 */
[----:B-1----:R-:W-:Y:S01]  /*18860*/  FFMA.FTZ R3, R193, UR4, -R111 ;  /* 0x00000004c1037c23 */ /* 0x002fe2000801086f */
[C---:B------:R-:W-:Y:S01]  /*18870*/  FMUL.FTZ R88, R2.reuse, R88 ;  /* 0x0000005802587220 */ /* 0x040fe20000410000 */
[----:B------:R-:W-:Y:S01]  /*18880*/  FMUL.FTZ R89, R2, R89 ;  /* 0x0000005902597220 */ /* 0x000fe20000410000 */
[C---:B------:R-:W-:Y:S04]  /*18890*/  FMUL.FTZ R90, R0.reuse, R90 ;  /* 0x0000005a005a7220 */ /* 0x040fe80000410000 */
[----:B------:R1:W5:Y:S01]  /*188a0*/  MUFU.EX2 R214, R3 ;  /* 0x0000000300d67308 */ /* 0x0003620000000800 */
[-C--:B--2---:R-:W-:Y:S03]  /*188b0*/  HMMA.16816.F32 R84, R176, R112.reuse, R84 ;  /* 0x00000070b054723c */ /* 0x084fe60000001854 */
[----:B------:R-:W-:Y:S01]  /*188c0*/  FMUL.FTZ R91, R0, R91 ;  /* 0x0000005b005b7220 */ /* 0x000fe20000410000 */
[C---:B------:R-:W-:Y:S01]  /*188d0*/  FMUL.FTZ R92, R2.reuse, R92 ;  /* 0x0000005c025c7220 */ /* 0x040fe20000410000 */
[----:B------:R-:W-:Y:S01]  /*188e0*/  FMUL.FTZ R93, R2, R93 ;  /* 0x0000005d025d7220 */ /* 0x000fe20000410000 */
[C---:B------:R-:W-:Y:S01]  /*188f0*/  FMUL.FTZ R94, R0.reuse, R94 ;  /* 0x0000005e005e7220 */ /* 0x040fe20000410000 */
[----:B------:R-:W-:Y:S01]  /*18900*/  FMUL.FTZ R95, R0, R95 ;  /* 0x0000005f005f7220 */ /* 0x000fe20000410000 */
[--C-:B------:R-:W-:Y:S02]  /*18910*/  FFMA.FTZ R106, R190, UR4, -R184.reuse ;  /* 0x00000004be6a7c23 */ /* 0x100fe400080108b8 */
[C---:B------:R-:W-:Y:S02]  /*18920*/  HMMA.16816.F32 R88, R180.reuse, R112, R88 ;  /* 0x00000070b458723c */ /* 0x040fe40000001858 */
[----:B------:R-:W-:Y:S02]  /*18930*/  MUFU.EX2 R211, R106 ;  /* 0x0000006a00d37308 */ /* 0x000fe40000000800 */
[----:B------:R-:W-:Y:S01]  /*18940*/  F2FP.F16.F32.PACK_AB R120, R217, R216 ;  /* 0x000000d8d978723e */ /* 0x000fe200000000ff */
[----:B------:R-:W-:Y:S01]  /*18950*/  IMAD.MOV.U32 R162, RZ, RZ, R143 ;  /* 0x000000ffffa27224 */ /* 0x000fe200078e008f */
[-C--:B------:R-:W-:Y:S05]  /*18960*/  HMMA.16816.F32 R92, R180, R114.reuse, R92 ;  /* 0x00000072b45c723c */ /* 0x080fea000000185c */
[----:B-1----:R-:W-:Y:S01]  /*18970*/  FFMA.FTZ R3, R208, UR4, -R184 ;  /* 0x00000004d0037c23 */ /* 0x002fe200080108b8 */
[----:B------:R-:W-:Y:S03]  /*18980*/  HMMA.16816.F32 R96, R176, R114, R96 ;  /* 0x00000072b060723c */ /* 0x000fe60000001860 */
[----:B------:R1:W-:Y:S02]  /*18990*/  MUFU.EX2 R213, R3 ;  /* 0x0000000300d57308 */ /* 0x0003e40000000800 */
[----:B------:R-:W-:Y:S01]  /*189a0*/  F2FP.F16.F32.PACK_AB R112, R243, R244 ;  /* 0x000000f4f370723e */ /* 0x000fe200000000ff */
[----:B------:R-:W-:Y:S01]  /*189b0*/  IMAD.MOV.U32 R172, RZ, RZ, R148 ;  /* 0x000000ffffac7224 */ /* 0x000fe200078e0094 */
[----:B------:R-:W-:Y:S04]  /*189c0*/  F2FP.F16.F32.PACK_AB R113, R241, R242 ;  /* 0x000000f2f171723e */ /* 0x000fe800000000ff */
[----:B------:R-:W-:Y:S02]  /*189d0*/  F2FP.F16.F32.PACK_AB R114, R239, R240 ;  /* 0x000000f0ef72723e */ /* 0x000fe400000000ff */
[----:B------:R-:W-:Y:S02]  /*189e0*/  F2FP.F16.F32.PACK_AB R115, R219, R218 ;  /* 0x000000dadb73723e */ /* 0x000fe400000000ff */
[----:B-----5:R-:W-:Y:S05]  /*189f0*/  F2FP.F16.F32.PACK_AB R122, R214, R215 ;  /* 0x000000d7d67a723e */ /* 0x020fea00000000ff */
[-C--:B------:R-:W-:Y:S05]  /*18a00*/  HMMA.16816.F32 R4, R112, R116.reuse, R4 ;  /* 0x000000747004723c */ /* 0x080fea0000001804 */
[--C-:B-1----:R-:W-:Y:S04]  /*18a10*/  FFMA.FTZ R3, R209, UR4, -R184.reuse ;  /* 0x00000004d1037c23 */ /* 0x102fe800080108b8 */
[----:B------:R1:W2:Y:S02]  /*18a20*/  MUFU.EX2 R212, R3 ;  /* 0x0000000300d47308 */ /* 0x0002a40000000800 */
[----:B-1----:R-:W-:Y:S01]  /*18a30*/  FFMA.FTZ R3, R192, UR4, -R184 ;  /* 0x00000004c0037c23 */ /* 0x002fe200080108b8 */
[----:B--2---:R-:W-:Y:S07]  /*18a40*/  F2FP.F16.F32.PACK_AB R121, R212, R213 ;  /* 0x000000d5d479723e */ /* 0x004fee00000000ff */
        /* <DEDUP_REMOVED lines=10> */
[----:B------:R1:W5:Y:S03]  /*18af0*/  MUFU.EX2 R209, R3 ;  /* 0x0000000300d17308 */ /* 0x0003660000000800 */
        /* <DEDUP_REMOVED lines=17> */
[----:B------:R-:W4:Y:S04]  /*18c10*/  LDSM.16.MT88.4 R116, [R220+0x9800] ;  /* 0x00980000dc74783b */ /* 0x000f280000004200 */
[--C-:B-1----:R-:W-:Y:S01]  /*18c20*/  FFMA.FTZ R3, R206, UR4, -R109.reuse ;  /* 0x00000004ce037c23 */ /* 0x102fe2000801086d */
[-C--:B---3--:R-:W-:Y:S03]  /*18c30*/  HMMA.16816.F32 R68, R112, R124.reuse, R68 ;  /* 0x0000007c7044723c */ /* 0x088fe60000001844 */
[----:B------:R1:W-:Y:S03]  /*18c40*/  MUFU.EX2 R206, R3 ;  /* 0x0000000300ce7308 */ /* 0x0003e60000000800 */
[C---:B------:R-:W-:Y:S06]  /*18c50*/  HMMA.16816.F32 R72, R120.reuse, R124, R72 ;  /* 0x0000007c7848723c */ /* 0x040fec0000001848 */
[-C--:B------:R-:W-:Y:S06]  /*18c60*/  HMMA.16816.F32 R76, R120, R126.reuse, R76 ;  /* 0x0000007e784c723c */ /* 0x080fec000000184c */
[C---:B------:R-:W-:Y:S01]  /*18c70*/  HMMA.16816.F32 R80, R112.reuse, R126, R80 ;  /* 0x0000007e7050723c */ /* 0x040fe20000001850 */
[----:B------:R-:W3:Y:S04]  /*18c80*/  LDSM.16.MT88.4 R124, [R222+0x9800] ;  /* 0x00980000de7c783b */ /* 0x000ee80000004200 */
[----:B-1----:R-:W-:Y:S01]  /*18c90*/  FFMA.FTZ R3, R207, UR4, -R109 ;  /* 0x00000004cf037c23 */ /* 0x002fe2000801086d */
[-C--:B-----5:R-:W-:Y:S03]  /*18ca0*/  HMMA.16816.F32 R84, R112, R128.reuse, R84 ;  /* 0x000000807054723c */ /* 0x0a0fe60000001854 */
[----:B------:R1:W5:Y:S03]  /*18cb0*/  MUFU.EX2 R207, R3 ;  /* 0x0000000300cf7308 */ /* 0x0003660000000800 */
[C---:B------:R-:W-:Y:S06]  /*18cc0*/  HMMA.16816.F32 R88, R120.reuse, R128, R88 ;  /* 0x000000807858723c */ /* 0x040fec0000001858 */
[-C--:B------:R-:W-:Y:S06]  /*18cd0*/  HMMA.16816.F32 R92, R120, R130.reuse, R92 ;  /* 0x00000082785c723c */ /* 0x080fec000000185c */
[----:B------:R-:W-:Y:S01]  /*18ce0*/  HMMA.16816.F32 R96, R112, R130, R96 ;  /* 0x000000827060723c */ /* 0x000fe20000001860 */
[----:B------:R-:W3:Y:S04]  /*18cf0*/  LDSM.16.MT88.4 R128, [R220+0xa800] ;  /* 0x00a80000dc80783b */ /* 0x000ee80000004200 */
[----:B-1----:R-:W-:Y:S01]  /*18d00*/  FFMA.FTZ R3, R159, UR4, -R110 ;  /* 0x000000049f037c23 */ /* 0x002fe2000801086e */
[----:B------:R-:W-:Y:S01]  /*18d10*/  IMAD.MOV.U32 R159, RZ, RZ, R157 ;  /* 0x000000ffff9f7224 */ /* 0x000fe200078e009d */
[----:B------:R-:W-:Y:S01]  /*18d20*/  F2FP.F16.F32.PACK_AB R112, R209, R208 ;  /* 0x000000d0d170723e */ /* 0x000fe200000000ff */
[----:B------:R-:W-:Y:S01]  /*18d30*/  IMAD.MOV.U32 R157, RZ, RZ, R156 ;  /* 0x000000ffff9d7224 */ /* 0x000fe200078e009c */
[----:B------:R1:W-:Y:S02]  /*18d40*/  MUFU.EX2 R202, R3 ;  /* 0x0000000300ca7308 */ /* 0x0003e40000000800 */
[----:B------:R-:W-:Y:S01]  /*18d50*/  IMAD.MOV.U32 R156, RZ, RZ, R146 ;  /* 0x000000ffff9c7224 */ /* 0x000fe200078e0092 */
[----:B--2---:R-:W-:Y:S01]  /*18d60*/  F2FP.F16.F32.PACK_AB R113, R205, R204 ;  /* 0x000000cccd71723e */ /* 0x004fe200000000ff */
[----:B------:R-:W-:Y:S01]  /*18d70*/  IMAD.MOV.U32 R146, RZ, RZ, R151 ;  /* 0x000000ffff927224 */ /* 0x000fe200078e0097 */
[----:B-----5:R-:W-:Y:S01]  /*18d80*/  F2FP.F16.F32.PACK_AB R114, R207, R206 ;  /* 0x000000cecf72723e */ /* 0x020fe200000000ff */
[----:B------:R-:W-:Y:S02]  /*18d90*/  IMAD.MOV.U32 R151, RZ, RZ, R203 ;  /* 0x000000ffff977224 */ /* 0x000fe400078e00cb */
[----:B-1----:R-:W-:Y:S01]  /*18da0*/  FFMA.FTZ R3, R158, UR4, -R110 ;  /* 0x000000049e037c23 */ /* 0x002fe2000801086e */
[----:B------:R-:W-:Y:S03]  /*18db0*/  MOV R158, R198 ;  /* 0x000000c6009e7202 */ /* 0x000fe60000000f00 */
[----:B------:R1:W2:Y:S02]  /*18dc0*/  MUFU.EX2 R203, R3 ;  /* 0x0000000300cb7308 */ /* 0x0002a40000000800 */
[--C-:B-1----:R-:W-:Y:S01]  /*18dd0*/  FFMA.FTZ R3, R199, UR4, -R111.reuse ;  /* 0x00000004c7037c23 */ /* 0x102fe2000801086f */
[----:B--2---:R-:W-:Y:S07]  /*18de0*/  F2FP.F16.F32.PACK_AB R115, R203, R202 ;  /* 0x000000cacb73723e */ /* 0x004fee00000000ff */
[----:B------:R1:W-:Y:S01]  /*18df0*/  MUFU.EX2 R200, R3 ;  /* 0x0000000300c87308 */ /* 0x0003e20000000800 */
[-C--:B----4-:R-:W-:Y:S03]  /*18e00*/  HMMA.16816.F32 R4, R112, R116.reuse, R4 ;  /* 0x000000747004723c */ /* 0x090fe60000001804 */
[--C-:B-1----:R-:W-:Y:S06]  /*18e10*/  FFMA.FTZ R3, R201, UR4, -R111.reuse ;  /* 0x00000004c9037c23 */ /* 0x102fec000801086f */
[----:B------:R1:W2:Y:S02]  /*18e20*/  MUFU.EX2 R198, R3 ;  /* 0x0000000300c67308 */ /* 0x0002a40000000800 */
[--C-:B-1----:R-:W-:Y:S01]  /*18e30*/  FFMA.FTZ R3, R249, UR4, -R111.reuse ;  /* 0x00000004f9037c23 */ /* 0x102fe2000801086f */
[----:B--2---:R-:W-:Y:S07]  /*18e40*/  F2FP.F16.F32.PACK_AB R120, R198, R200 ;  /* 0x000000c8c678723e */ /* 0x004fee00000000ff */
[----:B------:R1:W-:Y:S02]  /*18e50*/  MUFU.EX2 R199, R3 ;  /* 0x0000000300c77308 */ /* 0x0003e40000000800 */
[----:B-1----:R-:W-:Y:S08]  /*18e60*/  FFMA.FTZ R3, R159, UR4, -R111 ;  /* 0x000000049f037c23 */ /* 0x002ff0000801086f */
[----:B------:R1:W2:Y:S02]  /*18e70*/  MUFU.EX2 R201, R3 ;  /* 0x0000000300c97308 */ /* 0x0002a40000000800 */
[--C-:B-1----:R-:W-:Y:S01]  /*18e80*/  FFMA.FTZ R3, R158, UR4, -R184.reuse ;  /* 0x000000049e037c23 */ /* 0x102fe200080108b8 */
[----:B--2---:R-:W-:Y:S07]  /*18e90*/  F2FP.F16.F32.PACK_AB R122, R201, R199 ;  /* 0x000000c7c97a723e */ /* 0x004fee00000000ff */
[----:B------:R1:W-:Y:S02]  /*18ea0*/  MUFU.EX2 R196, R3 ;  /* 0x0000000300c47308 */ /* 0x0003e40000000800 */
[--C-:B-1----:R-:W-:Y:S08]  /*18eb0*/  FFMA.FTZ R3, R157, UR4, -R184.reuse ;  /* 0x000000049d037c23 */ /* 0x102ff000080108b8 */
[----:B------:R1:W2:Y:S02]  /*18ec0*/  MUFU.EX2 R197, R3 ;  /* 0x0000000300c57308 */ /* 0x0002a40000000800 */
[--C-:B-1----:R-:W-:Y:S01]  /*18ed0*/  FFMA.FTZ R3, R188, UR4, -R184.reuse ;  /* 0x00000004bc037c23 */ /* 0x102fe200080108b8 */
[----:B--2---:R-:W-:Y:S07]  /*18ee0*/  F2FP.F16.F32.PACK_AB R121, R197, R196 ;  /* 0x000000c4c579723e */ /* 0x004fee00000000ff */
[----:B------:R1:W-:Y:S02]  /*18ef0*/  MUFU.EX2 R195, R3 ;  /* 0x0000000300c37308 */ /* 0x0003e40000000800 */
[----:B-1----:R-:W-:Y:S01]  /*18f00*/  FFMA.FTZ R3, R156, UR4, -R184 ;  /* 0x000000049c037c23 */ /* 0x002fe200080108b8 */
[----:B------:R-:W-:Y:S02]  /*18f10*/  IMAD.MOV.U32 R156, RZ, RZ, R151 ;  /* 0x000000ffff9c7224 */ /* 0x000fe400078e0097 */
[----:B------:R-:W-:Y:S05]  /*18f20*/  IMAD.MOV.U32 R151, RZ, RZ, R134 ;  /* 0x000000ffff977224 */ /* 0x000fea00078e0086 */
        /* <DEDUP_REMOVED lines=8> */
[----:B-1----:R-:W-:Y:S01]  /*18fb0*/  FFMA.FTZ R3, R251, UR4, -R109 ;  /* 0x00000004fb037c23 */ /* 0x002fe2000801086d */
[-C--:B---3--:R-:W-:Y:S03]  /*18fc0*/  HMMA.16816.F32 R20, R112, R124.reuse, R20 ;  /* 0x0000007c7014723c */ /* 0x088fe60000001814 */
        /* <DEDUP_REMOVED lines=12> */
[----:B-1----:R-:W-:Y:S01]  /*19090*/  FFMA.FTZ R3, R147, UR4, -R110 ;  /* 0x0000000493037c23 */ /* 0x002fe2000801086e */
[-C--:B--2---:R-:W-:Y:S03]  /*190a0*/  HMMA.16816.F32 R52, R112, R116.reuse, R52 ;  /* 0x000000747034723c */ /* 0x084fe60000001834 */
[----:B------:R1:W2:Y:S02]  /*190b0*/  MUFU.EX2 R189, R3 ;  /* 0x0000000300bd7308 */ /* 0x0002a40000000800 */
[----:B------:R-:W-:Y:S01]  /*190c0*/  IMAD.MOV.U32 R147, RZ, RZ, R150 ;  /* 0x000000ffff937224 */ /* 0x000fe200078e0096 */
[C---:B------:R-:W-:Y:S05]  /*190d0*/  HMMA.16816.F32 R56, R120.reuse, R116, R56 ;  /* 0x000000747838723c */ /* 0x040fea0000001838 */
[----:B------:R-:W-:Y:S01]  /*190e0*/  IMAD.MOV.U32 R150, RZ, RZ, R133 ;  /* 0x000000ffff967224 */ /* 0x000fe200078e0085 */
[-C--:B------:R-:W-:Y:S05]  /*190f0*/  HMMA.16816.F32 R60, R120, R118.reuse, R60 ;  /* 0x00000076783c723c */ /* 0x080fea000000183c */
[----:B------:R-:W-:Y:S01]  /*19100*/  IMAD.MOV.U32 R249, RZ, RZ, R147 ;  /* 0x000000fffff97224 */ /* 0x000fe200078e0093 */
[C---:B------:R-:W-:Y:S05]  /*19110*/  HMMA.16816.F32 R64, R112.reuse, R118, R64 ;  /* 0x000000767040723c */ /* 0x040fea0000001840 */
[----:B-1----:R-:W-:Y:S01]  /*19120*/  FFMA.FTZ R3, R146, UR4, -R109 ;  /* 0x0000000492037c23 */ /* 0x002fe2000801086d */
[-C--:B---3--:R-:W-:Y:S03]  /*19130*/  HMMA.16816.F32 R68, R112, R124.reuse, R68 ;  /* 0x0000007c7044723c */ /* 0x088fe60000001844 */
[----:B------:R1:W-:Y:S02]  /*19140*/  MUFU.EX2 R190, R3 ;  /* 0x0000000300be7308 */ /* 0x0003e40000000800 */
[----:B------:R-:W-:Y:S01]  /*19150*/  IMAD.MOV.U32 R146, RZ, RZ, R149 ;  /* 0x000000ffff927224 */ /* 0x000fe200078e0095 */
[C---:B------:R-:W-:Y:S05]  /*19160*/  HMMA.16816.F32 R72, R120.reuse, R124, R72 ;  /* 0x0000007c7848723c */ /* 0x040fea0000001848 */
[----:B------:R-:W-:Y:S01]  /*19170*/  MOV R149, R185 ;  /* 0x000000b900957202 */ /* 0x000fe20000000f00 */
[-C--:B------:R-:W-:Y:S05]  /*19180*/  HMMA.16816.F32 R76, R120, R126.reuse, R76 ;  /* 0x0000007e784c723c */ /* 0x080fea000000184c */
[----:B------:R-:W-:Y:S01]  /*19190*/  FFMA.FTZ R109, R145, UR4, -R109 ;  /* 0x00000004916d7c23 */ /* 0x000fe2000801086d */
[C---:B------:R-:W-:Y:S03]  /*191a0*/  HMMA.16816.F32 R80, R112.reuse, R126, R80 ;  /* 0x0000007e7050723c */ /* 0x040fe60000001850 */
[----:B------:R-:W3:Y:S02]  /*191b0*/  MUFU.EX2 R188, R109 ;  /* 0x0000006d00bc7308 */ /* 0x000ee40000000800 */
[--C-:B-1----:R-:W-:Y:S01]  /*191c0*/  FFMA.FTZ R3, R187, UR4, -R110.reuse ;  /* 0x00000004bb037c23 */ /* 0x102fe2000801086e */
[-C--:B----4-:R-:W-:Y:S07]  /*191d0*/  HMMA.16816.F32 R84, R112, R128.reuse, R84 ;  /* 0x000000807054723c */ /* 0x090fee0000001854 */
[----:B------:R1:W-:Y:S01]  /*191e0*/  MUFU.EX2 R187, R3 ;  /* 0x0000000300bb7308 */ /* 0x0003e20000000800 */
[C---:B------:R-:W-:Y:S04]  /*191f0*/  HMMA.16816.F32 R88, R120.reuse, R128, R88 ;  /* 0x000000807858723c */ /* 0x040fe80000001858 */
[----:B------:R-:W-:Y:S02]  /*19200*/  FFMA.FTZ R110, R144, UR4, -R110 ;  /* 0x00000004906e7c23 */ /* 0x000fe4000801086e */
[-C--:B------:R-:W-:Y:S05]  /*19210*/  HMMA.16816.F32 R92, R120, R130.reuse, R92 ;  /* 0x00000082785c723c */ /* 0x080fea000000185c */
[----:B------:R-:W-:Y:S01]  /*19220*/  IMAD.MOV.U32 R144, RZ, RZ, R135 ;  /* 0x000000ffff907224 */ /* 0x000fe200078e0087 */
[----:B------:R-:W-:Y:S05]  /*19230*/  HMMA.16816.F32 R96, R112, R130, R96 ;  /* 0x000000827060723c */ /* 0x000fea0000001860 */
[----:B-1----:R-:W-:Y:S01]  /*19240*/  FFMA.FTZ R3, R246, UR4, -R111 ;  /* 0x00000004f6037c23 */ /* 0x002fe2000801086f */
[----:B------:R-:W-:Y:S01]  /*19250*/  IMAD.MOV.U32 R145, RZ, RZ, R186 ;  /* 0x000000ffff917224 */ /* 0x000fe200078e00ba */
[----:B--2---:R-:W-:Y:S01]  /*19260*/  F2FP.F16.F32.PACK_AB R109, R189, R191 ;  /* 0x000000bfbd6d723e */ /* 0x004fe200000000ff */
[----:B------:R3:W-:Y:S03]  /*19270*/  MUFU.EX2 R186, R110 ;  /* 0x0000006e00ba7308 */ /* 0x0007e60000000800 */
[----:B------:R-:W-:Y:S02]  /*19280*/  IMAD.MOV.U32 R246, RZ, RZ, R151 ;  /* 0x000000fffff67224 */ /* 0x000fe400078e0097 */
[----:B------:R-:W-:Y:S02]  /*19290*/  IMAD.MOV.U32 R250, RZ, RZ, R146 ;  /* 0x000000fffffa7224 */ /* 0x000fe400078e0092 */
[----:B------:R-:W-:Y:S03]  /*192a0*/  IMAD.MOV.U32 R251, RZ, RZ, R145 ;  /* 0x000000fffffb7224 */ /* 0x000fe600078e0091 */
[----:B------:R1:W-:Y:S01]  /*192b0*/  MUFU.EX2 R183, R3 ;  /* 0x0000000300b77308 */ /* 0x0003e20000000800 */
[----:B------:R-:W-:Y:S01]  /*192c0*/  IMAD.MOV.U32 R252, RZ, RZ, R144 ;  /* 0x000000fffffc7224 */ /* 0x000fe200078e0090 */
[----:B---3--:R-:W-:Y:S01]  /*192d0*/  F2FP.F16.F32.PACK_AB R110, R188, R190 ;  /* 0x000000bebc6e723e */ /* 0x008fe200000000ff */
[--C-:B-1----:R-:W-:Y:S01]  /*192e0*/  FFMA.FTZ R3, R245, UR4, -R111.reuse ;  /* 0x00000004f5037c23 */ /* 0x102fe2000801086f */
[----:B------:R-:W-:Y:S06]  /*192f0*/  IMAD.MOV.U32 R245, RZ, RZ, R150 ;  /* 0x000000fffff57224 */ /* 0x000fec00078e0096 */
[----:B------:R1:W2:Y:S02]  /*19300*/  MUFU.EX2 R185, R3 ;  /* 0x0000000300b97308 */ /* 0x0002a40000000800 */
[--C-:B-1----:R-:W-:Y:S01]  /*19310*/  FFMA.FTZ R3, R247, UR4, -R111.reuse ;  /* 0x00000004f7037c23 */ /* 0x102fe2000801086f */
[----:B------:R-:W-:Y:S01]  /*19320*/  FFMA.FTZ R111, R248, UR4, -R111 ;  /* 0x00000004f86f7c23 */ /* 0x000fe2000801086f */
[----:B--2---:R-:W-:Y:S01]  /*19330*/  F2FP.F16.F32.PACK_AB R176, R185, R183 ;  /* 0x000000b7b9b0723e */ /* 0x004fe200000000ff */
[----:B------:R-:W-:Y:S05]  /*19340*/  IMAD.MOV.U32 R248, RZ, RZ, R142 ;  /* 0x000000fffff87224 */ /* 0x000fea00078e008e */
[----:B------:R1:W-:Y:S01]  /*19350*/  MUFU.EX2 R182, R3 ;  /* 0x0000000300b67308 */ /* 0x0003e20000000800 */
[----:B------:R-:W-:Y:S02]  /*19360*/  IMAD.MOV.U32 R247, RZ, RZ, R149 ;  /* 0x000000fffff77224 */ /* 0x000fe400078e0095 */
[----:B------:R-:W-:Y:S04]  /*19370*/  FFMA.FTZ R2, R2, R163, R248 ;  /* 0x000000a302027223 */ /* 0x000fe800000100f8 */
[----:B------:R-:W-:Y:S03]  /*19380*/  FADD.FTZ R2, R174, R2 ;  /* 0x00000002ae027221 */ /* 0x000fe60000010000 */
[----:B------:R2:W3:Y:S01]  /*19390*/  MUFU.EX2 R181, R111 ;  /* 0x0000006f00b57308 */ /* 0x0004e20000000800 */
[----:B------:R-:W-:Y:S01]  /*193a0*/  FADD.FTZ R2, R245, R2 ;  /* 0x00000002f5027221 */ /* 0x000fe20000010000 */
[--C-:B-1----:R-:W-:Y:S08]  /*193b0*/  FFMA.FTZ R3, R107, UR4, -R184.reuse ;  /* 0x000000046b037c23 */ /* 0x102ff000080108b8 */
[----:B------:R1:W-:Y:S01]  /*193c0*/  MUFU.EX2 R107, R3 ;  /* 0x00000003006b7308 */ /* 0x0003e20000000800 */
[----:B--2---:R-:W-:Y:S02]  /*193d0*/  F2FP.F16.F32.PACK_AB R111, R186, R187 ;  /* 0x000000bbba6f723e */ /* 0x004fe400000000ff */
[----:B---3--:R-:W-:Y:S01]  /*193e0*/  F2FP.F16.F32.PACK_AB R178, R181, R182 ;  /* 0x000000b6b5b2723e */ /* 0x008fe200000000ff */
[--C-:B-1----:R-:W-:Y:S02]  /*193f0*/  FFMA.FTZ R3, R132, UR4, -R184.reuse ;  /* 0x0000000484037c23 */ /* 0x102fe400080108b8 */
[----:B------:R-:W1:Y:S04]  /*19400*/  LDSM.16.MT88.4 R132, [R220+0x9c00] ;  /* 0x009c0000dc84783b */ /* 0x000e680000004200 */
[----:B------:R2:W3:Y:S02]  /*19410*/  MUFU.EX2 R180, R3 ;  /* 0x0000000300b47308 */ /* 0x0004e40000000800 */
[--C-:B--2---:R-:W-:Y:S01]  /*19420*/  FFMA.FTZ R3, R156, UR4, -R184.reuse ;  /* 0x000000049c037c23 */ /* 0x104fe200080108b8 */
[----:B------:R-:W-:Y:S01]  /*19430*/  FFMA.FTZ R184, R108, UR4, -R184 ;  /* 0x000000046cb87c23 */ /* 0x000fe200080108b8 */
[----:B------:R-:W-:Y:S06]  /*19440*/  F2FP.F16.F32.PACK_AB R108, R193, R192 ;  /* 0x000000c0c16c723e */ /* 0x000fec00000000ff */
[----:B------:R2:W-:Y:S01]  /*19450*/  MUFU.EX2 R106, R3 ;  /* 0x00000003006a7308 */ /* 0x0005e20000000800 */
[----:B---3--:R-:W-:Y:S09]  /*19460*/  F2FP.F16.F32.PACK_AB R177, R180, R107 ;  /* 0x0000006bb4b1723e */ /* 0x008ff200000000ff */
[----:B------:R-:W3:Y:S01]  /*19470*/  MUFU.EX2 R184, R184 ;  /* 0x000000b800b87308 */ /* 0x000ee20000000800 */
[-C--:B-1----:R-:W-:Y:S01]  /*19480*/  HMMA.16816.F32 R116, R108, R132.reuse, R4 ;  /* 0x000000846c74723c */ /* 0x082fe20000001804 */
[----:B--2---:R-:W2:Y:S04]  /*19490*/  LDL.LU R3, [R1+0xc] ;  /* 0x00000c0001037983 */ /* 0x004ea80000300800 */
[----:B------:R-:W1:Y:S01]  /*194a0*/  LDSM.16.MT88.4 R4, [R220+0xbc00] ;  /* 0x00bc0000dc04783b */ /* 0x000e620000004200 */
[----:B---3--:R-:W-:Y:S07]  /*194b0*/  F2FP.F16.F32.PACK_AB R179, R184, R106 ;  /* 0x0000006ab8b3723e */ /* 0x008fee00000000ff */
[C---:B------:R-:W-:Y:S01]  /*194c0*/  HMMA.16816.F32 R112, R176.reuse, R132, R8 ;  /* 0x00000084b070723c */ /* 0x040fe20000001808 */
[----:B------:R-:W3:Y:S05]  /*194d0*/  LDL.LU R10, [R1+0x10] ;  /* 0x00001000010a7983 */ /* 0x000eea0000300800 */
[-C--:B------:R-:W-:Y:S05]  /*194e0*/  HMMA.16816.F32 R120, R176, R134.reuse, R12 ;  /* 0x00000086b078723c */ /* 0x080fea000000180c */
[----:B------:R-:W-:Y:S01]  /*194f0*/  IMAD.MOV.U32 R9, RZ, RZ, R141 ;  /* 0x000000ffff097224 */ /* 0x000fe200078e008d */
[C---:B------:R-:W-:Y:S05]  /*19500*/  HMMA.16816.F32 R124, R108.reuse, R134, R16 ;  /* 0x000000866c7c723c */ /* 0x040fea0000001810 */
[----:B------:R-:W-:Y:S01]  /*19510*/  IMAD.MOV.U32 R11, RZ, RZ, R140 ;  /* 0x000000ffff0b7224 */ /* 0x000fe200078e008c */
        /* <DEDUP_REMOVED lines=9> */
[----:B--2---:R-:W-:Y:S01]  /*195b0*/  FFMA.FTZ R100, R100, R3, R11 ;  /* 0x0000000364647223 */ /* 0x004fe2000001000b */
[----:B------:R-:W-:Y:S05]  /*195c0*/  FFMA.FTZ R3, R0, R161, R162 ;  /* 0x000000a100037223 */ /* 0x000fea00000100a2 */
[----:B------:R-:W-:Y:S01]  /*195d0*/  FADD.FTZ R0, R175, R100 ;  /* 0x00000064af007221 */ /* 0x000fe20000010000 */
[----:B------:R-:W-:Y:S01]  /*195e0*/  FADD.FTZ R3, R173, R3 ;  /* 0x00000003ad037221 */ /* 0x000fe20000010000 */
[----:B------:R-:W-:Y:S02]  /*195f0*/  IMAD.MOV.U32 R100, RZ, RZ, R104 ;  /* 0x000000ffff647224 */ /* 0x000fe400078e0068 */
[----:B------:R-:W-:Y:S01]  /*19600*/  FADD.FTZ R0, R247, R0 ;  /* 0x00000000f7007221 */ /* 0x000fe20000010000 */
[----:B------:R-:W-:Y:S03]  /*19610*/  FADD.FTZ R3, R246, R3 ;  /* 0x00000003f6037221 */ /* 0x000fe60000010000 */
[----:B------:R-:W-:Y:S01]  /*19620*/  FADD.FTZ R12, R251, R0 ;  /* 0x00000000fb0c7221 */ /* 0x000fe20000010000 */
[----:B------:R-:W-:Y:S01]  /*19630*/  FADD.FTZ R0, R250, R2 ;  /* 0x00000002fa007221 */ /* 0x000fe20000010000 */
[----:B------:R-:W-:Y:S01]  /*19640*/  FADD.FTZ R2, R249, R3 ;  /* 0x00000003f9027221 */ /* 0x000fe20000010000 */
[----:B---3--:R-:W-:Y:S01]  /*19650*/  FFMA.FTZ R101, R101, R10, R9 ;  /* 0x0000000a65657223 */ /* 0x008fe20000010009 */
[----:B------:R-:W-:Y:S01]  /*19660*/  FADD.FTZ R12, R242, R12 ;  /* 0x0000000cf20c7221 */ /* 0x000fe20000010000 */
[----:B------:R-:W-:Y:S01]  /*19670*/  FADD.FTZ R3, R216, R0 ;  /* 0x00000000d8037221 */ /* 0x000fe20000010000 */
[----:B------:R-:W-:Y:S01]  /*19680*/  FADD.FTZ R0, R213, R2 ;  /* 0x00000002d5007221 */ /* 0x000fe20000010000 */
[----:B------:R-:W-:Y:S01]  /*19690*/  FADD.FTZ R13, R160, R101 ;  /* 0x00000065a00d7221 */ /* 0x000fe20000010000 */
[----:B------:R-:W2:Y:S01]  /*196a0*/  LDSM.16.MT88.4 R8, [R222+0xbc00] ;  /* 0x00bc0000de08783b */ /* 0x000ea20000004200 */
[C---:B------:R-:W-:Y:S04]  /*196b0*/  HMMA.16816.F32 R160, R176.reuse, R168, R56 ;  /* 0x000000a8b0a0723c */ /* 0x040fe80000001838 */
[----:B------:R-:W-:Y:S01]  /*196c0*/  FADD.FTZ R13, R172, R13 ;  /* 0x0000000dac0d7221 */ /* 0x000fe20000010000 */
        /* <DEDUP_REMOVED lines=17> */
[-C--:B--2---:R-:W-:Y:S05]  /*197e0*/  HMMA.16816.F32 R84, R108, R8.reuse, R84 ;  /* 0x000000086c54723c */ /* 0x084fea0000001854 */
        /* <DEDUP_REMOVED lines=30> */
[----:B------:R-:W-:Y:S02]  /*199d0*/  IMAD.MOV.U32 R107, RZ, RZ, R102 ;  /* 0x000000ffff6b7224 */ /* 0x000fe400078e0066 */
[----:B------:R-:W-:Y:S01]  /*199e0*/  FADD.FTZ R0, R180, R3 ;  /* 0x00000003b4007221 */ /* 0x000fe20000010000 */
[----:B------:R-:W-:Y:S01]  /*199f0*/  FADD.FTZ R3, R187, R5 ;  /* 0x00000005bb037221 */ /* 0x000fe20000010000 */
[----:B------:R-:W-:Y:S01]  /*19a00*/  FADD.FTZ R4, R188, R4 ;  /* 0x00000004bc047221 */ /* 0x000fe20000010000 */
[----:B------:R-:W-:Y:S01]  /*19a10*/  FADD.FTZ R2, R182, R2 ;  /* 0x00000002b6027221 */ /* 0x000fe20000010000 */
[----:B------:R-:W-:Y:S01]  /*19a20*/  FADD.FTZ R0, R106, R0 ;  /* 0x000000006a007221 */ /* 0x000fe20000010000 */
[----:B------:R-:W-:Y:S01]  /*19a30*/  FADD.FTZ R3, R186, R3 ;  /* 0x00000003ba037221 */ /* 0x000fe20000010000 */
[----:B------:R-:W-:Y:S01]  /*19a40*/  IMAD.MOV.U32 R106, RZ, RZ, R103 ;  /* 0x000000ffff6a7224 */ /* 0x000fe200078e0067 */
[----:B------:R-:W-:Y:S01]  /*19a50*/  STL [R1+0x10], R4 ;  /* 0x0000100401007387 */ /* 0x000fe20000100800 */
[----:B------:R-:W-:Y:S01]  /*19a60*/  FADD.FTZ R2, R181, R2 ;  /* 0x00000002b5027221 */ /* 0x000fe20000010000 */
[----:B------:R-:W-:Y:S02]  /*19a70*/  FADD.FTZ R0, R184, R0 ;  /* 0x00000000b8007221 */ /* 0x000fe40000010000 */
[----:B------:R1:W-:Y:S04]  /*19a80*/  STL [R1+0xc], R3 ;  /* 0x00000c0301007387 */ /* 0x0003e80000100800 */
[----:B------:R2:W-:Y:S04]  /*19a90*/  STL [R1+0x8], R2 ;  /* 0x0000080201007387 */ /* 0x0005e80000100800 */
[----:B------:R2:W-:Y:S01]  /*19aa0*/  STL [R1+0x14], R0 ;  /* 0x0000140001007387 */ /* 0x0005e20000100800 */
[----:B-1----:R-:W-:Y:S01]  /*19ab0*/  IMAD.MOV.U32 R3, RZ, RZ, R105 ;  /* 0x000000ffff037224 */ /* 0x002fe200078e0069 */
[----:B------:R-:W-:Y:S06]  /*19ac0*/  @P0 BRA `(.L_x_293) ;  /* 0xffffffac006c0947 */ /* 0x000fec000383ffff */
.L_x_292:
[----:B------:R-:W3:Y:S04]  /*19ad0*/  LDL.LU R8, [R1+0x10] ;  /* 0x0000100001087983 */ /* 0x000ee80000300800 */
[----:B------:R-:W4:Y:S04]  /*19ae0*/  LDL.LU R7, [R1+0xc] ;  /* 0x00000c0001077983 */ /* 0x000f280000300800 */
[----:B------:R-:W5:Y:S04]  /*19af0*/  LDL.LU R6, [R1+0x8] ;  /* 0x0000080001067983 */ /* 0x000f680000300800 */
[----:B--2---:R-:W2:Y:S01]  /*19b00*/  LDL.LU R0, [R1+0x14] ;  /* 0x0000140001007983 */ /* 0x004ea20000300800 */
        /* <DEDUP_REMOVED lines=10> */
[----:B------:R-:W-:Y:S02]  /*19bb0*/  @UP0 UIMAD.WIDE.U32 UR12, UR15, UR6, URZ ;  /* 0x000000060f0c02a5 */ /* 0x000fe4000f8e003f */
[----:B-1----:R-:W-:Y:S02]  /*19bc0*/  UIMAD UR4, UR8, -0x80, UR17 ;  /* 0xffffff80080478a4 */ /* 0x002fe4000f8e0211 */
[----:B------:R-:W-:Y:S02]  /*19bd0*/  ULEA UR6, UR9, UR10, 0x18 ;  /* 0x0000000a09067291 */ /* 0x000fe4000f8ec03f */
[----:B------:R-:W-:Y:S01]  /*19be0*/  @UP0 UIMAD UR9, UR15, UR7, UR13 ;  /* 0x000000070f0902a4 */ /* 0x000fe2000f8e020d */
[----:B------:R-:W-:-:S04]  /*19bf0*/  SHF.R.S32.HI R11, RZ, 0x1f, R60 ;  /* 0x0000001fff0b7819 */ /* 0x000fc8000001143c */
[----:B------:R-:W-:Y:S02]  /*19c00*/  LEA.HI R59, R11, R60, RZ, 0x2 ;  /* 0x0000003c0b3b7211 */ /* 0x000fe400078f10ff */
[----:B------:R-:W-:-:S04]  /*19c10*/  SHF.R.S32.HI R61, RZ, 0x1f, R62 ;  /* 0x0000001fff3d7819 */ /* 0x000fc8000001143e */
[----:B------:R-:W-:Y:S01]  /*19c20*/  LEA.HI R61, R61, R62, RZ, 0x2 ;  /* 0x0000003e3d3d7211 */ /* 0x000fe200078f10ff */
[----:B---3--:R-:W1:Y:S04]  /*19c30*/  SHFL.BFLY PT, R5, R8, 0x2, 0x1f ;  /* 0x0c401f0008057f89 */ /* 0x008e6800000e0000 */
[----:B----4-:R-:W3:Y:S04]  /*19c40*/  SHFL.BFLY PT, R4, R7, 0x2, 0x1f ;  /* 0x0c401f0007047f89 */ /* 0x010ee800000e0000 */
[----:B-----5:R-:W4:Y:S04]  /*19c50*/  SHFL.BFLY PT, R3, R6, 0x2, 0x1f ;  /* 0x0c401f0006037f89 */ /* 0x020f2800000e0000 */
[----:B--2---:R-:W2:Y:S01]  /*19c60*/  SHFL.BFLY PT, R2, R0, 0x2, 0x1f ;  /* 0x0c401f0000027f89 */ /* 0x004ea200000e0000 */
[----:B-1----:R-:W-:Y:S01]  /*19c70*/  FADD.FTZ R5, R5, R8 ;  /* 0x0000000805057221 */ /* 0x002fe20000010000 */
[----:B---3--:R-:W-:-:S04]  /*19c80*/  FADD.FTZ R4, R4, R7 ;  /* 0x0000000704047221 */ /* 0x008fc80000010000 */
[----:B------:R-:W1:Y:S01]  /*19c90*/  SHFL.BFLY PT, R8, R5, 0x1, 0x1f ;  /* 0x0c201f0005087f89 */ /* 0x000e6200000e0000 */
[----:B----4-:R-:W-:-:S03]  /*19ca0*/  FADD.FTZ R3, R3, R6 ;  /* 0x0000000603037221 */ /* 0x010fc60000010000 */
[----:B------:R-:W3:Y:S01]  /*19cb0*/  SHFL.BFLY PT, R7, R4, 0x1, 0x1f ;  /* 0x0c201f0004077f89 */ /* 0x000ee200000e0000 */
[----:B--2---:R-:W-:-:S03]  /*19cc0*/  FADD.FTZ R2, R2, R0 ;  /* 0x0000000002027221 */ /* 0x004fc60000010000 */
[----:B------:R-:W2:Y:S01]  /*19cd0*/  SHFL.BFLY PT, R6, R3, 0x1, 0x1f ;  /* 0x0c201f0003067f89 */ /* 0x000ea200000e0000 */
[----:B------:R-:W-:-:S03]  /*19ce0*/  SHF.R.S32.HI R0, RZ, 0x2, R59 ;  /* 0x00000002ff007819 */ /* 0x000fc6000001143b */
[----:B------:R-:W4:Y:S01]  /*19cf0*/  SHFL.BFLY PT, R9, R2, 0x1, 0x1f ;  /* 0x0c201f0002097f89 */ /* 0x000f2200000e0000 */
[----:B------:R-:W-:Y:S02]  /*19d00*/  SHF.R.S32.HI R10, RZ, 0x1f, R0 ;  /* 0x0000001fff0a7819 */ /* 0x000fe40000011400 */
[----:B------:R-:W-:Y:S01]  /*19d10*/  ISETP.GE.AND P1, PT, R0, UR4, PT ;  /* 0x0000000400007c0c */ /* 0x000fe2000bf26270 */
[----:B-1----:R-:W-:Y:S01]  /*19d20*/  FADD.FTZ R54, R5, R8 ;  /* 0x0000000805367221 */ /* 0x002fe20000010000 */
[----:B------:R-:W-:Y:S01]  /*19d30*/  LOP3.LUT R5, R59, 0xfffffffc, RZ, 0xc0, !PT ;  /* 0xfffffffc3b057812 */ /* 0x000fe200078ec0ff */
[----:B---3--:R-:W-:Y:S01]  /*19d40*/  FADD.FTZ R55, R4, R7 ;  /* 0x0000000704377221 */ /* 0x008fe20000010000 */
[----:B------:R-:W-:-:S03]  /*19d50*/  LEA.HI R4, R10, R0, RZ, 0x3 ;  /* 0x000000000a047211 */ /* 0x000fc600078f18ff */
[----:B------:R-:W-:Y:S01]  /*19d60*/  IMAD.IADD R5, R60, 0x1, -R5 ;  /* 0x000000013c057824 */ /* 0x000fe200078e0a05 */
[----:B------:R-:W-:Y:S01]  /*19d70*/  FSETP.NE.FTZ.AND P5, PT, R54, RZ, PT ;  /* 0x000000ff3600720b */ /* 0x000fe20003fb5000 */
[----:B--2---:R-:W-:Y:S01]  /*19d80*/  FADD.FTZ R56, R3, R6 ;  /* 0x0000000603387221 */ /* 0x004fe20000010000 */
[----:B------:R-:W-:Y:S02]  /*19d90*/  LOP3.LUT R4, R4, 0xfffffff8, RZ, 0xc0, !PT ;  /* 0xfffffff804047812 */ /* 0x000fe400078ec0ff */
[----:B------:R-:W-:Y:S01]  /*19da0*/  LEA.HI R3, R11, R60, RZ, 0x5 ;  /* 0x0000003c0b037211 */ /* 0x000fe200078f28ff */
[----:B----4-:R-:W-:Y:S01]  /*19db0*/  FADD.FTZ R58, R2, R9 ;  /* 0x00000009023a7221 */ /* 0x010fe20000010000 */
[----:B------:R-:W-:Y:S01]  /*19dc0*/  FSETP.NE.FTZ.AND P4, PT, R55, RZ, PT ;  /* 0x000000ff3700720b */ /* 0x000fe20003f95000 */
[----:B------:R-:W-:Y:S01]  /*19dd0*/  IMAD.IADD R2, R0, 0x1, -R4 ;  /* 0x0000000100027824 */ /* 0x000fe200078e0a04 */
[----:B------:R-:W-:Y:S02]  /*19de0*/  LOP3.LUT R6, R3, 0xffffffe0, RZ, 0xc0, !PT ;  /* 0xffffffe003067812 */ /* 0x000fe400078ec0ff */
[----:B------:R-:W-:-:S02]  /*19df0*/  SHF.R.S32.HI R3, RZ, 0x5, R3 ;  /* 0x00000005ff037819 */ /* 0x000fc40000011403 */
[----:B------:R-:W-:Y:S01]  /*19e00*/  LEA.HI R0, R2, R2, RZ, 0x1 ;  /* 0x0000000202007211 */ /* 0x000fe200078f08ff */
[----:B------:R-:W-:Y:S01]  /*19e10*/  IMAD.IADD R60, R60, 0x1, -R6 ;  /* 0x000000013c3c7824 */ /* 0x000fe200078e0a06 */
[----:B------:R-:W-:Y:S01]  /*19e20*/  LOP3.LUT R4, R61, 0xfffffffc, RZ, 0xc0, !PT ;  /* 0xfffffffc3d047812 */ /* 0x000fe200078ec0ff */
[----:B------:R-:W-:Y:S01]  /*19e30*/  IMAD R5, R3, 0x100, R5 ;  /* 0x0000010003057824 */ /* 0x000fe200078e0205 */
[----:B------:R-:W-:Y:S02]  /*19e40*/  LOP3.LUT R6, R0, 0x3fffffe, RZ, 0xc0, !PT ;  /* 0x03fffffe00067812 */ /* 0x000fe400078ec0ff */
[----:B------:R-:W-:Y:S01]  /*19e50*/  SHF.R.S32.HI R0, RZ, 0x1, R0 ;  /* 0x00000001ff007819 */ /* 0x000fe20000011400 */
[----:B------:R-:W-:Y:S02]  /*19e60*/  IMAD.IADD R62, R62, 0x1, -R4 ;  /* 0x000000013e3e7824 */ /* 0x000fe400078e0a04 */
[----:B------:R-:W-:Y:S01]  /*19e70*/  IMAD.IADD R3, R2, 0x1, -R6 ;  /* 0x0000000102037824 */ /* 0x000fe200078e0a06 */
[----:B------:R-:W-:-:S02]  /*19e80*/  LOP3.LUT R2, R0, 0x1, RZ, 0xc0, !PT ;  /* 0x0000000100027812 */ /* 0x000fc400078ec0ff */
[----:B------:R-:W-:Y:S01]  /*19e90*/  LOP3.LUT P2, RZ, R0, 0x2, RZ, 0xc0, !PT ;  /* 0x0000000200ff7812 */ /* 0x000fe2000784c0ff */
[----:B------:R-:W-:Y:S01]  /*19ea0*/  IMAD R3, R3, 0x10, R5 ;  /* 0x0000001003037824 */ /* 0x000fe200078e0205 */
[----:B------:R-:W-:Y:S01]  /*19eb0*/  ISETP.NE.U32.AND P3, PT, R2, 0x1, PT ;  /* 0x000000010200780c */ /* 0x000fe20003f65070 */
[----:B------:R-:W-:Y:S02]  /*19ec0*/  IMAD.SHL.U32 R2, R0, 0x40, RZ ;  /* 0x0000004000027824 */ /* 0x000fe400078e00ff */
[----:B------:R-:W-:-:S03]  /*19ed0*/  IMAD.MOV.U32 R0, RZ, RZ, 0x3f800000 ;  /* 0x3f800000ff007424 */ /* 0x000fc600078e00ff */
        /* <DEDUP_REMOVED lines=14> */
.L_x_296:
        /* <DEDUP_REMOVED lines=23> */
.L_x_297:
[----:B------:R-:W-:Y:S01]  /*1a130*/  ISETP.NE.AND P3, PT, RZ, UR10, PT ;  /* 0x0000000aff007c0c */ /* 0x000fe2000bf65270 */
[C---:B------:R-:W-:Y:S01]  /*1a140*/  FMUL.FTZ R34, R0.reuse, R137 ;  /* 0x0000008900227220 */ /* 0x040fe20000410000 */
        /* <DEDUP_REMOVED lines=13> */
[----:B------:R-:W-:Y:S01]  /*1a220*/  FMUL.FTZ R12, R0, R69 ;  /* 0x00000045000c7220 */ /* 0x000fe20000410000 */
        /* <DEDUP_REMOVED lines=20> */
[C---:B------:R-:W-:Y:S01]  /*1a370*/  FMUL.FTZ R154, R3.reuse, R154 ;  /* 0x0000009a039a7220 */ /* 0x040fe20000410000 */
        /* <DEDUP_REMOVED lines=91> */
[----:B----4-:R-:W4:Y:S01]  /*1a930*/  @P3 LDC.64 R4, c[0x0][0x2c0] ;  /* 0x0000b000ff043b82 */ /* 0x010f220000000a00 */
[----:B------:R-:W-:-:S02]  /*1a940*/  F2FP.F16.F32.PACK_AB R26, R26, R152 ;  /* 0x000000981a1a723e */ /* 0x000fc400000000ff */
[----:B-----5:R-:W-:Y:S02]  /*1a950*/  IADD3 R2, R17, R57, RZ ;  /* 0x0000003911027210 */ /* 0x020fe40007ffe0ff */
[----:B------:R-:W-:Y:S02]  /*1a960*/  F2FP.F16.F32.PACK_AB R25, R25, R154 ;  /* 0x0000009a1919723e */ /* 0x000fe400000000ff */
[----:B-1----:R-:W-:Y:S01]  /*1a970*/  IADD3 R0, R57, R19, RZ ;  /* 0x0000001339007210 */ /* 0x002fe20007ffe0ff */
[----:B------:R-:W-:Y:S01]  /*1a980*/  STS [R2], R38 ;  /* 0x0000002602007388 */ /* 0x000fe20000000800 */
[----:B------:R-:W-:Y:S02]  /*1a990*/  F2FP.F16.F32.PACK_AB R28, R28, R144 ;  /* 0x000000901c1c723e */ /* 0x000fe400000000ff */
[----:B------:R-:W-:Y:S01]  /*1a9a0*/  F2FP.F16.F32.PACK_AB R27, R147, R27 ;  /* 0x0000001b931b723e */ /* 0x000fe200000000ff */
[----:B------:R-:W-:Y:S01]  /*1a9b0*/  STS [R2+0x200], R37 ;  /* 0x0002002502007388 */ /* 0x000fe20000000800 */
[----:B------:R-:W-:Y:S01]  /*1a9c0*/  F2FP.F16.F32.PACK_AB R24, R24, R156 ;  /* 0x0000009c1818723e */ /* 0x000fe200000000ff */
[----:B---3--:R-:W1:Y:S01]  /*1a9d0*/  @P5 MUFU.LG2 R3, R54 ;  /* 0x0000003600035308 */ /* 0x008e620000000c00 */
[----:B------:R-:W-:Y:S01]  /*1a9e0*/  F2FP.F16.F32.PACK_AB R23, R159, R23 ;  /* 0x000000179f17723e */ /* 0x000fe200000000ff */
[----:B------:R-:W-:Y:S01]  /*1a9f0*/  STS [R0], R34 ;  /* 0x0000002200007388 */ /* 0x000fe20000000800 */
[----:B------:R-:W-:Y:S01]  /*1aa00*/  F2FP.F16.F32.PACK_AB R22, R22, R164 ;  /* 0x000000a41616723e */ /* 0x000fe200000000ff */
[----:B--2---:R-:W2:Y:S01]  /*1aa10*/  @P5 LDC R6, c[0x0][0x2e8] ;  /* 0x0000ba00ff065b82 */ /* 0x004ea20000000800 */
        /* <DEDUP_REMOVED lines=12> */
[----:B-1----:R-:W-:Y:S01]  /*1aae0*/  @P5 FMUL.FTZ R3, R3, 0.69314718246459960938 ;  /* 0x3f31721803035820 */ /* 0x002fe20000410000 */
        /* <DEDUP_REMOVED lines=29> */
[----:B-1----:R-:W-:-:S03]  /*1acc0*/  SHF.L.U32 R24, R62, 0x3, RZ ;  /* 0x000000033e187819 */ /* 0x002fc600000006ff */
[----:B------:R-:W-:Y:S01]  /*1acd0*/  STS [R2+0x3200], R18 ;  /* 0x0032001202007388 */ /* 0x000fe20000000800 */
[----:B---3--:R-:W-:Y:S01]  /*1ace0*/  MOV R23, 0x7f800000 ;  /* 0x7f80000000177802 */ /* 0x008fe20000000f00 */
[----:B--2---:R-:W-:Y:S02]  /*1acf0*/  @P5 FFMA.FTZ R23, R105, R6, R3 ;  /* 0x0000000669175223 */ /* 0x004fe40000010003 */
[----:B------:R-:W-:Y:S01]  /*1ad00*/  STS [R0+0x3000], R14 ;  /* 0x0030000e00007388 */ /* 0x000fe20000000800 */
[----:B-----5:R-:W-:-:S03]  /*1ad10*/  MOV R22, 0x7f800000 ;  /* 0x7f80000000167802 */ /* 0x020fc60000000f00 */
[----:B------:R-:W-:Y:S01]  /*1ad20*/  STS [R0+0x3200], R13 ;  /* 0x0032000d00007388 */ /* 0x000fe20000000800 */
[----:B----4-:R-:W-:-:S03]  /*1ad30*/  MOV R21, 0x7f800000 ;  /* 0x7f80000000157802 */ /* 0x010fc60000000f00 */
        /* <DEDUP_REMOVED lines=19> */
[----:B-----5:R-:W5:Y:S01]  /*1ae70*/  @P4 LDC R9, c[0x0][0x2e8] ;  /* 0x0000ba00ff094b82 */ /* 0x020f620000000800 */
        /* <DEDUP_REMOVED lines=9> */
[----:B-----5:R-:W-:Y:S01]  /*1af10*/  @P4 FFMA.FTZ R22, R104, R9, R3 ;  /* 0x0000000968164223 */ /* 0x020fe20000010003 */
[----:B------:R-:W5:Y:S01]  /*1af20*/  S2R R25, SR_CTAID.Z ;  /* 0x0000000000197919 */ /* 0x000f620000002700 */
[----:B---3--:R-:W-:Y:S01]  /*1af30*/  @P3 IMAD R2, R5, R4, RZ ;  /* 0x0000000405023224 */ /* 0x008fe200078e02ff */
[----:B------:R-:W-:Y:S01]  /*1af40*/  LEA.HI.SX32 R4, R59, 0x20, 0x1e ;  /* 0x000000203b047811 */ /* 0x000fe200078ff2ff */
[----:B------:R-:W3:Y:S01]  /*1af50*/  @P2 MUFU.LG2 R5, R58 ;  /* 0x0000003a00052308 */ /* 0x000ee20000000c00 */
[----:B------:R-:W-:Y:S02]  /*1af60*/  @!P3 MOV R2, R51 ;  /* 0x000000330002b202 */ /* 0x000fe40000000f00 */
[----:B------:R-:W-:Y:S01]  /*1af70*/  ISETP.GE.AND P5, PT, R4, UR4, PT ;  /* 0x0000000404007c0c */ /* 0x000fe2000bfa6270 */
[----:B--2---:R-:W-:Y:S01]  /*1af80*/  IMAD R4, R11, UR8, RZ ;  /* 0x000000080b047c24 */ /* 0x004fe2000f8e02ff */
[----:B-1----:R-:W-:Y:S01]  /*1af90*/  @P3 MOV R0, 0x1 ;  /* 0x0000000100003802 */ /* 0x002fe20000000f00 */
[----:B------:R-:W-:Y:S01]  /*1afa0*/  @!P3 IMAD R0, R51, R12, RZ ;  /* 0x0000000c3300b224 */ /* 0x000fe200078e02ff */
[----:B------:R-:W-:Y:S01]  /*1afb0*/  LOP3.LUT P3, RZ, R60, 0x3, RZ, 0xc0, !PT ;  /* 0x000000033cff7812 */ /* 0x000fe2000786c0ff */
[----:B------:R1:W2:Y:S01]  /*1afc0*/  LDS.128 R32, [R226+0x1800] ;  /* 0x00180000e2207984 */ /* 0x0002a20000000c00 */
[----:B------:R-:W1:Y:S03]  /*1afd0*/  @P2 LDC R12, c[0x0][0x2e8] ;  /* 0x0000ba00ff0c2b82 */ /* 0x000e660000000800 */
[----:B------:R1:W1:Y:S01]  /*1afe0*/  LDS.128 R28, [R226+0x3800] ;  /* 0x00380000e21c7984 */ /* 0x0002620000000c00 */
[----:B----4-:R-:W-:-:S05]  /*1aff0*/  IMAD R0, R13, R0, RZ ;  /* 0x000000000d007224 */ /* 0x010fca00078e02ff */
[----:B------:R-:W-:-:S05]  /*1b000*/  SEL R0, R0, RZ, !P6 ;  /* 0x000000ff00007207 */ /* 0x000fca0007000000 */
[----:B-----5:R-:W-:Y:S01]  /*1b010*/  IMAD R2, R25, R2, R0 ;  /* 0x0000000219027224 */ /* 0x020fe200078e0200 */
        /* <DEDUP_REMOVED lines=8> */
[----:B--2---:R-:W-:Y:S06]  /*1b0a0*/  @P3 BRA `(.L_x_299) ;  /* 0x0000000000c43947 */ /* 0x004fec0003800000 */
[----:B------:R-:W1:Y:S02]  /*1b0b0*/  S2R R4, SR_TID.X ;  /* 0x0000000000047919 */ /* 0x000e640000002100 */
[----:B-1----:R-:W-:-:S04]  /*1b0c0*/  SHF.R.S32.HI R2, RZ, 0x1f, R4 ;  /* 0x0000001fff027819 */ /* 0x002fc80000011404 */
[----:B------:R-:W-:-:S04]  /*1b0d0*/  LEA.HI R2, R2, R4, RZ, 0x5 ;  /* 0x0000000402027211 */ /* 0x000fc800078f28ff */
[----:B------:R-:W-:Y:S02]  /*1b0e0*/  SHF.R.S32.HI R0, RZ, 0x5, R2 ;  /* 0x00000005ff007819 */ /* 0x000fe40000011402 */
[----:B------:R-:W-:Y:S02]  /*1b0f0*/  LOP3.LUT R2, R2, 0xffffffe0, RZ, 0xc0, !PT ;  /* 0xffffffe002027812 */ /* 0x000fe400078ec0ff */
[----:B------:R-:W-:-:S03]  /*1b100*/  SHF.R.S32.HI R3, RZ, 0x1f, R0 ;  /* 0x0000001fff037819 */ /* 0x000fc60000011400 */
[----:B------:R-:W-:Y:S01]  /*1b110*/  IMAD.IADD R2, R4, 0x1, -R2 ;  /* 0x0000000104027824 */ /* 0x000fe200078e0a02 */
[----:B------:R-:W-:-:S04]  /*1b120*/  LEA.HI R3, R3, R0, RZ, 0x2 ;  /* 0x0000000003037211 */ /* 0x000fc800078f10ff */
[----:B------:R-:W-:Y:S02]  /*1b130*/  SHF.R.S32.HI R4, RZ, 0x1f, R2 ;  /* 0x0000001fff047819 */ /* 0x000fe40000011402 */
[----:B------:R-:W-:Y:S02]  /*1b140*/  LOP3.LUT R3, R3, 0xfffffffc, RZ, 0xc0, !PT ;  /* 0xfffffffc03037812 */ /* 0x000fe400078ec0ff */
[----:B------:R-:W-:-:S03]  /*1b150*/  LEA.HI R2, R4, R2, RZ, 0x2 ;  /* 0x0000000204027211 */ /* 0x000fc600078f10ff */
[----:B------:R-:W-:Y:S01]  /*1b160*/  IMAD.IADD R0, R0, 0x1, -R3 ;  /* 0x0000000100007824 */ /* 0x000fe200078e0a03 */
        /* <DEDUP_REMOVED lines=37> */
.L_x_299:
[----:B------:R-:W-:Y:S05]  /*1b3c0*/  BSYNC B0 ;  /* 0x0000000000007941 */ /* 0x000fea0003800000 */
.L_x_298:
        /* <DEDUP_REMOVED lines=39> */
.L_x_301:
[----:B------:R-:W-:Y:S05]  /*1b640*/  BSYNC B0 ;  /* 0x0000000000007941 */ /* 0x000fea0003800000 */
.L_x_300:
        /* <DEDUP_REMOVED lines=24> */
.L_x_303:
[----:B------:R-:W-:Y:S05]  /*1b7d0*/  BSYNC B0 ;  /* 0x0000000000007941 */ /* 0x000fea0003800000 */
.L_x_302:
        /* <DEDUP_REMOVED lines=24> */
.L_x_305:
[----:B------:R-:W-:Y:S05]  /*1b960*/  BSYNC B0 ;  /* 0x0000000000007941 */ /* 0x000fea0003800000 */
.L_x_304:
        /* <DEDUP_REMOVED lines=23> */
.L_x_306:
        /* <DEDUP_REMOVED lines=10> */
.L_x_1211:


//--------------------- .text._ZN5flash16flash_fwd_kernelI23Flash_fwd_kernel_traitsILi96ELi128ELi64ELi4ELb0ELb0EN7cutlass6half_tE19Flash_kernel_traitsILi96ELi128ELi64ELi4ES3_EELb1ELb0ELb0ELb0ELb0ELb1ELb0ELb0EEEvNS_16Flash_fwd_paramsE --------------------------
	.section	.text._ZN5flash16flash_fwd_kernelI23Flash_fwd_kernel_traitsILi96ELi128ELi64ELi4ELb0ELb0EN7cutlass6half_tE19Flash_kernel_traitsILi96ELi128ELi64ELi4ES3_EELb1ELb0ELb0ELb0ELb0ELb1ELb0ELb0EEEvNS_16Flash_fwd_paramsE,"ax",@progbits
	.align	128
        .global         _ZN5flash16flash_fwd_kernelI23Flash_fwd_kernel_traitsILi96ELi128ELi64ELi4ELb0ELb0EN7cutlass6half_tE19Flash_kernel_traitsILi96ELi128ELi64ELi4ES3_EELb1ELb0ELb0ELb0ELb0ELb1ELb0ELb0EEEvNS_16Flash_fwd_paramsE
        .type           _ZN5flash16flash_fwd_kernelI23Flash_fwd_kernel_traitsILi96ELi128ELi64ELi4ELb0ELb0EN7cutlass6half_tE19Flash_kernel_traitsILi96ELi128ELi64ELi4ES3_EELb1ELb0ELb0ELb0ELb0ELb1ELb0ELb0EEEvNS_16Flash_fwd_paramsE,@function
        .size           _ZN5flash16flash_fwd_kernelI23Flash_fwd_kernel_traitsILi96ELi128ELi64ELi4ELb0ELb0EN7cutlass6half_tE19Flash_kernel_traitsILi96ELi128ELi64ELi4ES3_EELb1ELb0ELb0ELb0ELb0ELb1ELb0ELb0EEEvNS_16Flash_fwd_paramsE,(.L_x_1212 - _ZN5flash16flash_fwd_kernelI23Flash_fwd_kernel_traitsILi96ELi128ELi64ELi4ELb0ELb0EN7cutlass6half_tE19Flash_kernel_traitsILi96ELi128ELi64ELi4ES3_EELb1ELb0ELb0ELb0ELb0ELb1ELb0ELb0EEEvNS_16Flash_fwd_paramsE)
        .other          _ZN5flash16flash_fwd_kernelI23Flash_fwd_kernel_traitsILi96ELi128ELi64ELi4ELb0ELb0EN7cutlass6half_tE19Flash_kernel_traitsILi96ELi128ELi64ELi4ES3_EELb1ELb0ELb0ELb0ELb0ELb1ELb0ELb0EEEvNS_16Flash_fwd_paramsE,@"STO_CUDA_ENTRY STV_DEFAULT"
_ZN5flash16flash_fwd_kernelI23Flash_fwd_kernel_traitsILi96ELi128ELi64ELi4ELb0ELb0EN7cutlass6half_tE19Flash_kernel_traitsILi96ELi128ELi64ELi4ES3_EELb1ELb0ELb0ELb0ELb0ELb1ELb0ELb0EEEvNS_16Flash_fwd_paramsE:
.text._ZN5flash16flash_fwd_kernelI23Flash_fwd_kernel_traitsILi96ELi128ELi64ELi4ELb0ELb0EN7cutlass6half_tE19Flash_kernel_traitsILi96ELi128ELi64ELi4ES3_EELb1ELb0ELb0ELb0ELb0ELb1ELb0ELb0EEEvNS_16Flash_fwd_paramsE:
[----:B------:R-:W1:Y:S08]  /*0000*/  LDC R1, c[0x0][0x28] ;  /* 0x00000a00ff017b82 */ /* 0x000e700000000800 */
[----:B------:R-:W2:Y:S01]  /*0010*/  LDC R8, c[0x0][0x3a8] ;  /* 0x0000ea00ff087b82 */ /* 0x000ea20000000800 */
[----:B------:R-:W-:Y:S01]  /*0020*/  ULDC.U8 UR4, c[0x0][0x3b4] ;  /* 0x0000ed0000047ab9 */ /* 0x000fe20000000000 */
[----:B------:R-:W-:Y:S01]  /*0030*/  ULDC.64 UR28, c[0x0][0x3a0] ;  /* 0x0000e800001c7ab9 */ /* 0x000fe20000000a00 */
[----:B------:R-:W-:Y:S01]  /*0040*/  ISETP.NE.AND P3, PT, RZ, UR4, PT ;  /* 0x00000004ff007c0c */ /* 0x000fe2000bf65270 */
[----:B------:R-:W-:Y:S01]  /*0050*/  IMAD.U32 R2, RZ, RZ, UR28 ;  /* 0x0000001cff027e24 */ /* 0x000fe2000f8e00ff */
[----:B------:R-:W-:Y:S01]  /*0060*/  ULDC.64 UR26, c[0x0][0x208] ;  /* 0x00008200001a7ab9 */ /* 0x000fe20000000a00 */
[----:B------:R-:W-:-:S02]  /*0070*/  IMAD.U32 R3, RZ, RZ, UR29 ;  /* 0x0000001dff037e24 */ /* 0x000fc4000f8e00ff */
[----:B------:R-:W3:Y:S01]  /*0080*/  LDC R9, c[0x0][0x3ac] ;  /* 0x0000eb00ff097b82 */ /* 0x000ee20000000800 */
[----:B------:R-:W4:Y:S01]  /*0090*/  S2R R166, SR_CTAID.X ;  /* 0x0000000000a67919 */ /* 0x000f220000002500 */
[----:B------:R-:W-:Y:S01]  /*00a0*/  ULDC.64 UR4, c[0x0][0x2f0] ;  /* 0x0000bc0000047ab9 */ /* 0x000fe20000000a00 */
[----:B-1----:R-:W-:-:S05]  /*00b0*/  VIADD R1, R1, 0xffffffc0 ;  /* 0xffffffc001017836 */ /* 0x002fca0000000000 */
[----:B------:R2:W4:Y:S01]  /*00c0*/  @P3 LDG.E.64 R4, desc[UR26][R2.64] ;  /* 0x0000001a02043981 */ /* 0x000522000c1e1b00 */
[----:B------:R-:W1:Y:S01]  /*00d0*/  LDC.64 R6, c[0x0][0x300] ;  /* 0x0000c000ff067b82 */ /* 0x000e620000000a00 */
[----:B------:R-:W4:Y:S01]  /*00e0*/  S2R R24, SR_CTAID.Y ;  /* 0x0000000000187919 */ /* 0x000f220000002600 */
[----:B------:R-:W4:Y:S06]  /*00f0*/  S2R R25, SR_CTAID.Z ;  /* 0x0000000000197919 */ /* 0x000f2c0000002700 */
[----:B------:R-:W4:Y:S01]  /*0100*/  LDC.64 R12, c[0x0][0x2f0] ;  /* 0x0000bc00ff0c7b82 */ /* 0x000f220000000a00 */
[----:B------:R-:W4:Y:S01]  /*0110*/  S2R R42, SR_TID.X ;  /* 0x00000000002a7919 */ /* 0x000f220000002100 */
[----:B------:R-:W-:-:S06]  /*0120*/  IMAD.MOV.U32 R18, RZ, RZ, -0x1 ;  /* 0xffffffffff127424 */ /* 0x000fcc00078e00ff */
[----:B------:R-:W4:Y:S01]  /*0130*/  LDC.U8 R16, c[0x0][0x3c2] ;  /* 0x0000f080ff107b82 */ /* 0x000f220000000000 */
[----:B--2---:R-:W-:-:S07]  /*0140*/  @P3 IMAD.MOV.U32 R2, RZ, RZ, R8 ;  /* 0x000000ffff023224 */ /* 0x004fce00078e0008 */
[----:B------:R-:W2:Y:S01]  /*0150*/  LDC R19, c[0x0][0x270] ;  /* 0x00009c00ff137b82 */ /* 0x000ea20000000800 */
[----:B---3--:R-:W-:-:S06]  /*0160*/  @P3 IMAD.MOV.U32 R3, RZ, RZ, R9 ;  /* 0x000000ffff033224 */ /* 0x008fcc00078e0009 */
[----:B------:R-:W3:Y:S01]  /*0170*/  @P3 LDG.E.64 R2, desc[UR26][R2.64] ;  /* 0x0000001a02023981 */ /* 0x000ee2000c1e1b00 */
[----:B-1----:R-:W-:Y:S01]  /*0180*/  ISETP.NE.U32.AND P0, PT, R6, RZ, PT ;  /* 0x000000ff0600720c */ /* 0x002fe20003f05070 */
[----:B------:R-:W1:Y:S01]  /*0190*/  LDC.64 R14, c[0x0][0x2f8] ;  /* 0x0000be00ff0e7b82 */ /* 0x000e620000000a00 */
[----:B------:R-:W-:Y:S02]  /*01a0*/  ISETP.NE.U32.AND P4, PT, RZ, UR4, PT ;  /* 0x00000004ff007c0c */ /* 0x000fe4000bf85070 */
[----:B------:R-:W-:Y:S02]  /*01b0*/  ISETP.NE.AND.EX P1, PT, R7, RZ, PT, P0 ;  /* 0x000000ff0700720c */ /* 0x000fe40003f25300 */
[----:B----4-:R-:W-:Y:S02]  /*01c0*/  LOP3.LUT R0, R25, R166, R24, 0xfe, !PT ;  /* 0x000000a619007212 */ /* 0x010fe400078efe18 */
[----:B------:R-:W-:Y:S01]  /*01d0*/  ISETP.NE.AND.EX P0, PT, RZ, UR5, PT, P4 ;  /* 0x00000005ff007c0c */ /* 0x000fe2000bf05340 */
[----:B------:R-:W4:Y:S01]  /*01e0*/  LDC.64 R6, c[0x0][0x2f8] ;  /* 0x0000be00ff067b82 */ /* 0x000f220000000a00 */
[----:B------:R-:W-:-:S07]  /*01f0*/  LOP3.LUT P2, RZ, R0, R42, RZ, 0xfc, !PT ;  /* 0x0000002a00ff7212 */ /* 0x000fce000784fcff */
[----:B------:R-:W3:Y:S08]  /*0200*/  @P3 LDC R0, c[0x0][0x3b0] ;  /* 0x0000ec00ff003b82 */ /* 0x000ef00000000800 */
[----:B------:R-:W2:Y:S01]  /*0210*/  @!P2 LDC.64 R10, c[0x0][0x3b8] ;  /* 0x0000ee00ff0aab82 */ /* 0x000ea20000000a00 */
[----:B------:R-:W-:Y:S02]  /*0220*/  @P3 R2UR UR28, R4 ;  /* 0x00000000041c32ca */ /* 0x000fe400000e0000 */
[----:B------:R-:W-:-:S11]  /*0230*/  @P3 R2UR UR29, R5 ;  /* 0x00000000051d32ca */ /* 0x000fd600000e0000 */
[----:B------:R-:W-:Y:S02]  /*0240*/  IMAD.U32 R4, RZ, RZ, UR28 ;  /* 0x0000001cff047e24 */ /* 0x000fe4000f8e00ff */
[----:B------:R-:W-:-:S05]  /*0250*/  IMAD.U32 R5, RZ, RZ, UR29 ;  /* 0x0000001dff057e24 */ /* 0x000fca000f8e00ff */
[----:B--2---:R2:W-:Y:S01]  /*0260*/  @!P2 STG.E.64 desc[UR26][R10.64], R4 ;  /* 0x000000040a00a986 */ /* 0x0045e2000c101b1a */
[----:B---3--:R-:W-:-:S05]  /*0270*/  @P3 IADD3 R8, P5, R2, R0, RZ ;  /* 0x0000000002083210 */ /* 0x008fca0007fbe0ff */
[----:B------:R-:W-:Y:S02]  /*0280*/  @P3 IMAD.X R9, RZ, RZ, R3, P5 ;  /* 0x000000ffff093224 */ /* 0x000fe400028e0603 */
[----:B------:R-:W-:Y:S02]  /*0290*/  @!P2 IMAD.MOV.U32 R2, RZ, RZ, R8 ;  /* 0x000000ffff02a224 */ /* 0x000fe400078e0008 */
[----:B------:R-:W-:-:S05]  /*02a0*/  @!P2 IMAD.MOV.U32 R3, RZ, RZ, R9 ;  /* 0x000000ffff03a224 */ /* 0x000fca00078e0009 */
[----:B------:R3:W-:Y:S01]  /*02b0*/  @!P2 STG.E.64 desc[UR26][R10.64+0x8], R2 ;  /* 0x000008020a00a986 */ /* 0x0007e2000c101b1a */
[----:B--2---:R-:W-:-:S05]  /*02c0*/  IMAD.WIDE R4, R24, 0x4, R12 ;  /* 0x0000000418047825 */ /* 0x004fca00078e020c */
[----:B------:R-:W2:Y:S04]  /*02d0*/  @P0 LDG.E R18, desc[UR26][R4.64] ;  /* 0x0000001a04120981 */ /* 0x000ea8000c1e1900 */
[----:B------:R-:W2:Y:S01]  /*02e0*/  @P0 LDG.E R0, desc[UR26][R4.64+0x4] ;  /* 0x0000041a04000981 */ /* 0x000ea2000c1e1900 */
[----:B---3--:R-:W3:Y:S01]  /*02f0*/  @P1 LDC.64 R2, c[0x0][0x300] ;  /* 0x0000c000ff021b82 */ /* 0x008ee20000000a00 */
[----:B------:R-:W-:Y:S02]  /*0300*/  ISETP.NE.AND P3, PT, R16, RZ, PT ;  /* 0x000000ff1000720c */ /* 0x000fe40003f65270 */
[----:B----4-:R-:W-:Y:S01]  /*0310*/  ISETP.EQ.U32.AND P2, PT, R6, RZ, PT ;  /* 0x000000ff0600720c */ /* 0x010fe20003f42070 */
[----:B------:R-:W-:Y:S01]  /*0320*/  IMAD.MOV.U32 R10, RZ, RZ, RZ ;  /* 0x000000ffff0a7224 */ /* 0x000fe200078e00ff */
[----:B------:R-:W-:-:S02]  /*0330*/  SHF.R.S32.HI R39, RZ, 0x1f, R42 ;  /* 0x0000001fff277819 */ /* 0x000fc4000001142a */
[----:B------:R-:W-:Y:S02]  /*0340*/  ISETP.EQ.OR.EX P2, PT, R7, RZ, !P3, P2 ;  /* 0x000000ff0700720c */ /* 0x000fe40005f42720 */
[----:B------:R-:W-:Y:S01]  /*0350*/  LEA.HI R29, R39, R42, RZ, 0x5 ;  /* 0x0000002a271d7211 */ /* 0x000fe200078f28ff */
[----:B------:R-:W-:Y:S02]  /*0360*/  IMAD.MOV.U32 R13, RZ, RZ, -0x1 ;  /* 0xffffffffff0d7424 */ /* 0x000fe400078e00ff */
[----:B-1----:R-:W-:-:S08]  /*0370*/  IMAD.WIDE R14, R24, 0x4, R14 ;  /* 0x00000004180e7825 */ /* 0x002fd000078e020e */
[----:B------:R-:W5:Y:S01]  /*0380*/  @!P2 LDG.E R13, desc[UR26][R14.64] ;  /* 0x0000001a0e0da981 */ /* 0x000f62000c1e1900 */
[----:B---3--:R-:W-:-:S05]  /*0390*/  @P1 IMAD.WIDE R2, R24, 0x4, R2 ;  /* 0x0000000418021825 */ /* 0x008fca00078e0202 */
[----:B------:R1:W5:Y:S02]  /*03a0*/  @P1 LDG.E R10, desc[UR26][R2.64] ;  /* 0x0000001a020a1981 */ /* 0x000364000c1e1900 */
[----:B-1----:R-:W-:-:S05]  /*03b0*/  LOP3.LUT R2, R29, 0xffffffe0, RZ, 0xc0, !PT ;  /* 0xffffffe01d027812 */ /* 0x002fca00078ec0ff */
[----:B------:R-:W-:Y:S02]  /*03c0*/  IMAD.IADD R2, R42, 0x1, -R2 ;  /* 0x000000012a027824 */ /* 0x000fe400078e0a02 */
[----:B--2---:R-:W-:Y:S02]  /*03d0*/  @P0 IMAD.IADD R11, R0, 0x1, -R18 ;  /* 0x00000001000b0824 */ /* 0x004fe400078e0a12 */
[----:B------:R-:W-:-:S04]  /*03e0*/  IMAD R0, R24, R19, R25 ;  /* 0x0000001318007224 */ /* 0x000fc800078e0219 */
[----:B------:R-:W1:Y:S01]  /*03f0*/  @!P0 LDC R11, c[0x0][0x2c4] ;  /* 0x0000b100ff0b8b82 */ /* 0x000e620000000800 */
[----:B------:R-:W-:Y:S01]  /*0400*/  ISETP.NE.U32.AND P0, PT, R6, RZ, PT ;  /* 0x000000ff0600720c */ /* 0x000fe20003f05070 */
[----:B------:R-:W-:-:S03]  /*0410*/  IMAD.SHL.U32 R0, R0, 0x20, RZ ;  /* 0x0000002000007824 */ /* 0x000fc600078e00ff */
[----:B------:R-:W-:Y:S02]  /*0420*/  ISETP.NE.AND.EX P2, PT, R7, RZ, PT, P0 ;  /* 0x000000ff0700720c */ /* 0x000fe40003f45300 */
[----:B------:R-:W-:Y:S01]  /*0430*/  IADD3 R161, P1, P0, R0, R8, R2 ;  /* 0x0000000800a17210 */ /* 0x000fe2000783e002 */
[----:B------:R2:W-:Y:S04]  /*0440*/  STL [R1+0x34], R18 ;  /* 0x0000341201007387 */ /* 0x0005e80000100800 */
[----:B------:R2:W-:Y:S01]  /*0450*/  STL [R1], R161 ;  /* 0x000000a101007387 */ /* 0x0005e20000100800 */
[----:B------:R-:W-:Y:S02]  /*0460*/  SHF.R.S32.HI R3, RZ, 0x1f, R0 ;  /* 0x0000001fff037819 */ /* 0x000fe40000011400 */
[----:B------:R-:W-:-:S04]  /*0470*/  SHF.R.S32.HI R0, RZ, 0x1f, R2 ;  /* 0x0000001fff007819 */ /* 0x000fc80000011402 */
[----:B------:R-:W-:Y:S01]  /*0480*/  IADD3.X R204, R3, R9, R0, P1, P0 ;  /* 0x0000000903cc7210 */ /* 0x000fe20000fe0400 */
[----:B------:R-:W-:Y:S06]  /*0490*/  @!P2 BRA `(.L_x_307) ;  /* 0x000000000010a947 */ /* 0x000fec0003800000 */
[----:B------:R-:W3:Y:S02]  /*04a0*/  @P3 LDG.E R0, desc[UR26][R14.64+0x4] ;  /* 0x0000041a0e003981 */ /* 0x000ee4000c1e1900 */
[----:B---3-5:R-:W-:-:S06]  /*04b0*/  @P3 IADD3 R4, R0, -R13, RZ ;  /* 0x8000000d00043210 */ /* 0x028fcc0007ffe0ff */
[----:B------:R4:W5:Y:S01]  /*04c0*/  @!P3 LDG.E R4, desc[UR26][R14.64] ;  /* 0x0000001a0e04b981 */ /* 0x000962000c1e1900 */
[----:B------:R-:W-:Y:S05]  /*04d0*/  BRA `(.L_x_308) ;  /* 0x0000000000047947 */ /* 0x000fea0003800000 */
.L_x_307:
[----:B------:R-:W3:Y:S02]  /*04e0*/  LDC R4, c[0x0][0x2c8] ;  /* 0x0000b200ff047b82 */ /* 0x000ee40000000800 */
.L_x_308:
[----:B------:R-:W2:Y:S02]  /*04f0*/  LDC.64 R2, c[0x0][0x308] ;  /* 0x0000c200ff027b82 */ /* 0x000ea40000000a00 */
[----:B--2---:R-:W-:-:S04]  /*0500*/  ISETP.NE.U32.AND P0, PT, R2, RZ, PT ;  /* 0x000000ff0200720c */ /* 0x004fc80003f05070 */
[----:B------:R-:W-:-:S13]  /*0510*/  ISETP.NE.AND.EX P0, PT, R3, RZ, PT, P0 ;  /* 0x000000ff0300720c */ /* 0x000fda0003f05300 */
[----:B------:R-:W2:Y:S08]  /*0520*/  @P0 LDC.64 R2, c[0x0][0x308] ;  /* 0x0000c200ff020b82 */ /* 0x000eb00000000a00 */
[----:B------:R-:W4:Y:S01]  /*0530*/  @!P0 LDC R5, c[0x0][0x2cc] ;  /* 0x0000b300ff058b82 */ /* 0x000f220000000800 */
[----:B--2---:R-:W-:-:S05]  /*0540*/  @P0 IMAD.WIDE R2, R24, 0x4, R2 ;  /* 0x0000000418020825 */ /* 0x004fca00078e0202 */
[----:B------:R-:W2:Y:S01]  /*0550*/  @P0 LDG.E R0, desc[UR26][R2.64] ;  /* 0x0000001a02000981 */ /* 0x000ea2000c1e1900 */
[----:B------:R-:W-:Y:S01]  /*0560*/  IMAD.SHL.U32 R26, R166, 0x80, RZ ;  /* 0x00000080a61a7824 */ /* 0x000fe200078e00ff */
[----:B------:R-:W1:Y:S02]  /*0570*/  @!P0 LDC.64 R2, c[0x0][0x318] ;  /* 0x0000c600ff028b82 */ /* 0x000e640000000a00 */
[----:B-1----:R-:W-:-:S04]  /*0580*/  @!P0 ISETP.NE.U32.AND P1, PT, R2, RZ, PT ;  /* 0x000000ff0200820c */ /* 0x002fc80003f25070 */
[----:B------:R-:W-:Y:S02]  /*0590*/  @!P0 ISETP.NE.AND.EX P2, PT, R3, RZ, PT, P1 ;  /* 0x000000ff0300820c */ /* 0x000fe40003f45310 */
[----:B------:R-:W-:Y:S01]  /*05a0*/  ISETP.GT.AND P1, PT, R11, R26, PT ;  /* 0x0000001a0b00720c */ /* 0x000fe20003f24270 */
[----:B--2--5:R-:W-:Y:S01]  /*05b0*/  @P0 IMAD.IADD R40, R0, 0x1, -R10 ;  /* 0x0000000100280824 */ /* 0x024fe200078e0a0a */
[----:B----4-:R-:W-:-:S04]  /*05c0*/  @!P0 SEL R0, R5, RZ, P2 ;  /* 0x000000ff05008207 */ /* 0x010fc80001000000 */
[----:B---3--:R-:W-:-:S07]  /*05d0*/  @!P0 IADD3 R40, R0, R4, -R10 ;  /* 0x0000000400288210 */ /* 0x008fce0007ffe80a */
[----:B------:R-:W-:Y:S05]  /*05e0*/  @!P1 EXIT ;  /* 0x000000000000994d */ /* 0x000fea0003800000 */
        /* <DEDUP_REMOVED lines=10> */
[-C--:B------:R-:W-:Y:S02]  /*0690*/  LEA.HI R35, R39, R42.reuse, RZ, 0x2 ;  /* 0x0000002a27237211 */ /* 0x080fe400078f10ff */
[----:B------:R-:W-:Y:S01]  /*06a0*/  ISETP.NE.AND P3, PT, R13, -0x1, PT ;  /* 0xffffffff0d00780c */ /* 0x000fe20003f65270 */
[----:B------:R2:W-:Y:S01]  /*06b0*/  STL [R1+0x38], R30 ;  /* 0x0000381e01007387 */ /* 0x0005e20000100800 */
[----:B------:R-:W-:Y:S02]  /*06c0*/  LEA.HI R41, R39, R42, RZ, 0x3 ;  /* 0x0000002a27297211 */ /* 0x000fe400078f18ff */
[----:B------:R-:W-:-:S02]  /*06d0*/  LEA.HI.SX32 R43, R243, 0xffffffff, 0x1a ;  /* 0xfffffffff32b7811 */ /* 0x000fc400078fd2ff */
[----:B------:R-:W-:Y:S01]  /*06e0*/  SHF.R.S32.HI R38, RZ, 0x3, R41 ;  /* 0x00000003ff267819 */ /* 0x000fe20000011429 */
[----:B------:R-:W3:Y:S08]  /*06f0*/  @!P1 LDC.64 R6, c[0x0][0x228] ;  /* 0x00008a00ff069b82 */ /* 0x000ef00000000a00 */
[----:B------:R-:W4:Y:S01]  /*0700*/  @P1 LDC.64 R14, c[0x0][0x240] ;  /* 0x00009000ff0e1b82 */ /* 0x000f220000000a00 */
[----:B-1----:R-:W-:-:S04]  /*0710*/  IABS R16, R17 ;  /* 0x0000001100107213 */ /* 0x002fc80000000000 */
[----:B------:R-:W1:Y:S03]  /*0720*/  I2F.RP R2, R16 ;  /* 0x0000001000027306 */ /* 0x000e660000209400 */
[----:B------:R-:W5:Y:S08]  /*0730*/  @P3 LDC.64 R184, c[0x0][0x250] ;  /* 0x00009400ffb83b82 */ /* 0x000f700000000a00 */
[----:B------:R-:W2:Y:S01]  /*0740*/  @P3 LDC.64 R22, c[0x0][0x248] ;  /* 0x00009200ff163b82 */ /* 0x000ea20000000a00 */
[----:B-1----:R-:W1:Y:S02]  /*0750*/  MUFU.RCP R2, R2 ;  /* 0x0000000200027308 */ /* 0x002e640000001000 */
[----:B-1----:R-:W-:-:S06]  /*0760*/  VIADD R2, R2, 0xffffffe ;  /* 0x0ffffffe02027836 */ /* 0x002fcc0000000000 */
[----:B------:R-:W1:Y:S02]  /*0770*/  F2I.FTZ.U32.TRUNC.NTZ R3, R2 ;  /* 0x0000000200037305 */ /* 0x000e64000021f000 */
[----:B-1----:R-:W-:Y:S02]  /*0780*/  IMAD.MOV R0, RZ, RZ, -R3 ;  /* 0x000000ffff007224 */ /* 0x002fe400078e0a03 */
[----:B------:R-:W-:Y:S02]  /*0790*/  IMAD.MOV.U32 R2, RZ, RZ, RZ ;  /* 0x000000ffff027224 */ /* 0x000fe400078e00ff */
[----:B------:R-:W-:-:S04]  /*07a0*/  IMAD R0, R0, R16, RZ ;  /* 0x0000001000007224 */ /* 0x000fc800078e02ff */
[----:B------:R-:W-:Y:S01]  /*07b0*/  IMAD.HI.U32 R2, R3, R0, R2 ;  /* 0x0000000003027227 */ /* 0x000fe200078e0002 */
[----:B------:R-:W-:Y:S02]  /*07c0*/  MOV R3, R4 ;  /* 0x0000000400037202 */ /* 0x000fe40000000f00 */
[----:B------:R-:W-:-:S03]  /*07d0*/  SHF.R.S32.HI R4, RZ, 0x2, R35 ;  /* 0x00000002ff047819 */ /* 0x000fc60000011423 */
[----:B------:R-:W-:Y:S01]  /*07e0*/  IMAD.HI.U32 R5, R2, R3, RZ ;  /* 0x0000000302057227 */ /* 0x000fe200078e00ff */
[----:B------:R-:W-:Y:S02]  /*07f0*/  @!P1 SHF.R.S32.HI R2, RZ, 0x1f, R24 ;  /* 0x0000001fff029819 */ /* 0x000fe40000011418 */
[C---:B------:R-:W-:Y:S01]  /*0800*/  ISETP.GE.AND P4, PT, R4.reuse, R30, PT ;  /* 0x0000001e0400720c */ /* 0x040fe20003f86270 */
[----:B------:R-:W-:Y:S01]  /*0810*/  IMAD.MOV R0, RZ, RZ, -R5 ;  /* 0x000000ffff007224 */ /* 0x000fe200078e0a05 */
[----:B------:R-:W-:Y:S01]  /*0820*/  IADD3 R9, R4, 0x40, RZ ;  /* 0x0000004004097810 */ /* 0x000fe20007ffe0ff */
[----:B---3--:R-:W-:Y:S01]  /*0830*/  @!P1 IMAD R2, R2, R6, RZ ;  /* 0x0000000602029224 */ /* 0x008fe200078e02ff */
[----:B------:R-:W-:Y:S01]  /*0840*/  IADD3 R21, R4, 0x20, RZ ;  /* 0x0000002004157810 */ /* 0x000fe20007ffe0ff */
[----:B------:R-:W-:Y:S01]  /*0850*/  IMAD R0, R16, R0, R3 ;  /* 0x0000000010007224 */ /* 0x000fe200078e0203 */
[----:B------:R-:W-:Y:S01]  /*0860*/  ISETP.GE.AND P0, PT, R9, R30, PT ;  /* 0x0000001e0900720c */ /* 0x000fe20003f06270 */
[----:B------:R-:W-:-:S02]  /*0870*/  @!P1 IMAD R12, R24, R7, R2 ;  /* 0x00000007180c9224 */ /* 0x000fc400078e0202 */
[----:B------:R-:W-:Y:S01]  /*0880*/  VIADD R8, R4, 0x60 ;  /* 0x0000006004087836 */ /* 0x000fe20000000000 */
[----:B------:R-:W-:Y:S01]  /*0890*/  ISETP.GT.U32.AND P5, PT, R16, R0, PT ;  /* 0x000000001000720c */ /* 0x000fe20003fa4070 */
[----:B----4-:R-:W-:Y:S02]  /*08a0*/  @P1 IMAD.WIDE.U32 R2, R18, R14, RZ ;  /* 0x0000000e12021225 */ /* 0x010fe400078e00ff */
[----:B------:R-:W1:Y:S01]  /*08b0*/  @!P4 LDC.64 R26, c[0x0][0x240] ;  /* 0x00009000ff1acb82 */ /* 0x000e620000000a00 */
[----:B------:R-:W-:Y:S01]  /*08c0*/  ISETP.GE.AND P2, PT, R8, R30, PT ;  /* 0x0000001e0800720c */ /* 0x000fe20003f46270 */
[----:B------:R-:W-:Y:S01]  /*08d0*/  @!P1 IMAD.WIDE.U32 R6, R24, R6, RZ ;  /* 0x0000000618069225 */ /* 0x000fe200078e00ff */
[----:B------:R-:W-:-:S03]  /*08e0*/  LOP3.LUT R8, R35, 0xfffffffc, RZ, 0xc0, !PT ;  /* 0xfffffffc23087812 */ /* 0x000fc600078ec0ff */
[----:B------:R-:W-:Y:S01]  /*08f0*/  @P1 IMAD R11, R18, R15, R3 ;  /* 0x0000000f120b1224 */ /* 0x000fe200078e0203 */
[----:B------:R-:W-:Y:S01]  /*0900*/  LOP3.LUT R3, R25, R17, RZ, 0x3c, !PT ;  /* 0x0000001119037212 */ /* 0x000fe200078e3cff */
[----:B------:R-:W-:Y:S02]  /*0910*/  @!P1 IMAD.IADD R11, R7, 0x1, R12 ;  /* 0x00000001070b9824 */ /* 0x000fe400078e020c */
[-C--:B------:R-:W-:Y:S01]  /*0920*/  @!P5 IADD3 R0, R0, -R16.reuse, RZ ;  /* 0x800000100000d210 */ /* 0x080fe20007ffe0ff */
[----:B------:R-:W-:Y:S01]  /*0930*/  @!P1 IMAD.MOV.U32 R2, RZ, RZ, R6 ;  /* 0x000000ffff029224 */ /* 0x000fe200078e0006 */
[----:B------:R-:W-:Y:S01]  /*0940*/  SHF.R.S32.HI R6, RZ, 0x1f, R25 ;  /* 0x0000001fff067819 */ /* 0x000fe20000011419 */
[----:B------:R-:W-:Y:S01]  /*0950*/  IMAD.IADD R8, R42, 0x1, -R8 ;  /* 0x000000012a087824 */ /* 0x000fe200078e0a08 */
[----:B------:R-:W-:Y:S01]  /*0960*/  ISETP.GE.U32.AND P1, PT, R0, R16, PT ;  /* 0x000000100000720c */ /* 0x000fe20003f26070 */
[----:B------:R-:W-:Y:S01]  /*0970*/  @!P5 VIADD R5, R5, 0x1 ;  /* 0x000000010505d836 */ /* 0x000fe20000000000 */
[----:B------:R-:W-:Y:S01]  /*0980*/  SHF.L.U32 R0, R38, 0x6, RZ ;  /* 0x0000000626007819 */ /* 0x000fe200000006ff */
[----:B------:R-:W-:Y:S01]  /*0990*/  IMAD.SHL.U32 R8, R8, 0x8, RZ ;  /* 0x0000000808087824 */ /* 0x000fe200078e00ff */
[----:B------:R-:W-:Y:S01]  /*09a0*/  ISETP.GE.AND P6, PT, R3, RZ, PT ;  /* 0x000000ff0300720c */ /* 0x000fe20003fc6270 */
[----:B------:R-:W-:Y:S01]  /*09b0*/  IMAD R6, R6, UR4, RZ ;  /* 0x0000000406067c24 */ /* 0x000fe2000f8e02ff */
[----:B------:R-:W-:Y:S01]  /*09c0*/  LOP3.LUT R0, R0, 0xc0, RZ, 0xc0, !PT ;  /* 0x000000c000007812 */ /* 0x000fe200078ec0ff */
[----:B------:R-:W-:Y:S01]  /*09d0*/  IMAD R15, R43, -0x40, R40 ;  /* 0xffffffc02b0f7824 */ /* 0x000fe200078e0228 */
[----:B------:R-:W-:Y:S01]  /*09e0*/  SHF.R.S32.HI R9, RZ, 0x1f, R8 ;  /* 0x0000001fff097819 */ /* 0x000fe20000011408 */
[----:B------:R-:W-:Y:S01]  /*09f0*/  IMAD R28, R25, UR5, R6 ;  /* 0x00000005191c7c24 */ /* 0x000fe2000f8e0206 */
[----:B------:R-:W-:Y:S01]  /*0a00*/  LOP3.LUT R3, R0, 0x18, R8, 0xf8, !PT ;  /* 0x0000001800037812 */ /* 0x000fe200078ef808 */
[----:B------:R-:W-:Y:S01]  /*0a10*/  @P3 IMAD.IADD R6, R10, 0x1, R13 ;  /* 0x000000010a063824 */ /* 0x000fe200078e020d */
[----:B------:R-:W-:-:S02]  /*0a20*/  SHF.R.U32.HI R0, RZ, 0x3, R0 ;  /* 0x00000003ff007819 */ /* 0x000fc40000011600 */
[----:B------:R-:W-:Y:S02]  /*0a30*/  @P1 IADD3 R5, R5, 0x1, RZ ;  /* 0x0000000105051810 */ /* 0x000fe40007ffe0ff */
[----:B------:R-:W-:Y:S02]  /*0a40*/  IADD3 R2, P1, R8, R2, RZ ;  /* 0x0000000208027210 */ /* 0x000fe40007f3e0ff */
[----:B------:R-:W-:Y:S01]  /*0a50*/  ISETP.NE.AND P5, PT, R17, RZ, PT ;  /* 0x000000ff1100720c */ /* 0x000fe20003fa5270 */
[----:B------:R-:W-:Y:S01]  /*0a60*/  IMAD.MOV.U32 R20, RZ, RZ, R5 ;  /* 0x000000ffff147224 */ /* 0x000fe200078e0005 */
[----:B------:R-:W-:Y:S01]  /*0a70*/  LOP3.LUT R34, R3, R0, RZ, 0x3c, !PT ;  /* 0x0000000003227212 */ /* 0x000fe200078e3cff */
[----:B------:R-:W-:Y:S01]  /*0a80*/  IMAD.X R3, R9, 0x1, R11, P1 ;  /* 0x0000000109037824 */ /* 0x000fe200008e060b */
[----:B------:R-:W-:Y:S01]  /*0a90*/  @P3 IADD3 R0, R10, R13, RZ ;  /* 0x0000000d0a003210 */ /* 0x000fe20007ffe0ff */
[----:B------:R-:W-:Y:S01]  /*0aa0*/  @!P6 IMAD.MOV R20, RZ, RZ, -R20 ;  /* 0x000000ffff14e224 */ /* 0x000fe200078e0a14 */
[----:B------:R-:W-:Y:S01]  /*0ab0*/  ISETP.GE.AND P1, PT, R21, R30, PT ;  /* 0x0000001e1500720c */ /* 0x000fe20003f26270 */
[----:B------:R-:W-:-:S04]  /*0ac0*/  IMAD.WIDE.U32 R18, R25, UR4, R2 ;  /* 0x0000000419127c25 */ /* 0x000fc8000f8e0002 */
[C---:B-----5:R-:W-:Y:S02]  /*0ad0*/  @P3 IMAD R5, R0.reuse, R185, RZ ;  /* 0x000000b900053224 */ /* 0x060fe400078e02ff */
[----:B------:R-:W-:Y:S01]  /*0ae0*/  @P3 IMAD.WIDE.U32 R2, R0, R184, RZ ;  /* 0x000000b800023225 */ /* 0x000fe200078e00ff */
[----:B------:R-:W-:-:S03]  /*0af0*/  @!P5 LOP3.LUT R20, RZ, R17, RZ, 0x33, !PT ;  /* 0x00000011ff14d212 */ /* 0x000fc600078e33ff */
[C---:B--2---:R-:W-:Y:S02]  /*0b00*/  @P3 IMAD R0, R6.reuse, R23, RZ ;  /* 0x0000001706003224 */ /* 0x044fe400078e02ff */
[----:B------:R-:W-:-:S04]  /*0b10*/  @P3 IMAD.WIDE.U32 R6, R6, R22, RZ ;  /* 0x0000001606063225 */ /* 0x000fc800078e00ff */
[----:B------:R-:W-:Y:S01]  /*0b20*/  @P3 IMAD.IADD R14, R3, 0x1, R5 ;  /* 0x00000001030e3824 */ /* 0x000fe200078e0205 */
[----:B------:R-:W-:Y:S01]  /*0b30*/  SHF.R.S32.HI R5, RZ, 0x1f, R4 ;  /* 0x0000001fff057819 */ /* 0x000fe20000011404 */
[----:B------:R-:W-:Y:S01]  /*0b40*/  @P3 IMAD.MOV.U32 R12, RZ, RZ, R2 ;  /* 0x000000ffff0c3224 */ /* 0x000fe200078e0002 */
[----:B------:R-:W-:Y:S01]  /*0b50*/  @P3 IADD3 R13, R7, R0, RZ ;  /* 0x00000000070d3210 */ /* 0x000fe20007ffe0ff */
        /* <DEDUP_REMOVED lines=15> */
.L_x_310:
        /* <DEDUP_REMOVED lines=14> */
.L_x_311:
[C---:B------:R-:W-:Y:S01]  /*0d30*/  ISETP.GE.AND P6, PT, R4.reuse, R15, PT ;  /* 0x0000000f0400720c */ /* 0x040fe20003fc6270 */
[-C--:B------:R-:W-:Y:S01]  /*0d40*/  IMAD.WIDE.U32 R2, R4, R184.reuse, R8 ;  /* 0x000000b804027225 */ /* 0x080fe200078e0008 */
[----:B------:R-:W1:Y:S01]  /*0d50*/  @!P4 LDC.64 R24, c[0x0][0x210] ;  /* 0x00008400ff18cb82 */ /* 0x000e620000000a00 */
[----:B------:R-:W-:Y:S01]  /*0d60*/  SHF.R.S32.HI R186, RZ, 0x5, R29 ;  /* 0x00000005ffba7819 */ /* 0x000fe2000001141d */
[----:B------:R-:W-:Y:S01]  /*0d70*/  UMOV UR5, 0x400 ;  /* 0x0000040000057882 */ /* 0x000fe20000000000 */
[C---:B------:R-:W-:Y:S01]  /*0d80*/  IMAD R0, R5.reuse, R184, RZ ;  /* 0x000000b805007224 */ /* 0x040fe200078e02ff */
[----:B------:R-:W-:Y:S01]  /*0d90*/  IADD3 R36, P3, R12, R2, RZ ;  /* 0x000000020c247210 */ /* 0x000fe20007f7e0ff */
[-C--:B------:R-:W-:Y:S01]  /*0da0*/  IMAD R10, R5, R22.reuse, RZ ;  /* 0x00000016050a7224 */ /* 0x080fe200078e02ff */
[----:B------:R-:W-:Y:S01]  /*0db0*/  ULDC.64 UR6, c[0x0][0x260] ;  /* 0x0000980000067ab9 */ /* 0x000fe20000000a00 */
[----:B------:R-:W-:Y:S01]  /*0dc0*/  IMAD.WIDE.U32 R6, R4, R22, R8 ;  /* 0x0000001604067225 */ /* 0x000fe200078e0008 */
[----:B------:R-:W2:Y:S01]  /*0dd0*/  S2UR UR4, SR_CgaCtaId ;  /* 0x00000000000479c3 */ /* 0x000ea20000008800 */
[----:B------:R-:W-:-:S02]  /*0de0*/  SHF.L.U64.HI R163, R22, 0x6, R23 ;  /* 0x0000000616a37819 */ /* 0x000fc40000010217 */
[C---:B------:R-:W-:Y:S01]  /*0df0*/  IMAD R0, R4.reuse, R185, R0 ;  /* 0x000000b904007224 */ /* 0x040fe200078e0200 */
[----:B------:R-:W-:Y:S01]  /*0e00*/  IADD3 R32, P5, R11, R6, RZ ;  /* 0x000000060b207210 */ /* 0x000fe20007fbe0ff */
[----:B------:R-:W-:Y:S01]  /*0e10*/  IMAD R10, R4, R23, R10 ;  /* 0x00000017040a7224 */ /* 0x000fe200078e020a */
[----:B------:R-:W3:Y:S01]  /*0e20*/  @!P6 S2R R29, SR_CgaCtaId ;  /* 0x00000000001de919 */ /* 0x000ee20000008800 */
[----:B------:R-:W-:Y:S01]  /*0e30*/  IMAD.WIDE R30, R166, 0x80, R4 ;  /* 0x00000080a61e7825 */ /* 0x000fe200078e0204 */
[----:B------:R-:W4:Y:S01]  /*0e40*/  @!P1 LDC.64 R16, c[0x0][0x240] ;  /* 0x00009000ff109b82 */ /* 0x000f220000000a00 */
[----:B------:R-:W-:Y:S01]  /*0e50*/  IADD3.X R37, R14, R3, R0, P3, !PT ;  /* 0x000000030e257210 */ /* 0x000fe20001ffe400 */
[----:B------:R-:W5:Y:S01]  /*0e60*/  @!P1 S2R R11, SR_CgaCtaId ;  /* 0x00000000000b9919 */ /* 0x000f620000008800 */
[----:B------:R-:W-:Y:S01]  /*0e70*/  LEA.HI R0, R35, R4, RZ, 0x1 ;  /* 0x0000000423007211 */ /* 0x000fe200078f08ff */
[-C--:B------:R-:W-:Y:S01]  /*0e80*/  @!P4 IMAD R2, R31, R26.reuse, RZ ;  /* 0x0000001a1f02c224 */ /* 0x080fe200078e02ff */
[----:B------:R-:W-:Y:S01]  /*0e90*/  IADD3.X R33, R13, R7, R10, P5, !PT ;  /* 0x000000070d217210 */ /* 0x000fe20002ffe40a */
[----:B------:R-:W-:Y:S01]  /*0ea0*/  IMAD.IADD R9, R19, 0x1, R28 ;  /* 0x0000000113097824 */ /* 0x000fe200078e021c */
[----:B------:R-:W-:Y:S01]  /*0eb0*/  LOP3.LUT R0, R0, 0x7fffffe, RZ, 0xc0, !PT ;  /* 0x07fffffe00007812 */ /* 0x000fe200078ec0ff */
[----:B------:R-:W-:Y:S01]  /*0ec0*/  @!P4 IMAD.MOV.U32 R8, RZ, RZ, R18 ;  /* 0x000000ffff08c224 */ /* 0x000fe200078e0012 */
[----:B------:R-:W-:Y:S01]  /*0ed0*/  ISETP.GE.AND P5, PT, R21, R15, PT ;  /* 0x0000000f1500720c */ /* 0x000fe20003fa6270 */
[----:B------:R-:W5:Y:S01]  /*0ee0*/  @!P1 LDC.64 R12, c[0x0][0x210] ;  /* 0x00008400ff0c9b82 */ /* 0x000f620000000a00 */
[----:B------:R-:W5:Y:S01]  /*0ef0*/  @!P2 S2R R14, SR_CgaCtaId ;  /* 0x00000000000ea919 */ /* 0x000f620000008800 */
[C---:B------:R-:W-:Y:S01]  /*0f00*/  @!P4 IMAD R6, R30.reuse, R27, R2 ;  /* 0x0000001b1e06c224 */ /* 0x040fe200078e0202 */
[----:B------:R-:W-:Y:S01]  /*0f10*/  @!P1 IADD3 R5, P3, R30, 0x20, RZ ;  /* 0x000000201e059810 */ /* 0x000fe20007f7e0ff */
[----:B------:R-:W-:Y:S01]  /*0f20*/  IMAD.IADD R0, R4, 0x1, -R0 ;  /* 0x0000000104007824 */ /* 0x000fe200078e0a00 */
[----:B------:R-:W5:Y:S01]  /*0f30*/  @!P0 S2R R19, SR_CgaCtaId ;  /* 0x0000000000138919 */ /* 0x000f620000008800 */
[----:B------:R-:W-:Y:S01]  /*0f40*/  @!P4 IMAD.WIDE.U32 R2, R30, R26, R8 ;  /* 0x0000001a1e02c225 */ /* 0x000fe200078e0008 */
[----:B--2---:R-:W-:Y:S01]  /*0f50*/  ULEA UR4, UR4, UR5, 0x18 ;  /* 0x0000000504047291 */ /* 0x004fe2000f8ec03f */
[----:B------:R-:W2:Y:S01]  /*0f60*/  @!P2 LDC.64 R26, c[0x0][0x210] ;  /* 0x00008400ff1aab82 */ /* 0x000ea20000000a00 */
[----:B------:R-:W-:Y:S01]  /*0f70*/  SHF.L.U64.HI R157, R22, 0x5, R23 ;  /* 0x00000005169d7819 */ /* 0x000fe20000010217 */
[----:B------:R-:W-:Y:S01]  /*0f80*/  IMAD R10, R186, 0x8, R0 ;  /* 0x00000008ba0a7824 */ /* 0x000fe200078e0200 */
[----:B------:R-:W-:Y:S01]  /*0f90*/  STL [R1+0x1c], R163 ;  /* 0x00001ca301007387 */ /* 0x000fe20000100800 */
[----:B------:R-:W-:-:S02]  /*0fa0*/  @!P1 IMAD.X R7, RZ, RZ, R31, P3 ;  /* 0x000000ffff079224 */ /* 0x000fc400018e061f */
[----:B------:R-:W-:Y:S01]  /*0fb0*/  @!P4 IMAD.IADD R3, R3, 0x1, R6 ;  /* 0x000000010303c824 */ /* 0x000fe200078e0206 */
[----:B-1----:R-:W-:Y:S01]  /*0fc0*/  @!P4 LEA R6, P3, R2, R24, 0x1 ;  /* 0x000000180206c211 */ /* 0x002fe200078608ff */
[----:B------:R-:W-:Y:S01]  /*0fd0*/  IMAD.U32 R10, R10, 0x20, R34 ;  /* 0x000000200a0a7824 */ /* 0x000fe200078e0022 */
[----:B------:R-:W1:Y:S01]  /*0fe0*/  @!P5 S2R R28, SR_CgaCtaId ;  /* 0x00000000001cd919 */ /* 0x000e620000008800 */
[----:B----4-:R-:W-:Y:S01]  /*0ff0*/  @!P1 IMAD R0, R7, R16, RZ ;  /* 0x0000001007009224 */ /* 0x010fe200078e02ff */
[----:B------:R-:W-:Y:S01]  /*1000*/  @!P4 LEA.HI.X R7, R2, R25, R3, 0x1, P3 ;  /* 0x000000190207c211 */ /* 0x000fe200018f0c03 */
[----:B------:R-:W-:Y:S01]  /*1010*/  @!P1 IMAD.MOV.U32 R2, RZ, RZ, R18 ;  /* 0x000000ffff029224 */ /* 0x000fe200078e0012 */
[----:B------:R-:W-:Y:S01]  /*1020*/  LEA R218, R10, UR4, 0x1 ;  /* 0x000000040ada7c11 */ /* 0x000fe2000f8e08ff */
[----:B------:R-:W-:Y:S01]  /*1030*/  @!P1 IMAD.MOV.U32 R3, RZ, RZ, R9 ;  /* 0x000000ffff039224 */ /* 0x000fe200078e0009 */
[----:B------:R-:W4:Y:S01]  /*1040*/  @!P0 LDC.64 R24, c[0x0][0x210] ;  /* 0x00008400ff188b82 */ /* 0x000f220000000a00 */
[----:B------:R-:W-:-:S02]  /*1050*/  @!P1 IMAD R0, R5, R17, R0 ;  /* 0x0000001105009224 */ /* 0x000fc400078e0200 */
[----:B------:R-:W-:Y:S01]  /*1060*/  @!P1 IMAD.WIDE.U32 R2, R5, R16, R2 ;  /* 0x0000001005029225 */ /* 0x000fe200078e0002 */
[----:B------:R-:W-:Y:S01]  /*1070*/  LEA.HI R5, R39, R42, RZ, 0x4 ;  /* 0x0000002a27057211 */ /* 0x000fe200078f20ff */
[----:B------:R-:W-:Y:S01]  /*1080*/  @!PT LDS RZ, [RZ] ;  /* 0x00000000fffff984 */ /* 0x000fe20000000800 */
[----:B------:R-:W-:Y:S01]  /*1090*/  @!PT LDS RZ, [RZ] ;  /* 0x00000000fffff984 */ /* 0x000fe20000000800 */
[----:B------:R-:W-:Y:S01]  /*10a0*/  @!PT LDS RZ, [RZ] ;  /* 0x00000000fffff984 */ /* 0x000fe20000000800 */
[----:B------:R-:W-:Y:S02]  /*10b0*/  @!P4 LDGSTS.E.BYPASS.LTC128B.128 [R218], desc[UR26][R6.64] ;  /* 0x0000000006dacfae */ /* 0x000fe4000b901d5a */
[----:B------:R-:W-:Y:S01]  /*10c0*/  @!P1 IMAD.IADD R0, R3, 0x1, R0 ;  /* 0x0000000103009824 */ /* 0x000fe200078e0200 */
[----:B------:R-:W-:Y:S01]  /*10d0*/  @!P6 MOV R3, 0x400 ;  /* 0x000004000003e802 */ /* 0x000fe20000000f00 */
[----:B------:R-:W-:Y:S01]  /*10e0*/  @!P4 LDGSTS.E.BYPASS.LTC128B.128 [R218+0x2000], desc[UR26][R6.64+0x40] ;  /* 0x0200004006dacfae */ /* 0x000fe2000b901d5a */
[----:B------:R-:W-:Y:S01]  /*10f0*/  SHF.R.S32.HI R8, RZ, 0x4, R5 ;  /* 0x00000004ff087819 */ /* 0x000fe20000011405 */
[----:B------:R-:W2:Y:S01]  /*1100*/  @!P2 LDC.64 R16, c[0x0][0x240] ;  /* 0x00009000ff10ab82 */ /* 0x000ea20000000a00 */
[----:B---3--:R-:W-:Y:S01]  /*1110*/  @!P6 LEA R29, R29, R3, 0x18 ;  /* 0x000000031d1de211 */ /* 0x008fe200078ec0ff */
[----:B------:R3:W-:Y:S01]  /*1120*/  @!P4 LDGSTS.E.BYPASS.LTC128B.128 [R218+0x4000], desc[UR26][R6.64+0x80] ;  /* 0x0400008006dacfae */ /* 0x0007e2000b901d5a */
[----:B------:R-:W-:Y:S01]  /*1130*/  ISETP.GE.AND P4, PT, R4, R15, PT ;  /* 0x0000000f0400720c */ /* 0x000fe20003f86270 */
[----:B------:R-:W-:Y:S01]  /*1140*/  IMAD.WIDE.U32 R44, R20, UR6, R32 ;  /* 0x00000006142c7c25 */ /* 0x000fe2000f8e0020 */
[----:B------:R-:W-:-:S02]  /*1150*/  @!P1 MOV R3, 0x400 ;  /* 0x0000040000039802 */ /* 0x000fc40000000f00 */
[----:B------:R-:W-:Y:S01]  /*1160*/  LEA.HI R4, R5, R8, RZ, 0x1 ;  /* 0x0000000805047211 */ /* 0x000fe200078f08ff */
[----:B------:R-:W-:Y:S01]  /*1170*/  IMAD.SHL.U32 R162, R22, 0x40, RZ ;  /* 0x0000004016a27824 */ /* 0x000fe200078e00ff */
[----:B-----5:R-:W-:Y:S01]  /*1180*/  @!P1 LEA R3, R11, R3, 0x18 ;  /* 0x000000030b039211 */ /* 0x020fe200078ec0ff */
[----:B------:R-:W-:Y:S01]  /*1190*/  IMAD.MOV.U32 R164, RZ, RZ, R44 ;  /* 0x000000ffffa47224 */ /* 0x000fe200078e002c */
[----:B------:R-:W-:Y:S01]  /*11a0*/  LOP3.LUT R4, R4, 0xfffffffe, RZ, 0xc0, !PT ;  /* 0xfffffffe04047812 */ /* 0x000fe200078ec0ff */
[----:B------:R-:W-:Y:S01]  /*11b0*/  IMAD.SHL.U32 R160, R22, 0x20, RZ ;  /* 0x0000002016a07824 */ /* 0x000fe200078e00ff */
[----:B------:R-:W-:Y:S03]  /*11c0*/  STL.64 [R1+0x28], R44 ;  /* 0x0000282c01007387 */ /* 0x000fe60000100a00 */
[----:B------:R-:W-:Y:S01]  /*11d0*/  IMAD.IADD R34, R8, 0x1, -R4 ;  /* 0x0000000108227824 */ /* 0x000fe200078e0a04 */
[----:B------:R-:W-:Y:S01]  /*11e0*/  @!P5 MOV R4, 0x400 ;  /* 0x000004000004d802 */ /* 0x000fe20000000f00 */
[----:B------:R-:W-:Y:S01]  /*11f0*/  STL [R1+0x18], R162 ;  /* 0x000018a201007387 */ /* 0x000fe20000100800 */
[----:B------:R-:W-:-:S02]  /*1200*/  LOP3.LUT R8, R41, 0xfffffff8, RZ, 0xc0, !PT ;  /* 0xfffffff829087812 */ /* 0x000fc400078ec0ff */
[----:B-1----:R-:W-:-:S03]  /*1210*/  @!P5 LEA R28, R28, R4, 0x18 ;  /* 0x000000041c1cd211 */ /* 0x002fc600078ec0ff */
[----:B------:R-:W-:Y:S01]  /*1220*/  IMAD.IADD R8, R42, 0x1, -R8 ;  /* 0x000000012a087824 */ /* 0x000fe200078e0a08 */
[----:B---3--:R-:W-:-:S04]  /*1230*/  @!P1 LEA R6, P3, R2, R12, 0x1 ;  /* 0x0000000c02069211 */ /* 0x008fc800078608ff */
[----:B------:R-:W-:Y:S02]  /*1240*/  @!P1 LEA.HI.X R7, R2, R13, R0, 0x1, P3 ;  /* 0x0000000d02079211 */ /* 0x000fe400018f0c00 */
[----:B------:R-:W-:Y:S01]  /*1250*/  @!P2 MOV R0, 0x400 ;  /* 0x000004000000a802 */ /* 0x000fe20000000f00 */
[----:B------:R-:W1:Y:S01]  /*1260*/  @!P0 LDC.64 R12, c[0x0][0x240] ;  /* 0x00009000ff0c8b82 */ /* 0x000e620000000a00 */
[----:B------:R-:W-:Y:S02]  /*1270*/  @!P0 MOV R2, 0x400 ;  /* 0x0000040000028802 */ /* 0x000fe40000000f00 */
[----:B------:R-:W-:Y:S02]  /*1280*/  @!P2 LEA R14, R14, R0, 0x18 ;  /* 0x000000000e0ea211 */ /* 0x000fe400078ec0ff */
[----:B------:R-:W-:Y:S02]  /*1290*/  LOP3.LUT R0, R5, 0xfffffff0, RZ, 0xc0, !PT ;  /* 0xfffffff005007812 */ /* 0x000fe400078ec0ff */
[----:B------:R-:W-:Y:S01]  /*12a0*/  @!P0 LEA R19, R19, R2, 0x18 ;  /* 0x0000000213138211 */ /* 0x000fe200078ec0ff */
[----:B------:R-:W-:Y:S01]  /*12b0*/  @!P1 IMAD R2, R10, 0x2, R3 ;  /* 0x000000020a029824 */ /* 0x000fe200078e0203 */
[----:B------:R-:W-:Y:S01]  /*12c0*/  ISETP.GE.AND P3, PT, R21, R15, PT ;  /* 0x0000000f1500720c */ /* 0x000fe20003f66270 */
[----:B------:R-:W-:Y:S01]  /*12d0*/  IMAD.IADD R0, R42, 0x1, -R0 ;  /* 0x000000012a007824 */ /* 0x000fe200078e0a00 */
[----:B------:R-:W-:Y:S01]  /*12e0*/  LEA.HI R21, R8, R8, RZ, 0x1 ;  /* 0x0000000808157211 */ /* 0x000fe200078f08ff */
[----:B------:R-:W-:Y:S01]  /*12f0*/  @!P2 IMAD R14, R10, 0x2, R14 ;  /* 0x000000020a0ea824 */ /* 0x000fe200078e020e */
[----:B------:R-:W-:Y:S02]  /*1300*/  @!P1 LDGSTS.E.BYPASS.LTC128B.128 [R2+0x800], desc[UR26][R6.64] ;  /* 0x0080000006029fae */ /* 0x000fe4000b901d5a */
[----:B------:R-:W-:-:S02]  /*1310*/  LEA.HI R4, R0, R0, RZ, 0x1 ;  /* 0x0000000000047211 */ /* 0x000fc400078f08ff */
[----:B------:R-:W-:Y:S02]  /*1320*/  @!P1 LDGSTS.E.BYPASS.LTC128B.128 [R2+0x2800], desc[UR26][R6.64+0x40] ;  /* 0x0280004006029fae */ /* 0x000fe4000b901d5a */
[----:B------:R-:W-:Y:S02]  /*1330*/  LOP3.LUT R3, R4, 0x7fffffe, RZ, 0xc0, !PT ;  /* 0x07fffffe04037812 */ /* 0x000fe400078ec0ff */
[----:B------:R3:W-:Y:S01]  /*1340*/  @!P1 LDGSTS.E.BYPASS.LTC128B.128 [R2+0x4800], desc[UR26][R6.64+0x80] ;  /* 0x0480008006029fae */ /* 0x0007e2000b901d5a */
[----:B------:R-:W-:Y:S02]  /*1350*/  @!P0 IADD3 R5, P1, R30, 0x40, RZ ;  /* 0x000000401e058810 */ /* 0x000fe40007f3e0ff */
[----:B------:R-:W-:Y:S01]  /*1360*/  IMAD.IADD R159, R0, 0x1, -R3 ;  /* 0x00000001009f7824 */ /* 0x000fe200078e0a03 */
[----:B------:R-:W-:Y:S02]  /*1370*/  LOP3.LUT R3, R21, 0x3fffffe, RZ, 0xc0, !PT ;  /* 0x03fffffe15037812 */ /* 0x000fe400078ec0ff */
[----:B---3--:R-:W-:-:S02]  /*1380*/  SHF.R.S32.HI R2, RZ, 0x1f, R0 ;  /* 0x0000001fff027819 */ /* 0x008fc40000011400 */
[--C-:B------:R-:W-:Y:S02]  /*1390*/  SHF.R.S32.HI R6, RZ, 0x1, R4.reuse ;  /* 0x00000001ff067819 */ /* 0x100fe40000011404 */
[----:B------:R-:W-:Y:S01]  /*13a0*/  LEA.HI R35, R2, R0, RZ, 0x3 ;  /* 0x0000000002237211 */ /* 0x000fe200078f18ff */
[----:B------:R-:W-:Y:S01]  /*13b0*/  @!P0 IMAD.X R2, RZ, RZ, R31, P1 ;  /* 0x000000ffff028224 */ /* 0x000fe200008e061f */
[----:B------:R-:W-:Y:S01]  /*13c0*/  @!P2 IADD3 R11, P1, R30, 0x60, RZ ;  /* 0x000000601e0ba810 */ /* 0x000fe20007f3e0ff */
[----:B------:R-:W-:Y:S02]  /*13d0*/  IMAD.IADD R30, R8, 0x1, -R3 ;  /* 0x00000001081e7824 */ /* 0x000fe400078e0a03 */
[----:B-1----:R-:W-:Y:S01]  /*13e0*/  @!P0 IMAD R0, R2, R12, RZ ;  /* 0x0000000c02008224 */ /* 0x002fe200078e02ff */
[----:B------:R-:W-:Y:S01]  /*13f0*/  SHF.R.S32.HI R2, RZ, 0x1f, R4 ;  /* 0x0000001fff027819 */ /* 0x000fe20000011404 */
[----:B------:R-:W-:Y:S02]  /*1400*/  @!P0 IMAD.MOV.U32 R3, RZ, RZ, R9 ;  /* 0x000000ffff038224 */ /* 0x000fe400078e0009 */
[----:B------:R-:W-:Y:S01]  /*1410*/  @!P0 IMAD R7, R5, R13, R0 ;  /* 0x0000000d05078224 */ /* 0x000fe200078e0200 */
[----:B------:R-:W-:Y:S01]  /*1420*/  LEA.HI R0, R2, R6, RZ, 0x2 ;  /* 0x0000000602007211 */ /* 0x000fe200078f10ff */
[----:B------:R-:W-:-:S02]  /*1430*/  @!P0 IMAD.MOV.U32 R2, RZ, RZ, R18 ;  /* 0x000000ffff028224 */ /* 0x000fc400078e0012 */
[----:B------:R-:W-:Y:S01]  /*1440*/  @!P2 IMAD.X R15, RZ, RZ, R31, P1 ;  /* 0x000000ffff0fa224 */ /* 0x000fe200008e061f */
[----:B------:R-:W-:Y:S01]  /*1450*/  LOP3.LUT R0, R0, 0xfffffffc, RZ, 0xc0, !PT ;  /* 0xfffffffc00007812 */ /* 0x000fe200078ec0ff */
[----:B------:R-:W-:-:S04]  /*1460*/  @!P0 IMAD.WIDE.U32 R4, R5, R12, R2 ;  /* 0x0000000c05048225 */ /* 0x000fc800078e0002 */
[----:B------:R-:W-:Y:S01]  /*1470*/  @!P0 IMAD.IADD R3, R5, 0x1, R7 ;  /* 0x0000000105038824 */ /* 0x000fe200078e0207 */
[----:B----4-:R-:W-:Y:S01]  /*1480*/  @!P0 LEA R2, P1, R4, R24, 0x1 ;  /* 0x0000001804028211 */ /* 0x010fe200078208ff */
[----:B------:R-:W-:Y:S02]  /*1490*/  IMAD.IADD R41, R6, 0x1, -R0 ;  /* 0x0000000106297824 */ /* 0x000fe400078e0a00 */
[----:B--2---:R-:W-:Y:S01]  /*14a0*/  @!P2 IMAD R0, R15, R16, RZ ;  /* 0x000000100f00a224 */ /* 0x004fe200078e02ff */
[----:B------:R-:W-:Y:S01]  /*14b0*/  @!P0 LEA.HI.X R3, R4, R25, R3, 0x1, P1 ;  /* 0x0000001904038211 */ /* 0x000fe200008f0c03 */
[----:B------:R-:W-:Y:S02]  /*14c0*/  @!P2 IMAD.MOV.U32 R6, RZ, RZ, R18 ;  /* 0x000000ffff06a224 */ /* 0x000fe400078e0012 */
[----:B------:R-:W-:Y:S02]  /*14d0*/  @!P2 IMAD.MOV.U32 R7, RZ, RZ, R9 ;  /* 0x000000ffff07a224 */ /* 0x000fe400078e0009 */
[----:B------:R-:W-:-:S02]  /*14e0*/  @!P2 IMAD R9, R11, R17, R0 ;  /* 0x000000110b09a224 */ /* 0x000fc400078e0200 */
[----:B------:R-:W-:Y:S01]  /*14f0*/  @!P2 IMAD.WIDE.U32 R4, R11, R16, R6 ;  /* 0x000000100b04a225 */ /* 0x000fe200078e0006 */
[----:B------:R-:W-:Y:S01]  /*1500*/  SHF.R.S32.HI R11, RZ, 0x1f, R43 ;  /* 0x0000001fff0b7819 */ /* 0x000fe2000001142b */
[----:B------:R-:W1:Y:S02]  /*1510*/  @!P6 LDC.64 R16, c[0x0][0x218] ;  /* 0x00008600ff10eb82 */ /* 0x000e640000000a00 */
[----:B------:R-:W-:Y:S01]  /*1520*/  @!P0 IMAD R8, R10, 0x2, R19 ;  /* 0x000000020a088824 */ /* 0x000fe200078e0213 */
[----:B------:R-:W-:Y:S01]  /*1530*/  @!P2 LEA R6, P1, R4, R26, 0x1 ;  /* 0x0000001a0406a211 */ /* 0x000fe200078208ff */
[C---:B------:R-:W-:Y:S02]  /*1540*/  @!P6 IMAD R13, R10.reuse, 0x2, R29 ;  /* 0x000000020a0de824 */ /* 0x040fe400078e021d */
[----:B------:R-:W-:Y:S01]  /*1550*/  @!P5 IMAD R12, R10, 0x2, R28 ;  /* 0x000000020a0cd824 */ /* 0x000fe200078e021c */
[----:B------:R-:W-:Y:S01]  /*1560*/  SHF.R.S32.HI R10, RZ, 0x1f, R20 ;  /* 0x0000001fff0a7819 */ /* 0x000fe20000011414 */
[----:B------:R-:W2:Y:S01]  /*1570*/  @!P5 LDC.64 R18, c[0x0][0x218] ;  /* 0x00008600ff12db82 */ /* 0x000ea20000000a00 */
[----:B------:R-:W-:Y:S01]  /*1580*/  @!P0 LDGSTS.E.BYPASS.LTC128B.128 [R8+0x1000], desc[UR26][R2.64] ;  /* 0x0100000002088fae */ /* 0x000fe2000b901d5a */
[----:B------:R-:W-:-:S02]  /*1590*/  @!P2 IMAD.IADD R5, R5, 0x1, R9 ;  /* 0x000000010505a824 */ /* 0x000fc400078e0209 */
[----:B------:R-:W-:Y:S01]  /*15a0*/  IMAD R0, R10, UR6, RZ ;  /* 0x000000060a007c24 */ /* 0x000fe2000f8e02ff */
[----:B------:R-:W-:Y:S01]  /*15b0*/  @!P0 LDGSTS.E.BYPASS.LTC128B.128 [R8+0x3000], desc[UR26][R2.64+0x40] ;  /* 0x0300004002088fae */ /* 0x000fe2000b901d5a */
[----:B------:R-:W-:Y:S02]  /*15c0*/  IMAD R9, R34, 0x8, R30 ;  /* 0x0000000822097824 */ /* 0x000fe400078e021e */
[----:B------:R-:W-:Y:S01]  /*15d0*/  IMAD R7, R20, UR7, R0 ;  /* 0x0000000714077c24 */ /* 0x000fe2000f8e0200 */
[----:B------:R3:W-:Y:S01]  /*15e0*/  @!P0 LDGSTS.E.BYPASS.LTC128B.128 [R8+0x5000], desc[UR26][R2.64+0x80] ;  /* 0x0500008002088fae */ /* 0x0007e2000b901d5a */
[----:B------:R-:W-:Y:S01]  /*15f0*/  IMAD R0, R163, R43, RZ ;  /* 0x0000002ba3007224 */ /* 0x000fe200078e02ff */
[----:B------:R-:W-:Y:S01]  /*1600*/  ULDC.64 UR6, c[0x0][0x268] ;  /* 0x00009a0000067ab9 */ /* 0x000fe20000000a00 */
[----:B------:R-:W-:Y:S01]  /*1610*/  IMAD.IADD R165, R45, 0x1, R7 ;  /* 0x000000012da57824 */ /* 0x000fe200078e0207 */
[----:B------:R-:W-:Y:S01]  /*1620*/  @!P2 LEA.HI.X R7, R4, R27, R5, 0x1, P1 ;  /* 0x0000001b0407a211 */ /* 0x000fe200008f0c05 */
[----:B------:R-:W-:-:S02]  /*1630*/  IMAD R0, R11, R162, R0 ;  /* 0x000000a20b007224 */ /* 0x000fc400078e0200 */
[----:B------:R-:W-:Y:S01]  /*1640*/  IMAD R5, R10, UR6, RZ ;  /* 0x000000060a057c24 */ /* 0x000fe2000f8e02ff */
[----:B------:R-:W-:Y:S01]  /*1650*/  STL.64 [R1+0x10], R164 ;  /* 0x000010a401007387 */ /* 0x000fe20000100a00 */
[----:B------:R-:W-:-:S03]  /*1660*/  IMAD.WIDE.U32 R24, R20, UR6, R36 ;  /* 0x0000000614187c25 */ /* 0x000fc6000f8e0024 */
[----:B------:R-:W-:Y:S04]  /*1670*/  @!P2 LDGSTS.E.BYPASS.LTC128B.128 [R14+0x1800], desc[UR26][R6.64] ;  /* 0x01800000060eafae */ /* 0x000fe8000b901d5a */
[----:B------:R-:W-:Y:S04]  /*1680*/  @!P2 LDGSTS.E.BYPASS.LTC128B.128 [R14+0x3800], desc[UR26][R6.64+0x40] ;  /* 0x03800040060eafae */ /* 0x000fe8000b901d5a */
[----:B------:R4:W-:Y:S04]  /*1690*/  @!P2 LDGSTS.E.BYPASS.LTC128B.128 [R14+0x5800], desc[UR26][R6.64+0x80] ;  /* 0x05800080060eafae */ /* 0x0009e8000b901d5a */
[----:B------:R-:W-:Y:S01]  /*16a0*/  STL.64 [R1+0x20], R24 ;  /* 0x0000201801007387 */ /* 0x000fe20000100a00 */
[----:B---3--:R-:W-:-:S04]  /*16b0*/  IMAD.WIDE.U32 R2, R43, R162, R164 ;  /* 0x000000a22b027225 */ /* 0x008fc800078e00a4 */
[----:B------:R-:W-:Y:S01]  /*16c0*/  IMAD.IADD R0, R3, 0x1, R0 ;  /* 0x0000000103007824 */ /* 0x000fe200078e0200 */
[----:B-1----:R-:W-:Y:S01]  /*16d0*/  @!P6 LEA R4, P1, R2, R16, 0x1 ;  /* 0x000000100204e211 */ /* 0x002fe200078208ff */
[----:B------:R-:W-:Y:S01]  /*16e0*/  IMAD R8, R20, UR7, R5 ;  /* 0x0000000714087c24 */ /* 0x000fe2000f8e0205 */
[----:B------:R-:W-:Y:S02]  /*16f0*/  @!P5 IADD3 R3, P0, R160, R2, RZ ;  /* 0x00000002a003d210 */ /* 0x000fe40007f1e0ff */
[----:B------:R-:W-:Y:S01]  /*1700*/  @!P6 LEA.HI.X R5, R2, R17, R0, 0x1, P1 ;  /* 0x000000110205e211 */ /* 0x000fe200008f0c00 */
[----:B------:R-:W-:Y:S01]  /*1710*/  IMAD.IADD R10, R25, 0x1, R8 ;  /* 0x00000001190a7824 */ /* 0x000fe200078e0208 */
[----:B------:R-:W-:Y:S01]  /*1720*/  SHF.R.S32.HI R16, RZ, 0x1, R21 ;  /* 0x00000001ff107819 */ /* 0x000fe20000011415 */
[----:B------:R-:W-:Y:S01]  /*1730*/  @!P5 IMAD.X R0, R157, 0x1, R0, P0 ;  /* 0x000000019d00d824 */ /* 0x000fe200000e0600 */
[C---:B--2---:R-:W-:Y:S01]  /*1740*/  @!P5 LEA R2, P0, R3.reuse, R18, 0x1 ;  /* 0x000000120302d211 */ /* 0x044fe200078008ff */
[----:B------:R-:W-:Y:S03]  /*1750*/  @!P6 LDGSTS.E.BYPASS.LTC128B.128 [R13+0x6000], desc[UR26][R4.64] ;  /* 0x06000000040defae */ /* 0x000fe6000b901d5a */
[----:B------:R-:W-:Y:S01]  /*1760*/  @!P5 LEA.HI.X R3, R3, R19, R0, 0x1, P0 ;  /* 0x000000130303d211 */ /* 0x000fe200000f0c00 */
[----:B------:R-:W-:Y:S01]  /*1770*/  @!P6 LDGSTS.E.BYPASS.LTC128B.128 [R13+0x7000], desc[UR26][R4.64+0x40] ;  /* 0x07000040040defae */ /* 0x000fe2000b901d5a */
[----:B------:R-:W-:Y:S01]  /*1780*/  IMAD.SHL.U32 R0, R16, 0x40, RZ ;  /* 0x0000004010007824 */ /* 0x000fe200078e00ff */
[----:B----4-:R-:W1:Y:S01]  /*1790*/  @!P3 LDC.64 R14, c[0x0][0x220] ;  /* 0x00008800ff0ebb82 */ /* 0x010e620000000a00 */
[----:B------:R-:W-:Y:S01]  /*17a0*/  IMAD.SHL.U32 R6, R38, 0x8, RZ ;  /* 0x0000000826067824 */ /* 0x000fe200078e00ff */
[----:B------:R2:W-:Y:S01]  /*17b0*/  @!P6 LDGSTS.E.BYPASS.LTC128B.128 [R13+0x8000], desc[UR26][R4.64+0x80] ;  /* 0x08000080040defae */ /* 0x0005e2000b901d5a */
[----:B------:R-:W-:Y:S01]  /*17c0*/  IMAD.SHL.U32 R7, R34, 0x8, RZ ;  /* 0x0000000822077824 */ /* 0x000fe200078e00ff */
[----:B------:R-:W-:-:S02]  /*17d0*/  LOP3.LUT R0, R0, 0xc0, RZ, 0xc0, !PT ;  /* 0x000000c000007812 */ /* 0x000fc400078ec0ff */
[----:B------:R-:W-:Y:S02]  /*17e0*/  @!P5 LDGSTS.E.BYPASS.LTC128B.128 [R12+0x6800], desc[UR26][R2.64] ;  /* 0x06800000020cdfae */ /* 0x000fe4000b901d5a */
[----:B------:R-:W-:Y:S02]  /*17f0*/  LOP3.LUT R6, R0, 0x8, R6, 0xf8, !PT ;  /* 0x0000000800067812 */ /* 0x000fe400078ef806 */
[----:B------:R-:W-:Y:S04]  /*1800*/  @!P5 LDGSTS.E.BYPASS.LTC128B.128 [R12+0x7800], desc[UR26][R2.64+0x40] ;  /* 0x07800040020cdfae */ /* 0x000fe8000b901d5a */
[----:B------:R3:W-:Y:S04]  /*1810*/  @!P5 LDGSTS.E.BYPASS.LTC128B.128 [R12+0x8800], desc[UR26][R2.64+0x80] ;  /* 0x08800080020cdfae */ /* 0x0007e8000b901d5a */
[----:B------:R-:W0:Y:S04]  /*1820*/  LDGDEPBAR ;  /* 0x00000000000079af */ /* 0x000e280000000000 */
[----:B------:R-:W-:Y:S01]  /*1830*/  STL [R1+0x30], R10 ;  /* 0x0000300a01007387 */ /* 0x000fe20000100800 */
[----:B--2---:R-:W-:Y:S01]  /*1840*/  IMAD R4, R11, R184, RZ ;  /* 0x000000b80b047224 */ /* 0x004fe200078e02ff */
[----:B------:R-:W-:Y:S01]  /*1850*/  SHF.R.U32.HI R5, RZ, 0x3, R0 ;  /* 0x00000003ff057819 */ /* 0x000fe20000011600 */
[----:B------:R-:W-:-:S02]  /*1860*/  IMAD.SHL.U32 R0, R41, 0x40, RZ ;  /* 0x0000004029007824 */ /* 0x000fc400078e00ff */
[----:B------:R-:W-:Y:S01]  /*1870*/  IMAD R4, R43, R185, R4 ;  /* 0x000000b92b047224 */ /* 0x000fe200078e0204 */
[----:B------:R-:W-:Y:S01]  /*1880*/  LOP3.LUT R8, R6, R5, RZ, 0x3c, !PT ;  /* 0x0000000506087212 */ /* 0x000fe200078e3cff */
[----:B------:R-:W-:Y:S01]  /*1890*/  IMAD.SHL.U32 R6, R35, 0x20, RZ ;  /* 0x0000002023067824 */ /* 0x000fe200078e00ff */
[----:B------:R-:W-:-:S04]  /*18a0*/  LOP3.LUT R0, R0, 0xc0, RZ, 0xc0, !PT ;  /* 0x000000c000007812 */ /* 0x000fc800078ec0ff */
[----:B------:R-:W-:Y:S01]  /*18b0*/  LOP3.LUT R5, R0, 0x8, R7, 0xf8, !PT ;  /* 0x0000000800057812 */ /* 0x000fe200078ef807 */
[----:B---3--:R-:W2:Y:S01]  /*18c0*/  @!P4 LDC.64 R12, c[0x0][0x220] ;  /* 0x00008800ff0ccb82 */ /* 0x008ea20000000a00 */
[----:B------:R-:W-:-:S07]  /*18d0*/  DEPBAR.LE SB0, 0x0 ;  /* 0x000080000000791a */ /* 0x000fce0000000000 */
[----:B------:R-:W-:Y:S01]  /*18e0*/  BAR.SYNC.DEFER_BLOCKING 0x0 ;  /* 0x0000000000007b1d */ /* 0x000fe20000010000 */
[----:B------:R-:W-:Y:S01]  /*18f0*/  IMAD.WIDE.U32 R2, R43, R184, RZ ;  /* 0x000000b82b027225 */ /* 0x000fe200078e00ff */
[----:B------:R-:W-:Y:S02]  /*1900*/  SHF.R.U32.HI R0, RZ, 0x3, R0 ;  /* 0x00000003ff007819 */ /* 0x000fe40000011600 */
[----:B------:R-:W-:Y:S01]  /*1910*/  LOP3.LUT R156, R6, 0xffffff00, RZ, 0xc0, !PT ;  /* 0xffffff00069c7812 */ /* 0x000fe200078ec0ff */
[----:B------:R-:W-:Y:S01]  /*1920*/  IMAD.IADD R4, R3, 0x1, R4 ;  /* 0x0000000103047824 */ /* 0x000fe200078e0204 */
[----:B------:R-:W-:Y:S02]  /*1930*/  LEA R3, P0, R2, R24, 0x6 ;  /* 0x0000001802037211 */ /* 0x000fe400078030ff */
[----:B------:R-:W-:Y:S01]  /*1940*/  LOP3.LUT R158, R5, R0, RZ, 0x3c, !PT ;  /* 0x00000000059e7212 */ /* 0x000fe200078e3cff */
[----:B------:R-:W-:Y:S01]  /*1950*/  IMAD R0, R186, 0x200, R156 ;  /* 0x00000200ba007824 */ /* 0x000fe200078e029c */
[----:B------:R-:W-:Y:S01]  /*1960*/  LEA.HI.X R2, R2, R10, R4, 0x6, P0 ;  /* 0x0000000a02027211 */ /* 0x000fe200000f3404 */
[----:B------:R-:W-:Y:S01]  /*1970*/  IMAD R186, R166, 0x8, R186 ;  /* 0x00000008a6ba7824 */ /* 0x000fe200078e02ba */
[----:B------:R-:W-:-:S02]  /*1980*/  @!P3 LEA R7, P1, R184, R3, 0x5 ;  /* 0x00000003b807b211 */ /* 0x000fc400078228ff */
[----:B--2---:R-:W-:-:S04]  /*1990*/  @!P4 LEA R4, P0, R3, R12, 0x1 ;  /* 0x0000000c0304c211 */ /* 0x004fc800078008ff */
[----:B------:R-:W-:Y:S01]  /*19a0*/  @!P4 LEA.HI.X R5, R3, R13, R2, 0x1, P0 ;  /* 0x0000000d0305c211 */ /* 0x000fe200000f0c02 */
[----:B------:R-:W-:Y:S01]  /*19b0*/  IMAD R3, R159, 0x20, R0 ;  /* 0x000000209f037824 */ /* 0x000fe200078e0200 */
[----:B-1----:R-:W-:Y:S01]  /*19c0*/  @!P3 LEA R6, P0, R7, R14, 0x1 ;  /* 0x0000000e0706b211 */ /* 0x002fe200078008ff */
[----:B------:R-:W-:Y:S01]  /*19d0*/  IMAD.U32 R0, R9, 0x20, R8 ;  /* 0x0000002009007824 */ /* 0x000fe200078e0008 */
[----:B------:R-:W-:Y:S01]  /*19e0*/  @!P3 LEA.HI.X R2, R184, R2, R185, 0x5, P1 ;  /* 0x00000002b802b211 */ /* 0x000fe200008f2cb9 */
[----:B------:R-:W-:Y:S01]  /*19f0*/  @P4 STS [R218+0x9000], RZ ;  /* 0x009000ffda004388 */ /* 0x000fe20000000800 */
[----:B------:R-:W-:Y:S02]  /*1a00*/  LOP3.LUT P1, RZ, R41, 0x2, RZ, 0xc0, !PT ;  /* 0x0000000229ff7812 */ /* 0x000fe4000782c0ff */
[----:B------:R-:W-:Y:S01]  /*1a10*/  @!P3 LEA.HI.X R7, R7, R15, R2, 0x1, P0 ;  /* 0x0000000f0707b211 */ /* 0x000fe200000f0c02 */
[----:B------:R-:W-:Y:S01]  /*1a20*/  IMAD.IADD R2, R158, 0x1, R3 ;  /* 0x000000019e027824 */ /* 0x000fe200078e0203 */
[----:B------:R-:W-:Y:S01]  /*1a30*/  @P4 STS [R218+0x9004], RZ ;  /* 0x009004ffda004388 */ /* 0x000fe20000000800 */
[----:B------:R-:W-:Y:S01]  /*1a40*/  LEA R213, R0, UR4, 0x1 ;  /* 0x0000000400d57c11 */ /* 0x000fe2000f8e08ff */
[----:B------:R-:W-:Y:S01]  /*1a50*/  IMAD.MOV.U32 R0, RZ, RZ, 0x20 ;  /* 0x00000020ff007424 */ /* 0x000fe200078e00ff */
[----:B------:R-:W-:Y:S01]  /*1a60*/  LOP3.LUT P0, RZ, R16, 0x2, RZ, 0xc0, !PT ;  /* 0x0000000210ff7812 */ /* 0x000fe2000780c0ff */
[----:B------:R-:W-:Y:S01]  /*1a70*/  @P4 STS.64 [R218+0x9008], RZ ;  /* 0x009008ffda004388 */ /* 0x000fe20000000a00 */
[----:B------:R-:W-:Y:S01]  /*1a80*/  LEA R216, R2, UR4, 0x1 ;  /* 0x0000000402d87c11 */ /* 0x000fe2000f8e08ff */
[----:B------:R-:W-:Y:S01]  /*1a90*/  IMAD.MOV.U32 R3, RZ, RZ, 0x10 ;  /* 0x00000010ff037424 */ /* 0x000fe200078e00ff */
[----:B------:R-:W-:Y:S01]  /*1aa0*/  SEL R0, R0, 0xffffffe0, !P0 ;  /* 0xffffffe000007807 */ /* 0x000fe20004000000 */
[----:B------:R-:W-:Y:S03]  /*1ab0*/  @P4 STS.128 [R218+0xa000], RZ ;  /* 0x00a000ffda004388 */ /* 0x000fe60000000c00 */
[----:B------:R-:W-:Y:S01]  /*1ac0*/  SEL R3, R3, 0xfffffff0, !P1 ;  /* 0xfffffff003037807 */ /* 0x000fe20004800000 */
[----:B------:R-:W-:Y:S01]  /*1ad0*/  @P4 STS.128 [R218+0xb000], RZ ;  /* 0x00b000ffda004388 */ /* 0x000fe20000000c00 */
[----:B------:R-:W-:-:S02]  /*1ae0*/  IMAD.IADD R215, R213, 0x1, R0 ;  /* 0x00000001d5d77824 */ /* 0x000fc400078e0200 */
[----:B------:R-:W-:Y:S01]  /*1af0*/  IMAD.SHL.U32 R0, R42, 0x2, RZ ;  /* 0x000000022a007824 */ /* 0x000fe200078e00ff */
[----:B------:R-:W-:Y:S01]  /*1b00*/  @!PT LDS RZ, [RZ] ;  /* 0x00000000fffff984 */ /* 0x000fe20000000800 */
[----:B------:R-:W-:Y:S01]  /*1b10*/  @!PT LDS RZ, [RZ] ;  /* 0x00000000fffff984 */ /* 0x000fe20000000800 */
[----:B------:R-:W-:Y:S01]  /*1b20*/  @!PT LDS RZ, [RZ] ;  /* 0x00000000fffff984 */ /* 0x000fe20000000800 */
[----:B------:R-:W-:Y:S01]  /*1b30*/  @!P4 LDGSTS.E.BYPASS.LTC128B.128 [R218+0x9000], desc[UR26][R4.64] ;  /* 0x0900000004dacfae */ /* 0x000fe2000b901d5a */
[----:B------:R-:W-:-:S03]  /*1b40*/  IMAD R217, R3, 0x2, R216 ;  /* 0x0000000203d97824 */ /* 0x000fc600078e02d8 */
[----:B------:R-:W-:Y:S01]  /*1b50*/  @!P4 LDGSTS.E.BYPASS.LTC128B.128 [R218+0xa000], desc[UR26][R4.64+0x40] ;  /* 0x0a00004004dacfae */ /* 0x000fe2000b901d5a */
[----:B------:R-:W-:-:S03]  /*1b60*/  LOP3.LUT R0, R0, 0x6, RZ, 0xc0, !PT ;  /* 0x0000000600007812 */ /* 0x000fc600078ec0ff */
[----:B------:R-:W-:Y:S02]  /*1b70*/  @!P4 LDGSTS.E.BYPASS.LTC128B.128 [R218+0xb000], desc[UR26][R4.64+0x80] ;  /* 0x0b00008004dacfae */ /* 0x000fe4000b901d5a */
[----:B------:R-:W-:Y:S02]  /*1b80*/  IMAD R0, R43, 0x40, R0 ;  /* 0x000000402b007824 */ /* 0x000fe400078e0200 */
[----:B------:R-:W-:Y:S02]  /*1b90*/  @P3 STS.128 [R218+0x9800], RZ ;  /* 0x009800ffda003388 */ /* 0x000fe40000000c00 */
[C---:B------:R-:W-:Y:S01]  /*1ba0*/  VIADD R2, R0.reuse, 0x9 ;  /* 0x0000000900027836 */ /* 0x040fe20000000000 */
[CC--:B------:R-:W-:Y:S01]  /*1bb0*/  ISETP.GE.AND P4, PT, R0.reuse, R40.reuse, PT ;  /* 0x000000280000720c */ /* 0x0c0fe20003f86270 */
[----:B------:R-:W-:Y:S01]  /*1bc0*/  @P3 STS.128 [R218+0xa800], RZ ;  /* 0x00a800ffda003388 */ /* 0x000fe20000000c00 */
[----:B------:R-:W-:Y:S02]  /*1bd0*/  VIADD R41, R0, 0x19 ;  /* 0x0000001900297836 */ /* 0x000fe40000000000 */
[----:B------:R-:W-:Y:S01]  /*1be0*/  ISETP.GE.AND P1, PT, R2, R40, PT ;  /* 0x000000280200720c */ /* 0x000fe20003f26270 */
[----:B------:R-:W-:Y:S01]  /*1bf0*/  @P3 STS.128 [R218+0xb800], RZ ;  /* 0x00b800ffda003388 */ /* 0x000fe20000000c00 */
[----:B------:R-:W-:-:S03]  /*1c00*/  VIADD R2, R0, 0x11 ;  /* 0x0000001100027836 */ /* 0x000fc60000000000 */
[----:B------:R-:W-:Y:S01]  /*1c10*/  @!PT LDS RZ, [RZ] ;  /* 0x00000000fffff984 */ /* 0x000fe20000000800 */
[----:B------:R-:W-:Y:S01]  /*1c20*/  @!PT LDS RZ, [RZ] ;  /* 0x00000000fffff984 */ /* 0x000fe20000000800 */
[----:B------:R-:W-:Y:S01]  /*1c30*/  @!PT LDS RZ, [RZ] ;  /* 0x00000000fffff984 */ /* 0x000fe20000000800 */
[----:B------:R-:W-:Y:S02]  /*1c40*/  @!P3 LDGSTS.E.BYPASS.LTC128B.128 [R218+0x9800], desc[UR26][R6.64] ;  /* 0x0980000006dabfae */ /* 0x000fe4000b901d5a */
[-C--:B------:R-:W-:Y:S01]  /*1c50*/  ISETP.GE.AND P6, PT, R2, R40.reuse, PT ;  /* 0x000000280200720c */ /* 0x080fe20003fc6270 */
[----:B------:R-:W-:Y:S01]  /*1c60*/  VIADD R2, R0, 0x21 ;  /* 0x0000002100027836 */ /* 0x000fe20000000000 */
[----:B------:R-:W-:Y:S04]  /*1c70*/  @!P3 LDGSTS.E.BYPASS.LTC128B.128 [R218+0xa800], desc[UR26][R6.64+0x40] ;  /* 0x0a80004006dabfae */ /* 0x000fe8000b901d5a */
[----:B------:R1:W-:Y:S01]  /*1c80*/  @!P3 LDGSTS.E.BYPASS.LTC128B.128 [R218+0xb800], desc[UR26][R6.64+0x80] ;  /* 0x0b80008006dabfae */ /* 0x0003e2000b901d5a */
[----:B------:R-:W-:Y:S01]  /*1c90*/  ISETP.GE.AND P5, PT, R2, R40, PT ;  /* 0x000000280200720c */ /* 0x000fe20003fa6270 */
[----:B------:R-:W-:-:S02]  /*1ca0*/  VIADD R2, R0, 0x28 ;  /* 0x0000002800027836 */ /* 0x000fc40000000000 */
[----:B------:R-:W-:Y:S04]  /*1cb0*/  LDSM.16.M88.4 R36, [R213+0x6000] ;  /* 0x00600000d524783b */ /* 0x000fe80000000200 */
[----:B------:R-:W2:Y:S04]  /*1cc0*/  LDSM.16.M88.4 R8, [R216+0x1000] ;  /* 0x00100000d808783b */ /* 0x000ea80000000200 */
[----:B------:R-:W3:Y:S04]  /*1cd0*/  LDSM.16.M88.4 R32, [R213+0x6400] ;  /* 0x00640000d520783b */ /* 0x000ee80000000200 */
[----:B------:R-:W4:Y:S04]  /*1ce0*/  LDSM.16.M88.4 R28, [R213+0x6800] ;  /* 0x00680000d51c783b */ /* 0x000f280000000200 */
[----:B------:R-:W5:Y:S04]  /*1cf0*/  LDSM.16.M88.4 R24, [R213+0x6c00] ;  /* 0x006c0000d518783b */ /* 0x000f680000000200 */
[----:B------:R-:W5:Y:S04]  /*1d00*/  LDSM.16.M88.4 R12, [R216] ;  /* 0x00000000d80c783b */ /* 0x000f680000000200 */
[----:B------:R-:W-:Y:S04]  /*1d10*/  LDSM.16.M88.4 R20, [R215+0x6000] ;  /* 0x00600000d714783b */ /* 0x000fe80000000200 */
[----:B-1----:R-:W1:Y:S04]  /*1d20*/  LDSM.16.M88.4 R4, [R217+0x1000] ;  /* 0x00100000d904783b */ /* 0x002e680000000200 */
[----:B------:R-:W1:Y:S04]  /*1d30*/  LDSM.16.M88.4 R44, [R215+0x6400] ;  /* 0x00640000d72c783b */ /* 0x000e680000000200 */
[----:B------:R-:W1:Y:S04]  /*1d40*/  LDSM.16.M88.4 R48, [R215+0x6800] ;  /* 0x00680000d730783b */ /* 0x000e680000000200 */
[----:B------:R-:W1:Y:S01]  /*1d50*/  LDSM.16.M88.4 R52, [R215+0x6c00] ;  /* 0x006c0000d734783b */ /* 0x000e620000000200 */
[C---:B--2---:R-:W-:Y:S03]  /*1d60*/  HMMA.16816.F32 R84, R8.reuse, R36, RZ ;  /* 0x000000240854723c */ /* 0x044fe600000018ff */
[----:B------:R-:W2:Y:S04]  /*1d70*/  LDSM.16.M88.4 R16, [R217] ;  /* 0x00000000d910783b */ /* 0x000ea80000000200 */
[----:B------:R-:W0:Y:S01]  /*1d80*/  LDGDEPBAR ;  /* 0x00000000000079af */ /* 0x000e220000000000 */
[C---:B------:R-:W-:Y:S06]  /*1d90*/  HMMA.16816.F32 R80, R8.reuse, R38, RZ ;  /* 0x000000260850723c */ /* 0x040fec00000018ff */
[C---:B---3--:R-:W-:Y:S06]  /*1da0*/  HMMA.16816.F32 R72, R8.reuse, R32, RZ ;  /* 0x000000200848723c */ /* 0x048fec00000018ff */
[C---:B------:R-:W-:Y:S06]  /*1db0*/  HMMA.16816.F32 R68, R8.reuse, R34, RZ ;  /* 0x000000220844723c */ /* 0x040fec00000018ff */
[C---:B----4-:R-:W-:Y:S06]  /*1dc0*/  HMMA.16816.F32 R64, R8.reuse, R28, RZ ;  /* 0x0000001c0840723c */ /* 0x050fec00000018ff */
[C---:B-----5:R-:W-:Y:S06]  /*1dd0*/  HMMA.16816.F32 R56, R8.reuse, R24, RZ ;  /* 0x000000180838723c */ /* 0x060fec00000018ff */
[C---:B------:R-:W-:Y:S06]  /*1de0*/  HMMA.16816.F32 R60, R8.reuse, R30, RZ ;  /* 0x0000001e083c723c */ /* 0x040fec00000018ff */
[----:B------:R-:W-:Y:S06]  /*1df0*/  HMMA.16816.F32 R8, R8, R26, RZ ;  /* 0x0000001a0808723c */ /* 0x000fec00000018ff */
[C---:B------:R-:W-:Y:S06]  /*1e00*/  HMMA.16816.F32 R92, R12.reuse, R36, RZ ;  /* 0x000000240c5c723c */ /* 0x040fec00000018ff */
[----:B------:R-:W-:Y:S06]  /*1e10*/  HMMA.16816.F32 R36, R12, R38, RZ ;  /* 0x000000260c24723c */ /* 0x000fec00000018ff */
[----:B-1----:R-:W-:Y:S06]  /*1e20*/  HMMA.16816.F32 R144, R4, R22, R80 ;  /* 0x000000160490723c */ /* 0x002fec0000001850 */
[C---:B------:R-:W-:Y:S06]  /*1e30*/  HMMA.16816.F32 R76, R12.reuse, R32, RZ ;  /* 0x000000200c4c723c */ /* 0x040fec00000018ff */
[----:B------:R-:W-:Y:S01]  /*1e40*/  HMMA.16816.F32 R88, R12, R34, RZ ;  /* 0x000000220c58723c */ /* 0x000fe200000018ff */
[----:B------:R-:W-:Y:S05]  /*1e50*/  LDSM.16.M88.4 R32, [R213+0x7400] ;  /* 0x00740000d520783b */ /* 0x000fea0000000200 */
[C---:B------:R-:W-:Y:S06]  /*1e60*/  HMMA.16816.F32 R124, R4.reuse, R20, R84 ;  /* 0x00000014047c723c */ /* 0x040fec0000001854 */
[C---:B------:R-:W-:Y:S01]  /*1e70*/  HMMA.16816.F32 R140, R4.reuse, R44, R72 ;  /* 0x0000002c048c723c */ /* 0x040fe20000001848 */
[----:B------:R-:W-:Y:S05]  /*1e80*/  LDSM.16.M88.4 R72, [R215+0x7800] ;  /* 0x00780000d748783b */ /* 0x000fea0000000200 */
[C---:B------:R-:W-:Y:S01]  /*1e90*/  HMMA.16816.F32 R136, R4.reuse, R46, R68 ;  /* 0x0000002e0488723c */ /* 0x040fe20000001844 */
[----:B------:R-:W-:Y:S05]  /*1ea0*/  LDSM.16.M88.4 R68, [R215+0x7c00] ;  /* 0x007c0000d744783b */ /* 0x000fea0000000200 */
[C---:B------:R-:W-:Y:S01]  /*1eb0*/  HMMA.16816.F32 R80, R4.reuse, R48, R64 ;  /* 0x000000300450723c */ /* 0x040fe20000001840 */
[----:B------:R-:W-:Y:S05]  /*1ec0*/  LDSM.16.M88.4 R64, [R215+0x7400] ;  /* 0x00740000d740783b */ /* 0x000fea0000000200 */
[C---:B------:R-:W-:Y:S06]  /*1ed0*/  HMMA.16816.F32 R148, R4.reuse, R52, R56 ;  /* 0x000000340494723c */ /* 0x040fec0000001838 */
[C---:B------:R-:W-:Y:S01]  /*1ee0*/  HMMA.16816.F32 R152, R4.reuse, R50, R60 ;  /* 0x000000320498723c */ /* 0x040fe2000000183c */
[----:B------:R-:W-:Y:S05]  /*1ef0*/  LDSM.16.M88.4 R60, [R215+0x7000] ;  /* 0x00700000d73c783b */ /* 0x000fea0000000200 */
[----:B------:R-:W-:Y:S01]  /*1f00*/  HMMA.16816.F32 R132, R4, R54, R8 ;  /* 0x000000360484723c */ /* 0x000fe20000001808 */
[----:B------:R-:W1:Y:S04]  /*1f10*/  LDSM.16.M88.4 R4, [R216+0x3000] ;  /* 0x00300000d804783b */ /* 0x000e680000000200 */
[----:B------:R-:W-:Y:S01]  /*1f20*/  LDSM.16.M88.4 R8, [R216+0x2000] ;  /* 0x00200000d808783b */ /* 0x000fe20000000200 */
[----:B--2---:R-:W-:Y:S03]  /*1f30*/  HMMA.16816.F32 R116, R16, R22, R36 ;  /* 0x000000161074723c */ /* 0x004fe60000001824 */
[----:B------:R-:W2:Y:S03]  /*1f40*/  LDSM.16.M88.4 R36, [R213+0x7000] ;  /* 0x00700000d524783b */ /* 0x000ea60000000200 */
[C---:B------:R-:W-:Y:S06]  /*1f50*/  HMMA.16816.F32 R96, R12.reuse, R28, RZ ;  /* 0x0000001c0c60723c */ /* 0x040fec00000018ff */
[C---:B------:R-:W-:Y:S01]  /*1f60*/  HMMA.16816.F32 R108, R12.reuse, R30, RZ ;  /* 0x0000001e0c6c723c */ /* 0x040fe200000018ff */
[----:B------:R-:W-:Y:S05]  /*1f70*/  LDSM.16.M88.4 R28, [R213+0x7800] ;  /* 0x00780000d51c783b */ /* 0x000fea0000000200 */
[C---:B------:R-:W-:Y:S06]  /*1f80*/  HMMA.16816.F32 R100, R12.reuse, R24, RZ ;  /* 0x000000180c64723c */ /* 0x040fec00000018ff */
[----:B------:R-:W-:Y:S01]  /*1f90*/  HMMA.16816.F32 R120, R12, R26, RZ ;  /* 0x0000001a0c78723c */ /* 0x000fe200000018ff */
[----:B------:R-:W3:Y:S04]  /*1fa0*/  LDSM.16.M88.4 R24, [R213+0x7c00] ;  /* 0x007c0000d518783b */ /* 0x000ee80000000200 */
[----:B------:R-:W4:Y:S01]  /*1fb0*/  LDSM.16.M88.4 R12, [R217+0x3000] ;  /* 0x00300000d90c783b */ /* 0x000f220000000200 */
[C---:B------:R-:W-:Y:S03]  /*1fc0*/  HMMA.16816.F32 R128, R16.reuse, R20, R92 ;  /* 0x000000141080723c */ /* 0x040fe6000000185c */
[----:B------:R-:W5:Y:S03]  /*1fd0*/  LDSM.16.M88.4 R20, [R217+0x2000] ;  /* 0x00200000d914783b */ /* 0x000f660000000200 */
[C---:B------:R-:W-:Y:S06]  /*1fe0*/  HMMA.16816.F32 R112, R16.reuse, R44, R76 ;  /* 0x0000002c1070723c */ /* 0x040fec000000184c */
[C---:B------:R-:W-:Y:S06]  /*1ff0*/  HMMA.16816.F32 R104, R16.reuse, R46, R88 ;  /* 0x0000002e1068723c */ /* 0x040fec0000001858 */
[C---:B------:R-:W-:Y:S06]  /*2000*/  HMMA.16816.F32 R88, R16.reuse, R48, R96 ;  /* 0x000000301058723c */ /* 0x040fec0000001860 */
[C---:B------:R-:W-:Y:S06]  /*2010*/  HMMA.16816.F32 R84, R16.reuse, R52, R100 ;  /* 0x000000341054723c */ /* 0x040fec0000001864 */
[C---:B------:R-:W-:Y:S06]  /*2020*/  HMMA.16816.F32 R76, R16.reuse, R50, R108 ;  /* 0x00000032104c723c */ /* 0x040fec000000186c */
[----:B------:R-:W-:Y:S06]  /*2030*/  HMMA.16816.F32 R56, R16, R54, R120 ;  /* 0x000000361038723c */ /* 0x000fec0000001878 */
[C---:B-1----:R-:W-:Y:S06]  /*2040*/  HMMA.16816.F32 R44, R4.reuse, R32, R140 ;  /* 0x00000020042c723c */ /* 0x042fec000000188c */
[----:B--2---:R-:W-:Y:S06]  /*2050*/  HMMA.16816.F32 R48, R4, R38, R144 ;  /* 0x000000260430723c */ /* 0x004fec0000001890 */
[-C--:B------:R-:W-:Y:S06]  /*2060*/  HMMA.16816.F32 R108, R8, R36.reuse, R128 ;  /* 0x00000024086c723c */ /* 0x080fec0000001880 */
[C---:B------:R-:W-:Y:S06]  /*2070*/  HMMA.16816.F32 R52, R4.reuse, R36, R124 ;  /* 0x000000240434723c */ /* 0x040fec000000187c */
[C---:B------:R-:W-:Y:S06]  /*2080*/  HMMA.16816.F32 R16, R4.reuse, R34, R136 ;  /* 0x000000220410723c */ /* 0x040fec0000001888 */
[----:B---3--:R-:W-:Y:S06]  /*2090*/  HMMA.16816.F32 R92, R4, R24, R148 ;  /* 0x00000018045c723c */ /* 0x008fec0000001894 */
[C---:B------:R-:W-:Y:S06]  /*20a0*/  HMMA.16816.F32 R136, R8.reuse, R34, R104 ;  /* 0x000000220888723c */ /* 0x040fec0000001868 */
[C---:B------:R-:W-:Y:S01]  /*20b0*/  HMMA.16816.F32 R116, R8.reuse, R38, R116 ;  /* 0x000000260874723c */ /* 0x040fe20000001874 */
[----:B------:R-:W-:Y:S05]  /*20c0*/  LDSM.16.M88.4 R36, [R213+0x8400] ;  /* 0x00840000d524783b */ /* 0x000fea0000000200 */
[C---:B------:R-:W-:Y:S01]  /*20d0*/  HMMA.16816.F32 R112, R8.reuse, R32, R112 ;  /* 0x000000200870723c */ /* 0x040fe20000001870 */
[----:B------:R-:W-:Y:S05]  /*20e0*/  LDSM.16.M88.4 R32, [R213+0x8800] ;  /* 0x00880000d520783b */ /* 0x000fea0000000200 */
[C---:B------:R-:W-:Y:S06]  /*20f0*/  HMMA.16816.F32 R140, R8.reuse, R28, R88 ;  /* 0x0000001c088c723c */ /* 0x040fec0000001858 */
[C---:B------:R-:W-:Y:S06]  /*2100*/  HMMA.16816.F32 R148, R8.reuse, R24, R84 ;  /* 0x000000180894723c */ /* 0x040fec0000001854 */
[C---:B------:R-:W-:Y:S06]  /*2110*/  HMMA.16816.F32 R104, R8.reuse, R30, R76 ;  /* 0x0000001e0868723c */ /* 0x040fec000000184c */
[----:B------:R-:W-:Y:S01]  /*2120*/  HMMA.16816.F32 R56, R8, R26, R56 ;  /* 0x0000001a0838723c */ /* 0x000fe20000001838 */
[----:B------:R-:W-:Y:S05]  /*2130*/  LDSM.16.M88.4 R8, [R216+0x4000] ;  /* 0x00400000d808783b */ /* 0x000fea0000000200 */
[----:B----4-:R-:W-:Y:S01]  /*2140*/  HMMA.16816.F32 R128, R12, R64, R44 ;  /* 0x000000400c80723c */ /* 0x010fe2000000182c */
[----:B------:R-:W1:Y:S05]  /*2150*/  LDSM.16.M88.4 R44, [R213+0x8000] ;  /* 0x00800000d52c783b */ /* 0x000e6a0000000200 */
[C---:B------:R-:W-:Y:S06]  /*2160*/  HMMA.16816.F32 R80, R4.reuse, R28, R80 ;  /* 0x0000001c0450723c */ /* 0x040fec0000001850 */
[C---:B------:R-:W-:Y:S01]  /*2170*/  HMMA.16816.F32 R96, R4.reuse, R30, R152 ;  /* 0x0000001e0460723c */ /* 0x040fe20000001898 */
[----:B------:R-:W-:Y:S05]  /*2180*/  LDSM.16.M88.4 R28, [R215+0x8000] ;  /* 0x00800000d71c783b */ /* 0x000fea0000000200 */
[----:B------:R-:W-:Y:S01]  /*2190*/  HMMA.16816.F32 R100, R4, R26, R132 ;  /* 0x0000001a0464723c */ /* 0x000fe20000001884 */
[----:B------:R-:W2:Y:S04]  /*21a0*/  LDSM.16.M88.4 R4, [R216+0x5000] ;  /* 0x00500000d804783b */ /* 0x000ea80000000200 */
[----:B------:R-:W3:Y:S01]  /*21b0*/  LDSM.16.M88.4 R24, [R213+0x8c00] ;  /* 0x008c0000d518783b */ /* 0x000ee20000000200 */
[----:B------:R-:W-:Y:S06]  /*21c0*/  HMMA.16816.F32 R132, R12, R62, R48 ;  /* 0x0000003e0c84723c */ /* 0x000fec0000001830 */
[-C--:B-----5:R-:W-:Y:S06]  /*21d0*/  HMMA.16816.F32 R48, R20, R60.reuse, R108 ;  /* 0x0000003c1430723c */ /* 0x0a0fec000000186c */
[----:B------:R-:W-:Y:S06]  /*21e0*/  HMMA.16816.F32 R52, R12, R60, R52 ;  /* 0x0000003c0c34723c */ /* 0x000fec0000001834 */
[----:B------:R-:W-:Y:S06]  /*21f0*/  HMMA.16816.F32 R76, R20, R62, R116 ;  /* 0x0000003e144c723c */ /* 0x000fec0000001874 */
[C---:B------:R-:W-:Y:S01]  /*2200*/  HMMA.16816.F32 R124, R12.reuse, R66, R16 ;  /* 0x000000420c7c723c */ /* 0x040fe20000001810 */
[----:B------:R-:W-:Y:S05]  /*2210*/  LDSM.16.M88.4 R16, [R217+0x4000] ;  /* 0x00400000d910783b */ /* 0x000fea0000000200 */
[C---:B------:R-:W-:Y:S06]  /*2220*/  HMMA.16816.F32 R120, R12.reuse, R72, R80 ;  /* 0x000000480c78723c */ /* 0x040fec0000001850 */
[C---:B------:R-:W-:Y:S06]  /*2230*/  HMMA.16816.F32 R144, R12.reuse, R68, R92 ;  /* 0x000000440c90723c */ /* 0x040fec000000185c */
[C---:B------:R-:W-:Y:S06]  /*2240*/  HMMA.16816.F32 R96, R12.reuse, R74, R96 ;  /* 0x0000004a0c60723c */ /* 0x040fec0000001860 */
[----:B------:R-:W-:Y:S01]  /*2250*/  HMMA.16816.F32 R84, R12, R70, R100 ;  /* 0x000000460c54723c */ /* 0x000fe20000001864 */
[----:B------:R-:W4:Y:S05]  /*2260*/  LDSM.16.M88.4 R12, [R217+0x5000] ;  /* 0x00500000d90c783b */ /* 0x000f2a0000000200 */
[C---:B------:R-:W-:Y:S06]  /*2270*/  HMMA.16816.F32 R92, R20.reuse, R72, R140 ;  /* 0x00000048145c723c */ /* 0x040fec000000188c */
[C---:B------:R-:W-:Y:S06]  /*2280*/  HMMA.16816.F32 R80, R20.reuse, R64, R112 ;  /* 0x000000401450723c */ /* 0x040fec0000001870 */
[C---:B------:R-:W-:Y:S06]  /*2290*/  HMMA.16816.F32 R88, R20.reuse, R66, R136 ;  /* 0x000000421458723c */ /* 0x040fec0000001888 */
[C---:B------:R-:W-:Y:S06]  /*22a0*/  HMMA.16816.F32 R72, R20.reuse, R74, R104 ;  /* 0x0000004a1448723c */ /* 0x040fec0000001868 */
[C---:B------:R-:W-:Y:S06]  /*22b0*/  HMMA.16816.F32 R64, R20.reuse, R68, R148 ;  /* 0x000000441440723c */ /* 0x040fec0000001894 */
[----:B------:R-:W-:Y:S06]  /*22c0*/  HMMA.16816.F32 R56, R20, R70, R56 ;  /* 0x000000461438723c */ /* 0x000fec0000001838 */
[-C--:B-1----:R-:W-:Y:S01]  /*22d0*/  HMMA.16816.F32 R20, R8, R44.reuse, R48 ;  /* 0x0000002c0814723c */ /* 0x082fe20000001830 */
[----:B------:R-:W1:Y:S05]  /*22e0*/  LDSM.16.M88.4 R48, [R215+0x8400] ;  /* 0x00840000d730783b */ /* 0x000e6a0000000200 */
[C---:B--2---:R-:W-:Y:S06]  /*22f0*/  HMMA.16816.F32 R52, R4.reuse, R44, R52 ;  /* 0x0000002c0434723c */ /* 0x044fec0000001834 */
[-C--:B------:R-:W-:Y:S06]  /*2300*/  HMMA.16816.F32 R60, R4, R46.reuse, R132 ;  /* 0x0000002e043c723c */ /* 0x080fec0000001884 */
[C---:B------:R-:W-:Y:S06]  /*2310*/  HMMA.16816.F32 R44, R8.reuse, R46, R76 ;  /* 0x0000002e082c723c */ /* 0x040fec000000184c */
[C---:B------:R-:W-:Y:S06]  /*2320*/  HMMA.16816.F32 R76, R8.reuse, R34, R72 ;  /* 0x00000022084c723c */ /* 0x040fec0000001848 */
[----:B---3--:R-:W-:Y:S06]  /*2330*/  HMMA.16816.F32 R72, R8, R24, R64 ;  /* 0x000000180848723c */ /* 0x008fec0000001840 */
        /* <DEDUP_REMOVED lines=8> */
[C---:B------:R-:W-:Y:S06]  /*23c0*/  HMMA.16816.F32 R88, R8.reuse, R38, R88 ;  /* 0x000000260858723c */ /* 0x040fec0000001858 */
[C---:B------:R-:W-:Y:S06]  /*23d0*/  HMMA.16816.F32 R92, R8.reuse, R32, R92 ;  /* 0x00000020085c723c */ /* 0x040fec000000185c */
[----:B------:R-:W-:Y:S01]  /*23e0*/  HMMA.16816.F32 R64, R8, R26, R56 ;  /* 0x0000001a0840723c */ /* 0x000fe20000001838 */
[----:B------:R-:W2:Y:S01]  /*23f0*/  LDSM.16.M88.4 R8, [R215+0x8800] ;  /* 0x00880000d708783b */ /* 0x000ea20000000200 */
[----:B------:R-:W-:Y:S01]  /*2400*/  VIADD R32, R0, 0x8 ;  /* 0x0000000800207836 */ /* 0x000fe20000000000 */
[----:B------:R-:W-:-:S04]  /*2410*/  DEPBAR.LE SB0, 0x0 ;  /* 0x000080000000791a */ /* 0x000fc80000000000 */
[----:B----4-:R-:W-:Y:S01]  /*2420*/  HMMA.16816.F32 R56, R12, R28, R52 ;  /* 0x0000001c0c38723c */ /* 0x010fe20000001834 */
[----:B------:R-:W-:Y:S01]  /*2430*/  VIADD R33, R0, 0x1 ;  /* 0x0000000100217836 */ /* 0x000fe20000000000 */
[----:B------:R-:W-:Y:S01]  /*2440*/  ISETP.GE.AND P2, PT, R32, R40, PT ;  /* 0x000000282000720c */ /* 0x000fe20003f46270 */
[----:B------:R-:W-:-:S03]  /*2450*/  VIADD R32, R0, 0x10 ;  /* 0x0000001000207836 */ /* 0x000fc60000000000 */
[----:B------:R-:W-:Y:S01]  /*2460*/  HMMA.16816.F32 R36, R16, R28, R20 ;  /* 0x0000001c1024723c */ /* 0x000fe20000001814 */
[-C--:B------:R-:W-:Y:S02]  /*2470*/  ISETP.GE.AND P3, PT, R33, R40.reuse, PT ;  /* 0x000000282100720c */ /* 0x080fe40003f66270 */
[----:B------:R-:W-:-:S03]  /*2480*/  ISETP.GE.AND P0, PT, R32, R40, PT ;  /* 0x000000282000720c */ /* 0x000fc60003f06270 */
[-C--:B------:R-:W-:Y:S06]  /*2490*/  HMMA.16816.F32 R52, R12, R30.reuse, R60 ;  /* 0x0000001e0c34723c */ /* 0x080fec000000183c */
[C---:B------:R-:W-:Y:S06]  /*24a0*/  HMMA.16816.F32 R28, R16.reuse, R30, R44 ;  /* 0x0000001e101c723c */ /* 0x040fec000000182c */
[----:B-1----:R-:W-:Y:S01]  /*24b0*/  HMMA.16816.F32 R24, R16, R48, R68 ;  /* 0x000000301018723c */ /* 0x002fe20000001844 */
[----:B------:R-:W-:-:S05]  /*24c0*/  FSEL R42, R56, -INF , !P4 ;  /* 0xff800000382a7808 */ /* 0x000fca0006000000 */
[C---:B------:R-:W-:Y:S01]  /*24d0*/  HMMA.16816.F32 R20, R12.reuse, R48, R100 ;  /* 0x000000300c14723c */ /* 0x040fe20000001864 */
[----:B------:R-:W-:Y:S01]  /*24e0*/  FSEL R139, R38, -INF , !P4 ;  /* 0xff800000268b7808 */ /* 0x000fe20006000000 */
[----:B------:R-:W-:Y:S01]  /*24f0*/  VIADD R69, R0, 0x18 ;  /* 0x0000001800457836 */ /* 0x000fe20000000000 */
[----:B------:R-:W-:Y:S02]  /*2500*/  FSEL R140, R39, -INF , !P3 ;  /* 0xff800000278c7808 */ /* 0x000fe40005800000 */
[----:B------:R-:W-:Y:S01]  /*2510*/  FSEL R116, R37, -INF , !P3 ;  /* 0xff80000025747808 */ /* 0x000fe20005800000 */
[-C--:B------:R-:W-:Y:S01]  /*2520*/  HMMA.16816.F32 R44, R12, R50.reuse, R104 ;  /* 0x000000320c2c723c */ /* 0x080fe20000001868 */
[----:B------:R-:W-:Y:S02]  /*2530*/  FSEL R70, R58, -INF , !P4 ;  /* 0xff8000003a467808 */ /* 0x000fe40006000000 */
[----:B------:R-:W-:Y:S02]  /*2540*/  FSEL R71, R59, -INF , !P3 ;  /* 0xff8000003b477808 */ /* 0x000fe40005800000 */
[----:B------:R-:W-:Y:S01]  /*2550*/  FSEL R38, R57, -INF , !P3 ;  /* 0xff80000039267808 */ /* 0x000fe20005800000 */
[----:B------:R-:W-:Y:S01]  /*2560*/  HMMA.16816.F32 R48, R16, R50, R88 ;  /* 0x000000321030723c */ /* 0x000fe20000001858 */
[----:B------:R-:W-:-:S02]  /*2570*/  FSEL R138, R30, -INF , !P2 ;  /* 0xff8000001e8a7808 */ /* 0x000fc40005000000 */
[----:B------:R-:W-:Y:S02]  /*2580*/  FSEL R39, R54, -INF , !P2 ;  /* 0xff80000036277808 */ /* 0x000fe40005000000 */
[----:B------:R-:W-:Y:S01]  /*2590*/  FSEL R37, R52, -INF , !P2 ;  /* 0xff80000034257808 */ /* 0x000fe20005000000 */
[C---:B--2---:R-:W-:Y:S01]  /*25a0*/  HMMA.16816.F32 R32, R12.reuse, R8, R120 ;  /* 0x000000080c20723c */ /* 0x044fe20000001878 */
[----:B------:R-:W-:Y:S02]  /*25b0*/  FSEL R68, R55, -INF , !P1 ;  /* 0xff80000037447808 */ /* 0x000fe40004800000 */
[----:B------:R-:W-:Y:S02]  /*25c0*/  FSEL R30, R53, -INF , !P1 ;  /* 0xff800000351e7808 */ /* 0x000fe40004800000 */
[----:B------:R-:W-:Y:S01]  /*25d0*/  FSEL R137, R31, -INF , !P1 ;  /* 0xff8000001f897808 */ /* 0x000fe20004800000 */
[----:B------:R-:W-:Y:S01]  /*25e0*/  HMMA.16816.F32 R56, R12, R10, R96 ;  /* 0x0000000a0c38723c */ /* 0x000fe20000001860 */
[----:B------:R-:W-:-:S02]  /*25f0*/  FSEL R133, R29, -INF , !P1 ;  /* 0xff8000001d857808 */ /* 0x000fc40004800000 */
[-C--:B------:R-:W-:Y:S01]  /*2600*/  ISETP.GE.AND P1, PT, R2, R40.reuse, PT ;  /* 0x000000280200720c */ /* 0x080fe20003f26270 */
[----:B------:R-:W-:Y:S01]  /*2610*/  VIADD R2, R0, 0x29 ;  /* 0x0000002900027836 */ /* 0x000fe20000000000 */
[----:B------:R-:W-:Y:S01]  /*2620*/  FSEL R104, R36, -INF , !P4 ;  /* 0xff80000024687808 */ /* 0x000fe20006000000 */
[C---:B------:R-:W-:Y:S01]  /*2630*/  HMMA.16816.F32 R60, R12.reuse, R4, R144 ;  /* 0x000000040c3c723c */ /* 0x040fe20000001890 */
[----:B------:R-:W-:Y:S01]  /*2640*/  FSEL R100, R23, -INF , !P6 ;  /* 0xff80000017647808 */ /* 0x000fe20007000000 */
[----:B------:R-:W-:Y:S01]  /*2650*/  VIADD R36, R0, 0x20 ;  /* 0x0000002000247836 */ /* 0x000fe20000000000 */
        /* <DEDUP_REMOVED lines=8> */
[----:B------:R-:W-:Y:S02]  /*26e0*/  ISETP.GE.AND P6, PT, R40, 0x41, PT ;  /* 0x000000412800780c */ /* 0x000fe40003fc6270 */
[----:B------:R-:W-:Y:S02]  /*26f0*/  FSEL R132, R28, -INF , !P2 ;  /* 0xff8000001c847808 */ /* 0x000fe40005000000 */
[-C--:B------:R-:W-:Y:S01]  /*2700*/  ISETP.GE.AND P3, PT, R2, R40.reuse, PT ;  /* 0x000000280200720c */ /* 0x080fe20003f66270 */
[C---:B------:R-:W-:Y:S01]  /*2710*/  VIADD R2, R0.reuse, 0x31 ;  /* 0x0000003100027836 */ /* 0x040fe20000000000 */
[----:B------:R-:W-:Y:S01]  /*2720*/  ISETP.GE.AND P2, PT, R69, R40, PT ;  /* 0x000000284500720c */ /* 0x000fe20003f46270 */
[----:B------:R-:W-:Y:S01]  /*2730*/  HMMA.16816.F32 R76, R16, R10, R76 ;  /* 0x0000000a104c723c */ /* 0x000fe2000000184c */
[----:B------:R-:W-:Y:S01]  /*2740*/  P2R R28, PR, RZ, 0x2 ;  /* 0x00000002ff1c7803 */ /* 0x000fe20000000000 */
[----:B------:R-:W-:Y:S01]  /*2750*/  VIADD R8, R0, 0x39 ;  /* 0x0000003900087836 */ /* 0x000fe20000000000 */
[----:B------:R-:W-:-:S02]  /*2760*/  FSEL R46, R46, -INF , !P2 ;  /* 0xff8000002e2e7808 */ /* 0x000fc40005000000 */
[----:B------:R-:W-:Y:S01]  /*2770*/  FSEL R44, R44, -INF , !P2 ;  /* 0xff8000002c2c7808 */ /* 0x000fe20005000000 */
[C---:B------:R-:W-:Y:S01]  /*2780*/  HMMA.16816.F32 R72, R16.reuse, R4, R72 ;  /* 0x000000041048723c */ /* 0x040fe20000001848 */
[----:B------:R-:W-:Y:S02]  /*2790*/  FSEL R145, R50, -INF , !P2 ;  /* 0xff80000032917808 */ /* 0x000fe40005000000 */
[----:B------:R-:W-:Y:S02]  /*27a0*/  FSEL R143, R48, -INF , !P2 ;  /* 0xff800000308f7808 */ /* 0x000fe40005000000 */
[----:B------:R-:W-:Y:S01]  /*27b0*/  FSEL R155, R26, -INF , !P0 ;  /* 0xff8000001a9b7808 */ /* 0x000fe20004000000 */
[----:B------:R-:W-:Y:S01]  /*27c0*/  HMMA.16816.F32 R64, R16, R6, R64 ;  /* 0x000000061040723c */ /* 0x000fe20000001840 */
[----:B------:R-:W-:Y:S01]  /*27d0*/  ISETP.GE.AND P2, PT, R2, R40, PT ;  /* 0x000000280200720c */ /* 0x000fe20003f46270 */
[----:B------:R-:W-:Y:S01]  /*27e0*/  VIADD R2, R0, 0x38 ;  /* 0x0000003800027836 */ /* 0x000fe20000000000 */
[----:B------:R-:W-:-:S02]  /*27f0*/  FSEL R29, R22, -INF , !P0 ;  /* 0xff800000161d7808 */ /* 0x000fc40004000000 */
[----:B------:R-:W-:Y:S01]  /*2800*/  FSEL R26, R20, -INF , !P0 ;  /* 0xff800000141a7808 */ /* 0x000fe20004000000 */
[----:B------:R-:W-:Y:S01]  /*2810*/  BAR.SYNC.DEFER_BLOCKING 0x0 ;  /* 0x0000000000007b1d */ /* 0x000fe20000010000 */
[-C--:B------:R-:W-:Y:S02]  /*2820*/  ISETP.GE.AND P1, PT, R41, R40.reuse, PT ;  /* 0x000000282900720c */ /* 0x080fe40003f26270 */
[----:B------:R-:W-:Y:S02]  /*2830*/  ISETP.GE.AND P0, PT, R36, R40, PT ;  /* 0x000000282400720c */ /* 0x000fe40003f06270 */
[----:B------:R-:W-:Y:S02]  /*2840*/  FSEL R25, R47, -INF , !P1 ;  /* 0xff8000002f197808 */ /* 0x000fe40004800000 */
[----:B------:R-:W-:Y:S02]  /*2850*/  FSEL R45, R45, -INF , !P1 ;  /* 0xff8000002d2d7808 */ /* 0x000fe40004800000 */
[----:B------:R-:W-:-:S02]  /*2860*/  FSEL R144, R51, -INF , !P1 ;  /* 0xff80000033907808 */ /* 0x000fc40004800000 */
[----:B------:R-:W-:Y:S02]  /*2870*/  FSEL R142, R49, -INF , !P1 ;  /* 0xff800000318e7808 */ /* 0x000fe40004800000 */
[----:B------:R-:W-:Y:S02]  /*2880*/  ISETP.GE.AND P1, PT, R2, R40, PT ;  /* 0x000000280200720c */ /* 0x000fe40003f26270 */
        /* <DEDUP_REMOVED lines=30> */
.L_x_312:
[----:B------:R-:W-:Y:S01]  /*2a70*/  VIADD R2, R186, 0x4 ;  /* 0x00000004ba027836 */ /* 0x000fe20000000000 */
[----:B------:R-:W-:Y:S01]  /*2a80*/  FMNMX.FTZ R0, R42, R38, !PT ;  /* 0x000000262a007209 */ /* 0x000fe20007810000 */
[----:B------:R-:W-:Y:S01]  /*2a90*/  IMAD.WIDE.U32 R10, R186, -0x326172a9, RZ ;  /* 0xcd9e8d57ba0a7825 */ /* 0x000fe200078e00ff */
[----:B------:R-:W-:Y:S01]  /*2aa0*/  LOP3.LUT R204, R204, UR28, RZ, 0x3c, !PT ;  /* 0x0000001ccccc7c12 */ /* 0x000fe2000f8e3cff */
[----:B------:R-:W-:Y:S01]  /*2ab0*/  UIADD3 UR21, UR29, -0x4498517b, URZ ;  /* 0xbb67ae851d157890 */ /* 0x000fe2000fffe03f */
[----:B------:R-:W-:Y:S01]  /*2ac0*/  FMNMX.FTZ R0, R37, R0, !PT ;  /* 0x0000000025007209 */ /* 0x000fe20007810000 */
[----:B------:R-:W-:Y:S01]  /*2ad0*/  IMAD.WIDE.U32 R128, R2, -0x326172a9, RZ ;  /* 0xcd9e8d5702807825 */ /* 0x000fe200078e00ff */
[----:B-1----:R-:W-:Y:S01]  /*2ae0*/  LOP3.LUT R5, R11, R204, RZ, 0x3c, !PT ;  /* 0x000000cc0b057212 */ /* 0x002fe200078e3cff */
[----:B------:R-:W-:Y:S01]  /*2af0*/  UIADD3 UR22, UR28, -0x61c88647, URZ ;  /* 0x9e3779b91c167890 */ /* 0x000fe2000fffe03f */
[----:B------:R-:W-:Y:S01]  /*2b00*/  FMNMX.FTZ R0, R30, R0, !PT ;  /* 0x000000001e007209 */ /* 0x000fe20007810000 */
[----:B------:R-:W-:Y:S01]  /*2b10*/  IMAD.WIDE.U32 R172, R161, -0x2daee0ad, RZ ;  /* 0xd2511f53a1ac7825 */ /* 0x000fe200078e00ff */
[----:B------:R-:W-:Y:S01]  /*2b20*/  LOP3.LUT R4, R129, R204, RZ, 0x3c, !PT ;  /* 0x000000cc81047212 */ /* 0x000fe200078e3cff */
[----:B------:R-:W-:Y:S01]  /*2b30*/  UIADD3 UR20, UR28, 0x3c6ef372, URZ ;  /* 0x3c6ef3721c147890 */ /* 0x000fe2000fffe03f */
[----:B------:R-:W-:Y:S01]  /*2b40*/  FMNMX.FTZ R0, R26, R0, !PT ;  /* 0x000000001a007209 */ /* 0x000fe20007810000 */
[----:B------:R-:W-:Y:S01]  /*2b50*/  IMAD.SHL.U32 R141, R43, 0x2, RZ ;  /* 0x000000022b8d7824 */ /* 0x000fe200078e00ff */
[----:B------:R-:W-:Y:S01]  /*2b60*/  ISETP.NE.AND P5, PT, R28, RZ, PT ;  /* 0x000000ff1c00720c */ /* 0x000fe20003fa5270 */
[----:B------:R-:W-:Y:S01]  /*2b70*/  IMAD.WIDE.U32 R130, R4, -0x2daee0ad, RZ ;  /* 0xd2511f5304827825 */ /* 0x000fe200078e00ff */
[----:B------:R-:W-:Y:S01]  /*2b80*/  FMNMX.FTZ R6, R24, R0, !PT ;  /* 0x0000000018067209 */ /* 0x000fe20007810000 */
[----:B------:R-:W-:Y:S01]  /*2b90*/  UIADD3 UR19, UR29, 0x76cf5d0a, URZ ;  /* 0x76cf5d0a1d137890 */ /* 0x000fe2000fffe03f */
[----:B------:R-:W-:Y:S01]  /*2ba0*/  LOP3.LUT R2, R173, UR29, R141, 0x96, !PT ;  /* 0x0000001dad027c12 */ /* 0x000fe2000f8e968d */
[----:B------:R-:W-:Y:S01]  /*2bb0*/  IMAD.WIDE.U32 R180, R5, -0x2daee0ad, RZ ;  /* 0xd2511f5305b47825 */ /* 0x000fe200078e00ff */
[----:B------:R-:W-:Y:S01]  /*2bc0*/  LOP3.LUT R0, R131, UR21, R172, 0x96, !PT ;  /* 0x0000001583007c12 */ /* 0x000fe2000f8e96ac */
[----:B------:R-:W-:Y:S01]  /*2bd0*/  UIADD3 UR17, UR29, 0x32370b8f, URZ ;  /* 0x32370b8f1d117890 */ /* 0x000fe2000fffe03f */
[----:B------:R-:W-:Y:S01]  /*2be0*/  FMNMX.FTZ R6, R44, R6, !PT ;  /* 0x000000062c067209 */ /* 0x000fe20007810000 */
[----:B------:R-:W-:Y:S01]  /*2bf0*/  IMAD.WIDE.U32 R4, R2, -0x326172a9, RZ ;  /* 0xcd9e8d5702047825 */ /* 0x000fe200078e00ff */
[----:B------:R-:W-:Y:S01]  /*2c00*/  FMNMX.FTZ R2, R70, R71, !PT ;  /* 0x0000004746027209 */ /* 0x000fe20007810000 */
[----:B------:R-:W-:Y:S01]  /*2c10*/  UIADD3 UR18, UR28, -0x255992d5, URZ ;  /* 0xdaa66d2b1c127890 */ /* 0x000fe2000fffe03f */
[----:B------:R-:W-:Y:S01]  /*2c20*/  FSEL R152, R56, -INF , !P5 ;  /* 0xff80000038987808 */ /* 0x000fe20006800000 */
[----:B------:R-:W-:Y:S01]  /*2c30*/  IMAD.WIDE.U32 R98, R0, -0x326172a9, RZ ;  /* 0xcd9e8d5700627825 */ /* 0x000fe200078e00ff */
[----:B------:R-:W-:Y:S01]  /*2c40*/  FMNMX.FTZ R0, R39, R2, !PT ;  /* 0x0000000227007209 */ /* 0x000fe20007810000 */
[----:B------:R-:W-:Y:S01]  /*2c50*/  UIADD3 UR16, UR28, 0x78dde6e4, URZ ;  /* 0x78dde6e41c107890 */ /* 0x000fe2000fffe03f */
[----:B------:R-:W-:Y:S01]  /*2c60*/  FMNMX.FTZ R2, R45, R6, !PT ;  /* 0x000000062d027209 */ /* 0x000fe20007810000 */
[----:B------:R-:W-:Y:S01]  /*2c70*/  UIADD3 UR5, UR29, -0x56f99767, URZ ;  /* 0xa90668991d057890 */ /* 0x000fe2000fffe03f */
[----:B------:R-:W-:Y:S01]  /*2c80*/  FSEL R153, R57, -INF , !P4 ;  /* 0xff80000039997808 */ /* 0x000fe20006000000 */
[----:B------:R-:W-:Y:S01]  /*2c90*/  UIADD3 UR15, UR29, -0x126145ec, URZ ;  /* 0xed9eba141d0f7890 */ /* 0x000fe2000fffe03f */
[----:B------:R-:W-:Y:S01]  /*2ca0*/  FMNMX.FTZ R2, R174, R2, !PT ;  /* 0x00000002ae027209 */ /* 0x000fe20007810000 */
[----:B------:R-:W-:Y:S01]  /*2cb0*/  UIADD3 UR14, UR28, 0x1715609d, URZ ;  /* 0x1715609d1c0e7890 */ /* 0x000fe2000fffe03f */
[----:B------:R-:W-:Y:S01]  /*2cc0*/  FMNMX.FTZ R0, R68, R0, !PT ;  /* 0x0000000044007209 */ /* 0x000fe20007810000 */
[----:B------:R-:W-:Y:S01]  /*2cd0*/  IMAD R17, R159, 0x20, R156 ;  /* 0x000000209f117824 */ /* 0x000fe200078e029c */
[----:B------:R-:W-:Y:S01]  /*2ce0*/  FMNMX.FTZ R2, R175, R2, !PT ;  /* 0x00000002af027209 */ /* 0x000fe20007810000 */
[----:B------:R-:W-:Y:S01]  /*2cf0*/  UIADD3 UR6, UR28, -0x4ab325aa, URZ ;  /* 0xb54cda561c067890 */ /* 0x000fe2000fffe03f */
[----:B------:R-:W-:Y:S01]  /*2d00*/  FSEL R226, R60, -INF , !P3 ;  /* 0xff8000003ce27808 */ /* 0x000fe20005800000 */
[----:B------:R-:W-:Y:S01]  /*2d10*/  ULDC UR7, c[0x0][0x2ec] ;  /* 0x0000bb0000077ab9 */ /* 0x000fe20000000800 */
[----:B------:R-:W-:Y:S01]  /*2d20*/  FMNMX.FTZ R2, R152, R2, !PT ;  /* 0x0000000298027209 */ /* 0x000fe20007810000 */
[----:B------:R-:W-:Y:S01]  /*2d30*/  ULDC.U8 UR23, c[0x0][0x388] ;  /* 0x0000e20000177ab9 */ /* 0x000fe20000000000 */
[----:B------:R-:W-:Y:S01]  /*2d40*/  FMNMX.FTZ R0, R29, R0, !PT ;  /* 0x000000001d007209 */ /* 0x000fe20007810000 */
[----:B------:R-:W-:Y:S01]  /*2d50*/  UIADD3 UR25, UR29, 0x646e171e, URZ ;  /* 0x646e171e1d197890 */ /* 0x000fe2000fffe03f */
[----:B------:R-:W-:-:S02]  /*2d60*/  FMNMX.FTZ R2, R153, R2, !PT ;  /* 0x0000000299027209 */ /* 0x000fc40007810000 */
[----:B------:R-:W-:Y:S02]  /*2d70*/  FSEL R228, R61, -INF , !P2 ;  /* 0xff8000003de47808 */ /* 0x000fe40005000000 */
[----:B------:R-:W-:Y:S02]  /*2d80*/  FMNMX.FTZ R2, R226, R2, !PT ;  /* 0x00000002e2027209 */ /* 0x000fe40007810000 */
[----:B------:R-:W-:Y:S02]  /*2d90*/  FMNMX.FTZ R0, R100, R0, !PT ;  /* 0x0000000064007209 */ /* 0x000fe40007810000 */
[----:B------:R-:W-:Y:S02]  /*2da0*/  ISETP.GE.AND P0, PT, R8, R40, PT ;  /* 0x000000280800720c */ /* 0x000fe40003f06270 */
[----:B------:R-:W-:Y:S02]  /*2db0*/  FSEL R230, R52, -INF , !P1 ;  /* 0xff80000034e67808 */ /* 0x000fe40004800000 */
[----:B------:R-:W-:-:S02]  /*2dc0*/  FMNMX.FTZ R2, R228, R2, !PT ;  /* 0x00000002e4027209 */ /* 0x000fc40007810000 */
[----:B------:R-:W-:Y:S02]  /*2dd0*/  FMNMX.FTZ R0, R46, R0, !PT ;  /* 0x000000002e007209 */ /* 0x000fe40007810000 */
[----:B------:R-:W-:Y:S02]  /*2de0*/  LOP3.LUT R7, R181, UR21, R172, 0x96, !PT ;  /* 0x00000015b5077c12 */ /* 0x000fe4000f8e96ac */
[----:B------:R-:W-:Y:S02]  /*2df0*/  FSEL R232, R53, -INF , !P0 ;  /* 0xff80000035e87808 */ /* 0x000fe40004000000 */
[----:B------:R-:W-:Y:S01]  /*2e00*/  FMNMX.FTZ R2, R230, R2, !PT ;  /* 0x00000002e6027209 */ /* 0x000fe20007810000 */
[----:B------:R-:W-:Y:S01]  /*2e10*/  IMAD.WIDE.U32 R124, R7, -0x326172a9, RZ ;  /* 0xcd9e8d57077c7825 */ /* 0x000fe200078e00ff */
[----:B------:R-:W-:Y:S02]  /*2e20*/  FMNMX.FTZ R0, R25, R0, !PT ;  /* 0x0000000019007209 */ /* 0x000fe40007810000 */
[----:B------:R-:W-:-:S02]  /*2e30*/  LOP3.LUT R16, R5, UR22, R10, 0x96, !PT ;  /* 0x0000001605107c12 */ /* 0x000fc4000f8e960a */
[----:B------:R-:W-:Y:S02]  /*2e40*/  LOP3.LUT R5, R5, UR22, R128, 0x96, !PT ;  /* 0x0000001605057c12 */ /* 0x000fe4000f8e9680 */
[--C-:B------:R-:W-:Y:S02]  /*2e50*/  LOP3.LUT R6, R99, UR20, R4.reuse, 0x96, !PT ;  /* 0x0000001463067c12 */ /* 0x100fe4000f8e9604 */
[----:B------:R-:W-:Y:S02]  /*2e60*/  FMNMX.FTZ R12, R232, R2, !PT ;  /* 0x00000002e80c7209 */ /* 0x000fe40007810000 */
[----:B------:R-:W-:Y:S01]  /*2e70*/  FMNMX.FTZ R0, R182, R0, !PT ;  /* 0x00000000b6007209 */ /* 0x000fe20007810000 */
[----:B------:R-:W-:Y:S01]  /*2e80*/  IMAD.WIDE.U32 R8, R6, -0x2daee0ad, RZ ;  /* 0xd2511f5306087825 */ /* 0x000fe200078e00ff */
[----:B------:R-:W-:Y:S01]  /*2e90*/  LOP3.LUT R15, R125, UR20, R4, 0x96, !PT ;  /* 0x000000147d0f7c12 */ /* 0x000fe2000f8e9604 */
[----:B------:R-:W1:Y:S01]  /*2ea0*/  SHFL.BFLY PT, R14, R12, 0x2, 0x1f ;  /* 0x0c401f000c0e7f89 */ /* 0x000e6200000e0000 */
[----:B------:R-:W-:Y:S01]  /*2eb0*/  FSEL R172, R58, -INF , !P5 ;  /* 0xff8000003aac7808 */ /* 0x000fe20006800000 */
[----:B------:R-:W-:Y:S01]  /*2ec0*/  IMAD.WIDE.U32 R4, R5, -0x2daee0ad, RZ ;  /* 0xd2511f5305047825 */ /* 0x000fe200078e00ff */
[----:B------:R-:W-:-:S02]  /*2ed0*/  FMNMX.FTZ R0, R183, R0, !PT ;  /* 0x00000000b7007209 */ /* 0x000fc40007810000 */
[----:B------:R-:W-:Y:S01]  /*2ee0*/  FSEL R181, R59, -INF , !P4 ;  /* 0xff8000003bb57808 */ /* 0x000fe20006000000 */
[----:B------:R-:W-:Y:S01]  /*2ef0*/  IMAD.WIDE.U32 R6, R16, -0x2daee0ad, RZ ;  /* 0xd2511f5310067825 */ /* 0x000fe200078e00ff */
[----:B------:R-:W-:Y:S02]  /*2f00*/  FMNMX.FTZ R0, R172, R0, !PT ;  /* 0x00000000ac007209 */ /* 0x000fe40007810000 */
[----:B------:R-:W-:Y:S01]  /*2f10*/  LOP3.LUT R5, R5, UR19, R130, 0x96, !PT ;  /* 0x0000001305057c12 */ /* 0x000fe2000f8e9682 */
[----:B------:R-:W-:Y:S01]  /*2f20*/  IMAD.WIDE.U32 R96, R15, -0x2daee0ad, RZ ;  /* 0xd2511f530f607825 */ /* 0x000fe200078e00ff */
[----:B------:R-:W-:Y:S02]  /*2f30*/  LOP3.LUT R2, R9, UR17, R4, 0x96, !PT ;  /* 0x0000001109027c12 */ /* 0x000fe4000f8e9604 */
[----:B------:R-:W-:Y:S01]  /*2f40*/  FSEL R233, R62, -INF , !P3 ;  /* 0xff8000003ee97808 */ /* 0x000fe20005800000 */
[----:B------:R-:W-:Y:S01]  /*2f50*/  IMAD.WIDE.U32 R4, R5, -0x326172a9, RZ ;  /* 0xcd9e8d5705047825 */ /* 0x000fe200078e00ff */
[----:B------:R-:W-:-:S02]  /*2f60*/  FMNMX.FTZ R0, R181, R0, !PT ;  /* 0x00000000b5007209 */ /* 0x000fc40007810000 */
[----:B------:R-:W-:Y:S01]  /*2f70*/  FSEL R234, R63, -INF , !P2 ;  /* 0xff8000003fea7808 */ /* 0x000fe20005000000 */
[----:B------:R-:W-:Y:S01]  /*2f80*/  IMAD.WIDE.U32 R10, R2, -0x326172a9, RZ ;  /* 0xcd9e8d57020a7825 */ /* 0x000fe200078e00ff */
[----:B------:R-:W-:Y:S02]  /*2f90*/  FMNMX.FTZ R0, R233, R0, !PT ;  /* 0x00000000e9007209 */ /* 0x000fe40007810000 */
[----:B------:R-:W-:Y:S02]  /*2fa0*/  LOP3.LUT R5, R5, UR18, R98, 0x96, !PT ;  /* 0x0000001205057c12 */ /* 0x000fe4000f8e9662 */
        /* <DEDUP_REMOVED lines=8> */
[----:B------:R-:W-:Y:S02]  /*3030*/  FMNMX.FTZ R13, R238, R0, !PT ;  /* 0x00000000ee0d7209 */ /* 0x000fe40007810000 */
[----:B-1----:R-:W-:Y:S02]  /*3040*/  FMNMX.FTZ R11, R12, R14, !PT ;  /* 0x0000000e0c0b7209 */ /* 0x002fe40007810000 */
[----:B------:R-:W-:Y:S01]  /*3050*/  LOP3.LUT R0, R23, UR5, R4, 0x96, !PT ;  /* 0x0000000517007c12 */ /* 0x000fe2000f8e9604 */
[----:B------:R-:W-:Y:S01]  /*3060*/  SHFL.BFLY PT, R15, R13, 0x2, 0x1f ;  /* 0x0c401f000d0f7f89 */ /* 0x000fe200000e0000 */
[----:B------:R-:W-:Y:S01]  /*3070*/  LOP3.LUT R9, R97, UR17, R6, 0x96, !PT ;  /* 0x0000001161097c12 */ /* 0x000fe2000f8e9606 */
[----:B------:R-:W-:Y:S01]  /*3080*/  IMAD.WIDE.U32 R6, R2, -0x326172a9, RZ ;  /* 0xcd9e8d5702067825 */ /* 0x000fe200078e00ff */
[----:B------:R-:W-:Y:S01]  /*3090*/  LOP3.LUT R8, R5, UR15, R8, 0x96, !PT ;  /* 0x0000000f05087c12 */ /* 0x000fe2000f8e9608 */
[----:B------:R-:W1:Y:S01]  /*30a0*/  SHFL.BFLY PT, R12, R11, 0x1, 0x1f ;  /* 0x0c201f000b0c7f89 */ /* 0x000e6200000e0000 */
[----:B------:R-:W-:Y:S01]  /*30b0*/  FSEL R207, R79, -INF , !P4 ;  /* 0xff8000004fcf7808 */ /* 0x000fe20006000000 */
[----:B------:R-:W-:Y:S01]  /*30c0*/  IMAD.WIDE.U32 R4, R0, -0x326172a9, RZ ;  /* 0xcd9e8d5700047825 */ /* 0x000fe200078e00ff */
[----:B------:R-:W-:-:S02]  /*30d0*/  LOP3.LUT R19, R7, UR18, R124, 0x96, !PT ;  /* 0x0000001207137c12 */ /* 0x000fc4000f8e967c */
[----:B------:R-:W-:Y:S01]  /*30e0*/  FSEL R205, R77, -INF , !P4 ;  /* 0xff8000004dcd7808 */ /* 0x000fe20006000000 */
[----:B------:R-:W-:Y:S01]  /*30f0*/  IMAD.WIDE.U32 R126, R9, -0x326172a9, RZ ;  /* 0xcd9e8d57097e7825 */ /* 0x000fe200078e00ff */
[C---:B------:R-:W-:Y:S02]  /*3100*/  LOP3.LUT R7, R4.reuse, 0xffff, RZ, 0xc0, !PT ;  /* 0x0000ffff04077812 */ /* 0x040fe400078ec0ff */
[----:B------:R-:W-:Y:S01]  /*3110*/  LOP3.LUT R2, R4, 0xff, RZ, 0xc0, !PT ;  /* 0x000000ff04027812 */ /* 0x000fe200078ec0ff */
[----:B------:R-:W-:Y:S01]  /*3120*/  IMAD.WIDE.U32 R8, R8, -0x326172a9, RZ ;  /* 0xcd9e8d5708087825 */ /* 0x000fe200078e00ff */
[----:B------:R-:W-:Y:S02]  /*3130*/  LOP3.LUT R23, R127, UR16, R6, 0x96, !PT ;  /* 0x000000107f177c12 */ /* 0x000fe4000f8e9606 */
[----:B------:R-:W-:Y:S01]  /*3140*/  SHF.R.U32.HI R6, RZ, 0x8, R7 ;  /* 0x00000008ff067819 */ /* 0x000fe20000011607 */
[----:B------:R-:W-:Y:S01]  /*3150*/  IMAD.IADD R0, R158, 0x1, R17 ;  /* 0x000000019e007824 */ /* 0x000fe200078e0211 */
[----:B------:R-:W-:-:S02]  /*3160*/  LOP3.LUT R17, R9, UR14, R10, 0x96, !PT ;  /* 0x0000000e09117c12 */ /* 0x000fc4000f8e960a */
[--C-:B------:R-:W-:Y:S02]  /*3170*/  SHF.R.U32.HI R10, RZ, 0x10, R4.reuse ;  /* 0x00000010ff0a7819 */ /* 0x100fe40000011604 */
[----:B------:R-:W-:Y:S02]  /*3180*/  SHF.R.U32.HI R14, RZ, 0x18, R4 ;  /* 0x00000018ff0e7819 */ /* 0x000fe40000011604 */
[----:B------:R-:W-:Y:S02]  /*3190*/  FMNMX.FTZ R4, R104, R116, !PT ;  /* 0x0000007468047209 */ /* 0x000fe40007810000 */
[----:B------:R-:W-:Y:S02]  /*31a0*/  PRMT R16, R2, 0x5410, R6 ;  /* 0x0000541002107816 */ /* 0x000fe40000000006 */
[----:B------:R-:W-:Y:S02]  /*31b0*/  FMNMX.FTZ R2, R139, R140, !PT ;  /* 0x0000008c8b027209 */ /* 0x000fe40007810000 */
[----:B------:R-:W-:-:S02]  /*31c0*/  FMNMX.FTZ R4, R132, R4, !PT ;  /* 0x0000000484047209 */ /* 0x000fc40007810000 */
[----:B------:R-:W-:Y:S02]  /*31d0*/  FMNMX.FTZ R2, R138, R2, !PT ;  /* 0x000000028a027209 */ /* 0x000fe40007810000 */
[----:B------:R-:W-:Y:S02]  /*31e0*/  FMNMX.FTZ R4, R133, R4, !PT ;  /* 0x0000000485047209 */ /* 0x000fe40007810000 */
[----:B------:R-:W-:Y:S02]  /*31f0*/  FMNMX.FTZ R2, R137, R2, !PT ;  /* 0x0000000289027209 */ /* 0x000fe40007810000 */
[----:B-1----:R-:W-:Y:S02]  /*3200*/  FMNMX.FTZ R134, R11, R12, !PT ;  /* 0x0000000c0b867209 */ /* 0x002fe40007810000 */
[----:B------:R-:W-:Y:S02]  /*3210*/  FMNMX.FTZ R4, R147, R4, !PT ;  /* 0x0000000493047209 */ /* 0x000fe40007810000 */
[----:B------:R-:W-:-:S02]  /*3220*/  LOP3.LUT R9, R5, UR6, R8, 0x96, !PT ;  /* 0x0000000605097c12 */ /* 0x000fc4000f8e9608 */
[----:B------:R-:W-:Y:S02]  /*3230*/  FMNMX.FTZ R7, R13, R15, !PT ;  /* 0x0000000f0d077209 */ /* 0x000fe40007810000 */
[----:B------:R-:W-:Y:S02]  /*3240*/  FMNMX.FTZ R5, R155, R2, !PT ;  /* 0x000000029b057209 */ /* 0x000fe40007810000 */
[----:B------:R-:W-:Y:S01]  /*3250*/  FMNMX.FTZ R2, R146, R4, !PT ;  /* 0x0000000492027209 */ /* 0x000fe20007810000 */
[C---:B------:R-:W-:Y:S01]  /*3260*/  FMUL.FTZ R4, R134.reuse, UR7 ;  /* 0x0000000786047c20 */ /* 0x040fe20008410000 */
[----:B------:R-:W-:Y:S01]  /*3270*/  FSETP.NEU.FTZ.AND P4, PT, R134, -INF , PT ;  /* 0xff8000008600780b */ /* 0x000fe20003f9d000 */
[----:B------:R-:W1:Y:S01]  /*3280*/  SHFL.BFLY PT, R8, R7, 0x1, 0x1f ;  /* 0x0c201f0007087f89 */ /* 0x000e6200000e0000 */
[----:B------:R-:W-:Y:S02]  /*3290*/  FMNMX.FTZ R2, R143, R2, !PT ;  /* 0x000000028f027209 */ /* 0x000fe40007810000 */
[----:B------:R-:W-:-:S02]  /*32a0*/  FMNMX.FTZ R5, R154, R5, !PT ;  /* 0x000000059a057209 */ /* 0x000fc40007810000 */
[----:B------:R-:W-:Y:S02]  /*32b0*/  FSEL R21, R4, RZ, P4 ;  /* 0x000000ff04157208 */ /* 0x000fe40002000000 */
[----:B------:R-:W-:Y:S02]  /*32c0*/  FMNMX.FTZ R2, R142, R2, !PT ;  /* 0x000000028e027209 */ /* 0x000fe40007810000 */
[----:B------:R-:W-:Y:S01]  /*32d0*/  FMNMX.FTZ R4, R145, R5, !PT ;  /* 0x0000000591047209 */ /* 0x000fe20007810000 */
[----:B------:R-:W-:Y:S01]  /*32e0*/  FFMA.FTZ R6, R42, UR7, -R21 ;  /* 0x000000072a067c23 */ /* 0x000fe20008010815 */
[----:B------:R-:W-:Y:S02]  /*32f0*/  FMNMX.FTZ R5, R219, R2, !PT ;  /* 0x00000002db057209 */ /* 0x000fe40007810000 */
[----:B------:R-:W-:Y:S01]  /*3300*/  FMNMX.FTZ R4, R144, R4, !PT ;  /* 0x0000000490047209 */ /* 0x000fe20007810000 */
[----:B------:R2:W-:Y:S01]  /*3310*/  MUFU.EX2 R251, R6 ;  /* 0x0000000600fb7308 */ /* 0x0005e20000000800 */
[----:B------:R-:W-:-:S02]  /*3320*/  FSEL R187, R76, -INF , !P5 ;  /* 0xff8000004cbb7808 */ /* 0x000fc40006800000 */
[----:B------:R-:W-:Y:S02]  /*3330*/  FMNMX.FTZ R4, R235, R4, !PT ;  /* 0x00000004eb047209 */ /* 0x000fe40007810000 */
[----:B------:R-:W-:Y:S02]  /*3340*/  FSEL R206, R78, -INF , !P5 ;  /* 0xff8000004ece7808 */ /* 0x000fe40006800000 */
[----:B------:R-:W-:Y:S02]  /*3350*/  FMNMX.FTZ R4, R237, R4, !PT ;  /* 0x00000004ed047209 */ /* 0x000fe40007810000 */
[----:B------:R-:W-:Y:S02]  /*3360*/  FSEL R225, R72, -INF , !P3 ;  /* 0xff80000048e17808 */ /* 0x000fe40005800000 */
[----:B-1----:R-:W-:Y:S02]  /*3370*/  FMNMX.FTZ R2, R7, R8, !PT ;  /* 0x0000000807027209 */ /* 0x002fe40007810000 */
[----:B------:R-:W-:-:S02]  /*3380*/  FSEL R229, R73, -INF , !P2 ;  /* 0xff80000049e57808 */ /* 0x000fc40005000000 */
[----:B------:R-:W-:Y:S02]  /*3390*/  FSEL R240, R74, -INF , !P3 ;  /* 0xff8000004af07808 */ /* 0x000fe40005800000 */
[----:B--2---:R-:W-:Y:S01]  /*33a0*/  FMNMX.FTZ R6, R224, R5, !PT ;  /* 0x00000005e0067209 */ /* 0x004fe20007810000 */
[----:B------:R-:W-:Y:S01]  /*33b0*/  FFMA.FTZ R5, R38, UR7, -R21 ;  /* 0x0000000726057c23 */ /* 0x000fe20008010815 */
[----:B------:R-:W-:Y:S02]  /*33c0*/  FSEL R227, R64, -INF , !P1 ;  /* 0xff80000040e37808 */ /* 0x000fe40004800000 */
[----:B------:R-:W-:Y:S01]  /*33d0*/  FMNMX.FTZ R6, R187, R6, !PT ;  /* 0x00000006bb067209 */ /* 0x000fe20007810000 */
[----:B------:R1:W-:Y:S01]  /*33e0*/  MUFU.EX2 R248, R5 ;  /* 0x0000000500f87308 */ /* 0x0003e20000000800 */
[----:B------:R-:W-:Y:S02]  /*33f0*/  FSEL R241, R67, -INF , !P0 ;  /* 0xff80000043f17808 */ /* 0x000fe40004000000 */
[----:B------:R-:W-:-:S02]  /*3400*/  FSEL R231, R65, -INF , !P0 ;  /* 0xff80000041e77808 */ /* 0x000fc40004000000 */
[----:B------:R-:W-:Y:S02]  /*3410*/  FSETP.NEU.FTZ.AND P0, PT, R2, -INF , PT ;  /* 0xff8000000200780b */ /* 0x000fe40003f1d000 */
[----:B------:R-:W-:Y:S02]  /*3420*/  FSEL R242, R75, -INF , !P2 ;  /* 0xff8000004bf27808 */ /* 0x000fe40005000000 */
[----:B------:R-:W-:Y:S02]  /*3430*/  FSEL R239, R66, -INF , !P1 ;  /* 0xff80000042ef7808 */ /* 0x000fe40004800000 */
[----:B------:R-:W-:Y:S02]  /*3440*/  LEA R212, R0, UR4, 0x1 ;  /* 0x0000000400d47c11 */ /* 0x000fe4000f8e08ff */
[----:B------:R-:W-:-:S03]  /*3450*/  LOP3.LUT R0, R9, 0xffff, RZ, 0xc0, !PT ;  /* 0x0000ffff09007812 */ /* 0x000fc600078ec0ff */
[----:B------:R-:W-:Y:S01]  /*3460*/  IMAD R214, R3, 0x2, R212 ;  /* 0x0000000203d67824 */ /* 0x000fe200078e02d4 */
[----:B-1----:R-:W-:Y:S01]  /*3470*/  FMNMX.FTZ R5, R205, R6, !PT ;  /* 0x00000006cd057209 */ /* 0x002fe20007810000 */
[----:B------:R-:W-:Y:S01]  /*3480*/  LDSM.16.MT88.4 R72, [R212+0x9000] ;  /* 0x00900000d448783b */ /* 0x000fe20000004200 */
[----:B------:R-:W-:Y:S01]  /*3490*/  FMNMX.FTZ R6, R206, R4, !PT ;  /* 0x00000004ce067209 */ /* 0x000fe20007810000 */
[--C-:B------:R-:W-:Y:S01]  /*34a0*/  FFMA.FTZ R4, R37, UR7, -R21.reuse ;  /* 0x0000000725047c23 */ /* 0x100fe20008010815 */
[----:B------:R-:W-:Y:S01]  /*34b0*/  FMNMX.FTZ R5, R225, R5, !PT ;  /* 0x00000005e1057209 */ /* 0x000fe20007810000 */
[----:B------:R-:W-:Y:S01]  /*34c0*/  LDSM.16.MT88.4 R76, [R214+0x9000] ;  /* 0x00900000d64c783b */ /* 0x000fe20000004200 */
[----:B------:R-:W-:Y:S01]  /*34d0*/  FMNMX.FTZ R6, R207, R6, !PT ;  /* 0x00000006cf067209 */ /* 0x000fe20007810000 */
[----:B------:R1:W-:Y:S01]  /*34e0*/  MUFU.EX2 R249, R4 ;  /* 0x0000000400f97308 */ /* 0x0003e20000000800 */
[----:B------:R-:W-:Y:S01]  /*34f0*/  FMNMX.FTZ R7, R229, R5, !PT ;  /* 0x00000005e5077209 */ /* 0x000fe20007810000 */
[----:B------:R-:W-:Y:S01]  /*3500*/  FFMA.FTZ R5, R30, UR7, -R21 ;  /* 0x000000071e057c23 */ /* 0x000fe20008010815 */
[----:B------:R-:W-:Y:S01]  /*3510*/  FMNMX.FTZ R6, R240, R6, !PT ;  /* 0x00000006f0067209 */ /* 0x000fe20007810000 */
[----:B------:R-:W-:Y:S01]  /*3520*/  LDSM.16.MT88.4 R80, [R212+0xa000] ;  /* 0x00a00000d450783b */ /* 0x000fe20000004200 */
[----:B------:R-:W-:-:S02]  /*3530*/  FMNMX.FTZ R7, R227, R7, !PT ;  /* 0x00000007e3077209 */ /* 0x000fc40007810000 */
[----:B------:R-:W-:Y:S01]  /*3540*/  SHF.R.U32.HI R0, RZ, 0x8, R0 ;  /* 0x00000008ff007819 */ /* 0x000fe20000011600 */
[----:B------:R2:W3:Y:S01]  /*3550*/  MUFU.EX2 R150, R5 ;  /* 0x0000000500967308 */ /* 0x0004e20000000800 */
[----:B------:R-:W-:Y:S01]  /*3560*/  FMNMX.FTZ R7, R231, R7, !PT ;  /* 0x00000007e7077209 */ /* 0x000fe20007810000 */
[----:B------:R-:W-:Y:S04]  /*3570*/  LDSM.16.MT88.4 R88, [R214+0xa000] ;  /* 0x00a00000d658783b */ /* 0x000fe80000004200 */
[----:B------:R-:W4:Y:S01]  /*3580*/  SHFL.BFLY PT, R13, R7, 0x2, 0x1f ;  /* 0x0c401f00070d7f89 */ /* 0x000f2200000e0000 */
[----:B-1----:R-:W-:-:S03]  /*3590*/  FMUL.FTZ R4, R2, UR7 ;  /* 0x0000000702047c20 */ /* 0x002fc60008410000 */
[----:B------:R-:W-:Y:S02]  /*35a0*/  LDSM.16.MT88.4 R92, [R212+0xb000] ;  /* 0x00b00000d45c783b */ /* 0x000fe40000004200 */
[----:B------:R-:W-:Y:S02]  /*35b0*/  FSEL R20, R4, RZ, P0 ;  /* 0x000000ff04147208 */ /* 0x000fe40000000000 */
[----:B------:R-:W-:Y:S01]  /*35c0*/  LDSM.16.MT88.4 R84, [R214+0xb000] ;  /* 0x00b00000d654783b */ /* 0x000fe20000004200 */
[----:B------:R-:W-:Y:S02]  /*35d0*/  FMNMX.FTZ R4, R242, R6, !PT ;  /* 0x00000006f2047209 */ /* 0x000fe40007810000 */
[----:B--2---:R-:W-:Y:S01]  /*35e0*/  LOP3.LUT R5, R10, 0xff, RZ, 0xc0, !PT ;  /* 0x000000ff0a057812 */ /* 0x004fe200078ec0ff */
[----:B------:R-:W-:Y:S01]  /*35f0*/  FFMA.FTZ R6, R39, UR7, -R20 ;  /* 0x0000000727067c23 */ /* 0x000fe20008010814 */
[----:B------:R-:W-:Y:S01]  /*3600*/  FMNMX.FTZ R4, R239, R4, !PT ;  /* 0x00000004ef047209 */ /* 0x000fe20007810000 */
[----:B------:R-:W-:Y:S01]  /*3610*/  LDSM.16.MT88.4 R112, [R214+0xa400] ;  /* 0x00a40000d670783b */ /* 0x000fe20000004200 */
[----:B------:R-:W-:Y:S01]  /*3620*/  PRMT R11, R5, 0x5410, R14 ;  /* 0x00005410050b7816 */ /* 0x000fe2000000000e */
[----:B------:R1:W-:Y:S01]  /*3630*/  MUFU.EX2 R252, R6 ;  /* 0x0000000600fc7308 */ /* 0x0003e20000000800 */
[----:B------:R-:W-:Y:S01]  /*3640*/  FMNMX.FTZ R8, R241, R4, !PT ;  /* 0x00000004f1087209 */ /* 0x000fe20007810000 */
[----:B------:R-:W-:Y:S01]  /*3650*/  FFMA.FTZ R4, R68, UR7, -R20 ;  /* 0x0000000744047c23 */ /* 0x000fe20008010814 */
[----:B------:R-:W-:-:S02]  /*3660*/  IMAD.U32 R14, RZ, RZ, UR23 ;  /* 0x00000017ff0e7e24 */ /* 0x000fc4000f8e00ff */
[----:B------:R-:W-:Y:S01]  /*3670*/  FFMA.FTZ R5, R70, UR7, -R20 ;  /* 0x0000000746057c23 */ /* 0x000fe20008010814 */
[----:B------:R-:W-:Y:S01]  /*3680*/  LDSM.16.MT88.4 R108, [R214+0x9400] ;  /* 0x00940000d66c783b */ /* 0x000fe20000004200 */
[----:B----4-:R-:W-:Y:S01]  /*3690*/  FMNMX.FTZ R15, R7, R13, !PT ;  /* 0x0000000d070f7209 */ /* 0x010fe20007810000 */
[----:B------:R2:W4:Y:S02]  /*36a0*/  MUFU.EX2 R246, R4 ;  /* 0x0000000400f67308 */ /* 0x0005240000000800 */
[----:B------:R-:W5:Y:S01]  /*36b0*/  SHFL.BFLY PT, R12, R8, 0x2, 0x1f ;  /* 0x0c401f00080c7f89 */ /* 0x000f6200000e0000 */
[----:B------:R-:W-:-:S03]  /*36c0*/  LEA R3, R14, UR23, 0x10 ;  /* 0x000000170e037c11 */ /* 0x000fc6000f8e80ff */
[----:B------:R-:W-:Y:S02]  /*36d0*/  LDSM.16.MT88.4 R120, [R214+0xb400] ;  /* 0x00b40000d678783b */ /* 0x000fe40000004200 */
[----:B------:R-:W-:Y:S01]  /*36e0*/  HSET2.LE.AND R7, R11, R3, PT ;  /* 0x000000030b077233 */ /* 0x000fe20003803000 */
[----:B------:R4:W-:Y:S01]  /*36f0*/  MUFU.EX2 R148, R5 ;  /* 0x0000000500947308 */ /* 0x0009e20000000800 */
[----:B-1----:R-:W-:-:S04]  /*3700*/  LOP3.LUT R6, R9, 0xff, RZ, 0xc0, !PT ;  /* 0x000000ff09067812 */ /* 0x002fc800078ec0ff */
[----:B------:R-:W-:Y:S01]  /*3710*/  PRMT R10, R6, 0x5410, R0 ;  /* 0x00005410060a7816 */ /* 0x000fe20000000000 */
[----:B------:R-:W-:Y:S01]  /*3720*/  FFMA.FTZ R0, R71, UR7, -R20 ;  /* 0x0000000747007c23 */ /* 0x000fe20008010814 */
[----:B---3--:R-:W-:Y:S02]  /*3730*/  F2FP.F16.F32.PACK_AB R6, R150, R249 ;  /* 0x000000f99606723e */ /* 0x008fe400000000ff */
[--C-:B--2---:R-:W-:Y:S01]  /*3740*/  SHF.R.U32.HI R4, RZ, 0x10, R9.reuse ;  /* 0x00000010ff047819 */ /* 0x104fe20000011609 */
[----:B------:R1:W2:Y:S01]  /*3750*/  MUFU.EX2 R151, R0 ;  /* 0x0000000000977308 */ /* 0x0002a20000000800 */
[----:B------:R-:W-:Y:S02]  /*3760*/  SHF.R.U32.HI R9, RZ, 0x18, R9 ;  /* 0x00000018ff097819 */ /* 0x000fe40000011609 */
[----:B------:R-:W-:-:S04]  /*3770*/  LOP3.LUT R4, R4, 0xff, RZ, 0xc0, !PT ;  /* 0x000000ff04047812 */ /* 0x000fc800078ec0ff */
[----:B------:R-:W-:Y:S01]  /*3780*/  PRMT R9, R4, 0x5410, R9 ;  /* 0x0000541004097816 */ /* 0x000fe20000000009 */
[--C-:B----4-:R-:W-:Y:S01]  /*3790*/  FFMA.FTZ R5, R26, UR7, -R21.reuse ;  /* 0x000000071a057c23 */ /* 0x110fe20008010815 */
[----:B------:R-:W-:Y:S02]  /*37a0*/  F2FP.F16.F32.PACK_AB R4, R246, R252 ;  /* 0x000000fcf604723e */ /* 0x000fe400000000ff */
[----:B-----5:R-:W-:Y:S01]  /*37b0*/  FMNMX.FTZ R14, R8, R12, !PT ;  /* 0x0000000c080e7209 */ /* 0x020fe20007810000 */
[----:B------:R-:W-:Y:S01]  /*37c0*/  FFMA.FTZ R8, R24, UR7, -R21 ;  /* 0x0000000718087c23 */ /* 0x000fe20008010815 */
[----:B------:R-:W-:Y:S01]  /*37d0*/  LOP3.LUT R7, R7, R4, RZ, 0xc0, !PT ;  /* 0x0000000407077212 */ /* 0x000fe200078ec0ff */
[----:B------:R3:W-:Y:S01]  /*37e0*/  MUFU.EX2 R250, R5 ;  /* 0x0000000500fa7308 */ /* 0x0007e20000000800 */
[----:B------:R-:W-:Y:S01]  /*37f0*/  F2FP.F16.F32.PACK_AB R4, R248, R251 ;  /* 0x000000fbf804723e */ /* 0x000fe200000000ff */
[----:B------:R-:W4:Y:S01]  /*3800*/  SHFL.BFLY PT, R18, R14, 0x1, 0x1f ;  /* 0x0c201f000e127f89 */ /* 0x000f2200000e0000 */
[----:B-1----:R-:W-:Y:S01]  /*3810*/  HSET2.LE.AND R0, R16, R3, PT ;  /* 0x0000000310007233 */ /* 0x002fe20003803000 */
[----:B--2---:R-:W-:-:S02]  /*3820*/  IMAD.MOV.U32 R97, RZ, RZ, R151 ;  /* 0x000000ffff617224 */ /* 0x004fc400078e0097 */
[----:B------:R-:W1:Y:S02]  /*3830*/  SHFL.BFLY PT, R16, R15, 0x1, 0x1f ;  /* 0x0c201f000f107f89 */ /* 0x000e6400000e0000 */
[----:B------:R-:W-:Y:S01]  /*3840*/  LOP3.LUT R6, R0, R6, RZ, 0xc0, !PT ;  /* 0x0000000600067212 */ /* 0x000fe200078ec0ff */
[----:B------:R2:W5:Y:S01]  /*3850*/  MUFU.EX2 R156, R8 ;  /* 0x00000008009c7308 */ /* 0x0005620000000800 */
[----:B------:R-:W-:Y:S02]  /*3860*/  HSET2.LE.AND R0, R10, R3, PT ;  /* 0x000000030a007233 */ /* 0x000fe40003803000 */
[----:B------:R-:W-:-:S03]  /*3870*/  F2FP.F16.F32.PACK_AB R10, R151, R148 ;  /* 0x00000094970a723e */ /* 0x000fc600000000ff */
[----:B------:R-:W-:Y:S01]  /*3880*/  LOP3.LUT R4, R0, R4, RZ, 0xc0, !PT ;  /* 0x0000000400047212 */ /* 0x000fe200078ec0ff */
[----:B------:R-:W-:Y:S01]  /*3890*/  FFMA.FTZ R0, R44, UR7, -R21 ;  /* 0x000000072c007c23 */ /* 0x000fe20008010815 */
[----:B---3--:R-:W-:-:S03]  /*38a0*/  HSET2.LE.AND R5, R9, R3, PT ;  /* 0x0000000309057233 */ /* 0x008fc60003803000 */
[----:B------:R3:W-:Y:S02]  /*38b0*/  MUFU.EX2 R245, R0 ;  /* 0x0000000000f57308 */ /* 0x0007e40000000800 */
[----:B------:R-:W-:Y:S01]  /*38c0*/  LOP3.LUT R5, R5, R10, RZ, 0xc0, !PT ;  /* 0x0000000a05057212 */ /* 0x000fe200078ec0ff */
[----:B--2---:R-:W-:Y:S01]  /*38d0*/  IMAD.WIDE.U32 R8, R17, -0x2daee0ad, RZ ;  /* 0xd2511f5311087825 */ /* 0x004fe200078e00ff */
[----:B----4-:R-:W-:-:S05]  /*38e0*/  FMNMX.FTZ R135, R14, R18, !PT ;  /* 0x000000120e877209 */ /* 0x010fca0007810000 */
[C---:B------:R-:W-:Y:S01]  /*38f0*/  HMMA.16816.F32 R60, R4.reuse, R72, RZ ;  /* 0x00000048043c723c */ /* 0x040fe200000018ff */
[----:B-1----:R-:W-:Y:S02]  /*3900*/  FMNMX.FTZ R136, R15, R16, !PT ;  /* 0x000000100f887209 */ /* 0x002fe40007810000 */
[C---:B------:R-:W-:Y:S02]  /*3910*/  LOP3.LUT R10, R8.reuse, 0xffff, RZ, 0xc0, !PT ;  /* 0x0000ffff080a7812 */ /* 0x040fe400078ec0ff */
[----:B------:R-:W-:Y:S01]  /*3920*/  LOP3.LUT R13, R8, 0xff, RZ, 0xc0, !PT ;  /* 0x000000ff080d7812 */ /* 0x000fe200078ec0ff */
[C---:B------:R-:W-:Y:S01]  /*3930*/  HMMA.16816.F32 R40, R4.reuse, R76, RZ ;  /* 0x0000004c0428723c */ /* 0x040fe200000018ff */
[--C-:B------:R-:W-:Y:S02]  /*3940*/  SHF.R.U32.HI R12, RZ, 0x18, R8.reuse ;  /* 0x00000018ff0c7819 */ /* 0x100fe40000011608 */
[----:B---3--:R-:W-:Y:S01]  /*3950*/  SHF.R.U32.HI R0, RZ, 0x10, R8 ;  /* 0x00000010ff007819 */ /* 0x008fe20000011608 */
[----:B------:R-:W-:Y:S01]  /*3960*/  FFMA.FTZ R8, R45, UR7, -R21 ;  /* 0x000000072d087c23 */ /* 0x000fe20008010815 */
[----:B------:R-:W-:Y:S01]  /*3970*/  SHF.R.U32.HI R11, RZ, 0x8, R10 ;  /* 0x00000008ff0b7819 */ /* 0x000fe2000001160a */
[C---:B------:R-:W-:Y:S01]  /*3980*/  HMMA.16816.F32 R36, R4.reuse, R92, RZ ;  /* 0x0000005c0424723c */ /* 0x040fe200000018ff */
[----:B------:R-:W-:Y:S01]  /*3990*/  LOP3.LUT R10, R0, 0xff, RZ, 0xc0, !PT ;  /* 0x000000ff000a7812 */ /* 0x000fe200078ec0ff */
[----:B------:R1:W2:Y:S01]  /*39a0*/  MUFU.EX2 R160, R8 ;  /* 0x0000000800a07308 */ /* 0x0002a20000000800 */
[----:B------:R-:W-:Y:S01]  /*39b0*/  LOP3.LUT R0, R9, UR25, R22, 0x96, !PT ;  /* 0x0000001909007c12 */ /* 0x000fe2000f8e9616 */
[----:B------:R-:W-:Y:S01]  /*39c0*/  IMAD.WIDE.U32 R22, R23, -0x2daee0ad, RZ ;  /* 0xd2511f5317167825 */ /* 0x000fe200078e00ff */
[----:B------:R-:W-:Y:S01]  /*39d0*/  PRMT R17, R13, 0x5410, R11 ;  /* 0x000054100d117816 */ /* 0x000fe2000000000b */
[----:B------:R-:W-:Y:S01]  /*39e0*/  HMMA.16816.F32 R32, R4, R84, RZ ;  /* 0x000000540420723c */ /* 0x000fe200000018ff */
[----:B------:R-:W-:Y:S01]  /*39f0*/  PRMT R13, R10, 0x5410, R12 ;  /* 0x000054100a0d7816 */ /* 0x000fe2000000000c */
[----:B------:R-:W-:Y:S01]  /*3a00*/  FFMA.FTZ R10, R46, UR7, -R20 ;  /* 0x000000072e0a7c23 */ /* 0x000fe20008010814 */
[----:B------:R-:W-:-:S02]  /*3a10*/  LOP3.LUT R9, R0, 0xffff, RZ, 0xc0, !PT ;  /* 0x0000ffff00097812 */ /* 0x000fc400078ec0ff */
[----:B------:R-:W-:Y:S01]  /*3a20*/  LOP3.LUT R12, R0, 0xff, RZ, 0xc0, !PT ;  /* 0x000000ff000c7812 */ /* 0x000fe200078ec0ff */
[----:B------:R2:W-:Y:S01]  /*3a30*/  MUFU.EX2 R244, R10 ;  /* 0x0000000a00f47308 */ /* 0x0005e20000000800 */
[----:B------:R-:W-:Y:S01]  /*3a40*/  SHF.R.U32.HI R11, RZ, 0x18, R0 ;  /* 0x00000018ff0b7819 */ /* 0x000fe20000011600 */
[C---:B------:R-:W-:Y:S01]  /*3a50*/  HMMA.16816.F32 R44, R4.reuse, R88, RZ ;  /* 0x00000058042c723c */ /* 0x040fe200000018ff */
[----:B------:R-:W-:Y:S02]  /*3a60*/  FSETP.NEU.FTZ.AND P0, PT, R136, -INF , PT ;  /* 0xff8000008800780b */ /* 0x000fe40003f1d000 */
[----:B------:R-:W-:Y:S01]  /*3a70*/  SHF.R.U32.HI R9, RZ, 0x8, R9 ;  /* 0x00000008ff097819 */ /* 0x000fe20000011609 */
[----:B-1----:R-:W-:Y:S02]  /*3a80*/  FFMA.FTZ R8, R29, UR7, -R20 ;  /* 0x000000071d087c23 */ /* 0x002fe40008010814 */
[----:B------:R-:W-:Y:S01]  /*3a90*/  HMMA.16816.F32 R48, R4, R74, RZ ;  /* 0x0000004a0430723c */ /* 0x000fe200000018ff */
[----:B------:R-:W-:Y:S01]  /*3aa0*/  PRMT R9, R12, 0x5410, R9 ;  /* 0x000054100c097816 */ /* 0x000fe20000000009 */
[----:B------:R1:W-:Y:S01]  /*3ab0*/  MUFU.EX2 R157, R8 ;  /* 0x00000008009d7308 */ /* 0x0003e20000000800 */
[----:B-----5:R-:W-:-:S03]  /*3ac0*/  F2FP.F16.F32.PACK_AB R12, R156, R250 ;  /* 0x000000fa9c0c723e */ /* 0x020fc600000000ff */
[----:B------:R-:W-:Y:S01]  /*3ad0*/  HSET2.LE.AND R9, R9, R3, PT ;  /* 0x0000000309097233 */ /* 0x000fe20003803000 */
[----:B------:R-:W-:Y:S01]  /*3ae0*/  HMMA.16816.F32 R28, R4, R80, RZ ;  /* 0x00000050041c723c */ /* 0x000fe200000018ff */
[----:B--2---:R-:W-:-:S05]  /*3af0*/  F2FP.F16.F32.PACK_AB R10, R160, R245 ;  /* 0x000000f5a00a723e */ /* 0x004fca00000000ff */
[C---:B------:R-:W-:Y:S06]  /*3b00*/  HMMA.16816.F32 R52, R4.reuse, R78, RZ ;  /* 0x0000004e0434723c */ /* 0x040fec00000018ff */
[----:B------:R-:W-:Y:S01]  /*3b10*/  HMMA.16816.F32 R68, R4, R82, RZ ;  /* 0x000000520444723c */ /* 0x000fe200000018ff */
[----:B-1----:R-:W-:-:S04]  /*3b20*/  SHF.R.U32.HI R8, RZ, 0x10, R0 ;  /* 0x00000010ff087819 */ /* 0x002fc80000011600 */
[----:B------:R-:W-:Y:S01]  /*3b30*/  LOP3.LUT R0, R8, 0xff, RZ, 0xc0, !PT ;  /* 0x000000ff08007812 */ /* 0x000fe200078ec0ff */
[--C-:B------:R-:W-:Y:S01]  /*3b40*/  FFMA.FTZ R8, R25, UR7, -R20.reuse ;  /* 0x0000000719087c23 */ /* 0x100fe20008010814 */
[C---:B------:R-:W-:Y:S02]  /*3b50*/  HMMA.16816.F32 R64, R4.reuse, R90, RZ ;  /* 0x0000005a0440723c */ /* 0x040fe400000018ff */
[----:B------:R-:W-:Y:S01]  /*3b60*/  PRMT R16, R0, 0x5410, R11 ;  /* 0x0000541000107816 */ /* 0x000fe2000000000b */
[----:B------:R1:W2:Y:S01]  /*3b70*/  MUFU.EX2 R27, R8 ;  /* 0x00000008001b7308 */ /* 0x0002a20000000800 */
[----:B------:R-:W-:Y:S01]  /*3b80*/  FFMA.FTZ R0, R100, UR7, -R20 ;  /* 0x0000000764007c23 */ /* 0x000fe20008010814 */
[----:B------:R-:W-:Y:S01]  /*3b90*/  HSET2.LE.AND R11, R13, R3, PT ;  /* 0x000000030d0b7233 */ /* 0x000fe20003803000 */
[----:B------:R-:W-:Y:S01]  /*3ba0*/  HMMA.16816.F32 R56, R4, R94, RZ ;  /* 0x0000005e0438723c */ /* 0x000fe200000018ff */
[----:B------:R-:W3:Y:S04]  /*3bb0*/  LDSM.16.MT88.4 R100, [R212+0x9400] ;  /* 0x00940000d464783b */ /* 0x000ee80000004200 */
[----:B------:R4:W5:Y:S01]  /*3bc0*/  MUFU.EX2 R159, R0 ;  /* 0x00000000009f7308 */ /* 0x0009620000000800 */
[----:B-1----:R-:W-:-:S05]  /*3bd0*/  FMUL.FTZ R8, R136, UR7 ;  /* 0x0000000788087c20 */ /* 0x002fca0008410000 */
[----:B------:R-:W-:Y:S02]  /*3be0*/  FSEL R15, R8, RZ, P0 ;  /* 0x000000ff080f7208 */ /* 0x000fe40000000000 */
[----:B------:R-:W-:Y:S02]  /*3bf0*/  FSETP.NEU.FTZ.AND P0, PT, R135, -INF , PT ;  /* 0xff8000008700780b */ /* 0x000fe40003f1d000 */
[----:B----4-:R-:W-:Y:S01]  /*3c00*/  HSET2.LE.AND R0, R17, R3, PT ;  /* 0x0000000311007233 */ /* 0x010fe20003803000 */
[----:B--2---:R-:W-:Y:S02]  /*3c10*/  IMAD.MOV.U32 R17, RZ, RZ, R27 ;  /* 0x000000ffff117224 */ /* 0x004fe400078e001b */
[--C-:B------:R-:W-:Y:S01]  /*3c20*/  FFMA.FTZ R8, R104, UR7, -R15.reuse ;  /* 0x0000000768087c23 */ /* 0x100fe2000801080f */
[--C-:B------:R-:W-:Y:S01]  /*3c30*/  FFMA.FTZ R14, R132, UR7, -R15.reuse ;  /* 0x00000007840e7c23 */ /* 0x100fe2000801080f */
[----:B------:R-:W1:Y:S01]  /*3c40*/  LDSM.16.MT88.4 R104, [R212+0xa400] ;  /* 0x00a40000d468783b */ /* 0x000e620000004200 */
[----:B------:R-:W-:Y:S01]  /*3c50*/  LOP3.LUT R10, R0, R10, RZ, 0xc0, !PT ;  /* 0x0000000a000a7212 */ /* 0x000fe200078ec0ff */
[----:B------:R2:W-:Y:S01]  /*3c60*/  MUFU.EX2 R247, R8 ;  /* 0x0000000800f77308 */ /* 0x0005e20000000800 */
[----:B------:R-:W-:Y:S01]  /*3c70*/  FFMA.FTZ R0, R116, UR7, -R15 ;  /* 0x0000000774007c23 */ /* 0x000fe2000801080f */
[----:B------:R-:W-:Y:S01]  /*3c80*/  HMMA.16816.F32 R24, R4, R86, RZ ;  /* 0x000000560418723c */ /* 0x000fe200000018ff */
[----:B------:R-:W4:Y:S05]  /*3c90*/  LDSM.16.MT88.4 R116, [R212+0xb400] ;  /* 0x00b40000d474783b */ /* 0x000f2a0000004200 */
[----:B------:R5:W-:Y:S08]  /*3ca0*/  MUFU.EX2 R18, R0 ;  /* 0x0000000000127308 */ /* 0x000bf00000000800 */
[----:B------:R3:W1:Y:S01]  /*3cb0*/  MUFU.EX2 R161, R14 ;  /* 0x0000000e00a17308 */ /* 0x0006620000000800 */
[----:B--2---:R-:W-:-:S04]  /*3cc0*/  F2FP.F16.F32.PACK_AB R8, R17, R244 ;  /* 0x000000f41108723e */ /* 0x004fc800000000ff */
[----:B------:R-:W-:Y:S02]  /*3cd0*/  LOP3.LUT R11, R11, R8, RZ, 0xc0, !PT ;  /* 0x000000080b0b7212 */ /* 0x000fe400078ec0ff */
[----:B------:R-:W-:Y:S01]  /*3ce0*/  LOP3.LUT R8, R9, R12, RZ, 0xc0, !PT ;  /* 0x0000000c09087212 */ /* 0x000fe200078ec0ff */
[----:B------:R-:W-:Y:S01]  /*3cf0*/  IMAD.WIDE.U32 R12, R19, -0x2daee0ad, RZ ;  /* 0xd2511f53130c7825 */ /* 0x000fe200078e00ff */
[----:B-----5:R-:W-:Y:S02]  /*3d00*/  HSET2.LE.AND R0, R16, R3, PT ;  /* 0x0000000310007233 */ /* 0x020fe40003803000 */
[----:B------:R-:W-:Y:S02]  /*3d10*/  F2FP.F16.F32.PACK_AB R9, R159, R157 ;  /* 0x0000009d9f09723e */ /* 0x000fe400000000ff */
[----:B------:R-:W-:Y:S01]  /*3d20*/  LOP3.LUT R6, R13, UR15, R96, 0x96, !PT ;  /* 0x0000000f0d067c12 */ /* 0x000fe2000f8e9660 */
[----:B------:R-:W-:Y:S01]  /*3d30*/  IMAD.MOV.U32 R96, RZ, RZ, R156 ;  /* 0x000000ffff607224 */ /* 0x000fe200078e009c */
[----:B------:R-:W-:Y:S01]  /*3d40*/  LOP3.LUT R9, R0, R9, RZ, 0xc0, !PT ;  /* 0x0000000900097212 */ /* 0x000fe200078ec0ff */
[----:B------:R-:W-:Y:S01]  /*3d50*/  FFMA.FTZ R0, R133, UR7, -R15 ;  /* 0x0000000785007c23 */ /* 0x000fe2000801080f */
[----:B---3--:R-:W-:Y:S01]  /*3d60*/  FMUL.FTZ R14, R135, UR7 ;  /* 0x00000007870e7c20 */ /* 0x008fe20008410000 */
[----:B------:R-:W-:-:S02]  /*3d70*/  IMAD.MOV.U32 R133, RZ, RZ, R160 ;  /* 0x000000ffff857224 */ /* 0x000fc400078e00a0 */
[----:B------:R2:W-:Y:S02]  /*3d80*/  MUFU.EX2 R158, R0 ;  /* 0x00000000009e7308 */ /* 0x0005e40000000800 */
[----:B------:R-:W-:Y:S01]  /*3d90*/  FSEL R16, R14, RZ, P0 ;  /* 0x000000ff0e107208 */ /* 0x000fe20000000000 */
[C---:B------:R-:W-:Y:S04]  /*3da0*/  HMMA.16816.F32 R192, R8.reuse, R112, R44 ;  /* 0x0000007008c0723c */ /* 0x040fe8000000182c */
[--C-:B------:R-:W-:Y:S01]  /*3db0*/  FFMA.FTZ R4, R139, UR7, -R16.reuse ;  /* 0x000000078b047c23 */ /* 0x100fe20008010810 */
[----:B------:R-:W-:Y:S01]  /*3dc0*/  FFMA.FTZ R7, R137, UR7, -R16 ;  /* 0x0000000789077c23 */ /* 0x000fe20008010810 */
[----:B------:R-:W-:Y:S01]  /*3dd0*/  HMMA.16816.F32 R176, R8, R102, R48 ;  /* 0x0000006608b0723c */ /* 0x000fe20000001830 */
[----:B-1----:R-:W-:Y:S01]  /*3de0*/  IMAD.MOV.U32 R44, RZ, RZ, R161 ;  /* 0x000000ffff2c7224 */ /* 0x002fe200078e00a1 */
[----:B------:R1:W-:Y:S01]  /*3df0*/  MUFU.EX2 R149, R4 ;  /* 0x0000000400957308 */ /* 0x0003e20000000800 */
[----:B------:R-:W-:-:S02]  /*3e00*/  IMAD.MOV.U32 R47, RZ, RZ, R159 ;  /* 0x000000ffff2f7224 */ /* 0x000fc400078e009f */
[----:B------:R-:W-:Y:S01]  /*3e10*/  IMAD.MOV.U32 R46, RZ, RZ, R157 ;  /* 0x000000ffff2e7224 */ /* 0x000fe200078e009d */
[C---:B------:R-:W-:Y:S01]  /*3e20*/  HMMA.16816.F32 R164, R8.reuse, R114, R64 ;  /* 0x0000007208a4723c */ /* 0x040fe20000001840 */
[----:B------:R-:W-:Y:S01]  /*3e30*/  IMAD.MOV.U32 R139, RZ, RZ, R150 ;  /* 0x000000ffff8b7224 */ /* 0x000fe200078e0096 */
[----:B--2---:R-:W-:Y:S01]  /*3e40*/  LOP3.LUT R0, R23, UR5, R12, 0x96, !PT ;  /* 0x0000000517007c12 */ /* 0x004fe2000f8e960c */
[----:B------:R-:W-:Y:S01]  /*3e50*/  IMAD.MOV.U32 R49, RZ, RZ, R251 ;  /* 0x000000ffff317224 */ /* 0x000fe200078e00fb */
[----:B------:R-:W-:Y:S01]  /*3e60*/  MUFU.EX2 R45, R7 ;  /* 0x00000007002d7308 */ /* 0x000fe20000000800 */
[----:B------:R-:W-:Y:S01]  /*3e70*/  IMAD.MOV.U32 R51, RZ, RZ, R46 ;  /* 0x000000ffff337224 */ /* 0x000fe200078e002e */
[----:B------:R-:W-:Y:S01]  /*3e80*/  HMMA.16816.F32 R220, R8, R100, R60 ;  /* 0x0000006408dc723c */ /* 0x000fe2000000183c */
[----:B------:R-:W-:Y:S02]  /*3e90*/  IMAD.MOV.U32 R66, RZ, RZ, R148 ;  /* 0x000000ffff427224 */ /* 0x000fe400078e0094 */
[----:B------:R-:W-:-:S02]  /*3ea0*/  IMAD.MOV.U32 R50, RZ, RZ, R47 ;  /* 0x000000ffff327224 */ /* 0x000fc400078e002f */
[----:B------:R-:W-:Y:S01]  /*3eb0*/  IMAD.MOV.U32 R48, RZ, RZ, R250 ;  /* 0x000000ffff307224 */ /* 0x000fe200078e00fa */
[----:B------:R-:W-:Y:S01]  /*3ec0*/  HMMA.16816.F32 R208, R8, R108, R40 ;  /* 0x0000006c08d0723c */ /* 0x000fe20000001828 */
[----:B-1----:R-:W-:-:S04]  /*3ed0*/  IMAD.WIDE.U32 R4, R0, -0x326172a9, RZ ;  /* 0xcd9e8d5700047825 */ /* 0x002fc800078e00ff */
[----:B------:R-:W-:Y:S01]  /*3ee0*/  FFMA.FTZ R0, R138, UR7, -R16 ;  /* 0x000000078a007c23 */ /* 0x000fe20008010810 */
[----:B------:R-:W-:-:S03]  /*3ef0*/  IMAD.MOV.U32 R138, RZ, RZ, R18 ;  /* 0x000000ffff8a7224 */ /* 0x000fc600078e0012 */
[----:B------:R1:W2:Y:S01]  /*3f00*/  MUFU.EX2 R14, R0 ;  /* 0x00000000000e7308 */ /* 0x0002a20000000800 */
[----:B------:R-:W-:Y:S01]  /*3f10*/  IMAD.WIDE.U32 R18, R6, -0x326172a9, RZ ;  /* 0xcd9e8d5706127825 */ /* 0x000fe200078e00ff */
[C---:B------:R-:W-:Y:S01]  /*3f20*/  LOP3.LUT R6, R4.reuse, 0xffff, RZ, 0xc0, !PT ;  /* 0x0000ffff04067812 */ /* 0x040fe200078ec0ff */
[C---:B------:R-:W-:Y:S01]  /*3f30*/  HMMA.16816.F32 R200, R8.reuse, R104, R28 ;  /* 0x0000006808c8723c */ /* 0x040fe2000000181c */
[----:B------:R-:W-:Y:S01]  /*3f40*/  LOP3.LUT R12, R4, 0xff, RZ, 0xc0, !PT ;  /* 0x000000ff040c7812 */ /* 0x000fe200078ec0ff */
[----:B------:R-:W-:Y:S01]  /*3f50*/  IMAD.MOV.U32 R65, RZ, RZ, R249 ;  /* 0x000000ffff417224 */ /* 0x000fe200078e00f9 */
[----:B------:R-:W-:Y:S01]  /*3f60*/  SHF.R.U32.HI R13, RZ, 0x18, R4 ;  /* 0x00000018ff0d7819 */ /* 0x000fe20000011604 */
[----:B------:R-:W-:Y:S01]  /*3f70*/  IMAD.MOV.U32 R64, RZ, RZ, R49 ;  /* 0x000000ffff407224 */ /* 0x000fe200078e0031 */
[----:B------:R-:W-:Y:S01]  /*3f80*/  SHF.R.U32.HI R6, RZ, 0x8, R6 ;  /* 0x00000008ff067819 */ /* 0x000fe20000011606 */
[----:B----4-:R-:W-:Y:S03]  /*3f90*/  HMMA.16816.F32 R196, R8, R116, R36 ;  /* 0x0000007408c4723c */ /* 0x010fe60000001824 */
[----:B------:R-:W-:-:S03]  /*3fa0*/  PRMT R12, R12, 0x5410, R6 ;  /* 0x000054100c0c7816 */ /* 0x000fc60000000006 */
[----:B------:R-:W-:Y:S01]  /*3fb0*/  HMMA.16816.F32 R188, R8, R120, R32 ;  /* 0x0000007808bc723c */ /* 0x000fe20000001820 */
[----:B-1----:R-:W-:Y:S01]  /*3fc0*/  SHF.R.U32.HI R0, RZ, 0x10, R4 ;  /* 0x00000010ff007819 */ /* 0x002fe20000011604 */
[----:B--2---:R-:W-:-:S03]  /*3fd0*/  IMAD.MOV.U32 R137, RZ, RZ, R14 ;  /* 0x000000ffff897224 */ /* 0x004fc600078e000e */
[----:B------:R-:W-:Y:S01]  /*3fe0*/  LOP3.LUT R4, R0, 0xff, RZ, 0xc0, !PT ;  /* 0x000000ff00047812 */ /* 0x000fe200078ec0ff */
[C---:B------:R-:W-:Y:S01]  /*3ff0*/  HMMA.16816.F32 R168, R8.reuse, R110, R52 ;  /* 0x0000006e08a8723c */ /* 0x040fe20000001834 */
[----:B------:R-:W-:Y:S01]  /*4000*/  LOP3.LUT R0, R5, UR6, R18, 0x96, !PT ;  /* 0x0000000605007c12 */ /* 0x000fe2000f8e9612 */
[----:B------:R-:W-:Y:S01]  /*4010*/  FFMA.FTZ R5, R140, UR7, -R16 ;  /* 0x000000078c057c23 */ /* 0x000fe20008010810 */
[----:B------:R-:W-:Y:S01]  /*4020*/  PRMT R14, R4, 0x5410, R13 ;  /* 0x00005410040e7816 */ /* 0x000fe2000000000d */
[----:B------:R-:W-:Y:S01]  /*4030*/  IMAD.MOV.U32 R140, RZ, RZ, R158 ;  /* 0x000000ffff8c7224 */ /* 0x000fe200078e009e */
[C---:B------:R-:W-:Y:S01]  /*4040*/  LOP3.LUT R4, R0.reuse, 0xffff, RZ, 0xc0, !PT ;  /* 0x0000ffff00047812 */ /* 0x040fe200078ec0ff */
[----:B------:R1:W2:Y:S01]  /*4050*/  MUFU.EX2 R132, R5 ;  /* 0x0000000500847308 */ /* 0x0002a20000000800 */
[----:B------:R-:W-:Y:S01]  /*4060*/  SHF.R.U32.HI R6, RZ, 0x10, R0 ;  /* 0x00000010ff067819 */ /* 0x000fe20000011600 */
[----:B------:R-:W-:Y:S01]  /*4070*/  HMMA.16816.F32 R156, R8, R106, R68 ;  /* 0x0000006a089c723c */ /* 0x000fe20000001844 */
[----:B------:R-:W-:Y:S01]  /*4080*/  LOP3.LUT R13, R0, 0xff, RZ, 0xc0, !PT ;  /* 0x000000ff000d7812 */ /* 0x000fe200078ec0ff */
[----:B------:R-:W-:Y:S01]  /*4090*/  IMAD.MOV.U32 R127, RZ, RZ, R137 ;  /* 0x000000ffff7f7224 */ /* 0x000fe200078e0089 */
[----:B------:R-:W-:-:S02]  /*40a0*/  SHF.R.U32.HI R7, RZ, 0x8, R4 ;  /* 0x00000008ff077819 */ /* 0x000fc40000011604 */
[----:B------:R-:W-:Y:S01]  /*40b0*/  LOP3.LUT R4, R6, 0xff, RZ, 0xc0, !PT ;  /* 0x000000ff06047812 */ /* 0x000fe200078ec0ff */
[C---:B------:R-:W-:Y:S01]  /*40c0*/  HMMA.16816.F32 R160, R8.reuse, R118, R56 ;  /* 0x0000007608a0723c */ /* 0x040fe20000001838 */
[----:B------:R-:W-:Y:S01]  /*40d0*/  F2FP.F16.F32.PACK_AB R6, R140, R44 ;  /* 0x0000002c8c06723e */ /* 0x000fe200000000ff */
[----:B------:R-:W-:Y:S01]  /*40e0*/  IMAD.MOV.U32 R70, RZ, RZ, R149 ;  /* 0x000000ffff467224 */ /* 0x000fe200078e0095 */
[----:B------:R-:W-:Y:S01]  /*40f0*/  PRMT R7, R13, 0x5410, R7 ;  /* 0x000054100d077816 */ /* 0x000fe20000000007 */
[----:B------:R-:W-:Y:S02]  /*4100*/  IMAD.MOV.U32 R71, RZ, RZ, R45 ;  /* 0x000000ffff477224 */ /* 0x000fe400078e002d */
[----:B------:R-:W-:Y:S02]  /*4110*/  HMMA.16816.F32 R148, R8, R122, R24 ;  /* 0x0000007a0894723c */ /* 0x000fe40000001818 */
[----:B------:R-:W-:Y:S01]  /*4120*/  IMAD.MOV.U32 R67, RZ, RZ, R71 ;  /* 0x000000ffff437224 */ /* 0x000fe200078e0047 */
[----:B-1----:R-:W-:-:S02]  /*4130*/  SHF.R.U32.HI R5, RZ, 0x18, R0 ;  /* 0x00000018ff057819 */ /* 0x002fc40000011600 */
[--C-:B------:R-:W-:Y:S02]  /*4140*/  HSET2.LE.AND R0, R12, R3.reuse, PT ;  /* 0x000000030c007233 */ /* 0x100fe40003803000 */
[----:B------:R-:W-:Y:S02]  /*4150*/  PRMT R12, R4, 0x5410, R5 ;  /* 0x00005410040c7816 */ /* 0x000fe40000000005 */
[--C-:B------:R-:W-:Y:S02]  /*4160*/  HSET2.LE.AND R4, R7, R3.reuse, PT ;  /* 0x0000000307047233 */ /* 0x100fe40003803000 */
[----:B------:R-:W-:Y:S02]  /*4170*/  LOP3.LUT R6, R0, R6, RZ, 0xc0, !PT ;  /* 0x0000000600067212 */ /* 0x000fe400078ec0ff */
[--C-:B------:R-:W-:Y:S02]  /*4180*/  HSET2.LE.AND R0, R14, R3.reuse, PT ;  /* 0x000000030e007233 */ /* 0x100fe40003803000 */
[----:B------:R-:W-:Y:S01]  /*4190*/  F2FP.F16.F32.PACK_AB R7, R45, R137 ;  /* 0x000000892d07723e */ /* 0x000fe200000000ff */
[----:B------:R-:W-:Y:S01]  /*41a0*/  IMAD.MOV.U32 R137, RZ, RZ, R133 ;  /* 0x000000ffff897224 */ /* 0x000fe200078e0085 */
[----:B------:R-:W-:Y:S01]  /*41b0*/  F2FP.F16.F32.PACK_AB R5, R138, R247 ;  /* 0x000000f78a05723e */ /* 0x000fe200000000ff */
[----:B------:R-:W-:Y:S01]  /*41c0*/  IMAD.MOV.U32 R133, RZ, RZ, R17 ;  /* 0x000000ffff857224 */ /* 0x000fe200078e0011 */
[----:B------:R-:W-:Y:S01]  /*41d0*/  HSET2.LE.AND R12, R12, R3, PT ;  /* 0x000000030c0c7233 */ /* 0x000fe20003803000 */
[----:B------:R-:W-:Y:S01]  /*41e0*/  IMAD.MOV.U32 R17, RZ, RZ, R252 ;  /* 0x000000ffff117224 */ /* 0x000fe200078e00fc */
[----:B--2---:R-:W-:-:S02]  /*41f0*/  F2FP.F16.F32.PACK_AB R13, R132, R70 ;  /* 0x00000046840d723e */ /* 0x004fc400000000ff */
[----:B------:R-:W-:Y:S01]  /*4200*/  LOP3.LUT R7, R0, R7, RZ, 0xc0, !PT ;  /* 0x0000000700077212 */ /* 0x000fe200078ec0ff */
[----:B------:R-:W-:Y:S01]  /*4210*/  FFMA.FTZ R0, R147, UR7, -R15 ;  /* 0x0000000793007c23 */ /* 0x000fe2000801080f */
[----:B------:R-:W-:Y:S02]  /*4220*/  LOP3.LUT R4, R4, R5, RZ, 0xc0, !PT ;  /* 0x0000000504047212 */ /* 0x000fe400078ec0ff */
[----:B------:R-:W-:Y:S01]  /*4230*/  LOP3.LUT R5, R12, R13, RZ, 0xc0, !PT ;  /* 0x0000000d0c057212 */ /* 0x000fe200078ec0ff */
[----:B------:R1:W-:Y:S01]  /*4240*/  MUFU.EX2 R251, R0 ;  /* 0x0000000000fb7308 */ /* 0x0003e20000000800 */
[----:B------:R-:W-:Y:S01]  /*4250*/  LOP3.LUT R8, R19, UR14, R126, 0x96, !PT ;  /* 0x0000000e13087c12 */ /* 0x000fe2000f8e967e */
[----:B------:R-:W-:-:S04]  /*4260*/  IMAD.MOV.U32 R126, RZ, RZ, R44 ;  /* 0x000000ffff7e7224 */ /* 0x000fc800078e002c */
[C---:B------:R-:W-:Y:S06]  /*4270*/  HMMA.16816.F32 R40, R4.reuse, R88, RZ ;  /* 0x000000580428723c */ /* 0x040fec00000018ff */
[----:B------:R-:W-:Y:S01]  /*4280*/  HMMA.16816.F32 R36, R4, R92, RZ ;  /* 0x0000005c0424723c */ /* 0x000fe200000018ff */
[----:B-1----:R-:W-:-:S05]  /*4290*/  FFMA.FTZ R0, R146, UR7, -R15 ;  /* 0x0000000792007c23 */ /* 0x002fca000801080f */
[C---:B------:R-:W-:Y:S01]  /*42a0*/  HMMA.16816.F32 R44, R4.reuse, R84, RZ ;  /* 0x00000054042c723c */ /* 0x040fe200000018ff */
[----:B------:R1:W-:Y:S05]  /*42b0*/  MUFU.EX2 R14, R0 ;  /* 0x00000000000e7308 */ /* 0x0003ea0000000800 */
[C---:B------:R-:W-:Y:S06]  /*42c0*/  HMMA.16816.F32 R24, R4.reuse, R72, RZ ;  /* 0x000000480418723c */ /* 0x040fec00000018ff */
[C---:B------:R-:W-:Y:S06]  /*42d0*/  HMMA.16816.F32 R52, R4.reuse, R74, RZ ;  /* 0x0000004a0434723c */ /* 0x040fec00000018ff */
[----:B------:R-:W-:Y:S01]  /*42e0*/  HMMA.16816.F32 R28, R4, R76, RZ ;  /* 0x0000004c041c723c */ /* 0x000fe200000018ff */
[----:B-1----:R-:W-:-:S05]  /*42f0*/  FFMA.FTZ R0, R143, UR7, -R15 ;  /* 0x000000078f007c23 */ /* 0x002fca000801080f */
[C---:B------:R-:W-:Y:S01]  /*4300*/  HMMA.16816.F32 R56, R4.reuse, R78, RZ ;  /* 0x0000004e0438723c */ /* 0x040fe200000018ff */
[----:B------:R1:W-:Y:S05]  /*4310*/  MUFU.EX2 R13, R0 ;  /* 0x00000000000d7308 */ /* 0x0003ea0000000800 */
[C---:B------:R-:W-:Y:S06]  /*4320*/  HMMA.16816.F32 R32, R4.reuse, R80, RZ ;  /* 0x000000500420723c */ /* 0x040fec00000018ff */
[C---:B------:R-:W-:Y:S06]  /*4330*/  HMMA.16816.F32 R60, R4.reuse, R82, RZ ;  /* 0x00000052043c723c */ /* 0x040fec00000018ff */
[C---:B------:R-:W-:Y:S06]  /*4340*/  HMMA.16816.F32 R88, R4.reuse, R90, RZ ;  /* 0x0000005a0458723c */ /* 0x040fec00000018ff */
[C---:B------:R-:W-:Y:S06]  /*4350*/  HMMA.16816.F32 R92, R4.reuse, R94, RZ ;  /* 0x0000005e045c723c */ /* 0x040fec00000018ff */
[----:B------:R-:W-:Y:S07]  /*4360*/  HMMA.16816.F32 R84, R4, R86, RZ ;  /* 0x000000560454723c */ /* 0x000fee00000018ff */
[----:B------:R-:W-:-:S04]  /*4370*/  IMAD.WIDE.U32 R4, R8, -0x2daee0ad, RZ ;  /* 0xd2511f5308047825 */ /* 0x000fc800078e00ff */
[----:B------:R-:W-:Y:S01]  /*4380*/  FFMA.FTZ R6, R142, UR7, -R15 ;  /* 0x000000078e067c23 */ /* 0x000fe2000801080f */
[----:B-1----:R-:W-:-:S03]  /*4390*/  LOP3.LUT R0, R5, UR25, R22, 0x96, !PT ;  /* 0x0000001905007c12 */ /* 0x002fc6000f8e9616 */
[----:B------:R1:W2:Y:S01]  /*43a0*/  MUFU.EX2 R12, R6 ;  /* 0x00000006000c7308 */ /* 0x0002a20000000800 */
[C---:B------:R-:W-:Y:S02]  /*43b0*/  LOP3.LUT R5, R4.reuse, 0xffff, RZ, 0xc0, !PT ;  /* 0x0000ffff04057812 */ /* 0x040fe400078ec0ff */
[----:B------:R-:W-:Y:S02]  /*43c0*/  LOP3.LUT R9, R4, 0xff, RZ, 0xc0, !PT ;  /* 0x000000ff04097812 */ /* 0x000fe400078ec0ff */
[--C-:B------:R-:W-:Y:S02]  /*43d0*/  SHF.R.U32.HI R8, RZ, 0x10, R4.reuse ;  /* 0x00000010ff087819 */ /* 0x100fe40000011604 */
[----:B------:R-:W-:Y:S02]  /*43e0*/  SHF.R.U32.HI R7, RZ, 0x18, R4 ;  /* 0x00000018ff077819 */ /* 0x000fe40000011604 */
[----:B------:R-:W-:Y:S01]  /*43f0*/  SHF.R.U32.HI R4, RZ, 0x8, R5 ;  /* 0x00000008ff047819 */ /* 0x000fe20000011605 */
[----:B------:R-:W-:-:S03]  /*4400*/  FFMA.FTZ R5, R145, UR7, -R16 ;  /* 0x0000000791057c23 */ /* 0x000fc60008010810 */
[----:B------:R-:W-:Y:S01]  /*4410*/  PRMT R10, R9, 0x5410, R4 ;  /* 0x00005410090a7816 */ /* 0x000fe20000000004 */
[----:B------:R3:W-:Y:S01]  /*4420*/  MUFU.EX2 R252, R5 ;  /* 0x0000000500fc7308 */ /* 0x0007e20000000800 */
[----:B------:R-:W-:Y:S02]  /*4430*/  LOP3.LUT R4, R8, 0xff, RZ, 0xc0, !PT ;  /* 0x000000ff08047812 */ /* 0x000fe400078ec0ff */
[----:B------:R-:W-:Y:S02]  /*4440*/  LOP3.LUT R8, R0, 0xff, RZ, 0xc0, !PT ;  /* 0x000000ff00087812 */ /* 0x000fe400078ec0ff */
[----:B------:R-:W-:Y:S02]  /*4450*/  PRMT R9, R4, 0x5410, R7 ;  /* 0x0000541004097816 */ /* 0x000fe40000000007 */
[----:B------:R-:W-:Y:S02]  /*4460*/  LOP3.LUT R4, R0, 0xffff, RZ, 0xc0, !PT ;  /* 0x0000ffff00047812 */ /* 0x000fe400078ec0ff */
[----:B------:R-:W-:-:S02]  /*4470*/  SHF.R.U32.HI R7, RZ, 0x18, R0 ;  /* 0x00000018ff077819 */ /* 0x000fc40000011600 */
[----:B-1----:R-:W-:Y:S01]  /*4480*/  SHF.R.U32.HI R6, RZ, 0x8, R4 ;  /* 0x00000008ff067819 */ /* 0x002fe20000011604 */
[----:B------:R-:W-:Y:S01]  /*4490*/  FFMA.FTZ R4, R155, UR7, -R16 ;  /* 0x000000079b047c23 */ /* 0x000fe20008010810 */
[----:B------:R-:W-:Y:S02]  /*44a0*/  IMAD.MOV.U32 R155, RZ, RZ, R48 ;  /* 0x000000ffff9b7224 */ /* 0x000fe400078e0030 */
[----:B------:R-:W-:Y:S01]  /*44b0*/  IMAD.MOV.U32 R48, RZ, RZ, R248 ;  /* 0x000000ffff307224 */ /* 0x000fe200078e00f8 */
[----:B------:R-:W-:Y:S01]  /*44c0*/  PRMT R8, R8, 0x5410, R6 ;  /* 0x0000541008087816 */ /* 0x000fe20000000006 */
[----:B---3--:R-:W-:Y:S01]  /*44d0*/  FFMA.FTZ R5, R144, UR7, -R16 ;  /* 0x0000000790057c23 */ /* 0x008fe20008010810 */
[----:B------:R1:W-:Y:S01]  /*44e0*/  MUFU.EX2 R248, R4 ;  /* 0x0000000400f87308 */ /* 0x0003e20000000800 */
[----:B--2---:R-:W-:-:S07]  /*44f0*/  F2FP.F16.F32.PACK_AB R6, R12, R13 ;  /* 0x0000000d0c06723e */ /* 0x004fce00000000ff */
[----:B------:R2:W3:Y:S01]  /*4500*/  MUFU.EX2 R250, R5 ;  /* 0x0000000500fa7308 */ /* 0x0004e20000000800 */
[----:B-1----:R-:W-:Y:S01]  /*4510*/  FFMA.FTZ R4, R154, UR7, -R16 ;  /* 0x000000079a047c23 */ /* 0x002fe20008010810 */
[----:B------:R-:W-:-:S06]  /*4520*/  IMAD.MOV.U32 R154, RZ, RZ, R70 ;  /* 0x000000ffff9a7224 */ /* 0x000fcc00078e0046 */
[----:B------:R1:W4:Y:S01]  /*4530*/  MUFU.EX2 R249, R4 ;  /* 0x0000000400f97308 */ /* 0x0003220000000800 */
[----:B--2---:R-:W-:-:S04]  /*4540*/  SHF.R.U32.HI R5, RZ, 0x10, R0 ;  /* 0x00000010ff057819 */ /* 0x004fc80000011600 */
[----:B------:R-:W-:-:S04]  /*4550*/  LOP3.LUT R0, R5, 0xff, RZ, 0xc0, !PT ;  /* 0x000000ff05007812 */ /* 0x000fc800078ec0ff */
[----:B------:R-:W-:Y:S02]  /*4560*/  PRMT R5, R0, 0x5410, R7 ;  /* 0x0000541000057816 */ /* 0x000fe40000000007 */
[--C-:B------:R-:W-:Y:S02]  /*4570*/  HSET2.LE.AND R0, R10, R3.reuse, PT ;  /* 0x000000030a007233 */ /* 0x100fe40003803000 */
[----:B---3--:R-:W-:Y:S02]  /*4580*/  F2FP.F16.F32.PACK_AB R7, R250, R252 ;  /* 0x000000fcfa07723e */ /* 0x008fe400000000ff */
[----:B-1----:R-:W-:Y:S02]  /*4590*/  F2FP.F16.F32.PACK_AB R4, R14, R251 ;  /* 0x000000fb0e04723e */ /* 0x002fe400000000ff */
[----:B------:R-:W-:Y:S02]  /*45a0*/  LOP3.LUT R6, R0, R6, RZ, 0xc0, !PT ;  /* 0x0000000600067212 */ /* 0x000fe400078ec0ff */
[----:B------:R-:W-:-:S05]  /*45b0*/  HSET2.LE.AND R0, R9, R3, PT ;  /* 0x0000000309007233 */ /* 0x000fca0003803000 */
[----:B------:R-:W-:Y:S02]  /*45c0*/  LOP3.LUT R7, R0, R7, RZ, 0xc0, !PT ;  /* 0x0000000700077212 */ /* 0x000fe400078ec0ff */
[----:B------:R-:W-:-:S05]  /*45d0*/  HSET2.LE.AND R0, R8, R3, PT ;  /* 0x0000000308007233 */ /* 0x000fca0003803000 */
[----:B------:R-:W-:Y:S02]  /*45e0*/  LOP3.LUT R4, R0, R4, RZ, 0xc0, !PT ;  /* 0x0000000400047212 */ /* 0x000fe400078ec0ff */
[----:B------:R-:W-:Y:S02]  /*45f0*/  HSET2.LE.AND R0, R5, R3, PT ;  /* 0x0000000305007233 */ /* 0x000fe40003803000 */
[----:B----4-:R-:W-:-:S04]  /*4600*/  F2FP.F16.F32.PACK_AB R5, R249, R248 ;  /* 0x000000f8f905723e */ /* 0x010fc800000000ff */
[----:B------:R-:W-:Y:S01]  /*4610*/  LOP3.LUT R5, R0, R5, RZ, 0xc0, !PT ;  /* 0x0000000500057212 */ /* 0x000fe200078ec0ff */
[----:B------:R-:W-:-:S05]  /*4620*/  VIADD R0, R141, 0x1 ;  /* 0x000000018d007836 */ /* 0x000fca0000000000 */
[----:B------:R-:W-:Y:S01]  /*4630*/  LOP3.LUT R0, R173, UR29, R0, 0x96, !PT ;  /* 0x0000001dad007c12 */ /* 0x000fe2000f8e9600 */
[C---:B------:R-:W-:Y:S01]  /*4640*/  HMMA.16816.F32 R80, R4.reuse, R108, R28 ;  /* 0x0000006c0450723c */ /* 0x040fe2000000181c */
[----:B------:R-:W-:Y:S01]  /*4650*/  IMAD.MOV.U32 R173, RZ, RZ, R247 ;  /* 0x000000ffffad7224 */ /* 0x000fe200078e00f7 */
[----:B------:R-:W-:Y:S02]  /*4660*/  LDSM.16.MT88.4 R28, [R214+0x9800] ;  /* 0x00980000d61c783b */ /* 0x000fe40000004200 */
[----:B------:R-:W-:Y:S02]  /*4670*/  IMAD.WIDE.U32 R18, R0, -0x326172a9, RZ ;  /* 0xcd9e8d5700127825 */ /* 0x000fe400078e00ff */
[C---:B------:R-:W-:Y:S01]  /*4680*/  HMMA.16816.F32 R68, R4.reuse, R112, R40 ;  /* 0x000000700444723c */ /* 0x040fe20000001828 */
[----:B------:R-:W-:Y:S01]  /*4690*/  LDSM.16.MT88.4 R40, [R212+0xb800] ;  /* 0x00b80000d428783b */ /* 0x000fe20000004200 */
[----:B------:R-:W-:Y:S01]  /*46a0*/  IMAD.MOV.U32 R109, RZ, RZ, R48 ;  /* 0x000000ffff6d7224 */ /* 0x000fe200078e0030 */
[----:B------:R-:W-:Y:S01]  /*46b0*/  LOP3.LUT R0, R19, UR22, R128, 0x96, !PT ;  /* 0x0000001613007c12 */ /* 0x000fe2000f8e9680 */
[----:B------:R-:W-:Y:S01]  /*46c0*/  IMAD.MOV.U32 R108, RZ, RZ, R17 ;  /* 0x000000ffff6c7224 */ /* 0x000fe200078e0011 */
[----:B------:R-:W-:Y:S01]  /*46d0*/  LOP3.LUT R8, R99, UR20, R18, 0x96, !PT ;  /* 0x0000001463087c12 */ /* 0x000fe2000f8e9612 */
[----:B------:R-:W-:Y:S01]  /*46e0*/  HMMA.16816.F32 R76, R4, R104, R32 ;  /* 0x00000068044c723c */ /* 0x000fe20000001820 */
[----:B------:R-:W-:Y:S01]  /*46f0*/  IMAD.MOV.U32 R113, RZ, RZ, R96 ;  /* 0x000000ffff717224 */ /* 0x000fe200078e0060 */
[----:B------:R-:W-:Y:S01]  /*4700*/  LDSM.16.MT88.4 R32, [R212+0xa800] ;  /* 0x00a80000d420783b */ /* 0x000fe20000004200 */
[----:B------:R-:W-:-:S03]  /*4710*/  IMAD.WIDE.U32 R10, R0, -0x2daee0ad, RZ ;  /* 0xd2511f53000a7825 */ /* 0x000fc600078e00ff */
[----:B------:R-:W-:Y:S01]  /*4720*/  HMMA.16816.F32 R56, R4, R110, R56 ;  /* 0x0000006e0438723c */ /* 0x000fe20000001838 */
[----:B------:R-:W-:Y:S01]  /*4730*/  IMAD.WIDE.U32 R8, R8, -0x2daee0ad, RZ ;  /* 0xd2511f5308087825 */ /* 0x000fe200078e00ff */
[----:B------:R-:W-:-:S03]  /*4740*/  LOP3.LUT R11, R11, UR19, R130, 0x96, !PT ;  /* 0x000000130b0b7c12 */ /* 0x000fc6000f8e9682 */
[----:B------:R-:W-:Y:S01]  /*4750*/  IMAD.MOV.U32 R112, RZ, RZ, R97 ;  /* 0x000000ffff707224 */ /* 0x000fe200078e0061 */
[----:B------:R-:W-:Y:S01]  /*4760*/  LOP3.LUT R0, R9, UR17, R10, 0x96, !PT ;  /* 0x0000001109007c12 */ /* 0x000fe2000f8e960a */
[----:B------:R-:W-:Y:S01]  /*4770*/  IMAD.WIDE.U32 R10, R11, -0x326172a9, RZ ;  /* 0xcd9e8d570b0a7825 */ /* 0x000fe200078e00ff */
[C---:B------:R-:W-:Y:S01]  /*4780*/  HMMA.16816.F32 R144, R4.reuse, R100, R24 ;  /* 0x000000640490723c */ /* 0x040fe20000001818 */
[----:B------:R-:W1:Y:S02]  /*4790*/  LDSM.16.MT88.4 R24, [R212+0x9800] ;  /* 0x00980000d418783b */ /* 0x000e640000004200 */
[----:B------:R-:W-:Y:S01]  /*47a0*/  IMAD.WIDE.U32 R48, R0, -0x326172a9, RZ ;  /* 0xcd9e8d5700307825 */ /* 0x000fe200078e00ff */
[----:B------:R-:W-:Y:S02]  /*47b0*/  LOP3.LUT R0, R11, UR18, R98, 0x96, !PT ;  /* 0x000000120b007c12 */ /* 0x000fe4000f8e9662 */
[----:B------:R-:W-:Y:S01]  /*47c0*/  HMMA.16816.F32 R96, R4, R120, R44 ;  /* 0x000000780460723c */ /* 0x000fe2000000182c */
[----:B------:R-:W-:Y:S01]  /*47d0*/  IMAD.MOV.U32 R105, RZ, RZ, R137 ;  /* 0x000000ffff697224 */ /* 0x000fe200078e0089 */
[----:B------:R-:W-:Y:S01]  /*47e0*/  LOP3.LUT R9, R49, UR16, R10, 0x96, !PT ;  /* 0x0000001031097c12 */ /* 0x000fe2000f8e960a */
[----:B------:R-:W-:-:S04]  /*47f0*/  IMAD.WIDE.U32 R10, R0, -0x2daee0ad, RZ ;  /* 0xd2511f53000a7825 */ /* 0x000fc800078e00ff */
[----:B------:R-:W-:Y:S01]  /*4800*/  FFMA.FTZ R0, R174, UR7, -R21 ;  /* 0x00000007ae007c23 */ /* 0x000fe20008010815 */
[C---:B------:R-:W-:Y:S01]  /*4810*/  HMMA.16816.F32 R128, R4.reuse, R116, R36 ;  /* 0x000000740480723c */ /* 0x040fe20000001824 */
[----:B------:R-:W-:Y:S02]  /*4820*/  IMAD.WIDE.U32 R46, R9, -0x2daee0ad, RZ ;  /* 0xd2511f53092e7825 */ /* 0x000fe400078e00ff */
[----:B------:R2:W-:Y:S01]  /*4830*/  MUFU.EX2 R247, R0 ;  /* 0x0000000000f77308 */ /* 0x0005e20000000800 */
[----:B------:R-:W-:Y:S01]  /*4840*/  LDSM.16.MT88.4 R36, [R214+0xa800] ;  /* 0x00a80000d624783b */ /* 0x000fe20000004200 */
[----:B------:R-:W-:Y:S01]  /*4850*/  IMAD.MOV.U32 R45, RZ, RZ, R65 ;  /* 0x000000ffff2d7224 */ /* 0x000fe200078e0041 */
[----:B------:R-:W-:Y:S01]  /*4860*/  LOP3.LUT R9, R47, UR5, R10, 0x96, !PT ;  /* 0x000000052f097c12 */ /* 0x000fe2000f8e960a */
[----:B------:R-:W-:Y:S01]  /*4870*/  FFMA.FTZ R10, R175, UR7, -R21 ;  /* 0x00000007af0a7c23 */ /* 0x000fe20008010815 */
[----:B------:R-:W-:Y:S01]  /*4880*/  IMAD.MOV.U32 R65, RZ, RZ, R246 ;  /* 0x000000ffff417224 */ /* 0x000fe200078e00f6 */
[C---:B------:R-:W-:Y:S01]  /*4890*/  HMMA.16816.F32 R100, R4.reuse, R102, R52 ;  /* 0x000000660464723c */ /* 0x040fe20000001834 */
[----:B------:R-:W-:Y:S01]  /*48a0*/  IMAD.MOV.U32 R104, RZ, RZ, R133 ;  /* 0x000000ffff687224 */ /* 0x000fe200078e0085 */
[----:B------:R3:W-:Y:S01]  /*48b0*/  MUFU.EX2 R246, R10 ;  /* 0x0000000a00f67308 */ /* 0x0007e20000000800 */
[----:B------:R-:W-:Y:S01]  /*48c0*/  IMAD.MOV.U32 R47, RZ, RZ, R245 ;  /* 0x000000ffff2f7224 */ /* 0x000fe200078e00f5 */
[----:B------:R-:W4:Y:S01]  /*48d0*/  LDSM.16.MT88.4 R52, [R214+0xb800] ;  /* 0x00b80000d634783b */ /* 0x000f220000004200 */
[----:B------:R-:W-:Y:S01]  /*48e0*/  IMAD.MOV.U32 R120, RZ, RZ, R14 ;  /* 0x000000ffff787224 */ /* 0x000fe200078e000e */
[----:B------:R-:W-:Y:S01]  /*48f0*/  HMMA.16816.F32 R60, R4, R106, R60 ;  /* 0x0000006a043c723c */ /* 0x000fe2000000183c */
[----:B------:R-:W-:-:S02]  /*4900*/  IMAD.MOV.U32 R174, RZ, RZ, R13 ;  /* 0x000000ffffae7224 */ /* 0x000fc400078e000d */
[----:B------:R-:W-:Y:S01]  /*4910*/  IMAD.MOV.U32 R175, RZ, RZ, R244 ;  /* 0x000000ffffaf7224 */ /* 0x000fe200078e00f4 */
[----:B--2---:R-:W-:Y:S01]  /*4920*/  LOP3.LUT R0, R11, UR15, R8, 0x96, !PT ;  /* 0x0000000f0b007c12 */ /* 0x004fe2000f8e9608 */
[----:B------:R-:W-:Y:S01]  /*4930*/  IMAD.WIDE.U32 R8, R9, -0x326172a9, RZ ;  /* 0xcd9e8d5709087825 */ /* 0x000fe200078e00ff */
[C---:B------:R-:W-:Y:S03]  /*4940*/  HMMA.16816.F32 R88, R4.reuse, R114, R88 ;  /* 0x000000720458723c */ /* 0x040fe60000001858 */
[----:B------:R-:W-:Y:S01]  /*4950*/  IMAD.WIDE.U32 R22, R0, -0x326172a9, RZ ;  /* 0xcd9e8d5700167825 */ /* 0x000fe200078e00ff */
[C---:B------:R-:W-:Y:S02]  /*4960*/  LOP3.LUT R0, R8.reuse, 0xffff, RZ, 0xc0, !PT ;  /* 0x0000ffff08007812 */ /* 0x040fe400078ec0ff */
[----:B------:R-:W-:Y:S01]  /*4970*/  LOP3.LUT R11, R8, 0xff, RZ, 0xc0, !PT ;  /* 0x000000ff080b7812 */ /* 0x000fe200078ec0ff */
[----:B---3--:R-:W-:Y:S01]  /*4980*/  FFMA.FTZ R10, R152, UR7, -R21 ;  /* 0x00000007980a7c23 */ /* 0x008fe20008010815 */
[----:B------:R-:W-:Y:S01]  /*4990*/  SHF.R.U32.HI R14, RZ, 0x10, R8 ;  /* 0x00000010ff0e7819 */ /* 0x000fe20000011608 */
[----:B------:R-:W-:Y:S01]  /*49a0*/  IMAD.MOV.U32 R111, RZ, RZ, R12 ;  /* 0x000000ffff6f7224 */ /* 0x000fe200078e000c */
[----:B------:R-:W-:Y:S01]  /*49b0*/  SHF.R.U32.HI R17, RZ, 0x18, R8 ;  /* 0x00000018ff117819 */ /* 0x000fe20000011608 */
[----:B------:R2:W-:Y:S01]  /*49c0*/  MUFU.EX2 R137, R10 ;  /* 0x0000000a00897308 */ /* 0x0005e20000000800 */
[----:B------:R-:W-:Y:S01]  /*49d0*/  HMMA.16816.F32 R92, R4, R118, R92 ;  /* 0x00000076045c723c */ /* 0x000fe2000000185c */
[----:B------:R-:W-:-:S02]  /*49e0*/  IMAD.MOV.U32 R44, RZ, RZ, R67 ;  /* 0x000000ffff2c7224 */ /* 0x000fc400078e0043 */
[----:B------:R-:W-:Y:S02]  /*49f0*/  IMAD.MOV.U32 R121, RZ, RZ, R132 ;  /* 0x000000ffff797224 */ /* 0x000fe400078e0084 */
[----:B------:R-:W-:Y:S01]  /*4a00*/  IMAD.WIDE.U32 R106, R186, -0x326172a9, RZ ;  /* 0xcd9e8d57ba6a7825 */ /* 0x000fe200078e00ff */
[----:B------:R-:W-:Y:S03]  /*4a10*/  HMMA.16816.F32 R84, R4, R122, R84 ;  /* 0x0000007a0454723c */ /* 0x000fe60000001854 */
[----:B------:R-:W-:Y:S02]  /*4a20*/  IMAD.MOV.U32 R110, RZ, RZ, R44 ;  /* 0x000000ffff6e7224 */ /* 0x000fe400078e002c */
[----:B------:R-:W-:Y:S02]  /*4a30*/  IMAD.MOV.U32 R107, RZ, RZ, R45 ;  /* 0x000000ffff6b7224 */ /* 0x000fe400078e002d */
[----:B------:R-:W-:Y:S01]  /*4a40*/  FFMA.FTZ R4, R172, UR7, -R20 ;  /* 0x00000007ac047c23 */ /* 0x000fe20008010814 */
[----:B------:R-:W-:Y:S01]  /*4a50*/  IMAD.MOV.U32 R49, RZ, RZ, R140 ;  /* 0x000000ffff317224 */ /* 0x000fe200078e008c */
[----:B--2---:R-:W-:-:S02]  /*4a60*/  SHF.R.U32.HI R10, RZ, 0x8, R0 ;  /* 0x00000008ff0a7819 */ /* 0x004fc40000011600 */
[----:B------:R2:W-:Y:S01]  /*4a70*/  MUFU.EX2 R67, R4 ;  /* 0x0000000400437308 */ /* 0x0005e20000000800 */
[----:B------:R-:W-:Y:S01]  /*4a80*/  LOP3.LUT R0, R9, UR6, R22, 0x96, !PT ;  /* 0x0000000609007c12 */ /* 0x000fe2000f8e9616 */
[----:B------:R-:W-:Y:S01]  /*4a90*/  FFMA.FTZ R9, R153, UR7, -R21 ;  /* 0x0000000799097c23 */ /* 0x000fe20008010815 */
[----:B------:R-:W-:Y:S02]  /*4aa0*/  PRMT R22, R11, 0x5410, R10 ;  /* 0x000054100b167816 */ /* 0x000fe4000000000a */
[C---:B------:R-:W-:Y:S02]  /*4ab0*/  LOP3.LUT R8, R0.reuse, 0xffff, RZ, 0xc0, !PT ;  /* 0x0000ffff00087812 */ /* 0x040fe400078ec0ff */
[----:B------:R-:W-:Y:S01]  /*4ac0*/  LOP3.LUT R13, R0, 0xff, RZ, 0xc0, !PT ;  /* 0x000000ff000d7812 */ /* 0x000fe200078ec0ff */
[----:B------:R3:W5:Y:S01]  /*4ad0*/  MUFU.EX2 R133, R9 ;  /* 0x0000000900857308 */ /* 0x0007620000000800 */
[--C-:B------:R-:W-:Y:S02]  /*4ae0*/  SHF.R.U32.HI R10, RZ, 0x10, R0.reuse ;  /* 0x00000010ff0a7819 */ /* 0x100fe40000011600 */
[----:B------:R-:W-:-:S02]  /*4af0*/  SHF.R.U32.HI R12, RZ, 0x18, R0 ;  /* 0x00000018ff0c7819 */ /* 0x000fc40000011600 */
[----:B------:R-:W-:Y:S02]  /*4b00*/  SHF.R.U32.HI R0, RZ, 0x8, R8 ;  /* 0x00000008ff007819 */ /* 0x000fe40000011608 */
[----:B------:R-:W-:Y:S02]  /*4b10*/  LOP3.LUT R8, R10, 0xff, RZ, 0xc0, !PT ;  /* 0x000000ff0a087812 */ /* 0x000fe400078ec0ff */
[----:B------:R-:W-:Y:S01]  /*4b20*/  PRMT R0, R13, 0x5410, R0 ;  /* 0x000054100d007816 */ /* 0x000fe20000000000 */
[----:B--2---:R-:W-:Y:S01]  /*4b30*/  FFMA.FTZ R4, R181, UR7, -R20 ;  /* 0x00000007b5047c23 */ /* 0x004fe20008010814 */
[----:B------:R-:W-:Y:S01]  /*4b40*/  PRMT R8, R8, 0x5410, R12 ;  /* 0x0000541008087816 */ /* 0x000fe2000000000c */
[----:B------:R-:W-:Y:S01]  /*4b50*/  IMAD.MOV.U32 R13, RZ, RZ, R107 ;  /* 0x000000ffff0d7224 */ /* 0x000fe200078e006b */
[----:B------:R-:W-:Y:S01]  /*4b60*/  LOP3.LUT R11, R14, 0xff, RZ, 0xc0, !PT ;  /* 0x000000ff0e0b7812 */ /* 0x000fe200078ec0ff */
[----:B------:R2:W1:Y:S01]  /*4b70*/  MUFU.EX2 R132, R4 ;  /* 0x0000000400847308 */ /* 0x0004620000000800 */
[----:B------:R-:W-:Y:S01]  /*4b80*/  HSET2.LE.AND R0, R0, R3, PT ;  /* 0x0000000300007233 */ /* 0x000fe20003803000 */
[----:B------:R-:W-:-:S02]  /*4b90*/  IMAD.MOV.U32 R14, RZ, RZ, R113 ;  /* 0x000000ffff0e7224 */ /* 0x000fc400078e0071 */
[----:B---3--:R-:W-:Y:S01]  /*4ba0*/  FFMA.FTZ R9, R182, UR7, -R20 ;  /* 0x00000007b6097c23 */ /* 0x008fe20008010814 */
[----:B------:R-:W-:Y:S01]  /*4bb0*/  PRMT R11, R11, 0x5410, R17 ;  /* 0x000054100b0b7816 */ /* 0x000fe20000000011 */
[----:B------:R-:W-:Y:S01]  /*4bc0*/  IMAD.MOV.U32 R182, RZ, RZ, R120 ;  /* 0x000000ffffb67224 */ /* 0x000fe200078e0078 */
[----:B-----5:R-:W-:Y:S01]  /*4bd0*/  F2FP.F16.F32.PACK_AB R6, R133, R137 ;  /* 0x000000898506723e */ /* 0x020fe200000000ff */
[----:B------:R-:W-:Y:S01]  /*4be0*/  IMAD.MOV.U32 R120, RZ, RZ, R154 ;  /* 0x000000ffff787224 */ /* 0x000fe200078e009a */
[----:B------:R3:W-:Y:S01]  /*4bf0*/  MUFU.EX2 R245, R9 ;  /* 0x0000000900f57308 */ /* 0x0007e20000000800 */
[----:B--2---:R-:W-:Y:S02]  /*4c00*/  F2FP.F16.F32.PACK_AB R4, R246, R247 ;  /* 0x000000f7f604723e */ /* 0x004fe400000000ff */
[----:B-1----:R-:W-:Y:S02]  /*4c10*/  F2FP.F16.F32.PACK_AB R7, R132, R67 ;  /* 0x000000438407723e */ /* 0x002fe400000000ff */
[----:B------:R-:W-:-:S02]  /*4c20*/  LOP3.LUT R4, R0, R4, RZ, 0xc0, !PT ;  /* 0x0000000400047212 */ /* 0x000fc400078ec0ff */
[----:B------:R-:W-:Y:S01]  /*4c30*/  HSET2.LE.AND R0, R8, R3, PT ;  /* 0x0000000308007233 */ /* 0x000fe20003803000 */
[----:B---3--:R-:W-:Y:S01]  /*4c40*/  FFMA.FTZ R9, R183, UR7, -R20 ;  /* 0x00000007b7097c23 */ /* 0x008fe20008010814 */
[----:B------:R-:W-:-:S03]  /*4c50*/  LOP3.LUT R8, R125, UR20, R18, 0x96, !PT ;  /* 0x000000147d087c12 */ /* 0x000fc6000f8e9612 */
[----:B------:R-:W1:Y:S02]  /*4c60*/  MUFU.EX2 R244, R9 ;  /* 0x0000000900f47308 */ /* 0x000e640000000800 */
[----:B-1----:R-:W-:Y:S01]  /*4c70*/  F2FP.F16.F32.PACK_AB R5, R244, R245 ;  /* 0x000000f5f405723e */ /* 0x002fe200000000ff */
[----:B------:R-:W-:-:S03]  /*4c80*/  IMAD.WIDE.U32 R8, R8, -0x2daee0ad, RZ ;  /* 0xd2511f5308087825 */ /* 0x000fc600078e00ff */
[----:B------:R-:W-:Y:S02]  /*4c90*/  LOP3.LUT R5, R0, R5, RZ, 0xc0, !PT ;  /* 0x0000000500057212 */ /* 0x000fe400078ec0ff */
[----:B------:R-:W-:-:S05]  /*4ca0*/  HSET2.LE.AND R0, R22, R3, PT ;  /* 0x0000000316007233 */ /* 0x000fca0003803000 */
[----:B------:R-:W-:Y:S02]  /*4cb0*/  LOP3.LUT R6, R0, R6, RZ, 0xc0, !PT ;  /* 0x0000000600067212 */ /* 0x000fe400078ec0ff */
[----:B------:R-:W-:-:S05]  /*4cc0*/  HSET2.LE.AND R0, R11, R3, PT ;  /* 0x000000030b007233 */ /* 0x000fca0003803000 */
[----:B------:R-:W-:Y:S02]  /*4cd0*/  LOP3.LUT R7, R0, R7, RZ, 0xc0, !PT ;  /* 0x0000000700077212 */ /* 0x000fe400078ec0ff */
[----:B------:R-:W-:Y:S01]  /*4ce0*/  LOP3.LUT R0, R19, UR22, R106, 0x96, !PT ;  /* 0x0000001613007c12 */ /* 0x000fe2000f8e966a */
[----:B------:R-:W-:-:S04]  /*4cf0*/  IMAD.MOV.U32 R106, RZ, RZ, R155 ;  /* 0x000000ffff6a7224 */ /* 0x000fc800078e009b */
[----:B------:R-:W-:Y:S01]  /*4d00*/  IMAD.WIDE.U32 R10, R0, -0x2daee0ad, RZ ;  /* 0xd2511f53000a7825 */ /* 0x000fe200078e00ff */
[C---:B------:R-:W-:Y:S04]  /*4d10*/  HMMA.16816.F32 R140, R4.reuse, R24, R220 ;  /* 0x00000018048c723c */ /* 0x040fe800000018dc */
[----:B------:R-:W-:Y:S02]  /*4d20*/  LOP3.LUT R11, R11, UR19, R180, 0x96, !PT ;  /* 0x000000130b0b7c12 */ /* 0x000fe4000f8e96b4 */
[----:B------:R-:W-:Y:S01]  /*4d30*/  LOP3.LUT R0, R9, UR17, R10, 0x96, !PT ;  /* 0x0000001109007c12 */ /* 0x000fe2000f8e960a */
[----:B------:R-:W-:Y:S01]  /*4d40*/  HMMA.16816.F32 R72, R4, R28, R208 ;  /* 0x0000001c0448723c */ /* 0x000fe200000018d0 */
[----:B------:R-:W-:Y:S02]  /*4d50*/  IMAD.MOV.U32 R221, RZ, RZ, R111 ;  /* 0x000000ffffdd7224 */ /* 0x000fe400078e006f */
[----:B------:R-:W-:-:S03]  /*4d60*/  IMAD.WIDE.U32 R10, R11, -0x326172a9, RZ ;  /* 0xcd9e8d570b0a7825 */ /* 0x000fc600078e00ff */
[----:B------:R-:W-:Y:S01]  /*4d70*/  HMMA.16816.F32 R116, R4, R32, R200 ;  /* 0x000000200474723c */ /* 0x000fe200000018c8 */
[----:B------:R-:W-:Y:S01]  /*4d80*/  IMAD.WIDE.U32 R44, R0, -0x326172a9, RZ ;  /* 0xcd9e8d57002c7825 */ /* 0x000fe200078e00ff */
[----:B------:R-:W-:-:S03]  /*4d90*/  LOP3.LUT R9, R11, UR18, R124, 0x96, !PT ;  /* 0x000000120b097c12 */ /* 0x000fc6000f8e967c */
[----:B------:R-:W-:Y:S01]  /*4da0*/  FFMA.FTZ R0, R219, UR7, -R15 ;  /* 0x00000007db007c23 */ /* 0x000fe2000801080f */
[----:B------:R-:W-:Y:S01]  /*4db0*/  IMAD.MOV.U32 R220, RZ, RZ, R175 ;  /* 0x000000ffffdc7224 */ /* 0x000fe200078e00af */
[----:B------:R-:W-:Y:S01]  /*4dc0*/  LOP3.LUT R10, R45, UR16, R10, 0x96, !PT ;  /* 0x000000102d0a7c12 */ /* 0x000fe2000f8e960a */
[----:B------:R-:W-:Y:S01]  /*4dd0*/  IMAD.MOV.U32 R211, RZ, RZ, R47 ;  /* 0x000000ffffd37224 */ /* 0x000fe200078e002f */
[C---:B----4-:R-:W-:Y:S01]  /*4de0*/  HMMA.16816.F32 R200, R4.reuse, R52, R188 ;  /* 0x0000003404c8723c */ /* 0x050fe200000018bc */
[----:B------:R-:W-:Y:S01]  /*4df0*/  IMAD.MOV.U32 R210, RZ, RZ, R174 ;  /* 0x000000ffffd27224 */ /* 0x000fe200078e00ae */
[----:B------:R1:W-:Y:S01]  /*4e00*/  MUFU.EX2 R208, R0 ;  /* 0x0000000000d07308 */ /* 0x0003e20000000800 */
[----:B------:R-:W-:Y:S02]  /*4e10*/  IMAD.MOV.U32 R175, RZ, RZ, R112 ;  /* 0x000000ffffaf7224 */ /* 0x000fe400078e0070 */
[----:B------:R-:W-:Y:S01]  /*4e20*/  IMAD.MOV.U32 R111, RZ, RZ, R109 ;  /* 0x000000ffff6f7224 */ /* 0x000fe200078e006d */
[----:B------:R-:W-:Y:S01]  /*4e30*/  HMMA.16816.F32 R112, R4, R30, R168 ;  /* 0x0000001e0470723c */ /* 0x000fe200000018a8 */
[----:B------:R-:W-:-:S02]  /*4e40*/  IMAD.MOV.U32 R109, RZ, RZ, R126 ;  /* 0x000000ffff6d7224 */ /* 0x000fc400078e007e */
[----:B------:R-:W-:Y:S02]  /*4e50*/  IMAD.MOV.U32 R174, RZ, RZ, R127 ;  /* 0x000000ffffae7224 */ /* 0x000fe400078e007f */
[----:B------:R-:W-:Y:S01]  /*4e60*/  IMAD.MOV.U32 R47, RZ, RZ, R66 ;  /* 0x000000ffff2f7224 */ /* 0x000fe200078e0042 */
[C---:B------:R-:W-:Y:S01]  /*4e70*/  HMMA.16816.F32 R192, R4.reuse, R36, R192 ;  /* 0x0000002404c0723c */ /* 0x040fe200000018c0 */
[----:B------:R-:W-:Y:S02]  /*4e80*/  IMAD.MOV.U32 R219, RZ, RZ, R50 ;  /* 0x000000ffffdb7224 */ /* 0x000fe400078e0032 */
[----:B------:R-:W-:Y:S02]  /*4e90*/  IMAD.MOV.U32 R66, RZ, RZ, R51 ;  /* 0x000000ffff427224 */ /* 0x000fe400078e0033 */
[----:B------:R-:W-:Y:S01]  /*4ea0*/  IMAD.WIDE.U32 R50, R10, -0x2daee0ad, RZ ;  /* 0xd2511f530a327825 */ /* 0x000fe200078e00ff */
[----:B------:R-:W-:Y:S03]  /*4eb0*/  HMMA.16816.F32 R196, R4, R40, R196 ;  /* 0x0000002804c4723c */ /* 0x000fe600000018c4 */
[----:B------:R-:W-:-:S02]  /*4ec0*/  IMAD.MOV.U32 R107, RZ, RZ, R175 ;  /* 0x000000ffff6b7224 */ /* 0x000fc400078e00af */
[----:B------:R-:W-:Y:S01]  /*4ed0*/  IMAD.MOV.U32 R17, RZ, RZ, R174 ;  /* 0x000000ffff117224 */ /* 0x000fe200078e00ae */
[----:B------:R-:W-:Y:S01]  /*4ee0*/  HMMA.16816.F32 R152, R4, R26, R176 ;  /* 0x0000001a0498723c */ /* 0x000fe200000018b0 */
[----:B------:R-:W-:Y:S02]  /*4ef0*/  IMAD.MOV.U32 R223, RZ, RZ, R104 ;  /* 0x000000ffffdf7224 */ /* 0x000fe400078e0068 */
[----:B------:R-:W-:-:S03]  /*4f00*/  IMAD.MOV.U32 R222, RZ, RZ, R105 ;  /* 0x000000ffffde7224 */ /* 0x000fc600078e0069 */
[C---:B------:R-:W-:Y:S06]  /*4f10*/  HMMA.16816.F32 R156, R4.reuse, R34, R156 ;  /* 0x00000022049c723c */ /* 0x040fec000000189c */
[C---:B------:R-:W-:Y:S06]  /*4f20*/  HMMA.16816.F32 R168, R4.reuse, R38, R164 ;  /* 0x0000002604a8723c */ /* 0x040fec00000018a4 */
[C---:B------:R-:W-:Y:S06]  /*4f30*/  HMMA.16816.F32 R124, R4.reuse, R42, R160 ;  /* 0x0000002a047c723c */ /* 0x040fec00000018a0 */
[----:B------:R-:W-:Y:S01]  /*4f40*/  HMMA.16816.F32 R188, R4, R54, R148 ;  /* 0x0000003604bc723c */ /* 0x000fe20000001894 */
[----:B------:R-:W-:Y:S06]  /*4f50*/  LDSM.16.MT88.4 R148, [R212+0x9c00] ;  /* 0x009c0000d494783b */ /* 0x000fec0000004200 */
[----:B------:R-:W-:-:S04]  /*4f60*/  IMAD.WIDE.U32 R6, R9, -0x2daee0ad, RZ ;  /* 0xd2511f5309067825 */ /* 0x000fc800078e00ff */
[--C-:B------:R-:W-:Y:S01]  /*4f70*/  FFMA.FTZ R4, R224, UR7, -R15.reuse ;  /* 0x00000007e0047c23 */ /* 0x100fe2000801080f */
[----:B------:R-:W-:Y:S01]  /*4f80*/  IMAD.MOV.U32 R224, RZ, RZ, R14 ;  /* 0x000000ffffe07224 */ /* 0x000fe200078e000e */
[----:B-1----:R-:W-:Y:S02]  /*4f90*/  LOP3.LUT R0, R51, UR5, R6, 0x96, !PT ;  /* 0x0000000533007c12 */ /* 0x002fe4000f8e9606 */
[----:B------:R1:W-:Y:S01]  /*4fa0*/  MUFU.EX2 R209, R4 ;  /* 0x0000000400d17308 */ /* 0x0003e20000000800 */
[----:B------:R-:W-:Y:S01]  /*4fb0*/  FFMA.FTZ R6, R187, UR7, -R15 ;  /* 0x00000007bb067c23 */ /* 0x000fe2000801080f */
[----:B------:R-:W-:Y:S01]  /*4fc0*/  IMAD.MOV.U32 R187, RZ, RZ, R182 ;  /* 0x000000ffffbb7224 */ /* 0x000fe200078e00b6 */
[----:B------:R-:W-:Y:S01]  /*4fd0*/  LOP3.LUT R7, R7, UR15, R8, 0x96, !PT ;  /* 0x0000000f07077c12 */ /* 0x000fe2000f8e9608 */
[----:B------:R-:W-:Y:S02]  /*4fe0*/  IMAD.MOV.U32 R182, RZ, RZ, R65 ;  /* 0x000000ffffb67224 */ /* 0x000fe400078e0041 */
[----:B------:R-:W-:Y:S01]  /*4ff0*/  FFMA.FTZ R8, R205, UR7, -R15 ;  /* 0x00000007cd087c23 */ /* 0x000fe2000801080f */
[----:B------:R-:W-:Y:S01]  /*5000*/  IMAD.MOV.U32 R205, RZ, RZ, R66 ;  /* 0x000000ffffcd7224 */ /* 0x000fe200078e0042 */
[----:B------:R2:W-:Y:S01]  /*5010*/  MUFU.EX2 R65, R6 ;  /* 0x0000000600417308 */ /* 0x0005e20000000800 */
[----:B------:R-:W-:-:S04]  /*5020*/  IMAD.WIDE.U32 R18, R7, -0x326172a9, RZ ;  /* 0xcd9e8d5707127825 */ /* 0x000fc800078e00ff */
[----:B------:R-:W-:Y:S01]  /*5030*/  FFMA.FTZ R7, R206, UR7, -R16 ;  /* 0x00000007ce077c23 */ /* 0x000fe20008010810 */
[----:B------:R-:W-:Y:S02]  /*5040*/  IMAD.MOV.U32 R206, RZ, RZ, R106 ;  /* 0x000000ffffce7224 */ /* 0x000fe400078e006a */
[----:B------:R-:W-:Y:S01]  /*5050*/  IMAD.MOV.U32 R106, RZ, RZ, R110 ;  /* 0x000000ffff6a7224 */ /* 0x000fe200078e006e */
[----:B------:R3:W4:Y:S01]  /*5060*/  MUFU.EX2 R66, R8 ;  /* 0x0000000800427308 */ /* 0x0007220000000800 */
[----:B-1----:R-:W-:-:S04]  /*5070*/  IMAD.WIDE.U32 R4, R0, -0x326172a9, RZ ;  /* 0xcd9e8d5700047825 */ /* 0x002fc800078e00ff */
[----:B------:R-:W-:Y:S01]  /*5080*/  IMAD.MOV.U32 R110, RZ, RZ, R64 ;  /* 0x000000ffff6e7224 */ /* 0x000fe200078e0040 */
[C---:B------:R-:W-:Y:S01]  /*5090*/  LOP3.LUT R0, R4.reuse, 0xffff, RZ, 0xc0, !PT ;  /* 0x0000ffff04007812 */ /* 0x040fe200078ec0ff */
[----:B------:R-:W-:Y:S01]  /*50a0*/  IMAD.MOV.U32 R14, RZ, RZ, R109 ;  /* 0x000000ffff0e7224 */ /* 0x000fe200078e006d */
[----:B------:R1:W-:Y:S01]  /*50b0*/  MUFU.EX2 R64, R7 ;  /* 0x0000000700407308 */ /* 0x0003e20000000800 */
[----:B--2---:R-:W-:Y:S01]  /*50c0*/  LOP3.LUT R6, R4, 0xff, RZ, 0xc0, !PT ;  /* 0x000000ff04067812 */ /* 0x004fe200078ec0ff */
[----:B------:R-:W-:Y:S01]  /*50d0*/  IMAD.MOV.U32 R109, RZ, RZ, R138 ;  /* 0x000000ffff6d7224 */ /* 0x000fe200078e008a */
[----:B------:R-:W-:-:S04]  /*50e0*/  SHF.R.U32.HI R0, RZ, 0x8, R0 ;  /* 0x00000008ff007819 */ /* 0x000fc80000011600 */
[----:B------:R-:W-:Y:S02]  /*50f0*/  PRMT R10, R6, 0x5410, R0 ;  /* 0x00005410060a7816 */ /* 0x000fe40000000000 */
[--C-:B------:R-:W-:Y:S02]  /*5100*/  SHF.R.U32.HI R6, RZ, 0x10, R4.reuse ;  /* 0x00000010ff067819 */ /* 0x100fe40000011604 */
[----:B---3--:R-:W-:Y:S02]  /*5110*/  SHF.R.U32.HI R8, RZ, 0x18, R4 ;  /* 0x00000018ff087819 */ /* 0x008fe40000011604 */
[----:B------:R-:W-:Y:S02]  /*5120*/  LOP3.LUT R4, R6, 0xff, RZ, 0xc0, !PT ;  /* 0x000000ff06047812 */ /* 0x000fe400078ec0ff */
[----:B------:R-:W-:Y:S01]  /*5130*/  LOP3.LUT R0, R5, UR6, R18, 0x96, !PT ;  /* 0x0000000605007c12 */ /* 0x000fe2000f8e9612 */
[----:B------:R-:W-:Y:S01]  /*5140*/  FFMA.FTZ R5, R207, UR7, -R16 ;  /* 0x00000007cf057c23 */ /* 0x000fe20008010810 */
[----:B------:R-:W-:Y:S01]  /*5150*/  PRMT R9, R4, 0x5410, R8 ;  /* 0x0000541004097816 */ /* 0x000fe20000000008 */
[----:B------:R-:W-:Y:S01]  /*5160*/  IMAD.MOV.U32 R207, RZ, RZ, R182 ;  /* 0x000000ffffcf7224 */ /* 0x000fe200078e00b6 */
[C---:B------:R-:W-:Y:S01]  /*5170*/  LOP3.LUT R4, R0.reuse, 0xffff, RZ, 0xc0, !PT ;  /* 0x0000ffff00047812 */ /* 0x040fe200078ec0ff */
[----:B------:R2:W3:Y:S01]  /*5180*/  MUFU.EX2 R51, R5 ;  /* 0x0000000500337308 */ /* 0x0004e20000000800 */
[----:B------:R-:W-:-:S02]  /*5190*/  LOP3.LUT R8, R0, 0xff, RZ, 0xc0, !PT ;  /* 0x000000ff00087812 */ /* 0x000fc400078ec0ff */
[----:B------:R-:W-:Y:S01]  /*51a0*/  SHF.R.U32.HI R6, RZ, 0x8, R4 ;  /* 0x00000008ff067819 */ /* 0x000fe20000011604 */
[----:B------:R-:W-:Y:S01]  /*51b0*/  FFMA.FTZ R4, R235, UR7, -R16 ;  /* 0x00000007eb047c23 */ /* 0x000fe20008010810 */
[----:B-1----:R-:W-:Y:S01]  /*51c0*/  SHF.R.U32.HI R7, RZ, 0x18, R0 ;  /* 0x00000018ff077819 */ /* 0x002fe20000011600 */
[----:B------:R-:W-:Y:S01]  /*51d0*/  IMAD.MOV.U32 R235, RZ, RZ, R139 ;  /* 0x000000ffffeb7224 */ /* 0x000fe200078e008b */
[----:B------:R-:W-:Y:S01]  /*51e0*/  PRMT R8, R8, 0x5410, R6 ;  /* 0x0000541008087816 */ /* 0x000fe20000000006 */
[----:B------:R1:W-:Y:S01]  /*51f0*/  MUFU.EX2 R139, R4 ;  /* 0x00000004008b7308 */ /* 0x0003e20000000800 */
[----:B----4-:R-:W-:Y:S02]  /*5200*/  F2FP.F16.F32.PACK_AB R6, R66, R65 ;  /* 0x000000414206723e */ /* 0x010fe400000000ff */
[----:B--2---:R-:W-:-:S04]  /*5210*/  SHF.R.U32.HI R5, RZ, 0x10, R0 ;  /* 0x00000010ff057819 */ /* 0x004fc80000011600 */
[----:B------:R-:W-:Y:S01]  /*5220*/  LOP3.LUT R0, R5, 0xff, RZ, 0xc0, !PT ;  /* 0x000000ff05007812 */ /* 0x000fe200078ec0ff */
[----:B-1----:R-:W-:-:S03]  /*5230*/  FFMA.FTZ R4, R237, UR7, -R16 ;  /* 0x00000007ed047c23 */ /* 0x002fc60008010810 */
[----:B------:R-:W-:Y:S01]  /*5240*/  PRMT R5, R0, 0x5410, R7 ;  /* 0x0000541000057816 */ /* 0x000fe20000000007 */
[----:B------:R-:W-:Y:S01]  /*5250*/  IMAD.MOV.U32 R237, RZ, RZ, R106 ;  /* 0x000000ffffed7224 */ /* 0x000fe200078e006a */
[--C-:B------:R-:W-:Y:S01]  /*5260*/  HSET2.LE.AND R0, R10, R3.reuse, PT ;  /* 0x000000030a007233 */ /* 0x100fe20003803000 */
[----:B------:R1:W2:Y:S01]  /*5270*/  MUFU.EX2 R138, R4 ;  /* 0x00000004008a7308 */ /* 0x0002a20000000800 */
[----:B---3--:R-:W-:Y:S01]  /*5280*/  F2FP.F16.F32.PACK_AB R7, R51, R64 ;  /* 0x000000403307723e */ /* 0x008fe200000000ff */
[----:B------:R-:W-:Y:S02]  /*5290*/  IMAD.MOV.U32 R106, RZ, RZ, R47 ;  /* 0x000000ffff6a7224 */ /* 0x000fe400078e002f */
[----:B------:R-:W-:Y:S01]  /*52a0*/  FFMA.FTZ R10, R233, UR7, -R20 ;  /* 0x00000007e90a7c23 */ /* 0x000fe20008010814 */
[----:B------:R-:W-:Y:S01]  /*52b0*/  LOP3.LUT R6, R0, R6, RZ, 0xc0, !PT ;  /* 0x0000000600067212 */ /* 0x000fe200078ec0ff */
[----:B------:R-:W-:Y:S01]  /*52c0*/  IMAD.MOV.U32 R233, RZ, RZ, R120 ;  /* 0x000000ffffe97224 */ /* 0x000fe200078e0078 */
[----:B------:R-:W-:-:S05]  /*52d0*/  HSET2.LE.AND R0, R9, R3, PT ;  /* 0x0000000309007233 */ /* 0x000fca0003803000 */
[----:B------:R-:W-:Y:S02]  /*52e0*/  LOP3.LUT R7, R0, R7, RZ, 0xc0, !PT ;  /* 0x0000000700077212 */ /* 0x000fe400078ec0ff */
[----:B------:R-:W-:Y:S01]  /*52f0*/  HSET2.LE.AND R0, R8, R3, PT ;  /* 0x0000000308007233 */ /* 0x000fe20003803000 */
[----:B------:R-:W-:Y:S01]  /*5300*/  FFMA.FTZ R8, R232, UR7, -R21 ;  /* 0x00000007e8087c23 */ /* 0x000fe20008010815 */
[----:B------:R-:W-:Y:S01]  /*5310*/  IMAD.MOV.U32 R232, RZ, RZ, R107 ;  /* 0x000000ffffe87224 */ /* 0x000fe200078e006b */
[----:B-1----:R-:W-:-:S04]  /*5320*/  F2FP.F16.F32.PACK_AB R4, R209, R208 ;  /* 0x000000d0d104723e */ /* 0x002fc800000000ff */
[----:B------:R-:W-:Y:S02]  /*5330*/  LOP3.LUT R4, R0, R4, RZ, 0xc0, !PT ;  /* 0x0000000400047212 */ /* 0x000fe400078ec0ff */
[----:B------:R-:W-:Y:S02]  /*5340*/  HSET2.LE.AND R0, R5, R3, PT ;  /* 0x0000000305007233 */ /* 0x000fe40003803000 */
[----:B--2---:R-:W-:-:S04]  /*5350*/  F2FP.F16.F32.PACK_AB R5, R138, R139 ;  /* 0x0000008b8a05723e */ /* 0x004fc800000000ff */
[----:B------:R-:W-:Y:S01]  /*5360*/  LOP3.LUT R5, R0, R5, RZ, 0xc0, !PT ;  /* 0x0000000500057212 */ /* 0x000fe200078ec0ff */
[----:B------:R-:W-:Y:S01]  /*5370*/  FFMA.FTZ R0, R226, UR7, -R21 ;  /* 0x00000007e2007c23 */ /* 0x000fe20008010815 */
[----:B------:R-:W-:-:S03]  /*5380*/  IMAD.MOV.U32 R226, RZ, RZ, R49 ;  /* 0x000000ffffe27224 */ /* 0x000fc600078e0031 */
[----:B------:R1:W-:Y:S02]  /*5390*/  MUFU.EX2 R47, R0 ;  /* 0x00000000002f7308 */ /* 0x0003e40000000800 */
[C---:B------:R-:W-:Y:S01]  /*53a0*/  HMMA.16816.F32 R176, R4.reuse, R28, R80 ;  /* 0x0000001c04b0723c */ /* 0x040fe20000001850 */
[----:B------:R-:W-:Y:S05]  /*53b0*/  LDSM.16.MT88.4 R80, [R214+0x9c00] ;  /* 0x009c0000d650783b */ /* 0x000fea0000004200 */
[C---:B------:R-:W-:Y:S06]  /*53c0*/  HMMA.16816.F32 R60, R4.reuse, R34, R60 ;  /* 0x00000022043c723c */ /* 0x040fec000000183c */
[----:B------:R-:W-:Y:S01]  /*53d0*/  HMMA.16816.F32 R180, R4, R26, R100 ;  /* 0x0000001a04b4723c */ /* 0x000fe20000001864 */
[----:B------:R-:W-:-:S02]  /*53e0*/  IMAD.MOV.U32 R35, RZ, RZ, R110 ;  /* 0x000000ffff237224 */ /* 0x000fc400078e006e */
[----:B-1----:R-:W-:Y:S01]  /*53f0*/  FFMA.FTZ R0, R228, UR7, -R21 ;  /* 0x00000007e4007c23 */ /* 0x002fe20008010815 */
[----:B------:R-:W-:Y:S02]  /*5400*/  IMAD.MOV.U32 R228, RZ, RZ, R108 ;  /* 0x000000ffffe47224 */ /* 0x000fe400078e006c */
[----:B------:R-:W-:Y:S01]  /*5410*/  IMAD.MOV.U32 R108, RZ, RZ, R173 ;  /* 0x000000ffff6c7224 */ /* 0x000fe200078e00ad */
[----:B------:R1:W2:Y:S01]  /*5420*/  MUFU.EX2 R49, R0 ;  /* 0x0000000000317308 */ /* 0x0002a20000000800 */
[----:B------:R-:W-:Y:S01]  /*5430*/  HMMA.16816.F32 R172, R4, R30, R56 ;  /* 0x0000001e04ac723c */ /* 0x000fe20000001838 */
[----:B------:R-:W-:-:S05]  /*5440*/  IMAD.MOV.U32 R34, RZ, RZ, R111 ;  /* 0x000000ffff227224 */ /* 0x000fca00078e006f */
[C---:B------:R-:W-:Y:S01]  /*5450*/  HMMA.16816.F32 R56, R4.reuse, R32, R76 ;  /* 0x000000200438723c */ /* 0x040fe2000000184c */
[----:B------:R-:W-:Y:S05]  /*5460*/  MUFU.EX2 R31, R8 ;  /* 0x00000008001f7308 */ /* 0x000fea0000000800 */
[C---:B------:R-:W-:Y:S01]  /*5470*/  HMMA.16816.F32 R144, R4.reuse, R24, R144 ;  /* 0x000000180490723c */ /* 0x040fe20000001890 */
[----:B------:R-:W-:Y:S02]  /*5480*/  IMAD.MOV.U32 R32, RZ, RZ, R14 ;  /* 0x000000ffff207224 */ /* 0x000fe400078e000e */
[----:B------:R3:W-:Y:S01]  /*5490*/  MUFU.EX2 R30, R10 ;  /* 0x0000000a001e7308 */ /* 0x0007e20000000800 */
[----:B-1----:R-:W-:Y:S01]  /*54a0*/  FFMA.FTZ R0, R230, UR7, -R21 ;  /* 0x00000007e6007c23 */ /* 0x002fe20008010815 */
[----:B------:R-:W-:Y:S01]  /*54b0*/  IMAD.MOV.U32 R33, RZ, RZ, R17 ;  /* 0x000000ffff217224 */ /* 0x000fe200078e0011 */
[----:B------:R-:W-:Y:S01]  /*54c0*/  HMMA.16816.F32 R160, R4, R36, R68 ;  /* 0x0000002404a0723c */ /* 0x000fe20000001844 */
[----:B------:R-:W-:-:S04]  /*54d0*/  IMAD.MOV.U32 R230, RZ, RZ, R13 ;  /* 0x000000ffffe67224 */ /* 0x000fc800078e000d */
[----:B------:R1:W-:Y:S01]  /*54e0*/  MUFU.EX2 R45, R0 ;  /* 0x00000000002d7308 */ /* 0x0003e20000000800 */
[C---:B------:R-:W-:Y:S01]  /*54f0*/  HMMA.16816.F32 R164, R4.reuse, R52, R96 ;  /* 0x0000003404a4723c */ /* 0x040fe20000001860 */
[----:B------:R-:W-:Y:S05]  /*5500*/  LDSM.16.MT88.4 R96, [R212+0xac00] ;  /* 0x00ac0000d460783b */ /* 0x000fea0000004200 */
[----:B------:R-:W-:Y:S01]  /*5510*/  HMMA.16816.F32 R36, R4, R38, R88 ;  /* 0x000000260424723c */ /* 0x000fe20000001858 */
[----:B---3--:R-:W-:Y:S01]  /*5520*/  FFMA.FTZ R10, R234, UR7, -R20 ;  /* 0x00000007ea0a7c23 */ /* 0x008fe20008010814 */
[----:B------:R-:W-:-:S03]  /*5530*/  IMAD.MOV.U32 R234, RZ, RZ, R108 ;  /* 0x000000ffffea7224 */ /* 0x000fc600078e006c */
[----:B------:R3:W4:Y:S01]  /*5540*/  MUFU.EX2 R29, R10 ;  /* 0x0000000a001d7308 */ /* 0x0007220000000800 */
[----:B------:R-:W-:Y:S01]  /*5550*/  HMMA.16816.F32 R52, R4, R54, R84 ;  /* 0x000000360434723c */ /* 0x000fe20000001854 */
[----:B-1----:R-:W-:Y:S01]  /*5560*/  LOP3.LUT R0, R23, UR14, R48, 0x96, !PT ;  /* 0x0000000e17007c12 */ /* 0x002fe2000f8e9630 */
[----:B------:R-:W-:Y:S02]  /*5570*/  IMAD.MOV.U32 R48, RZ, RZ, R106 ;  /* 0x000000ffff307224 */ /* 0x000fe400078e006a */
[----:B------:R-:W1:Y:S02]  /*5580*/  LDSM.16.MT88.4 R104, [R214+0xac00] ;  /* 0x00ac0000d668783b */ /* 0x000e640000004200 */
[----:B------:R-:W-:-:S05]  /*5590*/  IMAD.WIDE.U32 R8, R0, -0x2daee0ad, RZ ;  /* 0xd2511f5300087825 */ /* 0x000fca00078e00ff */
[----:B------:R-:W-:Y:S01]  /*55a0*/  LOP3.LUT R0, R9, UR25, R46, 0x96, !PT ;  /* 0x0000001909007c12 */ /* 0x000fe2000f8e962e */
[----:B------:R-:W-:Y:S01]  /*55b0*/  IMAD.MOV.U32 R46, RZ, RZ, R121 ;  /* 0x000000ffff2e7224 */ /* 0x000fe200078e0079 */
[C---:B------:R-:W-:Y:S01]  /*55c0*/  LOP3.LUT R9, R8.reuse, 0xffff, RZ, 0xc0, !PT ;  /* 0x0000ffff08097812 */ /* 0x040fe200078ec0ff */
[----:B------:R-:W5:Y:S01]  /*55d0*/  LDSM.16.MT88.4 R120, [R212+0xbc00] ;  /* 0x00bc0000d478783b */ /* 0x000f620000004200 */
[----:B------:R-:W-:Y:S02]  /*55e0*/  LOP3.LUT R12, R8, 0xff, RZ, 0xc0, !PT ;  /* 0x000000ff080c7812 */ /* 0x000fe400078ec0ff */
[----:B------:R-:W-:Y:S02]  /*55f0*/  SHF.R.U32.HI R11, RZ, 0x8, R9 ;  /* 0x00000008ff0b7819 */ /* 0x000fe40000011609 */
[----:B------:R-:W-:Y:S02]  /*5600*/  LOP3.LUT R9, R0, 0xffff, RZ, 0xc0, !PT ;  /* 0x0000ffff00097812 */ /* 0x000fe400078ec0ff */
[----:B------:R-:W-:-:S02]  /*5610*/  SHF.R.U32.HI R14, RZ, 0x10, R8 ;  /* 0x00000010ff0e7819 */ /* 0x000fc40000011608 */
[----:B------:R-:W-:Y:S02]  /*5620*/  SHF.R.U32.HI R18, RZ, 0x18, R8 ;  /* 0x00000018ff127819 */ /* 0x000fe40000011608 */
[----:B------:R-:W-:Y:S01]  /*5630*/  SHF.R.U32.HI R8, RZ, 0x8, R9 ;  /* 0x00000008ff087819 */ /* 0x000fe20000011609 */
[----:B------:R-:W-:Y:S01]  /*5640*/  FFMA.FTZ R9, R236, UR7, -R20 ;  /* 0x00000007ec097c23 */ /* 0x000fe20008010814 */
[----:B---3--:R-:W-:Y:S01]  /*5650*/  LOP3.LUT R10, R0, 0xff, RZ, 0xc0, !PT ;  /* 0x000000ff000a7812 */ /* 0x008fe200078ec0ff */
[----:B------:R-:W-:Y:S01]  /*5660*/  IMAD.MOV.U32 R236, RZ, RZ, R109 ;  /* 0x000000ffffec7224 */ /* 0x000fe200078e006d */
[----:B------:R-:W-:Y:S01]  /*5670*/  PRMT R17, R12, 0x5410, R11 ;  /* 0x000054100c117816 */ /* 0x000fe2000000000b */
[----:B------:R3:W-:Y:S01]  /*5680*/  MUFU.EX2 R28, R9 ;  /* 0x00000009001c7308 */ /* 0x0007e20000000800 */
[----:B------:R-:W-:Y:S01]  /*5690*/  PRMT R8, R10, 0x5410, R8 ;  /* 0x000054100a087816 */ /* 0x000fe20000000008 */
[C---:B------:R-:W-:Y:S01]  /*56a0*/  HMMA.16816.F32 R108, R4.reuse, R40, R128 ;  /* 0x00000028046c723c */ /* 0x040fe20000001880 */
[----:B------:R-:W-:Y:S01]  /*56b0*/  SHF.R.U32.HI R13, RZ, 0x18, R0 ;  /* 0x00000018ff0d7819 */ /* 0x000fe20000011600 */
[----:B------:R-:W-:Y:S01]  /*56c0*/  FFMA.FTZ R10, R238, UR7, -R20 ;  /* 0x00000007ee0a7c23 */ /* 0x000fe20008010814 */
[----:B------:R-:W-:Y:S01]  /*56d0*/  LOP3.LUT R11, R14, 0xff, RZ, 0xc0, !PT ;  /* 0x000000ff0e0b7812 */ /* 0x000fe200078ec0ff */
[----:B------:R-:W5:Y:S02]  /*56e0*/  LDSM.16.MT88.4 R20, [R214+0xbc00] ;  /* 0x00bc0000d614783b */ /* 0x000f640000004200 */
[----:B------:R4:W1:Y:S01]  /*56f0*/  MUFU.EX2 R27, R10 ;  /* 0x0000000a001b7308 */ /* 0x0008620000000800 */
[----:B------:R-:W-:Y:S01]  /*5700*/  PRMT R11, R11, 0x5410, R18 ;  /* 0x000054100b0b7816 */ /* 0x000fe20000000012 */
[----:B------:R-:W-:Y:S04]  /*5710*/  HMMA.16816.F32 R40, R4, R42, R92 ;  /* 0x0000002a0428723c */ /* 0x000fe8000000185c */
[----:B------:R-:W-:-:S02]  /*5720*/  HSET2.LE.AND R11, R11, R3, PT ;  /* 0x000000030b0b7233 */ /* 0x000fc40003803000 */
[----:B---3--:R-:W-:Y:S01]  /*5730*/  SHF.R.U32.HI R9, RZ, 0x10, R0 ;  /* 0x00000010ff097819 */ /* 0x008fe20000011600 */
[----:B------:R-:W-:Y:S01]  /*5740*/  FFMA.FTZ R6, R240, UR7, -R16 ;  /* 0x00000007f0067c23 */ /* 0x000fe20008010810 */
[----:B------:R-:W-:Y:S02]  /*5750*/  HSET2.LE.AND R0, R8, R3, PT ;  /* 0x0000000308007233 */ /* 0x000fe40003803000 */
[----:B------:R-:W-:Y:S01]  /*5760*/  LOP3.LUT R12, R9, 0xff, RZ, 0xc0, !PT ;  /* 0x000000ff090c7812 */ /* 0x000fe200078ec0ff */
[----:B------:R-:W-:Y:S01]  /*5770*/  FFMA.FTZ R9, R225, UR7, -R15 ;  /* 0x00000007e1097c23 */ /* 0x000fe2000801080f */
[----:B--2---:R-:W-:Y:S01]  /*5780*/  F2FP.F16.F32.PACK_AB R8, R49, R47 ;  /* 0x0000002f3108723e */ /* 0x004fe200000000ff */
[----:B------:R2:W-:Y:S01]  /*5790*/  MUFU.EX2 R14, R6 ;  /* 0x00000006000e7308 */ /* 0x0005e20000000800 */
[----:B------:R-:W-:Y:S01]  /*57a0*/  PRMT R12, R12, 0x5410, R13 ;  /* 0x000054100c0c7816 */ /* 0x000fe2000000000d */
[----:B----4-:R-:W-:Y:S01]  /*57b0*/  FFMA.FTZ R10, R229, UR7, -R15 ;  /* 0x00000007e50a7c23 */ /* 0x010fe2000801080f */
[----:B------:R-:W-:-:S02]  /*57c0*/  LOP3.LUT R128, R0, R8, RZ, 0xc0, !PT ;  /* 0x0000000800807212 */ /* 0x000fc400078ec0ff */
[----:B------:R-:W-:Y:S02]  /*57d0*/  F2FP.F16.F32.PACK_AB R8, R29, R30 ;  /* 0x0000001e1d08723e */ /* 0x000fe400000000ff */
[----:B------:R-:W-:Y:S01]  /*57e0*/  HSET2.LE.AND R0, R12, R3, PT ;  /* 0x000000030c007233 */ /* 0x000fe20003803000 */
[----:B------:R3:W-:Y:S01]  /*57f0*/  MUFU.EX2 R26, R9 ;  /* 0x00000009001a7308 */ /* 0x0007e20000000800 */
[----:B-1----:R-:W-:-:S03]  /*5800*/  F2FP.F16.F32.PACK_AB R12, R27, R28 ;  /* 0x0000001c1b0c723e */ /* 0x002fc600000000ff */
[----:B------:R-:W-:Y:S01]  /*5810*/  LOP3.LUT R129, R0, R8, RZ, 0xc0, !PT ;  /* 0x0000000800817212 */ /* 0x000fe200078ec0ff */
[----:B------:R-:W-:Y:S01]  /*5820*/  FFMA.FTZ R0, R227, UR7, -R15 ;  /* 0x00000007e3007c23 */ /* 0x000fe2000801080f */
[----:B------:R-:W-:Y:S02]  /*5830*/  LOP3.LUT R131, R11, R12, RZ, 0xc0, !PT ;  /* 0x0000000c0b837212 */ /* 0x000fe400078ec0ff */
[----:B------:R1:W4:Y:S01]  /*5840*/  MUFU.EX2 R25, R10 ;  /* 0x0000000a00197308 */ /* 0x0003220000000800 */
[----:B--2---:R-:W-:-:S07]  /*5850*/  FFMA.FTZ R6, R239, UR7, -R16 ;  /* 0x00000007ef067c23 */ /* 0x004fce0008010810 */
[----:B------:R2:W-:Y:S01]  /*5860*/  MUFU.EX2 R18, R0 ;  /* 0x0000000000127308 */ /* 0x0005e20000000800 */
[----:B---3--:R-:W-:-:S07]  /*5870*/  HSET2.LE.AND R9, R17, R3, PT ;  /* 0x0000000311097233 */ /* 0x008fce0003803000 */
[----:B------:R3:W-:Y:S01]  /*5880*/  MUFU.EX2 R17, R6 ;  /* 0x0000000600117308 */ /* 0x0007e20000000800 */
[----:B-1----:R-:W-:-:S04]  /*5890*/  F2FP.F16.F32.PACK_AB R10, R31, R45 ;  /* 0x0000002d1f0a723e */ /* 0x002fc800000000ff */
[----:B------:R-:W-:Y:S01]  /*58a0*/  LOP3.LUT R130, R9, R10, RZ, 0xc0, !PT ;  /* 0x0000000a09827212 */ /* 0x000fe200078ec0ff */
[----:B--2---:R-:W-:-:S06]  /*58b0*/  FFMA.FTZ R0, R231, UR7, -R15 ;  /* 0x00000007e7007c23 */ /* 0x004fcc000801080f */
[----:B------:R-:W-:Y:S01]  /*58c0*/  HMMA.16816.F32 R100, R128, R106, R168 ;  /* 0x0000006a8064723c */ /* 0x000fe200000018a8 */
[----:B------:R1:W2:Y:S01]  /*58d0*/  MUFU.EX2 R24, R0 ;  /* 0x0000000000187308 */ /* 0x0002a20000000800 */
[----:B---3--:R-:W-:-:S04]  /*58e0*/  FFMA.FTZ R6, R242, UR7, -R16 ;  /* 0x00000007f2067c23 */ /* 0x008fc80008010810 */
[C---:B------:R-:W-:Y:S03]  /*58f0*/  HMMA.16816.F32 R76, R128.reuse, R82, R112 ;  /* 0x00000052804c723c */ /* 0x040fe60000001870 */
[----:B------:R3:W-:Y:S03]  /*5900*/  MUFU.EX2 R13, R6 ;  /* 0x00000006000d7308 */ /* 0x0007e60000000800 */
[----:B------:R-:W-:Y:S01]  /*5910*/  HMMA.16816.F32 R88, R128, R96, R116 ;  /* 0x000000608058723c */ /* 0x000fe20000001874 */
[----:B-1----:R-:W-:-:S05]  /*5920*/  LOP3.LUT R0, R19, UR14, R44, 0x96, !PT ;  /* 0x0000000e13007c12 */ /* 0x002fca000f8e962c */
[----:B------:R-:W-:Y:S01]  /*5930*/  HMMA.16816.F32 R92, R128, R98, R156 ;  /* 0x00000062805c723c */ /* 0x000fe2000000189c */
[----:B------:R-:W-:-:S05]  /*5940*/  IMAD.WIDE.U32 R4, R0, -0x2daee0ad, RZ ;  /* 0xd2511f5300047825 */ /* 0x000fca00078e00ff */
[----:B------:R-:W-:Y:S01]  /*5950*/  HMMA.16816.F32 R140, R128, R148, R140 ;  /* 0x00000094808c723c */ /* 0x000fe2000000188c */
[----:B------:R-:W-:Y:S02]  /*5960*/  LOP3.LUT R0, R5, UR25, R50, 0x96, !PT ;  /* 0x0000001905007c12 */ /* 0x000fe4000f8e9632 */
[----:B------:R-:W-:-:S03]  /*5970*/  LOP3.LUT R7, R4, 0xffff, RZ, 0xc0, !PT ;  /* 0x0000ffff04077812 */ /* 0x000fc600078ec0ff */
[C---:B------:R-:W-:Y:S01]  /*5980*/  HMMA.16816.F32 R152, R128.reuse, R150, R152 ;  /* 0x000000968098723c */ /* 0x040fe20000001898 */
[----:B------:R-:W-:Y:S02]  /*5990*/  LOP3.LUT R12, R4, 0xff, RZ, 0xc0, !PT ;  /* 0x000000ff040c7812 */ /* 0x000fe400078ec0ff */
[--C-:B------:R-:W-:Y:S02]  /*59a0*/  SHF.R.U32.HI R5, RZ, 0x10, R4.reuse ;  /* 0x00000010ff057819 */ /* 0x100fe40000011604 */
[----:B------:R-:W-:Y:S01]  /*59b0*/  SHF.R.U32.HI R11, RZ, 0x18, R4 ;  /* 0x00000018ff0b7819 */ /* 0x000fe20000011604 */
[----:B------:R-:W-:Y:S01]  /*59c0*/  FFMA.FTZ R4, R241, UR7, -R16 ;  /* 0x00000007f1047c23 */ /* 0x000fe20008010810 */
[----:B------:R-:W-:Y:S01]  /*59d0*/  LOP3.LUT R8, R5, 0xff, RZ, 0xc0, !PT ;  /* 0x000000ff05087812 */ /* 0x000fe200078ec0ff */
[----:B------:R-:W-:Y:S01]  /*59e0*/  HMMA.16816.F32 R72, R128, R80, R72 ;  /* 0x000000508048723c */ /* 0x000fe20000001848 */
[----:B------:R-:W-:Y:S01]  /*59f0*/  SHF.R.U32.HI R10, RZ, 0x8, R7 ;  /* 0x00000008ff0a7819 */ /* 0x000fe20000011607 */
[----:B------:R1:W2:Y:S01]  /*5a00*/  MUFU.EX2 R15, R4 ;  /* 0x00000004000f7308 */ /* 0x0002a20000000800 */
[----:B------:R-:W-:-:S02]  /*5a10*/  SHF.R.U32.HI R5, RZ, 0x10, R0 ;  /* 0x00000010ff057819 */ /* 0x000fc40000011600 */
[----:B------:R-:W-:Y:S01]  /*5a20*/  LOP3.LUT R9, R0, 0xff, RZ, 0xc0, !PT ;  /* 0x000000ff00097812 */ /* 0x000fe200078ec0ff */
[C---:B------:R-:W-:Y:S01]  /*5a30*/  HMMA.16816.F32 R156, R128.reuse, R104, R192 ;  /* 0x00000068809c723c */ /* 0x040fe200000018c0 */
[----:B------:R-:W-:Y:S02]  /*5a40*/  SHF.R.U32.HI R7, RZ, 0x18, R0 ;  /* 0x00000018ff077819 */ /* 0x000fe40000011600 */
[----:B------:R-:W-:Y:S02]  /*5a50*/  LOP3.LUT R5, R5, 0xff, RZ, 0xc0, !PT ;  /* 0x000000ff05057812 */ /* 0x000fe400078ec0ff */
[----:B------:R-:W-:Y:S01]  /*5a60*/  PRMT R8, R8, 0x5410, R11 ;  /* 0x0000541008087816 */ /* 0x000fe2000000000b */
[----:B-----5:R-:W-:Y:S01]  /*5a70*/  HMMA.16816.F32 R112, R128, R120, R196 ;  /* 0x000000788070723c */ /* 0x020fe200000018c4 */
[----:B---3--:R-:W-:-:S03]  /*5a80*/  PRMT R6, R5, 0x5410, R7 ;  /* 0x0000541005067816 */ /* 0x008fc60000000007 */
[--C-:B------:R-:W-:Y:S02]  /*5a90*/  HSET2.LE.AND R5, R8, R3.reuse, PT ;  /* 0x0000000308057233 */ /* 0x100fe40003803000 */
[----:B------:R-:W-:Y:S01]  /*5aa0*/  HSET2.LE.AND R8, R6, R3, PT ;  /* 0x0000000306087233 */ /* 0x000fe20003803000 */
[C---:B------:R-:W-:Y:S01]  /*5ab0*/  HMMA.16816.F32 R116, R128.reuse, R122, R124 ;  /* 0x0000007a8074723c */ /* 0x040fe2000000187c */
[----:B-1----:R-:W-:Y:S02]  /*5ac0*/  LOP3.LUT R4, R0, 0xffff, RZ, 0xc0, !PT ;  /* 0x0000ffff00047812 */ /* 0x002fe400078ec0ff */
[----:B------:R-:W-:Y:S02]  /*5ad0*/  PRMT R0, R12, 0x5410, R10 ;  /* 0x000054100c007816 */ /* 0x000fe4000000000a */
[----:B------:R-:W-:Y:S01]  /*5ae0*/  SHF.R.U32.HI R4, RZ, 0x8, R4 ;  /* 0x00000008ff047819 */ /* 0x000fe20000011604 */
[----:B------:R-:W-:Y:S01]  /*5af0*/  HMMA.16816.F32 R124, R128, R20, R200 ;  /* 0x00000014807c723c */ /* 0x000fe200000018c8 */
[----:B----4-:R-:W-:-:S02]  /*5b00*/  F2FP.F16.F32.PACK_AB R6, R25, R26 ;  /* 0x0000001a1906723e */ /* 0x010fc400000000ff */
[----:B------:R-:W-:Y:S02]  /*5b10*/  PRMT R9, R9, 0x5410, R4 ;  /* 0x0000541009097816 */ /* 0x000fe40000000004 */
[--C-:B------:R-:W-:Y:S01]  /*5b20*/  HSET2.LE.AND R4, R0, R3.reuse, PT ;  /* 0x0000000300047233 */ /* 0x100fe20003803000 */
[----:B------:R-:W-:Y:S01]  /*5b30*/  HMMA.16816.F32 R128, R128, R22, R188 ;  /* 0x000000168080723c */ /* 0x000fe200000018bc */
[----:B--2---:R-:W-:Y:S02]  /*5b40*/  F2FP.F16.F32.PACK_AB R0, R24, R18 ;  /* 0x000000121800723e */ /* 0x004fe400000000ff */
[----:B------:R-:W-:Y:S02]  /*5b50*/  HSET2.LE.AND R7, R9, R3, PT ;  /* 0x0000000309077233 */ /* 0x000fe40003803000 */
[----:B------:R-:W-:Y:S02]  /*5b60*/  F2FP.F16.F32.PACK_AB R3, R15, R17 ;  /* 0x000000110f03723e */ /* 0x000fe400000000ff */
[----:B------:R-:W-:Y:S01]  /*5b70*/  LOP3.LUT R170, R4, R0, RZ, 0xc0, !PT ;  /* 0x0000000004aa7212 */ /* 0x000fe200078ec0ff */
[----:B------:R-:W-:Y:S01]  /*5b80*/  FADD.FTZ R4, R35, R34 ;  /* 0x0000002223047221 */ /* 0x000fe20000010000 */
[----:B------:R-:W-:-:S02]  /*5b90*/  F2FP.F16.F32.PACK_AB R0, R13, R14 ;  /* 0x0000000e0d00723e */ /* 0x000fc400000000ff */
[----:B------:R-:W-:Y:S01]  /*5ba0*/  LOP3.LUT R171, R5, R3, RZ, 0xc0, !PT ;  /* 0x0000000305ab7212 */ /* 0x000fe200078ec0ff */
[----:B------:R-:W-:Y:S01]  /*5bb0*/  FADD.FTZ R3, R234, R236 ;  /* 0x000000ecea037221 */ /* 0x000fe20000010000 */
[----:B------:R-:W-:Y:S01]  /*5bc0*/  LOP3.LUT R169, R8, R0, RZ, 0xc0, !PT ;  /* 0x0000000008a97212 */ /* 0x000fe200078ec0ff */
[----:B------:R-:W-:Y:S01]  /*5bd0*/  FADD.FTZ R0, R233, R46 ;  /* 0x0000002ee9007221 */ /* 0x000fe20000010000 */
[----:B------:R-:W-:Y:S01]  /*5be0*/  LOP3.LUT R168, R7, R6, RZ, 0xc0, !PT ;  /* 0x0000000607a87212 */ /* 0x000fe200078ec0ff */
        /* <DEDUP_REMOVED lines=71> */
[----:B------:R-:W2:Y:S01]  /*6060*/  LDL.LU R223, [R1] ;  /* 0x0000000001df7983 */ /* 0x000ea20000300800 */
[C---:B------:R-:W-:Y:S01]  /*6070*/  VIADD R222, R186.reuse, 0x4 ;  /* 0x00000004bade7836 */ /* 0x040fe20000000000 */
[----:B------:R-:W-:Y:S01]  /*6080*/  LEA.HI.SX32 R219, R243, 0xfffffffe, 0x1a ;  /* 0xfffffffef3db7811 */ /* 0x000fe200078fd2ff */
[----:B------:R-:W-:Y:S01]  /*6090*/  IMAD.WIDE.U32 R244, R186, -0x326172a9, RZ ;  /* 0xcd9e8d57baf47825 */ /* 0x000fe200078e00ff */
[C---:B------:R-:W-:Y:S01]  /*60a0*/  SHF.L.U64.HI R3, R184.reuse, 0x6, R185 ;  /* 0x00000006b8037819 */ /* 0x040fe200000102b9 */
[----:B------:R-:W-:Y:S01]  /*60b0*/  ULDC UR4, c[0x0][0x2ec] ;  /* 0x0000bb0000047ab9 */ /* 0x000fe20000000800 */
[----:B------:R-:W-:Y:S01]  /*60c0*/  SHF.L.U32 R0, R184, 0x6, RZ ;  /* 0x00000006b8007819 */ /* 0x000fe200000006ff */
[----:B------:R-:W-:Y:S01]  /*60d0*/  IMAD.WIDE.U32 R242, R222, -0x326172a9, RZ ;  /* 0xcd9e8d57def27825 */ /* 0x000fe200078e00ff */
[----:B------:R-:W-:Y:S01]  /*60e0*/  LOP3.LUT R224, R245, R204, RZ, 0x3c, !PT ;  /* 0x000000ccf5e07212 */ /* 0x000fe200078e3cff */
[----:B------:R1:W-:Y:S01]  /*60f0*/  STL [R1+0x4], R3 ;  /* 0x0000040301007387 */ /* 0x0003e20000100800 */
[----:B------:R-:W-:Y:S01]  /*6100*/  MOV R137, R2 ;  /* 0x0000000200897202 */ /* 0x000fe20000000f00 */
[----:B------:R-:W-:Y:S01]  /*6110*/  IMAD.MOV.U32 R132, RZ, RZ, R134 ;  /* 0x000000ffff847224 */ /* 0x000fe200078e0086 */
[----:B------:R-:W-:Y:S01]  /*6120*/  LOP3.LUT R222, R243, R204, RZ, 0x3c, !PT ;  /* 0x000000ccf3de7212 */ /* 0x000fe200078e3cff */
[----:B------:R3:W-:Y:S01]  /*6130*/  STL [R1+0x8], R0 ;  /* 0x0000080001007387 */ /* 0x0007e20000100800 */
[----:B------:R-:W-:Y:S01]  /*6140*/  IMAD.WIDE.U32 R224, R224, -0x2daee0ad, RZ ;  /* 0xd2511f53e0e07825 */ /* 0x000fe200078e00ff */
[----:B------:R-:W-:Y:S01]  /*6150*/  ULDC.64 UR12, c[0x0][0x250] ;  /* 0x00009400000c7ab9 */ /* 0x000fe20000000a00 */
[----:B------:R-:W-:Y:S01]  /*6160*/  ULDC.64 UR6, c[0x0][0x218] ;  /* 0x0000860000067ab9 */ /* 0x000fe20000000a00 */
[----:B------:R-:W-:Y:S01]  /*6170*/  ULDC.64 UR8, c[0x0][0x248] ;  /* 0x0000920000087ab9 */ /* 0x000fe20000000a00 */
[----:B------:R-:W-:Y:S01]  /*6180*/  ULDC.64 UR10, c[0x0][0x220] ;  /* 0x00008800000a7ab9 */ /* 0x000fe20000000a00 */
[----:B-1----:R-:W-:-:S02]  /*6190*/  MOV R3, R135 ;  /* 0x0000008700037202 */ /* 0x002fc40000000f00 */
[----:B---3--:R-:W-:Y:S01]  /*61a0*/  MOV R0, R136 ;  /* 0x0000008800007202 */ /* 0x008fe20000000f00 */
[----:B--2---:R-:W-:-:S04]  /*61b0*/  IMAD.WIDE.U32 R220, R223, -0x2daee0ad, RZ ;  /* 0xd2511f53dfdc7825 */ /* 0x004fc800078e00ff */
[----:B------:R-:W-:Y:S01]  /*61c0*/  IMAD.WIDE.U32 R222, R222, -0x2daee0ad, RZ ;  /* 0xd2511f53dede7825 */ /* 0x000fe200078e00ff */
[----:B------:R-:W-:Y:S06]  /*61d0*/  BRA `(.L_x_314) ;  /* 0x00000000006c7947 */ /* 0x000fec0003800000 */
.L_x_316:
[----:B------:R-:W2:Y:S01]  /*61e0*/  LDL.64 R230, [R1+0x28] ;  /* 0x0000280001e67983 */ /* 0x000ea20000100a00 */
[----:B------:R-:W-:Y:S03]  /*61f0*/  VIADD R2, R219, 0xffffffff ;  /* 0xffffffffdb027836 */ /* 0x000fe60000000000 */
[----:B------:R-:W3:Y:S01]  /*6200*/  LDL.64 R228, [R1+0x10] ;  /* 0x0000100001e47983 */ /* 0x000ee20000100a00 */
[----:B------:R-:W-:Y:S01]  /*6210*/  IMAD.WIDE.U32 R138, R2, UR8, RZ ;  /* 0x00000008028a7c25 */ /* 0x000fe2000f8e00ff */
[----:B------:R-:W-:Y:S02]  /*6220*/  SHF.R.S32.HI R134, RZ, 0x1f, R2 ;  /* 0x0000001fff867819 */ /* 0x000fe40000011402 */
[----:B------:R-:W4:Y:S03]  /*6230*/  LDL R227, [R1+0x18] ;  /* 0x0000180001e37983 */ /* 0x000f260000100800 */
[----:B------:R-:W-:Y:S01]  /*6240*/  IMAD R134, R134, UR8, RZ ;  /* 0x0000000886867c24 */ /* 0x000fe2000f8e02ff */
[----:B------:R-:W5:Y:S03]  /*6250*/  LDL R226, [R1+0x1c] ;  /* 0x00001c0001e27983 */ /* 0x000f660000100800 */
[----:B------:R-:W-:Y:S04]  /*6260*/  IMAD R134, R2, UR9, R134 ;  /* 0x0000000902867c24 */ /* 0x000fe8000f8e0286 */
[----:B------:R-:W-:Y:S01]  /*6270*/  IMAD.IADD R135, R139, 0x1, R134 ;  /* 0x000000018b877824 */ /* 0x000fe200078e0286 */
[----:B--2---:R-:W-:Y:S04]  /*6280*/  LEA R2, P0, R138, R230, 0x6 ;  /* 0x000000e68a027211 */ /* 0x004fe800078030ff */
[----:B------:R-:W-:Y:S02]  /*6290*/  LEA R134, P1, R2, UR6, 0x1 ;  /* 0x0000000602867c11 */ /* 0x000fe4000f8208ff */
[----:B---3--:R-:W-:Y:S02]  /*62a0*/  LEA.HI.X R135, R138, R229, R135, 0x6, P0 ;  /* 0x000000e58a877211 */ /* 0x008fe400000f3487 */
[----:B----4-:R-:W-:Y:S02]  /*62b0*/  IADD3 R138, P0, R227, R134, RZ ;  /* 0x00000086e38a7210 */ /* 0x010fe40007f1e0ff */
[----:B------:R-:W-:Y:S05]  /*62c0*/  LEA.HI.X R135, R2, UR7, R135, 0x1, P1 ;  /* 0x0000000702877c11 */ /* 0x000fea00088f0c87 */
[----:B------:R-:W-:Y:S01]  /*62d0*/  @!PT LDS RZ, [RZ] ;  /* 0x00000000fffff984 */ /* 0x000fe20000000800 */
[----:B------:R-:W-:Y:S01]  /*62e0*/  @!PT LDS RZ, [RZ] ;  /* 0x00000000fffff984 */ /* 0x000fe20000000800 */
[----:B------:R-:W-:Y:S01]  /*62f0*/  @!PT LDS RZ, [RZ] ;  /* 0x00000000fffff984 */ /* 0x000fe20000000800 */
[----:B------:R1:W-:Y:S01]  /*6300*/  LDGSTS.E.BYPASS.LTC128B.128 [R218+0x6000], desc[UR26][R134.64] ;  /* 0x0600000086da7fae */ /* 0x0003e2000b901d5a */
[----:B-----5:R-:W-:Y:S03]  /*6310*/  IMAD.X R139, R226, 0x1, R135, P0 ;  /* 0x00000001e28b7824 */ /* 0x020fe600000e0687 */
[----:B------:R1:W-:Y:S04]  /*6320*/  LDGSTS.E.BYPASS.LTC128B.128 [R218+0x7000], desc[UR26][R134.64+0x40] ;  /* 0x0700004086da7fae */ /* 0x0003e8000b901d5a */
[----:B------:R1:W-:Y:S04]  /*6330*/  LDGSTS.E.BYPASS.LTC128B.128 [R218+0x8000], desc[UR26][R134.64+0x80] ;  /* 0x0800008086da7fae */ /* 0x0003e8000b901d5a */
[----:B------:R1:W-:Y:S04]  /*6340*/  LDGSTS.E.BYPASS.LTC128B.128 [R218+0x6800], desc[UR26][R138.64] ;  /* 0x068000008ada7fae */ /* 0x0003e8000b901d5a */
[----:B------:R1:W-:Y:S04]  /*6350*/  LDGSTS.E.BYPASS.LTC128B.128 [R218+0x7800], desc[UR26][R138.64+0x40] ;  /* 0x078000408ada7fae */ /* 0x0003e8000b901d5a */
[----:B------:R1:W-:Y:S04]  /*6360*/  LDGSTS.E.BYPASS.LTC128B.128 [R218+0x8800], desc[UR26][R138.64+0x80] ;  /* 0x088000808ada7fae */ /* 0x0003e8000b901d5a */
[----:B------:R-:W0:Y:S01]  /*6370*/  LDGDEPBAR ;  /* 0x00000000000079af */ /* 0x000e220000000000 */
[----:B------:R-:W-:Y:S05]  /*6380*/  BRA `(.L_x_315) ;  /* 0x0000000c00407947 */ /* 0x000fea0003800000 */
.L_x_314:
[----:B------:R-:W2:Y:S01]  /*6390*/  LDL.64 R12, [R1+0x20] ;  /* 0x00002000010c7983 */ /* 0x000ea20000100a00 */
[----:B------:R-:W-:Y:S01]  /*63a0*/  SHF.R.S32.HI R2, RZ, 0x1f, R219 ;  /* 0x0000001fff027819 */ /* 0x000fe200000114db */
[----:B------:R-:W-:Y:S04]  /*63b0*/  DEPBAR.LE SB0, 0x0 ;  /* 0x000080000000791a */ /* 0x000fe80000000000 */
[----:B------:R-:W3:Y:S01]  /*63c0*/  LDL R10, [R1+0x30] ;  /* 0x00003000010a7983 */ /* 0x000ee20000100800 */
[----:B------:R-:W-:Y:S01]  /*63d0*/  IMAD R2, R2, UR12, RZ ;  /* 0x0000000c02027c24 */ /* 0x000fe2000f8e02ff */
[----:B------:R-:W-:Y:S01]  /*63e0*/  BAR.SYNC.DEFER_BLOCKING 0x0 ;  /* 0x0000000000007b1d */ /* 0x000fe20000010000 */
[C---:B------:R-:W-:Y:S01]  /*63f0*/  IMAD.WIDE.U32 R6, R219.reuse, UR12, RZ ;  /* 0x0000000cdb067c25 */ /* 0x040fe2000f8e00ff */
[C---:B------:R-:W-:Y:S03]  /*6400*/  ISETP.GT.AND P2, PT, R219.reuse, RZ, PT ;  /* 0x000000ffdb00720c */ /* 0x040fe60003f44270 */
[----:B------:R-:W-:Y:S04]  /*6410*/  IMAD R4, R219, UR13, R2 ;  /* 0x0000000ddb047c24 */ /* 0x000fe8000f8e0202 */
[----:B------:R-:W-:Y:S01]  /*6420*/  IMAD.IADD R7, R7, 0x1, R4 ;  /* 0x0000000107077824 */ /* 0x000fe200078e0204 */
[----:B------:R-:W4:Y:S06]  /*6430*/  LDL R9, [R1+0x8] ;  /* 0x0000080001097983 */ /* 0x000f2c0000100800 */
[----:B------:R-:W5:Y:S01]  /*6440*/  LDL R8, [R1+0x4] ;  /* 0x0000040001087983 */ /* 0x000f620000100800 */
[----:B--2---:R-:W-:Y:S04]  /*6450*/  LEA R2, P0, R6, R12, 0x6 ;  /* 0x0000000c06027211 */ /* 0x004fe800078030ff */
[----:B------:R-:W-:Y:S02]  /*6460*/  LEA R4, P1, R2, UR10, 0x1 ;  /* 0x0000000a02047c11 */ /* 0x000fe4000f8208ff */
[----:B---3--:R-:W-:Y:S04]  /*6470*/  LEA.HI.X R7, R6, R10, R7, 0x6, P0 ;  /* 0x0000000a06077211 */ /* 0x008fe800000f3407 */
[----:B------:R-:W-:Y:S05]  /*6480*/  LEA.HI.X R5, R2, UR11, R7, 0x1, P1 ;  /* 0x0000000b02057c11 */ /* 0x000fea00088f0c07 */
[----:B------:R-:W-:Y:S01]  /*6490*/  @!PT LDS RZ, [RZ] ;  /* 0x00000000fffff984 */ /* 0x000fe20000000800 */
[----:B------:R-:W-:Y:S01]  /*64a0*/  @!PT LDS RZ, [RZ] ;  /* 0x00000000fffff984 */ /* 0x000fe20000000800 */
[----:B------:R-:W-:Y:S01]  /*64b0*/  @!PT LDS RZ, [RZ] ;  /* 0x00000000fffff984 */ /* 0x000fe20000000800 */
[----:B------:R-:W-:Y:S06]  /*64c0*/  LDGSTS.E.BYPASS.LTC128B.128 [R218+0x9000], desc[UR26][R4.64] ;  /* 0x0900000004da7fae */ /* 0x000fec000b901d5a */
[----:B------:R-:W-:Y:S01]  /*64d0*/  LDGSTS.E.BYPASS.LTC128B.128 [R218+0xa000], desc[UR26][R4.64+0x40] ;  /* 0x0a00004004da7fae */ /* 0x000fe2000b901d5a */
[----:B----4-:R-:W-:Y:S05]  /*64e0*/  IADD3 R6, P0, R9, R4, RZ ;  /* 0x0000000409067210 */ /* 0x010fea0007f1e0ff */
[----:B------:R-:W-:Y:S01]  /*64f0*/  LDGSTS.E.BYPASS.LTC128B.128 [R218+0xb000], desc[UR26][R4.64+0x80] ;  /* 0x0b00008004da7fae */ /* 0x000fe2000b901d5a */
[----:B-----5:R-:W-:Y:S05]  /*6500*/  IMAD.X R7, R8, 0x1, R5, P0 ;  /* 0x0000000108077824 */ /* 0x020fea00000e0605 */
        /* <DEDUP_REMOVED lines=75> */
[-C--:B------:R-:W-:Y:S06]  /*69c0*/  HMMA.16816.F32 R60, R208, R178.reuse, R60 ;  /* 0x000000b2d03c723c */ /* 0x080fec000000183c */
[----:B------:R-:W-:Y:S01]  /*69d0*/  HMMA.16816.F32 R64, R200, R178, R64 ;  /* 0x000000b2c840723c */ /* 0x000fe20000001840 */
[----:B------:R-:W1:Y:S05]  /*69e0*/  LDSM.16.M88.4 R176, [R216+0x4000] ;  /* 0x00400000d8b0783b */ /* 0x000e6a0000000200 */
[-C--:B------:R-:W-:Y:S01]  /*69f0*/  HMMA.16816.F32 R4, R184, R188.reuse, R4 ;  /* 0x000000bcb804723c */ /* 0x080fe20000001804 */
[----:B------:R-:W2:Y:S05]  /*6a00*/  LDSM.16.M88.4 R200, [R216+0x5000] ;  /* 0x00500000d8c8783b */ /* 0x000eaa0000000200 */
[C---:B------:R-:W-:Y:S06]  /*6a10*/  HMMA.16816.F32 R8, R192.reuse, R188, R8 ;  /* 0x000000bcc008723c */ /* 0x040fec0000001808 */
[-C--:B------:R-:W-:Y:S06]  /*6a20*/  HMMA.16816.F32 R12, R192, R190.reuse, R12 ;  /* 0x000000bec00c723c */ /* 0x080fec000000180c */
[C---:B------:R-:W-:Y:S01]  /*6a30*/  HMMA.16816.F32 R16, R184.reuse, R190, R16 ;  /* 0x000000beb810723c */ /* 0x040fe20000001810 */
[----:B------:R-:W5:Y:S05]  /*6a40*/  LDSM.16.M88.4 R188, [R213+0x8400] ;  /* 0x00840000d5bc783b */ /* 0x000f6a0000000200 */
[-C--:B---3--:R-:W-:Y:S06]  /*6a50*/  HMMA.16816.F32 R20, R184, R196.reuse, R20 ;  /* 0x000000c4b814723c */ /* 0x088fec0000001814 */
        /* <DEDUP_REMOVED lines=9> */
[-C--:B------:R-:W-:Y:S06]  /*6af0*/  HMMA.16816.F32 R52, R184, R204.reuse, R52 ;  /* 0x000000ccb834723c */ /* 0x080fec0000001834 */
[C---:B------:R-:W-:Y:S06]  /*6b00*/  HMMA.16816.F32 R56, R192.reuse, R204, R56 ;  /* 0x000000ccc038723c */ /* 0x040fec0000001838 */
[-C--:B------:R-:W-:Y:S01]  /*6b10*/  HMMA.16816.F32 R60, R192, R206.reuse, R60 ;  /* 0x000000cec03c723c */ /* 0x080fe2000000183c */
[----:B------:R-:W-:Y:S05]  /*6b20*/  LDSM.16.M88.4 R192, [R215+0x8000] ;  /* 0x00800000d7c0783b */ /* 0x000fea0000000200 */
[----:B------:R-:W-:Y:S01]  /*6b30*/  HMMA.16816.F32 R64, R184, R206, R64 ;  /* 0x000000ceb840723c */ /* 0x000fe20000001840 */
[----:B------:R-:W4:Y:S05]  /*6b40*/  LDSM.16.M88.4 R184, [R217+0x4000] ;  /* 0x00400000d9b8783b */ /* 0x000f2a0000000200 */
[-C--:B-1----:R-:W-:Y:S01]  /*6b50*/  HMMA.16816.F32 R4, R176, R180.reuse, R4 ;  /* 0x000000b4b004723c */ /* 0x082fe20000001804 */
[----:B------:R-:W1:Y:S05]  /*6b60*/  LDSM.16.M88.4 R204, [R217+0x5000] ;  /* 0x00500000d9cc783b */ /* 0x000e6a0000000200 */
[C---:B--2---:R-:W-:Y:S06]  /*6b70*/  HMMA.16816.F32 R8, R200.reuse, R180, R8 ;  /* 0x000000b4c808723c */ /* 0x044fec0000001808 */
[-C--:B------:R-:W-:Y:S06]  /*6b80*/  HMMA.16816.F32 R12, R200, R182.reuse, R12 ;  /* 0x000000b6c80c723c */ /* 0x080fec000000180c */
[C---:B------:R-:W-:Y:S01]  /*6b90*/  HMMA.16816.F32 R16, R176.reuse, R182, R16 ;  /* 0x000000b6b010723c */ /* 0x040fe20000001810 */
[----:B------:R-:W2:Y:S05]  /*6ba0*/  LDSM.16.M88.4 R180, [R215+0x8400] ;  /* 0x00840000d7b4783b */ /* 0x000eaa0000000200 */
[-C--:B-----5:R-:W-:Y:S06]  /*6bb0*/  HMMA.16816.F32 R20, R176, R188.reuse, R20 ;  /* 0x000000bcb014723c */ /* 0x0a0fec0000001814 */
        /* <DEDUP_REMOVED lines=8> */
[----:B------:R-:W3:Y:S01]  /*6c40*/  LDSM.16.M88.4 R172, [R215+0x8c00] ;  /* 0x008c0000d7ac783b */ /* 0x000ee20000000200 */
[----:B------:R-:W-:Y:S04]  /*6c50*/  DEPBAR.LE SB0, 0x0 ;  /* 0x000080000000791a */ /* 0x000fe80000000000 */
[-C--:B------:R-:W-:Y:S01]  /*6c60*/  HMMA.16816.F32 R52, R176, R196.reuse, R52 ;  /* 0x000000c4b034723c */ /* 0x080fe20000001834 */
[----:B------:R-:W-:Y:S05]  /*6c70*/  BAR.SYNC.DEFER_BLOCKING 0x0 ;  /* 0x0000000000007b1d */ /* 0x000fea0000010000 */
[C---:B------:R-:W-:Y:S06]  /*6c80*/  HMMA.16816.F32 R56, R200.reuse, R196, R56 ;  /* 0x000000c4c838723c */ /* 0x040fec0000001838 */
[-C--:B------:R-:W-:Y:S06]  /*6c90*/  HMMA.16816.F32 R60, R200, R198.reuse, R60 ;  /* 0x000000c6c83c723c */ /* 0x080fec000000183c */
[----:B------:R-:W-:Y:S06]  /*6ca0*/  HMMA.16816.F32 R64, R176, R198, R64 ;  /* 0x000000c6b040723c */ /* 0x000fec0000001840 */
[-C--:B----4-:R-:W-:Y:S06]  /*6cb0*/  HMMA.16816.F32 R4, R184, R192.reuse, R4 ;  /* 0x000000c0b804723c */ /* 0x090fec0000001804 */
[C---:B-1----:R-:W-:Y:S06]  /*6cc0*/  HMMA.16816.F32 R8, R204.reuse, R192, R8 ;  /* 0x000000c0cc08723c */ /* 0x042fec0000001808 */
[-C--:B------:R-:W-:Y:S06]  /*6cd0*/  HMMA.16816.F32 R12, R204, R194.reuse, R12 ;  /* 0x000000c2cc0c723c */ /* 0x080fec000000180c */
[C---:B------:R-:W-:Y:S06]  /*6ce0*/  HMMA.16816.F32 R16, R184.reuse, R194, R16 ;  /* 0x000000c2b810723c */ /* 0x040fec0000001810 */
[----:B------:R-:W-:Y:S01]  /*6cf0*/  FMNMX.FTZ R2, R4, R0, !PT ;  /* 0x0000000004027209 */ /* 0x000fe20007810000 */
[-C--:B--2---:R-:W-:Y:S04]  /*6d00*/  HMMA.16816.F32 R20, R184, R180.reuse, R20 ;  /* 0x000000b4b814723c */ /* 0x084fe80000001814 */
        /* <DEDUP_REMOVED lines=8> */
[-C--:B-----5:R-:W-:Y:S05]  /*6d90*/  HMMA.16816.F32 R36, R184, R188.reuse, R36 ;  /* 0x000000bcb824723c */ /* 0x0a0fea0000001824 */
[----:B------:R-:W-:Y:S01]  /*6da0*/  FMNMX.FTZ R133, R8, R132, !PT ;  /* 0x0000008408857209 */ /* 0x000fe20007810000 */
[C---:B------:R-:W-:Y:S05]  /*6db0*/  HMMA.16816.F32 R40, R204.reuse, R188, R40 ;  /* 0x000000bccc28723c */ /* 0x040fea0000001828 */
[----:B------:R-:W-:Y:S01]  /*6dc0*/  FMNMX.FTZ R134, R17, R134, !PT ;  /* 0x0000008611867209 */ /* 0x000fe20007810000 */
[-C--:B------:R-:W-:Y:S05]  /*6dd0*/  HMMA.16816.F32 R44, R204, R190.reuse, R44 ;  /* 0x000000becc2c723c */ /* 0x080fea000000182c */
[----:B------:R-:W-:Y:S01]  /*6de0*/  FMNMX.FTZ R135, R19, R2, !PT ;  /* 0x0000000213877209 */ /* 0x000fe20007810000 */
[C---:B------:R-:W-:Y:S05]  /*6df0*/  HMMA.16816.F32 R48, R184.reuse, R190, R48 ;  /* 0x000000beb830723c */ /* 0x040fea0000001830 */
[----:B------:R-:W-:Y:S01]  /*6e00*/  FMNMX.FTZ R2, R9, R133, !PT ;  /* 0x0000008509027209 */ /* 0x000fe20007810000 */
[-C--:B---3--:R-:W-:Y:S05]  /*6e10*/  HMMA.16816.F32 R52, R184, R172.reuse, R52 ;  /* 0x000000acb834723c */ /* 0x088fea0000001834 */
        /* <DEDUP_REMOVED lines=39> */
.L_x_315:
[----:B------:R-:W-:Y:S01]  /*7090*/  FMNMX.FTZ R2, R57, R172, !PT ;  /* 0x000000ac39027209 */ /* 0x000fe20007810000 */
[----:B-1----:R-:W1:Y:S01]  /*70a0*/  SHFL.BFLY PT, R134, R136, 0x2, 0x1f ;  /* 0x0c401f0088867f89 */ /* 0x002e6200000e0000 */
[--C-:B------:R-:W-:Y:S01]  /*70b0*/  LOP3.LUT R173, R225, UR21, R220.reuse, 0x96, !PT ;  /* 0x00000015e1ad7c12 */ /* 0x100fe2000f8e96dc */
[----:B------:R-:W-:Y:S01]  /*70c0*/  IMAD.MOV.U32 R184, RZ, RZ, 0x7054 ;  /* 0x00007054ffb87424 */ /* 0x000fe200078e00ff */
[----:B------:R-:W-:Y:S01]  /*70d0*/  FMNMX.FTZ R2, R60, R2, !PT ;  /* 0x000000023c027209 */ /* 0x000fe20007810000 */
[----:B------:R-:W-:Y:S01]  /*70e0*/  UIADD3 UR24, UR28, -0x4ab325aa, URZ ;  /* 0xb54cda561c187890 */ /* 0x000fe2000fffe03f */
[----:B------:R-:W-:Y:S01]  /*70f0*/  LOP3.LUT R172, R223, UR21, R220, 0x96, !PT ;  /* 0x00000015dfac7c12 */ /* 0x000fe2000f8e96dc */
[----:B------:R-:W-:Y:S01]  /*7100*/  IMAD.WIDE.U32 R194, R173, -0x326172a9, RZ ;  /* 0xcd9e8d57adc27825 */ /* 0x000fe200078e00ff */
[----:B------:R-:W-:Y:S01]  /*7110*/  FMNMX.FTZ R2, R61, R2, !PT ;  /* 0x000000023d027209 */ /* 0x000fe20007810000 */
[----:B------:R-:W2:Y:S02]  /*7120*/  SHFL.BFLY PT, R135, R133, 0x2, 0x1f ;  /* 0x0c401f0085877f89 */ /* 0x000ea400000e0000 */
[----:B------:R-:W-:Y:S06]  /*7130*/  IMAD.WIDE.U32 R196, R172, -0x326172a9, RZ ;  /* 0xcd9e8d57acc47825 */ /* 0x000fec00078e00ff */
[----:B------:R-:W3:Y:S01]  /*7140*/  SHFL.BFLY PT, R138, R2, 0x2, 0x1f ;  /* 0x0c401f00028a7f89 */ /* 0x000ee200000e0000 */
[----:B------:R-:W-:Y:S02]  /*7150*/  IMAD.U32 R188, RZ, RZ, UR23 ;  /* 0x00000017ffbc7e24 */ /* 0x000fe4000f8e00ff */
[----:B------:R-:W-:Y:S03]  /*7160*/  IMAD.SHL.U32 R201, R219, 0x2, RZ ;  /* 0x00000002dbc97824 */ /* 0x000fe600078e00ff */
[----:B------:R-:W-:Y:S02]  /*7170*/  PRMT R188, R188, R184, UR23 ;  /* 0x00000017bcbc7e16 */ /* 0x000fe400080000b8 */
[----:B------:R-:W-:Y:S01]  /*7180*/  LDSM.16.MT88.4 R184, [R214+0x9000] ;  /* 0x00900000d6b8783b */ /* 0x000fe20000004200 */
[----:B-1----:R-:W-:Y:S07]  /*7190*/  FMNMX.FTZ R136, R136, R134, !PT ;  /* 0x0000008688887209 */ /* 0x002fee0007810000 */
[----:B------:R-:W1:Y:S01]  /*71a0*/  SHFL.BFLY PT, R139, R136, 0x1, 0x1f ;  /* 0x0c201f00888b7f89 */ /* 0x000e6200000e0000 */
[----:B--2---:R-:W-:Y:S02]  /*71b0*/  FMNMX.FTZ R135, R133, R135, !PT ;  /* 0x0000008785877209 */ /* 0x004fe40007810000 */
[----:B------:R-:W-:Y:S02]  /*71c0*/  FMNMX.FTZ R133, R10, R137, !PT ;  /* 0x000000890a857209 */ /* 0x000fe40007810000 */
[----:B---3--:R-:W-:Y:S03]  /*71d0*/  FMNMX.FTZ R134, R2, R138, !PT ;  /* 0x0000008a02867209 */ /* 0x008fe60007810000 */
[----:B------:R-:W2:Y:S01]  /*71e0*/  SHFL.BFLY PT, R174, R135, 0x1, 0x1f ;  /* 0x0c201f0087ae7f89 */ /* 0x000ea200000e0000 */
[----:B------:R-:W-:Y:S02]  /*71f0*/  FMNMX.FTZ R2, R11, R133, !PT ;  /* 0x000000850b027209 */ /* 0x000fe40007810000 */
[----:B------:R-:W-:Y:S05]  /*7200*/  LOP3.LUT R138, R221, UR29, R201, 0x96, !PT ;  /* 0x0000001ddd8a7c12 */ /* 0x000fea000f8e96c9 */
[----:B------:R-:W3:Y:S01]  /*7210*/  SHFL.BFLY PT, R175, R134, 0x1, 0x1f ;  /* 0x0c201f0086af7f89 */ /* 0x000ee200000e0000 */
[----:B------:R-:W-:Y:S04]  /*7220*/  FMNMX.FTZ R2, R14, R2, !PT ;  /* 0x000000020e027209 */ /* 0x000fe80007810000 */
[----:B------:R-:W-:Y:S04]  /*7230*/  FMNMX.FTZ R2, R15, R2, !PT ;  /* 0x000000020f027209 */ /* 0x000fe80007810000 */
[----:B------:R-:W-:Y:S02]  /*7240*/  FMNMX.FTZ R2, R26, R2, !PT ;  /* 0x000000021a027209 */ /* 0x000fe40007810000 */
[----:B-1----:R-:W-:Y:S01]  /*7250*/  FMNMX.FTZ R136, R136, R139, !PT ;  /* 0x0000008b88887209 */ /* 0x002fe20007810000 */
[----:B------:R-:W-:Y:S01]  /*7260*/  IMAD.WIDE.U32 R138, R138, -0x326172a9, RZ ;  /* 0xcd9e8d578a8a7825 */ /* 0x000fe200078e00ff */
[----:B------:R-:W-:Y:S02]  /*7270*/  FMNMX.FTZ R133, R27, R2, !PT ;  /* 0x000000021b857209 */ /* 0x000fe40007810000 */
[C---:B------:R-:W-:Y:S01]  /*7280*/  FSETP.NEU.FTZ.AND P0, PT, R136.reuse, -INF , PT ;  /* 0xff8000008800780b */ /* 0x040fe20003f1d000 */
[----:B------:R-:W-:Y:S01]  /*7290*/  FMUL.FTZ R189, R136, UR4 ;  /* 0x0000000488bd7c20 */ /* 0x000fe20008410000 */
[----:B------:R-:W-:Y:S01]  /*72a0*/  FMNMX.FTZ R133, R30, R133, !PT ;  /* 0x000000851e857209 */ /* 0x000fe20007810000 */
[----:B------:R-:W-:Y:S01]  /*72b0*/  FADD.FTZ R0, -R136, R0 ;  /* 0x0000000088007221 */ /* 0x000fe20000010100 */
[--C-:B------:R-:W-:Y:S02]  /*72c0*/  LOP3.LUT R182, R195, UR20, R138.reuse, 0x96, !PT ;  /* 0x00000014c3b67c12 */ /* 0x100fe4000f8e968a */
[----:B------:R-:W-:Y:S01]  /*72d0*/  FMNMX.FTZ R133, R31, R133, !PT ;  /* 0x000000851f857209 */ /* 0x000fe20007810000 */
[----:B------:R-:W-:Y:S01]  /*72e0*/  FMUL.FTZ R2, R0, UR4 ;  /* 0x0000000400027c20 */ /* 0x000fe20008410000 */
[----:B------:R-:W-:Y:S01]  /*72f0*/  LOP3.LUT R176, R197, UR20, R138, 0x96, !PT ;  /* 0x00000014c5b07c12 */ /* 0x000fe2000f8e968a */
[----:B------:R-:W-:Y:S01]  /*7300*/  IMAD.WIDE.U32 R182, R182, -0x2daee0ad, RZ ;  /* 0xd2511f53b6b67825 */ /* 0x000fe200078e00ff */
[----:B------:R-:W-:Y:S02]  /*7310*/  FMNMX.FTZ R138, R42, R133, !PT ;  /* 0x000000852a8a7209 */ /* 0x000fe40007810000 */
[----:B------:R1:W4:Y:S01]  /*7320*/  MUFU.EX2 R133, R2 ;  /* 0x0000000200857308 */ /* 0x0003220000000800 */
[----:B--2---:R-:W-:Y:S01]  /*7330*/  FMNMX.FTZ R135, R135, R174, !PT ;  /* 0x000000ae87877209 */ /* 0x004fe20007810000 */
[----:B------:R-:W-:Y:S01]  /*7340*/  IMAD.WIDE.U32 R176, R176, -0x2daee0ad, RZ ;  /* 0xd2511f53b0b07825 */ /* 0x000fe200078e00ff */
[----:B---3--:R-:W-:Y:S02]  /*7350*/  FMNMX.FTZ R134, R134, R175, !PT ;  /* 0x000000af86867209 */ /* 0x008fe40007810000 */
[----:B------:R-:W-:Y:S01]  /*7360*/  FSEL R189, R189, RZ, P0 ;  /* 0x000000ffbdbd7208 */ /* 0x000fe20000000000 */
[----:B------:R-:W-:Y:S01]  /*7370*/  FADD.FTZ R0, -R135, R3 ;  /* 0x0000000387007221 */ /* 0x000fe20000010100 */
[----:B------:R-:W-:Y:S01]  /*7380*/  FMNMX.FTZ R3, R43, R138, !PT ;  /* 0x0000008a2b037209 */ /* 0x000fe20007810000 */
[C---:B------:R-:W-:Y:S01]  /*7390*/  FMUL.FTZ R190, R135.reuse, UR4 ;  /* 0x0000000487be7c20 */ /* 0x040fe20008410000 */
[----:B------:R-:W-:Y:S01]  /*73a0*/  FSETP.NEU.FTZ.AND P0, PT, R135, -INF , PT ;  /* 0xff8000008700780b */ /* 0x000fe20003f1d000 */
[--C-:B------:R-:W-:Y:S01]  /*73b0*/  FFMA.FTZ R16, R16, UR4, -R189.reuse ;  /* 0x0000000410107c23 */ /* 0x100fe200080108bd */
[----:B------:R-:W-:Y:S01]  /*73c0*/  FMNMX.FTZ R3, R46, R3, !PT ;  /* 0x000000032e037209 */ /* 0x000fe20007810000 */
[--C-:B------:R-:W-:Y:S01]  /*73d0*/  FFMA.FTZ R17, R17, UR4, -R189.reuse ;  /* 0x0000000411117c23 */ /* 0x100fe200080108bd */
[C---:B------:R-:W-:Y:S01]  /*73e0*/  LOP3.LUT R172, R139.reuse, UR22, R244, 0x96, !PT ;  /* 0x000000168bac7c12 */ /* 0x040fe2000f8e96f4 */
[----:B------:R-:W-:Y:S01]  /*73f0*/  MUFU.EX2 R203, R16 ;  /* 0x0000001000cb7308 */ /* 0x000fe20000000800 */
[----:B------:R-:W-:Y:S01]  /*7400*/  LOP3.LUT R178, R139, UR22, R242, 0x96, !PT ;  /* 0x000000168bb27c12 */ /* 0x000fe2000f8e96f2 */
[--C-:B------:R-:W-:Y:S01]  /*7410*/  FFMA.FTZ R4, R4, UR4, -R189.reuse ;  /* 0x0000000404047c23 */ /* 0x100fe200080108bd */
[----:B-1----:R-:W-:Y:S01]  /*7420*/  FMUL.FTZ R2, R0, UR4 ;  /* 0x0000000400027c20 */ /* 0x002fe20008410000 */
[----:B------:R-:W-:Y:S01]  /*7430*/  FADD.FTZ R0, -R134, R132 ;  /* 0x0000008486007221 */ /* 0x000fe20000010100 */
[----:B------:R-:W-:Y:S01]  /*7440*/  FSEL R190, R190, RZ, P0 ;  /* 0x000000ffbebe7208 */ /* 0x000fe20000000000 */
[----:B------:R-:W-:Y:S04]  /*7450*/  IMAD.WIDE.U32 R138, R172, -0x2daee0ad, RZ ;  /* 0xd2511f53ac8a7825 */ /* 0x000fe800078e00ff */
[----:B------:R-:W-:Y:S01]  /*7460*/  FMUL.FTZ R192, R134, UR4 ;  /* 0x0000000486c07c20 */ /* 0x000fe20008410000 */
[----:B------:R1:W2:Y:S01]  /*7470*/  MUFU.EX2 R132, R2 ;  /* 0x0000000200847308 */ /* 0x0002a20000000800 */
[----:B------:R-:W-:Y:S01]  /*7480*/  FMUL.FTZ R0, R0, UR4 ;  /* 0x0000000400007c20 */ /* 0x000fe20008410000 */
[----:B------:R-:W-:Y:S04]  /*7490*/  IMAD.WIDE.U32 R178, R178, -0x2daee0ad, RZ ;  /* 0xd2511f53b2b27825 */ /* 0x000fe800078e00ff */
[--C-:B------:R-:W-:Y:S01]  /*74a0*/  FFMA.FTZ R18, R18, UR4, -R190.reuse ;  /* 0x0000000412127c23 */ /* 0x100fe200080108be */
[----:B------:R-:W-:Y:S01]  /*74b0*/  FSETP.NEU.FTZ.AND P0, PT, R134, -INF , PT ;  /* 0xff8000008600780b */ /* 0x000fe20003f1d000 */
[----:B------:R-:W-:Y:S01]  /*74c0*/  FFMA.FTZ R19, R19, UR4, -R190 ;  /* 0x0000000413137c23 */ /* 0x000fe200080108be */
[----:B------:R-:W-:Y:S01]  /*74d0*/  LOP3.LUT R172, R139, UR19, R224, 0x96, !PT ;  /* 0x000000138bac7c12 */ /* 0x000fe2000f8e96e0 */
[----:B------:R-:W-:Y:S01]  /*74e0*/  FFMA.FTZ R7, R7, UR4, -R190 ;  /* 0x0000000407077c23 */ /* 0x000fe200080108be */
[----:B------:R3:W-:Y:S01]  /*74f0*/  MUFU.EX2 R204, R17 ;  /* 0x0000001100cc7308 */ /* 0x0007e20000000800 */
[----:B------:R-:W-:Y:S01]  /*7500*/  LOP3.LUT R174, R183, UR17, R138, 0x96, !PT ;  /* 0x00000011b7ae7c12 */ /* 0x000fe2000f8e968a */
[----:B----4-:R-:W-:Y:S01]  /*7510*/  FMUL.FTZ R68, R133, R68 ;  /* 0x0000004485447220 */ /* 0x010fe20000410000 */
[----:B------:R-:W-:Y:S01]  /*7520*/  LOP3.LUT R138, R179, UR19, R222, 0x96, !PT ;  /* 0x00000013b38a7c12 */ /* 0x000fe2000f8e96de */
[----:B------:R-:W-:Y:S01]  /*7530*/  IMAD.WIDE.U32 R172, R172, -0x326172a9, RZ ;  /* 0xcd9e8d57acac7825 */ /* 0x000fe200078e00ff */
[----:B------:R-:W-:Y:S02]  /*7540*/  LOP3.LUT R178, R177, UR17, R178, 0x96, !PT ;  /* 0x00000011b1b27c12 */ /* 0x000fe4000f8e96b2 */
[----:B------:R-:W-:Y:S03]  /*7550*/  FSEL R192, R192, RZ, P0 ;  /* 0x000000ffc0c07208 */ /* 0x000fe60000000000 */
[----:B------:R4:W-:Y:S01]  /*7560*/  MUFU.EX2 R205, R18 ;  /* 0x0000001200cd7308 */ /* 0x0009e20000000800 */
[----:B-1----:R-:W-:Y:S01]  /*7570*/  FMNMX.FTZ R2, R47, R3, !PT ;  /* 0x000000032f027209 */ /* 0x002fe20007810000 */
[----:B------:R-:W-:Y:S01]  /*7580*/  IMAD.WIDE.U32 R174, R174, -0x326172a9, RZ ;  /* 0xcd9e8d57aeae7825 */ /* 0x000fe200078e00ff */
[----:B------:R-:W-:Y:S02]  /*7590*/  LOP3.LUT R16, R173, UR18, R194, 0x96, !PT ;  /* 0x00000012ad107c12 */ /* 0x000fe4000f8e96c2 */
[----:B------:R-:W-:Y:S01]  /*75a0*/  FMNMX.FTZ R2, R58, R2, !PT ;  /* 0x000000023a027209 */ /* 0x000fe20007810000 */
[----:B------:R-:W-:Y:S01]  /*75b0*/  IMAD.WIDE.U32 R138, R138, -0x326172a9, RZ ;  /* 0xcd9e8d578a8a7825 */ /* 0x000fe200078e00ff */
[----:B------:R-:W-:Y:S03]  /*75c0*/  LOP3.LUT R180, R175, UR16, R172, 0x96, !PT ;  /* 0x00000010afb47c12 */ /* 0x000fe6000f8e96ac */
[----:B------:R1:W5:Y:S01]  /*75d0*/  MUFU.EX2 R3, R0 ;  /* 0x0000000000037308 */ /* 0x0003620000000800 */
[----:B------:R-:W-:Y:S01]  /*75e0*/  FFMA.FTZ R12, R12, UR4, -R192 ;  /* 0x000000040c0c7c23 */ /* 0x000fe200080108c0 */
[----:B------:R-:W-:Y:S01]  /*75f0*/  IMAD.WIDE.U32 R178, R178, -0x326172a9, RZ ;  /* 0xcd9e8d57b2b27825 */ /* 0x000fe200078e00ff */
[----:B------:R-:W-:Y:S03]  /*7600*/  LOP3.LUT R172, R139, UR18, R196, 0x96, !PT ;  /* 0x000000128bac7c12 */ /* 0x000fe6000f8e96c4 */
[----:B------:R-:W-:Y:S01]  /*7610*/  FFMA.FTZ R13, R13, UR4, -R192 ;  /* 0x000000040d0d7c23 */ /* 0x000fe200080108c0 */
[----:B---3--:R-:W-:Y:S01]  /*7620*/  IMAD.WIDE.U32 R16, R16, -0x2daee0ad, RZ ;  /* 0xd2511f5310107825 */ /* 0x008fe200078e00ff */
[----:B------:R-:W-:Y:S02]  /*7630*/  LOP3.LUT R177, R179, UR16, R138, 0x96, !PT ;  /* 0x00000010b3b17c12 */ /* 0x000fe4000f8e968a */
[----:B------:R3:W-:Y:S01]  /*7640*/  MUFU.EX2 R202, R19 ;  /* 0x0000001300ca7308 */ /* 0x0007e20000000800 */
[----:B------:R-:W-:Y:S01]  /*7650*/  FFMA.FTZ R8, R8, UR4, -R192 ;  /* 0x0000000408087c23 */ /* 0x000fe200080108c0 */
[----:B------:R-:W-:Y:S01]  /*7660*/  IMAD.WIDE.U32 R172, R172, -0x2daee0ad, RZ ;  /* 0xd2511f53acac7825 */ /* 0x000fe200078e00ff */
[----:B----4-:R-:W-:Y:S03]  /*7670*/  LOP3.LUT R18, R17, UR15, R182, 0x96, !PT ;  /* 0x0000000f11127c12 */ /* 0x010fe6000f8e96b6 */
[----:B------:R-:W-:Y:S01]  /*7680*/  FFMA.FTZ R9, R9, UR4, -R192 ;  /* 0x0000000409097c23 */ /* 0x000fe200080108c0 */
[----:B------:R-:W-:Y:S01]  /*7690*/  IMAD.WIDE.U32 R180, R180, -0x2daee0ad, RZ ;  /* 0xd2511f53b4b47825 */ /* 0x000fe200078e00ff */
[----:B------:R-:W-:Y:S02]  /*76a0*/  LOP3.LUT R138, R173, UR15, R176, 0x96, !PT ;  /* 0x0000000fad8a7c12 */ /* 0x000fe4000f8e96b0 */
[----:B------:R4:W-:Y:S01]  /*76b0*/  MUFU.EX2 R252, R4 ;  /* 0x0000000400fc7308 */ /* 0x0009e20000000800 */
[----:B-1----:R-:W-:Y:S01]  /*76c0*/  FMNMX.FTZ R0, R59, R2, !PT ;  /* 0x000000023b007209 */ /* 0x002fe20007810000 */
[----:B------:R-:W-:Y:S01]  /*76d0*/  IMAD.WIDE.U32 R176, R177, -0x2daee0ad, RZ ;  /* 0xd2511f53b1b07825 */ /* 0x000fe200078e00ff */
[----:B------:R-:W-:Y:S02]  /*76e0*/  LOP3.LUT R16, R181, UR5, R16, 0x96, !PT ;  /* 0x00000005b5107c12 */ /* 0x000fe4000f8e9610 */
[----:B------:R-:W-:Y:S01]  /*76f0*/  FMNMX.FTZ R0, R62, R0, !PT ;  /* 0x000000003e007209 */ /* 0x000fe20007810000 */
[----:B------:R-:W-:Y:S04]  /*7700*/  IMAD.WIDE.U32 R138, R138, -0x326172a9, RZ ;  /* 0xcd9e8d578a8a7825 */ /* 0x000fe800078e00ff */
[----:B------:R-:W-:Y:S01]  /*7710*/  FMUL.FTZ R69, R133, R69 ;  /* 0x0000004585457220 */ /* 0x000fe20000410000 */
[----:B------:R1:W-:Y:S01]  /*7720*/  MUFU.EX2 R250, R7 ;  /* 0x0000000700fa7308 */ /* 0x0003e20000000800 */
[----:B------:R-:W-:Y:S01]  /*7730*/  FMNMX.FTZ R0, R63, R0, !PT ;  /* 0x000000003f007209 */ /* 0x000fe20007810000 */
[----:B---3--:R-:W-:Y:S01]  /*7740*/  IMAD.WIDE.U32 R18, R18, -0x326172a9, RZ ;  /* 0xcd9e8d5712127825 */ /* 0x008fe200078e00ff */
[----:B------:R-:W-:Y:S03]  /*7750*/  LOP3.LUT R178, R139, UR14, R178, 0x96, !PT ;  /* 0x0000000e8bb27c12 */ /* 0x000fe6000f8e96b2 */
[----:B--2---:R-:W-:Y:S01]  /*7760*/  FMUL.FTZ R70, R132, R70 ;  /* 0x0000004684467220 */ /* 0x004fe20000410000 */
[----:B------:R-:W2:Y:S01]  /*7770*/  SHFL.BFLY PT, R2, R0, 0x2, 0x1f ;  /* 0x0c401f0000027f89 */ /* 0x000ea200000e0000 */
[----:B------:R-:W-:Y:S02]  /*7780*/  IMAD.WIDE.U32 R16, R16, -0x326172a9, RZ ;  /* 0xcd9e8d5710107825 */ /* 0x000fe400078e00ff */
[----:B------:R-:W-:Y:S01]  /*7790*/  MUFU.EX2 R248, R12 ;  /* 0x0000000c00f87308 */ /* 0x000fe20000000800 */
[----:B----4-:R-:W-:Y:S01]  /*77a0*/  LOP3.LUT R4, R177, UR5, R172, 0x96, !PT ;  /* 0x00000005b1047c12 */ /* 0x010fe2000f8e96ac */
[----:B------:R-:W-:Y:S01]  /*77b0*/  FMUL.FTZ R71, R132, R71 ;  /* 0x0000004784477220 */ /* 0x000fe20000410000 */
[----:B------:R-:W-:Y:S01]  /*77c0*/  LOP3.LUT R177, R19, UR14, R174, 0x96, !PT ;  /* 0x0000000e13b17c12 */ /* 0x000fe2000f8e96ae */
[----:B------:R-:W-:Y:S01]  /*77d0*/  FFMA.FTZ R19, R5, UR4, -R189 ;  /* 0x0000000405137c23 */ /* 0x000fe200080108bd */
[----:B------:R-:W-:Y:S01]  /*77e0*/  LOP3.LUT R172, R16, 0xffff, RZ, 0xc0, !PT ;  /* 0x0000ffff10ac7812 */ /* 0x000fe200078ec0ff */
[----:B------:R-:W-:Y:S01]  /*77f0*/  IMAD.WIDE.U32 R4, R4, -0x326172a9, RZ ;  /* 0xcd9e8d5704047825 */ /* 0x000fe200078e00ff */
[----:B------:R-:W-:Y:S03]  /*7800*/  LOP3.LUT R18, R17, UR24, R18, 0x96, !PT ;  /* 0x0000001811127c12 */ /* 0x000fe6000f8e9612 */
[----:B------:R3:W-:Y:S01]  /*7810*/  MUFU.EX2 R251, R19 ;  /* 0x0000001300fb7308 */ /* 0x0007e20000000800 */
[----:B------:R-:W-:Y:S01]  /*7820*/  FFMA.FTZ R17, R6, UR4, -R190 ;  /* 0x0000000406117c23 */ /* 0x000fe200080108be */
[--C-:B------:R-:W-:Y:S01]  /*7830*/  SHF.R.U32.HI R173, RZ, 0x10, R16.reuse ;  /* 0x00000010ffad7819 */ /* 0x100fe20000011610 */
[C---:B-----5:R-:W-:Y:S01]  /*7840*/  FMUL.FTZ R72, R3.reuse, R72 ;  /* 0x0000004803487220 */ /* 0x060fe20000410000 */
[----:B------:R-:W-:Y:S01]  /*7850*/  LOP3.LUT R175, R16, 0xff, RZ, 0xc0, !PT ;  /* 0x000000ff10af7812 */ /* 0x000fe200078ec0ff */
[C---:B------:R-:W-:Y:S01]  /*7860*/  FMUL.FTZ R73, R3.reuse, R73 ;  /* 0x0000004903497220 */ /* 0x040fe20000410000 */
[----:B------:R-:W-:Y:S01]  /*7870*/  SHF.R.U32.HI R174, RZ, 0x18, R16 ;  /* 0x00000018ffae7819 */ /* 0x000fe20000011610 */
[C---:B------:R-:W-:Y:S03]  /*7880*/  FMUL.FTZ R76, R3.reuse, R76 ;  /* 0x0000004c034c7220 */ /* 0x040fe60000410000 */
[----:B------:R4:W-:Y:S01]  /*7890*/  MUFU.EX2 R249, R17 ;  /* 0x0000001100f97308 */ /* 0x0009e20000000800 */
[----:B-1----:R-:W-:Y:S01]  /*78a0*/  SHF.R.U32.HI R7, RZ, 0x8, R172 ;  /* 0x00000008ff077819 */ /* 0x002fe200000116ac */
[----:B------:R-:W-:Y:S01]  /*78b0*/  FMUL.FTZ R77, R3, R77 ;  /* 0x0000004d034d7220 */ /* 0x000fe20000410000 */
[----:B------:R-:W-:Y:S01]  /*78c0*/  LOP3.LUT R16, R4, 0xffff, RZ, 0xc0, !PT ;  /* 0x0000ffff04107812 */ /* 0x000fe200078ec0ff */
[C---:B------:R-:W-:Y:S01]  /*78d0*/  FMUL.FTZ R80, R133.reuse, R80 ;  /* 0x0000005085507220 */ /* 0x040fe20000410000 */
[----:B--2---:R-:W-:Y:S01]  /*78e0*/  FMNMX.FTZ R0, R0, R2, !PT ;  /* 0x0000000200007209 */ /* 0x004fe20007810000 */
[----:B------:R-:W-:Y:S01]  /*78f0*/  FMUL.FTZ R81, R133, R81 ;  /* 0x0000005185517220 */ /* 0x000fe20000410000 */
[----:B------:R-:W-:Y:S03]  /*7900*/  LOP3.LUT R6, R5, UR24, R138, 0x96, !PT ;  /* 0x0000001805067c12 */ /* 0x000fe6000f8e968a */
[----:B------:R1:W2:Y:S01]  /*7910*/  MUFU.EX2 R247, R13 ;  /* 0x0000000d00f77308 */ /* 0x0002a20000000800 */
[--C-:B---3--:R-:W-:Y:S01]  /*7920*/  SHF.R.U32.HI R19, RZ, 0x10, R4.reuse ;  /* 0x00000010ff137819 */ /* 0x108fe20000011604 */
[----:B------:R-:W3:Y:S01]  /*7930*/  SHFL.BFLY PT, R2, R0, 0x1, 0x1f ;  /* 0x0c201f0000027f89 */ /* 0x000ee200000e0000 */
[----:B------:R-:W-:Y:S01]  /*7940*/  LOP3.LUT R5, R173, 0xff, RZ, 0xc0, !PT ;  /* 0x000000ffad057812 */ /* 0x000fe200078ec0ff */
[C---:B------:R-:W-:Y:S01]  /*7950*/  FMUL.FTZ R82, R132.reuse, R82 ;  /* 0x0000005284527220 */ /* 0x040fe20000410000 */
[----:B------:R-:W-:Y:S01]  /*7960*/  PRMT R175, R175, 0x5410, R7 ;  /* 0x00005410afaf7816 */ /* 0x000fe20000000007 */
[----:B------:R-:W-:Y:S01]  /*7970*/  FMUL.FTZ R83, R132, R83 ;  /* 0x0000005384537220 */ /* 0x000fe20000410000 */
[----:B------:R-:W-:Y:S03]  /*7980*/  LOP3.LUT R138, R4, 0xff, RZ, 0xc0, !PT ;  /* 0x000000ff048a7812 */ /* 0x000fe600078ec0ff */
[----:B------:R-:W-:Y:S01]  /*7990*/  MUFU.EX2 R240, R8 ;  /* 0x0000000800f07308 */ /* 0x000fe20000000800 */
[----:B----4-:R-:W-:Y:S01]  /*79a0*/  SHF.R.U32.HI R17, RZ, 0x18, R4 ;  /* 0x00000018ff117819 */ /* 0x010fe20000011604 */
[C---:B------:R-:W-:Y:S01]  /*79b0*/  FMUL.FTZ R84, R133.reuse, R84 ;  /* 0x0000005485547220 */ /* 0x040fe20000410000 */
[----:B------:R-:W-:Y:S01]  /*79c0*/  SHF.R.U32.HI R7, RZ, 0x8, R16 ;  /* 0x00000008ff077819 */ /* 0x000fe20000011610 */
[----:B------:R-:W-:Y:S01]  /*79d0*/  FMUL.FTZ R85, R133, R85 ;  /* 0x0000005585557220 */ /* 0x000fe20000410000 */
[----:B------:R-:W-:Y:S01]  /*79e0*/  PRMT R173, R5, 0x5410, R174 ;  /* 0x0000541005ad7816 */ /* 0x000fe200000000ae */
[----:B------:R-:W-:Y:S01]  /*79f0*/  IMAD.WIDE.U32 R4, R177, -0x2daee0ad, RZ ;  /* 0xd2511f53b1047825 */ /* 0x000fe200078e00ff */
[----:B------:R-:W-:Y:S03]  /*7a00*/  PRMT R16, R138, 0x5410, R7 ;  /* 0x000054108a107816 */ /* 0x000fe60000000007 */
[----:B------:R4:W5:Y:S01]  /*7a10*/  MUFU.EX2 R239, R9 ;  /* 0x0000000900ef7308 */ /* 0x0009620000000800 */
[----:B------:R-:W-:Y:S01]  /*7a20*/  LOP3.LUT R7, R18, 0xff, RZ, 0xc0, !PT ;  /* 0x000000ff12077812 */ /* 0x000fe200078ec0ff */
[----:B-1----:R-:W-:Y:S01]  /*7a30*/  IMAD.WIDE.U32 R12, R178, -0x2daee0ad, RZ ;  /* 0xd2511f53b20c7825 */ /* 0x002fe200078e00ff */
[--C-:B------:R-:W-:Y:S02]  /*7a40*/  SHF.R.U32.HI R198, RZ, 0x10, R4.reuse ;  /* 0x00000010ffc67819 */ /* 0x100fe40000011604 */
[----:B------:R-:W-:Y:S01]  /*7a50*/  SHF.R.U32.HI R199, RZ, 0x18, R4 ;  /* 0x00000018ffc77819 */ /* 0x000fe20000011604 */
[C---:B------:R-:W-:Y:S01]  /*7a60*/  FMUL.FTZ R86, R132.reuse, R86 ;  /* 0x0000005684567220 */ /* 0x040fe20000410000 */
[----:B------:R-:W-:Y:S01]  /*7a70*/  LOP3.LUT R138, R13, UR25, R176, 0x96, !PT ;  /* 0x000000190d8a7c12 */ /* 0x000fe2000f8e96b0 */
[----:B------:R-:W-:Y:S01]  /*7a80*/  FMUL.FTZ R87, R132, R87 ;  /* 0x0000005784577220 */ /* 0x000fe20000410000 */
[----:B------:R-:W-:Y:S01]  /*7a90*/  LOP3.LUT R139, R5, UR25, R180, 0x96, !PT ;  /* 0x00000019058b7c12 */ /* 0x000fe2000f8e96b4 */
[----:B------:R-:W1:Y:S01]  /*7aa0*/  LDSM.16.MT88.4 R176, [R212+0x9000] ;  /* 0x00900000d4b0783b */ /* 0x000e620000004200 */
[----:B---3--:R-:W-:Y:S01]  /*7ab0*/  FMNMX.FTZ R2, R0, R2, !PT ;  /* 0x0000000200027209 */ /* 0x008fe20007810000 */
[----:B------:R-:W-:Y:S01]  /*7ac0*/  FMUL.FTZ R88, R3, R88 ;  /* 0x0000005803587220 */ /* 0x000fe20000410000 */
[----:B------:R-:W-:Y:S01]  /*7ad0*/  LOP3.LUT R0, R19, 0xff, RZ, 0xc0, !PT ;  /* 0x000000ff13007812 */ /* 0x000fe200078ec0ff */
[C---:B------:R-:W-:Y:S01]  /*7ae0*/  FMUL.FTZ R89, R3.reuse, R89 ;  /* 0x0000005903597220 */ /* 0x040fe20000410000 */
[C---:B------:R-:W-:Y:S01]  /*7af0*/  FSETP.NEU.FTZ.AND P0, PT, R2.reuse, -INF , PT ;  /* 0xff8000000200780b */ /* 0x040fe20003f1d000 */
[----:B------:R-:W-:Y:S01]  /*7b00*/  FMUL.FTZ R191, R2, UR4 ;  /* 0x0000000402bf7c20 */ /* 0x000fe20008410000 */
[----:B------:R-:W-:Y:S01]  /*7b10*/  PRMT R17, R0, 0x5410, R17 ;  /* 0x0000541000117816 */ /* 0x000fe20000000011 */
[----:B----4-:R-:W-:Y:S01]  /*7b20*/  FMUL.FTZ R9, R3, R141 ;  /* 0x0000008d03097220 */ /* 0x010fe20000410000 */
[----:B------:R-:W-:Y:S01]  /*7b30*/  LOP3.LUT R0, R18, 0xffff, RZ, 0xc0, !PT ;  /* 0x0000ffff12007812 */ /* 0x000fe200078ec0ff */
[--C-:B------:R-:W-:Y:S01]  /*7b40*/  FFMA.FTZ R32, R32, UR4, -R189.reuse ;  /* 0x0000000420207c23 */ /* 0x100fe200080108bd */
[----:B------:R-:W-:Y:S01]  /*7b50*/  FSEL R191, R191, RZ, P0 ;  /* 0x000000ffbfbf7208 */ /* 0x000fe20000000000 */
[----:B------:R-:W-:Y:S01]  /*7b60*/  FFMA.FTZ R33, R33, UR4, -R189 ;  /* 0x0000000421217c23 */ /* 0x000fe200080108bd */
[----:B------:R-:W-:Y:S01]  /*7b70*/  SHF.R.U32.HI R0, RZ, 0x8, R0 ;  /* 0x00000008ff007819 */ /* 0x000fe20000011600 */
[----:B------:R3:W-:Y:S01]  /*7b80*/  MUFU.EX2 R232, R32 ;  /* 0x0000002000e87308 */ /* 0x0007e20000000800 */
[----:B------:R-:W-:Y:S01]  /*7b90*/  LOP3.LUT R19, R4, 0xff, RZ, 0xc0, !PT ;  /* 0x000000ff04137812 */ /* 0x000fe200078ec0ff */
[--C-:B------:R-:W-:Y:S01]  /*7ba0*/  FFMA.FTZ R14, R14, UR4, -R191.reuse ;  /* 0x000000040e0e7c23 */ /* 0x100fe200080108bf */
[----:B------:R-:W-:Y:S01]  /*7bb0*/  PRMT R172, R7, 0x5410, R0 ;  /* 0x0000541007ac7816 */ /* 0x000fe20000000000 */
[--C-:B------:R-:W-:Y:S01]  /*7bc0*/  FFMA.FTZ R15, R15, UR4, -R191.reuse ;  /* 0x000000040f0f7c23 */ /* 0x100fe200080108bf */
[----:B------:R-:W-:Y:S01]  /*7bd0*/  LOP3.LUT R0, R6, 0xffff, RZ, 0xc0, !PT ;  /* 0x0000ffff06007812 */ /* 0x000fe200078ec0ff */
[--C-:B------:R-:W-:Y:S01]  /*7be0*/  FFMA.FTZ R10, R10, UR4, -R191.reuse ;  /* 0x000000040a0a7c23 */ /* 0x100fe200080108bf */
[----:B------:R-:W-:Y:S03]  /*7bf0*/  F2FP.F16.F32.PACK_AB R174, R204, R203 ;  /* 0x000000cbccae723e */ /* 0x000fe600000000ff */
[----:B------:R4:W-:Y:S01]  /*7c00*/  MUFU.EX2 R246, R14 ;  /* 0x0000000e00f67308 */ /* 0x0009e20000000800 */
[----:B------:R-:W-:Y:S01]  /*7c10*/  FFMA.FTZ R11, R11, UR4, -R191 ;  /* 0x000000040b0b7c23 */ /* 0x000fe200080108bf */
[----:B------:R-:W-:Y:S01]  /*7c20*/  LOP3.LUT R7, R6, 0xff, RZ, 0xc0, !PT ;  /* 0x000000ff06077812 */ /* 0x000fe200078ec0ff */
[C---:B------:R-:W-:Y:S01]  /*7c30*/  FMUL.FTZ R92, R3.reuse, R92 ;  /* 0x0000005c035c7220 */ /* 0x040fe20000410000 */
[--C-:B------:R-:W-:Y:S01]  /*7c40*/  HSET2.LE.AND R172, R172, R188.reuse, PT ;  /* 0x000000bcacac7233 */ /* 0x100fe20003803000 */
[----:B------:R-:W-:Y:S01]  /*7c50*/  FMUL.FTZ R93, R3, R93 ;  /* 0x0000005d035d7220 */ /* 0x000fe20000410000 */
[----:B--2---:R-:W-:Y:S01]  /*7c60*/  F2FP.F16.F32.PACK_AB R182, R247, R248 ;  /* 0x000000f8f7b6723e */ /* 0x004fe200000000ff */
[----:B------:R-:W-:Y:S03]  /*7c70*/  FMUL.FTZ R96, R133, R96 ;  /* 0x0000006085607220 */ /* 0x000fe60000410000 */
[----:B------:R-:W2:Y:S01]  /*7c80*/  MUFU.EX2 R241, R15 ;  /* 0x0000000f00f17308 */ /* 0x000ea20000000800 */
[----:B-----5:R-:W-:Y:S01]  /*7c90*/  F2FP.F16.F32.PACK_AB R180, R239, R240 ;  /* 0x000000f0efb4723e */ /* 0x020fe200000000ff */
[C---:B------:R-:W-:Y:S01]  /*7ca0*/  FMUL.FTZ R97, R133.reuse, R97 ;  /* 0x0000006185617220 */ /* 0x040fe20000410000 */
[----:B------:R-:W-:Y:S01]  /*7cb0*/  SHF.R.U32.HI R193, RZ, 0x18, R12 ;  /* 0x00000018ffc17819 */ /* 0x000fe2000001160c */
[C---:B------:R-:W-:Y:S01]  /*7cc0*/  FMUL.FTZ R98, R132.reuse, R98 ;  /* 0x0000006284627220 */ /* 0x040fe20000410000 */
[----:B------:R-:W-:Y:S01]  /*7cd0*/  FMUL.FTZ R99, R132, R99 ;  /* 0x0000006384637220 */ /* 0x000fe20000410000 */
[----:B---3--:R-:W-:Y:S01]  /*7ce0*/  FMUL.FTZ R32, R133, R160 ;  /* 0x000000a085207220 */ /* 0x008fe20000410000 */
[--C-:B------:R-:W-:Y:S03]  /*7cf0*/  FFMA.FTZ R50, R50, UR4, -R190.reuse ;  /* 0x0000000432327c23 */ /* 0x100fe600080108be */
[----:B------:R-:W-:Y:S01]  /*7d00*/  MUFU.EX2 R237, R10 ;  /* 0x0000000a00ed7308 */ /* 0x000fe20000000800 */
[----:B----4-:R-:W-:Y:S01]  /*7d10*/  LOP3.LUT R14, R4, 0xffff, RZ, 0xc0, !PT ;  /* 0x0000ffff040e7812 */ /* 0x010fe200078ec0ff */
[----:B------:R-:W-:Y:S01]  /*7d20*/  FFMA.FTZ R51, R51, UR4, -R190 ;  /* 0x0000000433337c23 */ /* 0x000fe200080108be */
[----:B------:R-:W-:Y:S01]  /*7d30*/  SHF.R.U32.HI R4, RZ, 0x10, R18 ;  /* 0x00000010ff047819 */ /* 0x000fe20000011612 */
[----:B------:R-:W-:Y:S01]  /*7d40*/  FFMA.FTZ R39, R39, UR4, -R190 ;  /* 0x0000000427277c23 */ /* 0x000fe200080108be */
[----:B------:R-:W-:Y:S01]  /*7d50*/  SHF.R.U32.HI R18, RZ, 0x18, R18 ;  /* 0x00000018ff127819 */ /* 0x000fe20000011612 */
[--C-:B------:R-:W-:Y:S01]  /*7d60*/  FFMA.FTZ R64, R64, UR4, -R189.reuse ;  /* 0x0000000440407c23 */ /* 0x100fe200080108bd */
[----:B------:R-:W-:Y:S03]  /*7d70*/  LOP3.LUT R4, R4, 0xff, RZ, 0xc0, !PT ;  /* 0x000000ff04047812 */ /* 0x000fe600078ec0ff */
[----:B------:R-:W-:Y:S01]  /*7d80*/  MUFU.EX2 R238, R11 ;  /* 0x0000000b00ee7308 */ /* 0x000fe20000000800 */
[----:B------:R-:W-:Y:S01]  /*7d90*/  SHF.R.U32.HI R5, RZ, 0x8, R0 ;  /* 0x00000008ff057819 */ /* 0x000fe20000011600 */
[----:B------:R-:W-:Y:S01]  /*7da0*/  FFMA.FTZ R65, R65, UR4, -R189 ;  /* 0x0000000441417c23 */ /* 0x000fe200080108bd */
[----:B------:R-:W-:Y:S01]  /*7db0*/  SHF.R.U32.HI R0, RZ, 0x10, R6 ;  /* 0x00000010ff007819 */ /* 0x000fe20000011606 */
[----:B------:R-:W-:Y:S01]  /*7dc0*/  FFMA.FTZ R66, R66, UR4, -R190 ;  /* 0x0000000442427c23 */ /* 0x000fe200080108be */
[----:B------:R-:W-:Y:S01]  /*7dd0*/  PRMT R18, R4, 0x5410, R18 ;  /* 0x0000541004127816 */ /* 0x000fe20000000012 */
[--C-:B------:R-:W-:Y:S01]  /*7de0*/  FFMA.FTZ R59, R59, UR4, -R191.reuse ;  /* 0x000000043b3b7c23 */ /* 0x100fe200080108bf */
[----:B------:R-:W-:Y:S03]  /*7df0*/  LOP3.LUT R4, R0, 0xff, RZ, 0xc0, !PT ;  /* 0x000000ff00047812 */ /* 0x000fe600078ec0ff */
[----:B------:R3:W-:Y:S01]  /*7e00*/  MUFU.EX2 R231, R33 ;  /* 0x0000002100e77308 */ /* 0x0007e20000000800 */
[--C-:B------:R-:W-:Y:S01]  /*7e10*/  HSET2.LE.AND R0, R175, R188.reuse, PT ;  /* 0x000000bcaf007233 */ /* 0x100fe20003803000 */
[----:B------:R-:W-:Y:S01]  /*7e20*/  FFMA.FTZ R60, R60, UR4, -R192 ;  /* 0x000000043c3c7c23 */ /* 0x000fe200080108c0 */
[----:B------:R-:W-:Y:S01]  /*7e30*/  SHF.R.U32.HI R6, RZ, 0x18, R6 ;  /* 0x00000018ff067819 */ /* 0x000fe20000011606 */
[----:B------:R-:W-:Y:S01]  /*7e40*/  FFMA.FTZ R62, R62, UR4, -R191 ;  /* 0x000000043e3e7c23 */ /* 0x000fe200080108bf */
[----:B------:R-:W-:Y:S01]  /*7e50*/  PRMT R7, R7, 0x5410, R5 ;  /* 0x0000541007077816 */ /* 0x000fe20000000005 */
[----:B------:R-:W-:Y:S01]  /*7e60*/  FFMA.FTZ R24, R24, UR4, -R192 ;  /* 0x0000000418187c23 */ /* 0x000fe200080108c0 */
[----:B------:R-:W-:Y:S01]  /*7e70*/  LOP3.LUT R174, R0, R174, RZ, 0xc0, !PT ;  /* 0x000000ae00ae7212 */ /* 0x000fe200078ec0ff */
[----:B------:R-:W-:Y:S01]  /*7e80*/  FADD.FTZ R0, -R2, R137 ;  /* 0x0000008902007221 */ /* 0x000fe20000010100 */
[----:B------:R-:W-:Y:S01]  /*7e90*/  PRMT R8, R4, 0x5410, R6 ;  /* 0x0000541004087816 */ /* 0x000fe20000000006 */
[C---:B------:R-:W-:Y:S01]  /*7ea0*/  FMUL.FTZ R116, R3.reuse, R116 ;  /* 0x0000007403747220 */ /* 0x040fe20000410000 */
[--C-:B------:R-:W-:Y:S01]  /*7eb0*/  HSET2.LE.AND R175, R173, R188.reuse, PT ;  /* 0x000000bcadaf7233 */ /* 0x100fe20003803000 */
[----:B------:R-:W-:Y:S01]  /*7ec0*/  FMUL.FTZ R0, R0, UR4 ;  /* 0x0000000400007c20 */ /* 0x000fe20008410000 */
[----:B------:R-:W-:Y:S01]  /*7ed0*/  F2FP.F16.F32.PACK_AB R4, R202, R205 ;  /* 0x000000cdca04723e */ /* 0x000fe200000000ff */
[----:B------:R-:W-:Y:S01]  /*7ee0*/  FMUL.FTZ R117, R3, R117 ;  /* 0x0000007503757220 */ /* 0x000fe20000410000 */
[----:B------:R-:W-:Y:S01]  /*7ef0*/  F2FP.F16.F32.PACK_AB R5, R251, R252 ;  /* 0x000000fcfb05723e */ /* 0x000fe200000000ff */
[----:B------:R-:W-:Y:S01]  /*7f00*/  FMUL.FTZ R120, R133, R120 ;  /* 0x0000007885787220 */ /* 0x000fe20000410000 */
[----:B------:R-:W-:Y:S01]  /*7f10*/  LOP3.LUT R175, R175, R4, RZ, 0xc0, !PT ;  /* 0x00000004afaf7212 */ /* 0x000fe200078ec0ff */
[----:B------:R-:W4:Y:S01]  /*7f20*/  MUFU.EX2 R0, R0 ;  /* 0x0000000000007308 */ /* 0x000f220000000800 */
[----:B------:R-:W-:Y:S01]  /*7f30*/  LOP3.LUT R172, R172, R5, RZ, 0xc0, !PT ;  /* 0x00000005acac7212 */ /* 0x000fe200078ec0ff */
[C---:B---3--:R-:W-:Y:S01]  /*7f40*/  FMUL.FTZ R33, R133.reuse, R161 ;  /* 0x000000a185217220 */ /* 0x048fe20000410000 */
[--C-:B------:R-:W-:Y:S01]  /*7f50*/  HSET2.LE.AND R6, R16, R188.reuse, PT ;  /* 0x000000bc10067233 */ /* 0x100fe20003803000 */
[C---:B------:R-:W-:Y:S01]  /*7f60*/  FMUL.FTZ R16, R133.reuse, R148 ;  /* 0x0000009485107220 */ /* 0x040fe20000410000 */
[--C-:B------:R-:W-:Y:S01]  /*7f70*/  HSET2.LE.AND R5, R17, R188.reuse, PT ;  /* 0x000000bc11057233 */ /* 0x100fe20003803000 */
[C---:B------:R-:W-:Y:S01]  /*7f80*/  FMUL.FTZ R17, R133.reuse, R149 ;  /* 0x0000009585117220 */ /* 0x040fe20000410000 */
[--C-:B------:R-:W-:Y:S01]  /*7f90*/  HSET2.LE.AND R4, R18, R188.reuse, PT ;  /* 0x000000bc12047233 */ /* 0x100fe20003803000 */
[----:B------:R-:W-:Y:S01]  /*7fa0*/  FMUL.FTZ R18, R132, R150 ;  /* 0x0000009684127220 */ /* 0x000fe20000410000 */
[--C-:B------:R-:W-:Y:S01]  /*7fb0*/  HSET2.LE.AND R7, R7, R188.reuse, PT ;  /* 0x000000bc07077233 */ /* 0x100fe20003803000 */
[----:B------:R-:W-:Y:S01]  /*7fc0*/  FMUL.FTZ R121, R133, R121 ;  /* 0x0000007985797220 */ /* 0x000fe20000410000 */
[----:B------:R-:W-:Y:S01]  /*7fd0*/  F2FP.F16.F32.PACK_AB R173, R250, R249 ;  /* 0x000000f9faad723e */ /* 0x000fe200000000ff */
[C---:B------:R-:W-:Y:S01]  /*7fe0*/  FMUL.FTZ R122, R132.reuse, R122 ;  /* 0x0000007a847a7220 */ /* 0x040fe20000410000 */
[----:B--2---:R-:W-:Y:S01]  /*7ff0*/  F2FP.F16.F32.PACK_AB R183, R241, R246 ;  /* 0x000000f6f1b7723e */ /* 0x004fe200000000ff */
[----:B------:R-:W-:Y:S01]  /*8000*/  FMUL.FTZ R123, R132, R123 ;  /* 0x0000007b847b7220 */ /* 0x000fe20000410000 */
[----:B------:R-:W-:Y:S01]  /*8010*/  LOP3.LUT R173, R4, R173, RZ, 0xc0, !PT ;  /* 0x000000ad04ad7212 */ /* 0x000fe200078ec0ff */
[----:B------:R-:W-:Y:S01]  /*8020*/  FMUL.FTZ R4, R133, R144 ;  /* 0x0000009085047220 */ /* 0x000fe20000410000 */
[----:B------:R-:W-:Y:S01]  /*8030*/  LOP3.LUT R182, R6, R182, RZ, 0xc0, !PT ;  /* 0x000000b606b67212 */ /* 0x000fe200078ec0ff */
[C---:B------:R-:W-:Y:S01]  /*8040*/  FMUL.FTZ R6, R132.reuse, R146 ;  /* 0x0000009284067220 */ /* 0x040fe20000410000 */
[----:B------:R-:W-:Y:S01]  /*8050*/  LOP3.LUT R183, R5, R183, RZ, 0xc0, !PT ;  /* 0x000000b705b77212 */ /* 0x000fe200078ec0ff */
[----:B------:R-:W-:Y:S01]  /*8060*/  FMUL.FTZ R5, R133, R145 ;  /* 0x0000009185057220 */ /* 0x000fe20000410000 */
[----:B------:R-:W-:Y:S01]  /*8070*/  LOP3.LUT R180, R7, R180, RZ, 0xc0, !PT ;  /* 0x000000b407b47212 */ /* 0x000fe200078ec0ff */
[----:B------:R-:W-:Y:S01]  /*8080*/  FMUL.FTZ R7, R132, R147 ;  /* 0x0000009384077220 */ /* 0x000fe20000410000 */
[--C-:B------:R-:W-:Y:S01]  /*8090*/  HSET2.LE.AND R8, R8, R188.reuse, PT ;  /* 0x000000bc08087233 */ /* 0x100fe20003803000 */
[----:B----4-:R-:W-:Y:S01]  /*80a0*/  FMUL.FTZ R10, R0, R142 ;  /* 0x0000008e000a7220 */ /* 0x010fe20000410000 */
[----:B------:R-:W-:Y:S01]  /*80b0*/  F2FP.F16.F32.PACK_AB R181, R238, R237 ;  /* 0x000000edeeb5723e */ /* 0x000fe200000000ff */
[----:B------:R-:W-:Y:S01]  /*80c0*/  FMUL.FTZ R11, R0, R143 ;  /* 0x0000008f000b7220 */ /* 0x000fe20000410000 */
[----:B------:R-:W-:Y:S01]  /*80d0*/  LOP3.LUT R144, R12, 0xffff, RZ, 0xc0, !PT ;  /* 0x0000ffff0c907812 */ /* 0x000fe200078ec0ff */
[----:B------:R-:W-:Y:S01]  /*80e0*/  FMUL.FTZ R15, R0, R155 ;  /* 0x0000009b000f7220 */ /* 0x000fe20000410000 */
[-C--:B-1----:R-:W-:Y:S01]  /*80f0*/  HMMA.16816.F32 R4, R172, R176.reuse, R4 ;  /* 0x000000b0ac04723c */ /* 0x082fe20000001804 */
[----:B------:R-:W-:Y:S04]  /*8100*/  MUFU.EX2 R210, R24 ;  /* 0x0000001800d27308 */ /* 0x000fe80000000800 */
[----:B------:R-:W-:Y:S01]  /*8110*/  LOP3.LUT R181, R8, R181, RZ, 0xc0, !PT ;  /* 0x000000b508b57212 */ /* 0x000fe200078ec0ff */
[C---:B------:R-:W-:Y:S01]  /*8120*/  FMUL.FTZ R8, R3.reuse, R140 ;  /* 0x0000008c03087220 */ /* 0x040fe20000410000 */
[----:B------:R-:W-:Y:S01]  /*8130*/  SHF.R.U32.HI R14, RZ, 0x8, R14 ;  /* 0x00000008ff0e7819 */ /* 0x000fe2000001160e */
[C---:B------:R-:W-:Y:S01]  /*8140*/  FMUL.FTZ R13, R3.reuse, R153 ;  /* 0x00000099030d7220 */ /* 0x040fe20000410000 */
[----:B------:R-:W1:Y:S02]  /*8150*/  LDSM.16.MT88.4 R140, [R212+0xa000] ;  /* 0x00a00000d48c783b */ /* 0x000e640000004200 */
[----:B------:R-:W-:Y:S01]  /*8160*/  LOP3.LUT R145, R12, 0xff, RZ, 0xc0, !PT ;  /* 0x000000ff0c917812 */ /* 0x000fe200078ec0ff */
[----:B------:R-:W-:Y:S01]  /*8170*/  IMAD.MOV.U32 R153, RZ, RZ, R204 ;  /* 0x000000ffff997224 */ /* 0x000fe200078e00cc */
[C---:B------:R-:W-:Y:S04]  /*8180*/  HMMA.16816.F32 R8, R180.reuse, R176, R8 ;  /* 0x000000b0b408723c */ /* 0x040fe80000001808 */
[----:B------:R-:W-:Y:S01]  /*8190*/  SHF.R.U32.HI R146, RZ, 0x10, R12 ;  /* 0x00000010ff927819 */ /* 0x000fe2000001160c */
[----:B------:R-:W-:Y:S01]  /*81a0*/  FMUL.FTZ R12, R3, R152 ;  /* 0x00000098030c7220 */ /* 0x000fe20000410000 */
[----:B------:R-:W-:Y:S01]  /*81b0*/  PRMT R200, R19, 0x5410, R14 ;  /* 0x0000541013c87816 */ /* 0x000fe2000000000e */
[----:B------:R-:W-:Y:S01]  /*81c0*/  FMUL.FTZ R14, R0, R154 ;  /* 0x0000009a000e7220 */ /* 0x000fe20000410000 */
[----:B------:R-:W-:Y:S02]  /*81d0*/  FMUL.FTZ R19, R132, R151 ;  /* 0x0000009784137220 */ /* 0x000fe40000410000 */
[----:B------:R-:W-:Y:S01]  /*81e0*/  LDSM.16.MT88.4 R148, [R212+0xb000] ;  /* 0x00b00000d494783b */ /* 0x000fe20000004200 */
[----:B------:R-:W-:Y:S01]  /*81f0*/  LOP3.LUT R137, R198, 0xff, RZ, 0xc0, !PT ;  /* 0x000000ffc6897812 */ /* 0x000fe200078ec0ff */
[C---:B------:R-:W-:Y:S01]  /*8200*/  FMUL.FTZ R94, R0.reuse, R94 ;  /* 0x0000005e005e7220 */ /* 0x040fe20000410000 */
[C---:B------:R-:W-:Y:S01]  /*8210*/  FMUL.FTZ R95, R0.reuse, R95 ;  /* 0x0000005f005f7220 */ /* 0x040fe20000410000 */
[-C--:B------:R-:W-:Y:S03]  /*8220*/  HMMA.16816.F32 R12, R180, R178.reuse, R12 ;  /* 0x000000b2b40c723c */ /* 0x080fe6000000180c */
[----:B------:R-:W-:Y:S01]  /*8230*/  PRMT R199, R137, 0x5410, R199 ;  /* 0x0000541089c77816 */ /* 0x000fe200000000c7 */
[----:B------:R-:W-:Y:S01]  /*8240*/  FFMA.FTZ R152, R23, UR4, -R190 ;  /* 0x0000000417987c23 */ /* 0x000fe200080108be */
[----:B------:R-:W-:Y:S01]  /*8250*/  SHF.R.U32.HI R137, RZ, 0x8, R144 ;  /* 0x00000008ff897819 */ /* 0x000fe20000011690 */
[C---:B------:R-:W-:Y:S02]  /*8260*/  HMMA.16816.F32 R16, R172.reuse, R178, R16 ;  /* 0x000000b2ac10723c */ /* 0x040fe40000001810 */
[----:B------:R2:W-:Y:S03]  /*8270*/  MUFU.EX2 R211, R152 ;  /* 0x0000009800d37308 */ /* 0x0005e60000000800 */
[C---:B------:R-:W-:Y:S01]  /*8280*/  FMUL.FTZ R74, R0.reuse, R74 ;  /* 0x0000004a004a7220 */ /* 0x040fe20000410000 */
[-C--:B------:R-:W-:Y:S05]  /*8290*/  HMMA.16816.F32 R68, R172, R184.reuse, R68 ;  /* 0x000000b8ac44723c */ /* 0x080fea0000001844 */
[C---:B------:R-:W-:Y:S01]  /*82a0*/  FMUL.FTZ R75, R0.reuse, R75 ;  /* 0x0000004b004b7220 */ /* 0x040fe20000410000 */
[C---:B------:R-:W-:Y:S01]  /*82b0*/  FMUL.FTZ R78, R0.reuse, R78 ;  /* 0x0000004e004e7220 */ /* 0x040fe20000410000 */
[----:B------:R-:W-:Y:S01]  /*82c0*/  FMUL.FTZ R79, R0, R79 ;  /* 0x0000004f004f7220 */ /* 0x000fe20000410000 */
[----:B------:R-:W-:Y:S03]  /*82d0*/  PRMT R176, R145, 0x5410, R137 ;  /* 0x0000541091b07816 */ /* 0x000fe60000000089 */
[----:B------:R-:W-:Y:S01]  /*82e0*/  LOP3.LUT R137, R146, 0xff, RZ, 0xc0, !PT ;  /* 0x000000ff92897812 */ /* 0x000fe200078ec0ff */
[C---:B------:R-:W-:Y:S01]  /*82f0*/  HMMA.16816.F32 R72, R180.reuse, R184, R72 ;  /* 0x000000b8b448723c */ /* 0x040fe20000001848 */
[----:B------:R-:W3:Y:S03]  /*8300*/  LDSM.16.MT88.4 R144, [R214+0xa000] ;  /* 0x00a00000d690783b */ /* 0x000ee60000004200 */
[----:B--2---:R-:W-:Y:S01]  /*8310*/  FFMA.FTZ R152, R27, UR4, -R191 ;  /* 0x000000041b987c23 */ /* 0x004fe200080108bf */
[C---:B------:R-:W-:Y:S01]  /*8320*/  FMUL.FTZ R23, R0.reuse, R159 ;  /* 0x0000009f00177220 */ /* 0x040fe20000410000 */
[-C--:B------:R-:W-:Y:S02]  /*8330*/  HMMA.16816.F32 R76, R180, R186.reuse, R76 ;  /* 0x000000bab44c723c */ /* 0x080fe4000000184c */
[----:B------:R-:W-:Y:S03]  /*8340*/  MUFU.EX2 R207, R152 ;  /* 0x0000009800cf7308 */ /* 0x000fe60000000800 */
[C---:B------:R-:W-:Y:S01]  /*8350*/  FMUL.FTZ R118, R0.reuse, R118 ;  /* 0x0000007600767220 */ /* 0x040fe20000410000 */
[C---:B------:R-:W-:Y:S05]  /*8360*/  HMMA.16816.F32 R80, R172.reuse, R186, R80 ;  /* 0x000000baac50723c */ /* 0x040fea0000001850 */
[C---:B------:R-:W-:Y:S01]  /*8370*/  FMUL.FTZ R90, R0.reuse, R90 ;  /* 0x0000005a005a7220 */ /* 0x040fe20000410000 */
[-C--:B-1----:R-:W-:Y:S05]  /*8380*/  HMMA.16816.F32 R84, R172, R140.reuse, R84 ;  /* 0x0000008cac54723c */ /* 0x082fea0000001854 */
[----:B------:R-:W-:Y:S01]  /*8390*/  FMUL.FTZ R91, R0, R91 ;  /* 0x0000005b005b7220 */ /* 0x000fe20000410000 */
[----:B------:R-:W-:Y:S01]  /*83a0*/  PRMT R193, R137, 0x5410, R193 ;  /* 0x0000541089c17816 */ /* 0x000fe200000000c1 */
[----:B------:R-:W-:Y:S01]  /*83b0*/  FFMA.FTZ R137, R34, UR4, -R190 ;  /* 0x0000000422897c23 */ /* 0x000fe200080108be */
[----:B------:R-:W-:Y:S03]  /*83c0*/  FMUL.FTZ R34, R132, R162 ;  /* 0x000000a284227220 */ /* 0x000fe60000410000 */
[----:B------:R-:W-:Y:S01]  /*83d0*/  FMUL.FTZ R119, R0, R119 ;  /* 0x0000007700777220 */ /* 0x000fe20000410000 */
[C---:B------:R-:W-:Y:S01]  /*83e0*/  HMMA.16816.F32 R88, R180.reuse, R140, R88 ;  /* 0x0000008cb458723c */ /* 0x040fe20000001858 */
[----:B------:R1:W-:Y:S03]  /*83f0*/  MUFU.EX2 R230, R137 ;  /* 0x0000008900e67308 */ /* 0x0003e60000000800 */
[----:B------:R-:W-:Y:S01]  /*8400*/  FFMA.FTZ R30, R30, UR4, -R191 ;  /* 0x000000041e1e7c23 */ /* 0x000fe200080108bf */
[----:B------:R-:W-:Y:S01]  /*8410*/  FFMA.FTZ R29, R29, UR4, -R192 ;  /* 0x000000041d1d7c23 */ /* 0x000fe200080108c0 */
[-C--:B------:R-:W-:Y:S05]  /*8420*/  HMMA.16816.F32 R92, R180, R142.reuse, R92 ;  /* 0x0000008eb45c723c */ /* 0x080fea000000185c */
[----:B------:R-:W-:Y:S01]  /*8430*/  MUFU.EX2 R204, R30 ;  /* 0x0000001e00cc7308 */ /* 0x000fe20000000800 */
[--C-:B------:R-:W-:Y:S01]  /*8440*/  FFMA.FTZ R140, R35, UR4, -R190.reuse ;  /* 0x00000004238c7c23 */ /* 0x100fe200080108be */
[C---:B------:R-:W-:Y:S04]  /*8450*/  HMMA.16816.F32 R96, R172.reuse, R142, R96 ;  /* 0x0000008eac60723c */ /* 0x040fe80000001860 */
[----:B------:R-:W-:Y:S01]  /*8460*/  FMUL.FTZ R35, R132, R163 ;  /* 0x000000a384237220 */ /* 0x000fe20000410000 */
[--C-:B------:R-:W-:Y:S02]  /*8470*/  FFMA.FTZ R141, R20, UR4, -R189.reuse ;  /* 0x00000004148d7c23 */ /* 0x100fe400080108bd */
[----:B------:R-:W-:Y:S01]  /*8480*/  FFMA.FTZ R142, R21, UR4, -R189 ;  /* 0x00000004158e7c23 */ /* 0x000fe200080108bd */
[----:B-1----:R-:W-:Y:S01]  /*8490*/  FFMA.FTZ R137, R22, UR4, -R190 ;  /* 0x0000000416897c23 */ /* 0x002fe200080108be */
[----:B------:R-:W1:Y:S02]  /*84a0*/  MUFU.EX2 R229, R140 ;  /* 0x0000008c00e57308 */ /* 0x000e640000000800 */
[C---:B------:R-:W-:Y:S01]  /*84b0*/  FMUL.FTZ R20, R3.reuse, R156 ;  /* 0x0000009c03147220 */ /* 0x040fe20000410000 */
[-C--:B---3--:R-:W-:Y:S03]  /*84c0*/  HMMA.16816.F32 R32, R172, R144.reuse, R32 ;  /* 0x00000090ac20723c */ /* 0x088fe60000001820 */
[C---:B------:R-:W-:Y:S01]  /*84d0*/  FMUL.FTZ R21, R3.reuse, R157 ;  /* 0x0000009d03157220 */ /* 0x040fe20000410000 */
[C---:B------:R-:W-:Y:S03]  /*84e0*/  FMUL.FTZ R22, R0.reuse, R158 ;  /* 0x0000009e00167220 */ /* 0x040fe60000410000 */
[----:B------:R-:W-:Y:S01]  /*84f0*/  MUFU.EX2 R228, R141 ;  /* 0x0000008d00e47308 */ /* 0x000fe20000000800 */
[C---:B------:R-:W-:Y:S03]  /*8500*/  FMUL.FTZ R100, R3.reuse, R100 ;  /* 0x0000006403647220 */ /* 0x040fe60000410000 */
[----:B------:R-:W-:Y:S01]  /*8510*/  FMUL.FTZ R101, R3, R101 ;  /* 0x0000006503657220 */ /* 0x000fe20000410000 */
[C---:B------:R-:W-:Y:S01]  /*8520*/  FMUL.FTZ R102, R0.reuse, R102 ;  /* 0x0000006600667220 */ /* 0x040fe20000410000 */
[C---:B------:R-:W-:Y:S04]  /*8530*/  HMMA.16816.F32 R20, R180.reuse, R144, R20 ;  /* 0x00000090b414723c */ /* 0x040fe80000001814 */
[----:B------:R2:W3:Y:S01]  /*8540*/  MUFU.EX2 R227, R142 ;  /* 0x0000008e00e37308 */ /* 0x0004e20000000800 */
[----:B------:R-:W-:Y:S01]  /*8550*/  FMUL.FTZ R103, R0, R103 ;  /* 0x0000006700677220 */ /* 0x000fe20000410000 */
[C---:B------:R-:W-:Y:S01]  /*8560*/  FMUL.FTZ R104, R133.reuse, R104 ;  /* 0x0000006885687220 */ /* 0x040fe20000410000 */
[C---:B------:R-:W-:Y:S01]  /*8570*/  FMUL.FTZ R105, R133.reuse, R105 ;  /* 0x0000006985697220 */ /* 0x040fe20000410000 */
[C---:B------:R-:W-:Y:S03]  /*8580*/  FMUL.FTZ R106, R132.reuse, R106 ;  /* 0x0000006a846a7220 */ /* 0x040fe60000410000 */
[C---:B------:R-:W-:Y:S03]  /*8590*/  FMUL.FTZ R107, R132.reuse, R107 ;  /* 0x0000006b846b7220 */ /* 0x040fe60000410000 */
[----:B------:R-:W4:Y:S01]  /*85a0*/  MUFU.EX2 R226, R137 ;  /* 0x0000008900e27308 */ /* 0x000f220000000800 */
[-C--:B------:R-:W-:Y:S03]  /*85b0*/  HMMA.16816.F32 R100, R180, R146.reuse, R100 ;  /* 0x00000092b464723c */ /* 0x080fe60000001864 */
[C---:B------:R-:W-:Y:S01]  /*85c0*/  FMUL.FTZ R108, R133.reuse, R108 ;  /* 0x0000006c856c7220 */ /* 0x040fe20000410000 */
[----:B------:R-:W-:Y:S01]  /*85d0*/  FMUL.FTZ R109, R133, R109 ;  /* 0x0000006d856d7220 */ /* 0x000fe20000410000 */
[C---:B------:R-:W-:Y:S01]  /*85e0*/  FMUL.FTZ R110, R132.reuse, R110 ;  /* 0x0000006e846e7220 */ /* 0x040fe20000410000 */
[C---:B------:R-:W-:Y:S03]  /*85f0*/  HMMA.16816.F32 R104, R172.reuse, R146, R104 ;  /* 0x00000092ac68723c */ /* 0x040fe60000001868 */
[----:B------:R-:W-:Y:S01]  /*8600*/  MUFU.EX2 R206, R29 ;  /* 0x0000001d00ce7308 */ /* 0x000fe20000000800 */
[----:B--2---:R-:W2:Y:S01]  /*8610*/  LDSM.16.MT88.4 R140, [R214+0xb000] ;  /* 0x00b00000d68c783b */ /* 0x004ea20000004200 */
[----:B------:R-:W-:Y:S01]  /*8620*/  FMUL.FTZ R111, R132, R111 ;  /* 0x0000006f846f7220 */ /* 0x000fe20000410000 */
[C---:B------:R-:W-:Y:S01]  /*8630*/  FMUL.FTZ R112, R3.reuse, R112 ;  /* 0x0000007003707220 */ /* 0x040fe20000410000 */
[----:B------:R-:W-:Y:S01]  /*8640*/  FMUL.FTZ R113, R3, R113 ;  /* 0x0000007103717220 */ /* 0x000fe20000410000 */
[C---:B------:R-:W-:Y:S03]  /*8650*/  FMUL.FTZ R114, R0.reuse, R114 ;  /* 0x0000007200727220 */ /* 0x040fe60000410000 */
[----:B------:R-:W-:Y:S01]  /*8660*/  FMUL.FTZ R115, R0, R115 ;  /* 0x0000007300737220 */ /* 0x000fe20000410000 */
[-C--:B------:R-:W-:Y:S03]  /*8670*/  HMMA.16816.F32 R108, R172, R148.reuse, R108 ;  /* 0x00000094ac6c723c */ /* 0x080fe6000000186c */
[----:B------:R-:W-:Y:S01]  /*8680*/  FFMA.FTZ R144, R25, UR4, -R192 ;  /* 0x0000000419907c23 */ /* 0x000fe200080108c0 */
[--C-:B------:R-:W-:Y:S01]  /*8690*/  FFMA.FTZ R146, R26, UR4, -R191.reuse ;  /* 0x000000041a927c23 */ /* 0x100fe200080108bf */
[----:B------:R-:W-:Y:S01]  /*86a0*/  SHF.R.U32.HI R147, RZ, 0x18, R138 ;  /* 0x00000018ff937819 */ /* 0x000fe2000001168a */
[C---:B------:R-:W-:Y:S01]  /*86b0*/  HMMA.16816.F32 R112, R180.reuse, R148, R112 ;  /* 0x00000094b470723c */ /* 0x040fe20000001870 */
[----:B------:R5:W4:Y:S04]  /*86c0*/  MUFU.EX2 R209, R144 ;  /* 0x0000009000d17308 */ /* 0x000b280000000800 */
[----:B------:R-:W-:Y:S01]  /*86d0*/  FFMA.FTZ R31, R31, UR4, -R191 ;  /* 0x000000041f1f7c23 */ /* 0x000fe200080108bf */
[-C--:B------:R-:W-:Y:S05]  /*86e0*/  HMMA.16816.F32 R116, R180, R150.reuse, R116 ;  /* 0x00000096b474723c */ /* 0x080fea0000001874 */
[----:B------:R1:W4:Y:S01]  /*86f0*/  MUFU.EX2 R208, R146 ;  /* 0x0000009200d07308 */ /* 0x0003220000000800 */
[--C-:B------:R-:W-:Y:S01]  /*8700*/  SHF.R.U32.HI R149, RZ, 0x18, R139.reuse ;  /* 0x00000018ff957819 */ /* 0x100fe2000001168b */
[C---:B------:R-:W-:Y:S04]  /*8710*/  HMMA.16816.F32 R120, R172.reuse, R150, R120 ;  /* 0x00000096ac78723c */ /* 0x040fe80000001878 */
[C---:B------:R-:W-:Y:S01]  /*8720*/  LOP3.LUT R25, R139.reuse, 0xffff, RZ, 0xc0, !PT ;  /* 0x0000ffff8b197812 */ /* 0x040fe200078ec0ff */
[C---:B------:R-:W-:Y:S01]  /*8730*/  FMUL.FTZ R27, R132.reuse, R167 ;  /* 0x000000a7841b7220 */ /* 0x040fe20000410000 */
[----:B------:R-:W-:Y:S01]  /*8740*/  SHF.R.U32.HI R26, RZ, 0x10, R139 ;  /* 0x00000010ff1a7819 */ /* 0x000fe2000001168b */
[----:B------:R-:W-:Y:S01]  /*8750*/  FMUL.FTZ R30, R132, R170 ;  /* 0x000000aa841e7220 */ /* 0x000fe20000410000 */
[C---:B------:R-:W-:Y:S03]  /*8760*/  LOP3.LUT R24, R138.reuse, 0xffff, RZ, 0xc0, !PT ;  /* 0x0000ffff8a187812 */ /* 0x040fe600078ec0ff */
[----:B------:R-:W-:Y:S01]  /*8770*/  IMAD.MOV.U32 R170, RZ, RZ, R203 ;  /* 0x000000ffffaa7224 */ /* 0x000fe200078e00cb */
[----:B------:R-:W-:Y:S01]  /*8780*/  LOP3.LUT R150, R139, 0xff, RZ, 0xc0, !PT ;  /* 0x000000ff8b967812 */ /* 0x000fe200078ec0ff */
[----:B------:R-:W-:Y:S01]  /*8790*/  IMAD.MOV.U32 R177, RZ, RZ, R205 ;  /* 0x000000ffffb17224 */ /* 0x000fe200078e00cd */
[----:B------:R-:W-:Y:S01]  /*87a0*/  LOP3.LUT R148, R138, 0xff, RZ, 0xc0, !PT ;  /* 0x000000ff8a947812 */ /* 0x000fe200078ec0ff */
[----:B------:R3:W-:Y:S01]  /*87b0*/  MUFU.EX2 R203, R31 ;  /* 0x0000001f00cb7308 */ /* 0x0007e20000000800 */
[----:B------:R-:W-:Y:S01]  /*87c0*/  SHF.R.U32.HI R145, RZ, 0x8, R25 ;  /* 0x00000008ff917819 */ /* 0x000fe20000011619 */
[C---:B------:R-:W-:Y:S01]  /*87d0*/  FMUL.FTZ R25, R133.reuse, R165 ;  /* 0x000000a585197220 */ /* 0x040fe20000410000 */
[----:B-----5:R-:W-:Y:S01]  /*87e0*/  LOP3.LUT R144, R26, 0xff, RZ, 0xc0, !PT ;  /* 0x000000ff1a907812 */ /* 0x020fe200078ec0ff */
[----:B------:R-:W-:Y:S01]  /*87f0*/  FMUL.FTZ R26, R132, R166 ;  /* 0x000000a6841a7220 */ /* 0x000fe20000410000 */
[----:B------:R-:W-:Y:S01]  /*8800*/  SHF.R.U32.HI R139, RZ, 0x8, R24 ;  /* 0x00000008ff8b7819 */ /* 0x000fe20000011618 */
[----:B------:R-:W-:Y:S01]  /*8810*/  FMUL.FTZ R24, R133, R164 ;  /* 0x000000a485187220 */ /* 0x000fe20000410000 */
[----:B------:R-:W-:Y:S01]  /*8820*/  SHF.R.U32.HI R137, RZ, 0x10, R138 ;  /* 0x00000010ff897819 */ /* 0x000fe2000001168a */
[C---:B------:R-:W-:Y:S01]  /*8830*/  FMUL.FTZ R124, R3.reuse, R124 ;  /* 0x0000007c037c7220 */ /* 0x040fe20000410000 */
[----:B------:R-:W-:Y:S01]  /*8840*/  PRMT R145, R150, 0x5410, R145 ;  /* 0x0000541096917816 */ /* 0x000fe20000000091 */
[----:B------:R-:W-:Y:S01]  /*8850*/  FMUL.FTZ R125, R3, R125 ;  /* 0x0000007d037d7220 */ /* 0x000fe20000410000 */
[----:B------:R-:W-:Y:S01]  /*8860*/  PRMT R144, R144, 0x5410, R149 ;  /* 0x0000541090907816 */ /* 0x000fe20000000095 */
[----:B------:R-:W-:Y:S01]  /*8870*/  FMUL.FTZ R126, R0, R126 ;  /* 0x0000007e007e7220 */ /* 0x000fe20000410000 */
[-C--:B--2---:R-:W-:Y:S03]  /*8880*/  HMMA.16816.F32 R24, R172, R140.reuse, R24 ;  /* 0x0000008cac18723c */ /* 0x084fe60000001818 */
[----:B------:R-:W-:Y:S01]  /*8890*/  PRMT R139, R148, 0x5410, R139 ;  /* 0x00005410948b7816 */ /* 0x000fe2000000008b */
[----:B------:R-:W-:Y:S01]  /*88a0*/  FMUL.FTZ R127, R0, R127 ;  /* 0x0000007f007f7220 */ /* 0x000fe20000410000 */
[----:B------:R-:W2:Y:S01]  /*88b0*/  LDSM.16.MT88.4 R148, [R212+0x9400] ;  /* 0x00940000d494783b */ /* 0x000ea20000004200 */
[----:B------:R-:W-:Y:S01]  /*88c0*/  LOP3.LUT R138, R137, 0xff, RZ, 0xc0, !PT ;  /* 0x000000ff898a7812 */ /* 0x000fe200078ec0ff */
[----:B------:R-:W-:Y:S01]  /*88d0*/  FFMA.FTZ R137, R28, UR4, -R192 ;  /* 0x000000041c897c23 */ /* 0x000fe200080108c0 */
[--C-:B------:R-:W-:Y:S02]  /*88e0*/  HSET2.LE.AND R28, R200, R188.reuse, PT ;  /* 0x000000bcc81c7233 */ /* 0x100fe40003803000 */
[----:B------:R-:W-:Y:S01]  /*88f0*/  MUFU.EX2 R200, R50 ;  /* 0x0000003200c87308 */ /* 0x000fe20000000800 */
[C---:B------:R-:W-:Y:S04]  /*8900*/  HMMA.16816.F32 R124, R180.reuse, R140, R124 ;  /* 0x0000008cb47c723c */ /* 0x040fe8000000187c */
[----:B-1----:R-:W-:Y:S01]  /*8910*/  F2FP.F16.F32.PACK_AB R146, R231, R232 ;  /* 0x000000e8e792723e */ /* 0x002fe200000000ff */
[C---:B------:R-:W-:Y:S01]  /*8920*/  FMUL.FTZ R128, R3.reuse, R128 ;  /* 0x0000008003807220 */ /* 0x040fe20000410000 */
[----:B------:R-:W-:Y:S03]  /*8930*/  FMUL.FTZ R129, R3, R129 ;  /* 0x0000008103817220 */ /* 0x000fe60000410000 */
[----:B------:R1:W5:Y:S02]  /*8940*/  MUFU.EX2 R205, R137 ;  /* 0x0000008900cd7308 */ /* 0x0003640000000800 */
[----:B------:R-:W-:Y:S01]  /*8950*/  LOP3.LUT R146, R28, R146, RZ, 0xc0, !PT ;  /* 0x000000921c927212 */ /* 0x000fe200078ec0ff */
[C---:B------:R-:W-:Y:S01]  /*8960*/  FMUL.FTZ R130, R0.reuse, R130 ;  /* 0x0000008200827220 */ /* 0x040fe20000410000 */
[----:B------:R-:W-:Y:S01]  /*8970*/  FMUL.FTZ R131, R0, R131 ;  /* 0x0000008300837220 */ /* 0x000fe20000410000 */
[----:B------:R-:W-:Y:S02]  /*8980*/  VIADD R28, R201, 0x1 ;  /* 0x00000001c91c7836 */ /* 0x000fe40000000000 */
[----:B---3--:R-:W-:Y:S01]  /*8990*/  FMUL.FTZ R31, R132, R171 ;  /* 0x000000ab841f7220 */ /* 0x008fe20000410000 */
[----:B------:R-:W-:Y:S01]  /*89a0*/  FMUL.FTZ R29, R133, R169 ;  /* 0x000000a9851d7220 */ /* 0x000fe20000410000 */
[----:B------:R-:W-:Y:S01]  /*89b0*/  PRMT R157, R138, 0x5410, R147 ;  /* 0x000054108a9d7816 */ /* 0x000fe20000000093 */
[----:B------:R-:W-:Y:S01]  /*89c0*/  IMAD.MOV.U32 R171, RZ, RZ, R153 ;  /* 0x000000ffffab7224 */ /* 0x000fe200078e0099 */
[----:B------:R-:W-:Y:S01]  /*89d0*/  LOP3.LUT R141, R221, UR29, R28, 0x96, !PT ;  /* 0x0000001ddd8d7c12 */ /* 0x000fe2000f8e961c */
[-C--:B------:R-:W-:Y:S01]  /*89e0*/  HMMA.16816.F32 R128, R180, R142.reuse, R128 ;  /* 0x0000008eb480723c */ /* 0x080fe20000001880 */
[----:B------:R-:W3:Y:S01]  /*89f0*/  LDSM.16.MT88.4 R152, [R214+0x9400] ;  /* 0x00940000d698783b */ /* 0x000ee20000004200 */
[----:B------:R-:W-:Y:S01]  /*8a00*/  MUFU.EX2 R183, R64 ;  /* 0x0000004000b77308 */ /* 0x000fe20000000800 */
[----:B------:R-:W-:Y:S01]  /*8a10*/  FMUL.FTZ R28, R133, R168 ;  /* 0x000000a8851c7220 */ /* 0x000fe20000410000 */
[----:B------:R-:W-:Y:S01]  /*8a20*/  F2FP.F16.F32.PACK_AB R147, R229, R230 ;  /* 0x000000e6e593723e */ /* 0x000fe200000000ff */
[----:B------:R-:W-:Y:S01]  /*8a30*/  IMAD.WIDE.U32 R158, R141, -0x326172a9, RZ ;  /* 0xcd9e8d578d9e7825 */ /* 0x000fe200078e00ff */
[--C-:B-1----:R-:W-:Y:S02]  /*8a40*/  HSET2.LE.AND R137, R199, R188.reuse, PT ;  /* 0x000000bcc7897233 */ /* 0x102fe40003803000 */
[--C-:B------:R-:W-:Y:S02]  /*8a50*/  HSET2.LE.AND R141, R157, R188.reuse, PT ;  /* 0x000000bc9d8d7233 */ /* 0x100fe40003803000 */
[----:B------:R-:W-:Y:S02]  /*8a60*/  HMMA.16816.F32 R28, R172, R142, R28 ;  /* 0x0000008eac1c723c */ /* 0x000fe4000000181c */
[----:B------:R-:W1:Y:S02]  /*8a70*/  MUFU.EX2 R199, R51 ;  /* 0x0000003300c77308 */ /* 0x000e640000000800 */
[----:B------:R-:W-:Y:S01]  /*8a80*/  LOP3.LUT R147, R137, R147, RZ, 0xc0, !PT ;  /* 0x0000009389937212 */ /* 0x000fe200078ec0ff */
[--C-:B------:R-:W-:Y:S01]  /*8a90*/  FFMA.FTZ R48, R48, UR4, -R189.reuse ;  /* 0x0000000430307c23 */ /* 0x100fe200080108bd */
[--C-:B------:R-:W-:Y:S01]  /*8aa0*/  HSET2.LE.AND R137, R145, R188.reuse, PT ;  /* 0x000000bc91897233 */ /* 0x100fe20003803000 */
[----:B------:R-:W-:Y:S01]  /*8ab0*/  IMAD.MOV.U32 R178, RZ, RZ, R202 ;  /* 0x000000ffffb27224 */ /* 0x000fe200078e00ca */
[--C-:B------:R-:W-:Y:S04]  /*8ac0*/  HSET2.LE.AND R138, R144, R188.reuse, PT ;  /* 0x000000bc908a7233 */ /* 0x100fe80003803000 */
[----:B------:R1:W-:Y:S01]  /*8ad0*/  MUFU.EX2 R202, R48 ;  /* 0x0000003000ca7308 */ /* 0x0003e20000000800 */
[--C-:B------:R-:W-:Y:S01]  /*8ae0*/  HSET2.LE.AND R139, R139, R188.reuse, PT ;  /* 0x000000bc8b8b7233 */ /* 0x100fe20003803000 */
[--C-:B------:R-:W-:Y:S01]  /*8af0*/  FFMA.FTZ R49, R49, UR4, -R189.reuse ;  /* 0x0000000431317c23 */ /* 0x100fe200080108bd */
[----:B------:R-:W-:Y:S01]  /*8b00*/  F2FP.F16.F32.PACK_AB R144, R227, R228 ;  /* 0x000000e4e390723e */ /* 0x000fe200000000ff */
[--C-:B------:R-:W-:Y:S01]  /*8b10*/  FFMA.FTZ R36, R36, UR4, -R189.reuse ;  /* 0x0000000424247c23 */ /* 0x100fe200080108bd */
[----:B----4-:R-:W-:Y:S01]  /*8b20*/  F2FP.F16.F32.PACK_AB R145, R211, R226 ;  /* 0x000000e2d391723e */ /* 0x010fe200000000ff */
[----:B------:R-:W-:Y:S01]  /*8b30*/  FFMA.FTZ R37, R37, UR4, -R189 ;  /* 0x0000000425257c23 */ /* 0x000fe200080108bd */
[----:B------:R-:W-:Y:S03]  /*8b40*/  F2FP.F16.F32.PACK_AB R140, R209, R210 ;  /* 0x000000d2d18c723e */ /* 0x000fe600000000ff */
[----:B------:R4:W-:Y:S01]  /*8b50*/  MUFU.EX2 R201, R49 ;  /* 0x0000003100c97308 */ /* 0x0009e20000000800 */
[----:B------:R-:W-:Y:S01]  /*8b60*/  LOP3.LUT R144, R137, R144, RZ, 0xc0, !PT ;  /* 0x0000009089907212 */ /* 0x000fe200078ec0ff */
[----:B------:R-:W-:Y:S01]  /*8b70*/  FFMA.FTZ R38, R38, UR4, -R190 ;  /* 0x0000000426267c23 */ /* 0x000fe200080108be */
[----:B------:R-:W-:Y:S01]  /*8b80*/  LOP3.LUT R145, R138, R145, RZ, 0xc0, !PT ;  /* 0x000000918a917212 */ /* 0x000fe200078ec0ff */
[--C-:B------:R-:W-:Y:S01]  /*8b90*/  FFMA.FTZ R44, R44, UR4, -R192.reuse ;  /* 0x000000042c2c7c23 */ /* 0x100fe200080108c0 */
[----:B------:R-:W-:Y:S01]  /*8ba0*/  LOP3.LUT R140, R139, R140, RZ, 0xc0, !PT ;  /* 0x0000008c8b8c7212 */ /* 0x000fe200078ec0ff */
[----:B------:R-:W-:Y:S01]  /*8bb0*/  FFMA.FTZ R45, R45, UR4, -R192 ;  /* 0x000000042d2d7c23 */ /* 0x000fe200080108c0 */
[--C-:B------:R-:W-:Y:S03]  /*8bc0*/  HSET2.LE.AND R142, R176, R188.reuse, PT ;  /* 0x000000bcb08e7233 */ /* 0x100fe60003803000 */
[----:B------:R-:W-:Y:S01]  /*8bd0*/  MUFU.EX2 R182, R65 ;  /* 0x0000004100b67308 */ /* 0x000fe20000000800 */
[--C-:B------:R-:W-:Y:S01]  /*8be0*/  HSET2.LE.AND R143, R193, R188.reuse, PT ;  /* 0x000000bcc18f7233 */ /* 0x100fe20003803000 */
[-C--:B--2---:R-:W-:Y:S05]  /*8bf0*/  HMMA.16816.F32 R4, R144, R148.reuse, R4 ;  /* 0x000000949004723c */ /* 0x084fea0000001804 */
[----:B------:R-:W-:Y:S03]  /*8c00*/  F2FP.F16.F32.PACK_AB R137, R207, R208 ;  /* 0x000000d0cf89723e */ /* 0x000fe600000000ff */
[----:B------:R2:W-:Y:S03]  /*8c10*/  MUFU.EX2 R198, R36 ;  /* 0x0000002400c67308 */ /* 0x0005e60000000800 */
[----:B-----5:R-:W-:Y:S01]  /*8c20*/  F2FP.F16.F32.PACK_AB R138, R206, R205 ;  /* 0x000000cdce8a723e */ /* 0x020fe200000000ff */
[--C-:B------:R-:W-:Y:S01]  /*8c30*/  FFMA.FTZ R42, R42, UR4, -R191.reuse ;  /* 0x000000042a2a7c23 */ /* 0x100fe200080108bf */
[----:B------:R-:W-:Y:S01]  /*8c40*/  F2FP.F16.F32.PACK_AB R139, R203, R204 ;  /* 0x000000cccb8b723e */ /* 0x000fe200000000ff */
[--C-:B------:R-:W-:Y:S01]  /*8c50*/  FFMA.FTZ R43, R43, UR4, -R191.reuse ;  /* 0x000000042b2b7c23 */ /* 0x100fe200080108bf */
[----:B------:R-:W-:Y:S03]  /*8c60*/  LOP3.LUT R156, R159, UR22, R244, 0x96, !PT ;  /* 0x000000169f9c7c12 */ /* 0x000fe6000f8e96f4 */
[----:B------:R-:W-:Y:S01]  /*8c70*/  MUFU.EX2 R181, R66 ;  /* 0x0000004200b57308 */ /* 0x000fe20000000800 */
[----:B------:R-:W-:Y:S01]  /*8c80*/  LOP3.LUT R141, R141, R137, RZ, 0xc0, !PT ;  /* 0x000000898d8d7212 */ /* 0x000fe200078ec0ff */
[--C-:B------:R-:W-:Y:S01]  /*8c90*/  FFMA.FTZ R40, R40, UR4, -R192.reuse ;  /* 0x0000000428287c23 */ /* 0x100fe200080108c0 */
[----:B------:R-:W-:Y:S01]  /*8ca0*/  LOP3.LUT R142, R142, R138, RZ, 0xc0, !PT ;  /* 0x0000008a8e8e7212 */ /* 0x000fe200078ec0ff */
[----:B------:R-:W-:Y:S01]  /*8cb0*/  FFMA.FTZ R41, R41, UR4, -R192 ;  /* 0x0000000429297c23 */ /* 0x000fe200080108c0 */
[----:B------:R-:W-:Y:S01]  /*8cc0*/  LOP3.LUT R143, R143, R139, RZ, 0xc0, !PT ;  /* 0x0000008b8f8f7212 */ /* 0x000fe200078ec0ff */
[----:B------:R-:W-:Y:S01]  /*8cd0*/  IMAD.WIDE.U32 R138, R156, -0x2daee0ad, RZ ;  /* 0xd2511f539c8a7825 */ /* 0x000fe200078e00ff */
[----:B------:R-:W-:Y:S03]  /*8ce0*/  LOP3.LUT R156, R159, UR22, R242, 0x96, !PT ;  /* 0x000000169f9c7c12 */ /* 0x000fe6000f8e96f2 */
[----:B------:R-:W-:Y:S01]  /*8cf0*/  MUFU.EX2 R174, R59 ;  /* 0x0000003b00ae7308 */ /* 0x000fe20000000800 */
[----:B------:R-:W-:Y:S01]  /*8d00*/  LOP3.LUT R160, R195, UR20, R158, 0x96, !PT ;  /* 0x00000014c3a07c12 */ /* 0x000fe2000f8e969e */
[----:B------:R-:W-:Y:S01]  /*8d10*/  FFMA.FTZ R54, R54, UR4, -R190 ;  /* 0x0000000436367c23 */ /* 0x000fe200080108be */
[----:B------:R-:W-:Y:S01]  /*8d20*/  LOP3.LUT R137, R197, UR20, R158, 0x96, !PT ;  /* 0x00000014c5897c12 */ /* 0x000fe2000f8e969e */
[C---:B------:R-:W-:Y:S04]  /*8d30*/  HMMA.16816.F32 R8, R140.reuse, R148, R8 ;  /* 0x000000948c08723c */ /* 0x040fe80000001808 */
[----:B------:R-:W-:Y:S02]  /*8d40*/  IMAD.WIDE.U32 R162, R156, -0x2daee0ad, RZ ;  /* 0xd2511f539ca27825 */ /* 0x000fe400078e00ff */
[----:B------:R-:W-:Y:S01]  /*8d50*/  MUFU.EX2 R195, R39 ;  /* 0x0000002700c37308 */ /* 0x000fe20000000800 */
[-C--:B------:R-:W-:Y:S01]  /*8d60*/  HMMA.16816.F32 R12, R140, R150.reuse, R12 ;  /* 0x000000968c0c723c */ /* 0x080fe2000000180c */
[----:B------:R-:W5:Y:S03]  /*8d70*/  LDSM.16.MT88.4 R156, [R212+0xa400] ;  /* 0x00a40000d49c783b */ /* 0x000f660000004200 */
[----:B------:R-:W-:Y:S02]  /*8d80*/  IMAD.WIDE.U32 R148, R137, -0x2daee0ad, RZ ;  /* 0xd2511f5389947825 */ /* 0x000fe400078e00ff */
[C---:B------:R-:W-:Y:S03]  /*8d90*/  HMMA.16816.F32 R16, R144.reuse, R150, R16 ;  /* 0x000000969010723c */ /* 0x040fe60000001810 */
[----:B------:R-:W-:Y:S02]  /*8da0*/  MUFU.EX2 R173, R60 ;  /* 0x0000003c00ad7308 */ /* 0x000fe40000000800 */
[----:B------:R-:W-:Y:S01]  /*8db0*/  IMAD.WIDE.U32 R160, R160, -0x2daee0ad, RZ ;  /* 0xd2511f53a0a07825 */ /* 0x000fe200078e00ff */
[-C--:B---3--:R-:W-:Y:S07]  /*8dc0*/  HMMA.16816.F32 R68, R144, R152.reuse, R68 ;  /* 0x000000989044723c */ /* 0x088fee0000001844 */
[----:B------:R-:W-:Y:S01]  /*8dd0*/  MUFU.EX2 R172, R62 ;  /* 0x0000003e00ac7308 */ /* 0x000fe20000000800 */
[----:B-1----:R-:W-:Y:S01]  /*8de0*/  LOP3.LUT R48, R149, UR17, R162, 0x96, !PT ;  /* 0x0000001195307c12 */ /* 0x002fe2000f8e96a2 */
[C---:B------:R-:W-:Y:S04]  /*8df0*/  HMMA.16816.F32 R72, R140.reuse, R152, R72 ;  /* 0x000000988c48723c */ /* 0x040fe80000001848 */
[----:B------:R-:W-:Y:S02]  /*8e00*/  LOP3.LUT R139, R139, UR19, R224, 0x96, !PT ;  /* 0x000000138b8b7c12 */ /* 0x000fe4000f8e96e0 */
[-C--:B------:R-:W-:Y:S02]  /*8e10*/  HMMA.16816.F32 R76, R140, R154.reuse, R76 ;  /* 0x0000009a8c4c723c */ /* 0x080fe4000000184c */
[----:B------:R1:W-:Y:S03]  /*8e20*/  MUFU.EX2 R197, R37 ;  /* 0x0000002500c57308 */ /* 0x0003e60000000800 */
[----:B------:R-:W-:Y:S01]  /*8e30*/  LOP3.LUT R161, R161, UR17, R138, 0x96, !PT ;  /* 0x00000011a1a17c12 */ /* 0x000fe2000f8e968a */
[C---:B------:R-:W-:Y:S06]  /*8e40*/  HMMA.16816.F32 R80, R144.reuse, R154, R80 ;  /* 0x0000009a9050723c */ /* 0x040fec0000001850 */
[----:B------:R-:W-:Y:S01]  /*8e50*/  MUFU.EX2 R193, R45 ;  /* 0x0000002d00c17308 */ /* 0x000fe20000000800 */
[----:B------:R-:W-:Y:S04]  /*8e60*/  LOP3.LUT R137, R163, UR19, R222, 0x96, !PT ;  /* 0x00000013a3897c12 */ /* 0x000fe8000f8e96de */
[----:B------:R-:W-:Y:S04]  /*8e70*/  IMAD.WIDE.U32 R138, R139, -0x326172a9, RZ ;  /* 0xcd9e8d578b8a7825 */ /* 0x000fe800078e00ff */
[----:B------:R-:W-:Y:S01]  /*8e80*/  FFMA.FTZ R56, R56, UR4, -R192 ;  /* 0x0000000438387c23 */ /* 0x000fe200080108c0 */
[-C--:B-----5:R-:W-:Y:S01]  /*8e90*/  HMMA.16816.F32 R84, R144, R156.reuse, R84 ;  /* 0x0000009c9054723c */ /* 0x0a0fe20000001854 */
[----:B------:R-:W-:Y:S02]  /*8ea0*/  MUFU.EX2 R184, R43 ;  /* 0x0000002b00b87308 */ /* 0x000fe40000000800 */
[----:B------:R-:W-:Y:S01]  /*8eb0*/  IMAD.WIDE.U32 R168, R161, -0x326172a9, RZ ;  /* 0xcd9e8d57a1a87825 */ /* 0x000fe200078e00ff */
[----:B------:R-:W-:Y:S02]  /*8ec0*/  LOP3.LUT R139, R139, UR18, R194, 0x96, !PT ;  /* 0x000000128b8b7c12 */ /* 0x000fe4000f8e96c2 */
[C---:B------:R-:W-:Y:S05]  /*8ed0*/  HMMA.16816.F32 R88, R140.reuse, R156, R88 ;  /* 0x0000009c8c58723c */ /* 0x040fea0000001858 */
[----:B------:R-:W-:Y:S01]  /*8ee0*/  MUFU.EX2 R194, R44 ;  /* 0x0000002c00c27308 */ /* 0x000fe20000000800 */
[----:B------:R-:W-:Y:S01]  /*8ef0*/  IMAD.WIDE.U32 R162, R137, -0x326172a9, RZ ;  /* 0xcd9e8d5789a27825 */ /* 0x000fe200078e00ff */
[-C--:B------:R-:W-:Y:S04]  /*8f00*/  HMMA.16816.F32 R92, R140, R158.reuse, R92 ;  /* 0x0000009e8c5c723c */ /* 0x080fe8000000185c */
[----:B------:R-:W-:Y:S02]  /*8f10*/  IMAD.WIDE.U32 R166, R48, -0x326172a9, RZ ;  /* 0xcd9e8d5730a67825 */ /* 0x000fe400078e00ff */
[C---:B------:R-:W-:Y:S02]  /*8f20*/  HMMA.16816.F32 R96, R144.reuse, R158, R96 ;  /* 0x0000009e9060723c */ /* 0x040fe40000001860 */
[----:B------:R-:W-:Y:S03]  /*8f30*/  MUFU.EX2 R185, R40 ;  /* 0x0000002800b97308 */ /* 0x000fe60000000800 */
[----:B------:R-:W-:Y:S01]  /*8f40*/  LOP3.LUT R48, R169, UR16, R138, 0x96, !PT ;  /* 0x00000010a9307c12 */ /* 0x000fe2000f8e968a */
[----:B------:R-:W-:Y:S01]  /*8f50*/  IMAD.WIDE.U32 R138, R139, -0x2daee0ad, RZ ;  /* 0xd2511f538b8a7825 */ /* 0x000fe200078e00ff */
[----:B----4-:R-:W-:Y:S05]  /*8f60*/  LOP3.LUT R49, R167, UR16, R162, 0x96, !PT ;  /* 0x00000010a7317c12 */ /* 0x010fea000f8e96a2 */
[----:B------:R-:W-:Y:S01]  /*8f70*/  MUFU.EX2 R167, R41 ;  /* 0x0000002900a77308 */ /* 0x000fe20000000800 */
[----:B------:R-:W-:Y:S01]  /*8f80*/  LOP3.LUT R150, R163, UR18, R196, 0x96, !PT ;  /* 0x00000012a3967c12 */ /* 0x000fe2000f8e96c4 */
[----:B------:R-:W-:Y:S01]  /*8f90*/  IMAD.WIDE.U32 R162, R48, -0x2daee0ad, RZ ;  /* 0xd2511f5330a27825 */ /* 0x000fe200078e00ff */
[----:B------:R-:W-:Y:S03]  /*8fa0*/  LOP3.LUT R160, R139, UR15, R160, 0x96, !PT ;  /* 0x0000000f8ba07c12 */ /* 0x000fe6000f8e96a0 */
[----:B------:R-:W-:Y:S01]  /*8fb0*/  FFMA.FTZ R57, R57, UR4, -R192 ;  /* 0x0000000439397c23 */ /* 0x000fe200080108c0 */
[----:B------:R-:W-:Y:S03]  /*8fc0*/  IMAD.WIDE.U32 R164, R49, -0x2daee0ad, RZ ;  /* 0xd2511f5331a47825 */ /* 0x000fe600078e00ff */
[----:B------:R3:W4:Y:S01]  /*8fd0*/  MUFU.EX2 R196, R38 ;  /* 0x0000002600c47308 */ /* 0x0007220000000800 */
[----:B------:R-:W5:Y:S01]  /*8fe0*/  LDSM.16.MT88.4 R48, [R214+0xa400] ;  /* 0x00a40000d630783b */ /* 0x000f620000004200 */
[----:B------:R-:W-:Y:S01]  /*8ff0*/  LOP3.LUT R138, R163, UR5, R138, 0x96, !PT ;  /* 0x00000005a38a7c12 */ /* 0x000fe2000f8e968a */
[----:B------:R-:W-:Y:S04]  /*9000*/  IMAD.WIDE.U32 R150, R150, -0x2daee0ad, RZ ;  /* 0xd2511f5396967825 */ /* 0x000fe800078e00ff */
[----:B------:R-:W-:Y:S01]  /*9010*/  FFMA.FTZ R192, R61, UR4, -R192 ;  /* 0x000000043dc07c23 */ /* 0x000fe200080108c0 */
[----:B------:R-:W-:Y:S01]  /*9020*/  FFMA.FTZ R58, R58, UR4, -R191 ;  /* 0x000000043a3a7c23 */ /* 0x000fe200080108bf */
[----:B------:R-:W-:Y:S01]  /*9030*/  IMAD.WIDE.U32 R138, R138, -0x326172a9, RZ ;  /* 0xcd9e8d578a8a7825 */ /* 0x000fe200078e00ff */
[----:B--2---:R-:W-:Y:S01]  /*9040*/  LOP3.LUT R36, R165, UR5, R150, 0x96, !PT ;  /* 0x00000005a5247c12 */ /* 0x004fe2000f8e9696 */
[----:B------:R-:W-:Y:S01]  /*9050*/  MUFU.EX2 R176, R57 ;  /* 0x0000003900b07308 */ /* 0x000fe20000000800 */
[----:B------:R-:W-:Y:S01]  /*9060*/  LOP3.LUT R149, R151, UR15, R148, 0x96, !PT ;  /* 0x0000000f97957c12 */ /* 0x000fe2000f8e9694 */
[----:B------:R-:W-:Y:S01]  /*9070*/  IMAD.WIDE.U32 R160, R160, -0x326172a9, RZ ;  /* 0xcd9e8d57a0a07825 */ /* 0x000fe200078e00ff */
[C---:B------:R-:W-:Y:S02]  /*9080*/  LOP3.LUT R137, R138.reuse, 0xffff, RZ, 0xc0, !PT ;  /* 0x0000ffff8a897812 */ /* 0x040fe400078ec0ff */
[----:B------:R-:W-:Y:S01]  /*9090*/  LOP3.LUT R152, R138, 0xff, RZ, 0xc0, !PT ;  /* 0x000000ff8a987812 */ /* 0x000fe200078ec0ff */
[----:B-1----:R-:W-:Y:S01]  /*90a0*/  IMAD.WIDE.U32 R36, R36, -0x326172a9, RZ ;  /* 0xcd9e8d5724247825 */ /* 0x002fe200078e00ff */
[--C-:B------:R-:W-:Y:S03]  /*90b0*/  SHF.R.U32.HI R153, RZ, 0x18, R138.reuse ;  /* 0x00000018ff997819 */ /* 0x100fe6000001168a */
[----:B------:R-:W-:Y:S01]  /*90c0*/  MUFU.EX2 R165, R42 ;  /* 0x0000002a00a57308 */ /* 0x000fe20000000800 */
[----:B------:R-:W-:Y:S01]  /*90d0*/  SHF.R.U32.HI R148, RZ, 0x10, R138 ;  /* 0x00000010ff947819 */ /* 0x000fe2000001168a */
[----:B------:R-:W-:Y:S01]  /*90e0*/  IMAD.WIDE.U32 R156, R149, -0x326172a9, RZ ;  /* 0xcd9e8d57959c7825 */ /* 0x000fe200078e00ff */
[----:B------:R-:W-:Y:S02]  /*90f0*/  LOP3.LUT R138, R139, UR24, R160, 0x96, !PT ;  /* 0x000000188b8a7c12 */ /* 0x000fe4000f8e96a0 */
[----:B------:R-:W-:Y:S01]  /*9100*/  LOP3.LUT R139, R36, 0xffff, RZ, 0xc0, !PT ;  /* 0x0000ffff248b7812 */ /* 0x000fe200078ec0ff */
[----:B------:R-:W-:Y:S01]  /*9110*/  FFMA.FTZ R52, R52, UR4, -R189 ;  /* 0x0000000434347c23 */ /* 0x000fe200080108bd */
[----:B---3--:R-:W-:Y:S01]  /*9120*/  SHF.R.U32.HI R38, RZ, 0x8, R137 ;  /* 0x00000008ff267819 */ /* 0x008fe20000011689 */
[----:B------:R-:W-:Y:S01]  /*9130*/  FFMA.FTZ R189, R53, UR4, -R189 ;  /* 0x0000000435bd7c23 */ /* 0x000fe200080108bd */
[----:B------:R-:W-:Y:S01]  /*9140*/  LOP3.LUT R151, R36, 0xff, RZ, 0xc0, !PT ;  /* 0x000000ff24977812 */ /* 0x000fe200078ec0ff */
[----:B------:R-:W-:Y:S01]  /*9150*/  MUFU.EX2 R175, R58 ;  /* 0x0000003a00af7308 */ /* 0x000fe20000000800 */
[----:B------:R-:W-:Y:S01]  /*9160*/  SHF.R.U32.HI R139, RZ, 0x8, R139 ;  /* 0x00000008ff8b7819 */ /* 0x000fe2000001168b */
[----:B------:R-:W-:Y:S01]  /*9170*/  FFMA.FTZ R133, R133, R233, R252 ;  /* 0x000000e985857223 */ /* 0x000fe200000100fc */
[--C-:B------:R-:W-:Y:S01]  /*9180*/  SHF.R.U32.HI R149, RZ, 0x10, R36.reuse ;  /* 0x00000010ff957819 */ /* 0x100fe20000011624 */
[----:B------:R-:W-:Y:S01]  /*9190*/  FFMA.FTZ R132, R132, R234, R249 ;  /* 0x000000ea84847223 */ /* 0x000fe200000100f9 */
[----:B------:R-:W-:Y:S01]  /*91a0*/  SHF.R.U32.HI R150, RZ, 0x18, R36 ;  /* 0x00000018ff967819 */ /* 0x000fe20000011624 */
[----:B------:R-:W-:Y:S01]  /*91b0*/  FFMA.FTZ R3, R3, R235, R240 ;  /* 0x000000eb03037223 */ /* 0x000fe200000100f0 */
[----:B------:R-:W-:Y:S03]  /*91c0*/  LOP3.LUT R137, R37, UR24, R156, 0x96, !PT ;  /* 0x0000001825897c12 */ /* 0x000fe6000f8e969c */
[----:B------:R-:W-:Y:S01]  /*91d0*/  MUFU.EX2 R179, R52 ;  /* 0x0000003400b37308 */ /* 0x000fe20000000800 */
[----:B------:R-:W-:Y:S01]  /*91e0*/  PRMT R152, R152, 0x5410, R38 ;  /* 0x0000541098987816 */ /* 0x000fe20000000026 */
[----:B------:R-:W-:Y:S01]  /*91f0*/  FFMA.FTZ R0, R0, R236, R237 ;  /* 0x000000ec00007223 */ /* 0x000fe200000100ed */
[----:B------:R-:W1:Y:S01]  /*9200*/  LDSM.16.MT88.4 R36, [R212+0xb400] ;  /* 0x00b40000d424783b */ /* 0x000e620000004200 */
[----:B------:R-:W-:Y:S01]  /*9210*/  PRMT R155, R151, 0x5410, R139 ;  /* 0x00005410979b7816 */ /* 0x000fe2000000008b */
[----:B------:R-:W-:Y:S01]  /*9220*/  FFMA.FTZ R139, R46, UR4, -R191 ;  /* 0x000000042e8b7c23 */ /* 0x000fe200080108bf */
[-C--:B-----5:R-:W-:Y:S04]  /*9230*/  HMMA.16816.F32 R32, R144, R48.reuse, R32 ;  /* 0x000000309020723c */ /* 0x0a0fe80000001820 */
[----:B------:R-:W-:Y:S01]  /*9240*/  MUFU.EX2 R189, R189 ;  /* 0x000000bd00bd7308 */ /* 0x000fe20000000800 */
[----:B------:R-:W-:Y:S01]  /*9250*/  LOP3.LUT R148, R148, 0xff, RZ, 0xc0, !PT ;  /* 0x000000ff94947812 */ /* 0x000fe200078ec0ff */
[----:B------:R-:W-:Y:S01]  /*9260*/  FADD.FTZ R3, R239, R3 ;  /* 0x00000003ef037221 */ /* 0x000fe20000010000 */
[----:B------:R-:W-:Y:S01]  /*9270*/  LOP3.LUT R44, R149, 0xff, RZ, 0xc0, !PT ;  /* 0x000000ff952c7812 */ /* 0x000fe200078ec0ff */
[C---:B------:R-:W-:Y:S06]  /*9280*/  HMMA.16816.F32 R20, R140.reuse, R48, R20 ;  /* 0x000000308c14723c */ /* 0x040fec0000001814 */
[----:B------:R2:W-:Y:S01]  /*9290*/  MUFU.EX2 R187, R139 ;  /* 0x0000008b00bb7308 */ /* 0x0005e20000000800 */
[----:B------:R-:W-:Y:S01]  /*92a0*/  PRMT R149, R148, 0x5410, R153 ;  /* 0x0000541094957816 */ /* 0x000fe20000000099 */
[-C--:B------:R-:W-:Y:S03]  /*92b0*/  HMMA.16816.F32 R100, R140, R50.reuse, R100 ;  /* 0x000000328c64723c */ /* 0x080fe60000001864 */
[----:B------:R-:W-:Y:S03]  /*92c0*/  PRMT R153, R44, 0x5410, R150 ;  /* 0x000054102c997816 */ /* 0x000fe60000000096 */
[C---:B------:R-:W-:Y:S02]  /*92d0*/  HMMA.16816.F32 R104, R144.reuse, R50, R104 ;  /* 0x000000329068723c */ /* 0x040fe40000001868 */
[----:B------:R-:W-:Y:S03]  /*92e0*/  MUFU.EX2 R192, R192 ;  /* 0x000000c000c07308 */ /* 0x000fe60000000800 */
[----:B------:R-:W-:Y:S01]  /*92f0*/  LOP3.LUT R45, R138, 0xffff, RZ, 0xc0, !PT ;  /* 0x0000ffff8a2d7812 */ /* 0x000fe200078ec0ff */
[--C-:B------:R-:W-:Y:S01]  /*9300*/  FFMA.FTZ R148, R47, UR4, -R191.reuse ;  /* 0x000000042f947c23 */ /* 0x100fe200080108bf */
[----:B------:R-:W-:Y:S01]  /*9310*/  LOP3.LUT R44, R137, 0xffff, RZ, 0xc0, !PT ;  /* 0x0000ffff892c7812 */ /* 0x000fe200078ec0ff */
[----:B------:R-:W-:Y:S04]  /*9320*/  FFMA.FTZ R191, R63, UR4, -R191 ;  /* 0x000000043fbf7c23 */ /* 0x000fe800080108bf */
[----:B------:R3:W5:Y:S01]  /*9330*/  MUFU.EX2 R186, R148 ;  /* 0x0000009400ba7308 */ /* 0x0007620000000800 */
[----:B------:R-:W-:Y:S01]  /*9340*/  SHF.R.U32.HI R47, RZ, 0x8, R45 ;  /* 0x00000008ff2f7819 */ /* 0x000fe2000001162d */
[----:B------:R-:W-:Y:S01]  /*9350*/  LDSM.16.MT88.4 R60, [R214+0xac00] ;  /* 0x00ac0000d63c783b */ /* 0x000fe20000004200 */
[----:B------:R-:W-:Y:S01]  /*9360*/  LOP3.LUT R45, R137, 0xff, RZ, 0xc0, !PT ;  /* 0x000000ff892d7812 */ /* 0x000fe200078ec0ff */
[----:B------:R-:W-:Y:S01]  /*9370*/  FADD.FTZ R0, R238, R0 ;  /* 0x00000000ee007221 */ /* 0x000fe20000010000 */
[----:B------:R-:W-:Y:S01]  /*9380*/  SHF.R.U32.HI R44, RZ, 0x8, R44 ;  /* 0x00000008ff2c7819 */ /* 0x000fe2000001162c */
[----:B------:R-:W-:Y:S01]  /*9390*/  FADD.FTZ R3, R248, R3 ;  /* 0x00000003f8037221 */ /* 0x000fe20000010000 */
[----:B------:R-:W-:Y:S03]  /*93a0*/  SHF.R.U32.HI R46, RZ, 0x10, R138 ;  /* 0x00000010ff2e7819 */ /* 0x000fe6000001168a */
[----:B------:R-:W-:Y:S01]  /*93b0*/  MUFU.EX2 R191, R191 ;  /* 0x000000bf00bf7308 */ /* 0x000fe20000000800 */
[-C--:B-1----:R-:W-:Y:S03]  /*93c0*/  HMMA.16816.F32 R108, R144, R36.reuse, R108 ;  /* 0x00000024906c723c */ /* 0x082fe6000000186c */
[----:B------:R-:W-:Y:S01]  /*93d0*/  PRMT R154, R45, 0x5410, R44 ;  /* 0x000054102d9a7816 */ /* 0x000fe2000000002c */
[----:B------:R-:W-:Y:S01]  /*93e0*/  FADD.FTZ R0, R246, R0 ;  /* 0x00000000f6007221 */ /* 0x000fe20000010000 */
[----:B------:R-:W-:Y:S01]  /*93f0*/  LOP3.LUT R48, R138, 0xff, RZ, 0xc0, !PT ;  /* 0x000000ff8a307812 */ /* 0x000fe200078ec0ff */
[C---:B------:R-:W-:Y:S05]  /*9400*/  HMMA.16816.F32 R112, R140.reuse, R36, R112 ;  /* 0x000000248c70723c */ /* 0x040fea0000001870 */
[----:B------:R-:W-:Y:S01]  /*9410*/  LOP3.LUT R46, R46, 0xff, RZ, 0xc0, !PT ;  /* 0x000000ff2e2e7812 */ /* 0x000fe200078ec0ff */
[-C--:B------:R-:W-:Y:S05]  /*9420*/  HMMA.16816.F32 R116, R140, R38.reuse, R116 ;  /* 0x000000268c74723c */ /* 0x080fea0000001874 */
[----:B------:R-:W-:Y:S01]  /*9430*/  SHF.R.U32.HI R44, RZ, 0x10, R137 ;  /* 0x00000010ff2c7819 */ /* 0x000fe20000011689 */
[C---:B------:R-:W-:Y:S05]  /*9440*/  HMMA.16816.F32 R120, R144.reuse, R38, R120 ;  /* 0x000000269078723c */ /* 0x040fea0000001878 */
[----:B------:R-:W-:Y:S01]  /*9450*/  SHF.R.U32.HI R138, RZ, 0x18, R138 ;  /* 0x00000018ff8a7819 */ /* 0x000fe2000001168a */
[----:B------:R-:W-:Y:S01]  /*9460*/  FADD.FTZ R3, R247, R3 ;  /* 0x00000003f7037221 */ /* 0x000fe20000010000 */
[----:B--2---:R-:W-:Y:S01]  /*9470*/  PRMT R139, R48, 0x5410, R47 ;  /* 0x00005410308b7816 */ /* 0x004fe2000000002f */
[----:B------:R-:W-:Y:S03]  /*9480*/  FADD.FTZ R0, R241, R0 ;  /* 0x00000000f1007221 */ /* 0x000fe60000010000 */
[----:B------:R-:W-:Y:S01]  /*9490*/  PRMT R138, R46, 0x5410, R138 ;  /* 0x000054102e8a7816 */ /* 0x000fe2000000008a */
[----:B------:R-:W-:Y:S01]  /*94a0*/  FADD.FTZ R3, R210, R3 ;  /* 0x00000003d2037221 */ /* 0x000fe20000010000 */
[----:B------:R-:W-:Y:S01]  /*94b0*/  LOP3.LUT R49, R44, 0xff, RZ, 0xc0, !PT ;  /* 0x000000ff2c317812 */ /* 0x000fe200078ec0ff */
[----:B------:R-:W-:Y:S01]  /*94c0*/  FADD.FTZ R0, R208, R0 ;  /* 0x00000000d0007221 */ /* 0x000fe20000010000 */
[----:B------:R-:W1:Y:S01]  /*94d0*/  LDSM.16.MT88.4 R44, [R214+0xb400] ;  /* 0x00b40000d62c783b */ /* 0x000e620000004200 */
[--C-:B------:R-:W-:Y:S02]  /*94e0*/  HSET2.LE.AND R48, R149, R188.reuse, PT ;  /* 0x000000bc95307233 */ /* 0x100fe40003803000 */
[----:B------:R-:W-:Y:S02]  /*94f0*/  SHF.R.U32.HI R137, RZ, 0x18, R137 ;  /* 0x00000018ff897819 */ /* 0x000fe40000011689 */
[----:B------:R-:W-:Y:S02]  /*9500*/  F2FP.F16.F32.PACK_AB R51, R199, R200 ;  /* 0x000000c8c733723e */ /* 0x000fe400000000ff */
[----:B------:R-:W-:Y:S01]  /*9510*/  PRMT R137, R49, 0x5410, R137 ;  /* 0x0000541031897816 */ /* 0x000fe20000000089 */
[----:B---3--:R-:W2:Y:S01]  /*9520*/  LDSM.16.MT88.4 R148, [R212+0x9800] ;  /* 0x00980000d494783b */ /* 0x008ea20000004200 */
[----:B------:R-:W-:Y:S02]  /*9530*/  LOP3.LUT R51, R48, R51, RZ, 0xc0, !PT ;  /* 0x0000003330337212 */ /* 0x000fe400078ec0ff */
[--C-:B------:R-:W-:Y:S02]  /*9540*/  HSET2.LE.AND R49, R138, R188.reuse, PT ;  /* 0x000000bc8a317233 */ /* 0x100fe40003803000 */
[----:B----4-:R-:W-:Y:S02]  /*9550*/  F2FP.F16.F32.PACK_AB R37, R195, R196 ;  /* 0x000000c4c325723e */ /* 0x010fe400000000ff */
[--C-:B------:R-:W-:Y:S02]  /*9560*/  HSET2.LE.AND R48, R139, R188.reuse, PT ;  /* 0x000000bc8b307233 */ /* 0x100fe40003803000 */
[----:B------:R-:W-:Y:S02]  /*9570*/  F2FP.F16.F32.PACK_AB R36, R197, R198 ;  /* 0x000000c6c524723e */ /* 0x000fe400000000ff */
[----:B------:R-:W-:Y:S02]  /*9580*/  LOP3.LUT R49, R49, R37, RZ, 0xc0, !PT ;  /* 0x0000002531317212 */ /* 0x000fe400078ec0ff */
[--C-:B------:R-:W-:Y:S02]  /*9590*/  HSET2.LE.AND R37, R153, R188.reuse, PT ;  /* 0x000000bc99257233 */ /* 0x100fe40003803000 */
[----:B------:R-:W-:Y:S02]  /*95a0*/  LOP3.LUT R48, R48, R36, RZ, 0xc0, !PT ;  /* 0x0000002430307212 */ /* 0x000fe400078ec0ff */
[----:B------:R-:W-:Y:S02]  /*95b0*/  F2FP.F16.F32.PACK_AB R36, R193, R194 ;  /* 0x000000c2c124723e */ /* 0x000fe400000000ff */
[--C-:B------:R-:W-:Y:S02]  /*95c0*/  HSET2.LE.AND R42, R155, R188.reuse, PT ;  /* 0x000000bc9b2a7233 */ /* 0x100fe40003803000 */
[----:B-----5:R-:W-:Y:S02]  /*95d0*/  F2FP.F16.F32.PACK_AB R43, R186, R187 ;  /* 0x000000bbba2b723e */ /* 0x020fe400000000ff */
[----:B------:R-:W-:Y:S02]  /*95e0*/  F2FP.F16.F32.PACK_AB R41, R167, R185 ;  /* 0x000000b9a729723e */ /* 0x000fe400000000ff */
[----:B------:R-:W-:Y:S02]  /*95f0*/  LOP3.LUT R42, R42, R36, RZ, 0xc0, !PT ;  /* 0x000000242a2a7212 */ /* 0x000fe400078ec0ff */
[----:B------:R-:W-:Y:S02]  /*9600*/  LOP3.LUT R43, R37, R43, RZ, 0xc0, !PT ;  /* 0x0000002b252b7212 */ /* 0x000fe400078ec0ff */
[----:B------:R-:W3:Y:S01]  /*9610*/  LDSM.16.MT88.4 R36, [R214+0x9800] ;  /* 0x00980000d624783b */ /* 0x000ee20000004200 */
[--C-:B------:R-:W-:Y:S01]  /*9620*/  HSET2.LE.AND R40, R152, R188.reuse, PT ;  /* 0x000000bc98287233 */ /* 0x100fe20003803000 */
[-C--:B-1----:R-:W-:Y:S03]  /*9630*/  HMMA.16816.F32 R24, R144, R44.reuse, R24 ;  /* 0x0000002c9018723c */ /* 0x082fe60000001818 */
[----:B------:R-:W-:Y:S03]  /*9640*/  F2FP.F16.F32.PACK_AB R50, R201, R202 ;  /* 0x000000cac932723e */ /* 0x000fe600000000ff */
[C---:B------:R-:W-:Y:S05]  /*9650*/  HMMA.16816.F32 R124, R140.reuse, R44, R124 ;  /* 0x0000002c8c7c723c */ /* 0x040fea000000187c */
[----:B------:R-:W-:Y:S01]  /*9660*/  LOP3.LUT R50, R40, R50, RZ, 0xc0, !PT ;  /* 0x0000003228327212 */ /* 0x000fe200078ec0ff */
[-C--:B------:R-:W-:Y:S05]  /*9670*/  HMMA.16816.F32 R128, R140, R46.reuse, R128 ;  /* 0x0000002e8c80723c */ /* 0x080fea0000001880 */
[--C-:B------:R-:W-:Y:S01]  /*9680*/  HSET2.LE.AND R40, R154, R188.reuse, PT ;  /* 0x000000bc9a287233 */ /* 0x100fe20003803000 */
[----:B------:R-:W-:Y:S05]  /*9690*/  HMMA.16816.F32 R28, R144, R46, R28 ;  /* 0x0000002e901c723c */ /* 0x000fea000000181c */
[--C-:B------:R-:W-:Y:S01]  /*96a0*/  HSET2.LE.AND R44, R137, R188.reuse, PT ;  /* 0x000000bc892c7233 */ /* 0x100fe20003803000 */
[-C--:B--2---:R-:W-:Y:S05]  /*96b0*/  HMMA.16816.F32 R4, R48, R148.reuse, R4 ;  /* 0x000000943004723c */ /* 0x084fea0000001804 */
[----:B------:R-:W-:Y:S02]  /*96c0*/  F2FP.F16.F32.PACK_AB R45, R184, R165 ;  /* 0x000000a5b82d723e */ /* 0x000fe400000000ff */
[----:B------:R-:W-:Y:S04]  /*96d0*/  LOP3.LUT R40, R40, R41, RZ, 0xc0, !PT ;  /* 0x0000002928287212 */ /* 0x000fe800078ec0ff */
[----:B------:R-:W-:Y:S02]  /*96e0*/  LOP3.LUT R41, R44, R45, RZ, 0xc0, !PT ;  /* 0x0000002d2c297212 */ /* 0x000fe400078ec0ff */
[----:B------:R-:W1:Y:S05]  /*96f0*/  LDSM.16.MT88.4 R44, [R212+0xa800] ;  /* 0x00a80000d42c783b */ /* 0x000e6a0000004200 */
[C---:B------:R-:W-:Y:S06]  /*9700*/  HMMA.16816.F32 R8, R40.reuse, R148, R8 ;  /* 0x000000942808723c */ /* 0x040fec0000001808 */
[-C--:B------:R-:W-:Y:S06]  /*9710*/  HMMA.16816.F32 R12, R40, R150.reuse, R12 ;  /* 0x00000096280c723c */ /* 0x080fec000000180c */
[C---:B------:R-:W-:Y:S01]  /*9720*/  HMMA.16816.F32 R16, R48.reuse, R150, R16 ;  /* 0x000000963010723c */ /* 0x040fe20000001810 */
[----:B------:R-:W-:Y:S05]  /*9730*/  LDSM.16.MT88.4 R148, [R212+0x9c00] ;  /* 0x009c0000d494783b */ /* 0x000fea0000004200 */
[-C--:B---3--:R-:W-:Y:S06]  /*9740*/  HMMA.16816.F32 R68, R48, R36.reuse, R68 ;  /* 0x000000243044723c */ /* 0x088fec0000001844 */
[C---:B------:R-:W-:Y:S06]  /*9750*/  HMMA.16816.F32 R72, R40.reuse, R36, R72 ;  /* 0x000000242848723c */ /* 0x040fec0000001848 */
[-C--:B------:R-:W-:Y:S05]  /*9760*/  HMMA.16816.F32 R76, R40, R38.reuse, R76 ;  /* 0x00000026284c723c */ /* 0x080fea000000184c */
[--C-:B------:R-:W-:Y:S01]  /*9770*/  FFMA.FTZ R36, R67, UR4, -R190.reuse ;  /* 0x0000000443247c23 */ /* 0x100fe200080108be */
[C---:B------:R-:W-:Y:S01]  /*9780*/  HMMA.16816.F32 R80, R48.reuse, R38, R80 ;  /* 0x000000263050723c */ /* 0x040fe20000001850 */
[----:B------:R-:W2:Y:S02]  /*9790*/  LDSM.16.MT88.4 R64, [R214+0xa800] ;  /* 0x00a80000d640783b */ /* 0x000ea40000004200 */
[----:B------:R3:W4:Y:S02]  /*97a0*/  MUFU.EX2 R180, R36 ;  /* 0x0000002400b47308 */ /* 0x0007240000000800 */
[----:B------:R-:W-:Y:S01]  /*97b0*/  FFMA.FTZ R190, R55, UR4, -R190 ;  /* 0x0000000437be7c23 */ /* 0x000fe200080108be */
[-C--:B-1----:R-:W-:Y:S05]  /*97c0*/  HMMA.16816.F32 R84, R48, R44.reuse, R84 ;  /* 0x0000002c3054723c */ /* 0x082fea0000001854 */
[----:B------:R-:W-:Y:S01]  /*97d0*/  LOP3.LUT R38, R157, UR14, R166, 0x96, !PT ;  /* 0x0000000e9d267c12 */ /* 0x000fe2000f8e96a6 */
[C---:B------:R-:W-:Y:S01]  /*97e0*/  HMMA.16816.F32 R88, R40.reuse, R44, R88 ;  /* 0x0000002c2858723c */ /* 0x040fe20000001858 */
[----:B------:R-:W-:Y:S04]  /*97f0*/  MUFU.EX2 R190, R190 ;  /* 0x000000be00be7308 */ /* 0x000fe80000000800 */
[----:B------:R-:W-:Y:S01]  /*9800*/  IMAD.MOV.U32 R166, RZ, RZ, R178 ;  /* 0x000000ffffa67224 */ /* 0x000fe200078e00b2 */
[-C--:B------:R-:W-:Y:S05]  /*9810*/  HMMA.16816.F32 R92, R40, R46.reuse, R92 ;  /* 0x0000002e285c723c */ /* 0x080fea000000185c */
[----:B------:R1:W5:Y:S01]  /*9820*/  MUFU.EX2 R178, R54 ;  /* 0x0000003600b27308 */ /* 0x0003620000000800 */
[----:B---3--:R-:W-:Y:S01]  /*9830*/  LOP3.LUT R36, R161, UR14, R168, 0x96, !PT ;  /* 0x0000000ea1247c12 */ /* 0x008fe2000f8e96a8 */
[C---:B------:R-:W-:Y:S04]  /*9840*/  HMMA.16816.F32 R96, R48.reuse, R46, R96 ;  /* 0x0000002e3060723c */ /* 0x040fe80000001860 */
[----:B------:R-:W-:Y:S01]  /*9850*/  IMAD.WIDE.U32 R36, R36, -0x2daee0ad, RZ ;  /* 0xd2511f5324247825 */ /* 0x000fe200078e00ff */
[----:B------:R-:W-:Y:S06]  /*9860*/  F2FP.F16.F32.PACK_AB R168, R189, R179 ;  /* 0x000000b3bda8723e */ /* 0x000fec00000000ff */
[----:B------:R-:W-:Y:S01]  /*9870*/  LOP3.LUT R53, R37, UR25, R162, 0x96, !PT ;  /* 0x0000001925357c12 */ /* 0x000fe2000f8e96a2 */
[----:B------:R-:W-:Y:S01]  /*9880*/  IMAD.WIDE.U32 R44, R38, -0x2daee0ad, RZ ;  /* 0xd2511f53262c7825 */ /* 0x000fe200078e00ff */
[C---:B------:R-:W-:Y:S02]  /*9890*/  LOP3.LUT R55, R36.reuse, 0xffff, RZ, 0xc0, !PT ;  /* 0x0000ffff24377812 */ /* 0x040fe400078ec0ff */
[--C-:B-1----:R-:W-:Y:S01]  /*98a0*/  SHF.R.U32.HI R54, RZ, 0x10, R36.reuse ;  /* 0x00000010ff367819 */ /* 0x102fe20000011624 */
[-C--:B--2---:R-:W-:Y:S03]  /*98b0*/  HMMA.16816.F32 R32, R48, R64.reuse, R32 ;  /* 0x000000403020723c */ /* 0x084fe60000001820 */
[----:B------:R-:W-:Y:S02]  /*98c0*/  LOP3.LUT R138, R36, 0xff, RZ, 0xc0, !PT ;  /* 0x000000ff248a7812 */ /* 0x000fe400078ec0ff */
[----:B------:R-:W-:Y:S01]  /*98d0*/  SHF.R.U32.HI R137, RZ, 0x18, R36 ;  /* 0x00000018ff897819 */ /* 0x000fe20000011624 */
[C---:B------:R-:W-:Y:S01]  /*98e0*/  HMMA.16816.F32 R20, R40.reuse, R64, R20 ;  /* 0x000000402814723c */ /* 0x040fe20000001814 */
[----:B------:R-:W1:Y:S04]  /*98f0*/  LDSM.16.MT88.4 R36, [R212+0xb800] ;  /* 0x00b80000d424783b */ /* 0x000e680000004200 */
[----:B------:R-:W-:Y:S01]  /*9900*/  LOP3.LUT R52, R45, UR25, R164, 0x96, !PT ;  /* 0x000000192d347c12 */ /* 0x000fe2000f8e96a4 */
[-C--:B------:R-:W-:Y:S05]  /*9910*/  HMMA.16816.F32 R100, R40, R66.reuse, R100 ;  /* 0x000000422864723c */ /* 0x080fea0000001864 */
[----:B------:R-:W-:Y:S01]  /*9920*/  LOP3.LUT R47, R44, 0xffff, RZ, 0xc0, !PT ;  /* 0x0000ffff2c2f7812 */ /* 0x000fe200078ec0ff */
[C---:B------:R-:W-:Y:S05]  /*9930*/  HMMA.16816.F32 R104, R48.reuse, R66, R104 ;  /* 0x000000423068723c */ /* 0x040fea0000001868 */
[----:B------:R-:W-:Y:S01]  /*9940*/  SHF.R.U32.HI R45, RZ, 0x8, R55 ;  /* 0x00000008ff2d7819 */ /* 0x000fe20000011637 */
[----:B------:R-:W-:Y:S01]  /*9950*/  IMAD.MOV.U32 R164, RZ, RZ, R171 ;  /* 0x000000ffffa47224 */ /* 0x000fe200078e00ab */
[----:B------:R-:W-:Y:S01]  /*9960*/  LOP3.LUT R46, R54, 0xff, RZ, 0xc0, !PT ;  /* 0x000000ff362e7812 */ /* 0x000fe200078ec0ff */
[----:B------:R-:W-:Y:S02]  /*9970*/  IMAD.MOV.U32 R171, RZ, RZ, R177 ;  /* 0x000000ffffab7224 */ /* 0x000fe400078e00b1 */
[----:B------:R2:W3:Y:S01]  /*9980*/  MUFU.EX2 R177, R56 ;  /* 0x0000003800b17308 */ /* 0x0004e20000000800 */
[--C-:B------:R-:W-:Y:S02]  /*9990*/  SHF.R.U32.HI R139, RZ, 0x10, R44.reuse ;  /* 0x00000010ff8b7819 */ /* 0x100fe4000001162c */
[----:B------:R-:W-:Y:S02]  /*99a0*/  LOP3.LUT R55, R44, 0xff, RZ, 0xc0, !PT ;  /* 0x000000ff2c377812 */ /* 0x000fe400078ec0ff */
[----:B------:R-:W-:Y:S02]  /*99b0*/  SHF.R.U32.HI R54, RZ, 0x18, R44 ;  /* 0x00000018ff367819 */ /* 0x000fe4000001162c */
[----:B------:R-:W-:Y:S02]  /*99c0*/  LOP3.LUT R44, R53, 0xffff, RZ, 0xc0, !PT ;  /* 0x0000ffff352c7812 */ /* 0x000fe400078ec0ff */
[----:B------:R-:W-:Y:S02]  /*99d0*/  PRMT R141, R138, 0x5410, R45 ;  /* 0x000054108a8d7816 */ /* 0x000fe4000000002d */
[----:B------:R-:W-:Y:S02]  /*99e0*/  PRMT R140, R46, 0x5410, R137 ;  /* 0x000054102e8c7816 */ /* 0x000fe40000000089 */
[----:B------:R-:W-:Y:S02]  /*99f0*/  SHF.R.U32.HI R47, RZ, 0x8, R47 ;  /* 0x00000008ff2f7819 */ /* 0x000fe4000001162f */
[----:B------:R-:W-:Y:S02]  /*9a00*/  LOP3.LUT R46, R139, 0xff, RZ, 0xc0, !PT ;  /* 0x000000ff8b2e7812 */ /* 0x000fe400078ec0ff */
[----:B------:R-:W-:Y:S01]  /*9a10*/  LOP3.LUT R45, R53, 0xff, RZ, 0xc0, !PT ;  /* 0x000000ff352d7812 */ /* 0x000fe200078ec0ff */
[-C--:B-1----:R-:W-:Y:S03]  /*9a20*/  HMMA.16816.F32 R108, R48, R36.reuse, R108 ;  /* 0x00000024306c723c */ /* 0x082fe6000000186c */
[----:B------:R-:W-:Y:S02]  /*9a30*/  SHF.R.U32.HI R44, RZ, 0x8, R44 ;  /* 0x00000008ff2c7819 */ /* 0x000fe4000001162c */
[----:B------:R-:W-:Y:S01]  /*9a40*/  PRMT R137, R55, 0x5410, R47 ;  /* 0x0000541037897816 */ /* 0x000fe2000000002f */
[C---:B------:R-:W-:Y:S05]  /*9a50*/  HMMA.16816.F32 R112, R40.reuse, R36, R112 ;  /* 0x000000242870723c */ /* 0x040fea0000001870 */
[----:B------:R-:W-:Y:S01]  /*9a60*/  PRMT R138, R46, 0x5410, R54 ;  /* 0x000054102e8a7816 */ /* 0x000fe20000000036 */
[-C--:B------:R-:W-:Y:S05]  /*9a70*/  HMMA.16816.F32 R116, R40, R38.reuse, R116 ;  /* 0x000000262874723c */ /* 0x080fea0000001874 */
[----:B------:R-:W-:Y:S01]  /*9a80*/  PRMT R139, R45, 0x5410, R44 ;  /* 0x000054102d8b7816 */ /* 0x000fe2000000002c */
[C---:B------:R-:W-:Y:S01]  /*9a90*/  HMMA.16816.F32 R120, R48.reuse, R38, R120 ;  /* 0x000000263078723c */ /* 0x040fe20000001878 */
[----:B------:R-:W1:Y:S04]  /*9aa0*/  LDSM.16.MT88.4 R44, [R214+0xb800] ;  /* 0x00b80000d62c783b */ /* 0x000e680000004200 */
[--C-:B--2---:R-:W-:Y:S02]  /*9ab0*/  SHF.R.U32.HI R56, RZ, 0x10, R53.reuse ;  /* 0x00000010ff387819 */ /* 0x104fe40000011635 */
[C---:B------:R-:W-:Y:S04]  /*9ac0*/  LOP3.LUT R54, R52.reuse, 0xffff, RZ, 0xc0, !PT ;  /* 0x0000ffff34367812 */ /* 0x040fe800078ec0ff */
[----:B------:R-:W-:Y:S02]  /*9ad0*/  SHF.R.U32.HI R57, RZ, 0x18, R53 ;  /* 0x00000018ff397819 */ /* 0x000fe40000011635 */
[----:B------:R-:W-:Y:S02]  /*9ae0*/  LOP3.LUT R58, R52, 0xff, RZ, 0xc0, !PT ;  /* 0x000000ff343a7812 */ /* 0x000fe400078ec0ff */
[----:B------:R-:W-:Y:S02]  /*9af0*/  LOP3.LUT R53, R56, 0xff, RZ, 0xc0, !PT ;  /* 0x000000ff38357812 */ /* 0x000fe400078ec0ff */
[----:B------:R-:W-:Y:S02]  /*9b00*/  SHF.R.U32.HI R54, RZ, 0x8, R54 ;  /* 0x00000008ff367819 */ /* 0x000fe40000011636 */
[----:B------:R-:W-:Y:S02]  /*9b10*/  SHF.R.U32.HI R55, RZ, 0x10, R52 ;  /* 0x00000010ff377819 */ /* 0x000fe40000011634 */
[----:B------:R-:W-:Y:S02]  /*9b20*/  PRMT R53, R53, 0x5410, R57 ;  /* 0x0000541035357816 */ /* 0x000fe40000000039 */
[----:B------:R-:W-:Y:S02]  /*9b30*/  PRMT R54, R58, 0x5410, R54 ;  /* 0x000054103a367816 */ /* 0x000fe40000000036 */
[----:B------:R-:W-:Y:S01]  /*9b40*/  LDSM.16.MT88.4 R56, [R212+0xac00] ;  /* 0x00ac0000d438783b */ /* 0x000fe20000004200 */
[----:B------:R-:W-:Y:S02]  /*9b50*/  SHF.R.U32.HI R52, RZ, 0x18, R52 ;  /* 0x00000018ff347819 */ /* 0x000fe40000011634 */
[----:B------:R-:W-:Y:S02]  /*9b60*/  LOP3.LUT R55, R55, 0xff, RZ, 0xc0, !PT ;  /* 0x000000ff37377812 */ /* 0x000fe400078ec0ff */
[--C-:B------:R-:W-:Y:S02]  /*9b70*/  HSET2.LE.AND R37, R53, R188.reuse, PT ;  /* 0x000000bc35257233 */ /* 0x100fe40003803000 */
[----:B------:R-:W-:Y:S02]  /*9b80*/  PRMT R67, R55, 0x5410, R52 ;  /* 0x0000541037437816 */ /* 0x000fe40000000034 */
[--C-:B------:R-:W-:Y:S02]  /*9b90*/  HSET2.LE.AND R66, R54, R188.reuse, PT ;  /* 0x000000bc36427233 */ /* 0x100fe40003803000 */
[----:B------:R-:W2:Y:S01]  /*9ba0*/  LDSM.16.MT88.4 R52, [R214+0x9c00] ;  /* 0x009c0000d634783b */ /* 0x000ea20000004200 */
[--C-:B------:R-:W-:Y:S02]  /*9bb0*/  HSET2.LE.AND R64, R141, R188.reuse, PT ;  /* 0x000000bc8d407233 */ /* 0x100fe40003803000 */
[--C-:B------:R-:W-:Y:S01]  /*9bc0*/  HSET2.LE.AND R65, R140, R188.reuse, PT ;  /* 0x000000bc8c417233 */ /* 0x100fe20003803000 */
[-C--:B-1----:R-:W-:Y:S03]  /*9bd0*/  HMMA.16816.F32 R24, R48, R44.reuse, R24 ;  /* 0x0000002c3018723c */ /* 0x082fe60000001818 */
[--C-:B------:R-:W-:Y:S02]  /*9be0*/  HSET2.LE.AND R137, R137, R188.reuse, PT ;  /* 0x000000bc89897233 */ /* 0x100fe40003803000 */
[--C-:B------:R-:W-:Y:S01]  /*9bf0*/  HSET2.LE.AND R138, R138, R188.reuse, PT ;  /* 0x000000bc8a8a7233 */ /* 0x100fe20003803000 */
[C---:B------:R-:W-:Y:S05]  /*9c00*/  HMMA.16816.F32 R124, R40.reuse, R44, R124 ;  /* 0x0000002c287c723c */ /* 0x040fea000000187c */
[--C-:B------:R-:W-:Y:S01]  /*9c10*/  HSET2.LE.AND R36, R139, R188.reuse, PT ;  /* 0x000000bc8b247233 */ /* 0x100fe20003803000 */
[-C--:B------:R-:W-:Y:S05]  /*9c20*/  HMMA.16816.F32 R128, R40, R46.reuse, R128 ;  /* 0x0000002e2880723c */ /* 0x080fea0000001880 */
[----:B------:R-:W-:Y:S01]  /*9c30*/  HSET2.LE.AND R67, R67, R188, PT ;  /* 0x000000bc43437233 */ /* 0x000fe20003803000 */
[----:B------:R-:W-:Y:S05]  /*9c40*/  HMMA.16816.F32 R28, R48, R46, R28 ;  /* 0x0000002e301c723c */ /* 0x000fea000000181c */
[----:B------:R-:W-:Y:S01]  /*9c50*/  IMAD.MOV.U32 R139, RZ, RZ, R171 ;  /* 0x000000ffff8b7224 */ /* 0x000fe200078e00ab */
[----:B----4-:R-:W-:Y:S01]  /*9c60*/  F2FP.F16.F32.PACK_AB R171, R180, R181 ;  /* 0x000000b5b4ab723e */ /* 0x010fe200000000ff */
[----:B------:R-:W-:Y:S01]  /*9c70*/  IMAD.MOV.U32 R188, RZ, RZ, R170 ;  /* 0x000000ffffbc7224 */ /* 0x000fe200078e00aa */
[----:B------:R-:W-:Y:S03]  /*9c80*/  F2FP.F16.F32.PACK_AB R170, R182, R183 ;  /* 0x000000b7b6aa723e */ /* 0x000fe600000000ff */
[----:B-----5:R-:W-:Y:S02]  /*9c90*/  F2FP.F16.F32.PACK_AB R169, R190, R178 ;  /* 0x000000b2bea9723e */ /* 0x020fe400000000ff */
[----:B------:R-:W-:Y:S02]  /*9ca0*/  LOP3.LUT R170, R64, R170, RZ, 0xc0, !PT ;  /* 0x000000aa40aa7212 */ /* 0x000fe400078ec0ff */
[----:B------:R-:W-:Y:S02]  /*9cb0*/  LOP3.LUT R171, R65, R171, RZ, 0xc0, !PT ;  /* 0x000000ab41ab7212 */ /* 0x000fe400078ec0ff */
[----:B------:R-:W-:Y:S02]  /*9cc0*/  LOP3.LUT R168, R36, R168, RZ, 0xc0, !PT ;  /* 0x000000a824a87212 */ /* 0x000fe400078ec0ff */
[----:B------:R-:W-:Y:S02]  /*9cd0*/  LOP3.LUT R169, R37, R169, RZ, 0xc0, !PT ;  /* 0x000000a925a97212 */ /* 0x000fe400078ec0ff */
[----:B---3--:R-:W-:Y:S02]  /*9ce0*/  F2FP.F16.F32.PACK_AB R36, R176, R177 ;  /* 0x000000b1b024723e */ /* 0x008fe400000000ff */
[----:B------:R-:W-:Y:S02]  /*9cf0*/  F2FP.F16.F32.PACK_AB R37, R174, R175 ;  /* 0x000000afae25723e */ /* 0x000fe400000000ff */
[----:B------:R-:W-:Y:S01]  /*9d00*/  F2FP.F16.F32.PACK_AB R38, R192, R173 ;  /* 0x000000adc026723e */ /* 0x000fe200000000ff */
[-C--:B------:R-:W-:Y:S01]  /*9d10*/  HMMA.16816.F32 R144, R168, R148.reuse, R4 ;  /* 0x00000094a890723c */ /* 0x080fe20000001804 */
[----:B------:R-:W1:Y:S04]  /*9d20*/  LDSM.16.MT88.4 R4, [R212+0xbc00] ;  /* 0x00bc0000d404783b */ /* 0x000e680000004200 */
[----:B------:R-:W-:Y:S02]  /*9d30*/  F2FP.F16.F32.PACK_AB R39, R191, R172 ;  /* 0x000000acbf27723e */ /* 0x000fe400000000ff */
[----:B------:R-:W-:Y:S04]  /*9d40*/  LOP3.LUT R36, R66, R36, RZ, 0xc0, !PT ;  /* 0x0000002442247212 */ /* 0x000fe800078ec0ff */
[----:B------:R-:W-:Y:S02]  /*9d50*/  LOP3.LUT R37, R67, R37, RZ, 0xc0, !PT ;  /* 0x0000002543257212 */ /* 0x000fe400078ec0ff */
[----:B------:R-:W-:Y:S01]  /*9d60*/  LOP3.LUT R38, R137, R38, RZ, 0xc0, !PT ;  /* 0x0000002689267212 */ /* 0x000fe200078ec0ff */
[----:B------:R-:W-:Y:S01]  /*9d70*/  IMAD.MOV.U32 R137, RZ, RZ, R2 ;  /* 0x000000ffff897224 */ /* 0x000fe200078e0002 */
[----:B------:R-:W-:Y:S07]  /*9d80*/  LOP3.LUT R39, R138, R39, RZ, 0xc0, !PT ;  /* 0x000000278a277212 */ /* 0x000fee00078ec0ff */
[C---:B------:R-:W-:Y:S01]  /*9d90*/  HMMA.16816.F32 R140, R36.reuse, R148, R8 ;  /* 0x00000094248c723c */ /* 0x040fe20000001808 */
[----:B------:R-:W3:Y:S05]  /*9da0*/  LDSM.16.MT88.4 R8, [R214+0xbc00] ;  /* 0x00bc0000d608783b */ /* 0x000eea0000004200 */
[-C--:B------:R-:W-:Y:S06]  /*9db0*/  HMMA.16816.F32 R152, R36, R150.reuse, R12 ;  /* 0x000000962498723c */ /* 0x080fec000000180c */
[C---:B------:R-:W-:Y:S05]  /*9dc0*/  HMMA.16816.F32 R148, R168.reuse, R150, R16 ;  /* 0x00000096a894723c */ /* 0x040fea0000001810 */
[----:B------:R-:W-:Y:S01]  /*9dd0*/  FADD.FTZ R13, R251, R133 ;  /* 0x00000085fb0d7221 */ /* 0x000fe20000010000 */
        /* <DEDUP_REMOVED lines=27> */
[----:B------:R-:W-:Y:S01]  /*9f90*/  IMAD.MOV.U32 R132, RZ, RZ, R134 ;  /* 0x000000ffff847224 */ /* 0x000fe200078e0086 */
[-C--:B------:R-:W-:Y:S05]  /*9fa0*/  HMMA.16816.F32 R116, R36, R6.reuse, R116 ;  /* 0x000000062474723c */ /* 0x080fea0000001874 */
        /* <DEDUP_REMOVED lines=39> */
[----:B------:R-:W-:Y:S02]  /*a220*/  VIADD R0, R219, 0xffffffff ;  /* 0xffffffffdb007836 */ /* 0x000fe40000000000 */
[----:B------:R-:W-:Y:S01]  /*a230*/  FADD.FTZ R233, R182, R5 ;  /* 0x00000005b6e97221 */ /* 0x000fe20000010000 */
[----:B------:R-:W-:Y:S01]  /*a240*/  FADD.FTZ R234, R180, R6 ;  /* 0x00000006b4ea7221 */ /* 0x000fe20000010000 */
[----:B------:R-:W-:Y:S01]  /*a250*/  FADD.FTZ R236, R191, R3 ;  /* 0x00000003bfec7221 */ /* 0x000fe20000010000 */
[----:B------:R-:W-:Y:S02]  /*a260*/  IMAD.MOV.U32 R219, RZ, RZ, R0 ;  /* 0x000000ffffdb7224 */ /* 0x000fe400078e0000 */
[----:B------:R-:W-:Y:S01]  /*a270*/  FADD.FTZ R235, R192, R4 ;  /* 0x00000004c0eb7221 */ /* 0x000fe20000010000 */
[----:B------:R-:W-:Y:S02]  /*a280*/  IMAD.MOV.U32 R3, RZ, RZ, R135 ;  /* 0x000000ffff037224 */ /* 0x000fe400078e0087 */
[----:B------:R-:W-:Y:S01]  /*a290*/  IMAD.MOV.U32 R0, RZ, RZ, R136 ;  /* 0x000000ffff007224 */ /* 0x000fe200078e0088 */
[----:B------:R-:W-:Y:S06]  /*a2a0*/  @P2 BRA `(.L_x_314) ;  /* 0xffffffc000382947 */ /* 0x000fec000383ffff */
.L_x_313:
[----:B------:R-:W2:Y:S01]  /*a2b0*/  LDL R57, [R1+0x34] ;  /* 0x0000340001397983 */ /* 0x000ea20000100800 */
[----:B------:R-:W-:Y:S01]  /*a2c0*/  ULDC UR4, c[0x0][0x38c] ;  /* 0x0000e30000047ab9 */ /* 0x000fe20000000800 */
[----:B------:R-:W-:Y:S02]  /*a2d0*/  UMOV UR5, 0x400 ;  /* 0x0000040000057882 */ /* 0x000fe40000000000 */
[----:B------:R-:W1:Y:S04]  /*a2e0*/  SHFL.BFLY PT, R3, R233, 0x2, 0x1f ;  /* 0x0c401f00e9037f89 */ /* 0x000e6800000e0000 */
[----:B------:R-:W3:Y:S04]  /*a2f0*/  SHFL.BFLY PT, R0, R234, 0x2, 0x1f ;  /* 0x0c401f00ea007f89 */ /* 0x000ee800000e0000 */
[----:B------:R-:W4:Y:S04]  /*a300*/  SHFL.BFLY PT, R5, R235, 0x2, 0x1f ;  /* 0x0c401f00eb057f89 */ /* 0x000f2800000e0000 */
[----:B------:R-:W-:Y:S01]  /*a310*/  SHFL.BFLY PT, R6, R236, 0x2, 0x1f ;  /* 0x0c401f00ec067f89 */ /* 0x000fe200000e0000 */
[----:B------:R-:W5:Y:S01]  /*a320*/  S2R R9, SR_TID.X ;  /* 0x0000000000097919 */ /* 0x000f620000002100 */
[----:B-1----:R-:W-:Y:S01]  /*a330*/  FADD.FTZ R3, R3, R233 ;  /* 0x000000e903037221 */ /* 0x002fe20000010000 */
[----:B---3--:R-:W-:-:S04]  /*a340*/  FADD.FTZ R0, R0, R234 ;  /* 0x000000ea00007221 */ /* 0x008fc80000010000 */
[----:B------:R-:W1:Y:S01]  /*a350*/  SHFL.BFLY PT, R4, R3, 0x1, 0x1f ;  /* 0x0c201f0003047f89 */ /* 0x000e6200000e0000 */
[----:B----4-:R-:W-:-:S03]  /*a360*/  FADD.FTZ R5, R5, R235 ;  /* 0x000000eb05057221 */ /* 0x010fc60000010000 */
[----:B------:R-:W3:Y:S01]  /*a370*/  SHFL.BFLY PT, R7, R0, 0x1, 0x1f ;  /* 0x0c201f0000077f89 */ /* 0x000ee200000e0000 */
[----:B-----5:R-:W-:-:S04]  /*a380*/  SHF.R.S32.HI R52, RZ, 0x1f, R9 ;  /* 0x0000001fff347819 */ /* 0x020fc80000011409 */
[-C--:B------:R-:W-:Y:S01]  /*a390*/  LEA.HI R8, R52, R9.reuse, RZ, 0x2 ;  /* 0x0000000934087211 */ /* 0x080fe200078f10ff */
[----:B-1----:R-:W-:Y:S01]  /*a3a0*/  FADD.FTZ R55, R3, R4 ;  /* 0x0000000403377221 */ /* 0x002fe20000010000 */
[----:B------:R-:W-:Y:S01]  /*a3b0*/  FADD.FTZ R4, R6, R236 ;  /* 0x000000ec06047221 */ /* 0x000fe20000010000 */
[----:B------:R-:W-:Y:S01]  /*a3c0*/  MOV R3, 0x3f800000 ;  /* 0x3f80000000037802 */ /* 0x000fe20000000f00 */
[----:B---3--:R-:W-:Y:S02]  /*a3d0*/  FADD.FTZ R53, R0, R7 ;  /* 0x0000000700357221 */ /* 0x008fe40000010000 */
[----:B------:R-:W-:Y:S01]  /*a3e0*/  FSETP.NE.FTZ.AND P4, PT, R55, RZ, PT ;  /* 0x000000ff3700720b */ /* 0x000fe20003f95000 */
[----:B------:R-:W1:Y:S01]  /*a3f0*/  SHFL.BFLY PT, R7, R5, 0x1, 0x1f ;  /* 0x0c201f0005077f89 */ /* 0x000e6200000e0000 */
[----:B------:R-:W-:Y:S02]  /*a400*/  MOV R0, 0x3f800000 ;  /* 0x3f80000000007802 */ /* 0x000fe40000000f00 */
[----:B------:R-:W-:Y:S01]  /*a410*/  FSETP.NE.FTZ.AND P3, PT, R53, RZ, PT ;  /* 0x000000ff3500720b */ /* 0x000fe20003f75000 */
[----:B------:R-:W3:Y:S01]  /*a420*/  SHFL.BFLY PT, R6, R4, 0x1, 0x1f ;  /* 0x0c201f0004067f89 */ /* 0x000ee200000e0000 */
[----:B------:R-:W-:-:S04]  /*a430*/  LEA.HI R52, R52, R9, RZ, 0x5 ;  /* 0x0000000934347211 */ /* 0x000fc800078f28ff */
[----:B------:R-:W-:-:S03]  /*a440*/  SHF.R.S32.HI R52, RZ, 0x5, R52 ;  /* 0x00000005ff347819 */ /* 0x000fc60000011434 */
[----:B------:R-:W4:Y:S08]  /*a450*/  @P4 MUFU.RCP R0, R55 ;  /* 0x0000003700004308 */ /* 0x000f300000001000 */
[----:B------:R-:W5:Y:S01]  /*a460*/  @P3 MUFU.RCP R3, R53 ;  /* 0x0000003500033308 */ /* 0x000f620000001000 */
[----:B-1----:R-:W-:Y:S01]  /*a470*/  FADD.FTZ R54, R5, R7 ;  /* 0x0000000705367221 */ /* 0x002fe20000010000 */
[----:B------:R-:W-:Y:S01]  /*a480*/  MOV R7, 0x3f800000 ;  /* 0x3f80000000077802 */ /* 0x000fe20000000f00 */
[----:B---3--:R-:W-:-:S03]  /*a490*/  FADD.FTZ R56, R4, R6 ;  /* 0x0000000604387221 */ /* 0x008fc60000010000 */
[----:B------:R-:W-:Y:S01]  /*a4a0*/  FSETP.NE.FTZ.AND P2, PT, R54, RZ, PT ;  /* 0x000000ff3600720b */ /* 0x000fe20003f55000 */
[----:B----4-:R-:W-:Y:S01]  /*a4b0*/  FMUL.FTZ R0, R0, UR4 ;  /* 0x0000000400007c20 */ /* 0x010fe20008410000 */
[----:B------:R-:W-:Y:S02]  /*a4c0*/  MOV R6, 0x3f800000 ;  /* 0x3f80000000067802 */ /* 0x000fe40000000f00 */
[----:B------:R-:W-:Y:S01]  /*a4d0*/  FSETP.NE.FTZ.AND P5, PT, R56, RZ, PT ;  /* 0x000000ff3800720b */ /* 0x000fe20003fb5000 */
[----:B------:R-:W-:Y:S01]  /*a4e0*/  FMUL.FTZ R144, R0, R144 ;  /* 0x0000009000907220 */ /* 0x000fe20000410000 */
[----:B------:R-:W-:Y:S01]  /*a4f0*/  LOP3.LUT R4, R8, 0xfffffffc, RZ, 0xc0, !PT ;  /* 0xfffffffc08047812 */ /* 0x000fe200078ec0ff */
[C---:B------:R-:W-:Y:S01]  /*a500*/  FMUL.FTZ R14, R0.reuse, R145 ;  /* 0x00000091000e7220 */ /* 0x040fe20000410000 */
[C---:B------:R-:W-:Y:S01]  /*a510*/  FMUL.FTZ R148, R0.reuse, R148 ;  /* 0x0000009400947220 */ /* 0x040fe20000410000 */
[C---:B------:R-:W-:Y:S01]  /*a520*/  FMUL.FTZ R16, R0.reuse, R149 ;  /* 0x0000009500107220 */ /* 0x040fe20000410000 */
[C---:B------:R-:W-:Y:S01]  /*a530*/  FMUL.FTZ R68, R0.reuse, R68 ;  /* 0x0000004400447220 */ /* 0x040fe20000410000 */
[C---:B------:R-:W-:Y:S01]  /*a540*/  FMUL.FTZ R45, R0.reuse, R69 ;  /* 0x00000045002d7220 */ /* 0x040fe20000410000 */
[C---:B------:R-:W-:Y:S01]  /*a550*/  FMUL.FTZ R80, R0.reuse, R80 ;  /* 0x0000005000507220 */ /* 0x040fe20000410000 */
[----:B------:R-:W1:Y:S01]  /*a560*/  @P2 MUFU.RCP R7, R54 ;  /* 0x0000003600072308 */ /* 0x000e620000001000 */
[C---:B------:R-:W-:Y:S01]  /*a570*/  FMUL.FTZ R41, R0.reuse, R81 ;  /* 0x0000005100297220 */ /* 0x040fe20000410000 */
[C---:B------:R-:W-:Y:S01]  /*a580*/  FMUL.FTZ R84, R0.reuse, R84 ;  /* 0x0000005400547220 */ /* 0x040fe20000410000 */
[C---:B------:R-:W-:Y:S01]  /*a590*/  FMUL.FTZ R37, R0.reuse, R85 ;  /* 0x0000005500257220 */ /* 0x040fe20000410000 */
[C---:B------:R-:W-:Y:S01]  /*a5a0*/  FMUL.FTZ R96, R0.reuse, R96 ;  /* 0x0000006000607220 */ /* 0x040fe20000410000 */
[C---:B------:R-:W-:Y:S01]  /*a5b0*/  FMUL.FTZ R33, R0.reuse, R97 ;  /* 0x0000006100217220 */ /* 0x040fe20000410000 */
[C---:B------:R-:W-:Y:S01]  /*a5c0*/  FMUL.FTZ R160, R0.reuse, R160 ;  /* 0x000000a000a07220 */ /* 0x040fe20000410000 */
[C---:B------:R-:W-:Y:S01]  /*a5d0*/  FMUL.FTZ R29, R0.reuse, R161 ;  /* 0x000000a1001d7220 */ /* 0x040fe20000410000 */
[----:B------:R-:W3:Y:S01]  /*a5e0*/  @P5 MUFU.RCP R6, R56 ;  /* 0x0000003800065308 */ /* 0x000ee20000001000 */
        /* <DEDUP_REMOVED lines=10> */
[----:B------:R-:W-:Y:S01]  /*a690*/  SHF.R.S32.HI R0, RZ, 0x2, R8 ;  /* 0x00000002ff007819 */ /* 0x000fe20000011408 */
[----:B-----5:R-:W-:Y:S01]  /*a6a0*/  FMUL.FTZ R3, R3, UR4 ;  /* 0x0000000403037c20 */ /* 0x020fe20008410000 */
[----:B------:R-:W-:Y:S01]  /*a6b0*/  IADD3 R9, -R4, R9, RZ ;  /* 0x0000000904097210 */ /* 0x000fe20007ffe1ff */
[----:B-1----:R-:W-:Y:S01]  /*a6c0*/  FMUL.FTZ R7, R7, UR4 ;  /* 0x0000000407077c20 */ /* 0x002fe20008410000 */
[----:B------:R-:W-:Y:S01]  /*a6d0*/  SHF.R.S32.HI R4, RZ, 0x1f, R0 ;  /* 0x0000001fff047819 */ /* 0x000fe20000011400 */
[C---:B------:R-:W-:Y:S01]  /*a6e0*/  FMUL.FTZ R146, R3.reuse, R146 ;  /* 0x0000009203927220 */ /* 0x040fe20000410000 */
[C---:B------:R-:W-:Y:S01]  /*a6f0*/  FMUL.FTZ R5, R3.reuse, R147 ;  /* 0x0000009303057220 */ /* 0x040fe20000410000 */
[C---:B------:R-:W-:Y:S01]  /*a700*/  FMUL.FTZ R150, R3.reuse, R150 ;  /* 0x0000009603967220 */ /* 0x040fe20000410000 */
[----:B------:R-:W-:Y:S01]  /*a710*/  LEA.HI R4, R4, R0, RZ, 0x3 ;  /* 0x0000000004047211 */ /* 0x000fe200078f18ff */
[C---:B------:R-:W-:Y:S01]  /*a720*/  FMUL.FTZ R15, R3.reuse, R151 ;  /* 0x00000097030f7220 */ /* 0x040fe20000410000 */
[C---:B------:R-:W-:Y:S01]  /*a730*/  FMUL.FTZ R70, R3.reuse, R70 ;  /* 0x0000004603467220 */ /* 0x040fe20000410000 */
[C---:B------:R-:W-:Y:S01]  /*a740*/  FMUL.FTZ R44, R3.reuse, R71 ;  /* 0x00000047032c7220 */ /* 0x040fe20000410000 */
[----:B------:R-:W-:Y:S01]  /*a750*/  LOP3.LUT R4, R4, 0xfffffff8, RZ, 0xc0, !PT ;  /* 0xfffffff804047812 */ /* 0x000fe200078ec0ff */
        /* <DEDUP_REMOVED lines=18> */
[----:B---3--:R-:W-:Y:S01]  /*a880*/  FMUL.FTZ R6, R6, UR4 ;  /* 0x0000000406067c20 */ /* 0x008fe20008410000 */
[----:B------:R-:W-:Y:S01]  /*a890*/  IADD3 R3, R0, -R4, RZ ;  /* 0x8000000400037210 */ /* 0x000fe20007ffe0ff */
[----:B------:R-:W1:Y:S01]  /*a8a0*/  S2UR UR4, SR_CgaCtaId ;  /* 0x00000000000479c3 */ /* 0x000e620000008800 */
[C---:B------:R-:W-:Y:S01]  /*a8b0*/  FMUL.FTZ R140, R7.reuse, R140 ;  /* 0x0000008c078c7220 */ /* 0x040fe20000410000 */
[----:B------:R-:W-:Y:S01]  /*a8c0*/  FMUL.FTZ R17, R7, R141 ;  /* 0x0000008d07117220 */ /* 0x000fe20000410000 */
[----:B------:R-:W-:Y:S01]  /*a8d0*/  LEA.HI R4, R3, R3, RZ, 0x1 ;  /* 0x0000000303047211 */ /* 0x000fe200078f08ff */
[C---:B------:R-:W-:Y:S01]  /*a8e0*/  FMUL.FTZ R142, R6.reuse, R142 ;  /* 0x0000008e068e7220 */ /* 0x040fe20000410000 */
[----:B------:R-:W-:Y:S01]  /*a8f0*/  FMUL.FTZ R19, R6, R143 ;  /* 0x0000008f06137220 */ /* 0x000fe20000410000 */
[C---:B------:R-:W-:Y:S01]  /*a900*/  FMUL.FTZ R152, R7.reuse, R152 ;  /* 0x0000009807987220 */ /* 0x040fe20000410000 */
[----:B------:R-:W-:Y:S01]  /*a910*/  LOP3.LUT R0, R4, 0x3fffffe, RZ, 0xc0, !PT ;  /* 0x03fffffe04007812 */ /* 0x000fe200078ec0ff */
[----:B------:R-:W-:Y:S01]  /*a920*/  FMUL.FTZ R47, R7, R153 ;  /* 0x00000099072f7220 */ /* 0x000fe20000410000 */
[----:B------:R-:W-:Y:S01]  /*a930*/  SHF.R.S32.HI R4, RZ, 0x1, R4 ;  /* 0x00000001ff047819 */ /* 0x000fe20000011404 */
[C---:B------:R-:W-:Y:S01]  /*a940*/  FMUL.FTZ R154, R6.reuse, R154 ;  /* 0x0000009a069a7220 */ /* 0x040fe20000410000 */
[----:B------:R-:W-:Y:S01]  /*a950*/  IADD3 R3, R3, -R0, RZ ;  /* 0x8000000003037210 */ /* 0x000fe20007ffe0ff */
[----:B------:R-:W-:Y:S01]  /*a960*/  FMUL.FTZ R46, R6, R155 ;  /* 0x0000009b062e7220 */ /* 0x000fe20000410000 */
[----:B------:R-:W-:Y:S01]  /*a970*/  SHF.L.U32 R8, R4, 0x6, RZ ;  /* 0x0000000604087819 */ /* 0x000fe200000006ff */
[C---:B------:R-:W-:Y:S01]  /*a980*/  FMUL.FTZ R72, R7.reuse, R72 ;  /* 0x0000004807487220 */ /* 0x040fe20000410000 */
[----:B------:R-:W-:Y:S01]  /*a990*/  LEA R0, R52, R9, 0x8 ;  /* 0x0000000934007211 */ /* 0x000fe200078e40ff */
[----:B------:R-:W-:Y:S01]  /*a9a0*/  FMUL.FTZ R43, R7, R73 ;  /* 0x00000049072b7220 */ /* 0x000fe20000410000 */
[----:B------:R-:W-:Y:S01]  /*a9b0*/  LOP3.LUT R9, R8, 0xc0, RZ, 0xc0, !PT ;  /* 0x000000c008097812 */ /* 0x000fe200078ec0ff */
[----:B------:R-:W-:Y:S01]  /*a9c0*/  FMUL.FTZ R74, R6, R74 ;  /* 0x0000004a064a7220 */ /* 0x000fe20000410000 */
[----:B------:R-:W-:Y:S01]  /*a9d0*/  LOP3.LUT R8, R4, 0x1, RZ, 0xc0, !PT ;  /* 0x0000000104087812 */ /* 0x000fe200078ec0ff */
[----:B------:R-:W-:Y:S01]  /*a9e0*/  FMUL.FTZ R42, R6, R75 ;  /* 0x0000004b062a7220 */ /* 0x000fe20000410000 */
[----:B------:R-:W-:Y:S01]  /*a9f0*/  LEA R0, R3, R0, 0x4 ;  /* 0x0000000003007211 */ /* 0x000fe200078e20ff */
[----:B------:R-:W-:Y:S01]  /*aa00*/  FMUL.FTZ R76, R7, R76 ;  /* 0x0000004c074c7220 */ /* 0x000fe20000410000 */
[----:B------:R-:W-:Y:S01]  /*aa10*/  LEA.HI R3, R9, R9, RZ, 0x1d ;  /* 0x0000000909037211 */ /* 0x000fe200078fe8ff */
[----:B-1----:R-:W-:Y:S01]  /*aa20*/  ULEA UR4, UR4, UR5, 0x18 ;  /* 0x0000000504047291 */ /* 0x002fe2000f8ec03f */
[----:B------:R-:W-:Y:S01]  /*aa30*/  ISETP.NE.U32.AND P1, PT, R8, 0x1, PT ;  /* 0x000000010800780c */ /* 0x000fe20003f25070 */
[C---:B------:R-:W-:Y:S01]  /*aa40*/  FMUL.FTZ R39, R7.reuse, R77 ;  /* 0x0000004d07277220 */ /* 0x040fe20000410000 */
[----:B------:R-:W-:Y:S01]  /*aa50*/  LEA R0, R0, R3, 0x1 ;  /* 0x0000000300007211 */ /* 0x000fe200078e08ff */
[----:B------:R-:W-:Y:S01]  /*aa60*/  FMUL.FTZ R78, R6, R78 ;  /* 0x0000004e064e7220 */ /* 0x000fe20000410000 */
[----:B------:R-:W-:Y:S01]  /*aa70*/  LOP3.LUT P0, RZ, R4, 0x2, RZ, 0xc0, !PT ;  /* 0x0000000204ff7812 */ /* 0x000fe2000780c0ff */
[----:B------:R-:W-:Y:S01]  /*aa80*/  FMUL.FTZ R38, R6, R79 ;  /* 0x0000004f06267220 */ /* 0x000fe20000410000 */
[----:B------:R-:W-:Y:S01]  /*aa90*/  LEA R0, R0, UR4, 0x1 ;  /* 0x0000000400007c11 */ /* 0x000fe2000f8e08ff */
[C---:B------:R-:W-:Y:S01]  /*aaa0*/  FMUL.FTZ R88, R7.reuse, R88 ;  /* 0x0000005807587220 */ /* 0x040fe20000410000 */
[----:B------:R-:W-:Y:S01]  /*aab0*/  MOV R4, 0x20 ;  /* 0x0000002000047802 */ /* 0x000fe20000000f00 */
[C---:B------:R-:W-:Y:S01]  /*aac0*/  FMUL.FTZ R35, R7.reuse, R89 ;  /* 0x0000005907237220 */ /* 0x040fe20000410000 */
[----:B------:R-:W-:Y:S01]  /*aad0*/  IADD3 R3, R0, -0x10, RZ ;  /* 0xfffffff000037810 */ /* 0x000fe20007ffe0ff */
[----:B------:R-:W-:Y:S01]  /*aae0*/  FMUL.FTZ R90, R6, R90 ;  /* 0x0000005a065a7220 */ /* 0x000fe20000410000 */
[----:B------:R-:W-:Y:S01]  /*aaf0*/  F2FP.F16.F32.PACK_AB R14, R14, R144 ;  /* 0x000000900e0e723e */ /* 0x000fe200000000ff */
[----:B------:R-:W-:Y:S01]  /*ab00*/  FMUL.FTZ R34, R6, R91 ;  /* 0x0000005b06227220 */ /* 0x000fe20000410000 */
[----:B------:R-:W-:Y:S01]  /*ab10*/  @P1 IADD3 R3, R0, 0x10, RZ ;  /* 0x0000001000031810 */ /* 0x000fe20007ffe0ff */
[----:B------:R-:W-:Y:S01]  /*ab20*/  FMUL.FTZ R92, R7, R92 ;  /* 0x0000005c075c7220 */ /* 0x000fe20000410000 */
[----:B------:R-:W-:Y:S01]  /*ab30*/  F2FP.F16.F32.PACK_AB R5, R5, R146 ;  /* 0x000000920505723e */ /* 0x000fe200000000ff */
[----:B------:R-:W-:Y:S01]  /*ab40*/  STS [R0], R14 ;  /* 0x0000000e00007388 */ /* 0x000fe20000000800 */
[----:B------:R-:W-:Y:S01]  /*ab50*/  F2FP.F16.F32.PACK_AB R15, R15, R150 ;  /* 0x000000960f0f723e */ /* 0x000fe200000000ff */
[----:B------:R-:W-:Y:S01]  /*ab60*/  FMUL.FTZ R31, R7, R93 ;  /* 0x0000005d071f7220 */ /* 0x000fe20000410000 */
[----:B------:R-:W-:Y:S01]  /*ab70*/  SEL R4, R4, 0xffffffe0, !P0 ;  /* 0xffffffe004047807 */ /* 0x000fe20004000000 */
[----:B------:R1:W-:Y:S01]  /*ab80*/  STS [R0+0x200], R5 ;  /* 0x0002000500007388 */ /* 0x0003e20000000800 */
[----:B------:R-:W-:Y:S01]  /*ab90*/  F2FP.F16.F32.PACK_AB R16, R16, R148 ;  /* 0x000000941010723e */ /* 0x000fe200000000ff */
[C---:B------:R-:W-:Y:S01]  /*aba0*/  FMUL.FTZ R94, R6.reuse, R94 ;  /* 0x0000005e065e7220 */ /* 0x040fe20000410000 */
[----:B------:R-:W-:Y:S01]  /*abb0*/  F2FP.F16.F32.PACK_AB R17, R17, R140 ;  /* 0x0000008c1111723e */ /* 0x000fe200000000ff */
[----:B------:R-:W-:Y:S01]  /*abc0*/  STS [R3+0x200], R15 ;  /* 0x0002000f03007388 */ /* 0x000fe20000000800 */
[----:B------:R-:W-:Y:S01]  /*abd0*/  F2FP.F16.F32.PACK_AB R19, R19, R142 ;  /* 0x0000008e1313723e */ /* 0x000fe200000000ff */
[----:B------:R-:W-:Y:S01]  /*abe0*/  FMUL.FTZ R30, R6, R95 ;  /* 0x0000005f061e7220 */ /* 0x000fe20000410000 */
[----:B------:R-:W-:Y:S01]  /*abf0*/  F2FP.F16.F32.PACK_AB R47, R47, R152 ;  /* 0x000000982f2f723e */ /* 0x000fe200000000ff */
[----:B------:R-:W-:Y:S01]  /*ac00*/  STS [R3], R16 ;  /* 0x0000001003007388 */ /* 0x000fe20000000800 */
[----:B------:R-:W-:Y:S01]  /*ac10*/  F2FP.F16.F32.PACK_AB R46, R46, R154 ;  /* 0x0000009a2e2e723e */ /* 0x000fe200000000ff */
[----:B------:R-:W-:Y:S01]  /*ac20*/  FMUL.FTZ R156, R7, R156 ;  /* 0x0000009c079c7220 */ /* 0x000fe20000410000 */
[----:B------:R-:W-:Y:S01]  /*ac30*/  F2FP.F16.F32.PACK_AB R45, R45, R68 ;  /* 0x000000442d2d723e */ /* 0x000fe200000000ff */
[----:B------:R3:W-:Y:S01]  /*ac40*/  STS [R0+0x1000], R17 ;  /* 0x0010001100007388 */ /* 0x0007e20000000800 */
[----:B------:R-:W-:Y:S01]  /*ac50*/  F2FP.F16.F32.PACK_AB R44, R44, R70 ;  /* 0x000000462c2c723e */ /* 0x000fe200000000ff */
[----:B------:R-:W-:Y:S01]  /*ac60*/  FMUL.FTZ R27, R7, R157 ;  /* 0x0000009d071b7220 */ /* 0x000fe20000410000 */
[----:B------:R-:W-:Y:S01]  /*ac70*/  F2FP.F16.F32.PACK_AB R41, R41, R80 ;  /* 0x000000502929723e */ /* 0x000fe200000000ff */
[----:B------:R-:W-:Y:S01]  /*ac80*/  STS [R0+0x1200], R19 ;  /* 0x0012001300007388 */ /* 0x000fe20000000800 */
        /* <DEDUP_REMOVED lines=8> */
[----:B-1----:R-:W-:Y:S01]  /*ad10*/  IADD3 R5, R0, R4, RZ ;  /* 0x0000000400057210 */ /* 0x002fe20007ffe0ff */
[C---:B------:R-:W-:Y:S01]  /*ad20*/  FMUL.FTZ R100, R7.reuse, R100 ;  /* 0x0000006407647220 */ /* 0x040fe20000410000 */
[----:B------:R-:W-:Y:S01]  /*ad30*/  IADD3 R4, R4, R3, RZ ;  /* 0x0000000304047210 */ /* 0x000fe20007ffe0ff */
[----:B------:R-:W-:Y:S01]  /*ad40*/  FMUL.FTZ R23, R7, R101 ;  /* 0x0000006507177220 */ /* 0x000fe20000410000 */
[----:B------:R-:W-:Y:S01]  /*ad50*/  F2FP.F16.F32.PACK_AB R38, R38, R78 ;  /* 0x0000004e2626723e */ /* 0x000fe200000000ff */
[----:B------:R-:W-:Y:S01]  /*ad60*/  STS [R5], R45 ;  /* 0x0000002d05007388 */ /* 0x000fe20000000800 */
[----:B------:R-:W-:Y:S01]  /*ad70*/  F2FP.F16.F32.PACK_AB R37, R37, R84 ;  /* 0x000000542525723e */ /* 0x000fe200000000ff */
[----:B------:R-:W-:Y:S01]  /*ad80*/  FMUL.FTZ R102, R6, R102 ;  /* 0x0000006606667220 */ /* 0x000fe20000410000 */
        /* <DEDUP_REMOVED lines=18> */
[----:B------:R-:W-:Y:S01]  /*aeb0*/  FMUL.FTZ R50, R6, R115 ;  /* 0x0000007306327220 */ /* 0x000fe20000410000 */
[----:B------:R-:W-:Y:S01]  /*aec0*/  F2FP.F16.F32.PACK_AB R25, R25, R104 ;  /* 0x000000681919723e */ /* 0x000fe200000000ff */
[C---:B------:R-:W-:Y:S01]  /*aed0*/  FMUL.FTZ R116, R7.reuse, R116 ;  /* 0x0000007407747220 */ /* 0x040fe20000410000 */
[----:B------:R-:W-:Y:S01]  /*aee0*/  STS [R4+0x1000], R39 ;  /* 0x0010002704007388 */ /* 0x000fe20000000800 */
[----:B------:R-:W-:Y:S01]  /*aef0*/  F2FP.F16.F32.PACK_AB R24, R24, R106 ;  /* 0x0000006a1818723e */ /* 0x000fe200000000ff */
[----:B------:R-:W-:Y:S01]  /*af00*/  FMUL.FTZ R48, R7, R117 ;  /* 0x0000007507307220 */ /* 0x000fe20000410000 */
[C---:B------:R-:W-:Y:S01]  /*af10*/  FMUL.FTZ R118, R6.reuse, R118 ;  /* 0x0000007606767220 */ /* 0x040fe20000410000 */
[----:B------:R-:W-:Y:S01]  /*af20*/  STS [R4+0x1200], R38 ;  /* 0x0012002604007388 */ /* 0x000fe20000000800 */
[----:B------:R-:W-:Y:S01]  /*af30*/  FMUL.FTZ R13, R6, R119 ;  /* 0x00000077060d7220 */ /* 0x000fe20000410000 */
[----:B------:R-:W-:Y:S01]  /*af40*/  F2FP.F16.F32.PACK_AB R27, R27, R156 ;  /* 0x0000009c1b1b723e */ /* 0x000fe200000000ff */
[C---:B------:R-:W-:Y:S01]  /*af50*/  FMUL.FTZ R124, R7.reuse, R124 ;  /* 0x0000007c077c7220 */ /* 0x040fe20000410000 */
        /* <DEDUP_REMOVED lines=16> */
[----:B---3--:R-:W1:Y:S01]  /*b060*/  S2R R17, SR_TID.X ;  /* 0x0000000000117919 */ /* 0x008e620000002100 */
        /* <DEDUP_REMOVED lines=12> */
[----:B--2---:R-:W-:-:S03]  /*b130*/  ISETP.NE.AND P1, PT, R57, -0x1, PT ;  /* 0xffffffff3900780c */ /* 0x004fc60003f25270 */
[----:B------:R-:W-:Y:S04]  /*b140*/  STS [R5+0x2000], R29 ;  /* 0x0020001d05007388 */ /* 0x000fe80000000800 */
[----:B------:R-:W-:Y:S04]  /*b150*/  STS [R5+0x2200], R28 ;  /* 0x0022001c05007388 */ /* 0x000fe80000000800 */
[----:B------:R-:W-:Y:S02]  /*b160*/  STS [R4+0x2000], R25 ;  /* 0x0020001904007388 */ /* 0x000fe40000000800 */
[----:B------:R-:W2:Y:S02]  /*b170*/  @P1 LDC.64 R14, c[0x0][0x298] ;  /* 0x0000a600ff0e1b82 */ /* 0x000ea40000000a00 */
        /* <DEDUP_REMOVED lines=17> */
[----:B---3--:R-:W-:-:S03]  /*b290*/  FMUL.FTZ R0, R6, R131 ;  /* 0x0000008306007220 */ /* 0x008fc60000410000 */
[----:B------:R3:W-:Y:S02]  /*b2a0*/  STS [R5+0x5000], R10 ;  /* 0x0050000a05007388 */ /* 0x0007e40000000800 */
[----:B------:R-:W-:Y:S01]  /*b2b0*/  F2FP.F16.F32.PACK_AB R0, R0, R130 ;  /* 0x000000820000723e */ /* 0x000fe200000000ff */
[----:B----4-:R-:W-:-:S05]  /*b2c0*/  FMUL.FTZ R3, R7, R129 ;  /* 0x0000008107037220 */ /* 0x010fca0000410000 */
[----:B------:R-:W-:Y:S01]  /*b2d0*/  F2FP.F16.F32.PACK_AB R3, R3, R128 ;  /* 0x000000800303723e */ /* 0x000fe200000000ff */
[----:B---3--:R-:W-:Y:S01]  /*b2e0*/  FMUL.FTZ R10, R6, R127 ;  /* 0x0000007f060a7220 */ /* 0x008fe20000410000 */
[----:B--2---:R-:W-:-:S04]  /*b2f0*/  @P1 IMAD.WIDE.U32 R6, R57, R14, RZ ;  /* 0x0000000e39061225 */ /* 0x004fc800078e00ff */
[----:B------:R-:W-:Y:S01]  /*b300*/  F2FP.F16.F32.PACK_AB R10, R10, R126 ;  /* 0x0000007e0a0a723e */ /* 0x000fe200000000ff */
[----:B------:R-:W-:Y:S01]  /*b310*/  @P1 IMAD R30, R57, R15, R7 ;  /* 0x0000000f391e1224 */ /* 0x000fe200078e0207 */
[----:B------:R-:W-:Y:S01]  /*b320*/  @P1 MOV R29, R6 ;  /* 0x00000006001d1202 */ /* 0x000fe20000000f00 */
[----:B-1----:R-:W-:Y:S06]  /*b330*/  @P1 BRA `(.L_x_317) ;  /* 0x0000000000201947 */ /* 0x002fec0003800000 */
        /* <DEDUP_REMOVED lines=8> */
.L_x_317:
[----:B------:R-:W-:Y:S01]  /*b3c0*/  ULDC.U8 UR5, c[0x0][0x3d8] ;  /* 0x0000f60000057ab9 */ /* 0x000fe20000000000 */
[----:B------:R-:W1:Y:S01]  /*b3d0*/  S2R R19, SR_CTAID.Y ;  /* 0x0000000000137919 */ /* 0x000e620000002600 */
[----:B------:R-:W2:Y:S01]  /*b3e0*/  @P4 LDC R16, c[0x0][0x2e8] ;  /* 0x0000ba00ff104b82 */ /* 0x000ea20000000800 */
[----:B------:R-:W-:Y:S01]  /*b3f0*/  ISETP.NE.AND P0, PT, RZ, UR5, PT ;  /* 0x00000005ff007c0c */ /* 0x000fe2000bf05270 */
[----:B------:R-:W-:Y:S01]  /*b400*/  ULDC.U8 UR4, c[0x0][0x3d9] ;  /* 0x0000f64000047ab9 */ /* 0x000fe20000000000 */
[----:B------:R-:W3:Y:S01]  /*b410*/  S2R R31, SR_CTAID.Z ;  /* 0x00000000001f7919 */ /* 0x000ee20000002700 */
[----:B------:R-:W-:Y:S01]  /*b420*/  ISETP.NE.AND P6, PT, RZ, UR4, PT ;  /* 0x00000004ff007c0c */ /* 0x000fe2000bfc5270 */
[----:B------:R4:W1:Y:S01]  /*b430*/  @P4 MUFU.LG2 R11, R55 ;  /* 0x00000037000b4308 */ /* 0x0008620000000c00 */
[----:B------:R-:W-:Y:S01]  /*b440*/  ISETP.EQ.AND P0, PT, RZ, UR4, P0 ;  /* 0x00000004ff007c0c */ /* 0x000fe20008702270 */
[----:B------:R-:W1:Y:S01]  /*b450*/  S2R R20, SR_CTAID.X ;  /* 0x0000000000147919 */ /* 0x000e620000002500 */
[----:B------:R-:W1:Y:S01]  /*b460*/  @P3 LDC R15, c[0x0][0x2e8] ;  /* 0x0000ba00ff0f3b82 */ /* 0x000e620000000800 */
[----:B------:R-:W-:Y:S01]  /*b470*/  SHF.R.S32.HI R18, RZ, 0x1f, R17 ;  /* 0x0000001fff127819 */ /* 0x000fe20000011411 */
[----:B------:R-:W-:Y:S03]  /*b480*/  STS [R5+0x5200], R10 ;  /* 0x0052000a05007388 */ /* 0x000fe60000000800 */
[----:B------:R4:W1:Y:S01]  /*b490*/  @P3 MUFU.LG2 R9, R53 ;  /* 0x0000003500093308 */ /* 0x0008620000000c00 */
[----:B------:R5:W-:Y:S02]  /*b4a0*/  STS [R4+0x5000], R3 ;  /* 0x0050000304007388 */ /* 0x000be40000000800 */
[----:B------:R-:W1:Y:S02]  /*b4b0*/  @P2 LDC R14, c[0x0][0x2e8] ;  /* 0x0000ba00ff0e2b82 */ /* 0x000e640000000800 */
[----:B------:R4:W-:Y:S03]  /*b4c0*/  STS [R4+0x5200], R0 ;  /* 0x0052000004007388 */ /* 0x0009e60000000800 */
[----:B------:R1:W1:Y:S03]  /*b4d0*/  @P2 MUFU.LG2 R8, R54 ;  /* 0x0000003600082308 */ /* 0x0002660000000c00 */
[----:B------:R-:W1:Y:S01]  /*b4e0*/  @P6 LDC.64 R6, c[0x0][0x2c0] ;  /* 0x0000b000ff066b82 */ /* 0x000e620000000a00 */
[----:B-----5:R-:W-:-:S02]  /*b4f0*/  P2R R3, PR, RZ, 0x40 ;  /* 0x00000040ff037803 */ /* 0x020fc40000000000 */
[----:B------:R-:W-:Y:S02]  /*b500*/  @!P0 PLOP3.LUT P6, PT, PT, PT, PT, 0x8, 0x0 ;  /* 0x000000000000881c */ /* 0x000fe40003fce170 */
[----:B----4-:R-:W-:Y:S01]  /*b510*/  @!P0 CS2R R4, SRZ ;  /* 0x0000000000048805 */ /* 0x010fe2000001ff00 */
[----:B---3--:R-:W-:Y:S10]  /*b520*/  @!P0 BRA `(.L_x_318) ;  /* 0x0000000000188947 */ /* 0x008ff40003800000 */
[----:B------:R-:W3:Y:S01]  /*b530*/  S2R R4, SR_CTAID.Y ;  /* 0x0000000000047919 */ /* 0x000ee20000002600 */
[----:B------:R-:W3:Y:S01]  /*b540*/  LDC R0, c[0x0][0x2c4] ;  /* 0x0000b100ff007b82 */ /* 0x000ee20000000800 */
[----:B------:R-:W-:Y:S01]  /*b550*/  PLOP3.LUT P6, PT, PT, PT, PT, 0x80, 0x0 ;  /* 0x000000000000781c */ /* 0x000fe20003fcf070 */
[----:B---3--:R-:W-:-:S05]  /*b560*/  IMAD R4, R4, R0, RZ ;  /* 0x0000000004047224 */ /* 0x008fca00078e02ff */
[----:B------:R-:W-:-:S04]  /*b570*/  SEL R4, R4, R57, !P1 ;  /* 0x0000003904047207 */ /* 0x000fc80004800000 */
[----:B------:R-:W-:-:S07]  /*b580*/  SHF.R.S32.HI R5, RZ, 0x1f, R4 ;  /* 0x0000001fff057819 */ /* 0x000fce0000011404 */
.L_x_318:
[----:B------:R-:W-:-:S13]  /*b590*/  ISETP.NE.AND P0, PT, R3, RZ, PT ;  /* 0x000000ff0300720c */ /* 0x000fda0003f05270 */
[----:B-1----:R-:W-:Y:S01]  /*b5a0*/  @P0 IMAD R0, R7, R6, RZ ;  /* 0x0000000607000224 */ /* 0x002fe200078e02ff */
[----:B------:R-:W-:Y:S01]  /*b5b0*/  LEA.HI R6, R18, R17, RZ, 0x5 ;  /* 0x0000001112067211 */ /* 0x000fe200078f28ff */
[----:B------:R-:W1:Y:S01]  /*b5c0*/  @P0 LDC R7, c[0x0][0x2c0] ;  /* 0x0000b000ff070b82 */ /* 0x000e620000000800 */
[----:B------:R-:W-:Y:S01]  /*b5d0*/  @P0 MOV R3, 0x1 ;  /* 0x0000000100030802 */ /* 0x000fe20000000f00 */
[----:B------:R-:W-:Y:S06]  /*b5e0*/  @P0 BRA `(.L_x_319) ;  /* 0x0000000000180947 */ /* 0x000fec0003800000 */
[----:B------:R-:W3:Y:S01]  /*b5f0*/  LDC R0, c[0x0][0x2c4] ;  /* 0x0000b100ff007b82 */ /* 0x000ee20000000800 */
[----:B------:R-:W-:Y:S02]  /*b600*/  ISETP.NE.AND P0, PT, RZ, UR5, PT ;  /* 0x00000005ff007c0c */ /* 0x000fe4000bf05270 */
[----:B-1----:R-:W-:-:S05]  /*b610*/  MOV R7, 0x1 ;  /* 0x0000000100077802 */ /* 0x002fca0000000f00 */
[----:B------:R-:W1:Y:S08]  /*b620*/  LDC R3, c[0x0][0x270] ;  /* 0x00009c00ff037b82 */ /* 0x000e700000000800 */
[----:B---3--:R-:W1:Y:S02]  /*b630*/  @P0 LDC R0, c[0x0][0x2e4] ;  /* 0x0000b900ff000b82 */ /* 0x008e640000000800 */
[----:B-1----:R-:W-:-:S07]  /*b640*/  IMAD R3, R0, R3, RZ ;  /* 0x0000000300037224 */ /* 0x002fce00078e02ff */
.L_x_319:
[----:B------:R3:W5:Y:S01]  /*b650*/  LDL R44, [R1+0x38] ;  /* 0x00003800012c7983 */ /* 0x0007620000100800 */
[----:B------:R-:W-:Y:S01]  /*b660*/  LEA.HI R18, R18, R17, RZ, 0x2 ;  /* 0x0000001112127211 */ /* 0x000fe200078f10ff */
[----:B------:R-:W4:Y:S01]  /*b670*/  @P5 LDC R13, c[0x0][0x2e8] ;  /* 0x0000ba00ff0d5b82 */ /* 0x000f220000000800 */
[----:B------:R-:W-:-:S07]  /*b680*/  LOP3.LUT R6, R6, 0xffffffe0, RZ, 0xc0, !PT ;  /* 0xffffffe006067812 */ /* 0x000fce00078ec0ff */
[----:B------:R-:W-:Y:S01]  /*b690*/  BAR.SYNC.DEFER_BLOCKING 0x0 ;  /* 0x0000000000007b1d */ /* 0x000fe20000010000 */
[----:B------:R-:W-:Y:S01]  /*b6a0*/  LOP3.LUT R10, R18, 0xfffffffc, RZ, 0xc0, !PT ;  /* 0xfffffffc120a7812 */ /* 0x000fe200078ec0ff */
[----:B------:R-:W-:Y:S02]  /*b6b0*/  IMAD R3, R19, R3, RZ ;  /* 0x0000000313037224 */ /* 0x000fe400078e02ff */
[----:B------:R-:W-:Y:S01]  /*b6c0*/  @P2 FMUL.FTZ R8, R8, 0.69314718246459960938 ;  /* 0x3f31721808082820 */ /* 0x000fe20000410000 */
[----:B------:R-:W-:Y:S01]  /*b6d0*/  IADD3 R6, -R6, R17, RZ ;  /* 0x0000001106067210 */ /* 0x000fe20007ffe1ff */
[----:B------:R-:W-:Y:S01]  /*b6e0*/  @P3 FMUL.FTZ R9, R9, 0.69314718246459960938 ;  /* 0x3f31721809093820 */ /* 0x000fe20000410000 */
[----:B------:R-:W2:Y:S01]  /*b6f0*/  @P5 MUFU.LG2 R12, R56 ;  /* 0x00000038000c5308 */ /* 0x000ea20000000c00 */
[----:B------:R-:W-:Y:S01]  /*b700*/  MOV R26, 0x7f800000 ;  /* 0x7f800000001a7802 */ /* 0x000fe20000000f00 */
[----:B------:R-:W-:Y:S02]  /*b710*/  IMAD.IADD R17, R17, 0x1, -R10 ;  /* 0x0000000111117824 */ /* 0x000fe400078e0a0a */
[----:B------:R-:W-:Y:S01]  /*b720*/  @P2 FFMA.FTZ R26, R134, R14, R8 ;  /* 0x0000000e861a2223 */ /* 0x000fe20000010008 */
[----:B------:R-:W-:Y:S01]  /*b730*/  SEL R3, R3, RZ, !P6 ;  /* 0x000000ff03037207 */ /* 0x000fe20007000000 */
[----:B-1----:R-:W-:Y:S01]  /*b740*/  IMAD R10, R20, R7, RZ ;  /* 0x00000007140a7224 */ /* 0x002fe200078e02ff */
[----:B------:R-:W-:Y:S01]  /*b750*/  LOP3.LUT P2, RZ, R6, 0x3, RZ, 0xc0, !PT ;  /* 0x0000000306ff7812 */ /* 0x000fe2000784c0ff */
[----:B------:R-:W-:-:S02]  /*b760*/  IMAD.MOV.U32 R28, RZ, RZ, 0x7f800000 ;  /* 0x7f800000ff1c7424 */ /* 0x000fc400078e00ff */
[----:B------:R-:W-:Y:S01]  /*b770*/  @P3 FFMA.FTZ R28, R135, R15, R9 ;  /* 0x0000000f871c3223 */ /* 0x000fe20000010009 */
[----:B------:R-:W-:Y:S02]  /*b780*/  IMAD.SHL.U32 R10, R10, 0x80, RZ ;  /* 0x000000800a0a7824 */ /* 0x000fe400078e00ff */
[----:B------:R-:W-:Y:S01]  /*b790*/  @P4 FMUL.FTZ R11, R11, 0.69314718246459960938 ;  /* 0x3f3172180b0b4820 */ /* 0x000fe20000410000 */
[----:B------:R-:W-:Y:S01]  /*b7a0*/  IMAD R0, R31, R0, R3 ;  /* 0x000000001f007224 */ /* 0x000fe200078e0203 */
[----:B------:R-:W-:Y:S01]  /*b7b0*/  BSSY B0, `(.L_x_320) ;  /* 0x000003b000007945 */ /* 0x000fe20003800000 */
[----:B------:R-:W-:Y:S02]  /*b7c0*/  MOV R21, 0x7f800000 ;  /* 0x7f80000000157802 */ /* 0x000fe40000000f00 */
[----:B------:R-:W-:Y:S01]  /*b7d0*/  SHF.R.S32.HI R9, RZ, 0x1f, R10 ;  /* 0x0000001fff097819 */ /* 0x000fe2000001140a */
[----:B--2---:R-:W-:Y:S01]  /*b7e0*/  @P5 FMUL.FTZ R3, R12, 0.69314718246459960938 ;  /* 0x3f3172180c035820 */ /* 0x004fe20000410000 */
[----:B------:R3:W1:Y:S01]  /*b7f0*/  LDS.128 R40, [R218+0x1800] ;  /* 0x00180000da287984 */ /* 0x0006620000000c00 */
[----:B------:R-:W-:-:S02]  /*b800*/  IADD3 R10, P1, P0, R10, R4, R0 ;  /* 0x000000040a0a7210 */ /* 0x000fc4000783e000 */
[----:B------:R-:W-:Y:S01]  /*b810*/  SHF.R.S32.HI R0, RZ, 0x1f, R0 ;  /* 0x0000001fff007819 */ /* 0x000fe20000011400 */
[----:B------:R3:W2:Y:S01]  /*b820*/  LDS.128 R36, [R218+0x3800] ;  /* 0x00380000da247984 */ /* 0x0006a20000000c00 */
[----:B------:R-:W-:Y:S01]  /*b830*/  MOV R27, 0x7f800000 ;  /* 0x7f800000001b7802 */ /* 0x000fe20000000f00 */
[----:B----4-:R-:W-:Y:S01]  /*b840*/  @P5 FFMA.FTZ R21, R2, R13, R3 ;  /* 0x0000000d02155223 */ /* 0x010fe20000010003 */
[----:B------:R-:W-:Y:S01]  /*b850*/  @P4 FFMA.FTZ R27, R136, R16, R11 ;  /* 0x00000010881b4223 */ /* 0x000fe2000001000b */
[----:B------:R3:W4:Y:S01]  /*b860*/  LDS.128 R32, [R218+0x5800] ;  /* 0x00580000da207984 */ /* 0x0007220000000c00 */
[----:B------:R-:W-:Y:S02]  /*b870*/  SHF.R.S32.HI R2, RZ, 0x2, R18 ;  /* 0x00000002ff027819 */ /* 0x000fe40000011412 */
[----:B------:R-:W-:Y:S02]  /*b880*/  SHF.L.U32 R20, R17, 0x3, RZ ;  /* 0x0000000311147819 */ /* 0x000fe400000006ff */
        /* <DEDUP_REMOVED lines=17> */
[----:B------:R-:W3:Y:S01]  /*b9a0*/  @!P3 LDC.64 R16, c[0x0][0x2b0] ;  /* 0x0000ac00ff10bb82 */ /* 0x000ee20000000a00 */
[----:B------:R-:W-:-:S03]  /*b9b0*/  @!P3 IMAD R8, R0, R7, RZ ;  /* 0x000000070008b224 */ /* 0x000fc600078e02ff */
[-C--:B------:R-:W-:Y:S02]  /*b9c0*/  @!P2 IMAD R0, R4, R7.reuse, RZ ;  /* 0x000000070400a224 */ /* 0x080fe400078e02ff */
[-C--:B------:R-:W-:Y:S01]  /*b9d0*/  @!P1 IMAD R4, R5, R7.reuse, RZ ;  /* 0x0000000705049224 */ /* 0x080fe200078e02ff */
[-C--:B------:R-:W-:Y:S01]  /*b9e0*/  @!P3 IADD3 R11, P4, R8, R10.reuse, RZ ;  /* 0x0000000a080bb210 */ /* 0x080fe20007f9e0ff */
[----:B------:R-:W1:Y:S01]  /*b9f0*/  @!P2 LDC.64 R18, c[0x0][0x2b0] ;  /* 0x0000ac00ff12ab82 */ /* 0x000e620000000a00 */
[----:B------:R-:W-:Y:S01]  /*ba00*/  @!P0 IMAD R6, R6, R7, RZ ;  /* 0x0000000706068224 */ /* 0x000fe200078e02ff */
[-C--:B------:R-:W-:Y:S02]  /*ba10*/  @!P2 IADD3 R5, P5, R0, R10.reuse, RZ ;  /* 0x0000000a0005a210 */ /* 0x080fe40007fbe0ff */
[----:B------:R-:W-:Y:S02]  /*ba20*/  @!P3 LEA.HI.X.SX32 R14, R8, R9, 0x1, P4 ;  /* 0x00000009080eb211 */ /* 0x000fe400020f0eff */
[----:B------:R-:W-:-:S02]  /*ba30*/  @!P1 IADD3 R7, P4, R4, R10, RZ ;  /* 0x0000000a04079210 */ /* 0x000fc40007f9e0ff */
[----:B------:R-:W2:Y:S01]  /*ba40*/  @!P1 LDC.64 R22, c[0x0][0x2b0] ;  /* 0x0000ac00ff169b82 */ /* 0x000ea20000000a00 */
[----:B------:R-:W-:Y:S02]  /*ba50*/  @!P0 IADD3 R12, P6, R6, R10, RZ ;  /* 0x0000000a060c8210 */ /* 0x000fe40007fde0ff */
[-C--:B------:R-:W-:Y:S02]  /*ba60*/  @!P2 LEA.HI.X.SX32 R0, R0, R9.reuse, 0x1, P5 ;  /* 0x000000090000a211 */ /* 0x080fe400028f0eff */
[-C--:B------:R-:W-:Y:S02]  /*ba70*/  @!P1 LEA.HI.X.SX32 R15, R4, R9.reuse, 0x1, P4 ;  /* 0x00000009040f9211 */ /* 0x080fe400020f0eff */
[----:B------:R-:W-:Y:S01]  /*ba80*/  @!P0 LEA.HI.X.SX32 R13, R6, R9, 0x1, P6 ;  /* 0x00000009060d8211 */ /* 0x000fe200030f0eff */
[----:B------:R-:W4:Y:S01]  /*ba90*/  @!P0 LDC.64 R24, c[0x0][0x2b0] ;  /* 0x0000ac00ff188b82 */ /* 0x000f220000000a00 */
[----:B---3--:R-:W-:-:S04]  /*baa0*/  @!P3 LEA R10, P5, R11, R16, 0x2 ;  /* 0x000000100b0ab211 */ /* 0x008fc800078a10ff */
[----:B------:R-:W-:Y:S02]  /*bab0*/  @!P3 LEA.HI.X R11, R11, R17, R14, 0x2, P5 ;  /* 0x000000110b0bb211 */ /* 0x000fe400028f140e */
[----:B-1----:R-:W-:-:S03]  /*bac0*/  @!P2 LEA R8, P4, R5, R18, 0x2 ;  /* 0x000000120508a211 */ /* 0x002fc600078810ff */
[----:B------:R1:W-:Y:S01]  /*bad0*/  @!P3 STG.E desc[UR26][R10.64], R27 ;  /* 0x0000001b0a00b986 */ /* 0x0003e2000c10191a */
[----:B------:R-:W-:Y:S02]  /*bae0*/  @!P2 LEA.HI.X R9, R5, R19, R0, 0x2, P4 ;  /* 0x000000130509a211 */ /* 0x000fe400020f1400 */
[----:B--2---:R-:W-:-:S03]  /*baf0*/  @!P1 LEA R6, P5, R7, R22, 0x2 ;  /* 0x0000001607069211 */ /* 0x004fc600078a10ff */
[----:B------:R1:W-:Y:S01]  /*bb00*/  @!P2 STG.E desc[UR26][R8.64], R28 ;  /* 0x0000001c0800a986 */ /* 0x0003e2000c10191a */
[----:B------:R-:W-:Y:S02]  /*bb10*/  @!P1 LEA.HI.X R7, R7, R23, R15, 0x2, P5 ;  /* 0x0000001707079211 */ /* 0x000fe400028f140f */
[----:B----4-:R-:W-:-:S03]  /*bb20*/  @!P0 LEA R4, P4, R12, R24, 0x2 ;  /* 0x000000180c048211 */ /* 0x010fc600078810ff */
[----:B------:R1:W-:Y:S01]  /*bb30*/  @!P1 STG.E desc[UR26][R6.64], R26 ;  /* 0x0000001a06009986 */ /* 0x0003e2000c10191a */
[----:B------:R-:W-:-:S05]  /*bb40*/  @!P0 LEA.HI.X R5, R12, R25, R13, 0x2, P4 ;  /* 0x000000190c058211 */ /* 0x000fca00020f140d */
[----:B------:R1:W-:Y:S04]  /*bb50*/  @!P0 STG.E desc[UR26][R4.64], R21 ;  /* 0x0000001504008986 */ /* 0x0003e8000c10191a */
.L_x_321:
[----:B------:R-:W-:Y:S05]  /*bb60*/  BSYNC B0 ;  /* 0x0000000000007941 */ /* 0x000fea0003800000 */
.L_x_320:
[----:B-1----:R-:W-:Y:S01]  /*bb70*/  IADD3 R4, P0, R20, R29, RZ ;  /* 0x0000001d14047210 */ /* 0x002fe20007f1e0ff */
[----:B------:R1:W1:Y:S01]  /*bb80*/  LDS.128 R16, [R218+0x2000] ;  /* 0x00200000da107984 */ /* 0x0002620000000c00 */
[----:B------:R-:W-:Y:S01]  /*bb90*/  SHF.R.S32.HI R5, RZ, 0x1f, R20 ;  /* 0x0000001fff057819 */ /* 0x000fe20000011414 */
[C---:B------:R-:W-:Y:S01]  /*bba0*/  VIADD R0, R2.reuse, 0x40 ;  /* 0x0000004002007836 */ /* 0x040fe20000000000 */
[----:B------:R-:W-:Y:S01]  /*bbb0*/  SHF.R.S32.HI R6, RZ, 0x1f, R31 ;  /* 0x0000001fff067819 */ /* 0x000fe2000001141f */
[----:B------:R1:W1:Y:S01]  /*bbc0*/  LDS.128 R20, [R218] ;  /* 0x00000000da147984 */ /* 0x0002620000000c00 */
[----:B------:R-:W-:Y:S01]  /*bbd0*/  IADD3.X R5, R5, R30, RZ, P0, !PT ;  /* 0x0000001e05057210 */ /* 0x000fe200007fe4ff */
[C---:B------:R-:W-:Y:S01]  /*bbe0*/  VIADD R3, R2.reuse, 0x20 ;  /* 0x0000002002037836 */ /* 0x040fe20000000000 */
[-C--:B-----5:R-:W-:Y:S01]  /*bbf0*/  ISETP.GE.AND P0, PT, R2, R44.reuse, PT ;  /* 0x0000002c0200720c */ /* 0x0a0fe20003f06270 */
[----:B------:R1:W1:Y:S01]  /*bc00*/  LDS.128 R12, [R218+0x4000] ;  /* 0x00400000da0c7984 */ /* 0x0002620000000c00 */
[-C--:B------:R-:W-:Y:S01]  /*bc10*/  ISETP.GE.AND P2, PT, R0, R44.reuse, PT ;  /* 0x0000002c0000720c */ /* 0x080fe20003f46270 */
[----:B------:R-:W-:Y:S01]  /*bc20*/  VIADD R0, R2, 0x60 ;  /* 0x0000006002007836 */ /* 0x000fe20000000000 */
[----:B------:R-:W-:Y:S01]  /*bc30*/  ULDC.64 UR4, c[0x0][0x2a0] ;  /* 0x0000a80000047ab9 */ /* 0x000fe20000000a00 */
[----:B------:R-:W3:Y:S01]  /*bc40*/  S2R R7, SR_CTAID.X ;  /* 0x0000000000077919 */ /* 0x000ee20000002500 */
[----:B------:R-:W-:Y:S01]  /*bc50*/  IMAD R6, R6, UR4, RZ ;  /* 0x0000000406067c24 */ /* 0x000fe2000f8e02ff */
[-C--:B------:R-:W-:Y:S01]  /*bc60*/  ISETP.GE.AND P1, PT, R3, R44.reuse, PT ;  /* 0x0000002c0300720c */ /* 0x080fe20003f26270 */
[C---:B------:R-:W-:Y:S01]  /*bc70*/  IMAD.WIDE.U32 R10, R31.reuse, UR4, R4 ;  /* 0x000000041f0a7c25 */ /* 0x040fe2000f8e0004 */
[----:B------:R-:W-:Y:S01]  /*bc80*/  ISETP.GE.AND P3, PT, R0, R44, PT ;  /* 0x0000002c0000720c */ /* 0x000fe20003f66270 */
[----:B------:R-:W-:Y:S01]  /*bc90*/  BSSY B0, `(.L_x_322) ;  /* 0x0000012000007945 */ /* 0x000fe20003800000 */
[----:B------:R-:W-:Y:S01]  /*bca0*/  SHF.R.S32.HI R3, RZ, 0x1f, R2 ;  /* 0x0000001fff037819 */ /* 0x000fe20000011402 */
[----:B------:R-:W-:-:S05]  /*bcb0*/  IMAD R0, R31, UR5, R6 ;  /* 0x000000051f007c24 */ /* 0x000fca000f8e0206 */
[----:B------:R-:W-:Y:S01]  /*bcc0*/  IADD3 R9, R11, R0, RZ ;  /* 0x000000000b097210 */ /* 0x000fe20007ffe0ff */
[----:B---3--:R-:W-:Y:S01]  /*bcd0*/  IMAD.WIDE R2, R7, 0x80, R2 ;  /* 0x0000008007027825 */ /* 0x008fe200078e0202 */
        /* <DEDUP_REMOVED lines=10> */
[----:B-1----:R3:W-:Y:S04]  /*bd80*/  STG.E.128 desc[UR26][R4.64], R20 ;  /* 0x0000001404007986 */ /* 0x0027e8000c101d1a */
[----:B------:R3:W-:Y:S04]  /*bd90*/  STG.E.128 desc[UR26][R4.64+0x40], R16 ;  /* 0x0000401004007986 */ /* 0x0007e8000c101d1a */
[----:B------:R3:W-:Y:S02]  /*bda0*/  STG.E.128 desc[UR26][R4.64+0x80], R12 ;  /* 0x0000800c04007986 */ /* 0x0007e4000c101d1a */
.L_x_323:
[----:B------:R-:W-:Y:S05]  /*bdb0*/  BSYNC B0 ;  /* 0x0000000000007941 */ /* 0x000fea0003800000 */
.L_x_322:
[----:B-1-3--:R1:W3:Y:S01]  /*bdc0*/  LDS.128 R20, [R218+0x800] ;  /* 0x00080000da147984 */ /* 0x00a2e20000000c00 */
[----:B------:R-:W-:Y:S03]  /*bdd0*/  BSSY B0, `(.L_x_324) ;  /* 0x0000013000007945 */ /* 0x000fe60003800000 */
[----:B------:R1:W1:Y:S04]  /*bde0*/  LDS.128 R16, [R218+0x2800] ;  /* 0x00280000da107984 */ /* 0x0002680000000c00 */
[----:B------:R1:W1:Y:S01]  /*bdf0*/  LDS.128 R12, [R218+0x4800] ;  /* 0x00480000da0c7984 */ /* 0x0002620000000c00 */
        /* <DEDUP_REMOVED lines=13> */
[----:B---3--:R3:W-:Y:S04]  /*bed0*/  STG.E.128 desc[UR26][R4.64], R20 ;  /* 0x0000001404007986 */ /* 0x0087e8000c101d1a */
[----:B-1----:R3:W-:Y:S04]  /*bee0*/  STG.E.128 desc[UR26][R4.64+0x40], R16 ;  /* 0x0000401004007986 */ /* 0x0027e8000c101d1a */
[----:B------:R3:W-:Y:S02]  /*bef0*/  STG.E.128 desc[UR26][R4.64+0x80], R12 ;  /* 0x0000800c04007986 */ /* 0x0007e4000c101d1a */
.L_x_325:
[----:B------:R-:W-:Y:S05]  /*bf00*/  BSYNC B0 ;  /* 0x0000000000007941 */ /* 0x000fea0003800000 */
.L_x_324:
[----:B---3--:R3:W2:Y:S01]  /*bf10*/  LDS.128 R20, [R218+0x1000] ;  /* 0x00100000da147984 */ /* 0x0086a20000000c00 */
[----:B------:R-:W-:Y:S03]  /*bf20*/  BSSY B0, `(.L_x_326) ;  /* 0x0000013000007945 */ /* 0x000fe60003800000 */
[----:B-1----:R3:W1:Y:S04]  /*bf30*/  LDS.128 R16, [R218+0x3000] ;  /* 0x00300000da107984 */ /* 0x0026680000000c00 */
        /* <DEDUP_REMOVED lines=14> */
[----:B--2---:R2:W-:Y:S04]  /*c020*/  STG.E.128 desc[UR26][R4.64], R20 ;  /* 0x0000001404007986 */ /* 0x0045e8000c101d1a */
[----:B-1----:R2:W-:Y:S04]  /*c030*/  STG.E.128 desc[UR26][R4.64+0x40], R16 ;  /* 0x0000401004007986 */ /* 0x0025e8000c101d1a */
[----:B------:R2:W-:Y:S02]  /*c040*/  STG.E.128 desc[UR26][R4.64+0x80], R12 ;  /* 0x0000800c04007986 */ /* 0x0005e4000c101d1a */
.L_x_327:
[----:B------:R-:W-:Y:S05]  /*c050*/  BSYNC B0 ;  /* 0x0000000000007941 */ /* 0x000fea0003800000 */
.L_x_326:
[----:B------:R-:W-:Y:S05]  /*c060*/  @P3 EXIT ;  /* 0x000000000000394d */ /* 0x000fea0003800000 */
[----:B------:R-:W-:Y:S01]  /*c070*/  IADD3 R0, P0, R2, 0x60, RZ ;  /* 0x0000006002007810 */ /* 0x000fe20007f1e0ff */
[----:B------:R-:W-:-:S04]  /*c080*/  ULDC.64 UR4, c[0x0][0x298] ;  /* 0x0000a60000047ab9 */ /* 0x000fc80000000a00 */
[----:B------:R-:W-:Y:S01]  /*c090*/  IMAD.X R2, RZ, RZ, R3, P0 ;  /* 0x000000ffff027224 */ /* 0x000fe200000e0603 */
[----:B------:R-:W-:-:S03]  /*c0a0*/  MOV R3, R9 ;  /* 0x0000000900037202 */ /* 0x000fc60000000f00 */
[----:B------:R-:W-:Y:S02]  /*c0b0*/  IMAD R6, R2, UR4, RZ ;  /* 0x0000000402067c24 */ /* 0x000fe4000f8e02ff */
[----:B------:R-:W-:-:S04]  /*c0c0*/  IMAD.MOV.U32 R2, RZ, RZ, R10 ;  /* 0x000000ffff027224 */ /* 0x000fc800078e000a */
[----:B--2---:R-:W-:-:S04]  /*c0d0*/  IMAD.WIDE.U32 R4, R0, UR4, R2 ;  /* 0x0000000400047c25 */ /* 0x004fc8000f8e0002 */
[----:B------:R-:W-:Y:S01]  /*c0e0*/  IMAD R0, R0, UR5, R6 ;  /* 0x0000000500007c24 */ /* 0x000fe2000f8e0206 */
[----:B------:R-:W-:Y:S02]  /*c0f0*/  ULDC.64 UR4, c[0x0][0x280] ;  /* 0x0000a00000047ab9 */ /* 0x000fe40000000a00 */
[----:B------:R-:W-:Y:S02]  /*c100*/  LEA R2, P0, R4, UR4, 0x1 ;  /* 0x0000000404027c11 */ /* 0x000fe4000f8008ff */
[----:B------:R-:W-:-:S04]  /*c110*/  IADD3 R0, R5, R0, RZ ;  /* 0x0000000005007210 */ /* 0x000fc80007ffe0ff */
[----:B------:R-:W-:-:S05]  /*c120*/  LEA.HI.X R3, R4, UR5, R0, 0x1, P0 ;  /* 0x0000000504037c11 */ /* 0x000fca00080f0c00 */
[----:B------:R-:W-:Y:S04]  /*c130*/  STG.E.128 desc[UR26][R2.64], R40 ;  /* 0x0000002802007986 */ /* 0x000fe8000c101d1a */
[----:B------:R-:W-:Y:S04]  /*c140*/  STG.E.128 desc[UR26][R2.64+0x40], R36 ;  /* 0x0000402402007986 */ /* 0x000fe8000c101d1a */
[----:B----4-:R-:W-:Y:S01]  /*c150*/  STG.E.128 desc[UR26][R2.64+0x80], R32 ;  /* 0x0000802002007986 */ /* 0x010fe2000c101d1a */
[----:B------:R-:W-:Y:S05]  /*c160*/  EXIT ;  /* 0x000000000000794d */ /* 0x000fea0003800000 */
.L_x_309:
[----:B------:R-:W2:Y:S01]  /*c170*/  LDL.LU R13, [R1+0x34] ;  /* 0x00003400010d7983 */ /* 0x000ea20000300800 */
[----:B------:R-:W1:Y:S01]  /*c180*/  LDC.U8 R0, c[0x0][0x3d9] ;  /* 0x0000f640ff007b82 */ /* 0x000e620000000000 */
[----:B------:R-:W-:Y:S01]  /*c190*/  LEA.HI R12, R39, R42, RZ, 0x2 ;  /* 0x0000002a270c7211 */ /* 0x000fe200078f10ff */
[----:B------:R-:W-:Y:S01]  /*c1a0*/  ULDC.64 UR4, c[0x0][0x2a0] ;  /* 0x0000a80000047ab9 */ /* 0x000fe20000000a00 */
[----:B------:R-:W3:Y:S01]  /*c1b0*/  S2R R23, SR_CTAID.X ;  /* 0x0000000000177919 */ /* 0x000ee20000002500 */
[----:B------:R-:W-:Y:S01]  /*c1c0*/  BSSY B0, `(.L_x_328) ;  /* 0x000004a000007945 */ /* 0x000fe20003800000 */
[----:B------:R-:W-:-:S03]  /*c1d0*/  LOP3.LUT R8, R12, 0x1ffffffc, RZ, 0xc0, !PT ;  /* 0x1ffffffc0c087812 */ /* 0x000fc600078ec0ff */
[----:B------:R-:W4:Y:S01]  /*c1e0*/  LDC.U8 R4, c[0x0][0x3d8] ;  /* 0x0000f600ff047b82 */ /* 0x000f220000000000 */
[----:B-1----:R-:W-:Y:S02]  /*c1f0*/  ISETP.NE.AND P2, PT, R0, RZ, PT ;  /* 0x000000ff0000720c */ /* 0x002fe40003f45270 */
[C---:B----4-:R-:W-:Y:S02]  /*c200*/  ISETP.NE.AND P1, PT, R4.reuse, RZ, PT ;  /* 0x000000ff0400720c */ /* 0x050fe40003f25270 */
[----:B------:R-:W-:Y:S02]  /*c210*/  ISETP.NE.AND P3, PT, R4, RZ, !P2 ;  /* 0x000000ff0400720c */ /* 0x000fe40005765270 */
[----:B------:R-:W-:-:S07]  /*c220*/  ISETP.EQ.AND P1, PT, R0, RZ, P1 ;  /* 0x000000ff0000720c */ /* 0x000fce0000f22270 */
[----:B------:R-:W1:Y:S08]  /*c230*/  @!P2 LDC R9, c[0x0][0x2c4] ;  /* 0x0000b100ff09ab82 */ /* 0x000e700000000800 */
[----:B------:R-:W4:Y:S01]  /*c240*/  @P2 LDC.64 R16, c[0x0][0x2c0] ;  /* 0x0000b000ff102b82 */ /* 0x000f220000000a00 */
[----:B------:R-:W-:-:S07]  /*c250*/  @!P1 CS2R R14, SRZ ;  /* 0x00000000000e9805 */ /* 0x000fce000001ff00 */
[----:B------:R-:W5:Y:S08]  /*c260*/  @P1 LDC R10, c[0x0][0x2c4] ;  /* 0x0000b100ff0a1b82 */ /* 0x000f700000000800 */
[----:B-1----:R-:W1:Y:S08]  /*c270*/  @P3 LDC R9, c[0x0][0x2e4] ;  /* 0x0000b900ff093b82 */ /* 0x002e700000000800 */
[----:B------:R-:W2:Y:S01]  /*c280*/  @P2 LDC R18, c[0x0][0x2c0] ;  /* 0x0000b000ff122b82 */ /* 0x000ea20000000800 */
[----:B----4-:R-:W-:-:S02]  /*c290*/  @P2 IMAD R16, R17, R16, RZ ;  /* 0x0000001011102224 */ /* 0x010fc400078e02ff */
[----:B-1----:R-:W-:Y:S02]  /*c2a0*/  @!P2 IMAD.MOV.U32 R16, RZ, RZ, R9 ;  /* 0x000000ffff10a224 */ /* 0x002fe400078e0009 */
[----:B------:R-:W-:Y:S01]  /*c2b0*/  @!P2 IMAD.MOV.U32 R18, RZ, RZ, 0x1 ;  /* 0x00000001ff12a424 */ /* 0x000fe200078e00ff */
[C---:B--2---:R-:W-:Y:S02]  /*c2c0*/  ISETP.NE.AND P0, PT, R13.reuse, -0x1, PT ;  /* 0xffffffff0d00780c */ /* 0x044fe40003f05270 */
[----:B------:R-:W-:-:S11]  /*c2d0*/  ISETP.NE.OR P4, PT, R13, -0x1, !P1 ;  /* 0xffffffff0d00780c */ /* 0x000fd60004f85670 */
[----:B------:R-:W1:Y:S01]  /*c2e0*/  @!P0 LDC.64 R2, c[0x0][0x290] ;  /* 0x0000a400ff028b82 */ /* 0x000e620000000a00 */
[----:B------:R-:W-:-:S07]  /*c2f0*/  @!P0 SHF.R.S32.HI R0, RZ, 0x1f, R24 ;  /* 0x0000001fff008819 */ /* 0x000fce0000011418 */
[----:B------:R-:W2:Y:S01]  /*c300*/  @P0 LDC.64 R6, c[0x0][0x298] ;  /* 0x0000a600ff060b82 */ /* 0x000ea20000000a00 */
[----:B-1----:R-:W-:Y:S02]  /*c310*/  @!P0 IMAD R0, R0, R2, RZ ;  /* 0x0000000200008224 */ /* 0x002fe400078e02ff */
[----:B--2---:R-:W-:-:S04]  /*c320*/  @P0 IMAD.WIDE.U32 R4, R13, R6, RZ ;  /* 0x000000060d040225 */ /* 0x004fc800078e00ff */
[C---:B------:R-:W-:Y:S02]  /*c330*/  @!P0 IMAD R6, R24.reuse, R3, R0 ;  /* 0x0000000318068224 */ /* 0x040fe400078e0200 */
[----:B------:R-:W-:-:S04]  /*c340*/  @!P0 IMAD.WIDE.U32 R2, R24, R2, RZ ;  /* 0x0000000218028225 */ /* 0x000fc800078e00ff */
[----:B------:R-:W-:Y:S01]  /*c350*/  IMAD.IADD R0, R42, 0x1, -R8 ;  /* 0x000000012a007824 */ /* 0x000fe200078e0a08 */
[----:B------:R-:W-:Y:S01]  /*c360*/  SHF.R.S32.HI R8, RZ, 0x2, R12 ;  /* 0x00000002ff087819 */ /* 0x000fe2000001140c */
[----:B------:R-:W-:Y:S02]  /*c370*/  @!P0 IMAD.MOV.U32 R4, RZ, RZ, R2 ;  /* 0x000000ffff048224 */ /* 0x000fe400078e0002 */
[----:B------:R-:W-:Y:S02]  /*c380*/  IMAD.SHL.U32 R0, R0, 0x8, RZ ;  /* 0x0000000800007824 */ /* 0x000fe400078e00ff */
[----:B------:R-:W-:Y:S02]  /*c390*/  @P0 IMAD R7, R13, R7, R5 ;  /* 0x000000070d070224 */ /* 0x000fe400078e0205 */
[----:B------:R-:W-:Y:S01]  /*c3a0*/  @!P0 IMAD.IADD R7, R3, 0x1, R6 ;  /* 0x0000000103078824 */ /* 0x000fe200078e0206 */
[----:B------:R-:W-:Y:S01]  /*c3b0*/  IADD3 R2, P0, R0, R4, RZ ;  /* 0x0000000400027210 */ /* 0x000fe20007f1e0ff */
[----:B-----5:R-:W-:Y:S01]  /*c3c0*/  @!P4 IMAD R13, R24, R10, RZ ;  /* 0x0000000a180dc224 */ /* 0x020fe200078e02ff */
[----:B------:R-:W-:Y:S01]  /*c3d0*/  SHF.R.S32.HI R10, RZ, 0x1f, R25 ;  /* 0x0000001fff0a7819 */ /* 0x000fe20000011419 */
[----:B------:R-:W-:Y:S01]  /*c3e0*/  @P2 IMAD.MOV.U32 R4, RZ, RZ, 0x1 ;  /* 0x00000001ff042424 */ /* 0x000fe200078e00ff */
[----:B------:R-:W-:Y:S01]  /*c3f0*/  LEA.HI.X.SX32 R3, R0, R7, 0x1, P0 ;  /* 0x0000000700037211 */ /* 0x000fe200000f0eff */
[----:B------:R-:W-:Y:S01]  /*c400*/  IMAD.IADD R0, R11, 0x1, -R26 ;  /* 0x000000010b007824 */ /* 0x000fe200078e0a1a */
[----:B------:R1:W-:Y:S01]  /*c410*/  @!P4 STL [R1+0x34], R13 ;  /* 0x0000340d0100c387 */ /* 0x0003e20000100800 */
[----:B------:R-:W-:Y:S01]  /*c420*/  @!P2 IMAD R4, R9, R19, RZ ;  /* 0x000000130904a224 */ /* 0x000fe200078e02ff */
[----:B------:R-:W-:Y:S01]  /*c430*/  LOP3.LUT P4, RZ, R42, 0x3, RZ, 0xc0, !PT ;  /* 0x000000032aff7812 */ /* 0x000fe2000788c0ff */
[C---:B------:R-:W-:Y:S01]  /*c440*/  VIADD R19, R8.reuse, 0x20 ;  /* 0x0000002008137836 */ /* 0x040fe20000000000 */
[----:B------:R-:W-:Y:S01]  /*c450*/  ISETP.GE.AND P0, PT, R8, R0, PT ;  /* 0x000000000800720c */ /* 0x000fe20003f06270 */
[----:B------:R-:W-:Y:S01]  /*c460*/  IMAD R4, R24, R4, RZ ;  /* 0x0000000418047224 */ /* 0x000fe200078e02ff */
[----:B------:R-:W-:Y:S01]  /*c470*/  SHF.R.S32.HI R9, RZ, 0x1f, R8 ;  /* 0x0000001fff097819 */ /* 0x000fe20000011408 */
[----:B------:R-:W-:Y:S01]  /*c480*/  IMAD R10, R10, UR4, RZ ;  /* 0x000000040a0a7c24 */ /* 0x000fe2000f8e02ff */
[--C-:B------:R-:W-:Y:S01]  /*c490*/  @P1 SHF.R.S32.HI R15, RZ, 0x1f, R13.reuse ;  /* 0x0000001fff0f1819 */ /* 0x100fe2000001140d */
[----:B------:R-:W-:Y:S01]  /*c4a0*/  @P1 IMAD.MOV.U32 R14, RZ, RZ, R13 ;  /* 0x000000ffff0e1224 */ /* 0x000fe200078e000d */
[CC--:B------:R-:W-:Y:S01]  /*c4b0*/  ISETP.GE.OR P3, PT, R8.reuse, R0.reuse, P4 ;  /* 0x000000000800720c */ /* 0x0c0fe20002766670 */
[----:B------:R-:W-:Y:S01]  /*c4c0*/  VIADD R20, R8, 0x40 ;  /* 0x0000004008147836 */ /* 0x000fe20000000000 */
[----:B------:R-:W-:Y:S01]  /*c4d0*/  SEL R17, R4, RZ, !P1 ;  /* 0x000000ff04117207 */ /* 0x000fe20004800000 */
[----:B------:R-:W-:Y:S01]  /*c4e0*/  VIADD R21, R8, 0x60 ;  /* 0x0000006008157836 */ /* 0x000fe20000000000 */
[----:B------:R-:W-:Y:S01]  /*c4f0*/  ISETP.GE.OR P1, PT, R19, R0, P4 ;  /* 0x000000001300720c */ /* 0x000fe20002726670 */
[----:B------:R-:W-:Y:S01]  /*c500*/  IMAD R10, R25, UR5, R10 ;  /* 0x00000005190a7c24 */ /* 0x000fe2000f8e020a */
[----:B------:R-:W-:-:S02]  /*c510*/  P2R R22, PR, RZ, 0x8 ;  /* 0x00000008ff167803 */ /* 0x000fc40000000000 */
[-C--:B------:R-:W-:Y:S02]  /*c520*/  ISETP.GE.AND P3, PT, R19, R0.reuse, PT ;  /* 0x000000001300720c */ /* 0x080fe40003f66270 */
[-C--:B------:R-:W-:Y:S02]  /*c530*/  ISETP.GE.AND P2, PT, R20, R0.reuse, PT ;  /* 0x000000001400720c */ /* 0x080fe40003f46270 */
[----:B------:R-:W-:Y:S01]  /*c540*/  ISETP.GE.AND P5, PT, R21, R0, PT ;  /* 0x000000001500720c */ /* 0x000fe20003fa6270 */
[----:B-1----:R-:W-:-:S04]  /*c550*/  IMAD.WIDE.U32 R12, R25, UR4, R2 ;  /* 0x00000004190c7c25 */ /* 0x002fc8000f8e0002 */
[----:B---3--:R-:W-:Y:S01]  /*c560*/  IMAD.WIDE R2, R23, 0x80, R8 ;  /* 0x0000008017027825 */ /* 0x008fe200078e0208 */
[----:B------:R-:W-:-:S03]  /*c570*/  P2R R23, PR, RZ, 0x2 ;  /* 0x00000002ff177803 */ /* 0x000fc60000000000 */
        /* <DEDUP_REMOVED lines=14> */
.L_x_329:
[----:B------:R-:W-:Y:S05]  /*c660*/  BSYNC B0 ;  /* 0x0000000000007941 */ /* 0x000fea0003800000 */
.L_x_328:
        /* <DEDUP_REMOVED lines=21> */
.L_x_331:
[----:B------:R-:W-:Y:S05]  /*c7c0*/  BSYNC B0 ;  /* 0x0000000000007941 */ /* 0x000fea0003800000 */
.L_x_330:
        /* <DEDUP_REMOVED lines=17> */
.L_x_333:
[----:B------:R-:W-:Y:S05]  /*c8e0*/  BSYNC B0 ;  /* 0x0000000000007941 */ /* 0x000fea0003800000 */
.L_x_332:
        /* <DEDUP_REMOVED lines=20> */
.L_x_335:
[----:B------:R-:W-:Y:S05]  /*ca30*/  BSYNC B0 ;  /* 0x0000000000007941 */ /* 0x000fea0003800000 */
.L_x_334:
[----:B------:R-:W-:Y:S01]  /*ca40*/  ISETP.NE.AND P0, PT, R22, RZ, PT ;  /* 0x000000ff1600720c */ /* 0x000fe20003f05270 */
[----:B------:R-:W-:Y:S01]  /*ca50*/  BSSY B0, `(.L_x_336) ;  /* 0x000000b000007945 */ /* 0x000fe20003800000 */
[----:B------:R-:W-:-:S11]  /*ca60*/  IADD3.X R14, R16, R15, R17, P2, P1 ;  /* 0x0000000f100e7210 */ /* 0x000fd600017e2411 */
        /* <DEDUP_REMOVED lines=9> */
.L_x_337:
[----:B------:R-:W-:Y:S05]  /*cb00*/  BSYNC B0 ;  /* 0x0000000000007941 */ /* 0x000fea0003800000 */
.L_x_336:
[----:B------:R-:W-:Y:S01]  /*cb10*/  ISETP.NE.AND P0, PT, R23, RZ, PT ;  /* 0x000000ff1700720c */ /* 0x000fe20003f05270 */
[----:B------:R-:W-:-:S12]  /*cb20*/  BSSY B0, `(.L_x_338) ;  /* 0x000000a000007945 */ /* 0x000fd80003800000 */
        /* <DEDUP_REMOVED lines=9> */
.L_x_339:
[----:B------:R-:W-:Y:S05]  /*cbc0*/  BSYNC B0 ;  /* 0x0000000000007941 */ /* 0x000fea0003800000 */
.L_x_338:
        /* <DEDUP_REMOVED lines=10> */
.L_x_341:
[----:B------:R-:W-:Y:S05]  /*cc70*/  BSYNC B0 ;  /* 0x0000000000007941 */ /* 0x000fea0003800000 */
.L_x_340:
        /* <DEDUP_REMOVED lines=10> */
.L_x_342:
        /* <DEDUP_REMOVED lines=14> */
.L_x_1212:


//--------------------- .text._ZN5flash16flash_fwd_kernelI23Flash_fwd_kernel_traitsILi96ELi128ELi64ELi4ELb0ELb0EN7cutlass6half_tE19Flash_kernel_traitsILi96ELi128ELi64ELi4ES3_EELb0ELb0ELb0ELb0ELb0ELb1ELb1ELb0EEEvNS_16Flash_fwd_paramsE --------------------------
	.section	.text._ZN5flash16flash_fwd_kernelI23Flash_fwd_kernel_traitsILi96ELi128ELi64ELi4ELb0ELb0EN7cutlass6half_tE19Flash_kernel_traitsILi96ELi128ELi64ELi4ES3_EELb0ELb0ELb0ELb0ELb0ELb1ELb1ELb0EEEvNS_16Flash_fwd_paramsE,"ax",@progbits
	.align	128
        .global         _ZN5flash16flash_fwd_kernelI23Flash_fwd_kernel_traitsILi96ELi128ELi64ELi4ELb0ELb0EN7cutlass6half_tE19Flash_kernel_traitsILi96ELi128ELi64ELi4ES3_EELb0ELb0ELb0ELb0ELb0ELb1ELb1ELb0EEEvNS_16Flash_fwd_paramsE
        .type           _ZN5flash16flash_fwd_kernelI23Flash_fwd_kernel_traitsILi96ELi128ELi64ELi4ELb0ELb0EN7cutlass6half_tE19Flash_kernel_traitsILi96ELi128ELi64ELi4ES3_EELb0ELb0ELb0ELb0ELb0ELb1ELb1ELb0EEEvNS_16Flash_fwd_paramsE,@function
        .size           _ZN5flash16flash_fwd_kernelI23Flash_fwd_kernel_traitsILi96ELi128ELi64ELi4ELb0ELb0EN7cutlass6half_tE19Flash_kernel_traitsILi96ELi128ELi64ELi4ES3_EELb0ELb0ELb0ELb0ELb0ELb1ELb1ELb0EEEvNS_16Flash_fwd_paramsE,(.L_x_1213 - _ZN5flash16flash_fwd_kernelI23Flash_fwd_kernel_traitsILi96ELi128ELi64ELi4ELb0ELb0EN7cutlass6half_tE19Flash_kernel_traitsILi96ELi128ELi64ELi4ES3_EELb0ELb0ELb0ELb0ELb0ELb1ELb1ELb0EEEvNS_16Flash_fwd_paramsE)
        .other          _ZN5flash16flash_fwd_kernelI23Flash_fwd_kernel_traitsILi96ELi128ELi64ELi4ELb0ELb0EN7cutlass6half_tE19Flash_kernel_traitsILi96ELi128ELi64ELi4ES3_EELb0ELb0ELb0ELb0ELb0ELb1ELb1ELb0EEEvNS_16Flash_fwd_paramsE,@"STO_CUDA_ENTRY STV_DEFAULT"
_ZN5flash16flash_fwd_kernelI23Flash_fwd_kernel_traitsILi96ELi128ELi64ELi4ELb0ELb0EN7cutlass6half_tE19Flash_kernel_traitsILi96ELi128ELi64ELi4ES3_EELb0ELb0ELb0ELb0ELb0ELb1ELb1ELb0EEEvNS_16Flash_fwd_paramsE:
.text._ZN5flash16flash_fwd_kernelI23Flash_fwd_kernel_traitsILi96ELi128ELi64ELi4ELb0ELb0EN7cutlass6half_tE19Flash_kernel_traitsILi96ELi128ELi64ELi4ES3_EELb0ELb0ELb0ELb0ELb0ELb1ELb1ELb0EEEvNS_16Flash_fwd_paramsE:
        /* <DEDUP_REMOVED lines=41> */
.L_x_343:
[----:B-1----:R-:W1:Y:S02]  /*0290*/  LDC R4, c[0x0][0x2c8] ;  /* 0x0000b200ff047b82 */ /* 0x002e640000000800 */
.L_x_344:
        /* <DEDUP_REMOVED lines=71> */
[----:B------:R2:W-:Y:S01]  /*0710*/  STL.64 [R1+0x40], R42 ;  /* 0x0000402a01007387 */ /* 0x0005e20000100a00 */
[----:B------:R-:W-:Y:S01]  /*0720*/  LOP3.LUT R3, R0, 0x18, R34, 0xf8, !PT ;  /* 0x0000001800037812 */ /* 0x000fe200078ef822 */
[----:B------:R-:W-:Y:S01]  /*0730*/  @!P2 IMAD.IADD R24, R7, 0x1, R13 ;  /* 0x000000010718a824 */ /* 0x000fe200078e020d */
[----:B------:R-:W-:Y:S01]  /*0740*/  SHF.R.U32.HI R0, RZ, 0x3, R0 ;  /* 0x00000003ff007819 */ /* 0x000fe20000011600 */
[----:B------:R2:W-:Y:S01]  /*0750*/  STL.64 [R1+0x48], R40 ;  /* 0x0000482801007387 */ /* 0x0005e20000100a00 */
[----:B------:R-:W-:Y:S01]  /*0760*/  ISETP.GE.U32.AND P6, PT, R4, R14, PT ;  /* 0x0000000e0400720c */ /* 0x000fe20003fc6070 */
[----:B----4-:R-:W-:Y:S01]  /*0770*/  @P1 IMAD R7, R5, R23, RZ ;  /* 0x0000001705071224 */ /* 0x010fe200078e02ff */
[----:B------:R-:W-:Y:S01]  /*0780*/  LOP3.LUT R25, R3, R0, RZ, 0x3c, !PT ;  /* 0x0000000003197212 */ /* 0x000fe200078e3cff */
[----:B------:R2:W-:Y:S01]  /*0790*/  STL [R1+0x60], R31 ;  /* 0x0000601f01007387 */ /* 0x0005e20000100800 */
[----:B------:R-:W-:Y:S01]  /*07a0*/  LOP3.LUT R0, R28, R30, RZ, 0x3c, !PT ;  /* 0x0000001e1c007212 */ /* 0x000fe200078e3cff */
[----:B------:R-:W-:-:S03]  /*07b0*/  @P1 IMAD.WIDE.U32 R4, R5, R22, RZ ;  /* 0x0000001605041225 */ /* 0x000fc600078e00ff */
[----:B------:R-:W-:Y:S01]  /*07c0*/  ISETP.GE.AND P4, PT, R0, RZ, PT ;  /* 0x000000ff0000720c */ /* 0x000fe20003f86270 */
[----:B------:R-:W-:Y:S01]  /*07d0*/  @P1 IMAD.IADD R0, R8, 0x1, R9 ;  /* 0x0000000108001824 */ /* 0x000fe200078e0209 */
[----:B------:R-:W-:Y:S01]  /*07e0*/  SHF.R.S32.HI R9, RZ, 0x1f, R28 ;  /* 0x0000001fff097819 */ /* 0x000fe2000001141c */
[----:B------:R-:W-:Y:S01]  /*07f0*/  @P1 IMAD.IADD R14, R5, 0x1, R7 ;  /* 0x00000001050e1824 */ /* 0x000fe200078e0207 */
        /* <DEDUP_REMOVED lines=23> */
.L_x_346:
        /* <DEDUP_REMOVED lines=14> */
.L_x_347:
        /* <DEDUP_REMOVED lines=10> */
[----:B------:R3:W-:Y:S01]  /*0af0*/  STL [R1+0x5c], R35 ;  /* 0x00005c2301007387 */ /* 0x0007e20000100800 */
[----:B------:R-:W-:Y:S01]  /*0b00*/  ISETP.NE.AND P5, PT, R30, RZ, PT ;  /* 0x000000ff1e00720c */ /* 0x000fe20003fa5270 */
        /* <DEDUP_REMOVED lines=14> */
[----:B------:R-:W-:-:S04]  /*0bf0*/  IMAD.WIDE.U32 R4, R42, R192, R34 ;  /* 0x000000c02a047225 */ /* 0x000fc800078e0022 */
[----:B------:R-:W-:Y:S01]  /*0c00*/  IMAD R0, R43, R192, RZ ;  /* 0x000000c02b007224 */ /* 0x000fe200078e02ff */
[----:B------:R-:W-:Y:S01]  /*0c10*/  IADD3 R34, P0, R15, R4, RZ ;  /* 0x000000040f227210 */ /* 0x000fe20007f1e0ff */
[----:B-1----:R-:W-:Y:S01]  /*0c20*/  @!P2 IMAD R2, R6, R10, RZ ;  /* 0x0000000a0602a224 */ /* 0x002fe200078e02ff */
[----:B------:R-:W-:Y:S01]  /*0c30*/  @!P2 MOV R6, R12 ;  /* 0x0000000c0006a202 */ /* 0x000fe20000000f00 */
[----:B------:R-:W-:Y:S01]  /*0c40*/  IMAD.IADD R7, R13, 0x1, R8 ;  /* 0x000000010d077824 */ /* 0x000fe200078e0208 */
[----:B------:R-:W1:Y:S01]  /*0c50*/  @!P3 LDC.64 R14, c[0x0][0x210] ;  /* 0x00008400ff0ebb82 */ /* 0x000e620000000a00 */
[----:B------:R-:W-:Y:S02]  /*0c60*/  IMAD R0, R42, R193, R0 ;  /* 0x000000c12a007224 */ /* 0x000fe400078e0200 */
[----:B------:R-:W-:Y:S02]  /*0c70*/  @!P2 IMAD R8, R9, R11, R2 ;  /* 0x0000000b0908a224 */ /* 0x000fe400078e0202 */
[----:B------:R-:W-:Y:S01]  /*0c80*/  IMAD R11, R166, -0x40, R48 ;  /* 0xffffffc0a60b7824 */ /* 0x000fe200078e0230 */
[----:B---3--:R-:W-:Y:S01]  /*0c90*/  IADD3.X R35, R17, R5, R0, P0, !PT ;  /* 0x0000000511237210 */ /* 0x008fe200007fe400 */
[----:B------:R-:W-:-:S02]  /*0ca0*/  @!P2 IMAD.WIDE.U32 R2, R9, R10, R6 ;  /* 0x0000000a0902a225 */ /* 0x000fc400078e0006 */
[----:B------:R-:W3:Y:S01]  /*0cb0*/  @!P2 S2R R10, SR_CgaCtaId ;  /* 0x00000000000aa919 */ /* 0x000ee20000008800 */
[----:B------:R-:W-:Y:S01]  /*0cc0*/  ISETP.GE.AND P6, PT, R42, R11, PT ;  /* 0x0000000b2a00720c */ /* 0x000fe20003fc6270 */
[----:B--2---:R-:W-:Y:S02]  /*0cd0*/  @!P3 IMAD R0, R41, R18, RZ ;  /* 0x000000122900b224 */ /* 0x004fe400078e02ff */
[----:B------:R-:W-:Y:S01]  /*0ce0*/  @!P2 IMAD.IADD R3, R3, 0x1, R8 ;  /* 0x000000010303a824 */ /* 0x000fe200078e0208 */
[----:B----4-:R-:W-:Y:S01]  /*0cf0*/  @!P2 LEA R8, P0, R2, R20, 0x1 ;  /* 0x000000140208a211 */ /* 0x010fe200078008ff */
[----:B------:R-:W-:Y:S01]  /*0d00*/  VIADD R24, R42, 0x60 ;  /* 0x000000602a187836 */ /* 0x000fe20000000000 */
[----:B-----5:R-:W-:Y:S01]  /*0d10*/  ULEA UR4, UR4, UR5, 0x18 ;  /* 0x0000000504047291 */ /* 0x020fe2000f8ec03f */
[----:B------:R-:W-:Y:S01]  /*0d20*/  @!P3 IMAD R6, R40, R19, R0 ;  /* 0x000000132806b224 */ /* 0x000fe200078e0200 */
[----:B------:R-:W-:Y:S01]  /*0d30*/  LEA.HI R0, R26, R42, RZ, 0x1 ;  /* 0x0000002a1a007211 */ /* 0x000fe200078f08ff */
[----:B------:R-:W-:Y:S01]  /*0d40*/  VIADD R28, R42, 0x40 ;  /* 0x000000402a1c7836 */ /* 0x000fe20000000000 */
[----:B------:R-:W-:Y:S01]  /*0d50*/  @!P2 LEA.HI.X R9, R2, R21, R3, 0x1, P0 ;  /* 0x000000150209a211 */ /* 0x000fe200000f0c03 */
[----:B------:R-:W-:Y:S01]  /*0d60*/  @!P4 IMAD.MOV R16, RZ, RZ, -R16 ;  /* 0x000000ffff10c224 */ /* 0x000fe200078e0a10 */
[----:B------:R-:W-:Y:S01]  /*0d70*/  ISETP.GE.AND P0, PT, R24, R36, PT ;  /* 0x000000241800720c */ /* 0x000fe20003f06270 */
[----:B------:R-:W-:Y:S01]  /*0d80*/  @!P3 IMAD.MOV.U32 R2, RZ, RZ, R12 ;  /* 0x000000ffff02b224 */ /* 0x000fe200078e000c */
[----:B------:R-:W-:Y:S01]  /*0d90*/  LOP3.LUT R0, R0, 0x7fffffe, RZ, 0xc0, !PT ;  /* 0x07fffffe00007812 */ /* 0x000fe200078ec0ff */
[----:B------:R-:W-:Y:S01]  /*0da0*/  @!P3 IMAD.MOV.U32 R3, RZ, RZ, R7 ;  /* 0x000000ffff03b224 */ /* 0x000fe200078e0007 */
[----:B------:R-:W-:Y:S01]  /*0db0*/  LEA.HI R19, R29, R171, RZ, 0x5 ;  /* 0x000000ab1d137211 */ /* 0x000fe200078f28ff */
[----:B------:R-:W2:Y:S01]  /*0dc0*/  @!P6 S2R R17, SR_CgaCtaId ;  /* 0x000000000011e919 */ /* 0x000ea20000008800 */
[----:B------:R-:W-:Y:S01]  /*0dd0*/  @!P5 LOP3.LUT R16, RZ, R30, RZ, 0x33, !PT ;  /* 0x0000001eff10d212 */ /* 0x000fe200078e33ff */
[----:B------:R-:W-:Y:S01]  /*0de0*/  IMAD.IADD R0, R42, 0x1, -R0 ;  /* 0x000000012a007824 */ /* 0x000fe200078e0a00 */
[----:B------:R-:W-:Y:S01]  /*0df0*/  ISETP.GE.AND P5, PT, R31, R11, PT ;  /* 0x0000000b1f00720c */ /* 0x000fe20003fa6270 */
[----:B------:R-:W-:Y:S01]  /*0e00*/  @!P3 IMAD.WIDE.U32 R4, R40, R18, R2 ;  /* 0x000000122804b225 */ /* 0x000fe200078e0002 */
[----:B------:R-:W-:Y:S01]  /*0e10*/  ISETP.GE.AND P1, PT, R28, R36, PT ;  /* 0x000000241c00720c */ /* 0x000fe20003f26270 */
[----:B------:R4:W-:Y:S01]  /*0e20*/  STL [R1+0x68], R28 ;  /* 0x0000681c01007387 */ /* 0x0009e20000100800 */
[----:B------:R-:W-:Y:S01]  /*0e30*/  SHF.R.S32.HI R37, RZ, 0x5, R19 ;  /* 0x00000005ff257819 */ /* 0x000fe20000011413 */
[----:B------:R-:W-:Y:S01]  /*0e40*/  IMAD.WIDE.U32 R32, R16, UR6, R32 ;  /* 0x0000000610207c25 */ /* 0x000fe2000f8e0020 */
[----:B-1----:R-:W-:Y:S01]  /*0e50*/  @!P3 LEA R2, P4, R4, R14, 0x1 ;  /* 0x0000000e0402b211 */ /* 0x002fe200078808ff */
[----:B------:R-:W1:Y:S01]  /*0e60*/  @!P0 S2R R21, SR_CgaCtaId ;  /* 0x0000000000158919 */ /* 0x000e620000008800 */
[----:B------:R-:W-:Y:S01]  /*0e70*/  LEA R3, R37, R0, 0x3 ;  /* 0x0000000025037211 */ /* 0x000fe200078e18ff */
[----:B------:R-:W-:Y:S01]  /*0e80*/  @!P3 IMAD.IADD R0, R5, 0x1, R6 ;  /* 0x000000010500b824 */ /* 0x000fe200078e0206 */
[----:B------:R-:W-:Y:S01]  /*0e90*/  LEA.HI R5, R29, R171, RZ, 0x4 ;  /* 0x000000ab1d057211 */ /* 0x000fe200078f20ff */
[----:B------:R5:W-:Y:S01]  /*0ea0*/  STL [R1+0x64], R24 ;  /* 0x0000641801007387 */ /* 0x000be20000100800 */
[----:B------:R-:W-:Y:S01]  /*0eb0*/  IMAD.SHL.U32 R167, R22, 0x40, RZ ;  /* 0x0000004016a77824 */ /* 0x000fe200078e00ff */
[----:B------:R-:W-:Y:S01]  /*0ec0*/  ULDC UR5, c[0x0][0x39c] ;  /* 0x0000e70000057ab9 */ /* 0x000fe20000000800 */
[----:B------:R-:W-:Y:S01]  /*0ed0*/  IMAD.U32 R6, R3, 0x20, R25 ;  /* 0x0000002003067824 */ /* 0x000fe200078e0019 */
[----:B------:R-:W1:Y:S01]  /*0ee0*/  @!P5 S2R R18, SR_CgaCtaId ;  /* 0x000000000012d919 */ /* 0x000e620000008800 */
[----:B------:R-:W-:Y:S01]  /*0ef0*/  @!P3 LEA.HI.X R3, R4, R15, R0, 0x1, P4 ;  /* 0x0000000f0403b211 */ /* 0x000fe200020f0c00 */
[----:B------:R-:W-:Y:S01]  /*0f00*/  IMAD.MOV.U32 R168, RZ, RZ, R32 ;  /* 0x000000ffffa87224 */ /* 0x000fe200078e0020 */
[----:B------:R-:W-:Y:S01]  /*0f10*/  SHF.R.S32.HI R4, RZ, 0x4, R5 ;  /* 0x00000004ff047819 */ /* 0x000fe20000011405 */
[----:B------:R-:W1:Y:S01]  /*0f20*/  @!P1 LDC.64 R14, c[0x0][0x240] ;  /* 0x00009000ff0e9b82 */ /* 0x000e620000000a00 */
[----:B------:R-:W-:Y:S01]  /*0f30*/  LEA R230, R6, UR4, 0x1 ;  /* 0x0000000406e67c11 */ /* 0x000fe2000f8e08ff */
[----:B------:R-:W-:Y:S01]  /*0f40*/  IMAD.SHL.U32 R165, R22, 0x20, RZ ;  /* 0x0000002016a57824 */ /* 0x000fe200078e00ff */
[----:B------:R-:W-:Y:S01]  /*0f50*/  LEA.HI R0, R5, R4, RZ, 0x1 ;  /* 0x0000000405007211 */ /* 0x000fe200078f08ff */
[----:B------:R-:W-:Y:S01]  /*0f60*/  STL [R1+0x24], R170 ;  /* 0x000024aa01007387 */ /* 0x000fe20000100800 */
[----:B------:R-:W-:-:S03]  /*0f70*/  ISETP.GE.AND P4, PT, R42, R11, PT ;  /* 0x0000000b2a00720c */ /* 0x000fc60003f86270 */
[----:B------:R-:W-:Y:S01]  /*0f80*/  @!PT LDS RZ, [RZ] ;  /* 0x00000000fffff984 */ /* 0x000fe20000000800 */
[----:B------:R-:W-:Y:S01]  /*0f90*/  @!PT LDS RZ, [RZ] ;  /* 0x00000000fffff984 */ /* 0x000fe20000000800 */
[----:B------:R-:W-:Y:S01]  /*0fa0*/  @!PT LDS RZ, [RZ] ;  /* 0x00000000fffff984 */ /* 0x000fe20000000800 */
[----:B------:R-:W-:Y:S01]  /*0fb0*/  @!P3 LDGSTS.E.BYPASS.LTC128B.128 [R230], desc[UR14][R2.64] ;  /* 0x0000000002e6bfae */ /* 0x000fe2000b901d4e */
[----:B----4-:R-:W4:Y:S03]  /*0fc0*/  @!P1 S2R R28, SR_CgaCtaId ;  /* 0x00000000001c9919 */ /* 0x010f260000008800 */
[----:B------:R-:W-:Y:S01]  /*0fd0*/  @!P3 LDGSTS.E.BYPASS.LTC128B.128 [R230+0x2000], desc[UR14][R2.64+0x40] ;  /* 0x0200004002e6bfae */ /* 0x000fe2000b901d4e */
[----:B-----5:R-:W5:Y:S03]  /*0fe0*/  @!P1 LDC.64 R24, c[0x0][0x210] ;  /* 0x00008400ff189b82 */ /* 0x020f660000000a00 */
[----:B------:R3:W-:Y:S01]  /*0ff0*/  @!P3 LDGSTS.E.BYPASS.LTC128B.128 [R230+0x4000], desc[UR14][R2.64+0x80] ;  /* 0x0400008002e6bfae */ /* 0x0007e2000b901d4e */
[----:B------:R-:W-:-:S03]  /*1000*/  @!P1 IADD3 R13, P3, R40, 0x40, RZ ;  /* 0x00000040280d9810 */ /* 0x000fc60007f7e0ff */
[----:B------:R-:W-:Y:S02]  /*1010*/  STL.64 [R1+0x30], R32 ;  /* 0x0000302001007387 */ /* 0x000fe40000100a00 */
[----:B------:R-:W-:Y:S01]  /*1020*/  @!P1 IMAD.X R20, RZ, RZ, R41, P3 ;  /* 0x000000ffff149224 */ /* 0x000fe200018e0629 */
[----:B------:R-:W-:Y:S01]  /*1030*/  ISETP.GE.AND P3, PT, R31, R11, PT ;  /* 0x0000000b1f00720c */ /* 0x000fe20003f66270 */
[----:B------:R-:W-:Y:S01]  /*1040*/  STL [R1+0x20], R167 ;  /* 0x000020a701007387 */ /* 0x000fe20000100800 */
[----:B------:R-:W-:Y:S02]  /*1050*/  @!P5 MOV R11, 0x400 ;  /* 0x00000400000bd802 */ /* 0x000fe40000000f00 */
[----:B---3--:R-:W-:Y:S02]  /*1060*/  LOP3.LUT R2, R0, 0xfffffffe, RZ, 0xc0, !PT ;  /* 0xfffffffe00027812 */ /* 0x008fe400078ec0ff */
[----:B------:R-:W-:Y:S02]  /*1070*/  @!P2 MOV R0, 0x400 ;  /* 0x000004000000a802 */ /* 0x000fe40000000f00 */
[----:B------:R-:W-:Y:S01]  /*1080*/  @!P6 MOV R3, 0x400 ;  /* 0x000004000003e802 */ /* 0x000fe20000000f00 */
[----:B------:R-:W-:Y:S01]  /*1090*/  IMAD.IADD R31, R4, 0x1, -R2 ;  /* 0x00000001041f7824 */ /* 0x000fe200078e0a02 */
[----:B------:R-:W-:-:S02]  /*10a0*/  @!P2 LEA R10, R10, R0, 0x18 ;  /* 0x000000000a0aa211 */ /* 0x000fc400078ec0ff */
[----:B------:R-:W-:Y:S02]  /*10b0*/  LOP3.LUT R0, R5, 0xfffffff0, RZ, 0xc0, !PT ;  /* 0xfffffff005007812 */ /* 0x000fe400078ec0ff */
[----:B------:R-:W-:Y:S02]  /*10c0*/  LOP3.LUT R2, R27, 0xfffffff8, RZ, 0xc0, !PT ;  /* 0xfffffff81b027812 */ /* 0x000fe400078ec0ff */
[----:B--2---:R-:W-:Y:S01]  /*10d0*/  @!P6 LEA R30, R17, R3, 0x18 ;  /* 0x00000003111ee211 */ /* 0x004fe200078ec0ff */
[C---:B------:R-:W-:Y:S01]  /*10e0*/  IMAD.IADD R0, R171.reuse, 0x1, -R0 ;  /* 0x00000001ab007824 */ /* 0x040fe200078e0a00 */
[----:B------:R-:W-:Y:S01]  /*10f0*/  @!P0 MOV R3, 0x400 ;  /* 0x0000040000038802 */ /* 0x000fe20000000f00 */
[----:B------:R-:W-:Y:S01]  /*1100*/  IMAD.IADD R2, R171, 0x1, -R2 ;  /* 0x00000001ab027824 */ /* 0x000fe200078e0a02 */
[----:B------:R-:W-:Y:S01]  /*1110*/  @!P1 MOV R4, 0x400 ;  /* 0x0000040000049802 */ /* 0x000fe20000000f00 */
[----:B------:R-:W2:Y:S01]  /*1120*/  @!P0 LDC.64 R26, c[0x0][0x210] ;  /* 0x00008400ff1a8b82 */ /* 0x000ea20000000a00 */
[----:B-1----:R-:W-:-:S02]  /*1130*/  @!P0 LEA R21, R21, R3, 0x18 ;  /* 0x0000000315158211 */ /* 0x002fc400078ec0ff */
[----:B------:R-:W-:Y:S02]  /*1140*/  SHF.R.S32.HI R19, RZ, 0x1f, R0 ;  /* 0x0000001fff137819 */ /* 0x000fe40000011400 */
[----:B------:R-:W-:Y:S02]  /*1150*/  LEA.HI R3, R0, R0, RZ, 0x1 ;  /* 0x0000000000037211 */ /* 0x000fe400078f08ff */
[----:B------:R-:W-:Y:S02]  /*1160*/  LEA.HI R29, R2, R2, RZ, 0x1 ;  /* 0x00000002021d7211 */ /* 0x000fe400078f08ff */
[----:B------:R-:W-:Y:S02]  /*1170*/  LOP3.LUT R5, R3, 0x7fffffe, RZ, 0xc0, !PT ;  /* 0x07fffffe03057812 */ /* 0x000fe400078ec0ff */
[----:B------:R-:W-:Y:S02]  /*1180*/  @!P5 LEA R17, R18, R11, 0x18 ;  /* 0x0000000b1211d211 */ /* 0x000fe400078ec0ff */
[----:B------:R-:W-:-:S02]  /*1190*/  LEA.HI R38, R19, R0, RZ, 0x3 ;  /* 0x0000000013267211 */ /* 0x000fc400078f18ff */
[----:B------:R-:W1:Y:S01]  /*11a0*/  @!P0 LDC.64 R18, c[0x0][0x240] ;  /* 0x00009000ff128b82 */ /* 0x000e620000000a00 */
[----:B----4-:R-:W-:Y:S02]  /*11b0*/  @!P1 LEA R28, R28, R4, 0x18 ;  /* 0x000000041c1c9211 */ /* 0x010fe400078ec0ff */
[----:B------:R-:W-:Y:S02]  /*11c0*/  LOP3.LUT R4, R29, 0x3fffffe, RZ, 0xc0, !PT ;  /* 0x03fffffe1d047812 */ /* 0x000fe400078ec0ff */
[----:B------:R-:W-:Y:S01]  /*11d0*/  IADD3 R174, R0, -R5, RZ ;  /* 0x8000000500ae7210 */ /* 0x000fe20007ffe0ff */
[----:B------:R-:W-:Y:S01]  /*11e0*/  @!P2 IMAD R0, R6, 0x2, R10 ;  /* 0x000000020600a824 */ /* 0x000fe200078e020a */
[--C-:B------:R-:W-:Y:S01]  /*11f0*/  SHF.R.S32.HI R10, RZ, 0x1, R3.reuse ;  /* 0x00000001ff0a7819 */ /* 0x100fe20000011403 */
[----:B------:R-:W-:Y:S01]  /*1200*/  IMAD.IADD R36, R2, 0x1, -R4 ;  /* 0x0000000102247824 */ /* 0x000fe200078e0a04 */
[----:B------:R-:W-:Y:S01]  /*1210*/  SHF.R.S32.HI R2, RZ, 0x1f, R3 ;  /* 0x0000001fff027819 */ /* 0x000fe20000011403 */
[----:B------:R-:W-:Y:S01]  /*1220*/  @!P1 IMAD R3, R20, R14, RZ ;  /* 0x0000000e14039224 */ /* 0x000fe200078e02ff */
[----:B------:R-:W-:Y:S04]  /*1230*/  @!P2 LDGSTS.E.BYPASS.LTC128B.128 [R0+0x800], desc[UR14][R8.64] ;  /* 0x008000000800afae */ /* 0x000fe8000b901d4e */
[----:B------:R-:W-:Y:S04]  /*1240*/  @!P2 LDGSTS.E.BYPASS.LTC128B.128 [R0+0x2800], desc[UR14][R8.64+0x40] ;  /* 0x028000400800afae */ /* 0x000fe8000b901d4e */
[----:B------:R3:W-:Y:S01]  /*1250*/  @!P2 LDGSTS.E.BYPASS.LTC128B.128 [R0+0x4800], desc[UR14][R8.64+0x80] ;  /* 0x048000800800afae */ /* 0x0007e2000b901d4e */
[----:B------:R-:W-:-:S02]  /*1260*/  @!P0 IADD3 R11, P2, R40, 0x60, RZ ;  /* 0x00000060280b8810 */ /* 0x000fc40007f5e0ff */
[----:B---3--:R-:W-:Y:S01]  /*1270*/  LEA.HI R0, R2, R10, RZ, 0x2 ;  /* 0x0000000a02007211 */ /* 0x008fe200078f10ff */
[C---:B------:R-:W-:Y:S01]  /*1280*/  @!P1 IMAD R9, R13.reuse, R15, R3 ;  /* 0x0000000f0d099224 */ /* 0x040fe200078e0203 */
[----:B------:R-:W-:Y:S01]  /*1290*/  @!P0 LEA R15, R6, R21, 0x1 ;  /* 0x00000015060f8211 */ /* 0x000fe200078e08ff */
[----:B------:R-:W-:Y:S01]  /*12a0*/  @!P1 IMAD.MOV.U32 R2, RZ, RZ, R12 ;  /* 0x000000ffff029224 */ /* 0x000fe200078e000c */
[----:B------:R-:W-:Y:S01]  /*12b0*/  LOP3.LUT R0, R0, 0xfffffffc, RZ, 0xc0, !PT ;  /* 0xfffffffc00007812 */ /* 0x000fe200078ec0ff */
[----:B------:R-:W-:Y:S01]  /*12c0*/  @!P1 IMAD.MOV.U32 R3, RZ, RZ, R7 ;  /* 0x000000ffff039224 */ /* 0x000fe200078e0007 */
[----:B------:R-:W3:Y:S01]  /*12d0*/  @!P5 LDC.64 R20, c[0x0][0x218] ;  /* 0x00008600ff14db82 */ /* 0x000ee20000000a00 */
[----:B------:R-:W-:Y:S02]  /*12e0*/  @!P1 IMAD R8, R6, 0x2, R28 ;  /* 0x0000000206089824 */ /* 0x000fe400078e021c */
[----:B------:R-:W-:-:S04]  /*12f0*/  @!P1 IMAD.WIDE.U32 R4, R13, R14, R2 ;  /* 0x0000000e0d049225 */ /* 0x000fc800078e0002 */
[----:B------:R-:W-:Y:S01]  /*1300*/  @!P0 IMAD.X R3, RZ, RZ, R41, P2 ;  /* 0x000000ffff038224 */ /* 0x000fe200010e0629 */
[----:B-----5:R-:W-:Y:S01]  /*1310*/  @!P1 LEA R2, P2, R4, R24, 0x1 ;  /* 0x0000001804029211 */ /* 0x020fe200078408ff */
[----:B------:R-:W-:Y:S01]  /*1320*/  IMAD.IADD R28, R10, 0x1, -R0 ;  /* 0x000000010a1c7824 */ /* 0x000fe200078e0a00 */
[----:B------:R-:W-:Y:S01]  /*1330*/  SHF.R.S32.HI R10, RZ, 0x1f, R16 ;  /* 0x0000001fff0a7819 */ /* 0x000fe20000011410 */
[----:B------:R-:W-:Y:S02]  /*1340*/  @!P1 IMAD.IADD R0, R5, 0x1, R9 ;  /* 0x0000000105009824 */ /* 0x000fe400078e0209 */
[C---:B------:R-:W-:Y:S02]  /*1350*/  @!P6 IMAD R14, R6.reuse, 0x2, R30 ;  /* 0x00000002060ee824 */ /* 0x040fe400078e021e */
[----:B------:R-:W-:Y:S01]  /*1360*/  @!P5 IMAD R13, R6, 0x2, R17 ;  /* 0x00000002060dd824 */ /* 0x000fe200078e0211 */
[----:B------:R-:W-:Y:S01]  /*1370*/  SHF.R.S32.HI R17, RZ, 0x1f, R166 ;  /* 0x0000001fff117819 */ /* 0x000fe200000114a6 */
[----:B-1----:R-:W-:Y:S01]  /*1380*/  @!P0 IMAD R9, R3, R18, RZ ;  /* 0x0000001203098224 */ /* 0x002fe200078e02ff */
[----:B------:R-:W-:Y:S01]  /*1390*/  @!P1 LEA.HI.X R3, R4, R25, R0, 0x1, P2 ;  /* 0x0000001904039211 */ /* 0x000fe200010f0c00 */
[----:B------:R-:W-:-:S02]  /*13a0*/  @!P0 IMAD.MOV.U32 R6, RZ, RZ, R12 ;  /* 0x000000ffff068224 */ /* 0x000fc400078e000c */
[C---:B------:R-:W-:Y:S02]  /*13b0*/  @!P0 IMAD R9, R11.reuse, R19, R9 ;  /* 0x000000130b098224 */ /* 0x040fe400078e0209 */
[----:B------:R-:W-:Y:S01]  /*13c0*/  @!P0 IMAD.WIDE.U32 R4, R11, R18, R6 ;  /* 0x000000120b048225 */ /* 0x000fe200078e0006 */
[----:B------:R-:W-:Y:S01]  /*13d0*/  @!P1 LDGSTS.E.BYPASS.LTC128B.128 [R8+0x1000], desc[UR14][R2.64] ;  /* 0x0100000002089fae */ /* 0x000fe2000b901d4e */
[----:B------:R-:W1:Y:S02]  /*13e0*/  @!P6 LDC.64 R18, c[0x0][0x218] ;  /* 0x00008600ff12eb82 */ /* 0x000e640000000a00 */
[----:B------:R-:W-:Y:S01]  /*13f0*/  IMAD R0, R10, UR6, RZ ;  /* 0x000000060a007c24 */ /* 0x000fe2000f8e02ff */
[----:B------:R-:W-:Y:S01]  /*1400*/  @!P1 LDGSTS.E.BYPASS.LTC128B.128 [R8+0x3000], desc[UR14][R2.64+0x40] ;  /* 0x0300004002089fae */ /* 0x000fe2000b901d4e */
[----:B------:R-:W-:Y:S01]  /*1410*/  @!P0 IADD3 R5, R5, R9, RZ ;  /* 0x0000000905058210 */ /* 0x000fe20007ffe0ff */
[----:B------:R-:W-:Y:S01]  /*1420*/  IMAD R9, R31, 0x8, R36 ;  /* 0x000000081f097824 */ /* 0x000fe200078e0224 */
        /* <DEDUP_REMOVED lines=10> */
[----:B------:R-:W-:Y:S01]  /*14d0*/  IMAD.WIDE.U32 R24, R16, UR6, R34 ;  /* 0x0000000610187c25 */ /* 0x000fe2000f8e0022 */
[----:B------:R-:W4:Y:S02]  /*14e0*/  @!P4 LDC.64 R10, c[0x0][0x220] ;  /* 0x00008800ff0acb82 */ /* 0x000f240000000a00 */
[----:B------:R-:W-:Y:S04]  /*14f0*/  @!P0 LDGSTS.E.BYPASS.LTC128B.128 [R15+0x1800], desc[UR14][R6.64] ;  /* 0x01800000060f8fae */ /* 0x000fe8000b901d4e */
[----:B------:R-:W-:Y:S04]  /*1500*/  @!P0 LDGSTS.E.BYPASS.LTC128B.128 [R15+0x3800], desc[UR14][R6.64+0x40] ;  /* 0x03800040060f8fae */ /* 0x000fe8000b901d4e */
[----:B------:R5:W-:Y:S04]  /*1510*/  @!P0 LDGSTS.E.BYPASS.LTC128B.128 [R15+0x5800], desc[UR14][R6.64+0x80] ;  /* 0x05800080060f8fae */ /* 0x000be8000b901d4e */
[----:B------:R-:W-:Y:S01]  /*1520*/  STL.64 [R1+0x28], R24 ;  /* 0x0000281801007387 */ /* 0x000fe20000100a00 */
[----:B--2---:R-:W-:-:S04]  /*1530*/  IMAD.WIDE.U32 R2, R166, R167, R168 ;  /* 0x000000a7a6027225 */ /* 0x004fc800078e00a8 */
[----:B------:R-:W-:Y:S01]  /*1540*/  IMAD.IADD R0, R3, 0x1, R0 ;  /* 0x0000000103007824 */ /* 0x000fe200078e0200 */
[----:B-1----:R-:W-:Y:S01]  /*1550*/  @!P6 LEA R4, P2, R2, R18, 0x1 ;  /* 0x000000120204e211 */ /* 0x002fe200078408ff */
[----:B------:R-:W-:Y:S01]  /*1560*/  IMAD R8, R16, UR7, R5 ;  /* 0x0000000710087c24 */ /* 0x000fe2000f8e0205 */
[----:B------:R-:W-:Y:S02]  /*1570*/  @!P5 IADD3 R3, P1, R165, R2, RZ ;  /* 0x00000002a503d210 */ /* 0x000fe40007f3e0ff */
[--C-:B------:R-:W-:Y:S02]  /*1580*/  @!P6 LEA.HI.X R5, R2, R19, R0.reuse, 0x1, P2 ;  /* 0x000000130205e211 */ /* 0x100fe400010f0c00 */
[----:B------:R-:W-:Y:S01]  /*1590*/  SHF.R.S32.HI R16, RZ, 0x1, R29 ;  /* 0x00000001ff107819 */ /* 0x000fe2000001141d */
[----:B------:R-:W-:Y:S01]  /*15a0*/  @!P5 IMAD.X R0, R164, 0x1, R0, P1 ;  /* 0x00000001a400d824 */ /* 0x000fe200008e0600 */
[C---:B---3--:R-:W-:Y:S01]  /*15b0*/  @!P5 LEA R2, P1, R3.reuse, R20, 0x1 ;  /* 0x000000140302d211 */ /* 0x048fe200078208ff */
[----:B------:R-:W-:Y:S03]  /*15c0*/  @!P6 LDGSTS.E.BYPASS.LTC128B.128 [R14+0x6000], desc[UR14][R4.64] ;  /* 0x06000000040eefae */ /* 0x000fe6000b901d4e */
[----:B------:R-:W-:Y:S01]  /*15d0*/  @!P5 LEA.HI.X R3, R3, R21, R0, 0x1, P1 ;  /* 0x000000150303d211 */ /* 0x000fe200008f0c00 */
[----:B------:R-:W-:Y:S01]  /*15e0*/  @!P6 LDGSTS.E.BYPASS.LTC128B.128 [R14+0x7000], desc[UR14][R4.64+0x40] ;  /* 0x07000040040eefae */ /* 0x000fe2000b901d4e */
[----:B------:R-:W-:Y:S01]  /*15f0*/  SHF.L.U32 R0, R16, 0x6, RZ ;  /* 0x0000000610007819 */ /* 0x000fe200000006ff */
[----:B-----5:R-:W-:-:S02]  /*1600*/  IMAD.SHL.U32 R6, R39, 0x8, RZ ;  /* 0x0000000827067824 */ /* 0x020fc400078e00ff */
[----:B------:R1:W-:Y:S01]  /*1610*/  @!P6 LDGSTS.E.BYPASS.LTC128B.128 [R14+0x8000], desc[UR14][R4.64+0x80] ;  /* 0x08000080040eefae */ /* 0x0003e2000b901d4e */
[----:B------:R-:W-:Y:S01]  /*1620*/  LOP3.LUT R0, R0, 0xc0, RZ, 0xc0, !PT ;  /* 0x000000c000007812 */ /* 0x000fe200078ec0ff */
[----:B------:R-:W-:Y:S02]  /*1630*/  IMAD.SHL.U32 R7, R31, 0x8, RZ ;  /* 0x000000081f077824 */ /* 0x000fe400078e00ff */
[----:B------:R-:W-:Y:S01]  /*1640*/  @!P5 LDGSTS.E.BYPASS.LTC128B.128 [R13+0x6800], desc[UR14][R2.64] ;  /* 0x06800000020ddfae */ /* 0x000fe2000b901d4e */
[----:B------:R-:W-:-:S03]  /*1650*/  LOP3.LUT R6, R0, 0x8, R6, 0xf8, !PT ;  /* 0x0000000800067812 */ /* 0x000fc600078ef806 */
[----:B------:R-:W-:Y:S04]  /*1660*/  @!P5 LDGSTS.E.BYPASS.LTC128B.128 [R13+0x7800], desc[UR14][R2.64+0x40] ;  /* 0x07800040020ddfae */ /* 0x000fe8000b901d4e */
[----:B------:R2:W-:Y:S04]  /*1670*/  @!P5 LDGSTS.E.BYPASS.LTC128B.128 [R13+0x8800], desc[UR14][R2.64+0x80] ;  /* 0x08800080020ddfae */ /* 0x0005e8000b901d4e */
[----:B------:R-:W0:Y:S01]  /*1680*/  LDGDEPBAR ;  /* 0x00000000000079af */ /* 0x000e220000000000 */
[----:B-1----:R-:W-:Y:S01]  /*1690*/  SHF.R.U32.HI R5, RZ, 0x3, R0 ;  /* 0x00000003ff057819 */ /* 0x002fe20000011600 */
[----:B------:R-:W-:-:S02]  /*16a0*/  IMAD R4, R17, R192, RZ ;  /* 0x000000c011047224 */ /* 0x000fc400078e02ff */
[----:B------:R-:W-:Y:S02]  /*16b0*/  IMAD.SHL.U32 R0, R28, 0x40, RZ ;  /* 0x000000401c007824 */ /* 0x000fe400078e00ff */
[----:B------:R-:W-:Y:S02]  /*16c0*/  IMAD R4, R166, R193, R4 ;  /* 0x000000c1a6047224 */ /* 0x000fe400078e0204 */
[----:B------:R-:W-:Y:S01]  /*16d0*/  IMAD.IADD R14, R25, 0x1, R8 ;  /* 0x00000001190e7824 */ /* 0x000fe200078e0208 */
[----:B------:R-:W-:Y:S02]  /*16e0*/  LOP3.LUT R0, R0, 0xc0, RZ, 0xc0, !PT ;  /* 0x000000c000007812 */ /* 0x000fe400078ec0ff */
[----:B------:R-:W-:Y:S01]  /*16f0*/  LOP3.LUT R8, R6, R5, RZ, 0x3c, !PT ;  /* 0x0000000506087212 */ /* 0x000fe200078e3cff */
[----:B------:R-:W-:Y:S01]  /*1700*/  IMAD.SHL.U32 R6, R38, 0x20, RZ ;  /* 0x0000002026067824 */ /* 0x000fe200078e00ff */
[----:B--2---:R-:W1:Y:S01]  /*1710*/  @!P3 LDC.64 R12, c[0x0][0x220] ;  /* 0x00008800ff0cbb82 */ /* 0x004e620000000a00 */
[----:B------:R-:W-:-:S07]  /*1720*/  DEPBAR.LE SB0, 0x0 ;  /* 0x000080000000791a */ /* 0x000fce0000000000 */
[----:B------:R-:W-:Y:S01]  /*1730*/  BAR.SYNC.DEFER_BLOCKING 0x0 ;  /* 0x0000000000007b1d */ /* 0x000fe20000010000 */
[----:B------:R-:W-:Y:S01]  /*1740*/  IMAD.WIDE.U32 R2, R166, R192, RZ ;  /* 0x000000c0a6027225 */ /* 0x000fe200078e00ff */
[----:B------:R-:W-:Y:S02]  /*1750*/  LOP3.LUT R5, R0, 0x8, R7, 0xf8, !PT ;  /* 0x0000000800057812 */ /* 0x000fe400078ef807 */
[----:B------:R-:W-:Y:S01]  /*1760*/  SHF.R.U32.HI R0, RZ, 0x3, R0 ;  /* 0x00000003ff007819 */ /* 0x000fe20000011600 */
[----:B------:R-:W-:Y:S01]  /*1770*/  IMAD.IADD R4, R3, 0x1, R4 ;  /* 0x0000000103047824 */ /* 0x000fe200078e0204 */
[----:B------:R-:W-:Y:S02]  /*1780*/  LEA R3, P0, R2, R24, 0x6 ;  /* 0x0000001802037211 */ /* 0x000fe400078030ff */
[----:B------:R-:W-:Y:S01]  /*1790*/  LOP3.LUT R173, R6, 0xffffff00, RZ, 0xc0, !PT ;  /* 0xffffff0006ad7812 */ /* 0x000fe200078ec0ff */
[----:B------:R-:W-:Y:S01]  /*17a0*/  STL [R1+0x38], R14 ;  /* 0x0000380e01007387 */ /* 0x000fe20000100800 */
[----:B------:R-:W-:-:S02]  /*17b0*/  LEA.HI.X R2, R2, R14, R4, 0x6, P0 ;  /* 0x0000000e02027211 */ /* 0x000fc400000f3404 */
[----:B----4-:R-:W-:Y:S02]  /*17c0*/  @!P4 LEA R4, P0, R3, R10, 0x1 ;  /* 0x0000000a0304c211 */ /* 0x010fe400078008ff */
[----:B------:R-:W-:Y:S02]  /*17d0*/  LOP3.LUT R172, R5, R0, RZ, 0x3c, !PT ;  /* 0x0000000005ac7212 */ /* 0x000fe400078e3cff */
[----:B------:R-:W-:Y:S02]  /*17e0*/  @!P3 LEA R7, P1, R192, R3, 0x5 ;  /* 0x00000003c007b211 */ /* 0x000fe400078228ff */
[----:B------:R-:W-:Y:S02]  /*17f0*/  LEA R0, R37, R173, 0x9 ;  /* 0x000000ad25007211 */ /* 0x000fe400078e48ff */
[----:B------:R-:W-:Y:S02]  /*1800*/  @!P4 LEA.HI.X R5, R3, R11, R2, 0x1, P0 ;  /* 0x0000000b0305c211 */ /* 0x000fe400000f0c02 */
[----:B-1----:R-:W-:Y:S01]  /*1810*/  @!P3 LEA R6, P0, R7, R12, 0x1 ;  /* 0x0000000c0706b211 */ /* 0x002fe200078008ff */
[----:B------:R-:W-:Y:S01]  /*1820*/  IMAD R3, R174, 0x20, R0 ;  /* 0x00000020ae037824 */ /* 0x000fe200078e0200 */
[----:B------:R-:W-:Y:S01]  /*1830*/  @!P3 LEA.HI.X R2, R192, R2, R193, 0x5, P1 ;  /* 0x00000002c002b211 */ /* 0x000fe200008f2cc1 */
[----:B------:R-:W-:Y:S01]  /*1840*/  IMAD.U32 R0, R9, 0x20, R8 ;  /* 0x0000002009007824 */ /* 0x000fe200078e0008 */
[----:B------:R-:W-:Y:S01]  /*1850*/  @P4 STS [R230+0x9000], RZ ;  /* 0x009000ffe6004388 */ /* 0x000fe20000000800 */
[----:B------:R-:W-:-:S02]  /*1860*/  LOP3.LUT P1, RZ, R28, 0x2, RZ, 0xc0, !PT ;  /* 0x000000021cff7812 */ /* 0x000fc4000782c0ff */
        /* <DEDUP_REMOVED lines=10> */
[----:B------:R-:W-:Y:S01]  /*1910*/  @P4 STS.128 [R230+0xa000], RZ ;  /* 0x00a000ffe6004388 */ /* 0x000fe20000000c00 */
[----:B------:R-:W-:-:S02]  /*1920*/  IMAD.SHL.U32 R3, R171, 0x2, RZ ;  /* 0x00000002ab037824 */ /* 0x000fc400078e00ff */
[----:B------:R-:W-:Y:S01]  /*1930*/  SEL R2, R2, 0xfffffff0, !P1 ;  /* 0xfffffff002027807 */ /* 0x000fe20004800000 */
[----:B------:R-:W-:Y:S01]  /*1940*/  @P4 STS.128 [R230+0xb000], RZ ;  /* 0x00b000ffe6004388 */ /* 0x000fe20000000c00 */
[----:B------:R-:W-:Y:S02]  /*1950*/  IADD3 R227, R225, R0, RZ ;  /* 0x00000000e1e37210 */ /* 0x000fe40007ffe0ff */
[----:B------:R-:W-:Y:S01]  /*1960*/  LOP3.LUT R3, R3, 0x6, RZ, 0xc0, !PT ;  /* 0x0000000603037812 */ /* 0x000fe200078ec0ff */
[----:B------:R-:W-:Y:S01]  /*1970*/  @!PT LDS RZ, [RZ] ;  /* 0x00000000fffff984 */ /* 0x000fe20000000800 */
[----:B------:R-:W-:Y:S01]  /*1980*/  @!PT LDS RZ, [RZ] ;  /* 0x00000000fffff984 */ /* 0x000fe20000000800 */
[----:B------:R-:W-:Y:S01]  /*1990*/  @!PT LDS RZ, [RZ] ;  /* 0x00000000fffff984 */ /* 0x000fe20000000800 */
[----:B------:R-:W-:Y:S01]  /*19a0*/  @!P4 LDGSTS.E.BYPASS.LTC128B.128 [R230+0x9000], desc[UR14][R4.64] ;  /* 0x0900000004e6cfae */ /* 0x000fe2000b901d4e */
[----:B------:R-:W-:-:S03]  /*19b0*/  IMAD R229, R2, 0x2, R228 ;  /* 0x0000000202e57824 */ /* 0x000fc600078e02e4 */
[----:B------:R-:W-:Y:S04]  /*19c0*/  @!P4 LDGSTS.E.BYPASS.LTC128B.128 [R230+0xa000], desc[UR14][R4.64+0x40] ;  /* 0x0a00004004e6cfae */ /* 0x000fe8000b901d4e */
[----:B------:R-:W-:Y:S04]  /*19d0*/  @!P4 LDGSTS.E.BYPASS.LTC128B.128 [R230+0xb000], desc[UR14][R4.64+0x80] ;  /* 0x0b00008004e6cfae */ /* 0x000fe8000b901d4e */
[----:B------:R-:W-:Y:S04]  /*19e0*/  @P3 STS.128 [R230+0x9800], RZ ;  /* 0x009800ffe6003388 */ /* 0x000fe80000000c00 */
        /* <DEDUP_REMOVED lines=8> */
[----:B------:R-:W-:Y:S04]  /*1a70*/  LDSM.16.M88.4 R12, [R228] ;  /* 0x00000000e40c783b */ /* 0x000fe80000000200 */
[----:B------:R-:W2:Y:S04]  /*1a80*/  LDSM.16.M88.4 R8, [R225+0x6000] ;  /* 0x00600000e108783b */ /* 0x000ea80000000200 */
[----:B------:R-:W-:Y:S04]  /*1a90*/  LDSM.16.M88.4 R36, [R229] ;  /* 0x00000000e524783b */ /* 0x000fe80000000200 */
[----:B------:R-:W-:Y:S04]  /*1aa0*/  LDSM.16.M88.4 R40, [R227+0x6000] ;  /* 0x00600000e328783b */ /* 0x000fe80000000200 */
[----:B------:R-:W-:Y:S04]  /*1ab0*/  LDSM.16.M88.4 R32, [R229+0x1000] ;  /* 0x00100000e520783b */ /* 0x000fe80000000200 */
[----:B------:R-:W-:Y:S04]  /*1ac0*/  LDSM.16.M88.4 R80, [R225+0x7000] ;  /* 0x00700000e150783b */ /* 0x000fe80000000200 */
[----:B-1----:R-:W1:Y:S04]  /*1ad0*/  LDSM.16.M88.4 R4, [R228+0x1000] ;  /* 0x00100000e404783b */ /* 0x002e680000000200 */
[----:B------:R-:W3:Y:S04]  /*1ae0*/  LDSM.16.M88.4 R28, [R228+0x2000] ;  /* 0x00200000e41c783b */ /* 0x000ee80000000200 */
[----:B------:R-:W-:Y:S04]  /*1af0*/  LDSM.16.M88.4 R24, [R228+0x3000] ;  /* 0x00300000e418783b */ /* 0x000fe80000000200 */
[----:B------:R-:W-:Y:S04]  /*1b00*/  LDSM.16.M88.4 R76, [R227+0x7000] ;  /* 0x00700000e34c783b */ /* 0x000fe80000000200 */
[----:B------:R-:W-:Y:S01]  /*1b10*/  LDSM.16.M88.4 R20, [R229+0x2000] ;  /* 0x00200000e514783b */ /* 0x000fe20000000200 */
[C---:B--2---:R-:W-:Y:S03]  /*1b20*/  HMMA.16816.F32 R16, R12.reuse, R8, RZ ;  /* 0x000000080c10723c */ /* 0x044fe600000018ff */
[----:B------:R-:W2:Y:S04]  /*1b30*/  LDSM.16.M88.4 R60, [R225+0x6400] ;  /* 0x00640000e13c783b */ /* 0x000ea80000000200 */
[----:B------:R-:W4:Y:S01]  /*1b40*/  LDSM.16.M88.4 R56, [R225+0x6800] ;  /* 0x00680000e138783b */ /* 0x000f220000000200 */
[----:B------:R-:W-:Y:S03]  /*1b50*/  HMMA.16816.F32 R84, R12, R10, RZ ;  /* 0x0000000a0c54723c */ /* 0x000fe600000018ff */
[----:B------:R-:W5:Y:S04]  /*1b60*/  LDSM.16.M88.4 R52, [R225+0x6c00] ;  /* 0x006c0000e134783b */ /* 0x000f680000000200 */
[----:B------:R-:W-:Y:S04]  /*1b70*/  LDSM.16.M88.4 R104, [R225+0x8000] ;  /* 0x00800000e168783b */ /* 0x000fe80000000200 */
[----:B------:R-:W-:Y:S01]  /*1b80*/  LDSM.16.M88.4 R72, [R227+0x6400] ;  /* 0x00640000e348783b */ /* 0x000fe20000000200 */
[----:B-1----:R-:W-:Y:S03]  /*1b90*/  HMMA.16816.F32 R44, R4, R8, RZ ;  /* 0x00000008042c723c */ /* 0x002fe600000018ff */
[----:B------:R-:W-:Y:S04]  /*1ba0*/  LDSM.16.M88.4 R68, [R227+0x6800] ;  /* 0x00680000e344783b */ /* 0x000fe80000000200 */
[----:B------:R-:W-:Y:S01]  /*1bb0*/  LDSM.16.M88.4 R64, [R227+0x6c00] ;  /* 0x006c0000e340783b */ /* 0x000fe20000000200 */
[----:B------:R-:W-:Y:S03]  /*1bc0*/  HMMA.16816.F32 R16, R36, R40, R16 ;  /* 0x000000282410723c */ /* 0x000fe60000001810 */
[----:B------:R-:W-:Y:S03]  /*1bd0*/  LDSM.16.M88.4 R120, [R227+0x8000] ;  /* 0x00800000e378783b */ /* 0x000fe60000000200 */
[----:B------:R-:W-:Y:S01]  /*1be0*/  HMMA.16816.F32 R92, R4, R10, RZ ;  /* 0x0000000a045c723c */ /* 0x000fe200000018ff */
[----:B------:R-:W0:Y:S05]  /*1bf0*/  LDGDEPBAR ;  /* 0x00000000000079af */ /* 0x000e2a0000000000 */
[----:B------:R-:W-:Y:S06]  /*1c00*/  HMMA.16816.F32 R108, R36, R42, R84 ;  /* 0x0000002a246c723c */ /* 0x000fec0000001854 */
[----:B------:R-:W-:Y:S01]  /*1c10*/  HMMA.16816.F32 R88, R32, R40, R44 ;  /* 0x000000282058723c */ /* 0x000fe2000000182c */
[----:B------:R-:W-:Y:S05]  /*1c20*/  LDSM.16.M88.4 R44, [R228+0x4000] ;  /* 0x00400000e42c783b */ /* 0x000fea0000000200 */
[----:B---3--:R-:W-:Y:S01]  /*1c30*/  HMMA.16816.F32 R8, R28, R80, R16 ;  /* 0x000000501c08723c */ /* 0x008fe20000001810 */
[----:B------:R-:W1:Y:S05]  /*1c40*/  LDSM.16.M88.4 R16, [R229+0x3000] ;  /* 0x00300000e510783b */ /* 0x000e6a0000000200 */
[----:B------:R-:W-:Y:S01]  /*1c50*/  HMMA.16816.F32 R144, R32, R42, R92 ;  /* 0x0000002a2090723c */ /* 0x000fe2000000185c */
[----:B------:R-:W3:Y:S05]  /*1c60*/  LDSM.16.M88.4 R40, [R228+0x5000] ;  /* 0x00500000e428783b */ /* 0x000eea0000000200 */
[----:B--2---:R-:W-:Y:S06]  /*1c70*/  HMMA.16816.F32 R132, R12, R60, RZ ;  /* 0x0000003c0c84723c */ /* 0x004fec00000018ff */
[----:B------:R-:W-:Y:S06]  /*1c80*/  HMMA.16816.F32 R84, R24, R80, R88 ;  /* 0x000000501854723c */ /* 0x000fec0000001858 */
[----:B------:R-:W-:Y:S01]  /*1c90*/  HMMA.16816.F32 R88, R20, R76, R8 ;  /* 0x0000004c1458723c */ /* 0x000fe20000001808 */
[----:B------:R-:W2:Y:S05]  /*1ca0*/  LDSM.16.M88.4 R8, [R229+0x4000] ;  /* 0x00400000e508783b */ /* 0x000eaa0000000200 */
[C---:B----4-:R-:W-:Y:S06]  /*1cb0*/  HMMA.16816.F32 R96, R4.reuse, R56, RZ ;  /* 0x000000380460723c */ /* 0x050fec00000018ff */
[C---:B------:R-:W-:Y:S06]  /*1cc0*/  HMMA.16816.F32 R100, R4.reuse, R60, RZ ;  /* 0x0000003c0464723c */ /* 0x040fec00000018ff */
[C---:B-----5:R-:W-:Y:S06]  /*1cd0*/  HMMA.16816.F32 R92, R4.reuse, R52, RZ ;  /* 0x00000034045c723c */ /* 0x060fec00000018ff */
[C---:B------:R-:W-:Y:S06]  /*1ce0*/  HMMA.16816.F32 R124, R4.reuse, R62, RZ ;  /* 0x0000003e047c723c */ /* 0x040fec00000018ff */
[C---:B------:R-:W-:Y:S06]  /*1cf0*/  HMMA.16816.F32 R136, R4.reuse, R58, RZ ;  /* 0x0000003a0488723c */ /* 0x040fec00000018ff */
[----:B------:R-:W-:Y:S01]  /*1d00*/  HMMA.16816.F32 R116, R4, R54, RZ ;  /* 0x000000360474723c */ /* 0x000fe200000018ff */
[----:B------:R-:W-:Y:S05]  /*1d10*/  LDSM.16.M88.4 R4, [R229+0x5000] ;  /* 0x00500000e504783b */ /* 0x000fea0000000200 */
[C---:B------:R-:W-:Y:S06]  /*1d20*/  HMMA.16816.F32 R128, R12.reuse, R56, RZ ;  /* 0x000000380c80723c */ /* 0x040fec00000018ff */
[C---:B------:R-:W-:Y:S06]  /*1d30*/  HMMA.16816.F32 R148, R12.reuse, R58, RZ ;  /* 0x0000003a0c94723c */ /* 0x040fec00000018ff */
[C---:B------:R-:W-:Y:S06]  /*1d40*/  HMMA.16816.F32 R112, R12.reuse, R52, RZ ;  /* 0x000000340c70723c */ /* 0x040fec00000018ff */
[C---:B------:R-:W-:Y:S06]  /*1d50*/  HMMA.16816.F32 R140, R12.reuse, R54, RZ ;  /* 0x000000360c8c723c */ /* 0x040fec00000018ff */
[----:B------:R-:W-:Y:S01]  /*1d60*/  HMMA.16816.F32 R152, R12, R62, RZ ;  /* 0x0000003e0c98723c */ /* 0x000fe200000018ff */
[----:B------:R-:W4:Y:S05]  /*1d70*/  LDSM.16.M88.4 R12, [R225+0x7400] ;  /* 0x00740000e10c783b */ /* 0x000f2a0000000200 */
[----:B-1----:R-:W-:Y:S06]  /*1d80*/  HMMA.16816.F32 R52, R16, R76, R84 ;  /* 0x0000004c1034723c */ /* 0x002fec0000001854 */
[----:B------:R-:W-:Y:S06]  /*1d90*/  HMMA.16816.F32 R56, R28, R82, R108 ;  /* 0x000000521c38723c */ /* 0x000fec000000186c */
[----:B------:R-:W-:Y:S06]  /*1da0*/  HMMA.16816.F32 R60, R44, R104, R88 ;  /* 0x000000682c3c723c */ /* 0x000fec0000001858 */
        /* <DEDUP_REMOVED lines=8> */
[----:B---3--:R-:W-:Y:S01]  /*1e30*/  HMMA.16816.F32 R84, R40, R104, R52 ;  /* 0x000000682854723c */ /* 0x008fe20000001834 */
[----:B------:R-:W1:Y:S05]  /*1e40*/  LDSM.16.M88.4 R52, [R227+0x7400] ;  /* 0x00740000e334783b */ /* 0x000e6a0000000200 */
[----:B------:R-:W-:Y:S06]  /*1e50*/  HMMA.16816.F32 R32, R20, R78, R56 ;  /* 0x0000004e1420723c */ /* 0x000fec0000001838 */
[----:B------:R-:W-:Y:S06]  /*1e60*/  HMMA.16816.F32 R72, R36, R74, R152 ;  /* 0x0000004a2448723c */ /* 0x000fec0000001898 */
[----:B--2---:R-:W-:Y:S06]  /*1e70*/  HMMA.16816.F32 R92, R8, R120, R60 ;  /* 0x00000078085c723c */ /* 0x004fec000000183c */
[C---:B------:R-:W-:Y:S06]  /*1e80*/  HMMA.16816.F32 R128, R36.reuse, R68, R128 ;  /* 0x000000442480723c */ /* 0x040fec0000001880 */
[C---:B------:R-:W-:Y:S06]  /*1e90*/  HMMA.16816.F32 R112, R36.reuse, R64, R112 ;  /* 0x000000402470723c */ /* 0x040fec0000001870 */
[C---:B------:R-:W-:Y:S06]  /*1ea0*/  HMMA.16816.F32 R148, R36.reuse, R70, R148 ;  /* 0x000000462494723c */ /* 0x040fec0000001894 */
[----:B------:R-:W-:Y:S01]  /*1eb0*/  HMMA.16816.F32 R140, R36, R66, R140 ;  /* 0x00000042248c723c */ /* 0x000fe2000000188c */
[----:B------:R-:W-:-:S04]  /*1ec0*/  FMUL.FTZ R0, R92, UR5 ;  /* 0x000000055c007c20 */ /* 0x000fc80008410000 */
[----:B------:R2:W-:Y:S01]  /*1ed0*/  MUFU.TANH R134, R0 ;  /* 0x0000000000867308 */ /* 0x0005e20000002400 */
[----:B----4-:R-:W-:Y:S01]  /*1ee0*/  HMMA.16816.F32 R56, R28, R12, R88 ;  /* 0x0000000c1c38723c */ /* 0x010fe20000001858 */
[----:B------:R-:W-:Y:S05]  /*1ef0*/  LDSM.16.M88.4 R88, [R225+0x7c00] ;  /* 0x007c0000e158783b */ /* 0x000fea0000000200 */
[----:B------:R-:W-:Y:S06]  /*1f00*/  HMMA.16816.F32 R36, R16, R78, R80 ;  /* 0x0000004e1024723c */ /* 0x000fec0000001850 */
[----:B------:R-:W-:Y:S01]  /*1f10*/  HMMA.16816.F32 R76, R24, R12, R100 ;  /* 0x0000000c184c723c */ /* 0x000fe20000001864 */
[----:B--2---:R-:W-:-:S05]  /*1f20*/  FMUL.FTZ R0, R93, UR5 ;  /* 0x000000055d007c20 */ /* 0x004fca0008410000 */
[----:B------:R-:W-:Y:S01]  /*1f30*/  HMMA.16816.F32 R80, R24, R14, R96 ;  /* 0x0000000e1850723c */ /* 0x000fe20000001860 */
[----:B------:R2:W-:Y:S05]  /*1f40*/  MUFU.TANH R135, R0 ;  /* 0x0000000000877308 */ /* 0x0005ea0000002400 */
[----:B------:R-:W-:Y:S06]  /*1f50*/  HMMA.16816.F32 R32, R44, R106, R32 ;  /* 0x0000006a2c20723c */ /* 0x000fec0000001820 */
[----:B------:R-:W-:Y:S01]  /*1f60*/  HMMA.16816.F32 R72, R28, R14, R72 ;  /* 0x0000000e1c48723c */ /* 0x000fe20000001848 */
[----:B------:R-:W3:Y:S05]  /*1f70*/  LDSM.16.M88.4 R12, [R225+0x8400] ;  /* 0x00840000e10c783b */ /* 0x000eea0000000200 */
[----:B------:R-:W-:Y:S01]  /*1f80*/  HMMA.16816.F32 R84, R4, R120, R84 ;  /* 0x000000780454723c */ /* 0x000fe20000001854 */
[----:B--2---:R-:W-:-:S04]  /*1f90*/  FMUL.FTZ R0, R94, UR5 ;  /* 0x000000055e007c20 */ /* 0x004fc80008410000 */
[----:B------:R2:W-:Y:S01]  /*1fa0*/  MUFU.TANH R132, R0 ;  /* 0x0000000000847308 */ /* 0x0005e20000002400 */
[----:B-1----:R-:W-:Y:S01]  /*1fb0*/  HMMA.16816.F32 R60, R20, R52, R56 ;  /* 0x00000034143c723c */ /* 0x002fe20000001838 */
[----:B------:R-:W1:Y:S05]  /*1fc0*/  LDSM.16.M88.4 R56, [R225+0x7800] ;  /* 0x00780000e138783b */ /* 0x000e6a0000000200 */
[----:B------:R-:W-:Y:S06]  /*1fd0*/  HMMA.16816.F32 R64, R40, R106, R36 ;  /* 0x0000006a2840723c */ /* 0x000fec0000001824 */
[----:B------:R-:W-:Y:S01]  /*1fe0*/  HMMA.16816.F32 R68, R8, R122, R32 ;  /* 0x0000007a0844723c */ /* 0x000fe20000001820 */
[----:B------:R-:W-:Y:S01]  /*1ff0*/  LDSM.16.M88.4 R32, [R227+0x8400] ;  /* 0x00840000e320783b */ /* 0x000fe20000000200 */
[----:B--2---:R-:W-:-:S04]  /*2000*/  FMUL.FTZ R0, R95, UR5 ;  /* 0x000000055f007c20 */ /* 0x004fc80008410000 */
[C---:B------:R-:W-:Y:S01]  /*2010*/  HMMA.16816.F32 R36, R16.reuse, R52, R76 ;  /* 0x000000341024723c */ /* 0x040fe2000000184c */
[----:B------:R2:W-:Y:S05]  /*2020*/  MUFU.TANH R133, R0 ;  /* 0x0000000000857308 */ /* 0x0005ea0000002400 */
[----:B------:R-:W-:Y:S06]  /*2030*/  HMMA.16816.F32 R80, R16, R54, R80 ;  /* 0x000000361050723c */ /* 0x000fec0000001850 */
[----:B---3--:R-:W-:Y:S06]  /*2040*/  HMMA.16816.F32 R60, R44, R12, R60 ;  /* 0x0000000c2c3c723c */ /* 0x008fec000000183c */
[----:B------:R-:W-:Y:S01]  /*2050*/  HMMA.16816.F32 R76, R4, R122, R64 ;  /* 0x0000007a044c723c */ /* 0x000fe20000001840 */
[----:B--2---:R-:W-:-:S04]  /*2060*/  FMUL.FTZ R0, R84, UR5 ;  /* 0x0000000554007c20 */ /* 0x004fc80008410000 */
[----:B------:R2:W-:Y:S01]  /*2070*/  MUFU.TANH R126, R0 ;  /* 0x00000000007e7308 */ /* 0x0005e20000002400 */
[----:B------:R-:W-:Y:S01]  /*2080*/  HMMA.16816.F32 R64, R20, R54, R72 ;  /* 0x000000361440723c */ /* 0x000fe20000001848 */
[----:B------:R-:W3:Y:S05]  /*2090*/  LDSM.16.M88.4 R52, [R227+0x7800] ;  /* 0x00780000e334783b */ /* 0x000eea0000000200 */
[----:B------:R-:W-:Y:S06]  /*20a0*/  HMMA.16816.F32 R36, R40, R12, R36 ;  /* 0x0000000c2824723c */ /* 0x000fec0000001824 */
[----:B-1----:R-:W-:Y:S01]  /*20b0*/  HMMA.16816.F32 R72, R28, R56, R128 ;  /* 0x000000381c48723c */ /* 0x002fe20000001880 */
[----:B--2---:R-:W-:-:S05]  /*20c0*/  FMUL.FTZ R0, R85, UR5 ;  /* 0x0000000555007c20 */ /* 0x004fca0008410000 */
[-C--:B------:R-:W-:Y:S01]  /*20d0*/  HMMA.16816.F32 R80, R40, R14.reuse, R80 ;  /* 0x0000000e2850723c */ /* 0x080fe20000001850 */
[----:B------:R1:W-:Y:S05]  /*20e0*/  MUFU.TANH R127, R0 ;  /* 0x00000000007f7308 */ /* 0x0003ea0000002400 */
[----:B------:R-:W-:Y:S06]  /*20f0*/  HMMA.16816.F32 R12, R44, R14, R64 ;  /* 0x0000000e2c0c723c */ /* 0x000fec0000001840 */
[C---:B------:R-:W-:Y:S06]  /*2100*/  HMMA.16816.F32 R92, R28.reuse, R88, R112 ;  /* 0x000000581c5c723c */ /* 0x040fec0000001870 */
[----:B------:R-:W-:Y:S01]  /*2110*/  HMMA.16816.F32 R96, R28, R90, R140 ;  /* 0x0000005a1c60723c */ /* 0x000fe2000000188c */
[----:B-1----:R-:W-:-:S04]  /*2120*/  FMUL.FTZ R0, R86, UR5 ;  /* 0x0000000556007c20 */ /* 0x002fc80008410000 */
[----:B------:R1:W2:Y:S01]  /*2130*/  MUFU.TANH R122, R0 ;  /* 0x00000000007a7308 */ /* 0x0002a20000002400 */
[----:B---3--:R-:W-:Y:S06]  /*2140*/  HMMA.16816.F32 R64, R20, R52, R72 ;  /* 0x000000341440723c */ /* 0x008fec0000001848 */
[----:B------:R-:W-:Y:S01]  /*2150*/  HMMA.16816.F32 R80, R4, R34, R80 ;  /* 0x000000220450723c */ /* 0x000fe20000001850 */
[----:B-1----:R-:W-:-:S05]  /*2160*/  FMUL.FTZ R0, R87, UR5 ;  /* 0x0000000557007c20 */ /* 0x002fca0008410000 */
[----:B------:R-:W-:Y:S01]  /*2170*/  HMMA.16816.F32 R84, R24, R56, R156 ;  /* 0x000000381854723c */ /* 0x000fe2000000189c */
[----:B------:R1:W3:Y:S02]  /*2180*/  MUFU.TANH R123, R0 ;  /* 0x00000000007b7308 */ /* 0x0002e40000002400 */
[----:B-1----:R-:W-:-:S06]  /*2190*/  FMUL.FTZ R0, R68, UR5 ;  /* 0x0000000544007c20 */ /* 0x002fcc0008410000 */
[----:B------:R1:W-:Y:S02]  /*21a0*/  MUFU.TANH R125, R0 ;  /* 0x00000000007d7308 */ /* 0x0003e40000002400 */
[----:B-1----:R-:W-:-:S06]  /*21b0*/  FMUL.FTZ R0, R69, UR5 ;  /* 0x0000000545007c20 */ /* 0x002fcc0008410000 */
[----:B------:R1:W-:Y:S02]  /*21c0*/  MUFU.TANH R124, R0 ;  /* 0x00000000007c7308 */ /* 0x0003e40000002400 */
[----:B-1----:R-:W-:-:S06]  /*21d0*/  FMUL.FTZ R0, R70, UR5 ;  /* 0x0000000546007c20 */ /* 0x002fcc0008410000 */
[----:B------:R1:W-:Y:S02]  /*21e0*/  MUFU.TANH R120, R0 ;  /* 0x0000000000787308 */ /* 0x0003e40000002400 */
[----:B-1----:R-:W-:Y:S02]  /*21f0*/  FMUL.FTZ R0, R71, UR5 ;  /* 0x0000000547007c20 */ /* 0x002fe40008410000 */
[-C--:B------:R-:W-:Y:S04]  /*2200*/  HMMA.16816.F32 R68, R8, R32.reuse, R60 ;  /* 0x000000200844723c */ /* 0x080fe8000000183c */
[----:B------:R1:W-:Y:S02]  /*2210*/  MUFU.TANH R121, R0 ;  /* 0x0000000000797308 */ /* 0x0003e40000002400 */
[----:B------:R-:W-:Y:S01]  /*2220*/  HMMA.16816.F32 R60, R4, R32, R36 ;  /* 0x00000020043c723c */ /* 0x000fe20000001824 */
[----:B------:R-:W4:Y:S01]  /*2230*/  LDSM.16.M88.4 R36, [R225+0x8800] ;  /* 0x00880000e124783b */ /* 0x000f220000000200 */
[----:B-1----:R-:W-:-:S04]  /*2240*/  FMUL.FTZ R0, R76, UR5 ;  /* 0x000000054c007c20 */ /* 0x002fc80008410000 */
[----:B------:R1:W-:Y:S02]  /*2250*/  MUFU.TANH R111, R0 ;  /* 0x00000000006f7308 */ /* 0x0003e40000002400 */
[----:B-1----:R-:W-:-:S06]  /*2260*/  FMUL.FTZ R0, R77, UR5 ;  /* 0x000000054d007c20 */ /* 0x002fcc0008410000 */
[----:B------:R1:W-:Y:S02]  /*2270*/  MUFU.TANH R110, R0 ;  /* 0x00000000006e7308 */ /* 0x0003e40000002400 */
[----:B-1----:R-:W-:-:S06]  /*2280*/  FMUL.FTZ R0, R78, UR5 ;  /* 0x000000054e007c20 */ /* 0x002fcc0008410000 */
[----:B------:R1:W5:Y:S02]  /*2290*/  MUFU.TANH R107, R0 ;  /* 0x00000000006b7308 */ /* 0x0003640000002400 */
[----:B-1----:R-:W-:Y:S02]  /*22a0*/  FMUL.FTZ R0, R79, UR5 ;  /* 0x000000054f007c20 */ /* 0x002fe40008410000 */
[----:B------:R-:W-:Y:S04]  /*22b0*/  HMMA.16816.F32 R76, R28, R58, R148 ;  /* 0x0000003a1c4c723c */ /* 0x000fe80000001894 */
[----:B------:R1:W5:Y:S02]  /*22c0*/  MUFU.TANH R106, R0 ;  /* 0x00000000006a7308 */ /* 0x0003640000002400 */
[----:B------:R-:W-:Y:S06]  /*22d0*/  HMMA.16816.F32 R28, R16, R52, R84 ;  /* 0x00000034101c723c */ /* 0x000fec0000001854 */
[----:B------:R-:W-:Y:S01]  /*22e0*/  HMMA.16816.F32 R56, R24, R58, R136 ;  /* 0x0000003a1838723c */ /* 0x000fe20000001888 */
[----:B-1----:R-:W-:-:S04]  /*22f0*/  FMUL.FTZ R0, R68, UR5 ;  /* 0x0000000544007c20 */ /* 0x002fc80008410000 */
[----:B------:R1:W-:-:S15]  /*2300*/  MUFU.TANH R108, R0 ;  /* 0x00000000006c7308 */ /* 0x0003de0000002400 */
[----:B------:R-:W-:-:S04]  /*2310*/  NOP ;  /* 0x0000000000007918 */ /* 0x000fc80000000000 */
[----:B------:R-:W-:Y:S01]  /*2320*/  HMMA.16816.F32 R56, R16, R54, R56 ;  /* 0x000000361038723c */ /* 0x000fe20000001838 */
[----:B-1----:R-:W-:-:S04]  /*2330*/  FMUL.FTZ R0, R69, UR5 ;  /* 0x0000000545007c20 */ /* 0x002fc80008410000 */
[----:B------:R1:W-:Y:S02]  /*2340*/  MUFU.TANH R109, R0 ;  /* 0x00000000006d7308 */ /* 0x0003e40000002400 */
[----:B-1----:R-:W-:-:S06]  /*2350*/  FMUL.FTZ R0, R70, UR5 ;  /* 0x0000000546007c20 */ /* 0x002fcc0008410000 */
[----:B------:R1:W-:Y:S02]  /*2360*/  MUFU.TANH R103, R0 ;  /* 0x0000000000677308 */ /* 0x0003e40000002400 */
[----:B-1----:R-:W-:Y:S02]  /*2370*/  FMUL.FTZ R0, R71, UR5 ;  /* 0x0000000547007c20 */ /* 0x002fe40008410000 */
[----:B------:R-:W-:Y:S01]  /*2380*/  HMMA.16816.F32 R68, R8, R34, R12 ;  /* 0x000000220844723c */ /* 0x000fe2000000180c */
[----:B------:R-:W1:Y:S03]  /*2390*/  LDSM.16.M88.4 R12, [R227+0x8800] ;  /* 0x00880000e30c783b */ /* 0x000e660000000200 */
[----:B------:R2:W-:Y:S02]  /*23a0*/  MUFU.TANH R104, R0 ;  /* 0x0000000000687308 */ /* 0x0005e40000002400 */
[----:B----4-:R-:W-:Y:S01]  /*23b0*/  HMMA.16816.F32 R32, R40, R36, R28 ;  /* 0x000000242820723c */ /* 0x010fe2000000181c */
[----:B------:R-:W4:Y:S01]  /*23c0*/  LDSM.16.M88.4 R28, [R227+0x7c00] ;  /* 0x007c0000e31c783b */ /* 0x000f220000000200 */
[----:B--2---:R-:W-:-:S04]  /*23d0*/  FMUL.FTZ R0, R60, UR5 ;  /* 0x000000053c007c20 */ /* 0x004fc80008410000 */
[----:B------:R2:W-:Y:S02]  /*23e0*/  MUFU.TANH R102, R0 ;  /* 0x0000000000667308 */ /* 0x0005e40000002400 */
[----:B--2---:R-:W-:-:S06]  /*23f0*/  FMUL.FTZ R0, R61, UR5 ;  /* 0x000000053d007c20 */ /* 0x004fcc0008410000 */
[----:B------:R2:W-:Y:S02]  /*2400*/  MUFU.TANH R101, R0 ;  /* 0x0000000000657308 */ /* 0x0005e40000002400 */
[----:B--2---:R-:W-:-:S06]  /*2410*/  FMUL.FTZ R0, R62, UR5 ;  /* 0x000000053e007c20 */ /* 0x004fcc0008410000 */
[----:B------:R2:W-:Y:S02]  /*2420*/  MUFU.TANH R100, R0 ;  /* 0x0000000000647308 */ /* 0x0005e40000002400 */
[----:B--2---:R-:W-:Y:S02]  /*2430*/  FMUL.FTZ R0, R63, UR5 ;  /* 0x000000053f007c20 */ /* 0x004fe40008410000 */
[----:B------:R-:W-:Y:S04]  /*2440*/  HMMA.16816.F32 R60, R44, R36, R64 ;  /* 0x000000242c3c723c */ /* 0x000fe80000001840 */
[----:B------:R2:W-:Y:S02]  /*2450*/  MUFU.TANH R105, R0 ;  /* 0x0000000000697308 */ /* 0x0005e40000002400 */
[----:B------:R-:W-:Y:S01]  /*2460*/  HMMA.16816.F32 R64, R20, R54, R76 ;  /* 0x000000361440723c */ /* 0x000fe2000000184c */
[----:B------:R-:W3:Y:S05]  /*2470*/  LDSM.16.M88.4 R52, [R225+0x8c00] ;  /* 0x008c0000e134783b */ /* 0x000eea0000000200 */
[----:B-1----:R-:W-:Y:S01]  /*2480*/  HMMA.16816.F32 R76, R4, R12, R32 ;  /* 0x0000000c044c723c */ /* 0x002fe20000001820 */
[----:B------:R-:W1:Y:S01]  /*2490*/  LDSM.16.M88.4 R32, [R227+0x8c00] ;  /* 0x008c0000e320783b */ /* 0x000e620000000200 */
[----:B------:R-:W-:-:S04]  /*24a0*/  DEPBAR.LE SB0, 0x0 ;  /* 0x000080000000791a */ /* 0x000fc80000000000 */
[----:B--2---:R-:W-:-:S04]  /*24b0*/  FMUL.FTZ R0, R68, UR5 ;  /* 0x0000000544007c20 */ /* 0x004fc80008410000 */
[----:B------:R2:W-:Y:S02]  /*24c0*/  MUFU.TANH R87, R0 ;  /* 0x0000000000577308 */ /* 0x0005e40000002400 */
[----:B------:R-:W-:Y:S06]  /*24d0*/  HMMA.16816.F32 R72, R8, R12, R60 ;  /* 0x0000000c0848723c */ /* 0x000fec000000183c */
[-C--:B------:R-:W-:Y:S06]  /*24e0*/  HMMA.16816.F32 R60, R44, R38.reuse, R64 ;  /* 0x000000262c3c723c */ /* 0x080fec0000001840 */
[----:B------:R-:W-:Y:S01]  /*24f0*/  HMMA.16816.F32 R36, R40, R38, R56 ;  /* 0x000000262824723c */ /* 0x000fe20000001838 */
[----:B--2---:R-:W-:-:S05]  /*2500*/  FMUL.FTZ R0, R69, UR5 ;  /* 0x0000000545007c20 */ /* 0x004fca0008410000 */
[C---:B----4-:R-:W-:Y:S01]  /*2510*/  HMMA.16816.F32 R56, R20.reuse, R28, R92 ;  /* 0x0000001c1438723c */ /* 0x050fe2000000185c */
[----:B------:R2:W-:Y:S05]  /*2520*/  MUFU.TANH R86, R0 ;  /* 0x0000000000567308 */ /* 0x0005ea0000002400 */
[----:B------:R-:W-:Y:S06]  /*2530*/  HMMA.16816.F32 R20, R20, R30, R96 ;  /* 0x0000001e1414723c */ /* 0x000fec0000001860 */
[-C--:B------:R-:W-:Y:S06]  /*2540*/  HMMA.16816.F32 R60, R8, R14.reuse, R60 ;  /* 0x0000000e083c723c */ /* 0x080fec000000183c */
[----:B------:R-:W-:Y:S01]  /*2550*/  HMMA.16816.F32 R36, R4, R14, R36 ;  /* 0x0000000e0424723c */ /* 0x000fe20000001824 */
[----:B--2---:R-:W-:-:S04]  /*2560*/  FMUL.FTZ R0, R70, UR5 ;  /* 0x0000000546007c20 */ /* 0x004fc80008410000 */
[----:B------:R2:W-:Y:S01]  /*2570*/  MUFU.TANH R139, R0 ;  /* 0x00000000008b7308 */ /* 0x0005e20000002400 */
[C---:B---3--:R-:W-:Y:S06]  /*2580*/  HMMA.16816.F32 R56, R44.reuse, R52, R56 ;  /* 0x000000342c38723c */ /* 0x048fec0000001838 */
[----:B------:R-:W-:Y:S01]  /*2590*/  HMMA.16816.F32 R44, R44, R54, R20 ;  /* 0x000000362c2c723c */ /* 0x000fe20000001814 */
[----:B--2---:R-:W-:-:S05]  /*25a0*/  FMUL.FTZ R0, R71, UR5 ;  /* 0x0000000547007c20 */ /* 0x004fca0008410000 */
[C---:B------:R-:W-:Y:S01]  /*25b0*/  HMMA.16816.F32 R68, R24.reuse, R88, R160 ;  /* 0x000000581844723c */ /* 0x040fe200000018a0 */
[----:B------:R2:W-:Y:S05]  /*25c0*/  MUFU.TANH R138, R0 ;  /* 0x00000000008a7308 */ /* 0x0005ea0000002400 */
[----:B------:R-:W-:Y:S06]  /*25d0*/  HMMA.16816.F32 R24, R24, R90, R116 ;  /* 0x0000005a1818723c */ /* 0x000fec0000001874 */
[C---:B-1----:R-:W-:Y:S06]  /*25e0*/  HMMA.16816.F32 R56, R8.reuse, R32, R56 ;  /* 0x000000200838723c */ /* 0x042fec0000001838 */
[----:B------:R-:W-:Y:S01]  /*25f0*/  HMMA.16816.F32 R44, R8, R34, R44 ;  /* 0x00000022082c723c */ /* 0x000fe2000000182c */
[----:B--2---:R-:W-:-:S04]  /*2600*/  FMUL.FTZ R0, R80, UR5 ;  /* 0x0000000550007c20 */ /* 0x004fc80008410000 */
[----:B------:R1:W-:Y:S01]  /*2610*/  MUFU.TANH R85, R0 ;  /* 0x0000000000557308 */ /* 0x0003e20000002400 */
[C---:B------:R-:W-:Y:S06]  /*2620*/  HMMA.16816.F32 R64, R16.reuse, R28, R68 ;  /* 0x0000001c1040723c */ /* 0x040fec0000001844 */
[----:B------:R-:W-:Y:S06]  /*2630*/  HMMA.16816.F32 R16, R16, R30, R24 ;  /* 0x0000001e1010723c */ /* 0x000fec0000001818 */
[----:B------:R-:W-:Y:S01]  /*2640*/  FMUL.FTZ R8, R57, UR5 ;  /* 0x0000000539087c20 */ /* 0x000fe20008410000 */
[----:B-1----:R-:W-:-:S04]  /*2650*/  FMUL.FTZ R0, R81, UR5 ;  /* 0x0000000551007c20 */ /* 0x002fc80008410000 */
[----:B------:R1:W-:Y:S07]  /*2660*/  MUFU.TANH R84, R0 ;  /* 0x0000000000547308 */ /* 0x0003ee0000002400 */
[C---:B------:R-:W-:Y:S06]  /*2670*/  HMMA.16816.F32 R12, R40.reuse, R52, R64 ;  /* 0x00000034280c723c */ /* 0x040fec0000001840 */
[----:B------:R-:W-:Y:S01]  /*2680*/  HMMA.16816.F32 R40, R40, R54, R16 ;  /* 0x000000362828723c */ /* 0x000fe20000001810 */
[----:B-1----:R-:W-:-:S04]  /*2690*/  FMUL.FTZ R0, R82, UR5 ;  /* 0x0000000552007c20 */ /* 0x002fc80008410000 */
[----:B------:R1:W-:-:S13]  /*26a0*/  MUFU.TANH R81, R0 ;  /* 0x0000000000517308 */ /* 0x0003da0000002400 */
[C---:B------:R-:W-:Y:S06]  /*26b0*/  HMMA.16816.F32 R24, R4.reuse, R32, R12 ;  /* 0x000000200418723c */ /* 0x040fec000000180c */
[----:B------:R-:W-:Y:S01]  /*26c0*/  HMMA.16816.F32 R40, R4, R34, R40 ;  /* 0x000000220428723c */ /* 0x000fe20000001828 */
[----:B------:R-:W-:Y:S01]  /*26d0*/  FMUL.FTZ R14, R39, UR5 ;  /* 0x00000005270e7c20 */ /* 0x000fe20008410000 */
[----:B-1----:R-:W-:-:S04]  /*26e0*/  FMUL.FTZ R0, R83, UR5 ;  /* 0x0000000553007c20 */ /* 0x002fc80008410000 */
[----:B------:R1:W2:-:S12]  /*26f0*/  MUFU.TANH R80, R0 ;  /* 0x0000000000507308 */ /* 0x0002980000002400 */
[----:B------:R-:W-:Y:S01]  /*2700*/  FMUL.FTZ R4, R25, UR5 ;  /* 0x0000000519047c20 */ /* 0x000fe20008410000 */
[----:B------:R-:W-:-:S03]  /*2710*/  FMUL.FTZ R5, R27, UR5 ;  /* 0x000000051b057c20 */ /* 0x000fc60008410000 */
[----:B------:R3:W-:Y:S01]  /*2720*/  MUFU.TANH R10, R4 ;  /* 0x00000004000a7308 */ /* 0x0007e20000002400 */
[----:B-1----:R-:W-:-:S07]  /*2730*/  FMUL.FTZ R0, R72, UR5 ;  /* 0x0000000548007c20 */ /* 0x002fce0008410000 */
[----:B------:R1:W-:Y:S08]  /*2740*/  MUFU.TANH R82, R0 ;  /* 0x0000000000527308 */ /* 0x0003f00000002400 */
[----:B------:R-:W-:Y:S01]  /*2750*/  MUFU.TANH R15, R5 ;  /* 0x00000005000f7308 */ /* 0x000fe20000002400 */
[----:B---3--:R-:W-:-:S07]  /*2760*/  FMUL.FTZ R4, R44, UR5 ;  /* 0x000000052c047c20 */ /* 0x008fce0008410000 */
[----:B------:R3:W-:Y:S01]  /*2770*/  MUFU.TANH R11, R4 ;  /* 0x00000004000b7308 */ /* 0x0007e20000002400 */
[----:B-1----:R-:W-:-:S07]  /*2780*/  FMUL.FTZ R0, R73, UR5 ;  /* 0x0000000549007c20 */ /* 0x002fce0008410000 */
[----:B------:R1:W-:Y:S01]  /*2790*/  MUFU.TANH R72, R0 ;  /* 0x0000000000487308 */ /* 0x0003e20000002400 */
[----:B---3--:R-:W-:Y:S01]  /*27a0*/  FMUL.FTZ R4, R40, UR5 ;  /* 0x0000000528047c20 */ /* 0x008fe20008410000 */
[----:B-1----:R-:W-:-:S06]  /*27b0*/  FMUL.FTZ R0, R74, UR5 ;  /* 0x000000054a007c20 */ /* 0x002fcc0008410000 */
[----:B------:R1:W-:Y:S02]  /*27c0*/  MUFU.TANH R73, R0 ;  /* 0x0000000000497308 */ /* 0x0003e40000002400 */
[----:B-1----:R-:W-:-:S06]  /*27d0*/  FMUL.FTZ R0, R75, UR5 ;  /* 0x000000054b007c20 */ /* 0x002fcc0008410000 */
[----:B------:R1:W-:Y:S02]  /*27e0*/  MUFU.TANH R69, R0 ;  /* 0x0000000000457308 */ /* 0x0003e40000002400 */
[----:B-1----:R-:W-:-:S06]  /*27f0*/  FMUL.FTZ R0, R76, UR5 ;  /* 0x000000054c007c20 */ /* 0x002fcc0008410000 */
[----:B------:R1:W-:Y:S02]  /*2800*/  MUFU.TANH R71, R0 ;  /* 0x0000000000477308 */ /* 0x0003e40000002400 */
[----:B-1----:R-:W-:-:S06]  /*2810*/  FMUL.FTZ R0, R77, UR5 ;  /* 0x000000054d007c20 */ /* 0x002fcc0008410000 */
[----:B------:R1:W-:Y:S02]  /*2820*/  MUFU.TANH R68, R0 ;  /* 0x0000000000447308 */ /* 0x0003e40000002400 */
[----:B-1----:R-:W-:-:S06]  /*2830*/  FMUL.FTZ R0, R78, UR5 ;  /* 0x000000054e007c20 */ /* 0x002fcc0008410000 */
[----:B------:R1:W3:Y:S02]  /*2840*/  MUFU.TANH R70, R0 ;  /* 0x0000000000467308 */ /* 0x0002e40000002400 */
[----:B-1----:R-:W-:-:S06]  /*2850*/  FMUL.FTZ R0, R79, UR5 ;  /* 0x000000054f007c20 */ /* 0x002fcc0008410000 */
[----:B------:R1:W4:Y:S02]  /*2860*/  MUFU.TANH R51, R0 ;  /* 0x0000000000337308 */ /* 0x0003240000002400 */
[----:B-1----:R-:W-:-:S06]  /*2870*/  FMUL.FTZ R0, R60, UR5 ;  /* 0x000000053c007c20 */ /* 0x002fcc0008410000 */
[----:B------:R1:W1:Y:S02]  /*2880*/  MUFU.TANH R60, R0 ;  /* 0x00000000003c7308 */ /* 0x0002640000002400 */
[----:B-1----:R-:W-:-:S06]  /*2890*/  FMUL.FTZ R0, R61, UR5 ;  /* 0x000000053d007c20 */ /* 0x002fcc0008410000 */
[----:B------:R1:W1:Y:S02]  /*28a0*/  MUFU.TANH R50, R0 ;  /* 0x0000000000327308 */ /* 0x0002640000002400 */
[----:B-1----:R-:W-:-:S06]  /*28b0*/  FMUL.FTZ R0, R36, UR5 ;  /* 0x0000000524007c20 */ /* 0x002fcc0008410000 */
[----:B------:R1:W1:Y:S02]  /*28c0*/  MUFU.TANH R49, R0 ;  /* 0x0000000000317308 */ /* 0x0002640000002400 */
[----:B-1----:R-:W-:-:S06]  /*28d0*/  FMUL.FTZ R0, R37, UR5 ;  /* 0x0000000525007c20 */ /* 0x002fcc0008410000 */
[----:B------:R-:W1:Y:S08]  /*28e0*/  MUFU.TANH R37, R14 ;  /* 0x0000000e00257308 */ /* 0x000e700000002400 */
[----:B------:R5:W1:Y:S02]  /*28f0*/  MUFU.TANH R36, R0 ;  /* 0x0000000000247308 */ /* 0x000a640000002400 */
[----:B-----5:R-:W-:-:S06]  /*2900*/  FMUL.FTZ R0, R38, UR5 ;  /* 0x0000000526007c20 */ /* 0x020fcc0008410000 */
[----:B------:R5:W1:Y:S02]  /*2910*/  MUFU.TANH R38, R0 ;  /* 0x0000000000267308 */ /* 0x000a640000002400 */
[----:B-----5:R-:W-:-:S04]  /*2920*/  IMAD R0, R166, 0x40, R3 ;  /* 0x00000040a6007824 */ /* 0x020fc800078e0203 */
[C---:B------:R-:W-:Y:S01]  /*2930*/  VIADD R3, R0.reuse, 0x9 ;  /* 0x0000000900037836 */ /* 0x040fe20000000000 */
[----:B------:R-:W-:Y:S01]  /*2940*/  BAR.SYNC.DEFER_BLOCKING 0x0 ;  /* 0x0000000000007b1d */ /* 0x000fe20000010000 */
[C---:B------:R-:W-:Y:S01]  /*2950*/  VIADD R12, R0.reuse, 0x8 ;  /* 0x00000008000c7836 */ /* 0x040fe20000000000 */
[CC--:B------:R-:W-:Y:S01]  /*2960*/  ISETP.GE.AND P0, PT, R0.reuse, R48.reuse, PT ;  /* 0x000000300000720c */ /* 0x0c0fe20003f06270 */
[C---:B------:R-:W-:Y:S01]  /*2970*/  VIADD R13, R0.reuse, 0x1 ;  /* 0x00000001000d7836 */ /* 0x040fe20000000000 */
[-C--:B------:R-:W-:Y:S02]  /*2980*/  ISETP.GE.AND P5, PT, R3, R48.reuse, PT ;  /* 0x000000300300720c */ /* 0x080fe40003fa6270 */
[----:B------:R-:W-:Y:S02]  /*2990*/  IADD3 R3, R0, 0x10, RZ ;  /* 0x0000001000037810 */ /* 0x000fe40007ffe0ff */
[-C--:B------:R-:W-:Y:S01]  /*29a0*/  ISETP.GE.AND P6, PT, R12, R48.reuse, PT ;  /* 0x000000300c00720c */ /* 0x080fe20003fc6270 */
[C---:B------:R-:W-:Y:S01]  /*29b0*/  VIADD R12, R0.reuse, 0x11 ;  /* 0x00000011000c7836 */ /* 0x040fe20000000000 */
[----:B------:R-:W-:Y:S01]  /*29c0*/  ISETP.GE.AND P4, PT, R3, R48, PT ;  /* 0x000000300300720c */ /* 0x000fe20003f86270 */
[----:B------:R-:W-:Y:S01]  /*29d0*/  VIADD R3, R0, 0x18 ;  /* 0x0000001800037836 */ /* 0x000fe20000000000 */
[----:B------:R-:W-:-:S02]  /*29e0*/  FSEL R29, R122, -INF , !P0 ;  /* 0xff8000007a1d7808 */ /* 0x000fc40004000000 */
[----:B------:R-:W-:Y:S02]  /*29f0*/  FSEL R22, R126, -INF , !P0 ;  /* 0xff8000007e167808 */ /* 0x000fe40004000000 */
[-C--:B------:R-:W-:Y:S01]  /*2a00*/  ISETP.GE.AND P2, PT, R3, R48.reuse, PT ;  /* 0x000000300300720c */ /* 0x080fe20003f46270 */
[----:B------:R-:W-:Y:S01]  /*2a10*/  VIADD R3, R0, 0x19 ;  /* 0x0000001900037836 */ /* 0x000fe20000000000 */
[----:B------:R-:W-:Y:S02]  /*2a20*/  FSEL R54, R132, -INF , !P0 ;  /* 0xff80000084367808 */ /* 0x000fe40004000000 */
[----:B------:R-:W-:Y:S02]  /*2a30*/  FSEL R20, R134, -INF , !P0 ;  /* 0xff80000086147808 */ /* 0x000fe40004000000 */
[-C--:B------:R-:W-:Y:S01]  /*2a40*/  ISETP.GE.AND P0, PT, R3, R48.reuse, PT ;  /* 0x000000300300720c */ /* 0x080fe20003f06270 */
[----:B------:R-:W-:Y:S01]  /*2a50*/  VIADD R3, R0, 0x20 ;  /* 0x0000002000037836 */ /* 0x000fe20000000000 */
[-C--:B------:R-:W-:Y:S01]  /*2a60*/  ISETP.GE.AND P1, PT, R13, R48.reuse, PT ;  /* 0x000000300d00720c */ /* 0x080fe20003f26270 */
[----:B------:R-:W-:Y:S01]  /*2a70*/  FMUL.FTZ R13, R56, UR5 ;  /* 0x00000005380d7c20 */ /* 0x000fe20008410000 */
[----:B------:R-:W-:Y:S01]  /*2a80*/  ISETP.GE.AND P3, PT, R12, R48, PT ;  /* 0x000000300c00720c */ /* 0x000fe20003f66270 */
[----:B------:R-:W-:Y:S01]  /*2a90*/  FMUL.FTZ R12, R24, UR5 ;  /* 0x00000005180c7c20 */ /* 0x000fe20008410000 */
[----:B------:R-:W-:Y:S01]  /*2aa0*/  FSEL R24, R123, -INF , !P1 ;  /* 0xff8000007b187808 */ /* 0x000fe20004800000 */
[----:B------:R-:W1:Y:S01]  /*2ab0*/  MUFU.TANH R21, R13 ;  /* 0x0000000d00157308 */ /* 0x000e620000002400 */
[----:B------:R-:W-:-:S02]  /*2ac0*/  FSEL R19, R127, -INF , !P1 ;  /* 0xff8000007f137808 */ /* 0x000fc40004800000 */
[----:B------:R-:W-:Y:S02]  /*2ad0*/  FSEL R53, R133, -INF , !P1 ;  /* 0xff80000085357808 */ /* 0x000fe40004800000 */
[----:B------:R-:W-:Y:S02]  /*2ae0*/  FSEL R31, R135, -INF , !P1 ;  /* 0xff800000871f7808 */ /* 0x000fe40004800000 */
[----:B------:R-:W-:Y:S01]  /*2af0*/  ISETP.GE.AND P1, PT, R3, R48, PT ;  /* 0x000000300300720c */ /* 0x000fe20003f26270 */
[----:B------:R-:W-:Y:S01]  /*2b00*/  VIADD R3, R0, 0x21 ;  /* 0x0000002100037836 */ /* 0x000fe20000000000 */
[----:B------:R5:W1:Y:S01]  /*2b10*/  MUFU.TANH R16, R12 ;  /* 0x0000000c00107308 */ /* 0x000a620000002400 */
[----:B------:R-:W-:Y:S02]  /*2b20*/  FSEL R23, R107, -INF , !P6 ;  /* 0xff8000006b177808 */ /* 0x000fe40007000000 */
[----:B------:R-:W-:Y:S02]  /*2b30*/  FSEL R17, R111, -INF , !P6 ;  /* 0xff8000006f117808 */ /* 0x000fe40007000000 */
[----:B------:R-:W-:-:S02]  /*2b40*/  FSEL R35, R120, -INF , !P6 ;  /* 0xff80000078237808 */ /* 0x000fc40007000000 */
[----:B------:R-:W-:Y:S01]  /*2b50*/  FSEL R30, R125, -INF , !P6 ;  /* 0xff8000007d1e7808 */ /* 0x000fe20007000000 */
[----:B------:R3:W1:Y:S01]  /*2b60*/  MUFU.TANH R13, R8 ;  /* 0x00000008000d7308 */ /* 0x0006620000002400 */
[----:B------:R-:W-:Y:S02]  /*2b70*/  ISETP.GE.AND P6, PT, R3, R48, PT ;  /* 0x000000300300720c */ /* 0x000fe40003fc6270 */
[----:B------:R-:W-:Y:S02]  /*2b80*/  IADD3 R3, R0, 0x28, RZ ;  /* 0x0000002800037810 */ /* 0x000fe40007ffe0ff */
[----:B------:R-:W-:Y:S02]  /*2b90*/  FSEL R28, R106, -INF , !P5 ;  /* 0xff8000006a1c7808 */ /* 0x000fe40006800000 */
[----:B------:R-:W-:Y:S01]  /*2ba0*/  FSEL R18, R110, -INF , !P5 ;  /* 0xff8000006e127808 */ /* 0x000fe20006800000 */
[----:B-----5:R-:W-:Y:S01]  /*2bb0*/  FMUL.FTZ R12, R26, UR5 ;  /* 0x000000051a0c7c20 */ /* 0x020fe20008410000 */
[----:B------:R-:W-:-:S02]  /*2bc0*/  FSEL R52, R121, -INF , !P5 ;  /* 0xff80000079347808 */ /* 0x000fc40006800000 */
[----:B------:R-:W-:Y:S01]  /*2bd0*/  FSEL R34, R124, -INF , !P5 ;  /* 0xff8000007c227808 */ /* 0x000fe20006800000 */
[----:B------:R-:W1:Y:S01]  /*2be0*/  MUFU.TANH R26, R12 ;  /* 0x0000000c001a7308 */ /* 0x000e620000002400 */
[----:B--2---:R-:W-:Y:S02]  /*2bf0*/  FSEL R107, R80, -INF , !P0 ;  /* 0xff800000506b7808 */ /* 0x004fe40004000000 */
[----:B------:R-:W-:Y:S02]  /*2c00*/  FSEL R57, R84, -INF , !P0 ;  /* 0xff80000054397808 */ /* 0x000fe40004000000 */
[----:B---3--:R-:W-:Y:S02]  /*2c10*/  P2R R8, PR, RZ, 0x40 ;  /* 0x00000040ff087803 */ /* 0x008fe40000000000 */
[----:B------:R-:W-:Y:S01]  /*2c20*/  ISETP.GE.AND P6, PT, R3, R48, PT ;  /* 0x000000300300720c */ /* 0x000fe20003fc6270 */
[----:B------:R-:W-:Y:S01]  /*2c30*/  VIADD R3, R0, 0x29 ;  /* 0x0000002900037836 */ /* 0x000fe20000000000 */
[----:B------:R2:W3:Y:S01]  /*2c40*/  MUFU.TANH R12, R4 ;  /* 0x00000004000c7308 */ /* 0x0004e20000002400 */
[----:B------:R-:W-:-:S02]  /*2c50*/  FSEL R138, R138, -INF , !P0 ;  /* 0xff8000008a8a7808 */ /* 0x000fc40004000000 */
[----:B------:R-:W-:Y:S02]  /*2c60*/  FSEL R100, R100, -INF , !P4 ;  /* 0xff80000064647808 */ /* 0x000fe40006000000 */
[-C--:B------:R-:W-:Y:S01]  /*2c70*/  ISETP.GE.AND P5, PT, R3, R48.reuse, PT ;  /* 0x000000300300720c */ /* 0x080fe20003fa6270 */
[----:B------:R-:W-:Y:S01]  /*2c80*/  VIADD R3, R0, 0x30 ;  /* 0x0000003000037836 */ /* 0x000fe20000000000 */
[----:B------:R-:W-:Y:S02]  /*2c90*/  FSEL R56, R102, -INF , !P4 ;  /* 0xff80000066387808 */ /* 0x000fe40006000000 */
[----:B------:R-:W-:Y:S02]  /*2ca0*/  FSEL R137, R103, -INF , !P4 ;  /* 0xff80000067897808 */ /* 0x000fe40006000000 */
[----:B------:R-:W-:Y:S02]  /*2cb0*/  FSEL R33, R108, -INF , !P4 ;  /* 0xff8000006c217808 */ /* 0x000fe40006000000 */
[----:B------:R-:W-:Y:S01]  /*2cc0*/  ISETP.GE.AND P4, PT, R3, R48, PT ;  /* 0x000000300300720c */ /* 0x000fe20003f86270 */
[----:B------:R-:W-:Y:S01]  /*2cd0*/  VIADD R3, R0, 0x31 ;  /* 0x0000003100037836 */ /* 0x000fe20000000000 */
[----:B------:R-:W-:Y:S01]  /*2ce0*/  FSEL R105, R105, -INF , !P3 ;  /* 0xff80000069697808 */ /* 0x000fe20005800000 */
[----:B--2---:R-:W-:Y:S01]  /*2cf0*/  FMUL.FTZ R4, R42, UR5 ;  /* 0x000000052a047c20 */ /* 0x004fe20008410000 */
[----:B------:R-:W-:-:S02]  /*2d00*/  FSEL R61, R101, -INF , !P3 ;  /* 0xff800000653d7808 */ /* 0x000fc40005800000 */
[----:B------:R-:W-:Y:S01]  /*2d10*/  FSEL R136, R104, -INF , !P3 ;  /* 0xff80000068887808 */ /* 0x000fe20005800000 */
[----:B------:R2:W1:Y:S01]  /*2d20*/  MUFU.TANH R14, R4 ;  /* 0x00000004000e7308 */ /* 0x0004620000002400 */
[----:B------:R-:W-:Y:S02]  /*2d30*/  FSEL R32, R109, -INF , !P3 ;  /* 0xff8000006d207808 */ /* 0x000fe40005800000 */
[----:B------:R-:W-:Y:S01]  /*2d40*/  ISETP.GE.AND P3, PT, R3, R48, PT ;  /* 0x000000300300720c */ /* 0x000fe20003f66270 */
[----:B------:R-:W-:Y:S01]  /*2d50*/  VIADD R3, R0, 0x38 ;  /* 0x0000003800037836 */ /* 0x000fe20000000000 */
[----:B------:R-:W-:Y:S02]  /*2d60*/  FSEL R106, R81, -INF , !P2 ;  /* 0xff800000516a7808 */ /* 0x000fe40005000000 */
[----:B------:R-:W-:Y:S02]  /*2d70*/  FSEL R55, R85, -INF , !P2 ;  /* 0xff80000055377808 */ /* 0x000fe40005000000 */
[----:B------:R-:W-:-:S02]  /*2d80*/  FSEL R139, R139, -INF , !P2 ;  /* 0xff8000008b8b7808 */ /* 0x000fc40005000000 */
[----:B------:R-:W-:Y:S02]  /*2d90*/  FSEL R44, R87, -INF , !P2 ;  /* 0xff800000572c7808 */ /* 0x000fe40005000000 */
[----:B------:R-:W-:Y:S02]  /*2da0*/  FSEL R166, R70, -INF , !P1 ;  /* 0xff80000046a67808 */ /* 0x000fe40004800000 */
[----:B------:R-:W-:Y:S01]  /*2db0*/  FSEL R162, R71, -INF , !P1 ;  /* 0xff80000047a27808 */ /* 0x000fe20004800000 */
[----:B--2---:R-:W-:Y:S01]  /*2dc0*/  FMUL.FTZ R4, R45, UR5 ;  /* 0x000000052d047c20 */ /* 0x004fe20008410000 */
[----:B------:R-:W-:Y:S02]  /*2dd0*/  FSEL R45, R86, -INF , !P0 ;  /* 0xff800000562d7808 */ /* 0x000fe40004000000 */
[----:B------:R-:W-:Y:S01]  /*2de0*/  ISETP.GE.AND P0, PT, R48, 0x41, PT ;  /* 0x000000413000780c */ /* 0x000fe20003f06270 */
[----:B------:R2:W1:Y:S01]  /*2df0*/  MUFU.TANH R9, R4 ;  /* 0x0000000400097308 */ /* 0x0004620000002400 */
[----:B------:R-:W-:-:S02]  /*2e00*/  FSEL R188, R73, -INF , !P1 ;  /* 0xff80000049bc7808 */ /* 0x000fc40004800000 */
[----:B------:R-:W-:Y:S02]  /*2e10*/  FSEL R161, R82, -INF , !P1 ;  /* 0xff80000052a17808 */ /* 0x000fe40004800000 */
[----:B------:R-:W-:-:S07]  /*2e20*/  ISETP.GE.AND P2, PT, R3, R48, PT ;  /* 0x000000300300720c */ /* 0x000fce0003f46270 */
[----:B---34-:R-:W-:Y:S06]  /*2e30*/  @!P0 BRA `(.L_x_348) ;  /* 0x0000000000548947 */ /* 0x018fec0003800000 */
[----:B------:R-:W-:Y:S01]  /*2e40*/  LEA.HI.SX32 R6, R232, 0xfffffffe, 0x1a ;  /* 0xfffffffee8067811 */ /* 0x000fe200078fd2ff */
[----:B------:R-:W-:-:S03]  /*2e50*/  ULDC.64 UR6, c[0x0][0x218] ;  /* 0x0000860000067ab9 */ /* 0x000fc60000000a00 */
[----:B--2---:R-:W-:Y:S01]  /*2e60*/  SHF.R.S32.HI R4, RZ, 0x1f, R6 ;  /* 0x0000001fff047819 */ /* 0x004fe20000011406 */
        /* <DEDUP_REMOVED lines=18> */
.L_x_348:
[----:B------:R-:W-:Y:S01]  /*2f90*/  FMNMX.FTZ R3, R20, R31, !PT ;  /* 0x0000001f14037209 */ /* 0x000fe20007810000 */
[----:B--23--:R-:W-:Y:S01]  /*2fa0*/  FMUL.FTZ R4, R41, UR5 ;  /* 0x0000000529047c20 */ /* 0x00cfe20008410000 */
[----:B------:R-:W-:Y:S01]  /*2fb0*/  VIADD R5, R0, 0x39 ;  /* 0x0000003900057836 */ /* 0x000fe20000000000 */
[----:B------:R-:W-:Y:S01]  /*2fc0*/  FMNMX.FTZ R0, R22, R19, !PT ;  /* 0x0000001316007209 */ /* 0x000fe20007810000 */
[----:B------:R-:W-:Y:S01]  /*2fd0*/  FMUL.FTZ R6, R43, UR5 ;  /* 0x000000052b067c20 */ /* 0x000fe20008410000 */
[----:B------:R-:W-:Y:S01]  /*2fe0*/  FMNMX.FTZ R3, R30, R3, !PT ;  /* 0x000000031e037209 */ /* 0x000fe20007810000 */
[----:B------:R2:W3:Y:S01]  /*2ff0*/  MUFU.TANH R7, R4 ;  /* 0x0000000400077308 */ /* 0x0004e20000002400 */
[----:B------:R-:W-:Y:S02]  /*3000*/  FMNMX.FTZ R0, R17, R0, !PT ;  /* 0x0000000011007209 */ /* 0x000fe40007810000 */
[----:B------:R-:W-:Y:S02]  /*3010*/  FMNMX.FTZ R3, R34, R3, !PT ;  /* 0x0000000322037209 */ /* 0x000fe40007810000 */
[----:B------:R-:W-:-:S02]  /*3020*/  ISETP.NE.AND P1, PT, R8, RZ, PT ;  /* 0x000000ff0800720c */ /* 0x000fc40003f25270 */
[----:B------:R-:W-:Y:S01]  /*3030*/  FMNMX.FTZ R0, R18, R0, !PT ;  /* 0x0000000012007209 */ /* 0x000fe20007810000 */
[----:B------:R4:W5:Y:S01]  /*3040*/  MUFU.TANH R8, R6 ;  /* 0x0000000600087308 */ /* 0x0009620000002400 */
[----:B------:R-:W-:Y:S02]  /*3050*/  FSEL R167, R72, -INF , !P1 ;  /* 0xff80000048a77808 */ /* 0x000fe40004800000 */
[----:B------:R-:W-:Y:S02]  /*3060*/  FMNMX.FTZ R0, R56, R0, !PT ;  /* 0x0000000038007209 */ /* 0x000fe40007810000 */
[----:B------:R-:W-:Y:S02]  /*3070*/  FSEL R168, R60, -INF , !P6 ;  /* 0xff8000003ca87808 */ /* 0x000fe40007000000 */
[----:B------:R-:W-:Y:S02]  /*3080*/  FSEL R176, R50, -INF , !P5 ;  /* 0xff80000032b07808 */ /* 0x000fe40006800000 */
[----:B--2---:R-:W-:-:S02]  /*3090*/  FMNMX.FTZ R4, R33, R3, !PT ;  /* 0x0000000321047209 */ /* 0x004fc40007810000 */
[----:B------:R-:W-:Y:S02]  /*30a0*/  FMNMX.FTZ R3, R61, R0, !PT ;  /* 0x000000003d037209 */ /* 0x000fe40007810000 */
[----:B------:R-:W-:Y:S02]  /*30b0*/  FMNMX.FTZ R4, R32, R4, !PT ;  /* 0x0000000420047209 */ /* 0x000fe40007810000 */
[----:B------:R-:W-:Y:S02]  /*30c0*/  FMNMX.FTZ R0, R29, R24, !PT ;  /* 0x000000181d007209 */ /* 0x000fe40007810000 */
[----:B------:R-:W-:Y:S02]  /*30d0*/  FMNMX.FTZ R4, R44, R4, !PT ;  /* 0x000000042c047209 */ /* 0x000fe40007810000 */
[----:B------:R-:W-:Y:S02]  /*30e0*/  FMNMX.FTZ R0, R23, R0, !PT ;  /* 0x0000000017007209 */ /* 0x000fe40007810000 */
[----:B------:R-:W-:-:S02]  /*30f0*/  FMNMX.FTZ R4, R45, R4, !PT ;  /* 0x000000042d047209 */ /* 0x000fc40007810000 */
[----:B-1----:R-:W-:Y:S02]  /*3100*/  FSEL R171, R21, -INF , !P4 ;  /* 0xff80000015ab7808 */ /* 0x002fe40006000000 */
[----:B------:R-:W-:Y:S02]  /*3110*/  FMNMX.FTZ R4, R161, R4, !PT ;  /* 0x00000004a1047209 */ /* 0x000fe40007810000 */
[----:B------:R-:W-:Y:S02]  /*3120*/  FMNMX.FTZ R3, R55, R3, !PT ;  /* 0x0000000337037209 */ /* 0x000fe40007810000 */
[----:B------:R-:W-:Y:S02]  /*3130*/  FMNMX.FTZ R4, R167, R4, !PT ;  /* 0x00000004a7047209 */ /* 0x000fe40007810000 */
[----:B------:R-:W-:Y:S02]  /*3140*/  FMNMX.FTZ R0, R28, R0, !PT ;  /* 0x000000001c007209 */ /* 0x000fe40007810000 */
[----:B------:R-:W-:-:S02]  /*3150*/  FMNMX.FTZ R4, R168, R4, !PT ;  /* 0x00000004a8047209 */ /* 0x000fc40007810000 */
[----:B------:R-:W-:Y:S02]  /*3160*/  FSEL R169, R13, -INF , !P3 ;  /* 0xff8000000da97808 */ /* 0x000fe40005800000 */
[----:B------:R-:W-:Y:S02]  /*3170*/  FMNMX.FTZ R4, R176, R4, !PT ;  /* 0x00000004b0047209 */ /* 0x000fe40007810000 */
[----:B------:R-:W-:Y:S02]  /*3180*/  FSEL R165, R51, -INF , !P1 ;  /* 0xff80000033a57808 */ /* 0x000fe40004800000 */
[----:B------:R-:W-:Y:S02]  /*3190*/  FMNMX.FTZ R4, R171, R4, !PT ;  /* 0x00000004ab047209 */ /* 0x000fe40007810000 */
[----:B------:R-:W-:Y:S02]  /*31a0*/  FSEL R160, R68, -INF , !P1 ;  /* 0xff80000044a07808 */ /* 0x000fe40004800000 */
[----:B------:R-:W-:-:S02]  /*31b0*/  FSEL R196, R69, -INF , !P1 ;  /* 0xff80000045c47808 */ /* 0x000fc40004800000 */
[----:B------:R-:W-:Y:S02]  /*31c0*/  FMNMX.FTZ R3, R57, R3, !PT ;  /* 0x0000000339037209 */ /* 0x000fe40007810000 */
[----:B------:R-:W-:Y:S02]  /*31d0*/  FMNMX.FTZ R0, R100, R0, !PT ;  /* 0x0000000064007209 */ /* 0x000fe40007810000 */
[----:B------:R-:W-:Y:S02]  /*31e0*/  ISETP.GE.AND P1, PT, R5, R48, PT ;  /* 0x000000300500720c */ /* 0x000fe40003f26270 */
[----:B------:R-:W-:Y:S02]  /*31f0*/  FSEL R170, R11, -INF , !P2 ;  /* 0xff8000000baa7808 */ /* 0x000fe40005000000 */
[----:B------:R-:W-:Y:S02]  /*3200*/  FMNMX.FTZ R4, R169, R4, !PT ;  /* 0x00000004a9047209 */ /* 0x000fe40007810000 */
[----:B------:R-:W-:-:S02]  /*3210*/  FMNMX.FTZ R3, R162, R3, !PT ;  /* 0x00000003a2037209 */ /* 0x000fc40007810000 */
[----:B------:R-:W-:Y:S02]  /*3220*/  FMNMX.FTZ R0, R105, R0, !PT ;  /* 0x0000000069007209 */ /* 0x000fe40007810000 */
[----:B------:R-:W-:Y:S02]  /*3230*/  FSEL R201, R9, -INF , !P1 ;  /* 0xff80000009c97808 */ /* 0x000fe40004800000 */
[----:B------:R-:W-:Y:S02]  /*3240*/  FMNMX.FTZ R4, R170, R4, !PT ;  /* 0x00000004aa047209 */ /* 0x000fe40007810000 */
[----:B------:R-:W-:Y:S02]  /*3250*/  FSEL R147, R49, -INF , !P6 ;  /* 0xff80000031937808 */ /* 0x000fe40007000000 */
[----:B------:R-:W-:Y:S02]  /*3260*/  FMNMX.FTZ R3, R160, R3, !PT ;  /* 0x00000003a0037209 */ /* 0x000fe40007810000 */
[----:B------:R-:W-:-:S02]  /*3270*/  FMNMX.FTZ R0, R106, R0, !PT ;  /* 0x000000006a007209 */ /* 0x000fc40007810000 */
[----:B------:R-:W-:Y:S02]  /*3280*/  FMNMX.FTZ R104, R201, R4, !PT ;  /* 0x00000004c9687209 */ /* 0x000fe40007810000 */
[----:B------:R-:W-:Y:S02]  /*3290*/  FSEL R146, R36, -INF , !P5 ;  /* 0xff80000024927808 */ /* 0x000fe40006800000 */
[----:B------:R-:W-:Y:S02]  /*32a0*/  FMNMX.FTZ R3, R147, R3, !PT ;  /* 0x0000000393037209 */ /* 0x000fe40007810000 */
[----:B------:R-:W-:Y:S02]  /*32b0*/  FMNMX.FTZ R0, R107, R0, !PT ;  /* 0x000000006b007209 */ /* 0x000fe40007810000 */
[----:B---3--:R-:W-:Y:S02]  /*32c0*/  FSEL R221, R7, -INF , !P1 ;  /* 0xff80000007dd7808 */ /* 0x008fe40004800000 */
[----:B------:R-:W1:Y:S01]  /*32d0*/  SHFL.BFLY PT, R7, R104, 0x2, 0x1f ;  /* 0x0c401f0068077f89 */ /* 0x000e6200000e0000 */
[----:B------:R-:W-:-:S02]  /*32e0*/  FSEL R219, R16, -INF , !P4 ;  /* 0xff80000010db7808 */ /* 0x000fc40006000000 */
[----:B------:R-:W-:Y:S02]  /*32f0*/  FMNMX.FTZ R3, R146, R3, !PT ;  /* 0x0000000392037209 */ /* 0x000fe40007810000 */
[----:B------:R-:W-:Y:S02]  /*3300*/  FMNMX.FTZ R0, R166, R0, !PT ;  /* 0x00000000a6007209 */ /* 0x000fe40007810000 */
[----:B------:R-:W-:Y:S02]  /*3310*/  FSEL R218, R10, -INF , !P3 ;  /* 0xff8000000ada7808 */ /* 0x000fe40005800000 */
[----:B------:R-:W-:Y:S02]  /*3320*/  FMNMX.FTZ R3, R219, R3, !PT ;  /* 0x00000003db037209 */ /* 0x000fe40007810000 */
[----:B------:R-:W-:Y:S02]  /*3330*/  FSEL R144, R38, -INF , !P6 ;  /* 0xff80000026907808 */ /* 0x000fe40007000000 */
[----:B------:R-:W-:-:S02]  /*3340*/  FMNMX.FTZ R0, R165, R0, !PT ;  /* 0x00000000a5007209 */ /* 0x000fc40007810000 */
[----:B------:R-:W-:Y:S02]  /*3350*/  FSEL R210, R12, -INF , !P2 ;  /* 0xff8000000cd27808 */ /* 0x000fe40005000000 */
[----:B------:R-:W-:Y:S02]  /*3360*/  FMNMX.FTZ R3, R218, R3, !PT ;  /* 0x00000003da037209 */ /* 0x000fe40007810000 */
[----:B------:R-:W-:Y:S02]  /*3370*/  FSEL R145, R37, -INF , !P5 ;  /* 0xff80000025917808 */ /* 0x000fe40006800000 */
[----:B------:R-:W-:Y:S02]  /*3380*/  FMNMX.FTZ R0, R144, R0, !PT ;  /* 0x0000000090007209 */ /* 0x000fe40007810000 */
[----:B------:R-:W-:Y:S02]  /*3390*/  FMNMX.FTZ R3, R210, R3, !PT ;  /* 0x00000003d2037209 */ /* 0x000fe40007810000 */
[----:B------:R-:W-:-:S02]  /*33a0*/  FSEL R211, R26, -INF , !P4 ;  /* 0xff8000001ad37808 */ /* 0x000fc40006000000 */
[----:B------:R-:W-:Y:S02]  /*33b0*/  FMNMX.FTZ R0, R145, R0, !PT ;  /* 0x0000000091007209 */ /* 0x000fe40007810000 */
[----:B------:R-:W-:Y:S01]  /*33c0*/  FMNMX.FTZ R5, R221, R3, !PT ;  /* 0x00000003dd057209 */ /* 0x000fe20007810000 */
[----:B------:R-:W-:Y:S01]  /*33d0*/  FMUL.FTZ R3, R62, UR5 ;  /* 0x000000053e037c20 */ /* 0x000fe20008410000 */
[----:B------:R-:W-:Y:S02]  /*33e0*/  FSEL R216, R15, -INF , !P3 ;  /* 0xff8000000fd87808 */ /* 0x000fe40005800000 */
[----:B------:R-:W-:Y:S01]  /*33f0*/  FMNMX.FTZ R0, R211, R0, !PT ;  /* 0x00000000d3007209 */ /* 0x000fe20007810000 */
[----:B----4-:R-:W2:Y:S01]  /*3400*/  SHFL.BFLY PT, R6, R5, 0x2, 0x1f ;  /* 0x0c401f0005067f89 */ /* 0x010ea200000e0000 */
[----:B------:R-:W-:Y:S01]  /*3410*/  FSEL R220, R14, -INF , !P2 ;  /* 0xff8000000edc7808 */ /* 0x000fe20005000000 */
[----:B------:R3:W4:Y:S01]  /*3420*/  MUFU.TANH R9, R3 ;  /* 0x0000000300097308 */ /* 0x0007220000002400 */
[----:B------:R-:W-:-:S02]  /*3430*/  FMNMX.FTZ R0, R216, R0, !PT ;  /* 0x00000000d8007209 */ /* 0x000fc40007810000 */
[----:B-1----:R-:W-:Y:S02]  /*3440*/  FMNMX.FTZ R104, R104, R7, !PT ;  /* 0x0000000768687209 */ /* 0x002fe40007810000 */
[----:B-----5:R-:W-:Y:S02]  /*3450*/  FSEL R223, R8, -INF , !P1 ;  /* 0xff80000008df7808 */ /* 0x020fe40004800000 */
[----:B------:R-:W-:Y:S01]  /*3460*/  FMNMX.FTZ R0, R220, R0, !PT ;  /* 0x00000000dc007209 */ /* 0x000fe20007810000 */
[----:B------:R-:W1:Y:S03]  /*3470*/  SHFL.BFLY PT, R8, R104, 0x1, 0x1f ;  /* 0x0c201f0068087f89 */ /* 0x000e6600000e0000 */
[----:B------:R-:W-:Y:S01]  /*3480*/  FMNMX.FTZ R4, R223, R0, !PT ;  /* 0x00000000df047209 */ /* 0x000fe20007810000 */
[----:B------:R-:W-:-:S04]  /*3490*/  FMUL.FTZ R0, R63, UR5 ;  /* 0x000000053f007c20 */ /* 0x000fc80008410000 */
[----:B------:R5:W5:Y:S01]  /*34a0*/  MUFU.TANH R12, R0 ;  /* 0x00000000000c7308 */ /* 0x000b620000002400 */
[----:B------:R-:W5:Y:S01]  /*34b0*/  SHFL.BFLY PT, R7, R4, 0x2, 0x1f ;  /* 0x0c401f0004077f89 */ /* 0x000f6200000e0000 */
[----:B---3--:R-:W-:Y:S01]  /*34c0*/  FMUL.FTZ R3, R59, UR5 ;  /* 0x000000053b037c20 */ /* 0x008fe20008410000 */
[----:B----4-:R-:W-:Y:S02]  /*34d0*/  FSEL R15, R9, -INF , !P6 ;  /* 0xff800000090f7808 */ /* 0x010fe40007000000 */
[----:B--2---:R-:W-:Y:S01]  /*34e0*/  FMNMX.FTZ R5, R5, R6, !PT ;  /* 0x0000000605057209 */ /* 0x004fe20007810000 */
[----:B------:R-:W-:Y:S02]  /*34f0*/  FMUL.FTZ R6, R47, UR5 ;  /* 0x000000052f067c20 */ /* 0x000fe40008410000 */
[----:B------:R2:W3:Y:S02]  /*3500*/  MUFU.TANH R10, R3 ;  /* 0x00000003000a7308 */ /* 0x0004e40000002400 */
[----:B------:R-:W4:Y:S01]  /*3510*/  SHFL.BFLY PT, R102, R5, 0x1, 0x1f ;  /* 0x0c201f0005667f89 */ /* 0x000f2200000e0000 */
[----:B-1----:R-:W-:Y:S01]  /*3520*/  FMNMX.FTZ R104, R104, R8, !PT ;  /* 0x0000000868687209 */ /* 0x002fe20007810000 */
[----:B-----5:R-:W-:-:S04]  /*3530*/  FMUL.FTZ R0, R58, UR5 ;  /* 0x000000053a007c20 */ /* 0x020fc80008410000 */
[----:B------:R-:W1:Y:S01]  /*3540*/  MUFU.TANH R6, R6 ;  /* 0x0000000600067308 */ /* 0x000e620000002400 */
[----:B------:R-:W-:Y:S02]  /*3550*/  FSEL R14, R12, -INF , !P5 ;  /* 0xff8000000c0e7808 */ /* 0x000fe40006800000 */
[----:B------:R-:W-:Y:S01]  /*3560*/  FSETP.NEU.FTZ.AND P6, PT, R104, -INF , PT ;  /* 0xff8000006800780b */ /* 0x000fe20003fdd000 */
[----:B--2---:R-:W-:-:S04]  /*3570*/  FMUL.FTZ R3, R46, UR5 ;  /* 0x000000052e037c20 */ /* 0x004fc80008410000 */
[----:B------:R2:W5:Y:S01]  /*3580*/  MUFU.TANH R11, R0 ;  /* 0x00000000000b7308 */ /* 0x0005620000002400 */
[----:B------:R-:W-:Y:S01]  /*3590*/  ULDC UR5, c[0x0][0x2ec] ;  /* 0x0000bb0000057ab9 */ /* 0x000fe20000000800 */
[----:B------:R-:W-:Y:S02]  /*35a0*/  FMNMX.FTZ R7, R4, R7, !PT ;  /* 0x0000000704077209 */ /* 0x000fe40007810000 */
[----:B---3--:R-:W-:-:S03]  /*35b0*/  FSEL R209, R10, -INF , !P3 ;  /* 0xff8000000ad17808 */ /* 0x008fc60005800000 */
[----:B------:R-:W3:Y:S01]  /*35c0*/  SHFL.BFLY PT, R101, R7, 0x1, 0x1f ;  /* 0x0c201f0007657f89 */ /* 0x000ee200000e0000 */
[----:B------:R3:W3:Y:S01]  /*35d0*/  MUFU.TANH R8, R3 ;  /* 0x0000000300087308 */ /* 0x0006e20000002400 */
[----:B----4-:R-:W-:Y:S01]  /*35e0*/  FMNMX.FTZ R102, R5, R102, !PT ;  /* 0x0000006605667209 */ /* 0x010fe20007810000 */
[----:B------:R-:W-:Y:S01]  /*35f0*/  IMAD R5, R174, 0x20, R173 ;  /* 0x00000020ae057824 */ /* 0x000fe200078e02ad */
[----:B-1----:R-:W-:-:S03]  /*3600*/  FSEL R222, R6, -INF , !P1 ;  /* 0xff80000006de7808 */ /* 0x002fc60004800000 */
[----:B------:R-:W-:Y:S01]  /*3610*/  FMUL.FTZ R13, R102, UR5 ;  /* 0x00000005660d7c20 */ /* 0x000fe20008410000 */
[----:B--2---:R-:W-:Y:S02]  /*3620*/  FMNMX.FTZ R0, R54, R53, !PT ;  /* 0x0000003536007209 */ /* 0x004fe40007810000 */
[----:B-----5:R-:W-:Y:S02]  /*3630*/  FSEL R164, R11, -INF , !P4 ;  /* 0xff8000000ba47808 */ /* 0x020fe40006000000 */
[----:B------:R-:W-:-:S04]  /*3640*/  FMNMX.FTZ R0, R35, R0, !PT ;  /* 0x0000000023007209 */ /* 0x000fc80007810000 */
[----:B------:R-:W-:Y:S01]  /*3650*/  FMNMX.FTZ R0, R52, R0, !PT ;  /* 0x0000000034007209 */ /* 0x000fe20007810000 */
[----:B---3--:R-:W-:Y:S01]  /*3660*/  FMUL.FTZ R3, R104, UR5 ;  /* 0x0000000568037c20 */ /* 0x008fe20008410000 */
[----:B------:R-:W-:Y:S02]  /*3670*/  FSEL R217, R8, -INF , !P2 ;  /* 0xff80000008d97808 */ /* 0x000fe40005000000 */
[----:B------:R-:W-:Y:S02]  /*3680*/  FMNMX.FTZ R0, R137, R0, !PT ;  /* 0x0000000089007209 */ /* 0x000fe40007810000 */
[----:B------:R-:W-:Y:S02]  /*3690*/  FSEL R3, R3, RZ, P6 ;  /* 0x000000ff03037208 */ /* 0x000fe40003000000 */
[----:B------:R-:W-:Y:S02]  /*36a0*/  FMNMX.FTZ R0, R136, R0, !PT ;  /* 0x0000000088007209 */ /* 0x000fe40007810000 */
[----:B------:R-:W-:Y:S01]  /*36b0*/  FSETP.NEU.FTZ.AND P6, PT, R102, -INF , PT ;  /* 0xff8000006600780b */ /* 0x000fe20003fdd000 */
[----:B------:R-:W-:Y:S01]  /*36c0*/  FFMA.FTZ R4, R20, UR5, -R3 ;  /* 0x0000000514047c23 */ /* 0x000fe20008010803 */
[----:B------:R-:W-:-:S02]  /*36d0*/  FMNMX.FTZ R0, R139, R0, !PT ;  /* 0x000000008b007209 */ /* 0x000fc40007810000 */
[----:B------:R-:W-:Y:S01]  /*36e0*/  FSEL R13, R13, RZ, P6 ;  /* 0x000000ff0d0d7208 */ /* 0x000fe20003000000 */
[----:B------:R1:W-:Y:S01]  /*36f0*/  MUFU.EX2 R179, R4 ;  /* 0x0000000400b37308 */ /* 0x0003e20000000800 */
[----:B------:R-:W-:Y:S02]  /*3700*/  FMNMX.FTZ R0, R138, R0, !PT ;  /* 0x000000008a007209 */ /* 0x000fe40007810000 */
[----:B------:R-:W-:Y:S02]  /*3710*/  FMNMX.FTZ R101, R7, R101, !PT ;  /* 0x0000006507657209 */ /* 0x000fe40007810000 */
[----:B------:R-:W-:Y:S02]  /*3720*/  FMNMX.FTZ R0, R188, R0, !PT ;  /* 0x00000000bc007209 */ /* 0x000fe40007810000 */
[C---:B------:R-:W-:Y:S01]  /*3730*/  FSETP.NEU.FTZ.AND P1, PT, R101.reuse, -INF , PT ;  /* 0xff8000006500780b */ /* 0x040fe20003f3d000 */
[----:B------:R-:W-:-:S05]  /*3740*/  FMUL.FTZ R12, R101, UR5 ;  /* 0x00000005650c7c20 */ /* 0x000fca0008410000 */
[----:B------:R-:W-:Y:S02]  /*3750*/  FSEL R12, R12, RZ, P1 ;  /* 0x000000ff0c0c7208 */ /* 0x000fe40000800000 */
[----:B-1----:R-:W-:Y:S01]  /*3760*/  FMNMX.FTZ R4, R196, R0, !PT ;  /* 0x00000000c4047209 */ /* 0x002fe20007810000 */
[----:B------:R-:W-:-:S03]  /*3770*/  FFMA.FTZ R0, R22, UR5, -R13 ;  /* 0x0000000516007c23 */ /* 0x000fc6000801080d */
[----:B------:R-:W-:Y:S01]  /*3780*/  FMNMX.FTZ R4, R15, R4, !PT ;  /* 0x000000040f047209 */ /* 0x000fe20007810000 */
[----:B------:R1:W-:Y:S03]  /*3790*/  MUFU.EX2 R183, R0 ;  /* 0x0000000000b77308 */ /* 0x0003e60000000800 */
        /* <DEDUP_REMOVED lines=15> */
[----:B------:R-:W-:Y:S01]  /*3890*/  FFMA.FTZ R0, R24, UR5, -R12 ;  /* 0x0000000518007c23 */ /* 0x000fe2000801080c */
[----:B------:R-:W-:Y:S03]  /*38a0*/  MUFU.EX2 R184, R5 ;  /* 0x0000000500b87308 */ /* 0x000fe60000000800 */
[----:B------:R-:W-:Y:S02]  /*38b0*/  IMAD R226, R2, 0x2, R224 ;  /* 0x0000000202e27824 */ /* 0x000fe400078e02e0 */
[--C-:B------:R-:W-:Y:S01]  /*38c0*/  FFMA.FTZ R2, R28, UR5, -R12.reuse ;  /* 0x000000051c027c23 */ /* 0x100fe2000801080c */
[----:B------:R-:W1:Y:S02]  /*38d0*/  LDSM.16.MT88.4 R24, [R224+0xa000] ;  /* 0x00a00000e018783b */ /* 0x000e640000004200 */
[----:B------:R3:W4:Y:S02]  /*38e0*/  MUFU.EX2 R185, R0 ;  /* 0x0000000000b97308 */ /* 0x0007240000000800 */
[----:B------:R-:W5:Y:S04]  /*38f0*/  LDSM.16.MT88.4 R40, [R224+0xb000] ;  /* 0x00b00000e028783b */ /* 0x000f680000004200 */
[----:B------:R-:W-:Y:S02]  /*3900*/  LDSM.16.MT88.4 R36, [R226+0xa000] ;  /* 0x00a00000e224783b */ /* 0x000fe40000004200 */
[----:B------:R2:W-:Y:S02]  /*3910*/  MUFU.EX2 R190, R2 ;  /* 0x0000000200be7308 */ /* 0x0005e40000000800 */
[----:B------:R-:W-:Y:S04]  /*3920*/  LDSM.16.MT88.4 R16, [R224+0x9000] ;  /* 0x00900000e010783b */ /* 0x000fe80000004200 */
[----:B------:R-:W-:Y:S01]  /*3930*/  LDSM.16.MT88.4 R48, [R226+0xb000] ;  /* 0x00b00000e230783b */ /* 0x000fe20000004200 */
[----:B---3--:R-:W-:Y:S01]  /*3940*/  FFMA.FTZ R0, R23, UR5, -R12 ;  /* 0x0000000517007c23 */ /* 0x008fe2000801080c */
[----:B----4-:R-:W-:-:S02]  /*3950*/  F2FP.F16.F32.PACK_AB R5, R185, R184 ;  /* 0x000000b8b905723e */ /* 0x010fc400000000ff */
[----:B------:R-:W-:Y:S01]  /*3960*/  LDSM.16.MT88.4 R20, [R226+0x9000] ;  /* 0x00900000e214783b */ /* 0x000fe20000004200 */
[----:B------:R3:W4:Y:S01]  /*3970*/  MUFU.EX2 R178, R0 ;  /* 0x0000000000b27308 */ /* 0x0007220000000800 */
[----:B--2---:R-:W-:-:S07]  /*3980*/  FFMA.FTZ R2, R31, UR5, -R3 ;  /* 0x000000051f027c23 */ /* 0x004fce0008010803 */
[----:B------:R2:W5:Y:S01]  /*3990*/  MUFU.EX2 R249, R2 ;  /* 0x0000000200f97308 */ /* 0x0005620000000800 */
[----:B---3--:R-:W-:Y:S02]  /*39a0*/  FMNMX.FTZ R0, R4, R6, !PT ;  /* 0x0000000604007209 */ /* 0x008fe40007810000 */
[----:B------:R-:W-:Y:S02]  /*39b0*/  F2FP.F16.F32.PACK_AB R4, R180, R183 ;  /* 0x000000b7b404723e */ /* 0x000fe400000000ff */
[----:B------:R-:W-:Y:S01]  /*39c0*/  F2FP.F16.F32.PACK_AB R6, R191, R181 ;  /* 0x000000b5bf06723e */ /* 0x000fe200000000ff */
[----:B------:R-:W3:Y:S01]  /*39d0*/  SHFL.BFLY PT, R8, R0, 0x1, 0x1f ;  /* 0x0c201f0000087f89 */ /* 0x000ee200000e0000 */
[----:B----4-:R-:W-:Y:S01]  /*39e0*/  F2FP.F16.F32.PACK_AB R7, R190, R178 ;  /* 0x000000b2be07723e */ /* 0x010fe200000000ff */
[--C-:B--2---:R-:W-:Y:S02]  /*39f0*/  FFMA.FTZ R2, R30, UR5, -R3.reuse ;  /* 0x000000051e027c23 */ /* 0x104fe40008010803 */
[----:B------:R-:W-:Y:S02]  /*3a00*/  LDSM.16.MT88.4 R28, [R226+0xa400] ;  /* 0x00a40000e21c783b */ /* 0x000fe40000004200 */
[----:B------:R2:W-:Y:S02]  /*3a10*/  MUFU.EX2 R182, R2 ;  /* 0x0000000200b67308 */ /* 0x0005e40000000800 */
[C---:B-1----:R-:W-:Y:S06]  /*3a20*/  HMMA.16816.F32 R116, R4.reuse, R24, RZ ;  /* 0x000000180474723c */ /* 0x042fec00000018ff */
[C---:B------:R-:W-:Y:S06]  /*3a30*/  HMMA.16816.F32 R84, R4.reuse, R26, RZ ;  /* 0x0000001a0454723c */ /* 0x040fec00000018ff */
[----:B-----5:R-:W-:Y:S01]  /*3a40*/  HMMA.16816.F32 R108, R4, R40, RZ ;  /* 0x00000028046c723c */ /* 0x020fe200000018ff */
[----:B--2---:R-:W-:Y:S01]  /*3a50*/  FFMA.FTZ R2, R34, UR5, -R3 ;  /* 0x0000000522027c23 */ /* 0x004fe20008010803 */
[----:B---3--:R-:W-:-:S04]  /*3a60*/  FMNMX.FTZ R103, R0, R8, !PT ;  /* 0x0000000800677209 */ /* 0x008fc80007810000 */
        /* <DEDUP_REMOVED lines=16> */
[C---:B------:R-:W-:Y:S01]  /*3b70*/  HMMA.16816.F32 R76, R4.reuse, R42, RZ ;  /* 0x0000002a044c723c */ /* 0x040fe200000018ff */
[----:B------:R1:W-:Y:S05]  /*3b80*/  MUFU.EX2 R187, R2 ;  /* 0x0000000200bb7308 */ /* 0x0003ea0000000800 */
[----:B------:R-:W-:Y:S01]  /*3b90*/  HMMA.16816.F32 R72, R4, R50, RZ ;  /* 0x000000320448723c */ /* 0x000fe200000018ff */
[----:B-1----:R-:W-:-:S04]  /*3ba0*/  FFMA.FTZ R2, R54, UR5, -R0 ;  /* 0x0000000536027c23 */ /* 0x002fc80008010800 */
        /* <DEDUP_REMOVED lines=9> */
[----:B--2---:R-:W-:Y:S01]  /*3c40*/  FFMA.FTZ R2, R44, UR5, -R3 ;  /* 0x000000052c027c23 */ /* 0x004fe20008010803 */
[----:B---3--:R-:W-:-:S05]  /*3c50*/  F2FP.F16.F32.PACK_AB R11, R248, R245 ;  /* 0x000000f5f80b723e */ /* 0x008fca00000000ff */
[----:B------:R2:W-:Y:S02]  /*3c60*/  MUFU.EX2 R186, R2 ;  /* 0x0000000200ba7308 */ /* 0x0005e40000000800 */
[C---:B------:R-:W-:Y:S06]  /*3c70*/  HMMA.16816.F32 R140, R8.reuse, R26, RZ ;  /* 0x0000001a088c723c */ /* 0x040fec00000018ff */
[C---:B------:R-:W-:Y:S06]  /*3c80*/  HMMA.16816.F32 R148, R8.reuse, R38, RZ ;  /* 0x000000260894723c */ /* 0x040fec00000018ff */
[----:B------:R-:W-:Y:S01]  /*3c90*/  HMMA.16816.F32 R68, R8, R16, RZ ;  /* 0x000000100844723c */ /* 0x000fe200000018ff */
[----:B--2---:R-:W-:-:S02]  /*3ca0*/  FFMA.FTZ R2, R45, UR5, -R3 ;  /* 0x000000052d027c23 */ /* 0x004fc40008010803 */
[----:B------:R-:W2:Y:S02]  /*3cb0*/  LDSM.16.MT88.4 R44, [R226+0xb400] ;  /* 0x00b40000e22c783b */ /* 0x000ea40000004200 */
[----:B------:R3:W-:Y:S01]  /*3cc0*/  MUFU.EX2 R177, R2 ;  /* 0x0000000200b17308 */ /* 0x0007e20000000800 */
[C---:B------:R-:W-:Y:S01]  /*3cd0*/  HMMA.16816.F32 R128, R8.reuse, R18, RZ ;  /* 0x000000120880723c */ /* 0x040fe200000018ff */
[----:B------:R-:W4:Y:S05]  /*3ce0*/  LDSM.16.MT88.4 R16, [R226+0x9400] ;  /* 0x00940000e210783b */ /* 0x000f2a0000004200 */
[C---:B------:R-:W-:Y:S06]  /*3cf0*/  HMMA.16816.F32 R64, R8.reuse, R20, RZ ;  /* 0x000000140840723c */ /* 0x040fec00000018ff */
[----:B------:R-:W-:Y:S01]  /*3d00*/  HMMA.16816.F32 R132, R8, R22, RZ ;  /* 0x000000160884723c */ /* 0x000fe200000018ff */
[----:B------:R-:W5:Y:S01]  /*3d10*/  LDSM.16.MT88.4 R20, [R224+0x9400] ;  /* 0x00940000e014783b */ /* 0x000f620000004200 */
[----:B---3--:R-:W-:-:S04]  /*3d20*/  FFMA.FTZ R2, R56, UR5, -R13 ;  /* 0x0000000538027c23 */ /* 0x008fc8000801080d */
[C---:B------:R-:W-:Y:S01]  /*3d30*/  HMMA.16816.F32 R152, R8.reuse, R42, RZ ;  /* 0x0000002a0898723c */ /* 0x040fe200000018ff */
[----:B------:R3:W-:Y:S05]  /*3d40*/  MUFU.EX2 R247, R2 ;  /* 0x0000000200f77308 */ /* 0x0007ea0000000800 */
[----:B------:R-:W-:Y:S01]  /*3d50*/  HMMA.16816.F32 R156, R8, R50, RZ ;  /* 0x00000032089c723c */ /* 0x000fe200000018ff */
[----:B---3--:R-:W-:-:S05]  /*3d60*/  FFMA.FTZ R2, R61, UR5, -R13 ;  /* 0x000000053d027c23 */ /* 0x008fca000801080d */
[C---:B------:R-:W-:Y:S01]  /*3d70*/  HMMA.16816.F32 R60, R8.reuse, R24, RZ ;  /* 0x00000018083c723c */ /* 0x040fe200000018ff */
[----:B------:R-:W3:Y:S01]  /*3d80*/  LDSM.16.MT88.4 R24, [R224+0xa400] ;  /* 0x00a40000e018783b */ /* 0x000ee20000004200 */
[----:B------:R1:W2:Y:S02]  /*3d90*/  MUFU.EX2 R252, R2 ;  /* 0x0000000200fc7308 */ /* 0x0002a40000000800 */
[--C-:B-1----:R-:W-:Y:S01]  /*3da0*/  FFMA.FTZ R2, R55, UR5, -R13.reuse ;  /* 0x0000000537027c23 */ /* 0x102fe2000801080d */
[----:B--2---:R-:W-:Y:S01]  /*3db0*/  F2FP.F16.F32.PACK_AB R4, R252, R247 ;  /* 0x000000f7fc04723e */ /* 0x004fe200000000ff */
[----:B------:R-:W-:Y:S01]  /*3dc0*/  HMMA.16816.F32 R52, R8, R40, RZ ;  /* 0x000000280834723c */ /* 0x000fe200000018ff */
[----:B------:R-:W1:Y:S03]  /*3dd0*/  LDSM.16.MT88.4 R40, [R226+0x9800] ;  /* 0x00980000e228783b */ /* 0x000e660000004200 */
[----:B------:R2:W-:Y:S02]  /*3de0*/  MUFU.EX2 R251, R2 ;  /* 0x0000000200fb7308 */ /* 0x0005e40000000800 */
[----:B--2---:R-:W-:-:S02]  /*3df0*/  FFMA.FTZ R2, R57, UR5, -R13 ;  /* 0x0000000539027c23 */ /* 0x004fc4000801080d */
[C---:B------:R-:W-:Y:S04]  /*3e00*/  HMMA.16816.F32 R56, R8.reuse, R36, RZ ;  /* 0x000000240838723c */ /* 0x040fe800000018ff */
[----:B------:R2:W4:Y:S02]  /*3e10*/  MUFU.EX2 R250, R2 ;  /* 0x0000000200fa7308 */ /* 0x0005240000000800 */
[----:B------:R-:W-:Y:S01]  /*3e20*/  HMMA.16816.F32 R36, R8, R48, RZ ;  /* 0x000000300824723c */ /* 0x000fe200000018ff */
[----:B------:R-:W1:Y:S06]  /*3e30*/  LDSM.16.MT88.4 R48, [R224+0x9800] ;  /* 0x00980000e030783b */ /* 0x000e6c0000004200 */
[----:B------:R-:W-:-:S02]  /*3e40*/  F2FP.F16.F32.PACK_AB R8, R187, R189 ;  /* 0x000000bdbb08723e */ /* 0x000fc400000000ff */
[----:B------:R-:W-:Y:S01]  /*3e50*/  F2FP.F16.F32.PACK_AB R10, R177, R186 ;  /* 0x000000bab10a723e */ /* 0x000fe200000000ff */
[----:B--2---:R-:W-:Y:S01]  /*3e60*/  FFMA.FTZ R2, R100, UR5, -R12 ;  /* 0x0000000564027c23 */ /* 0x004fe2000801080c */
[----:B----4-:R-:W-:-:S03]  /*3e70*/  F2FP.F16.F32.PACK_AB R6, R250, R251 ;  /* 0x000000fbfa06723e */ /* 0x010fc600000000ff */
[----:B------:R2:W-:Y:S02]  /*3e80*/  MUFU.EX2 R240, R2 ;  /* 0x0000000200f07308 */ /* 0x0005e40000000800 */
[----:B--2---:R-:W-:Y:S01]  /*3e90*/  FFMA.FTZ R2, R105, UR5, -R12 ;  /* 0x0000000569027c23 */ /* 0x004fe2000801080c */
[----:B------:R-:W-:-:S05]  /*3ea0*/  IMAD.MOV.U32 R105, RZ, RZ, R185 ;  /* 0x000000ffff697224 */ /* 0x000fca00078e00b9 */
        /* <DEDUP_REMOVED lines=8> */
[----:B------:R2:W-:Y:S02]  /*3f30*/  MUFU.EX2 R238, R2 ;  /* 0x0000000200ee7308 */ /* 0x0005e40000000800 */
[C---:B------:R-:W-:Y:S06]  /*3f40*/  HMMA.16816.F32 R108, R4.reuse, R32, R108 ;  /* 0x00000020046c723c */ /* 0x040fec000000186c */
[C---:B------:R-:W-:Y:S06]  /*3f50*/  HMMA.16816.F32 R72, R4.reuse, R46, R72 ;  /* 0x0000002e0448723c */ /* 0x040fec0000001848 */
[----:B------:R-:W-:Y:S01]  /*3f60*/  HMMA.16816.F32 R96, R4, R44, R96 ;  /* 0x0000002c0460723c */ /* 0x000fe20000001860 */
[----:B--2---:R-:W-:-:S04]  /*3f70*/  FFMA.FTZ R2, R136, UR5, -R0 ;  /* 0x0000000588027c23 */ /* 0x004fc80008010800 */
[----:B------:R2:W4:Y:S01]  /*3f80*/  MUFU.EX2 R239, R2 ;  /* 0x0000000200ef7308 */ /* 0x0005220000000800 */
[C---:B------:R-:W-:Y:S06]  /*3f90*/  HMMA.16816.F32 R120, R4.reuse, R16, R120 ;  /* 0x000000100478723c */ /* 0x040fec0000001878 */
[C---:B------:R-:W-:Y:S06]  /*3fa0*/  HMMA.16816.F32 R88, R4.reuse, R18, R88 ;  /* 0x000000120458723c */ /* 0x040fec0000001858 */
[----:B-----5:R-:W-:Y:S01]  /*3fb0*/  HMMA.16816.F32 R124, R4, R20, R124 ;  /* 0x00000014047c723c */ /* 0x020fe2000000187c */
[----:B--2---:R-:W-:Y:S01]  /*3fc0*/  FFMA.FTZ R2, R139, UR5, -R0 ;  /* 0x000000058b027c23 */ /* 0x004fe20008010800 */
[----:B----4-:R-:W-:-:S04]  /*3fd0*/  F2FP.F16.F32.PACK_AB R9, R239, R238 ;  /* 0x000000eeef09723e */ /* 0x010fc800000000ff */
[C---:B---3--:R-:W-:Y:S01]  /*3fe0*/  HMMA.16816.F32 R116, R4.reuse, R24, R116 ;  /* 0x000000180474723c */ /* 0x048fe20000001874 */
[----:B------:R2:W-:Y:S05]  /*3ff0*/  MUFU.EX2 R237, R2 ;  /* 0x0000000200ed7308 */ /* 0x0005ea0000000800 */
[C---:B------:R-:W-:Y:S06]  /*4000*/  HMMA.16816.F32 R92, R4.reuse, R22, R92 ;  /* 0x00000016045c723c */ /* 0x040fec000000185c */
[C---:B------:R-:W-:Y:S06]  /*4010*/  HMMA.16816.F32 R84, R4.reuse, R26, R84 ;  /* 0x0000001a0454723c */ /* 0x040fec0000001854 */
[----:B------:R-:W-:Y:S01]  /*4020*/  HMMA.16816.F32 R76, R4, R34, R76 ;  /* 0x00000022044c723c */ /* 0x000fe2000000184c */
[----:B--2---:R-:W-:-:S04]  /*4030*/  FFMA.FTZ R2, R138, UR5, -R0 ;  /* 0x000000058a027c23 */ /* 0x004fc80008010800 */
[----:B------:R2:W3:Y:S01]  /*4040*/  MUFU.EX2 R236, R2 ;  /* 0x0000000200ec7308 */ /* 0x0004e20000000800 */
[C---:B------:R-:W-:Y:S06]  /*4050*/  HMMA.16816.F32 R112, R4.reuse, R28, R112 ;  /* 0x0000001c0470723c */ /* 0x040fec0000001870 */
[----:B------:R-:W-:Y:S01]  /*4060*/  HMMA.16816.F32 R80, R4, R30, R80 ;  /* 0x0000001e0450723c */ /* 0x000fe20000001850 */
[----:B--2---:R-:W-:Y:S01]  /*4070*/  FFMA.FTZ R2, R161, UR5, -R3 ;  /* 0x00000005a1027c23 */ /* 0x004fe20008010803 */
[----:B---3--:R-:W-:-:S03]  /*4080*/  F2FP.F16.F32.PACK_AB R11, R236, R237 ;  /* 0x000000edec0b723e */ /* 0x008fc600000000ff */
[----:B------:R2:W-:Y:S04]  /*4090*/  MUFU.EX2 R235, R2 ;  /* 0x0000000200eb7308 */ /* 0x0005e80000000800 */
[C---:B------:R-:W-:Y:S06]  /*40a0*/  HMMA.16816.F32 R204, R8.reuse, R32, R52 ;  /* 0x0000002008cc723c */ /* 0x040fec0000001834 */
[----:B------:R-:W-:Y:S01]  /*40b0*/  HMMA.16816.F32 R52, R8, R26, R140 ;  /* 0x0000001a0834723c */ /* 0x000fe2000000188c */
[----:B------:R-:W-:Y:S01]  /*40c0*/  IMAD.MOV.U32 R32, RZ, RZ, R179 ;  /* 0x000000ffff207224 */ /* 0x000fe200078e00b3 */
[----:B------:R-:W-:-:S04]  /*40d0*/  MOV R33, R184 ;  /* 0x000000b800217202 */ /* 0x000fc80000000f00 */
[C---:B------:R-:W-:Y:S01]  /*40e0*/  HMMA.16816.F32 R212, R8.reuse, R44, R36 ;  /* 0x0000002c08d4723c */ /* 0x040fe20000001824 */
[----:B--2---:R-:W-:Y:S01]  /*40f0*/  FFMA.FTZ R2, R162, UR5, -R13 ;  /* 0x00000005a2027c23 */ /* 0x004fe2000801080d */
[----:B------:R-:W-:Y:S01]  /*4100*/  MOV R142, R178 ;  /* 0x000000b2008e7202 */ /* 0x000fe20000000f00 */
[----:B------:R-:W-:Y:S01]  /*4110*/  IMAD.MOV.U32 R141, RZ, RZ, R177 ;  /* 0x000000ffff8d7224 */ /* 0x000fe200078e00b1 */
[----:B------:R-:W2:Y:S01]  /*4120*/  LDSM.16.MT88.4 R36, [R224+0xa800] ;  /* 0x00a80000e024783b */ /* 0x000ea20000004200 */
[----:B------:R3:W-:Y:S01]  /*4130*/  MUFU.EX2 R234, R2 ;  /* 0x0000000200ea7308 */ /* 0x0007e20000000800 */
[C---:B------:R-:W-:Y:S01]  /*4140*/  HMMA.16816.F32 R172, R8.reuse, R28, R56 ;  /* 0x0000001c08ac723c */ /* 0x040fe20000001838 */
[----:B------:R-:W-:Y:S02]  /*4150*/  IMAD.MOV.U32 R45, RZ, RZ, R183 ;  /* 0x000000ffff2d7224 */ /* 0x000fe400078e00b7 */
[----:B------:R-:W-:Y:S02]  /*4160*/  IMAD.MOV.U32 R140, RZ, RZ, R142 ;  /* 0x000000ffff8c7224 */ /* 0x000fe400078e008e */
[----:B------:R-:W-:Y:S01]  /*4170*/  IMAD.MOV.U32 R44, RZ, RZ, R186 ;  /* 0x000000ffff2c7224 */ /* 0x000fe200078e00ba */
[----:B------:R-:W-:Y:S01]  /*4180*/  HMMA.16816.F32 R64, R8, R16, R64 ;  /* 0x000000100840723c */ /* 0x000fe20000001840 */
[----:B------:R-:W-:-:S05]  /*4190*/  IMAD.MOV.U32 R143, RZ, RZ, R181 ;  /* 0x000000ffff8f7224 */ /* 0x000fca00078e00b5 */
[----:B------:R-:W-:Y:S01]  /*41a0*/  HMMA.16816.F32 R56, R8, R18, R132 ;  /* 0x000000120838723c */ /* 0x000fe20000001884 */
[----:B------:R-:W-:Y:S01]  /*41b0*/  LDSM.16.MT88.4 R16, [R224+0xb800] ;  /* 0x00b80000e010783b */ /* 0x000fe20000004200 */
[----:B---3--:R-:W-:-:S04]  /*41c0*/  FFMA.FTZ R2, R160, UR5, -R13 ;  /* 0x00000005a0027c23 */ /* 0x008fc8000801080d */
[C---:B------:R-:W-:Y:S01]  /*41d0*/  HMMA.16816.F32 R160, R8.reuse, R24, R60 ;  /* 0x0000001808a0723c */ /* 0x040fe2000000183c */
[----:B------:R-:W-:Y:S01]  /*41e0*/  LDSM.16.MT88.4 R24, [R226+0xb800] ;  /* 0x00b80000e218783b */ /* 0x000fe20000004200 */
[----:B------:R3:W4:Y:S04]  /*41f0*/  MUFU.EX2 R208, R2 ;  /* 0x0000000200d07308 */ /* 0x0007280000000800 */
[C---:B------:R-:W-:Y:S06]  /*4200*/  HMMA.16816.F32 R68, R8.reuse, R20, R68 ;  /* 0x000000140844723c */ /* 0x040fec0000001844 */
[C---:B------:R-:W-:Y:S01]  /*4210*/  HMMA.16816.F32 R60, R8.reuse, R22, R128 ;  /* 0x00000016083c723c */ /* 0x040fe20000001880 */
[----:B------:R-:W5:Y:S05]  /*4220*/  LDSM.16.MT88.4 R20, [R226+0xa800] ;  /* 0x00a80000e214783b */ /* 0x000f6a0000004200 */
[----:B------:R-:W-:Y:S01]  /*4230*/  HMMA.16816.F32 R128, R8, R34, R152 ;  /* 0x000000220880723c */ /* 0x000fe20000001898 */
[----:B---3--:R-:W-:Y:S01]  /*4240*/  FFMA.FTZ R2, R147, UR5, -R13 ;  /* 0x0000000593027c23 */ /* 0x008fe2000801080d */
[----:B----4-:R-:W-:-:S03]  /*4250*/  F2FP.F16.F32.PACK_AB R4, R208, R234 ;  /* 0x000000ead004723e */ /* 0x010fc600000000ff */
[----:B------:R3:W-:Y:S01]  /*4260*/  MUFU.EX2 R203, R2 ;  /* 0x0000000200cb7308 */ /* 0x0007e20000000800 */
[----:B------:R-:W-:Y:S07]  /*4270*/  HMMA.16816.F32 R28, R8, R30, R148 ;  /* 0x0000001e081c723c */ /* 0x000fee0000001894 */
[----:B------:R-:W-:Y:S01]  /*4280*/  MOV R151, R191 ;  /* 0x000000bf00977202 */ /* 0x000fe20000000f00 */
[----:B------:R-:W-:Y:S01]  /*4290*/  IMAD.MOV.U32 R150, RZ, RZ, R190 ;  /* 0x000000ffff967224 */ /* 0x000fe200078e00be */
[----:B------:R-:W-:Y:S01]  /*42a0*/  MOV R148, R187 ;  /* 0x000000bb00947202 */ /* 0x000fe20000000f00 */
[----:B------:R-:W-:-:S02]  /*42b0*/  IMAD.MOV.U32 R149, RZ, RZ, R189 ;  /* 0x000000ffff957224 */ /* 0x000fc400078e00bd */
[----:B---3--:R-:W-:-:S04]  /*42c0*/  FFMA.FTZ R2, R146, UR5, -R13 ;  /* 0x0000000592027c23 */ /* 0x008fc8000801080d */
[----:B------:R3:W4:Y:S02]  /*42d0*/  MUFU.EX2 R202, R2 ;  /* 0x0000000200ca7308 */ /* 0x0007240000000800 */
[----:B---3--:R-:W-:Y:S01]  /*42e0*/  FFMA.FTZ R2, R166, UR5, -R12 ;  /* 0x00000005a6027c23 */ /* 0x008fe2000801080c */
[----:B----4-:R-:W-:Y:S02]  /*42f0*/  F2FP.F16.F32.PACK_AB R6, R202, R203 ;  /* 0x000000cbca06723e */ /* 0x010fe400000000ff */
[----:B------:R-:W-:-:S03]  /*4300*/  MOV R166, R180 ;  /* 0x000000b400a67202 */ /* 0x000fc60000000f00 */
[----:B------:R3:W-:Y:S02]  /*4310*/  MUFU.EX2 R233, R2 ;  /* 0x0000000200e97308 */ /* 0x0007e40000000800 */
[----:B---3--:R-:W-:Y:S01]  /*4320*/  FFMA.FTZ R2, R165, UR5, -R12 ;  /* 0x00000005a5027c23 */ /* 0x008fe2000801080c */
[----:B------:R-:W-:-:S05]  /*4330*/  MOV R165, R182 ;  /* 0x000000b600a57202 */ /* 0x000fca0000000f00 */
[----:B------:R3:W4:Y:S01]  /*4340*/  MUFU.EX2 R200, R2 ;  /* 0x0000000200c87308 */ /* 0x0007220000000800 */
[----:B------:R-:W-:Y:S01]  /*4350*/  IMAD.MOV.U32 R142, RZ, RZ, R165 ;  /* 0x000000ffff8e7224 */ /* 0x000fe200078e00a5 */
[----:B------:R-:W-:Y:S01]  /*4360*/  MOV R165, R45 ;  /* 0x0000002d00a57202 */ /* 0x000fe20000000f00 */
[----:B---3--:R-:W-:Y:S01]  /*4370*/  FFMA.FTZ R2, R144, UR5, -R12 ;  /* 0x0000000590027c23 */ /* 0x008fe2000801080c */
[----:B----4-:R-:W-:-:S04]  /*4380*/  F2FP.F16.F32.PACK_AB R5, R200, R233 ;  /* 0x000000e9c805723e */ /* 0x010fc800000000ff */
[----:B------:R3:W-:Y:S02]  /*4390*/  MUFU.EX2 R195, R2 ;  /* 0x0000000200c37308 */ /* 0x0007e40000000800 */
[----:B---3--:R-:W-:Y:S02]  /*43a0*/  FFMA.FTZ R2, R145, UR5, -R12 ;  /* 0x0000000591027c23 */ /* 0x008fe4000801080c */
[----:B------:R-:W-:Y:S01]  /*43b0*/  HMMA.16816.F32 R144, R8, R46, R156 ;  /* 0x0000002e0890723c */ /* 0x000fe2000000189c */
[----:B------:R-:W-:Y:S03]  /*43c0*/  LDSM.16.MT88.4 R156, [R224+0xac00] ;  /* 0x00ac0000e09c783b */ /* 0x000fe60000004200 */
[----:B------:R3:W4:Y:S02]  /*43d0*/  MUFU.EX2 R194, R2 ;  /* 0x0000000200c27308 */ /* 0x0007240000000800 */
[----:B---3--:R-:W-:Y:S01]  /*43e0*/  FFMA.FTZ R2, R167, UR5, -R3 ;  /* 0x00000005a7027c23 */ /* 0x008fe20008010803 */
[----:B----4-:R-:W-:Y:S01]  /*43f0*/  F2FP.F16.F32.PACK_AB R7, R194, R195 ;  /* 0x000000c3c207723e */ /* 0x010fe200000000ff */
[----:B------:R-:W-:-:S04]  /*4400*/  IMAD.MOV.U32 R167, RZ, RZ, R197 ;  /* 0x000000ffffa77224 */ /* 0x000fc800078e00c5 */
[----:B------:R3:W4:Y:S02]  /*4410*/  MUFU.EX2 R179, R2 ;  /* 0x0000000200b37308 */ /* 0x0007240000000800 */
[C---:B-1----:R-:W-:Y:S06]  /*4420*/  HMMA.16816.F32 R152, R4.reuse, R40, R120 ;  /* 0x000000280498723c */ /* 0x042fec0000001878 */
[C---:B------:R-:W-:Y:S06]  /*4430*/  HMMA.16816.F32 R136, R4.reuse, R42, R88 ;  /* 0x0000002a0488723c */ /* 0x040fec0000001858 */
[----:B------:R-:W-:Y:S01]  /*4440*/  HMMA.16816.F32 R120, R4, R50, R92 ;  /* 0x000000320478723c */ /* 0x000fe2000000185c */
[----:B---3--:R-:W-:Y:S01]  /*4450*/  FFMA.FTZ R2, R168, UR5, -R3 ;  /* 0x00000005a8027c23 */ /* 0x008fe20008010803 */
[----:B----4-:R-:W-:-:S03]  /*4460*/  F2FP.F16.F32.PACK_AB R8, R179, R235 ;  /* 0x000000ebb308723e */ /* 0x010fc600000000ff */
[----:B------:R1:W-:Y:S01]  /*4470*/  MUFU.EX2 R178, R2 ;  /* 0x0000000200b27308 */ /* 0x0003e20000000800 */
[C---:B------:R-:W-:Y:S01]  /*4480*/  HMMA.16816.F32 R132, R4.reuse, R48, R124 ;  /* 0x000000300484723c */ /* 0x040fe2000000187c */
[----:B------:R-:W-:Y:S05]  /*4490*/  LDSM.16.MT88.4 R124, [R224+0x9c00] ;  /* 0x009c0000e07c783b */ /* 0x000fea0000004200 */
[C---:B--2---:R-:W-:Y:S06]  /*44a0*/  HMMA.16816.F32 R180, R4.reuse, R36, R116 ;  /* 0x0000002404b4723c */ /* 0x044fec0000001874 */
[----:B-----5:R-:W-:Y:S01]  /*44b0*/  HMMA.16816.F32 R184, R4, R20, R112 ;  /* 0x0000001404b8723c */ /* 0x020fe20000001870 */
[----:B-1----:R-:W-:-:S05]  /*44c0*/  FFMA.FTZ R2, R176, UR5, -R3 ;  /* 0x00000005b0027c23 */ /* 0x002fca0008010803 */
[C---:B------:R-:W-:Y:S01]  /*44d0*/  HMMA.16816.F32 R84, R4.reuse, R38, R84 ;  /* 0x000000260454723c */ /* 0x040fe20000001854 */
[----:B------:R1:W2:Y:S05]  /*44e0*/  MUFU.EX2 R177, R2 ;  /* 0x0000000200b17308 */ /* 0x0002aa0000000800 */
[----:B------:R-:W-:Y:S01]  /*44f0*/  HMMA.16816.F32 R76, R4, R18, R76 ;  /* 0x00000012044c723c */ /* 0x000fe2000000184c */
[----:B-1----:R-:W-:Y:S01]  /*4500*/  FFMA.FTZ R2, R171, UR5, -R3 ;  /* 0x00000005ab027c23 */ /* 0x002fe20008010803 */
[----:B--2---:R-:W-:-:S03]  /*4510*/  F2FP.F16.F32.PACK_AB R10, R177, R178 ;  /* 0x000000b2b10a723e */ /* 0x004fc600000000ff */
[----:B------:R1:W-:Y:S02]  /*4520*/  MUFU.EX2 R176, R2 ;  /* 0x0000000200b07308 */ /* 0x0003e40000000800 */
[----:B-1----:R-:W-:-:S06]  /*4530*/  FFMA.FTZ R2, R169, UR5, -R3 ;  /* 0x00000005a9027c23 */ /* 0x002fcc0008010803 */
[----:B------:R1:W2:Y:S02]  /*4540*/  MUFU.EX2 R107, R2 ;  /* 0x00000002006b7308 */ /* 0x0002a40000000800 */
[--C-:B-1----:R-:W-:Y:S01]  /*4550*/  FFMA.FTZ R2, R170, UR5, -R3.reuse ;  /* 0x00000005aa027c23 */ /* 0x102fe20008010803 */
[----:B------:R-:W-:Y:S01]  /*4560*/  FFMA.FTZ R3, R201, UR5, -R3 ;  /* 0x00000005c9037c23 */ /* 0x000fe20008010803 */
[----:B------:R-:W-:Y:S01]  /*4570*/  MOV R201, R141 ;  /* 0x0000008d00c97202 */ /* 0x000fe20000000f00 */
[----:B------:R-:W-:Y:S03]  /*4580*/  HMMA.16816.F32 R168, R4, R22, R80 ;  /* 0x0000001604a8723c */ /* 0x000fe60000001850 */
[----:B------:R1:W-:Y:S01]  /*4590*/  MUFU.EX2 R106, R2 ;  /* 0x00000002006a7308 */ /* 0x0003e20000000800 */
[----:B------:R-:W-:Y:S01]  /*45a0*/  MOV R141, R143 ;  /* 0x0000008f008d7202 */ /* 0x000fe20000000f00 */
[----:B------:R-:W-:Y:S01]  /*45b0*/  IMAD.MOV.U32 R143, RZ, RZ, R105 ;  /* 0x000000ffff8f7224 */ /* 0x000fe200078e0069 */
[----:B------:R-:W-:Y:S05]  /*45c0*/  LDSM.16.MT88.4 R80, [R224+0xbc00] ;  /* 0x00bc0000e050783b */ /* 0x000fea0000004200 */
[----:B------:R3:W4:Y:S01]  /*45d0*/  MUFU.EX2 R105, R3 ;  /* 0x0000000300697308 */ /* 0x0007220000000800 */
[----:B-1----:R-:W-:-:S02]  /*45e0*/  FFMA.FTZ R2, R188, UR5, -R0 ;  /* 0x00000005bc027c23 */ /* 0x002fc40008010800 */
[C---:B------:R-:W-:Y:S05]  /*45f0*/  HMMA.16816.F32 R188, R4.reuse, R16, R108 ;  /* 0x0000001004bc723c */ /* 0x040fea000000186c */
[----:B------:R1:W-:Y:S01]  /*4600*/  MUFU.EX2 R231, R2 ;  /* 0x0000000200e77308 */ /* 0x0003e20000000800 */
[----:B---3--:R-:W-:Y:S01]  /*4610*/  IMAD.MOV.U32 R3, RZ, RZ, R32 ;  /* 0x000000ffff037224 */ /* 0x008fe200078e0020 */
[----:B------:R-:W-:Y:S03]  /*4620*/  HMMA.16816.F32 R108, R4, R26, R72 ;  /* 0x0000001a046c723c */ /* 0x000fe60000001848 */
[----:B------:R-:W-:Y:S01]  /*4630*/  FADD.FTZ R3, R3, R249 ;  /* 0x000000f903037221 */ /* 0x000fe20000010000 */
[----:B-1----:R-:W-:-:S02]  /*4640*/  FFMA.FTZ R2, R196, UR5, -R0 ;  /* 0x00000005c4027c23 */ /* 0x002fc40008010800 */
[----:B------:R-:W-:Y:S01]  /*4650*/  HMMA.16816.F32 R196, R4, R24, R96 ;  /* 0x0000001804c4723c */ /* 0x000fe20000001860 */
[----:B------:R-:W-:Y:S01]  /*4660*/  LDSM.16.MT88.4 R4, [R226+0xbc00] ;  /* 0x00bc0000e204783b */ /* 0x000fe20000004200 */
[----:B------:R1:W3:Y:S05]  /*4670*/  MUFU.EX2 R100, R2 ;  /* 0x0000000200647308 */ /* 0x0002ea0000000800 */
[----:B--2---:R-:W-:Y:S02]  /*4680*/  F2FP.F16.F32.PACK_AB R96, R107, R176 ;  /* 0x000000b06b60723e */ /* 0x004fe400000000ff */
[----:B----4-:R-:W-:Y:S01]  /*4690*/  F2FP.F16.F32.PACK_AB R98, R105, R106 ;  /* 0x0000006a6962723e */ /* 0x010fe200000000ff */
[----:B-1----:R-:W-:Y:S01]  /*46a0*/  FFMA.FTZ R2, R15, UR5, -R0 ;  /* 0x000000050f027c23 */ /* 0x002fe20008010800 */
[----:B---3--:R-:W-:-:S03]  /*46b0*/  F2FP.F16.F32.PACK_AB R9, R100, R231 ;  /* 0x000000e76409723e */ /* 0x008fc600000000ff */
[----:B------:R1:W-:Y:S02]  /*46c0*/  MUFU.EX2 R47, R2 ;  /* 0x00000002002f7308 */ /* 0x0003e40000000800 */
[----:B-1----:R-:W-:-:S06]  /*46d0*/  FFMA.FTZ R2, R14, UR5, -R0 ;  /* 0x000000050e027c23 */ /* 0x002fcc0008010800 */
[----:B------:R1:W2:Y:S02]  /*46e0*/  MUFU.EX2 R46, R2 ;  /* 0x00000002002e7308 */ /* 0x0002a40000000800 */
[----:B-1----:R-:W-:Y:S01]  /*46f0*/  FFMA.FTZ R2, R164, UR5, -R0 ;  /* 0x00000005a4027c23 */ /* 0x002fe20008010800 */
[----:B--2---:R-:W-:-:S05]  /*4700*/  F2FP.F16.F32.PACK_AB R11, R46, R47 ;  /* 0x0000002f2e0b723e */ /* 0x004fca00000000ff */
[----:B------:R1:W-:Y:S02]  /*4710*/  MUFU.EX2 R45, R2 ;  /* 0x00000002002d7308 */ /* 0x0003e40000000800 */
[C---:B------:R-:W-:Y:S06]  /*4720*/  HMMA.16816.F32 R64, R8.reuse, R40, R64 ;  /* 0x000000280840723c */ /* 0x040fec0000001840 */
[----:B------:R-:W-:Y:S01]  /*4730*/  HMMA.16816.F32 R56, R8, R42, R56 ;  /* 0x0000002a0838723c */ /* 0x000fe20000001838 */
[----:B------:R-:W-:Y:S01]  /*4740*/  IMAD.MOV.U32 R41, RZ, RZ, R141 ;  /* 0x000000ffff297224 */ /* 0x000fe200078e008d */
[----:B------:R-:W-:-:S04]  /*4750*/  MOV R40, R142 ;  /* 0x0000008e00287202 */ /* 0x000fc80000000f00 */
[C---:B------:R-:W-:Y:S01]  /*4760*/  HMMA.16816.F32 R60, R8.reuse, R50, R60 ;  /* 0x00000032083c723c */ /* 0x040fe2000000183c */
[----:B-1----:R-:W-:Y:S01]  /*4770*/  FFMA.FTZ R2, R219, UR5, -R13 ;  /* 0x00000005db027c23 */ /* 0x002fe2000801080d */
[----:B------:R-:W-:Y:S01]  /*4780*/  MOV R219, R44 ;  /* 0x0000002c00db7202 */ /* 0x000fe20000000f00 */
[----:B------:R-:W-:Y:S01]  /*4790*/  IMAD.MOV.U32 R42, RZ, RZ, R165 ;  /* 0x000000ffff2a7224 */ /* 0x000fe200078e00a5 */
[----:B------:R-:W-:Y:S01]  /*47a0*/  MOV R43, R143 ;  /* 0x0000008f002b7202 */ /* 0x000fe20000000f00 */
[----:B------:R1:W-:Y:S01]  /*47b0*/  MUFU.EX2 R44, R2 ;  /* 0x00000002002c7308 */ /* 0x0003e20000000800 */
[----:B------:R-:W-:Y:S01]  /*47c0*/  HMMA.16816.F32 R116, R8, R48, R68 ;  /* 0x000000300874723c */ /* 0x000fe20000001844 */
[----:B------:R-:W-:Y:S01]  /*47d0*/  IMAD.MOV.U32 R50, RZ, RZ, R167 ;  /* 0x000000ffff327224 */ /* 0x000fe200078e00a7 */
[----:B------:R-:W-:Y:S01]  /*47e0*/  MOV R51, R151 ;  /* 0x0000009700337202 */ /* 0x000fe20000000f00 */
[----:B------:R-:W-:-:S03]  /*47f0*/  FADD.FTZ R3, R40, R3 ;  /* 0x0000000328037221 */ /* 0x000fc60000010000 */
[----:B------:R-:W-:Y:S01]  /*4800*/  HMMA.16816.F32 R52, R8, R38, R52 ;  /* 0x000000260834723c */ /* 0x000fe20000001834 */
[----:B------:R-:W-:Y:S01]  /*4810*/  IMAD.MOV.U32 R49, RZ, RZ, R148 ;  /* 0x000000ffff317224 */ /* 0x000fe200078e0094 */
[----:B------:R-:W-:Y:S01]  /*4820*/  MOV R48, R149 ;  /* 0x0000009500307202 */ /* 0x000fe20000000f00 */
[----:B------:R-:W-:-:S03]  /*4830*/  FADD.FTZ R3, R50, R3 ;  /* 0x0000000332037221 */ /* 0x000fc60000010000 */
[----:B------:R-:W-:Y:S01]  /*4840*/  HMMA.16816.F32 R68, R8, R16, R204 ;  /* 0x000000100844723c */ /* 0x000fe200000018cc */
[----:B------:R-:W-:Y:S01]  /*4850*/  FADD.FTZ R3, R48, R3 ;  /* 0x0000000330037221 */ /* 0x000fe20000010000 */
[----:B-1----:R-:W-:Y:S01]  /*4860*/  FFMA.FTZ R2, R218, UR5, -R13 ;  /* 0x00000005da027c23 */ /* 0x002fe2000801080d */
[----:B------:R-:W-:-:S03]  /*4870*/  IMAD.MOV.U32 R218, RZ, RZ, R150 ;  /* 0x000000ffffda7224 */ /* 0x000fc600078e0096 */
[C---:B------:R-:W-:Y:S01]  /*4880*/  HMMA.16816.F32 R28, R8.reuse, R22, R28 ;  /* 0x00000016081c723c */ /* 0x040fe2000000181c */
[----:B------:R-:W-:Y:S01]  /*4890*/  FADD.FTZ R3, R49, R3 ;  /* 0x0000000331037221 */ /* 0x000fe20000010000 */
[----:B------:R1:W2:Y:S04]  /*48a0*/  MUFU.EX2 R35, R2 ;  /* 0x0000000200237308 */ /* 0x0002a80000000800 */
[C---:B------:R-:W-:Y:S06]  /*48b0*/  HMMA.16816.F32 R148, R8.reuse, R36, R160 ;  /* 0x000000240894723c */ /* 0x040fec00000018a0 */
[C---:B------:R-:W-:Y:S06]  /*48c0*/  HMMA.16816.F32 R36, R8.reuse, R24, R212 ;  /* 0x000000180824723c */ /* 0x040fec00000018d4 */
[----:B------:R-:W-:Y:S01]  /*48d0*/  HMMA.16816.F32 R16, R8, R18, R128 ;  /* 0x000000120810723c */ /* 0x000fe20000001880 */
[----:B-1----:R-:W-:Y:S01]  /*48e0*/  FFMA.FTZ R2, R210, UR5, -R13 ;  /* 0x00000005d2027c23 */ /* 0x002fe2000801080d */
[----:B------:R-:W-:-:S02]  /*48f0*/  MOV R210, R140 ;  /* 0x0000008c00d27202 */ /* 0x000fc40000000f00 */
[----:B------:R-:W1:Y:S01]  /*4900*/  LDSM.16.MT88.4 R140, [R226+0x9c00] ;  /* 0x009c0000e28c783b */ /* 0x000e620000004200 */
[----:B------:R3:W-:Y:S01]  /*4910*/  MUFU.EX2 R34, R2 ;  /* 0x0000000200227308 */ /* 0x0007e20000000800 */
[----:B------:R-:W-:Y:S01]  /*4920*/  HMMA.16816.F32 R24, R8, R26, R144 ;  /* 0x0000001a0818723c */ /* 0x000fe20000001890 */
[----:B--2---:R-:W-:Y:S01]  /*4930*/  F2FP.F16.F32.PACK_AB R92, R35, R44 ;  /* 0x0000002c235c723e */ /* 0x004fe200000000ff */
[----:B---3--:R-:W-:Y:S01]  /*4940*/  FFMA.FTZ R2, R221, UR5, -R13 ;  /* 0x00000005dd027c23 */ /* 0x008fe2000801080d */
[----:B------:R-:W-:-:S04]  /*4950*/  IMAD.MOV.U32 R221, RZ, RZ, R33 ;  /* 0x000000ffffdd7224 */ /* 0x000fc800078e0021 */
[----:B------:R2:W3:Y:S02]  /*4960*/  MUFU.EX2 R33, R2 ;  /* 0x0000000200217308 */ /* 0x0004e40000000800 */
[----:B--2---:R-:W-:Y:S01]  /*4970*/  FFMA.FTZ R2, R211, UR5, -R12 ;  /* 0x00000005d3027c23 */ /* 0x004fe2000801080c */
[----:B------:R-:W-:Y:S02]  /*4980*/  MOV R211, R166 ;  /* 0x000000a600d37202 */ /* 0x000fe40000000f00 */
[----:B------:R-:W-:Y:S03]  /*4990*/  HMMA.16816.F32 R164, R8, R20, R172 ;  /* 0x0000001408a4723c */ /* 0x000fe600000018ac */
[----:B------:R2:W-:Y:S01]  /*49a0*/  MUFU.EX2 R32, R2 ;  /* 0x0000000200207308 */ /* 0x0005e20000000800 */
[----:B---3--:R-:W-:Y:S01]  /*49b0*/  F2FP.F16.F32.PACK_AB R94, R33, R34 ;  /* 0x00000022215e723e */ /* 0x008fe200000000ff */
[----:B------:R-:W3:Y:S02]  /*49c0*/  LDSM.16.MT88.4 R172, [R226+0xac00] ;  /* 0x00ac0000e2ac783b */ /* 0x000ee40000004200 */
[----:B------:R-:W-:-:S04]  /*49d0*/  FADD.FTZ R9, R221, R43 ;  /* 0x0000002bdd097221 */ /* 0x000fc80000010000 */
[----:B------:R-:W-:Y:S01]  /*49e0*/  FADD.FTZ R9, R210, R9 ;  /* 0x00000009d2097221 */ /* 0x000fe20000010000 */
[--C-:B--2---:R-:W-:Y:S02]  /*49f0*/  FFMA.FTZ R2, R216, UR5, -R12.reuse ;  /* 0x00000005d8027c23 */ /* 0x104fe4000801080c */
[----:B------:R-:W2:Y:S02]  /*4a00*/  S2R R216, SR_TID.X ;  /* 0x0000000000d87919 */ /* 0x000ea40000002100 */
[----:B------:R4:W5:Y:S02]  /*4a10*/  MUFU.EX2 R15, R2 ;  /* 0x00000002000f7308 */ /* 0x0009640000000800 */
[----:B----4-:R-:W-:Y:S01]  /*4a20*/  FFMA.FTZ R2, R220, UR5, -R12 ;  /* 0x00000005dc027c23 */ /* 0x010fe2000801080c */
[----:B-----5:R-:W-:-:S05]  /*4a30*/  F2FP.F16.F32.PACK_AB R93, R15, R32 ;  /* 0x000000200f5d723e */ /* 0x020fca00000000ff */
[----:B------:R4:W-:Y:S01]  /*4a40*/  MUFU.EX2 R20, R2 ;  /* 0x0000000200147308 */ /* 0x0009e20000000800 */
[----:B--2---:R-:W-:-:S04]  /*4a50*/  SHF.R.S32.HI R220, RZ, 0x1f, R216 ;  /* 0x0000001fffdc7819 */ /* 0x004fc800000114d8 */
[----:B------:R-:W-:Y:S01]  /*4a60*/  LEA.HI R220, R220, R216, RZ, 0x5 ;  /* 0x000000d8dcdc7211 */ /* 0x000fe200078f28ff */
[----:B----4-:R-:W-:-:S04]  /*4a70*/  FFMA.FTZ R2, R223, UR5, -R12 ;  /* 0x00000005df027c23 */ /* 0x010fc8000801080c */
[----:B------:R2:W4:Y:S02]  /*4a80*/  MUFU.EX2 R14, R2 ;  /* 0x00000002000e7308 */ /* 0x0005240000000800 */
[----:B--2---:R-:W-:Y:S01]  /*4a90*/  FFMA.FTZ R2, R209, UR5, -R0 ;  /* 0x00000005d1027c23 */ /* 0x004fe20008010800 */
[----:B----4-:R-:W-:-:S05]  /*4aa0*/  F2FP.F16.F32.PACK_AB R95, R14, R20 ;  /* 0x000000140e5f723e */ /* 0x010fca00000000ff */
[----:B------:R2:W4:Y:S02]  /*4ab0*/  MUFU.EX2 R13, R2 ;  /* 0x00000002000d7308 */ /* 0x0005240000000800 */
[C---:B-1----:R-:W-:Y:S06]  /*4ac0*/  HMMA.16816.F32 R128, R92.reuse, R140, R152 ;  /* 0x0000008c5c80723c */ /* 0x042fec0000001898 */
[C---:B------:R-:W-:Y:S06]  /*4ad0*/  HMMA.16816.F32 R152, R92.reuse, R158, R84 ;  /* 0x0000009e5c98723c */ /* 0x040fec0000001854 */
[----:B------:R-:W-:Y:S01]  /*4ae0*/  HMMA.16816.F32 R88, R92, R4, R196 ;  /* 0x000000045c58723c */ /* 0x000fe200000018c4 */
[--C-:B--2---:R-:W-:Y:S01]  /*4af0*/  FFMA.FTZ R2, R217, UR5, -R0.reuse ;  /* 0x00000005d9027c23 */ /* 0x104fe20008010800 */
[----:B------:R-:W-:Y:S01]  /*4b00*/  FFMA.FTZ R0, R222, UR5, -R0 ;  /* 0x00000005de007c23 */ /* 0x000fe20008010800 */
[----:B----4-:R-:W-:-:S02]  /*4b10*/  F2FP.F16.F32.PACK_AB R97, R13, R45 ;  /* 0x0000002d0d61723e */ /* 0x010fc400000000ff */
[----:B------:R1:W-:Y:S01]  /*4b20*/  MUFU.EX2 R12, R2 ;  /* 0x00000002000c7308 */ /* 0x0003e20000000800 */
[C---:B------:R-:W-:Y:S06]  /*4b30*/  HMMA.16816.F32 R112, R92.reuse, R124, R132 ;  /* 0x0000007c5c70723c */ /* 0x040fec0000001884 */
[C---:B------:R-:W-:Y:S01]  /*4b40*/  HMMA.16816.F32 R120, R92.reuse, R126, R120 ;  /* 0x0000007e5c78723c */ /* 0x040fe20000001878 */
[----:B------:R2:W4:Y:S05]  /*4b50*/  MUFU.EX2 R8, R0 ;  /* 0x0000000000087308 */ /* 0x00052a0000000800 */
[----:B------:R-:W-:Y:S01]  /*4b60*/  HMMA.16816.F32 R136, R92, R142, R136 ;  /* 0x0000008e5c88723c */ /* 0x000fe20000001888 */
[----:B-1----:R-:W-:-:S05]  /*4b70*/  FADD.FTZ R2, R246, R244 ;  /* 0x000000f4f6027221 */ /* 0x002fca0000010000 */
[----:B------:R-:W-:Y:S01]  /*4b80*/  HMMA.16816.F32 R144, R92, R156, R180 ;  /* 0x0000009c5c90723c */ /* 0x000fe200000018b4 */
[----:B------:R-:W-:Y:S01]  /*4b90*/  FADD.FTZ R2, R245, R2 ;  /* 0x00000002f5027221 */ /* 0x000fe20000010000 */
[----:B--2---:R-:W-:-:S03]  /*4ba0*/  LOP3.LUT R0, R220, 0xffffffe0, RZ, 0xc0, !PT ;  /* 0xffffffe0dc007812 */ /* 0x004fc600078ec0ff */
[----:B------:R-:W-:Y:S01]  /*4bb0*/  FADD.FTZ R2, R248, R2 ;  /* 0x00000002f8027221 */ /* 0x000fe20000010000 */
[----:B----4-:R-:W-:Y:S01]  /*4bc0*/  F2FP.F16.F32.PACK_AB R99, R8, R12 ;  /* 0x0000000c0863723e */ /* 0x010fe200000000ff */
[----:B---3--:R-:W-:Y:S01]  /*4bd0*/  HMMA.16816.F32 R160, R92, R172, R184 ;  /* 0x000000ac5ca0723c */ /* 0x008fe200000018b8 */
[----:B------:R-:W-:Y:S01]  /*4be0*/  IADD3 R0, -R0, R216, RZ ;  /* 0x000000d800007210 */ /* 0x000fe20007ffe1ff */
[----:B------:R-:W-:Y:S01]  /*4bf0*/  FADD.FTZ R0, R42, R211 ;  /* 0x000000d32a007221 */ /* 0x000fe20000010000 */
[----:B------:R-:W-:-:S03]  /*4c00*/  FADD.FTZ R2, R238, R2 ;  /* 0x00000002ee027221 */ /* 0x000fc60000010000 */
[----:B------:R-:W-:Y:S01]  /*4c10*/  FADD.FTZ R0, R41, R0 ;  /* 0x0000000029007221 */ /* 0x000fe20000010000 */
[----:B------:R-:W-:Y:S01]  /*4c20*/  HMMA.16816.F32 R84, R96, R4, R36 ;  /* 0x000000046054723c */ /* 0x000fe20000001824 */
[----:B------:R-:W-:Y:S02]  /*4c30*/  FADD.FTZ R2, R239, R2 ;  /* 0x00000002ef027221 */ /* 0x000fe40000010000 */
        /* <DEDUP_REMOVED lines=49> */
[C---:B------:R-:W-:Y:S01]  /*4f50*/  HMMA.16816.F32 R116, R96.reuse, R124, R116 ;  /* 0x0000007c6074723c */ /* 0x040fe20000001874 */
[----:B------:R1:W-:Y:S04]  /*4f60*/  STL [R1], R4 ;  /* 0x0000000401007387 */ /* 0x0003e80000100800 */
        /* <DEDUP_REMOVED lines=16> */
[C---:B------:R-:W-:Y:S01]  /*5070*/  SHF.L.U64.HI R2, R192.reuse, 0x6, R193 ;  /* 0x00000006c0027819 */ /* 0x040fe200000102c1 */
[----:B------:R-:W-:Y:S01]  /*5080*/  IMAD.SHL.U32 R0, R192, 0x40, RZ ;  /* 0x00000040c0007824 */ /* 0x000fe200078e00ff */
[----:B------:R-:W-:Y:S01]  /*5090*/  LEA.HI.SX32 R231, R232, 0xfffffffe, 0x1a ;  /* 0xfffffffee8e77811 */ /* 0x000fe200078fd2ff */
[----:B------:R-:W-:Y:S01]  /*50a0*/  IMAD.MOV.U32 R3, RZ, RZ, R104 ;  /* 0x000000ffff037224 */ /* 0x000fe200078e0068 */
[----:B------:R-:W-:Y:S01]  /*50b0*/  MOV R100, R103 ;  /* 0x0000006700647202 */ /* 0x000fe20000000f00 */
[----:B------:R1:W-:Y:S01]  /*50c0*/  STL [R1+0x10], R2 ;  /* 0x0000100201007387 */ /* 0x0003e20000100800 */
[----:B------:R-:W-:Y:S01]  /*50d0*/  MOV R106, R101 ;  /* 0x00000065006a7202 */ /* 0x000fe20000000f00 */
[----:B------:R-:W-:Y:S01]  /*50e0*/  IMAD.MOV.U32 R105, RZ, RZ, R102 ;  /* 0x000000ffff697224 */ /* 0x000fe200078e0066 */
[----:B------:R-:W-:Y:S01]  /*50f0*/  ULDC UR5, c[0x0][0x39c] ;  /* 0x0000e70000057ab9 */ /* 0x000fe20000000800 */
[----:B------:R1:W-:Y:S01]  /*5100*/  STL [R1+0x14], R0 ;  /* 0x0000140001007387 */ /* 0x0003e20000100800 */
[----:B------:R-:W-:Y:S01]  /*5110*/  ULDC UR4, c[0x0][0x2ec] ;  /* 0x0000bb0000047ab9 */ /* 0x000fe20000000800 */
[----:B------:R-:W-:Y:S01]  /*5120*/  ULDC.64 UR12, c[0x0][0x250] ;  /* 0x00009400000c7ab9 */ /* 0x000fe20000000a00 */
[----:B------:R-:W-:Y:S01]  /*5130*/  ULDC.64 UR6, c[0x0][0x218] ;  /* 0x0000860000067ab9 */ /* 0x000fe20000000a00 */
[----:B------:R-:W-:Y:S01]  /*5140*/  ULDC.64 UR8, c[0x0][0x248] ;  /* 0x0000920000087ab9 */ /* 0x000fe20000000a00 */
[----:B------:R-:W-:Y:S01]  /*5150*/  ULDC.64 UR10, c[0x0][0x220] ;  /* 0x00008800000a7ab9 */ /* 0x000fe20000000a00 */
[----:B------:R-:W-:Y:S05]  /*5160*/  BRA `(.L_x_350) ;  /* 0x00000000006c7947 */ /* 0x000fea0003800000 */
.L_x_352:
[----:B------:R-:W2:Y:S01]  /*5170*/  LDL.64 R244, [R1+0x30] ;  /* 0x0000300001f47983 */ /* 0x000ea20000100a00 */
[----:B------:R-:W-:Y:S03]  /*5180*/  VIADD R0, R231, 0xffffffff ;  /* 0xffffffffe7007836 */ /* 0x000fe60000000000 */
[----:B------:R-:W5:Y:S01]  /*5190*/  LDL.64 R242, [R1+0x18] ;  /* 0x0000180001f27983 */ /* 0x000f620000100a00 */
[----:B------:R-:W-:Y:S01]  /*51a0*/  IMAD.WIDE.U32 R6, R0, UR8, RZ ;  /* 0x0000000800067c25 */ /* 0x000fe2000f8e00ff */
[----:B------:R-:W-:Y:S02]  /*51b0*/  SHF.R.S32.HI R2, RZ, 0x1f, R0 ;  /* 0x0000001fff027819 */ /* 0x000fe40000011400 */
[----:B------:R-:W3:Y:S03]  /*51c0*/  LDL R102, [R1+0x20] ;  /* 0x0000200001667983 */ /* 0x000ee60000100800 */
[----:B------:R-:W-:Y:S01]  /*51d0*/  IMAD R2, R2, UR8, RZ ;  /* 0x0000000802027c24 */ /* 0x000fe2000f8e02ff */
[----:B------:R-:W4:Y:S03]  /*51e0*/  LDL R101, [R1+0x24] ;  /* 0x0000240001657983 */ /* 0x000f260000100800 */
[----:B------:R-:W-:Y:S04]  /*51f0*/  IMAD R2, R0, UR9, R2 ;  /* 0x0000000900027c24 */ /* 0x000fe8000f8e0202 */
[----:B------:R-:W-:Y:S01]  /*5200*/  IMAD.IADD R2, R7, 0x1, R2 ;  /* 0x0000000107027824 */ /* 0x000fe200078e0202 */
[----:B--2---:R-:W-:Y:S04]  /*5210*/  LEA R0, P1, R6, R244, 0x6 ;  /* 0x000000f406007211 */ /* 0x004fe800078230ff */
[----:B------:R-:W-:Y:S02]  /*5220*/  LEA R4, P2, R0, UR6, 0x1 ;  /* 0x0000000600047c11 */ /* 0x000fe4000f8408ff */
[----:B-----5:R-:W-:Y:S02]  /*5230*/  LEA.HI.X R2, R6, R243, R2, 0x6, P1 ;  /* 0x000000f306027211 */ /* 0x020fe400008f3402 */
[----:B---3--:R-:W-:Y:S02]  /*5240*/  IADD3 R6, P1, R102, R4, RZ ;  /* 0x0000000466067210 */ /* 0x008fe40007f3e0ff */
[----:B------:R-:W-:Y:S05]  /*5250*/  LEA.HI.X R5, R0, UR7, R2, 0x1, P2 ;  /* 0x0000000700057c11 */ /* 0x000fea00090f0c02 */
[----:B------:R-:W-:Y:S01]  /*5260*/  @!PT LDS RZ, [RZ] ;  /* 0x00000000fffff984 */ /* 0x000fe20000000800 */
[----:B------:R-:W-:Y:S01]  /*5270*/  @!PT LDS RZ, [RZ] ;  /* 0x00000000fffff984 */ /* 0x000fe20000000800 */
[----:B------:R-:W-:Y:S01]  /*5280*/  @!PT LDS RZ, [RZ] ;  /* 0x00000000fffff984 */ /* 0x000fe20000000800 */
[----:B------:R1:W-:Y:S01]  /*5290*/  LDGSTS.E.BYPASS.LTC128B.128 [R230+0x6000], desc[UR14][R4.64] ;  /* 0x0600000004e67fae */ /* 0x0003e2000b901d4e */
[----:B----4-:R-:W-:Y:S03]  /*52a0*/  IMAD.X R7, R101, 0x1, R5, P1 ;  /* 0x0000000165077824 */ /* 0x010fe600008e0605 */
[----:B------:R1:W-:Y:S04]  /*52b0*/  LDGSTS.E.BYPASS.LTC128B.128 [R230+0x7000], desc[UR14][R4.64+0x40] ;  /* 0x0700004004e67fae */ /* 0x0003e8000b901d4e */
[----:B------:R1:W-:Y:S04]  /*52c0*/  LDGSTS.E.BYPASS.LTC128B.128 [R230+0x8000], desc[UR14][R4.64+0x80] ;  /* 0x0800008004e67fae */ /* 0x0003e8000b901d4e */
[----:B------:R1:W-:Y:S04]  /*52d0*/  LDGSTS.E.BYPASS.LTC128B.128 [R230+0x6800], desc[UR14][R6.64] ;  /* 0x0680000006e67fae */ /* 0x0003e8000b901d4e */
[----:B------:R1:W-:Y:S04]  /*52e0*/  LDGSTS.E.BYPASS.LTC128B.128 [R230+0x7800], desc[UR14][R6.64+0x40] ;  /* 0x0780004006e67fae */ /* 0x0003e8000b901d4e */
[----:B------:R1:W-:Y:S04]  /*52f0*/  LDGSTS.E.BYPASS.LTC128B.128 [R230+0x8800], desc[UR14][R6.64+0x80] ;  /* 0x0880008006e67fae */ /* 0x0003e8000b901d4e */
[----:B------:R-:W0:Y:S01]  /*5300*/  LDGDEPBAR ;  /* 0x00000000000079af */ /* 0x000e220000000000 */
[----:B------:R-:W-:Y:S05]  /*5310*/  BRA `(.L_x_351) ;  /* 0x00000014006c7947 */ /* 0x000fea0003800000 */
.L_x_350:
[----:B--2---:R-:W2:Y:S01]  /*5320*/  LDL.64 R12, [R1+0x28] ;  /* 0x00002800010c7983 */ /* 0x004ea20000100a00 */
[----:B-1----:R-:W-:Y:S01]  /*5330*/  SHF.R.S32.HI R0, RZ, 0x1f, R231 ;  /* 0x0000001fff007819 */ /* 0x002fe200000114e7 */
[----:B------:R-:W-:Y:S04]  /*5340*/  DEPBAR.LE SB0, 0x0 ;  /* 0x000080000000791a */ /* 0x000fe80000000000 */
[----:B------:R-:W3:Y:S01]  /*5350*/  LDL R10, [R1+0x38] ;  /* 0x00003800010a7983 */ /* 0x000ee20000100800 */
[----:B------:R-:W-:Y:S02]  /*5360*/  IMAD R0, R0, UR12, RZ ;  /* 0x0000000c00007c24 */ /* 0x000fe4000f8e02ff */
[C---:B------:R-:W-:Y:S01]  /*5370*/  IMAD.WIDE.U32 R6, R231.reuse, UR12, RZ ;  /* 0x0000000ce7067c25 */ /* 0x040fe2000f8e00ff */
[----:B------:R-:W4:Y:S03]  /*5380*/  LDL R9, [R1+0x14] ;  /* 0x0000140001097983 */ /* 0x000f260000100800 */
[----:B------:R-:W-:Y:S01]  /*5390*/  IMAD R2, R231, UR13, R0 ;  /* 0x0000000de7027c24 */ /* 0x000fe2000f8e0200 */
[----:B------:R-:W5:Y:S01]  /*53a0*/  LDL R8, [R1+0x10] ;  /* 0x0000100001087983 */ /* 0x000f620000100800 */
[----:B------:R-:W-:Y:S03]  /*53b0*/  BAR.SYNC.DEFER_BLOCKING 0x0 ;  /* 0x0000000000007b1d */ /* 0x000fe60000010000 */
[----:B------:R-:W-:Y:S02]  /*53c0*/  IADD3 R2, R7, R2, RZ ;  /* 0x0000000207027210 */ /* 0x000fe40007ffe0ff */
[----:B--2---:R-:W-:Y:S04]  /*53d0*/  LEA R0, P0, R6, R12, 0x6 ;  /* 0x0000000c06007211 */ /* 0x004fe800078030ff */
[----:B------:R-:W-:Y:S02]  /*53e0*/  LEA R4, P1, R0, UR10, 0x1 ;  /* 0x0000000a00047c11 */ /* 0x000fe4000f8208ff */
[----:B---3--:R-:W-:Y:S04]  /*53f0*/  LEA.HI.X R7, R6, R10, R2, 0x6, P0 ;  /* 0x0000000a06077211 */ /* 0x008fe800000f3402 */
[----:B------:R-:W-:Y:S02]  /*5400*/  LEA.HI.X R5, R0, UR11, R7, 0x1, P1 ;  /* 0x0000000b00057c11 */ /* 0x000fe400088f0c07 */
[----:B----4-:R-:W-:Y:S03]  /*5410*/  IADD3 R6, P0, R9, R4, RZ ;  /* 0x0000000409067210 */ /* 0x010fe60007f1e0ff */
[----:B------:R-:W-:Y:S01]  /*5420*/  @!PT LDS RZ, [RZ] ;  /* 0x00000000fffff984 */ /* 0x000fe20000000800 */
[----:B------:R-:W-:Y:S01]  /*5430*/  @!PT LDS RZ, [RZ] ;  /* 0x00000000fffff984 */ /* 0x000fe20000000800 */
[----:B------:R-:W-:Y:S01]  /*5440*/  @!PT LDS RZ, [RZ] ;  /* 0x00000000fffff984 */ /* 0x000fe20000000800 */
[----:B------:R-:W-:Y:S01]  /*5450*/  LDGSTS.E.BYPASS.LTC128B.128 [R230+0x9000], desc[UR14][R4.64] ;  /* 0x0900000004e67fae */ /* 0x000fe2000b901d4e */
[----:B-----5:R-:W-:Y:S02]  /*5460*/  IADD3.X R7, R8, R5, RZ, P0, !PT ;  /* 0x0000000508077210 */ /* 0x020fe400007fe4ff */
[----:B------:R-:W-:Y:S05]  /*5470*/  ISETP.GT.AND P0, PT, R231, RZ, PT ;  /* 0x000000ffe700720c */ /* 0x000fea0003f04270 */
[----:B------:R-:W-:Y:S08]  /*5480*/  LDGSTS.E.BYPASS.LTC128B.128 [R230+0xa000], desc[UR14][R4.64+0x40] ;  /* 0x0a00004004e67fae */ /* 0x000ff0000b901d4e */
[----:B------:R-:W-:Y:S08]  /*5490*/  LDGSTS.E.BYPASS.LTC128B.128 [R230+0xb000], desc[UR14][R4.64+0x80] ;  /* 0x0b00008004e67fae */ /* 0x000ff0000b901d4e */
[----:B------:R-:W-:Y:S08]  /*54a0*/  LDGSTS.E.BYPASS.LTC128B.128 [R230+0x9800], desc[UR14][R6.64] ;  /* 0x0980000006e67fae */ /* 0x000ff0000b901d4e */
[----:B------:R-:W-:Y:S08]  /*54b0*/  LDGSTS.E.BYPASS.LTC128B.128 [R230+0xa800], desc[UR14][R6.64+0x40] ;  /* 0x0a80004006e67fae */ /* 0x000ff0000b901d4e */
[----:B------:R1:W-:Y:S08]  /*54c0*/  LDGSTS.E.BYPASS.LTC128B.128 [R230+0xb800], desc[UR14][R6.64+0x80] ;  /* 0x0b80008006e67fae */ /* 0x0003f0000b901d4e */
        /* <DEDUP_REMOVED lines=24> */
[----:B------:R-:W4:Y:S01]  /*5650*/  LDSM.16.M88.4 R204, [R225+0x7000] ;  /* 0x00700000e1cc783b */ /* 0x000f220000000200 */
[-C--:B------:R-:W-:Y:S06]  /*5660*/  HMMA.16816.F32 R44, R60, R50.reuse, RZ ;  /* 0x000000323c2c723c */ /* 0x080fec00000018ff */
[C---:B------:R-:W-:Y:S01]  /*5670*/  HMMA.16816.F32 R48, R64.reuse, R50, RZ ;  /* 0x000000324030723c */ /* 0x040fe200000018ff */
[----:B------:R-:W4:Y:S05]  /*5680*/  LDSM.16.M88.4 R208, [R228+0x3000] ;  /* 0x00300000e4d0783b */ /* 0x000f2a0000000200 */
[-C--:B-----5:R-:W-:Y:S03]  /*5690*/  HMMA.16816.F32 R52, R64, R108.reuse, RZ ;  /* 0x0000006c4034723c */ /* 0x0a0fe600000018ff */
[----:B------:R-:W-:Y:S03]  /*56a0*/  LDSM.16.M88.4 R212, [R225+0x7c00] ;  /* 0x007c0000e1d4783b */ /* 0x000fe60000000200 */
[C---:B------:R-:W-:Y:S05]  /*56b0*/  HMMA.16816.F32 R56, R60.reuse, R108, RZ ;  /* 0x0000006c3c38723c */ /* 0x040fea00000018ff */
[----:B------:R-:W-:Y:S01]  /*56c0*/  LDSM.16.M88.4 R216, [R229+0x4000] ;  /* 0x00400000e5d8783b */ /* 0x000fe20000000200 */
[-C--:B------:R-:W-:Y:S06]  /*56d0*/  HMMA.16816.F32 R60, R60, R110.reuse, RZ ;  /* 0x0000006e3c3c723c */ /* 0x080fec00000018ff */
[----:B------:R-:W-:Y:S01]  /*56e0*/  HMMA.16816.F32 R64, R64, R110, RZ ;  /* 0x0000006e4040723c */ /* 0x000fe200000018ff */
[----:B------:R-:W5:Y:S05]  /*56f0*/  LDSM.16.M88.4 R108, [R225+0x7400] ;  /* 0x00740000e16c783b */ /* 0x000f6a0000000200 */
[-C--:B-1----:R-:W-:Y:S03]  /*5700*/  HMMA.16816.F32 R4, R176, R180.reuse, R4 ;  /* 0x000000b4b004723c */ /* 0x082fe60000001804 */
[----:B------:R-:W-:Y:S03]  /*5710*/  LDSM.16.M88.4 R220, [R227+0x8000] ;  /* 0x00800000e3dc783b */ /* 0x000fe60000000200 */
        /* <DEDUP_REMOVED lines=18> */
[----:B------:R-:W-:Y:S03]  /*5840*/  HMMA.16816.F32 R64, R176, R198, R64 ;  /* 0x000000c6b040723c */ /* 0x000fe60000001840 */
[----:B------:R-:W2:Y:S03]  /*5850*/  LDSM.16.M88.4 R176, [R229+0x2000] ;  /* 0x00200000e5b0783b */ /* 0x000ea60000000200 */
[-C--:B----4-:R-:W-:Y:S05]  /*5860*/  HMMA.16816.F32 R4, R200, R204.reuse, R4 ;  /* 0x000000ccc804723c */ /* 0x090fea0000001804 */
[----:B------:R-:W-:Y:S01]  /*5870*/  LDSM.16.M88.4 R196, [R228+0x4000] ;  /* 0x00400000e4c4783b */ /* 0x000fe20000000200 */
        /* <DEDUP_REMOVED lines=8> */
[----:B------:R-:W3:Y:S05]  /*5900*/  LDSM.16.M88.4 R108, [R227+0x7800] ;  /* 0x00780000e36c783b */ /* 0x000eea0000000200 */
        /* <DEDUP_REMOVED lines=8> */
[----:B------:R-:W-:Y:S05]  /*5990*/  LDSM.16.M88.4 R208, [R225+0x8400] ;  /* 0x00840000e1d0783b */ /* 0x000fea0000000200 */
[----:B------:R-:W-:Y:S03]  /*59a0*/  HMMA.16816.F32 R64, R200, R214, R64 ;  /* 0x000000d6c840723c */ /* 0x000fe60000001840 */
[----:B------:R-:W4:Y:S03]  /*59b0*/  LDSM.16.M88.4 R200, [R228+0x5000] ;  /* 0x00500000e4c8783b */ /* 0x000f260000000200 */
[-C--:B--2---:R-:W-:Y:S05]  /*59c0*/  HMMA.16816.F32 R4, R176, R184.reuse, R4 ;  /* 0x000000b8b004723c */ /* 0x084fea0000001804 */
[----:B------:R-:W-:Y:S01]  /*59d0*/  LDSM.16.M88.4 R212, [R225+0x8c00] ;  /* 0x008c0000e1d4783b */ /* 0x000fe20000000200 */
        /* <DEDUP_REMOVED lines=8> */
[-C--:B---3--:R-:W-:Y:S06]  /*5a60*/  HMMA.16816.F32 R36, R176, R108.reuse, R36 ;  /* 0x0000006cb024723c */ /* 0x088fec0000001824 */
[C---:B------:R-:W-:Y:S06]  /*5a70*/  HMMA.16816.F32 R40, R188.reuse, R108, R40 ;  /* 0x0000006cbc28723c */ /* 0x040fec0000001828 */
[-C--:B------:R-:W-:Y:S06]  /*5a80*/  HMMA.16816.F32 R44, R188, R110.reuse, R44 ;  /* 0x0000006ebc2c723c */ /* 0x080fec000000182c */
[C---:B------:R-:W-:Y:S01]  /*5a90*/  HMMA.16816.F32 R48, R176.reuse, R110, R48 ;  /* 0x0000006eb030723c */ /* 0x040fe20000001830 */
[----:B------:R-:W3:Y:S05]  /*5aa0*/  LDSM.16.M88.4 R108, [R229+0x5000] ;  /* 0x00500000e56c783b */ /* 0x000eea0000000200 */
[-C--:B-1----:R-:W-:Y:S06]  /*5ab0*/  HMMA.16816.F32 R52, R176, R180.reuse, R52 ;  /* 0x000000b4b034723c */ /* 0x082fec0000001834 */
[C---:B------:R-:W-:Y:S06]  /*5ac0*/  HMMA.16816.F32 R56, R188.reuse, R180, R56 ;  /* 0x000000b4bc38723c */ /* 0x040fec0000001838 */
[-C--:B------:R-:W-:Y:S06]  /*5ad0*/  HMMA.16816.F32 R60, R188, R182.reuse, R60 ;  /* 0x000000b6bc3c723c */ /* 0x080fec000000183c */
[----:B------:R-:W-:Y:S06]  /*5ae0*/  HMMA.16816.F32 R64, R176, R182, R64 ;  /* 0x000000b6b040723c */ /* 0x000fec0000001840 */
[-C--:B------:R-:W-:Y:S06]  /*5af0*/  HMMA.16816.F32 R4, R196, R204.reuse, R4 ;  /* 0x000000ccc404723c */ /* 0x080fec0000001804 */
        /* <DEDUP_REMOVED lines=14> */
[----:B------:R-:W-:Y:S06]  /*5be0*/  HMMA.16816.F32 R64, R196, R214, R64 ;  /* 0x000000d6c440723c */ /* 0x000fec0000001840 */
[-C--:B------:R-:W-:Y:S06]  /*5bf0*/  HMMA.16816.F32 R4, R216, R220.reuse, R4 ;  /* 0x000000dcd804723c */ /* 0x080fec0000001804 */
[C---:B---3--:R-:W-:Y:S06]  /*5c00*/  HMMA.16816.F32 R8, R108.reuse, R220, R8 ;  /* 0x000000dc6c08723c */ /* 0x048fec0000001808 */
[-C--:B------:R-:W-:Y:S06]  /*5c10*/  HMMA.16816.F32 R12, R108, R222.reuse, R12 ;  /* 0x000000de6c0c723c */ /* 0x080fec000000180c */
[C---:B------:R-:W-:Y:S06]  /*5c20*/  HMMA.16816.F32 R16, R216.reuse, R222, R16 ;  /* 0x000000ded810723c */ /* 0x040fec0000001810 */
[----:B------:R-:W-:Y:S01]  /*5c30*/  FMUL.FTZ R4, R4, UR5 ;  /* 0x0000000504047c20 */ /* 0x000fe20008410000 */
[----:B------:R-:W-:Y:S01]  /*5c40*/  FMUL.FTZ R6, R6, UR5 ;  /* 0x0000000506067c20 */ /* 0x000fe20008410000 */
[----:B------:R-:W-:Y:S02]  /*5c50*/  FMUL.FTZ R5, R5, UR5 ;  /* 0x0000000505057c20 */ /* 0x000fe40008410000 */
[----:B------:R-:W-:Y:S01]  /*5c60*/  MUFU.TANH R176, R4 ;  /* 0x0000000400b07308 */ /* 0x000fe20000002400 */
[----:B------:R-:W-:Y:S01]  /*5c70*/  FMUL.FTZ R179, R7, UR5 ;  /* 0x0000000507b37c20 */ /* 0x000fe20008410000 */
[----:B------:R-:W-:Y:S01]  /*5c80*/  FMUL.FTZ R8, R8, UR5 ;  /* 0x0000000508087c20 */ /* 0x000fe20008410000 */
[----:B------:R-:W-:Y:S01]  /*5c90*/  FMUL.FTZ R10, R10, UR5 ;  /* 0x000000050a0a7c20 */ /* 0x000fe20008410000 */
[----:B------:R-:W-:Y:S01]  /*5ca0*/  FMUL.FTZ R9, R9, UR5 ;  /* 0x0000000509097c20 */ /* 0x000fe20008410000 */
[----:B------:R-:W-:Y:S05]  /*5cb0*/  FMUL.FTZ R11, R11, UR5 ;  /* 0x000000050b0b7c20 */ /* 0x000fea0008410000 */
[----:B------:R-:W1:Y:S01]  /*5cc0*/  MUFU.TANH R177, R6 ;  /* 0x0000000600b17308 */ /* 0x000e620000002400 */
[----:B------:R-:W-:Y:S01]  /*5cd0*/  FMUL.FTZ R14, R14, UR5 ;  /* 0x000000050e0e7c20 */ /* 0x000fe20008410000 */
[----:B------:R-:W-:Y:S01]  /*5ce0*/  FMUL.FTZ R15, R15, UR5 ;  /* 0x000000050f0f7c20 */ /* 0x000fe20008410000 */
[----:B------:R-:W-:Y:S01]  /*5cf0*/  FMUL.FTZ R13, R13, UR5 ;  /* 0x000000050d0d7c20 */ /* 0x000fe20008410000 */
[----:B------:R-:W-:Y:S06]  /*5d00*/  FMUL.FTZ R12, R12, UR5 ;  /* 0x000000050c0c7c20 */ /* 0x000fec0008410000 */
[----:B------:R2:W-:Y:S10]  /*5d10*/  MUFU.TANH R184, R5 ;  /* 0x0000000500b87308 */ /* 0x0005f40000002400 */
[----:B------:R-:W3:Y:S01]  /*5d20*/  MUFU.TANH R178, R8 ;  /* 0x0000000800b27308 */ /* 0x000ee20000002400 */
[----:B-1----:R-:W-:Y:S09]  /*5d30*/  FMNMX.FTZ R2, R177, R100, !PT ;  /* 0x00000064b1027209 */ /* 0x002ff20007810000 */
[----:B------:R-:W1:Y:S01]  /*5d40*/  MUFU.TANH R180, R10 ;  /* 0x0000000a00b47308 */ /* 0x000e620000002400 */
[----:B--2---:R-:W2:Y:S09]  /*5d50*/  LDSM.16.M88.4 R4, [R227+0x8400] ;  /* 0x00840000e304783b */ /* 0x004eb20000000200 */
[----:B------:R-:W-:Y:S10]  /*5d60*/  MUFU.TANH R187, R9 ;  /* 0x0000000900bb7308 */ /* 0x000ff40000002400 */
[----:B------:R4:W-:Y:S10]  /*5d70*/  MUFU.TANH R183, R11 ;  /* 0x0000000b00b77308 */ /* 0x0009f40000002400 */
[----:B------:R5:W-:Y:S10]  /*5d80*/  MUFU.TANH R186, R14 ;  /* 0x0000000e00ba7308 */ /* 0x000bf40000002400 */
[----:B------:R3:W-:Y:S01]  /*5d90*/  MUFU.TANH R181, R15 ;  /* 0x0000000f00b57308 */ /* 0x0007e20000002400 */
[----:B----4-:R-:W4:Y:S09]  /*5da0*/  LDSM.16.M88.4 R8, [R227+0x8800] ;  /* 0x00880000e308783b */ /* 0x010f320000000200 */
[----:B------:R1:W-:Y:S01]  /*5db0*/  MUFU.TANH R185, R13 ;  /* 0x0000000d00b97308 */ /* 0x0003e20000002400 */
[-C--:B--2---:R-:W-:Y:S03]  /*5dc0*/  HMMA.16816.F32 R20, R216, R4.reuse, R20 ;  /* 0x00000004d814723c */ /* 0x084fe60000001814 */
[----:B-----5:R-:W-:Y:S03]  /*5dd0*/  FMUL.FTZ R14, R16, UR5 ;  /* 0x00000005100e7c20 */ /* 0x020fe60008410000 */
[C---:B------:R-:W-:Y:S03]  /*5de0*/  HMMA.16816.F32 R24, R108.reuse, R4, R24 ;  /* 0x000000046c18723c */ /* 0x040fe60000001818 */
[----:B------:R2:W-:Y:S02]  /*5df0*/  MUFU.TANH R182, R12 ;  /* 0x0000000c00b67308 */ /* 0x0005e40000002400 */
[----:B---3--:R-:W-:Y:S01]  /*5e00*/  FMUL.FTZ R15, R18, UR5 ;  /* 0x00000005120f7c20 */ /* 0x008fe20008410000 */
[-C--:B------:R-:W-:Y:S07]  /*5e10*/  HMMA.16816.F32 R28, R108, R6.reuse, R28 ;  /* 0x000000066c1c723c */ /* 0x080fee000000181c */
[----:B------:R-:W3:Y:S01]  /*5e20*/  MUFU.TANH R179, R179 ;  /* 0x000000b300b37308 */ /* 0x000ee20000002400 */
[----:B-1----:R-:W-:Y:S01]  /*5e30*/  FMUL.FTZ R13, R17, UR5 ;  /* 0x00000005110d7c20 */ /* 0x002fe20008410000 */
[C---:B------:R-:W-:Y:S01]  /*5e40*/  HMMA.16816.F32 R32, R216.reuse, R6, R32 ;  /* 0x00000006d820723c */ /* 0x040fe20000001820 */
[----:B------:R-:W1:Y:S01]  /*5e50*/  LDSM.16.M88.4 R4, [R227+0x8c00] ;  /* 0x008c0000e304783b */ /* 0x000e620000000200 */
[----:B------:R-:W-:Y:S06]  /*5e60*/  DEPBAR.LE SB0, 0x0 ;  /* 0x000080000000791a */ /* 0x000fec0000000000 */
[----:B------:R-:W5:Y:S03]  /*5e70*/  MUFU.TANH R14, R14 ;  /* 0x0000000e000e7308 */ /* 0x000f660000002400 */
[----:B--2---:R-:W-:Y:S01]  /*5e80*/  FMUL.FTZ R12, R19, UR5 ;  /* 0x00000005130c7c20 */ /* 0x004fe20008410000 */
[----:B------:R-:W-:Y:S01]  /*5e90*/  FMUL.FTZ R20, R20, UR5 ;  /* 0x0000000514147c20 */ /* 0x000fe20008410000 */
[----:B------:R-:W-:Y:S01]  /*5ea0*/  FMUL.FTZ R22, R22, UR5 ;  /* 0x0000000516167c20 */ /* 0x000fe20008410000 */
[----:B------:R-:W-:Y:S01]  /*5eb0*/  FMUL.FTZ R24, R24, UR5 ;  /* 0x0000000518187c20 */ /* 0x000fe20008410000 */
[----:B------:R-:W-:Y:S03]  /*5ec0*/  FMUL.FTZ R21, R21, UR5 ;  /* 0x0000000515157c20 */ /* 0x000fe60008410000 */
[----:B------:R-:W2:Y:S01]  /*5ed0*/  MUFU.TANH R15, R15 ;  /* 0x0000000f000f7308 */ /* 0x000ea20000002400 */
[----:B------:R-:W-:Y:S01]  /*5ee0*/  BAR.SYNC.DEFER_BLOCKING 0x0 ;  /* 0x0000000000007b1d */ /* 0x000fe20000010000 */
[-C--:B----4-:R-:W-:Y:S05]  /*5ef0*/  HMMA.16816.F32 R36, R216, R8.reuse, R36 ;  /* 0x00000008d824723c */ /* 0x090fea0000001824 */
[----:B------:R-:W-:Y:S03]  /*5f00*/  FMUL.FTZ R26, R26, UR5 ;  /* 0x000000051a1a7c20 */ /* 0x000fe60008410000 */
[----:B------:R-:W4:Y:S01]  /*5f10*/  MUFU.TANH R13, R13 ;  /* 0x0000000d000d7308 */ /* 0x000f220000002400 */
[C---:B------:R-:W-:Y:S04]  /*5f20*/  HMMA.16816.F32 R40, R108.reuse, R8, R40 ;  /* 0x000000086c28723c */ /* 0x040fe80000001828 */
[----:B------:R-:W-:Y:S01]  /*5f30*/  FMUL.FTZ R23, R23, UR5 ;  /* 0x0000000517177c20 */ /* 0x000fe20008410000 */
[----:B------:R-:W-:Y:S01]  /*5f40*/  FMUL.FTZ R32, R32, UR5 ;  /* 0x0000000520207c20 */ /* 0x000fe20008410000 */
[-C--:B------:R-:W-:Y:S03]  /*5f50*/  HMMA.16816.F32 R44, R108, R10.reuse, R44 ;  /* 0x0000000a6c2c723c */ /* 0x080fe6000000182c */
[----:B------:R-:W4:Y:S02]  /*5f60*/  MUFU.TANH R12, R12 ;  /* 0x0000000c000c7308 */ /* 0x000f240000002400 */
[----:B------:R-:W-:Y:S01]  /*5f70*/  FMUL.FTZ R25, R25, UR5 ;  /* 0x0000000519197c20 */ /* 0x000fe20008410000 */
[C---:B------:R-:W-:Y:S07]  /*5f80*/  HMMA.16816.F32 R48, R216.reuse, R10, R48 ;  /* 0x0000000ad830723c */ /* 0x040fee0000001830 */
[----:B------:R-:W4:Y:S01]  /*5f90*/  MUFU.TANH R188, R20 ;  /* 0x0000001400bc7308 */ /* 0x000f220000002400 */
[----:B------:R-:W-:Y:S01]  /*5fa0*/  FMUL.FTZ R27, R27, UR5 ;  /* 0x000000051b1b7c20 */ /* 0x000fe20008410000 */
[-C--:B-1----:R-:W-:Y:S08]  /*5fb0*/  HMMA.16816.F32 R52, R216, R4.reuse, R52 ;  /* 0x00000004d834723c */ /* 0x082ff00000001834 */
[----:B------:R-:W1:Y:S01]  /*5fc0*/  MUFU.TANH R196, R24 ;  /* 0x0000001800c47308 */ /* 0x000e620000002400 */
[C---:B------:R-:W-:Y:S04]  /*5fd0*/  HMMA.16816.F32 R56, R108.reuse, R4, R56 ;  /* 0x000000046c38723c */ /* 0x040fe80000001838 */
[----:B------:R-:W-:Y:S02]  /*5fe0*/  FMUL.FTZ R34, R34, UR5 ;  /* 0x0000000522227c20 */ /* 0x000fe40008410000 */
[-C--:B------:R-:W-:Y:S03]  /*5ff0*/  HMMA.16816.F32 R60, R108, R6.reuse, R60 ;  /* 0x000000066c3c723c */ /* 0x080fe6000000183c */
[----:B------:R-:W1:Y:S02]  /*6000*/  MUFU.TANH R192, R22 ;  /* 0x0000001600c07308 */ /* 0x000e640000002400 */
[----:B------:R-:W-:Y:S01]  /*6010*/  FMNMX.FTZ R4, R176, R3, !PT ;  /* 0x00000003b0047209 */ /* 0x000fe20007810000 */
[----:B------:R-:W-:Y:S07]  /*6020*/  HMMA.16816.F32 R64, R216, R6, R64 ;  /* 0x00000006d840723c */ /* 0x000fee0000001840 */
[----:B------:R-:W1:Y:S01]  /*6030*/  MUFU.TANH R189, R21 ;  /* 0x0000001500bd7308 */ /* 0x000e620000002400 */
[----:B------:R-:W-:Y:S03]  /*6040*/  FMNMX.FTZ R5, R178, R105, !PT ;  /* 0x00000069b2057209 */ /* 0x000fe60007810000 */
[----:B------:R-:W-:Y:S01]  /*6050*/  FMUL.FTZ R33, R33, UR5 ;  /* 0x0000000521217c20 */ /* 0x000fe20008410000 */
[----:B------:R-:W-:Y:S01]  /*6060*/  FMNMX.FTZ R7, R184, R4, !PT ;  /* 0x00000004b8077209 */ /* 0x000fe20007810000 */
[----:B------:R-:W-:Y:S04]  /*6070*/  FMUL.FTZ R28, R28, UR5 ;  /* 0x000000051c1c7c20 */ /* 0x000fe80008410000 */
[----:B------:R-:W1:Y:S01]  /*6080*/  MUFU.TANH R198, R26 ;  /* 0x0000001a00c67308 */ /* 0x000e620000002400 */
[----:B------:R-:W-:Y:S01]  /*6090*/  FMNMX.FTZ R6, R180, R106, !PT ;  /* 0x0000006ab4067209 */ /* 0x000fe20007810000 */
[----:B------:R-:W-:Y:S01]  /*60a0*/  FMUL.FTZ R30, R30, UR5 ;  /* 0x000000051e1e7c20 */ /* 0x000fe20008410000 */
[----:B---3--:R-:W-:Y:S01]  /*60b0*/  FMNMX.FTZ R4, R179, R2, !PT ;  /* 0x00000002b3047209 */ /* 0x008fe20007810000 */
[----:B------:R-:W-:Y:S01]  /*60c0*/  FMUL.FTZ R35, R35, UR5 ;  /* 0x0000000523237c20 */ /* 0x000fe20008410000 */
[----:B------:R-:W-:Y:S01]  /*60d0*/  FMNMX.FTZ R2, R187, R5, !PT ;  /* 0x00000005bb027209 */ /* 0x000fe20007810000 */
[----:B------:R-:W-:Y:S01]  /*60e0*/  FMUL.FTZ R36, R36, UR5 ;  /* 0x0000000524247c20 */ /* 0x000fe20008410000 */
[----:B------:R-:W-:Y:S03]  /*60f0*/  FMUL.FTZ R0, R63, UR5 ;  /* 0x000000053f007c20 */ /* 0x000fe60008410000 */
[----:B------:R-:W3:Y:S01]  /*6100*/  MUFU.TANH R194, R23 ;  /* 0x0000001700c27308 */ /* 0x000ee20000002400 */
[----:B-----5:R-:W-:Y:S01]  /*6110*/  FMNMX.FTZ R7, R14, R7, !PT ;  /* 0x000000070e077209 */ /* 0x020fe20007810000 */
[----:B------:R-:W-:Y:S01]  /*6120*/  FMUL.FTZ R38, R38, UR5 ;  /* 0x0000000526267c20 */ /* 0x000fe20008410000 */
[----:B------:R-:W-:Y:S01]  /*6130*/  FMNMX.FTZ R5, R183, R6, !PT ;  /* 0x00000006b7057209 */ /* 0x000fe20007810000 */
[----:B------:R-:W-:Y:S01]  /*6140*/  FMUL.FTZ R37, R37, UR5 ;  /* 0x0000000525257c20 */ /* 0x000fe20008410000 */
[----:B--2---:R-:W-:Y:S01]  /*6150*/  FMNMX.FTZ R6, R15, R4, !PT ;  /* 0x000000040f067209 */ /* 0x004fe20007810000 */
[----:B------:R-:W-:Y:S01]  /*6160*/  FMUL.FTZ R31, R31, UR5 ;  /* 0x000000051f1f7c20 */ /* 0x000fe20008410000 */
[----:B------:R-:W-:Y:S03]  /*6170*/  FMNMX.FTZ R4, R182, R2, !PT ;  /* 0x00000002b6047209 */ /* 0x000fe60007810000 */
[----:B------:R2:W-:Y:S01]  /*6180*/  MUFU.TANH R108, R0 ;  /* 0x00000000006c7308 */ /* 0x0005e20000002400 */
[----:B----4-:R-:W-:Y:S01]  /*6190*/  FMNMX.FTZ R7, R13, R7, !PT ;  /* 0x000000070d077209 */ /* 0x010fe20007810000 */
[----:B------:R-:W-:Y:S01]  /*61a0*/  FMUL.FTZ R29, R29, UR5 ;  /* 0x000000051d1d7c20 */ /* 0x000fe20008410000 */
[----:B------:R-:W-:Y:S01]  /*61b0*/  FMNMX.FTZ R2, R186, R5, !PT ;  /* 0x00000005ba027209 */ /* 0x000fe20007810000 */
[----:B------:R-:W-:Y:S01]  /*61c0*/  FMUL.FTZ R39, R39, UR5 ;  /* 0x0000000527277c20 */ /* 0x000fe20008410000 */
[----:B------:R-:W-:Y:S01]  /*61d0*/  FMNMX.FTZ R5, R12, R6, !PT ;  /* 0x000000060c057209 */ /* 0x000fe20007810000 */
[----:B------:R-:W-:Y:S01]  /*61e0*/  FMUL.FTZ R48, R48, UR5 ;  /* 0x0000000530307c20 */ /* 0x000fe20008410000 */
[----:B------:R-:W-:Y:S03]  /*61f0*/  FMNMX.FTZ R4, R185, R4, !PT ;  /* 0x00000004b9047209 */ /* 0x000fe60007810000 */
[----:B------:R-:W4:Y:S01]  /*6200*/  MUFU.TANH R190, R32 ;  /* 0x0000002000be7308 */ /* 0x000f220000002400 */
[----:B------:R-:W-:Y:S01]  /*6210*/  FMNMX.FTZ R6, R188, R7, !PT ;  /* 0x00000007bc067209 */ /* 0x000fe20007810000 */
[----:B------:R-:W-:Y:S01]  /*6220*/  FMUL.FTZ R42, R42, UR5 ;  /* 0x000000052a2a7c20 */ /* 0x000fe20008410000 */
[----:B------:R-:W-:Y:S01]  /*6230*/  FMNMX.FTZ R8, R181, R2, !PT ;  /* 0x00000002b5087209 */ /* 0x000fe20007810000 */
[----:B------:R-:W-:Y:S01]  /*6240*/  FMUL.FTZ R40, R40, UR5 ;  /* 0x0000000528287c20 */ /* 0x000fe20008410000 */
[----:B-1----:R-:W-:Y:S01]  /*6250*/  FMNMX.FTZ R2, R196, R4, !PT ;  /* 0x00000004c4027209 */ /* 0x002fe20007810000 */
[----:B------:R-:W-:Y:S01]  /*6260*/  FMUL.FTZ R50, R50, UR5 ;  /* 0x0000000532327c20 */ /* 0x000fe20008410000 */
[----:B------:R-:W-:Y:S03]  /*6270*/  FMNMX.FTZ R5, R192, R5, !PT ;  /* 0x00000005c0057209 */ /* 0x000fe60007810000 */
[----:B------:R-:W1:Y:S01]  /*6280*/  MUFU.TANH R197, R25 ;  /* 0x0000001900c57308 */ /* 0x000e620000002400 */
[----:B------:R-:W-:Y:S01]  /*6290*/  FMNMX.FTZ R4, R189, R6, !PT ;  /* 0x00000006bd047209 */ /* 0x000fe20007810000 */
[----:B------:R-:W-:Y:S01]  /*62a0*/  FMUL.FTZ R49, R49, UR5 ;  /* 0x0000000531317c20 */ /* 0x000fe20008410000 */
[----:B--2---:R-:W-:Y:S01]  /*62b0*/  FMNMX.FTZ R0, R198, R8, !PT ;  /* 0x00000008c6007209 */ /* 0x004fe20007810000 */
[----:B------:R-:W-:Y:S01]  /*62c0*/  FMUL.FTZ R43, R43, UR5 ;  /* 0x000000052b2b7c20 */ /* 0x000fe20008410000 */
[----:B---3--:R-:W-:Y:S01]  /*62d0*/  FMNMX.FTZ R5, R194, R5, !PT ;  /* 0x00000005c2057209 */ /* 0x008fe20007810000 */
[----:B------:R-:W-:Y:S01]  /*62e0*/  FMUL.FTZ R41, R41, UR5 ;  /* 0x0000000529297c20 */ /* 0x000fe20008410000 */
[----:B------:R-:W-:Y:S03]  /*62f0*/  FMUL.FTZ R51, R51, UR5 ;  /* 0x0000000533337c20 */ /* 0x000fe60008410000 */
[----:B------:R-:W2:Y:S01]  /*6300*/  MUFU.TANH R200, R27 ;  /* 0x0000001b00c87308 */ /* 0x000ea20000002400 */
[----:B----4-:R-:W-:Y:S01]  /*6310*/  FMNMX.FTZ R4, R190, R4, !PT ;  /* 0x00000004be047209 */ /* 0x010fe20007810000 */
[----:B------:R-:W-:Y:S01]  /*6320*/  FMUL.FTZ R52, R52, UR5 ;  /* 0x0000000534347c20 */ /* 0x000fe20008410000 */
[----:B------:R-:W-:Y:S01]  /*6330*/  FMUL.FTZ R44, R44, UR5 ;  /* 0x000000052c2c7c20 */ /* 0x000fe20008410000 */
[----:B------:R-:W-:Y:S01]  /*6340*/  FMUL.FTZ R54, R54, UR5 ;  /* 0x0000000536367c20 */ /* 0x000fe20008410000 */
[----:B------:R-:W-:Y:S01]  /*6350*/  FMUL.FTZ R53, R53, UR5 ;  /* 0x0000000535357c20 */ /* 0x000fe20008410000 */
[----:B------:R-:W-:Y:S01]  /*6360*/  FMUL.FTZ R46, R46, UR5 ;  /* 0x000000052e2e7c20 */ /* 0x000fe20008410000 */
[----:B------:R-:W-:Y:S03]  /*6370*/  FMUL.FTZ R45, R45, UR5 ;  /* 0x000000052d2d7c20 */ /* 0x000fe60008410000 */
[----:B------:R-:W3:Y:S01]  /*6380*/  MUFU.TANH R193, R34 ;  /* 0x0000002200c17308 */ /* 0x000ee20000002400 */
[----:B-1----:R-:W-:Y:S01]  /*6390*/  FMNMX.FTZ R6, R197, R2, !PT ;  /* 0x00000002c5067209 */ /* 0x002fe20007810000 */
[----:B------:R-:W-:Y:S01]  /*63a0*/  FMUL.FTZ R55, R55, UR5 ;  /* 0x0000000537377c20 */ /* 0x000fe20008410000 */
[----:B------:R-:W-:Y:S01]  /*63b0*/  FMUL.FTZ R64, R64, UR5 ;  /* 0x0000000540407c20 */ /* 0x000fe20008410000 */
[----:B------:R-:W-:Y:S01]  /*63c0*/  FMUL.FTZ R47, R47, UR5 ;  /* 0x000000052f2f7c20 */ /* 0x000fe20008410000 */
[----:B------:R-:W-:Y:S01]  /*63d0*/  FMUL.FTZ R56, R56, UR5 ;  /* 0x0000000538387c20 */ /* 0x000fe20008410000 */
[----:B------:R-:W-:Y:S01]  /*63e0*/  FMUL.FTZ R57, R57, UR5 ;  /* 0x0000000539397c20 */ /* 0x000fe20008410000 */
[----:B------:R-:W-:Y:S03]  /*63f0*/  FMUL.FTZ R58, R58, UR5 ;  /* 0x000000053a3a7c20 */ /* 0x000fe60008410000 */
[----:B------:R-:W1:Y:S01]  /*6400*/  MUFU.TANH R191, R33 ;  /* 0x0000002100bf7308 */ /* 0x000e620000002400 */
[----:B--2---:R-:W-:Y:S01]  /*6410*/  FMNMX.FTZ R0, R200, R0, !PT ;  /* 0x00000000c8007209 */ /* 0x004fe20007810000 */
[----:B------:R-:W-:Y:S01]  /*6420*/  FMUL.FTZ R59, R59, UR5 ;  /* 0x000000053b3b7c20 */ /* 0x000fe20008410000 */
[----:B------:R-:W-:Y:S01]  /*6430*/  FMUL.FTZ R60, R60, UR5 ;  /* 0x000000053c3c7c20 */ /* 0x000fe20008410000 */
[----:B------:R-:W-:Y:S01]  /*6440*/  FMUL.FTZ R61, R61, UR5 ;  /* 0x000000053d3d7c20 */ /* 0x000fe20008410000 */
[----:B------:R-:W-:Y:S01]  /*6450*/  FMUL.FTZ R62, R62, UR5 ;  /* 0x000000053e3e7c20 */ /* 0x000fe20008410000 */
[----:B------:R-:W-:Y:S01]  /*6460*/  FMUL.FTZ R66, R66, UR5 ;  /* 0x0000000542427c20 */ /* 0x000fe20008410000 */
[----:B------:R-:W-:Y:S03]  /*6470*/  FMUL.FTZ R65, R65, UR5 ;  /* 0x0000000541417c20 */ /* 0x000fe60008410000 */
[----:B------:R-:W2:Y:S01]  /*6480*/  MUFU.TANH R201, R28 ;  /* 0x0000001c00c97308 */ /* 0x000ea20000002400 */
[----:B---3--:R-:W-:Y:S01]  /*6490*/  FMNMX.FTZ R2, R193, R5, !PT ;  /* 0x00000005c1027209 */ /* 0x008fe20007810000 */
[----:B------:R-:W-:Y:S08]  /*64a0*/  FMUL.FTZ R67, R67, UR5 ;  /* 0x0000000543437c20 */ /* 0x000ff00008410000 */
[----:B------:R-:W3:Y:S01]  /*64b0*/  MUFU.TANH R202, R30 ;  /* 0x0000001e00ca7308 */ /* 0x000ee20000002400 */
[----:B-1----:R-:W-:Y:S09]  /*64c0*/  FMNMX.FTZ R4, R191, R4, !PT ;  /* 0x00000004bf047209 */ /* 0x002ff20007810000 */
[----:B------:R-:W1:Y:S01]  /*64d0*/  MUFU.TANH R195, R35 ;  /* 0x0000002300c37308 */ /* 0x000e620000002400 */
[----:B--2---:R-:W-:Y:S09]  /*64e0*/  FMNMX.FTZ R5, R201, R6, !PT ;  /* 0x00000006c9057209 */ /* 0x004ff20007810000 */
[----:B------:R-:W2:Y:S01]  /*64f0*/  MUFU.TANH R207, R36 ;  /* 0x0000002400cf7308 */ /* 0x000ea20000002400 */
[----:B---3--:R-:W-:Y:S09]  /*6500*/  FMNMX.FTZ R6, R202, R0, !PT ;  /* 0x00000000ca067209 */ /* 0x008ff20007810000 */
        /* <DEDUP_REMOVED lines=46> */
[----:B------:R-:W-:Y:S01]  /*67f0*/  MUFU.TANH R237, R57 ;  /* 0x0000003900ed7308 */ /* 0x000fe20000002400 */
[----:B---3--:R-:W-:Y:S09]  /*6800*/  FMNMX.FTZ R10, R232, R5, !PT ;  /* 0x00000005e80a7209 */ /* 0x008ff20007810000 */
[----:B------:R-:W-:Y:S01]  /*6810*/  MUFU.TANH R238, R58 ;  /* 0x0000003a00ee7308 */ /* 0x000fe20000002400 */
[----:B-1----:R-:W-:Y:S09]  /*6820*/  FMNMX.FTZ R8, R219, R2, !PT ;  /* 0x00000002db087209 */ /* 0x002ff20007810000 */
[----:B------:R-:W-:Y:S10]  /*6830*/  MUFU.TANH R241, R59 ;  /* 0x0000003b00f17308 */ /* 0x000ff40000002400 */
[----:B------:R-:W-:Y:S10]  /*6840*/  MUFU.TANH R240, R60 ;  /* 0x0000003c00f07308 */ /* 0x000ff40000002400 */
[----:B------:R-:W-:Y:S10]  /*6850*/  MUFU.TANH R239, R61 ;  /* 0x0000003d00ef7308 */ /* 0x000ff40000002400 */
[----:B------:R-:W-:Y:S10]  /*6860*/  MUFU.TANH R107, R62 ;  /* 0x0000003e006b7308 */ /* 0x000ff40000002400 */
[----:B------:R-:W1:Y:S10]  /*6870*/  MUFU.TANH R218, R66 ;  /* 0x0000004200da7308 */ /* 0x000e740000002400 */
[----:B------:R-:W2:Y:S10]  /*6880*/  MUFU.TANH R214, R65 ;  /* 0x0000004100d67308 */ /* 0x000eb40000002400 */
[----:B------:R3:W4:Y:S01]  /*6890*/  MUFU.TANH R216, R67 ;  /* 0x0000004300d87308 */ /* 0x0007220000002400 */
[----:B-1----:R-:W-:Y:S02]  /*68a0*/  FMNMX.FTZ R9, R218, R0, !PT ;  /* 0x00000000da097209 */ /* 0x002fe40007810000 */
[----:B--2---:R-:W-:Y:S01]  /*68b0*/  FMNMX.FTZ R104, R214, R104, !PT ;  /* 0x00000068d6687209 */ /* 0x004fe20007810000 */
[----:B------:R-:W-:Y:S06]  /*68c0*/  @P0 BRA `(.L_x_352) ;  /* 0xffffffe800280947 */ /* 0x000fec000383ffff */
.L_x_351:
[----:B-1----:R-:W1:Y:S01]  /*68d0*/  SHFL.BFLY PT, R6, R104, 0x2, 0x1f ;  /* 0x0c401f0068067f89 */ /* 0x002e6200000e0000 */
[----:B----4-:R-:W-:Y:S02]  /*68e0*/  FMNMX.FTZ R5, R216, R9, !PT ;  /* 0x00000009d8057209 */ /* 0x010fe40007810000 */
[----:B------:R-:W-:Y:S05]  /*68f0*/  FMNMX.FTZ R2, R237, R8, !PT ;  /* 0x00000008ed027209 */ /* 0x000fea0007810000 */
[----:B------:R-:W-:Y:S01]  /*6900*/  LDSM.16.MT88.4 R20, [R224+0x9000] ;  /* 0x00900000e014783b */ /* 0x000fe20000004200 */
[----:B------:R-:W-:Y:S02]  /*6910*/  FMNMX.FTZ R0, R238, R10, !PT ;  /* 0x0000000aee007209 */ /* 0x000fe40007810000 */
[----:B------:R-:W-:Y:S02]  /*6920*/  FMNMX.FTZ R2, R240, R2, !PT ;  /* 0x00000002f0027209 */ /* 0x000fe40007810000 */
[----:B------:R-:W-:Y:S02]  /*6930*/  FMNMX.FTZ R0, R241, R0, !PT ;  /* 0x00000000f1007209 */ /* 0x000fe40007810000 */
[----:B------:R-:W-:Y:S01]  /*6940*/  FMNMX.FTZ R4, R239, R2, !PT ;  /* 0x00000002ef047209 */ /* 0x000fe20007810000 */
[----:B------:R-:W2:Y:S01]  /*6950*/  SHFL.BFLY PT, R7, R5, 0x2, 0x1f ;  /* 0x0c401f0005077f89 */ /* 0x000ea200000e0000 */
[----:B------:R-:W-:Y:S02]  /*6960*/  FMNMX.FTZ R0, R107, R0, !PT ;  /* 0x000000006b007209 */ /* 0x000fe40007810000 */
[----:B------:R-:W-:Y:S05]  /*6970*/  IADD3 R231, R231, -0x1, RZ ;  /* 0xffffffffe7e77810 */ /* 0x000fea0007ffe0ff */
[----:B------:R-:W4:Y:S01]  /*6980*/  SHFL.BFLY PT, R102, R4, 0x2, 0x1f ;  /* 0x0c401f0004667f89 */ /* 0x000f2200000e0000 */
[----:B------:R-:W-:Y:S07]  /*6990*/  FMNMX.FTZ R0, R108, R0, !PT ;  /* 0x000000006c007209 */ /* 0x000fee0007810000 */
[----:B------:R-:W-:Y:S08]  /*69a0*/  LDSM.16.MT88.4 R36, [R226+0x9000] ;  /* 0x00900000e224783b */ /* 0x000ff00000004200 */
[----:B------:R-:W5:Y:S08]  /*69b0*/  SHFL.BFLY PT, R2, R0, 0x2, 0x1f ;  /* 0x0c401f0000027f89 */ /* 0x000f7000000e0000 */
[----:B------:R-:W-:Y:S01]  /*69c0*/  LDSM.16.MT88.4 R52, [R224+0xa000] ;  /* 0x00a00000e034783b */ /* 0x000fe20000004200 */
[----:B-1----:R-:W-:Y:S02]  /*69d0*/  FMNMX.FTZ R104, R104, R6, !PT ;  /* 0x0000000668687209 */ /* 0x002fe40007810000 */
[----:B--2---:R-:W-:Y:S05]  /*69e0*/  FMNMX.FTZ R5, R5, R7, !PT ;  /* 0x0000000705057209 */ /* 0x004fea0007810000 */
[----:B------:R-:W1:Y:S01]  /*69f0*/  SHFL.BFLY PT, R6, R104, 0x1, 0x1f ;  /* 0x0c201f0068067f89 */ /* 0x000e6200000e0000 */
[----:B----4-:R-:W-:Y:S07]  /*6a00*/  FMNMX.FTZ R102, R4, R102, !PT ;  /* 0x0000006604667209 */ /* 0x010fee0007810000 */
[----:B------:R-:W2:Y:S08]  /*6a10*/  SHFL.BFLY PT, R103, R5, 0x1, 0x1f ;  /* 0x0c201f0005677f89 */ /* 0x000eb000000e0000 */
[----:B------:R-:W4:Y:S01]  /*6a20*/  SHFL.BFLY PT, R7, R102, 0x1, 0x1f ;  /* 0x0c201f0066077f89 */ /* 0x000f2200000e0000 */
[----:B-----5:R-:W-:Y:S07]  /*6a30*/  FMNMX.FTZ R2, R0, R2, !PT ;  /* 0x0000000200027209 */ /* 0x020fee0007810000 */
[----:B------:R-:W5:Y:S01]  /*6a40*/  SHFL.BFLY PT, R4, R2, 0x1, 0x1f ;  /* 0x0c201f0002047f89 */ /* 0x000f6200000e0000 */
[----:B-1----:R-:W-:Y:S02]  /*6a50*/  FMNMX.FTZ R104, R104, R6, !PT ;  /* 0x0000000668687209 */ /* 0x002fe40007810000 */
[----:B--2---:R-:W-:Y:S03]  /*6a60*/  FMNMX.FTZ R103, R5, R103, !PT ;  /* 0x0000006705677209 */ /* 0x004fe60007810000 */
[C---:B------:R-:W-:Y:S01]  /*6a70*/  FADD.FTZ R0, -R104.reuse, R3 ;  /* 0x0000000368007221 */ /* 0x040fe20000010100 */
[----:B------:R-:W-:Y:S02]  /*6a80*/  FSETP.NEU.FTZ.AND P1, PT, R104, -INF , PT ;  /* 0xff8000006800780b */ /* 0x000fe40003f3d000 */
[----:B----4-:R-:W-:Y:S01]  /*6a90*/  FMNMX.FTZ R102, R102, R7, !PT ;  /* 0x0000000766667209 */ /* 0x010fe20007810000 */
[----:B------:R-:W-:Y:S01]  /*6aa0*/  FMUL.FTZ R3, R0, UR4 ;  /* 0x0000000400037c20 */ /* 0x000fe20008410000 */
[----:B------:R-:W-:Y:S03]  /*6ab0*/  FADD.FTZ R0, -R103, R100 ;  /* 0x0000006467007221 */ /* 0x000fe60000010100 */
[----:B------:R1:W2:Y:S01]  /*6ac0*/  MUFU.EX2 R100, R3 ;  /* 0x0000000300647308 */ /* 0x0002a20000000800 */
[----:B------:R-:W-:Y:S01]  /*6ad0*/  FMUL.FTZ R109, R102, UR4 ;  /* 0x00000004666d7c20 */ /* 0x000fe20008410000 */
[----:B-----5:R-:W-:Y:S05]  /*6ae0*/  FMNMX.FTZ R101, R2, R4, !PT ;  /* 0x0000000402657209 */ /* 0x020fea0007810000 */
[C---:B------:R-:W-:Y:S01]  /*6af0*/  FMUL.FTZ R110, R101.reuse, UR4 ;  /* 0x00000004656e7c20 */ /* 0x040fe20008410000 */
        /* <DEDUP_REMOVED lines=18> */
[--C-:B------:R-:W-:Y:S03]  /*6c20*/  FFMA.FTZ R5, R12, UR4, -R106.reuse ;  /* 0x000000040c057c23 */ /* 0x100fe6000801086a */
[----:B------:R2:W-:Y:S01]  /*6c30*/  MUFU.EX2 R176, R4 ;  /* 0x0000000400b07308 */ /* 0x0005e20000000800 */
[----:B------:R-:W-:Y:S01]  /*6c40*/  FSEL R109, R109, RZ, P1 ;  /* 0x000000ff6d6d7208 */ /* 0x000fe20000800000 */
[--C-:B------:R-:W-:Y:S01]  /*6c50*/  FFMA.FTZ R111, R195, UR4, -R106.reuse ;  /* 0x00000004c36f7c23 */ /* 0x100fe2000801086a */
[----:B------:R-:W-:Y:S01]  /*6c60*/  FSETP.NEU.FTZ.AND P1, PT, R101, -INF , PT ;  /* 0xff8000006500780b */ /* 0x000fe20003f3d000 */
[----:B------:R-:W-:Y:S01]  /*6c70*/  FFMA.FTZ R50, R192, UR4, -R106 ;  /* 0x00000004c0327c23 */ /* 0x000fe2000801086a */
[----:B------:R-:W-:Y:S01]  /*6c80*/  FMUL.FTZ R48, R100, R156 ;  /* 0x0000009c64307220 */ /* 0x000fe20000410000 */
[--C-:B------:R-:W-:Y:S01]  /*6c90*/  FFMA.FTZ R7, R182, UR4, -R109.reuse ;  /* 0x00000004b6077c23 */ /* 0x100fe2000801086d */
[----:B------:R-:W-:Y:S03]  /*6ca0*/  FSEL R110, R110, RZ, P1 ;  /* 0x000000ff6e6e7208 */ /* 0x000fe60000800000 */
[----:B------:R-:W-:Y:S01]  /*6cb0*/  MUFU.EX2 R61, R5 ;  /* 0x00000005003d7308 */ /* 0x000fe20000000800 */
[----:B------:R-:W-:Y:S01]  /*6cc0*/  FFMA.FTZ R9, R185, UR4, -R109 ;  /* 0x00000004b9097c23 */ /* 0x000fe2000801086d */
[C---:B-1----:R-:W-:Y:S01]  /*6cd0*/  FMUL.FTZ R8, R2.reuse, R112 ;  /* 0x0000007002087220 */ /* 0x042fe20000410000 */
[C---:B------:R-:W-:Y:S01]  /*6ce0*/  FMUL.FTZ R12, R2.reuse, R120 ;  /* 0x00000078020c7220 */ /* 0x040fe20000410000 */
[C---:B------:R-:W-:Y:S01]  /*6cf0*/  FMUL.FTZ R25, R2.reuse, R129 ;  /* 0x0000008102197220 */ /* 0x040fe20000410000 */
[----:B------:R-:W-:Y:S01]  /*6d00*/  FMUL.FTZ R24, R2, R128 ;  /* 0x0000008002187220 */ /* 0x000fe20000410000 */
[----:B------:R-:W-:Y:S01]  /*6d10*/  FFMA.FTZ R128, R198, UR4, -R110 ;  /* 0x00000004c6807c23 */ /* 0x000fe2000801086e */
[----:B------:R-:W-:Y:S03]  /*6d20*/  FMUL.FTZ R28, R2, R136 ;  /* 0x00000088021c7220 */ /* 0x000fe60000410000 */
[----:B------:R-:W1:Y:S01]  /*6d30*/  MUFU.EX2 R0, R0 ;  /* 0x0000000000007308 */ /* 0x000e620000000800 */
[--C-:B--2---:R-:W-:Y:S01]  /*6d40*/  FFMA.FTZ R4, R184, UR4, -R105.reuse ;  /* 0x00000004b8047c23 */ /* 0x104fe20008010869 */
[C---:B------:R-:W-:Y:S01]  /*6d50*/  FMUL.FTZ R29, R2.reuse, R137 ;  /* 0x00000089021d7220 */ /* 0x040fe20000410000 */
[C---:B------:R-:W-:Y:S01]  /*6d60*/  FMUL.FTZ R41, R2.reuse, R145 ;  /* 0x0000009102297220 */ /* 0x040fe20000410000 */
[----:B------:R-:W-:Y:S01]  /*6d70*/  FMUL.FTZ R45, R2, R153 ;  /* 0x00000099022d7220 */ /* 0x000fe20000410000 */
[----:B------:R-:W-:Y:S01]  /*6d80*/  FMUL.FTZ R49, R100, R157 ;  /* 0x0000009d64317220 */ /* 0x000fe20000410000 */
[----:B------:R-:W-:Y:S01]  /*6d90*/  FFMA.FTZ R60, R191, UR4, -R105 ;  /* 0x00000004bf3c7c23 */ /* 0x000fe20008010869 */
[--C-:B------:R-:W-:Y:S03]  /*6da0*/  FFMA.FTZ R66, R193, UR4, -R106.reuse ;  /* 0x00000004c1427c23 */ /* 0x100fe6000801086a */
[----:B------:R2:W-:Y:S01]  /*6db0*/  MUFU.EX2 R18, R4 ;  /* 0x0000000400127308 */ /* 0x0005e20000000800 */
[----:B------:R-:W-:Y:S01]  /*6dc0*/  FMUL.FTZ R57, R2, R161 ;  /* 0x000000a102397220 */ /* 0x000fe20000410000 */
[C---:B------:R-:W-:Y:S01]  /*6dd0*/  FMUL.FTZ R68, R100.reuse, R68 ;  /* 0x0000004464447220 */ /* 0x040fe20000410000 */
[----:B------:R-:W-:Y:S01]  /*6de0*/  FMUL.FTZ R69, R100, R69 ;  /* 0x0000004564457220 */ /* 0x000fe20000410000 */
[C---:B------:R-:W-:Y:S01]  /*6df0*/  FMUL.FTZ R72, R2.reuse, R72 ;  /* 0x0000004802487220 */ /* 0x040fe20000410000 */
[C---:B------:R-:W-:Y:S01]  /*6e00*/  FMUL.FTZ R73, R2.reuse, R73 ;  /* 0x0000004902497220 */ /* 0x040fe20000410000 */
[C---:B------:R-:W-:Y:S01]  /*6e10*/  FMUL.FTZ R76, R2.reuse, R76 ;  /* 0x0000004c024c7220 */ /* 0x040fe20000410000 */
[----:B------:R-:W-:Y:S03]  /*6e20*/  FMUL.FTZ R77, R2, R77 ;  /* 0x0000004d024d7220 */ /* 0x000fe60000410000 */
[----:B------:R4:W5:Y:S01]  /*6e30*/  MUFU.EX2 R64, R9 ;  /* 0x0000000900407308 */ /* 0x0009620000000800 */
[C---:B-1----:R-:W-:Y:S01]  /*6e40*/  FMUL.FTZ R10, R0.reuse, R114 ;  /* 0x00000072000a7220 */ /* 0x042fe20000410000 */
[C---:B------:R-:W-:Y:S01]  /*6e50*/  FMUL.FTZ R26, R0.reuse, R130 ;  /* 0x00000082001a7220 */ /* 0x040fe20000410000 */
[C---:B------:R-:W-:Y:S01]  /*6e60*/  FMUL.FTZ R27, R0.reuse, R131 ;  /* 0x00000083001b7220 */ /* 0x040fe20000410000 */
[C---:B------:R-:W-:Y:S01]  /*6e70*/  FMUL.FTZ R30, R0.reuse, R138 ;  /* 0x0000008a001e7220 */ /* 0x040fe20000410000 */
[C---:B------:R-:W-:Y:S01]  /*6e80*/  FMUL.FTZ R31, R0.reuse, R139 ;  /* 0x0000008b001f7220 */ /* 0x040fe20000410000 */
[C---:B------:R-:W-:Y:S01]  /*6e90*/  FMUL.FTZ R42, R0.reuse, R146 ;  /* 0x00000092002a7220 */ /* 0x040fe20000410000 */
[C---:B------:R-:W-:Y:S03]  /*6ea0*/  FMUL.FTZ R43, R0.reuse, R147 ;  /* 0x00000093002b7220 */ /* 0x040fe60000410000 */
[----:B------:R-:W1:Y:S01]  /*6eb0*/  MUFU.EX2 R3, R3 ;  /* 0x0000000300037308 */ /* 0x000e620000000800 */
[--C-:B--2---:R-:W-:Y:S01]  /*6ec0*/  FFMA.FTZ R4, R177, UR4, -R106.reuse ;  /* 0x00000004b1047c23 */ /* 0x104fe2000801086a */
[C---:B------:R-:W-:Y:S01]  /*6ed0*/  FMUL.FTZ R46, R0.reuse, R154 ;  /* 0x0000009a002e7220 */ /* 0x040fe20000410000 */
[C---:B------:R-:W-:Y:S01]  /*6ee0*/  FMUL.FTZ R47, R0.reuse, R155 ;  /* 0x0000009b002f7220 */ /* 0x040fe20000410000 */
[C---:B------:R-:W-:Y:S01]  /*6ef0*/  FMUL.FTZ R58, R0.reuse, R162 ;  /* 0x000000a2003a7220 */ /* 0x040fe20000410000 */
[C---:B------:R-:W-:Y:S01]  /*6f00*/  FMUL.FTZ R59, R0.reuse, R163 ;  /* 0x000000a3003b7220 */ /* 0x040fe20000410000 */
[C---:B------:R-:W-:Y:S01]  /*6f10*/  FMUL.FTZ R74, R0.reuse, R74 ;  /* 0x0000004a004a7220 */ /* 0x040fe20000410000 */
[----:B------:R-:W-:Y:S03]  /*6f20*/  FMUL.FTZ R75, R0, R75 ;  /* 0x0000004b004b7220 */ /* 0x000fe60000410000 */
[----:B------:R2:W-:Y:S01]  /*6f30*/  MUFU.EX2 R184, R4 ;  /* 0x0000000400b87308 */ /* 0x0005e20000000800 */
[----:B----4-:R-:W-:Y:S01]  /*6f40*/  FMUL.FTZ R9, R2, R113 ;  /* 0x0000007102097220 */ /* 0x010fe20000410000 */
[----:B-----5:R-:W-:Y:S01]  /*6f50*/  MOV R139, R64 ;  /* 0x00000040008b7202 */ /* 0x020fe20000000f00 */
[C---:B------:R-:W-:Y:S01]  /*6f60*/  FMUL.FTZ R78, R0.reuse, R78 ;  /* 0x0000004e004e7220 */ /* 0x040fe20000410000 */
[----:B------:R-:W-:Y:S01]  /*6f70*/  FMUL.FTZ R79, R0, R79 ;  /* 0x0000004f004f7220 */ /* 0x000fe20000410000 */
[C---:B------:R-:W-:Y:S01]  /*6f80*/  FMUL.FTZ R80, R100.reuse, R80 ;  /* 0x0000005064507220 */ /* 0x040fe20000410000 */
[C---:B------:R-:W-:Y:S01]  /*6f90*/  FMUL.FTZ R81, R100.reuse, R81 ;  /* 0x0000005164517220 */ /* 0x040fe20000410000 */
[C---:B------:R-:W-:Y:S03]  /*6fa0*/  FMUL.FTZ R84, R100.reuse, R84 ;  /* 0x0000005464547220 */ /* 0x040fe60000410000 */
[----:B------:R4:W-:Y:S01]  /*6fb0*/  MUFU.EX2 R250, R128 ;  /* 0x0000008000fa7308 */ /* 0x0009e20000000800 */
[C---:B-1----:R-:W-:Y:S01]  /*6fc0*/  FMUL.FTZ R6, R3.reuse, R118 ;  /* 0x0000007603067220 */ /* 0x042fe20000410000 */
[C---:B------:R-:W-:Y:S01]  /*6fd0*/  FMUL.FTZ R19, R3.reuse, R127 ;  /* 0x0000007f03137220 */ /* 0x040fe20000410000 */
[C---:B------:R-:W-:Y:S01]  /*6fe0*/  FMUL.FTZ R34, R3.reuse, R142 ;  /* 0x0000008e03227220 */ /* 0x040fe20000410000 */
[C---:B------:R-:W-:Y:S01]  /*6ff0*/  FMUL.FTZ R35, R3.reuse, R143 ;  /* 0x0000008f03237220 */ /* 0x040fe20000410000 */
[C---:B------:R-:W-:Y:S01]  /*7000*/  FMUL.FTZ R51, R3.reuse, R159 ;  /* 0x0000009f03337220 */ /* 0x040fe20000410000 */
[C---:B---3--:R-:W-:Y:S01]  /*7010*/  FMUL.FTZ R67, R3.reuse, R175 ;  /* 0x000000af03437220 */ /* 0x048fe20000410000 */
[----:B------:R-:W-:Y:S03]  /*7020*/  FMUL.FTZ R70, R3, R70 ;  /* 0x0000004603467220 */ /* 0x000fe60000410000 */
[----:B------:R1:W-:Y:S01]  /*7030*/  MUFU.EX2 R137, R40 ;  /* 0x0000002800897308 */ /* 0x0003e20000000800 */
[----:B--2---:R-:W-:Y:S01]  /*7040*/  FFMA.FTZ R4, R179, UR4, -R106 ;  /* 0x00000004b3047c23 */ /* 0x004fe2000801086a */
[C---:B------:R-:W-:Y:S01]  /*7050*/  FMUL.FTZ R71, R3.reuse, R71 ;  /* 0x0000004703477220 */ /* 0x040fe20000410000 */
[C---:B------:R-:W-:Y:S01]  /*7060*/  FMUL.FTZ R82, R3.reuse, R82 ;  /* 0x0000005203527220 */ /* 0x040fe20000410000 */
[C---:B------:R-:W-:Y:S01]  /*7070*/  FMUL.FTZ R83, R3.reuse, R83 ;  /* 0x0000005303537220 */ /* 0x040fe20000410000 */
[----:B------:R-:W-:Y:S01]  /*7080*/  FMUL.FTZ R85, R100, R85 ;  /* 0x0000005564557220 */ /* 0x000fe20000410000 */
[C---:B------:R-:W-:Y:S01]  /*7090*/  FMUL.FTZ R86, R3.reuse, R86 ;  /* 0x0000005603567220 */ /* 0x040fe20000410000 */
[----:B------:R-:W-:Y:S03]  /*70a0*/  FMUL.FTZ R87, R3, R87 ;  /* 0x0000005703577220 */ /* 0x000fe60000410000 */
[----:B------:R2:W-:Y:S01]  /*70b0*/  MUFU.EX2 R17, R4 ;  /* 0x0000000400117308 */ /* 0x0005e20000000800 */
[----:B----4-:R-:W-:Y:S01]  /*70c0*/  FFMA.FTZ R128, R199, UR4, -R109 ;  /* 0x00000004c7807c23 */ /* 0x010fe2000801086d */
[C---:B------:R-:W-:Y:S01]  /*70d0*/  FMUL.FTZ R88, R2.reuse, R88 ;  /* 0x0000005802587220 */ /* 0x040fe20000410000 */
[----:B------:R-:W-:Y:S01]  /*70e0*/  FMUL.FTZ R89, R2, R89 ;  /* 0x0000005902597220 */ /* 0x000fe20000410000 */
[C---:B------:R-:W-:Y:S01]  /*70f0*/  FMUL.FTZ R90, R0.reuse, R90 ;  /* 0x0000005a005a7220 */ /* 0x040fe20000410000 */
[----:B------:R-:W-:Y:S01]  /*7100*/  FMUL.FTZ R91, R0, R91 ;  /* 0x0000005b005b7220 */ /* 0x000fe20000410000 */
[C---:B------:R-:W-:Y:S01]  /*7110*/  FMUL.FTZ R92, R2.reuse, R92 ;  /* 0x0000005c025c7220 */ /* 0x040fe20000410000 */
[C---:B------:R-:W-:Y:S03]  /*7120*/  FMUL.FTZ R93, R2.reuse, R93 ;  /* 0x0000005d025d7220 */ /* 0x040fe60000410000 */
[----:B------:R3:W-:Y:S01]  /*7130*/  MUFU.EX2 R140, R44 ;  /* 0x0000002c008c7308 */ /* 0x0007e20000000800 */
[----:B-1----:R-:W-:Y:S01]  /*7140*/  FMUL.FTZ R40, R2, R144 ;  /* 0x0000009002287220 */ /* 0x002fe20000410000 */
[C---:B------:R-:W-:Y:S01]  /*7150*/  FMUL.FTZ R94, R0.reuse, R94 ;  /* 0x0000005e005e7220 */ /* 0x040fe20000410000 */
[----:B------:R-:W-:Y:S01]  /*7160*/  FMUL.FTZ R95, R0, R95 ;  /* 0x0000005f005f7220 */ /* 0x000fe20000410000 */
[C---:B------:R-:W-:Y:S01]  /*7170*/  FMUL.FTZ R96, R100.reuse, R96 ;  /* 0x0000006064607220 */ /* 0x040fe20000410000 */
[----:B------:R-:W-:Y:S01]  /*7180*/  FMUL.FTZ R97, R100, R97 ;  /* 0x0000006164617220 */ /* 0x000fe20000410000 */
[C---:B------:R-:W-:Y:S01]  /*7190*/  FMUL.FTZ R98, R3.reuse, R98 ;  /* 0x0000006203627220 */ /* 0x040fe20000410000 */
[----:B------:R-:W-:Y:S03]  /*71a0*/  FMUL.FTZ R99, R3, R99 ;  /* 0x0000006303637220 */ /* 0x000fe60000410000 */
[----:B------:R1:W-:Y:S01]  /*71b0*/  MUFU.EX2 R138, R50 ;  /* 0x00000032008a7308 */ /* 0x0003e20000000800 */
[--C-:B--2---:R-:W-:Y:S01]  /*71c0*/  FFMA.FTZ R4, R14, UR4, -R105.reuse ;  /* 0x000000040e047c23 */ /* 0x104fe20008010869 */
[----:B------:R-:W-:Y:S01]  /*71d0*/  FMUL.FTZ R14, R0, R122 ;  /* 0x0000007a000e7220 */ /* 0x000fe20000410000 */
[----:B------:R-:W-:Y:S07]  /*71e0*/  FFMA.FTZ R107, R107, UR4, -R110 ;  /* 0x000000046b6b7c23 */ /* 0x000fee000801086e */
[----:B------:R2:W4:Y:S01]  /*71f0*/  MUFU.EX2 R16, R4 ;  /* 0x0000000400107308 */ /* 0x0005220000000800 */
[C---:B---3--:R-:W-:Y:S09]  /*7200*/  FMUL.FTZ R44, R2.reuse, R152 ;  /* 0x00000098022c7220 */ /* 0x048ff20000410000 */
[----:B------:R3:W5:Y:S01]  /*7210*/  MUFU.EX2 R65, R56 ;  /* 0x0000003800417308 */ /* 0x0007620000000800 */
[----:B-1----:R-:W-:Y:S02]  /*7220*/  FMUL.FTZ R50, R3, R158 ;  /* 0x0000009e03327220 */ /* 0x002fe40000410000 */
[----:B------:R-:W-:Y:S07]  /*7230*/  LDSM.16.MT88.4 R156, [R224+0xac00] ;  /* 0x00ac0000e09c783b */ /* 0x000fee0000004200 */
[----:B------:R1:W-:Y:S01]  /*7240*/  MUFU.EX2 R136, R60 ;  /* 0x0000003c00887308 */ /* 0x0003e20000000800 */
[----:B--2---:R-:W-:Y:S01]  /*7250*/  FFMA.FTZ R4, R13, UR4, -R105 ;  /* 0x000000040d047c23 */ /* 0x004fe20008010869 */
[----:B----4-:R-:W-:Y:S01]  /*7260*/  MOV R182, R16 ;  /* 0x0000001000b67202 */ /* 0x010fe20000000f00 */
[----:B------:R-:W-:Y:S01]  /*7270*/  FMUL.FTZ R13, R2, R121 ;  /* 0x00000079020d7220 */ /* 0x000fe20000410000 */
[----:B------:R-:W-:Y:S06]  /*7280*/  FMUL.FTZ R16, R100, R124 ;  /* 0x0000007c64107220 */ /* 0x000fec0000410000 */
[----:B------:R2:W4:Y:S01]  /*7290*/  MUFU.EX2 R62, R4 ;  /* 0x00000004003e7308 */ /* 0x0005220000000800 */
[----:B---3--:R-:W-:Y:S01]  /*72a0*/  FMUL.FTZ R56, R2, R160 ;  /* 0x000000a002387220 */ /* 0x008fe20000410000 */
[----:B-----5:R-:W-:Y:S01]  /*72b0*/  MOV R163, R65 ;  /* 0x0000004100a37202 */ /* 0x020fe20000000f00 */
[----:B------:R-:W-:Y:S07]  /*72c0*/  FMUL.FTZ R65, R100, R173 ;  /* 0x000000ad64417220 */ /* 0x000fee0000410000 */
[----:B------:R3:W-:Y:S01]  /*72d0*/  MUFU.EX2 R162, R66 ;  /* 0x0000004200a27308 */ /* 0x0007e20000000800 */
[----:B-1----:R-:W-:Y:S09]  /*72e0*/  FMUL.FTZ R60, R2, R168 ;  /* 0x000000a8023c7220 */ /* 0x002ff20000410000 */
[----:B------:R1:W-:Y:S01]  /*72f0*/  MUFU.EX2 R248, R128 ;  /* 0x0000008000f87308 */ /* 0x0003e20000000800 */
[----:B--2---:R-:W-:Y:S01]  /*7300*/  FFMA.FTZ R4, R15, UR4, -R106 ;  /* 0x000000040f047c23 */ /* 0x004fe2000801086a */
[----:B----4-:R-:W-:Y:S01]  /*7310*/  F2FP.F16.F32.PACK_AB R114, R62, R182 ;  /* 0x000000b63e72723e */ /* 0x010fe200000000ff */
[----:B------:R-:W-:Y:S02]  /*7320*/  FMUL.FTZ R15, R0, R123 ;  /* 0x0000007b000f7220 */ /* 0x000fe40000410000 */
[----:B------:R-:W2:Y:S05]  /*7330*/  LDSM.16.MT88.4 R120, [R226+0xa000] ;  /* 0x00a00000e278783b */ /* 0x000eaa0000004200 */
[----:B------:R4:W5:Y:S01]  /*7340*/  MUFU.EX2 R11, R4 ;  /* 0x00000004000b7308 */ /* 0x0009620000000800 */
[C---:B---3--:R-:W-:Y:S09]  /*7350*/  FMUL.FTZ R66, R3.reuse, R174 ;  /* 0x000000ae03427220 */ /* 0x048ff20000410000 */
[----:B------:R-:W-:Y:S01]  /*7360*/  MUFU.EX2 R107, R107 ;  /* 0x0000006b006b7308 */ /* 0x000fe20000000800 */
[----:B-1----:R-:W-:Y:S01]  /*7370*/  LDSM.16.MT88.4 R128, [R226+0x9400] ;  /* 0x00940000e280783b */ /* 0x002fe20000004200 */
[--C-:B----4-:R-:W-:Y:S01]  /*7380*/  FFMA.FTZ R4, R178, UR4, -R109.reuse ;  /* 0x00000004b2047c23 */ /* 0x110fe2000801086d */
[----:B------:R-:W-:Y:S01]  /*7390*/  MOV R178, R18 ;  /* 0x0000001200b27202 */ /* 0x000fe20000000f00 */
[----:B------:R-:W-:Y:S01]  /*73a0*/  FMUL.FTZ R18, R3, R126 ;  /* 0x0000007e03127220 */ /* 0x000fe20000410000 */
[----:B-----5:R-:W-:Y:S05]  /*73b0*/  MOV R185, R11 ;  /* 0x0000000b00b97202 */ /* 0x020fea0000000f00 */
[----:B------:R1:W-:Y:S01]  /*73c0*/  MUFU.EX2 R177, R4 ;  /* 0x0000000400b17308 */ /* 0x0003e20000000800 */
[----:B------:R-:W-:Y:S01]  /*73d0*/  FMUL.FTZ R11, R0, R115 ;  /* 0x00000073000b7220 */ /* 0x000fe20000410000 */
[----:B------:R-:W-:Y:S02]  /*73e0*/  F2FP.F16.F32.PACK_AB R112, R178, R176 ;  /* 0x000000b0b270723e */ /* 0x000fe400000000ff */
[----:B------:R-:W-:Y:S01]  /*73f0*/  F2FP.F16.F32.PACK_AB R115, R61, R185 ;  /* 0x000000b93d73723e */ /* 0x000fe200000000ff */
[--C-:B-1----:R-:W-:Y:S01]  /*7400*/  FFMA.FTZ R4, R187, UR4, -R109.reuse ;  /* 0x00000004bb047c23 */ /* 0x102fe2000801086d */
[----:B------:R-:W-:Y:S01]  /*7410*/  MOV R187, R17 ;  /* 0x0000001100bb7202 */ /* 0x000fe20000000f00 */
[----:B------:R-:W-:Y:S03]  /*7420*/  FMUL.FTZ R17, R100, R125 ;  /* 0x0000007d64117220 */ /* 0x000fe60000410000 */
[----:B------:R1:W3:Y:S01]  /*7430*/  MUFU.EX2 R5, R4 ;  /* 0x0000000400057308 */ /* 0x0002e20000000800 */
[----:B------:R-:W-:Y:S01]  /*7440*/  F2FP.F16.F32.PACK_AB R113, R187, R184 ;  /* 0x000000b8bb71723e */ /* 0x000fe200000000ff */
[----:B------:R-:W4:Y:S01]  /*7450*/  LDSM.16.MT88.4 R124, [R224+0xb000] ;  /* 0x00b00000e07c783b */ /* 0x000f220000004200 */
[--C-:B-1----:R-:W-:Y:S01]  /*7460*/  FFMA.FTZ R4, R180, UR4, -R110.reuse ;  /* 0x00000004b4047c23 */ /* 0x102fe2000801086e */
[----:B---3--:R-:W-:Y:S06]  /*7470*/  MOV R180, R5 ;  /* 0x0000000500b47202 */ /* 0x008fec0000000f00 */
[----:B------:R1:W-:Y:S10]  /*7480*/  MUFU.EX2 R5, R7 ;  /* 0x0000000700057308 */ /* 0x0003f40000000800 */
[----:B------:R3:W5:Y:S01]  /*7490*/  MUFU.EX2 R179, R4 ;  /* 0x0000000400b37308 */ /* 0x0007620000000800 */
[----:B-1----:R-:W-:Y:S01]  /*74a0*/  FMUL.FTZ R7, R3, R119 ;  /* 0x0000007703077220 */ /* 0x002fe20000410000 */
[--C-:B---3--:R-:W-:Y:S01]  /*74b0*/  FFMA.FTZ R4, R183, UR4, -R110.reuse ;  /* 0x00000004b7047c23 */ /* 0x108fe2000801086e */
[----:B-----5:R-:W-:Y:S07]  /*74c0*/  MOV R161, R179 ;  /* 0x000000b300a17202 */ /* 0x020fee0000000f00 */
[----:B------:R1:W3:Y:S02]  /*74d0*/  MUFU.EX2 R183, R4 ;  /* 0x0000000400b77308 */ /* 0x0002e40000000800 */
[--C-:B-1----:R-:W-:Y:S01]  /*74e0*/  FFMA.FTZ R4, R186, UR4, -R110.reuse ;  /* 0x00000004ba047c23 */ /* 0x102fe2000801086e */
[----:B------:R-:W-:Y:S02]  /*74f0*/  MOV R186, R5 ;  /* 0x0000000500ba7202 */ /* 0x000fe40000000f00 */
[----:B---3--:R-:W-:Y:S05]  /*7500*/  MOV R168, R183 ;  /* 0x000000b700a87202 */ /* 0x008fea0000000f00 */
[----:B------:R1:W3:Y:S01]  /*7510*/  MUFU.EX2 R5, R4 ;  /* 0x0000000400057308 */ /* 0x0002e20000000800 */
[----:B------:R-:W-:Y:S01]  /*7520*/  F2FP.F16.F32.PACK_AB R118, R64, R186 ;  /* 0x000000ba4076723e */ /* 0x000fe200000000ff */
[C---:B------:R-:W-:Y:S02]  /*7530*/  FMUL.FTZ R64, R100.reuse, R172 ;  /* 0x000000ac64407220 */ /* 0x040fe40000410000 */
[----:B------:R-:W-:Y:S01]  /*7540*/  LDSM.16.MT88.4 R172, [R226+0xac00] ;  /* 0x00ac0000e2ac783b */ /* 0x000fe20000004200 */
[----:B-1----:R-:W-:Y:S01]  /*7550*/  FFMA.FTZ R4, R181, UR4, -R110 ;  /* 0x00000004b5047c23 */ /* 0x002fe2000801086e */
[----:B---3--:R-:W-:Y:S01]  /*7560*/  MOV R181, R5 ;  /* 0x0000000500b57202 */ /* 0x008fe20000000f00 */
[C---:B------:R-:W-:Y:S01]  /*7570*/  FMUL.FTZ R5, R100.reuse, R117 ;  /* 0x0000007564057220 */ /* 0x040fe20000410000 */
[----:B------:R-:W-:Y:S02]  /*7580*/  F2FP.F16.F32.PACK_AB R117, R183, R179 ;  /* 0x000000b3b775723e */ /* 0x000fe400000000ff */
[----:B------:R1:W3:Y:S02]  /*7590*/  MUFU.EX2 R63, R4 ;  /* 0x00000004003f7308 */ /* 0x0002e40000000800 */
[----:B-1----:R-:W-:Y:S01]  /*75a0*/  FMUL.FTZ R4, R100, R116 ;  /* 0x0000007464047220 */ /* 0x002fe20000410000 */
[----:B------:R-:W-:Y:S02]  /*75b0*/  F2FP.F16.F32.PACK_AB R116, R180, R177 ;  /* 0x000000b1b474723e */ /* 0x000fe400000000ff */
[----:B---3--:R-:W-:Y:S04]  /*75c0*/  F2FP.F16.F32.PACK_AB R119, R63, R181 ;  /* 0x000000b53f77723e */ /* 0x008fe800000000ff */
[-C--:B------:R-:W-:Y:S06]  /*75d0*/  HMMA.16816.F32 R4, R112, R20.reuse, R4 ;  /* 0x000000147004723c */ /* 0x080fec0000001804 */
[C---:B------:R-:W-:Y:S06]  /*75e0*/  HMMA.16816.F32 R8, R116.reuse, R20, R8 ;  /* 0x000000147408723c */ /* 0x040fec0000001808 */
[-C--:B------:R-:W-:Y:S05]  /*75f0*/  HMMA.16816.F32 R12, R116, R22.reuse, R12 ;  /* 0x00000016740c723c */ /* 0x080fea000000180c */
[----:B------:R-:W-:Y:S01]  /*7600*/  FMUL.FTZ R21, R100, R133 ;  /* 0x0000008564157220 */ /* 0x000fe20000410000 */
[C---:B------:R-:W-:Y:S05]  /*7610*/  HMMA.16816.F32 R16, R112.reuse, R22, R16 ;  /* 0x000000167010723c */ /* 0x040fea0000001810 */
[----:B------:R-:W-:Y:S01]  /*7620*/  MOV R133, R63 ;  /* 0x0000003f00857202 */ /* 0x000fe20000000f00 */
[----:B------:R-:W-:Y:S01]  /*7630*/  FMUL.FTZ R63, R0, R171 ;  /* 0x000000ab003f7220 */ /* 0x000fe20000410000 */
[----:B------:R-:W-:Y:S01]  /*7640*/  FMUL.FTZ R20, R100, R132 ;  /* 0x0000008464147220 */ /* 0x000fe20000410000 */
[----:B------:R1:W-:Y:S03]  /*7650*/  MUFU.EX2 R171, R111 ;  /* 0x0000006f00ab7308 */ /* 0x0003e60000000800 */
[----:B------:R-:W-:Y:S01]  /*7660*/  FFMA.FTZ R132, R206, UR4, -R106 ;  /* 0x00000004ce847c23 */ /* 0x000fe2000801086a */
[C---:B------:R-:W-:Y:S01]  /*7670*/  FMUL.FTZ R22, R3.reuse, R134 ;  /* 0x0000008603167220 */ /* 0x040fe20000410000 */
[C---:B------:R-:W-:Y:S01]  /*7680*/  FMUL.FTZ R23, R3.reuse, R135 ;  /* 0x0000008703177220 */ /* 0x040fe20000410000 */
[----:B------:R-:W-:Y:S01]  /*7690*/  MOV R134, R62 ;  /* 0x0000003e00867202 */ /* 0x000fe20000000f00 */
[----:B------:R-:W-:Y:S01]  /*76a0*/  FMUL.FTZ R62, R0, R170 ;  /* 0x000000aa003e7220 */ /* 0x000fe20000410000 */
[----:B------:R-:W-:Y:S01]  /*76b0*/  MOV R135, R61 ;  /* 0x0000003d00877202 */ /* 0x000fe20000000f00 */
[----:B------:R-:W-:Y:S01]  /*76c0*/  FMUL.FTZ R61, R2, R169 ;  /* 0x000000a9023d7220 */ /* 0x000fe20000410000 */
[----:B------:R-:W-:Y:S02]  /*76d0*/  MOV R169, R180 ;  /* 0x000000b400a97202 */ /* 0x000fe40000000f00 */
[-C--:B------:R-:W-:Y:S03]  /*76e0*/  HMMA.16816.F32 R20, R112, R36.reuse, R20 ;  /* 0x000000247014723c */ /* 0x080fe60000001814 */
[----:B------:R-:W-:Y:S01]  /*76f0*/  MOV R170, R187 ;  /* 0x000000bb00aa7202 */ /* 0x000fe20000000f00 */
[--C-:B-1----:R-:W-:Y:S02]  /*7700*/  FFMA.FTZ R111, R196, UR4, -R109.reuse ;  /* 0x00000004c46f7c23 */ /* 0x102fe4000801086d */
[C---:B------:R-:W-:Y:S02]  /*7710*/  HMMA.16816.F32 R24, R116.reuse, R36, R24 ;  /* 0x000000247418723c */ /* 0x040fe40000001818 */
[----:B------:R1:W-:Y:S04]  /*7720*/  MUFU.EX2 R252, R111 ;  /* 0x0000006f00fc7308 */ /* 0x0003e80000000800 */
[-C--:B------:R-:W-:Y:S05]  /*7730*/  HMMA.16816.F32 R28, R116, R38.reuse, R28 ;  /* 0x00000026741c723c */ /* 0x080fea000000181c */
[C---:B------:R-:W-:Y:S01]  /*7740*/  FMUL.FTZ R36, R100.reuse, R148 ;  /* 0x0000009464247220 */ /* 0x040fe20000410000 */
[C---:B------:R-:W-:Y:S05]  /*7750*/  HMMA.16816.F32 R32, R112.reuse, R38, R32 ;  /* 0x000000267020723c */ /* 0x040fea0000001820 */
[----:B------:R-:W-:Y:S02]  /*7760*/  FMUL.FTZ R37, R100, R149 ;  /* 0x0000009564257220 */ /* 0x000fe40000410000 */
[----:B------:R-:W-:Y:S01]  /*7770*/  FMUL.FTZ R38, R3, R150 ;  /* 0x0000009603267220 */ /* 0x000fe20000410000 */
[--C-:B-1----:R-:W-:Y:S03]  /*7780*/  FFMA.FTZ R111, R197, UR4, -R109.reuse ;  /* 0x00000004c56f7c23 */ /* 0x102fe6000801086d */
[C---:B------:R-:W-:Y:S01]  /*7790*/  FMUL.FTZ R39, R3.reuse, R151 ;  /* 0x0000009703277220 */ /* 0x040fe20000410000 */
[----:B------:R1:W3:Y:S06]  /*77a0*/  MUFU.EX2 R251, R111 ;  /* 0x0000006f00fb7308 */ /* 0x0002ec0000000800 */
[-C--:B------:R-:W-:Y:S06]  /*77b0*/  HMMA.16816.F32 R36, R112, R52.reuse, R36 ;  /* 0x000000347024723c */ /* 0x080fec0000001824 */
[C---:B------:R-:W-:Y:S05]  /*77c0*/  HMMA.16816.F32 R40, R116.reuse, R52, R40 ;  /* 0x000000347428723c */ /* 0x040fea0000001828 */
[----:B-1----:R-:W-:Y:S01]  /*77d0*/  FFMA.FTZ R111, R200, UR4, -R110 ;  /* 0x00000004c86f7c23 */ /* 0x002fe2000801086e */
[-C--:B------:R-:W-:Y:S03]  /*77e0*/  HMMA.16816.F32 R44, R116, R54.reuse, R44 ;  /* 0x00000036742c723c */ /* 0x080fe6000000182c */
[----:B------:R1:W-:Y:S02]  /*77f0*/  MUFU.EX2 R249, R111 ;  /* 0x0000006f00f97308 */ /* 0x0003e40000000800 */
[----:B------:R-:W-:Y:S01]  /*7800*/  FFMA.FTZ R52, R194, UR4, -R106 ;  /* 0x00000004c2347c23 */ /* 0x000fe2000801086a */
[C---:B------:R-:W-:Y:S07]  /*7810*/  HMMA.16816.F32 R48, R112.reuse, R54, R48 ;  /* 0x000000367030723c */ /* 0x040fee0000001830 */
[----:B------:R5:W3:Y:S01]  /*7820*/  MUFU.EX2 R141, R52 ;  /* 0x00000034008d7308 */ /* 0x000ae20000000800 */
[C---:B------:R-:W-:Y:S03]  /*7830*/  FMUL.FTZ R53, R100.reuse, R165 ;  /* 0x000000a564357220 */ /* 0x040fe60000410000 */
[C---:B------:R-:W-:Y:S01]  /*7840*/  FMUL.FTZ R54, R3.reuse, R166 ;  /* 0x000000a603367220 */ /* 0x040fe20000410000 */
[----:B------:R-:W-:Y:S01]  /*7850*/  FMUL.FTZ R55, R3, R167 ;  /* 0x000000a703377220 */ /* 0x000fe20000410000 */
[----:B-1----:R-:W-:Y:S04]  /*7860*/  FFMA.FTZ R111, R201, UR4, -R109 ;  /* 0x00000004c96f7c23 */ /* 0x002fe8000801086d */
[----:B------:R1:W3:Y:S01]  /*7870*/  MUFU.EX2 R247, R111 ;  /* 0x0000006f00f77308 */ /* 0x0002e20000000800 */
[----:B-----5:R-:W-:Y:S07]  /*7880*/  FMUL.FTZ R52, R100, R164 ;  /* 0x000000a464347220 */ /* 0x020fee0000410000 */
[-C--:B--2---:R-:W-:Y:S06]  /*7890*/  HMMA.16816.F32 R52, R112, R120.reuse, R52 ;  /* 0x000000787034723c */ /* 0x084fec0000001834 */
[C---:B------:R-:W-:Y:S05]  /*78a0*/  HMMA.16816.F32 R56, R116.reuse, R120, R56 ;  /* 0x000000787438723c */ /* 0x040fea0000001838 */
[--C-:B-1----:R-:W-:Y:S01]  /*78b0*/  FFMA.FTZ R111, R202, UR4, -R110.reuse ;  /* 0x00000004ca6f7c23 */ /* 0x102fe2000801086e */
[-C--:B------:R-:W-:Y:S03]  /*78c0*/  HMMA.16816.F32 R60, R116, R122.reuse, R60 ;  /* 0x0000007a743c723c */ /* 0x080fe6000000183c */
[----:B------:R1:W-:Y:S03]  /*78d0*/  MUFU.EX2 R246, R111 ;  /* 0x0000006f00f67308 */ /* 0x0003e60000000800 */
[C---:B------:R-:W-:Y:S01]  /*78e0*/  HMMA.16816.F32 R64, R112.reuse, R122, R64 ;  /* 0x0000007a7040723c */ /* 0x040fe20000001840 */
[----:B------:R-:W2:Y:S05]  /*78f0*/  LDSM.16.MT88.4 R120, [R226+0xb000] ;  /* 0x00b00000e278783b */ /* 0x000eaa0000004200 */
[-C--:B----4-:R-:W-:Y:S06]  /*7900*/  HMMA.16816.F32 R68, R112, R124.reuse, R68 ;  /* 0x0000007c7044723c */ /* 0x090fec0000001844 */
[C---:B------:R-:W-:Y:S05]  /*7910*/  HMMA.16816.F32 R72, R116.reuse, R124, R72 ;  /* 0x0000007c7448723c */ /* 0x040fea0000001848 */
[----:B-1----:R-:W-:Y:S01]  /*7920*/  FFMA.FTZ R111, R203, UR4, -R110 ;  /* 0x00000004cb6f7c23 */ /* 0x002fe2000801086e */
[-C--:B------:R-:W-:Y:S03]  /*7930*/  HMMA.16816.F32 R76, R116, R126.reuse, R76 ;  /* 0x0000007e744c723c */ /* 0x080fe6000000184c */
[----:B------:R1:W4:Y:S03]  /*7940*/  MUFU.EX2 R245, R111 ;  /* 0x0000006f00f57308 */ /* 0x0003260000000800 */
[C---:B------:R-:W-:Y:S01]  /*7950*/  HMMA.16816.F32 R80, R112.reuse, R126, R80 ;  /* 0x0000007e7050723c */ /* 0x040fe20000001850 */
[----:B------:R-:W5:Y:S04]  /*7960*/  LDSM.16.MT88.4 R124, [R224+0x9400] ;  /* 0x00940000e07c783b */ /* 0x000f680000004200 */
[--C-:B-1----:R-:W-:Y:S01]  /*7970*/  FFMA.FTZ R111, R207, UR4, -R105.reuse ;  /* 0x00000004cf6f7c23 */ /* 0x102fe20008010869 */
[-C--:B--2---:R-:W-:Y:S03]  /*7980*/  HMMA.16816.F32 R84, R112, R120.reuse, R84 ;  /* 0x000000787054723c */ /* 0x084fe60000001854 */
[----:B------:R1:W-:Y:S03]  /*7990*/  MUFU.EX2 R243, R111 ;  /* 0x0000006f00f37308 */ /* 0x0003e60000000800 */
[C---:B------:R-:W-:Y:S06]  /*79a0*/  HMMA.16816.F32 R88, R116.reuse, R120, R88 ;  /* 0x000000787458723c */ /* 0x040fec0000001858 */
[-C--:B------:R-:W-:Y:S06]  /*79b0*/  HMMA.16816.F32 R92, R116, R122.reuse, R92 ;  /* 0x0000007a745c723c */ /* 0x080fec000000185c */
[----:B------:R-:W-:Y:S01]  /*79c0*/  HMMA.16816.F32 R96, R112, R122, R96 ;  /* 0x0000007a7060723c */ /* 0x000fe20000001860 */
[----:B------:R-:W2:Y:S04]  /*79d0*/  LDSM.16.MT88.4 R120, [R224+0xa400] ;  /* 0x00a40000e078783b */ /* 0x000ea80000004200 */
[--C-:B-1----:R-:W-:Y:S01]  /*79e0*/  FFMA.FTZ R111, R209, UR4, -R105.reuse ;  /* 0x00000004d16f7c23 */ /* 0x102fe20008010869 */
[----:B---3--:R-:W-:Y:S02]  /*79f0*/  F2FP.F16.F32.PACK_AB R116, R251, R252 ;  /* 0x000000fcfb74723e */ /* 0x008fe400000000ff */
[----:B------:R-:W-:Y:S01]  /*7a00*/  F2FP.F16.F32.PACK_AB R112, R140, R137 ;  /* 0x000000898c70723e */ /* 0x000fe200000000ff */
[----:B------:R1:W3:Y:S02]  /*7a10*/  MUFU.EX2 R244, R111 ;  /* 0x0000006f00f47308 */ /* 0x0002e40000000800 */
[----:B------:R-:W-:Y:S02]  /*7a20*/  F2FP.F16.F32.PACK_AB R113, R141, R138 ;  /* 0x0000008a8d71723e */ /* 0x000fe400000000ff */
[----:B------:R-:W-:Y:S02]  /*7a30*/  F2FP.F16.F32.PACK_AB R114, R136, R163 ;  /* 0x000000a38872723e */ /* 0x000fe400000000ff */
[----:B------:R-:W-:Y:S02]  /*7a40*/  F2FP.F16.F32.PACK_AB R115, R171, R162 ;  /* 0x000000a2ab73723e */ /* 0x000fe400000000ff */
[----:B------:R-:W-:Y:S02]  /*7a50*/  F2FP.F16.F32.PACK_AB R117, R249, R250 ;  /* 0x000000faf975723e */ /* 0x000fe400000000ff */
[----:B------:R-:W-:Y:S02]  /*7a60*/  F2FP.F16.F32.PACK_AB R118, R248, R247 ;  /* 0x000000f7f876723e */ /* 0x000fe400000000ff */
[----:B----4-:R-:W-:Y:S01]  /*7a70*/  F2FP.F16.F32.PACK_AB R119, R245, R246 ;  /* 0x000000f6f577723e */ /* 0x010fe200000000ff */
[-C--:B-----5:R-:W-:Y:S03]  /*7a80*/  HMMA.16816.F32 R4, R112, R124.reuse, R4 ;  /* 0x0000007c7004723c */ /* 0x0a0fe60000001804 */
[--C-:B-1----:R-:W-:Y:S03]  /*7a90*/  FFMA.FTZ R111, R210, UR4, -R106.reuse ;  /* 0x00000004d26f7c23 */ /* 0x102fe6000801086a */
[C---:B------:R-:W-:Y:S01]  /*7aa0*/  HMMA.16816.F32 R8, R116.reuse, R124, R8 ;  /* 0x0000007c7408723c */ /* 0x040fe20000001808 */
[----:B------:R1:W-:Y:S05]  /*7ab0*/  MUFU.EX2 R242, R111 ;  /* 0x0000006f00f27308 */ /* 0x0003ea0000000800 */
[-C--:B------:R-:W-:Y:S06]  /*7ac0*/  HMMA.16816.F32 R12, R116, R126.reuse, R12 ;  /* 0x0000007e740c723c */ /* 0x080fec000000180c */
[C---:B------:R-:W-:Y:S01]  /*7ad0*/  HMMA.16816.F32 R16, R112.reuse, R126, R16 ;  /* 0x0000007e7010723c */ /* 0x040fe20000001810 */
[----:B------:R-:W4:Y:S05]  /*7ae0*/  LDSM.16.MT88.4 R124, [R226+0xa400] ;  /* 0x00a40000e27c783b */ /* 0x000f2a0000004200 */
[-C--:B------:R-:W-:Y:S05]  /*7af0*/  HMMA.16816.F32 R20, R112, R128.reuse, R20 ;  /* 0x000000807014723c */ /* 0x080fea0000001814 */
[--C-:B-1----:R-:W-:Y:S01]  /*7b00*/  FFMA.FTZ R111, R211, UR4, -R106.reuse ;  /* 0x00000004d36f7c23 */ /* 0x102fe2000801086a */
[C---:B------:R-:W-:Y:S03]  /*7b10*/  HMMA.16816.F32 R24, R116.reuse, R128, R24 ;  /* 0x000000807418723c */ /* 0x040fe60000001818 */
[----:B------:R1:W5:Y:S02]  /*7b20*/  MUFU.EX2 R207, R111 ;  /* 0x0000006f00cf7308 */ /* 0x0003640000000800 */
[----:B------:R-:W-:Y:S01]  /*7b30*/  MOV R211, R136 ;  /* 0x0000008800d37202 */ /* 0x000fe20000000f00 */
[-C--:B------:R-:W-:Y:S06]  /*7b40*/  HMMA.16816.F32 R28, R116, R130.reuse, R28 ;  /* 0x00000082741c723c */ /* 0x080fec000000181c */
[C---:B------:R-:W-:Y:S01]  /*7b50*/  HMMA.16816.F32 R32, R112.reuse, R130, R32 ;  /* 0x000000827020723c */ /* 0x040fe20000001820 */
[----:B------:R-:W3:Y:S05]  /*7b60*/  LDSM.16.MT88.4 R128, [R224+0xb400] ;  /* 0x00b40000e080783b */ /* 0x000eea0000004200 */
[-C--:B--2---:R-:W-:Y:S05]  /*7b70*/  HMMA.16816.F32 R36, R112, R120.reuse, R36 ;  /* 0x000000787024723c */ /* 0x084fea0000001824 */
[--C-:B-1----:R-:W-:Y:S01]  /*7b80*/  FFMA.FTZ R111, R204, UR4, -R105.reuse ;  /* 0x00000004cc6f7c23 */ /* 0x102fe20008010869 */
[C---:B------:R-:W-:Y:S03]  /*7b90*/  HMMA.16816.F32 R40, R116.reuse, R120, R40 ;  /* 0x000000787428723c */ /* 0x040fe60000001828 */
[----:B------:R1:W-:Y:S03]  /*7ba0*/  MUFU.EX2 R210, R111 ;  /* 0x0000006f00d27308 */ /* 0x0003e60000000800 */
[-C--:B------:R-:W-:Y:S06]  /*7bb0*/  HMMA.16816.F32 R44, R116, R122.reuse, R44 ;  /* 0x0000007a742c723c */ /* 0x080fec000000182c */
[C---:B------:R-:W-:Y:S01]  /*7bc0*/  HMMA.16816.F32 R48, R112.reuse, R122, R48 ;  /* 0x0000007a7030723c */ /* 0x040fe20000001830 */
[----:B------:R-:W2:Y:S05]  /*7bd0*/  LDSM.16.MT88.4 R120, [R226+0xb400] ;  /* 0x00b40000e278783b */ /* 0x000eaa0000004200 */
[-C--:B----4-:R-:W-:Y:S05]  /*7be0*/  HMMA.16816.F32 R52, R112, R124.reuse, R52 ;  /* 0x0000007c7034723c */ /* 0x090fea0000001834 */
[----:B-1----:R-:W-:Y:S01]  /*7bf0*/  FFMA.FTZ R111, R205, UR4, -R105 ;  /* 0x00000004cd6f7c23 */ /* 0x002fe20008010869 */
[C---:B------:R-:W-:Y:S01]  /*7c00*/  HMMA.16816.F32 R56, R116.reuse, R124, R56 ;  /* 0x0000007c7438723c */ /* 0x040fe20000001838 */
[----:B------:R-:W-:Y:S05]  /*7c10*/  MUFU.EX2 R205, R132 ;  /* 0x0000008400cd7308 */ /* 0x000fea0000000800 */
[-C--:B------:R-:W-:Y:S05]  /*7c20*/  HMMA.16816.F32 R60, R116, R126.reuse, R60 ;  /* 0x0000007e743c723c */ /* 0x080fea000000183c */
[----:B------:R1:W4:Y:S01]  /*7c30*/  MUFU.EX2 R209, R111 ;  /* 0x0000006f00d17308 */ /* 0x0003220000000800 */
[C---:B------:R-:W-:Y:S01]  /*7c40*/  HMMA.16816.F32 R64, R112.reuse, R126, R64 ;  /* 0x0000007e7040723c */ /* 0x040fe20000001840 */
[----:B------:R-:W4:Y:S05]  /*7c50*/  LDSM.16.MT88.4 R124, [R224+0x9800] ;  /* 0x00980000e07c783b */ /* 0x000f2a0000004200 */
[-C--:B---3--:R-:W-:Y:S06]  /*7c60*/  HMMA.16816.F32 R68, R112, R128.reuse, R68 ;  /* 0x000000807044723c */ /* 0x088fec0000001844 */
[C---:B------:R-:W-:Y:S05]  /*7c70*/  HMMA.16816.F32 R72, R116.reuse, R128, R72 ;  /* 0x000000807448723c */ /* 0x040fea0000001848 */
[----:B-1----:R-:W-:Y:S01]  /*7c80*/  FFMA.FTZ R111, R208, UR4, -R106 ;  /* 0x00000004d06f7c23 */ /* 0x002fe2000801086a */
[-C--:B------:R-:W-:Y:S03]  /*7c90*/  HMMA.16816.F32 R76, R116, R130.reuse, R76 ;  /* 0x00000082744c723c */ /* 0x080fe6000000184c */
[----:B------:R1:W3:Y:S02]  /*7ca0*/  MUFU.EX2 R206, R111 ;  /* 0x0000006f00ce7308 */ /* 0x0002e40000000800 */
[----:B------:R-:W-:Y:S01]  /*7cb0*/  MOV R208, R178 ;  /* 0x000000b200d07202 */ /* 0x000fe20000000f00 */
[C---:B------:R-:W-:Y:S01]  /*7cc0*/  HMMA.16816.F32 R80, R112.reuse, R130, R80 ;  /* 0x000000827050723c */ /* 0x040fe20000001850 */
[----:B------:R-:W-:Y:S05]  /*7cd0*/  LDSM.16.MT88.4 R128, [R224+0xb800] ;  /* 0x00b80000e080783b */ /* 0x000fea0000004200 */
[-C--:B--2---:R-:W-:Y:S06]  /*7ce0*/  HMMA.16816.F32 R84, R112, R120.reuse, R84 ;  /* 0x000000787054723c */ /* 0x084fec0000001854 */
[C---:B------:R-:W-:Y:S05]  /*7cf0*/  HMMA.16816.F32 R88, R116.reuse, R120, R88 ;  /* 0x000000787458723c */ /* 0x040fea0000001858 */
[--C-:B-1----:R-:W-:Y:S01]  /*7d00*/  FFMA.FTZ R111, R212, UR4, -R109.reuse ;  /* 0x00000004d46f7c23 */ /* 0x102fe2000801086d */
[-C--:B------:R-:W-:Y:S01]  /*7d10*/  HMMA.16816.F32 R92, R116, R122.reuse, R92 ;  /* 0x0000007a745c723c */ /* 0x080fe2000000185c */
[----:B------:R-:W2:Y:S02]  /*7d20*/  LDL.LU R212, [R1+0x8] ;  /* 0x0000080001d47983 */ /* 0x000ea40000300800 */
[----:B------:R1:W-:Y:S02]  /*7d30*/  MUFU.EX2 R203, R111 ;  /* 0x0000006f00cb7308 */ /* 0x0003e40000000800 */
[----:B------:R-:W2:Y:S01]  /*7d40*/  LDL.LU R160, [R1+0xc] ;  /* 0x00000c0001a07983 */ /* 0x000ea20000300800 */
[----:B------:R-:W-:Y:S03]  /*7d50*/  HMMA.16816.F32 R96, R112, R122, R96 ;  /* 0x0000007a7060723c */ /* 0x000fe60000001860 */
[----:B------:R-:W-:Y:S04]  /*7d60*/  LDSM.16.MT88.4 R120, [R224+0xa800] ;  /* 0x00a80000e078783b */ /* 0x000fe80000004200 */
[----:B------:R-:W-:Y:S04]  /*7d70*/  F2FP.F16.F32.PACK_AB R112, R244, R243 ;  /* 0x000000f3f470723e */ /* 0x000fe800000000ff */
[----:B-----5:R-:W-:Y:S02]  /*7d80*/  F2FP.F16.F32.PACK_AB R113, R207, R242 ;  /* 0x000000f2cf71723e */ /* 0x020fe400000000ff */
[----:B----4-:R-:W-:Y:S01]  /*7d90*/  F2FP.F16.F32.PACK_AB R114, R209, R210 ;  /* 0x000000d2d172723e */ /* 0x010fe200000000ff */
[--C-:B-1----:R-:W-:Y:S01]  /*7da0*/  FFMA.FTZ R111, R213, UR4, -R109.reuse ;  /* 0x00000004d56f7c23 */ /* 0x102fe2000801086d */
[----:B---3--:R-:W-:Y:S02]  /*7db0*/  F2FP.F16.F32.PACK_AB R115, R206, R205 ;  /* 0x000000cdce73723e */ /* 0x008fe400000000ff */
[----:B------:R-:W-:Y:S01]  /*7dc0*/  MOV R213, R177 ;  /* 0x000000b100d57202 */ /* 0x000fe20000000f00 */
[----:B------:R1:W3:Y:S04]  /*7dd0*/  MUFU.EX2 R204, R111 ;  /* 0x0000006f00cc7308 */ /* 0x0002e80000000800 */
[-C--:B------:R-:W-:Y:S03]  /*7de0*/  HMMA.16816.F32 R4, R112, R124.reuse, R4 ;  /* 0x0000007c7004723c */ /* 0x080fe60000001804 */
[--C-:B-1----:R-:W-:Y:S01]  /*7df0*/  FFMA.FTZ R111, R221, UR4, -R110.reuse ;  /* 0x00000004dd6f7c23 */ /* 0x102fe2000801086e */
[----:B---3--:R-:W-:Y:S02]  /*7e00*/  F2FP.F16.F32.PACK_AB R116, R204, R203 ;  /* 0x000000cbcc74723e */ /* 0x008fe400000000ff */
[----:B------:R-:W-:Y:S01]  /*7e10*/  MOV R221, R141 ;  /* 0x0000008d00dd7202 */ /* 0x000fe20000000f00 */
[----:B------:R1:W-:Y:S04]  /*7e20*/  MUFU.EX2 R201, R111 ;  /* 0x0000006f00c97308 */ /* 0x0003e80000000800 */
[--C-:B-1----:R-:W-:Y:S01]  /*7e30*/  FFMA.FTZ R111, R215, UR4, -R110.reuse ;  /* 0x00000004d76f7c23 */ /* 0x102fe2000801086e */
[----:B------:R-:W-:Y:S02]  /*7e40*/  MOV R215, R140 ;  /* 0x0000008c00d77202 */ /* 0x000fe40000000f00 */
[----:B------:R-:W-:Y:S03]  /*7e50*/  LDSM.16.MT88.4 R140, [R226+0x9c00] ;  /* 0x009c0000e28c783b */ /* 0x000fe60000004200 */
[----:B------:R1:W3:Y:S02]  /*7e60*/  MUFU.EX2 R202, R111 ;  /* 0x0000006f00ca7308 */ /* 0x0002e40000000800 */
[--C-:B-1----:R-:W-:Y:S01]  /*7e70*/  FFMA.FTZ R111, R220, UR4, -R109.reuse ;  /* 0x00000004dc6f7c23 */ /* 0x102fe2000801086d */
[----:B------:R-:W-:Y:S02]  /*7e80*/  MOV R220, R138 ;  /* 0x0000008a00dc7202 */ /* 0x000fe40000000f00 */
[----:B------:R-:W-:Y:S05]  /*7e90*/  MOV R138, R135 ;  /* 0x00000087008a7202 */ /* 0x000fea0000000f00 */
[----:B------:R1:W-:Y:S01]  /*7ea0*/  MUFU.EX2 R199, R111 ;  /* 0x0000006f00c77308 */ /* 0x0003e20000000800 */
[----:B---3--:R-:W-:Y:S01]  /*7eb0*/  F2FP.F16.F32.PACK_AB R117, R202, R201 ;  /* 0x000000c9ca75723e */ /* 0x008fe200000000ff */
[----:B-1----:R-:W-:Y:S01]  /*7ec0*/  FFMA.FTZ R111, R222, UR4, -R109 ;  /* 0x00000004de6f7c23 */ /* 0x002fe2000801086d */
[----:B------:R-:W-:Y:S02]  /*7ed0*/  MOV R222, R137 ;  /* 0x0000008900de7202 */ /* 0x000fe40000000f00 */
[----:B------:R-:W-:Y:S05]  /*7ee0*/  MOV R137, R134 ;  /* 0x0000008600897202 */ /* 0x000fea0000000f00 */
[----:B------:R1:W3:Y:S02]  /*7ef0*/  MUFU.EX2 R200, R111 ;  /* 0x0000006f00c87308 */ /* 0x0002e40000000800 */
[--C-:B-1----:R-:W-:Y:S01]  /*7f00*/  FFMA.FTZ R111, R223, UR4, -R110.reuse ;  /* 0x00000004df6f7c23 */ /* 0x102fe2000801086e */
[----:B------:R-:W-:Y:S02]  /*7f10*/  MOV R223, R133 ;  /* 0x0000008500df7202 */ /* 0x000fe40000000f00 */
[----:B------:R-:W1:Y:S05]  /*7f20*/  LDSM.16.MT88.4 R132, [R226+0x9800] ;  /* 0x00980000e284783b */ /* 0x000e6a0000004200 */
[----:B------:R4:W-:Y:S01]  /*7f30*/  MUFU.EX2 R198, R111 ;  /* 0x0000006f00c67308 */ /* 0x0009e20000000800 */
[----:B---3--:R-:W-:Y:S01]  /*7f40*/  F2FP.F16.F32.PACK_AB R118, R200, R199 ;  /* 0x000000c7c876723e */ /* 0x008fe200000000ff */
[----:B----4-:R-:W-:Y:S01]  /*7f50*/  FFMA.FTZ R111, R232, UR4, -R110 ;  /* 0x00000004e86f7c23 */ /* 0x010fe2000801086e */
[----:B------:R-:W-:Y:S07]  /*7f60*/  MOV R232, R139 ;  /* 0x0000008b00e87202 */ /* 0x000fee0000000f00 */
[----:B------:R3:W4:Y:S02]  /*7f70*/  MUFU.EX2 R197, R111 ;  /* 0x0000006f00c57308 */ /* 0x0007240000000800 */
[--C-:B---3--:R-:W-:Y:S01]  /*7f80*/  FFMA.FTZ R111, R233, UR4, -R105.reuse ;  /* 0x00000004e96f7c23 */ /* 0x108fe20008010869 */
[----:B----4-:R-:W-:Y:S02]  /*7f90*/  F2FP.F16.F32.PACK_AB R119, R197, R198 ;  /* 0x000000c6c577723e */ /* 0x010fe400000000ff */
[----:B------:R-:W-:Y:S05]  /*7fa0*/  MOV R233, R138 ;  /* 0x0000008a00e97202 */ /* 0x000fea0000000f00 */
[----:B------:R3:W-:Y:S01]  /*7fb0*/  MUFU.EX2 R196, R111 ;  /* 0x0000006f00c47308 */ /* 0x0007e20000000800 */
[C---:B------:R-:W-:Y:S06]  /*7fc0*/  HMMA.16816.F32 R8, R116.reuse, R124, R8 ;  /* 0x0000007c7408723c */ /* 0x040fec0000001808 */
[-C--:B------:R-:W-:Y:S06]  /*7fd0*/  HMMA.16816.F32 R12, R116, R126.reuse, R12 ;  /* 0x0000007e740c723c */ /* 0x080fec000000180c */
[C---:B------:R-:W-:Y:S01]  /*7fe0*/  HMMA.16816.F32 R16, R112.reuse, R126, R16 ;  /* 0x0000007e7010723c */ /* 0x040fe20000001810 */
[----:B------:R-:W4:Y:S04]  /*7ff0*/  LDSM.16.MT88.4 R124, [R226+0xa800] ;  /* 0x00a80000e27c783b */ /* 0x000f280000004200 */
[--C-:B---3--:R-:W-:Y:S01]  /*8000*/  FFMA.FTZ R111, R234, UR4, -R105.reuse ;  /* 0x00000004ea6f7c23 */ /* 0x108fe20008010869 */
[-C--:B-1----:R-:W-:Y:S03]  /*8010*/  HMMA.16816.F32 R20, R112, R132.reuse, R20 ;  /* 0x000000847014723c */ /* 0x082fe60000001814 */
[----:B------:R1:W-:Y:S02]  /*8020*/  MUFU.EX2 R195, R111 ;  /* 0x0000006f00c37308 */ /* 0x0003e40000000800 */
[----:B------:R-:W-:Y:S01]  /*8030*/  MOV R234, R137 ;  /* 0x0000008900ea7202 */ /* 0x000fe20000000f00 */
[C---:B------:R-:W-:Y:S06]  /*8040*/  HMMA.16816.F32 R24, R116.reuse, R132, R24 ;  /* 0x000000847418723c */ /* 0x040fec0000001818 */
[-C--:B------:R-:W-:Y:S06]  /*8050*/  HMMA.16816.F32 R28, R116, R134.reuse, R28 ;  /* 0x00000086741c723c */ /* 0x080fec000000181c */
[C---:B------:R-:W-:Y:S05]  /*8060*/  HMMA.16816.F32 R32, R112.reuse, R134, R32 ;  /* 0x000000867020723c */ /* 0x040fea0000001820 */
[--C-:B-1----:R-:W-:Y:S01]  /*8070*/  FFMA.FTZ R111, R236, UR4, -R106.reuse ;  /* 0x00000004ec6f7c23 */ /* 0x102fe2000801086a */
[-C--:B------:R-:W-:Y:S03]  /*8080*/  HMMA.16816.F32 R36, R112, R120.reuse, R36 ;  /* 0x000000787024723c */ /* 0x080fe60000001824 */
[----:B------:R1:W-:Y:S02]  /*8090*/  MUFU.EX2 R193, R111 ;  /* 0x0000006f00c17308 */ /* 0x0003e40000000800 */
[----:B------:R-:W-:Y:S01]  /*80a0*/  MOV R236, R181 ;  /* 0x000000b500ec7202 */ /* 0x000fe20000000f00 */
[C---:B------:R-:W-:Y:S06]  /*80b0*/  HMMA.16816.F32 R40, R116.reuse, R120, R40 ;  /* 0x000000787428723c */ /* 0x040fec0000001828 */
[-C--:B------:R-:W-:Y:S06]  /*80c0*/  HMMA.16816.F32 R44, R116, R122.reuse, R44 ;  /* 0x0000007a742c723c */ /* 0x080fec000000182c */
[C---:B------:R-:W-:Y:S01]  /*80d0*/  HMMA.16816.F32 R48, R112.reuse, R122, R48 ;  /* 0x0000007a7030723c */ /* 0x040fe20000001830 */
[----:B------:R-:W3:Y:S04]  /*80e0*/  LDSM.16.MT88.4 R120, [R226+0xb800] ;  /* 0x00b80000e278783b */ /* 0x000ee80000004200 */
        /* <DEDUP_REMOVED lines=10> */
[----:B------:R-:W-:Y:S02]  /*8190*/  MUFU.EX2 R192, R111 ;  /* 0x0000006f00c07308 */ /* 0x000fe40000000800 */
[----:B------:R-:W-:Y:S01]  /*81a0*/  FFMA.FTZ R105, R214, UR4, -R105 ;  /* 0x00000004d6697c23 */ /* 0x000fe20008010869 */
[C---:B------:R-:W-:Y:S07]  /*81b0*/  HMMA.16816.F32 R72, R116.reuse, R128, R72 ;  /* 0x000000807448723c */ /* 0x040fee0000001848 */
[----:B------:R1:W-:Y:S01]  /*81c0*/  MUFU.EX2 R191, R105 ;  /* 0x0000006900bf7308 */ /* 0x0003e20000000800 */
[-C--:B------:R-:W-:Y:S03]  /*81d0*/  HMMA.16816.F32 R76, R116, R130.reuse, R76 ;  /* 0x00000082744c723c */ /* 0x080fe6000000184c */
[----:B------:R-:W-:Y:S03]  /*81e0*/  MOV R217, R185 ;  /* 0x000000b900d97202 */ /* 0x000fe60000000f00 */
[C---:B------:R-:W-:Y:S05]  /*81f0*/  HMMA.16816.F32 R80, R112.reuse, R130, R80 ;  /* 0x000000827050723c */ /* 0x040fea0000001850 */
[----:B------:R-:W-:Y:S01]  /*8200*/  MOV R214, R182 ;  /* 0x000000b600d67202 */ /* 0x000fe20000000f00 */
[-C--:B---3--:R-:W-:Y:S01]  /*8210*/  HMMA.16816.F32 R84, R112, R120.reuse, R84 ;  /* 0x000000787054723c */ /* 0x088fe20000001854 */
[----:B------:R-:W3:Y:S04]  /*8220*/  LDSM.16.MT88.4 R180, [R224+0xbc00] ;  /* 0x00bc0000e0b4783b */ /* 0x000ee80000004200 */
[--C-:B-1----:R-:W-:Y:S01]  /*8230*/  FFMA.FTZ R105, R218, UR4, -R106.reuse ;  /* 0x00000004da697c23 */ /* 0x102fe2000801086a */
[C---:B------:R-:W-:Y:S03]  /*8240*/  HMMA.16816.F32 R88, R116.reuse, R120, R88 ;  /* 0x000000787458723c */ /* 0x040fe60000001858 */
[----:B------:R1:W-:Y:S01]  /*8250*/  MUFU.EX2 R190, R105 ;  /* 0x0000006900be7308 */ /* 0x0003e20000000800 */
[----:B------:R-:W5:Y:S01]  /*8260*/  LDL.LU R218, [R1+0x4] ;  /* 0x0000040001da7983 */ /* 0x000f620000300800 */
[----:B------:R-:W-:Y:S01]  /*8270*/  FFMA.FTZ R106, R216, UR4, -R106 ;  /* 0x00000004d86a7c23 */ /* 0x000fe2000801086a */
[-C--:B------:R-:W-:Y:S05]  /*8280*/  HMMA.16816.F32 R92, R116, R122.reuse, R92 ;  /* 0x0000007a745c723c */ /* 0x080fea000000185c */
[----:B------:R-:W-:Y:S01]  /*8290*/  MOV R216, R184 ;  /* 0x000000b800d87202 */ /* 0x000fe20000000f00 */
[----:B------:R-:W-:Y:S01]  /*82a0*/  HMMA.16816.F32 R96, R112, R122, R96 ;  /* 0x0000007a7060723c */ /* 0x000fe20000001860 */
[----:B------:R-:W4:Y:S04]  /*82b0*/  MUFU.EX2 R189, R106 ;  /* 0x0000006a00bd7308 */ /* 0x000f280000000800 */
[----:B--2---:R-:W-:Y:S01]  /*82c0*/  FFMA.FTZ R2, R2, R212, R213 ;  /* 0x000000d402027223 */ /* 0x004fe200000100d5 */
[----:B------:R-:W-:Y:S01]  /*82d0*/  MOV R213, R163 ;  /* 0x000000a300d57202 */ /* 0x000fe20000000f00 */
[----:B------:R-:W-:Y:S01]  /*82e0*/  FFMA.FTZ R0, R0, R160, R161 ;  /* 0x000000a000007223 */ /* 0x000fe200000100a1 */
[--C-:B-1----:R-:W-:Y:S02]  /*82f0*/  FFMA.FTZ R105, R219, UR4, -R109.reuse ;  /* 0x00000004db697c23 */ /* 0x102fe4000801086d */
[----:B------:R-:W2:Y:S01]  /*8300*/  LDL.LU R219, [R1] ;  /* 0x0000000001db7983 */ /* 0x000ea20000300800 */
[----:B------:R-:W-:Y:S01]  /*8310*/  MOV R212, R162 ;  /* 0x000000a200d47202 */ /* 0x000fe20000000f00 */
[----:B------:R1:W-:Y:S01]  /*8320*/  MUFU.EX2 R187, R105 ;  /* 0x0000006900bb7308 */ /* 0x0003e20000000800 */
[----:B------:R-:W-:Y:S01]  /*8330*/  FADD.FTZ R0, R168, R0 ;  /* 0x00000000a8007221 */ /* 0x000fe20000010000 */
[----:B------:R-:W-:Y:S01]  /*8340*/  FADD.FTZ R2, R169, R2 ;  /* 0x00000002a9027221 */ /* 0x000fe20000010000 */
[----:B----4-:R-:W-:Y:S01]  /*8350*/  F2FP.F16.F32.PACK_AB R111, R189, R190 ;  /* 0x000000bebd6f723e */ /* 0x010fe200000000ff */
[--C-:B-1----:R-:W-:Y:S01]  /*8360*/  FFMA.FTZ R105, R237, UR4, -R109.reuse ;  /* 0x00000004ed697c23 */ /* 0x102fe2000801086d */
[----:B------:R-:W-:Y:S05]  /*8370*/  MOV R237, R176 ;  /* 0x000000b000ed7202 */ /* 0x000fea0000000f00 */
[----:B------:R1:W4:Y:S02]  /*8380*/  MUFU.EX2 R188, R105 ;  /* 0x0000006900bc7308 */ /* 0x0003240000000800 */
[--C-:B-1----:R-:W-:Y:S01]  /*8390*/  FFMA.FTZ R105, R238, UR4, -R110.reuse ;  /* 0x00000004ee697c23 */ /* 0x102fe2000801086e */
[----:B----4-:R-:W-:Y:S07]  /*83a0*/  F2FP.F16.F32.PACK_AB R176, R188, R187 ;  /* 0x000000bbbcb0723e */ /* 0x010fee00000000ff */
[----:B------:R1:W-:Y:S02]  /*83b0*/  MUFU.EX2 R185, R105 ;  /* 0x0000006900b97308 */ /* 0x0003e40000000800 */
[--C-:B-1----:R-:W-:Y:S01]  /*83c0*/  FFMA.FTZ R105, R241, UR4, -R110.reuse ;  /* 0x00000004f1697c23 */ /* 0x102fe2000801086e */
[----:B------:R-:W-:Y:S01]  /*83d0*/  FFMA.FTZ R110, R108, UR4, -R110 ;  /* 0x000000046c6e7c23 */ /* 0x000fe2000801086e */
[----:B------:R-:W-:Y:S06]  /*83e0*/  F2FP.F16.F32.PACK_AB R108, R195, R196 ;  /* 0x000000c4c36c723e */ /* 0x000fec00000000ff */
[----:B------:R1:W4:Y:S02]  /*83f0*/  MUFU.EX2 R186, R105 ;  /* 0x0000006900ba7308 */ /* 0x0003240000000800 */
[--C-:B-1----:R-:W-:Y:S01]  /*8400*/  FFMA.FTZ R105, R240, UR4, -R109.reuse ;  /* 0x00000004f0697c23 */ /* 0x102fe2000801086d */
[----:B------:R-:W-:Y:S01]  /*8410*/  FFMA.FTZ R109, R239, UR4, -R109 ;  /* 0x00000004ef6d7c23 */ /* 0x000fe2000801086d */
[----:B----4-:R-:W-:Y:S06]  /*8420*/  F2FP.F16.F32.PACK_AB R177, R186, R185 ;  /* 0x000000b9bab1723e */ /* 0x010fec00000000ff */
[----:B------:R-:W-:Y:S10]  /*8430*/  MUFU.EX2 R184, R105 ;  /* 0x0000006900b87308 */ /* 0x000ff40000000800 */
[----:B------:R1:W4:Y:S10]  /*8440*/  MUFU.EX2 R106, R109 ;  /* 0x0000006d006a7308 */ /* 0x0003340000000800 */
[----:B------:R3:W3:Y:S01]  /*8450*/  MUFU.EX2 R105, R110 ;  /* 0x0000006e00697308 */ /* 0x0006e20000000800 */
[----:B-1----:R-:W-:Y:S02]  /*8460*/  F2FP.F16.F32.PACK_AB R109, R194, R193 ;  /* 0x000000c1c26d723e */ /* 0x002fe400000000ff */
[----:B----4-:R-:W-:Y:S02]  /*8470*/  F2FP.F16.F32.PACK_AB R178, R106, R184 ;  /* 0x000000b86ab2723e */ /* 0x010fe400000000ff */
[----:B---3--:R-:W-:Y:S02]  /*8480*/  F2FP.F16.F32.PACK_AB R110, R191, R192 ;  /* 0x000000c0bf6e723e */ /* 0x008fe400000000ff */
[----:B------:R-:W-:Y:S05]  /*8490*/  F2FP.F16.F32.PACK_AB R179, R105, R107 ;  /* 0x0000006b69b3723e */ /* 0x000fea00000000ff */
[-C--:B------:R-:W-:Y:S01]  /*84a0*/  HMMA.16816.F32 R116, R108, R124.reuse, R4 ;  /* 0x0000007c6c74723c */ /* 0x080fe20000001804 */
[----:B------:R-:W1:Y:S05]  /*84b0*/  LDSM.16.MT88.4 R4, [R226+0xbc00] ;  /* 0x00bc0000e204783b */ /* 0x000e6a0000004200 */
[C---:B------:R-:W-:Y:S06]  /*84c0*/  HMMA.16816.F32 R112, R176.reuse, R124, R8 ;  /* 0x0000007cb070723c */ /* 0x040fec0000001808 */
        /* <DEDUP_REMOVED lines=10> */
[C---:B------:R-:W-:Y:S06]  /*8570*/  HMMA.16816.F32 R140, R108.reuse, R142, R32 ;  /* 0x0000008e6c8c723c */ /* 0x040fec0000001820 */
[-C--:B------:R-:W-:Y:S06]  /*8580*/  HMMA.16816.F32 R148, R108, R156.reuse, R36 ;  /* 0x0000009c6c94723c */ /* 0x080fec0000001824 */
[C---:B------:R-:W-:Y:S06]  /*8590*/  HMMA.16816.F32 R144, R176.reuse, R156, R40 ;  /* 0x0000009cb090723c */ /* 0x040fec0000001828 */
[-C--:B------:R-:W-:Y:S06]  /*85a0*/  HMMA.16816.F32 R152, R176, R158.reuse, R44 ;  /* 0x0000009eb098723c */ /* 0x080fec000000182c */
[C---:B------:R-:W-:Y:S06]  /*85b0*/  HMMA.16816.F32 R156, R108.reuse, R158, R48 ;  /* 0x0000009e6c9c723c */ /* 0x040fec0000001830 */
[-C--:B------:R-:W-:Y:S06]  /*85c0*/  HMMA.16816.F32 R164, R108, R172.reuse, R52 ;  /* 0x000000ac6ca4723c */ /* 0x080fec0000001834 */
[C---:B------:R-:W-:Y:S05]  /*85d0*/  HMMA.16816.F32 R160, R176.reuse, R172, R56 ;  /* 0x000000acb0a0723c */ /* 0x040fea0000001838 */
[----:B-----5:R-:W-:Y:S06]  /*85e0*/  FFMA.FTZ R3, R3, R218, R216 ;  /* 0x000000da03037223 */ /* 0x020fec00000100d8 */
[----:B------:R-:W-:Y:S04]  /*85f0*/  FADD.FTZ R3, R170, R3 ;  /* 0x00000003aa037221 */ /* 0x000fe80000010000 */
[----:B------:R-:W-:Y:S04]  /*8600*/  FADD.FTZ R3, R217, R3 ;  /* 0x00000003d9037221 */ /* 0x000fe80000010000 */
[----:B------:R-:W-:Y:S04]  /*8610*/  FADD.FTZ R0, R233, R3 ;  /* 0x00000003e9007221 */ /* 0x000fe80000010000 */
[----:B------:R-:W-:Y:S01]  /*8620*/  FADD.FTZ R3, R220, R0 ;  /* 0x00000000dc037221 */ /* 0x000fe20000010000 */
[----:B------:R-:W-:Y:S01]  /*8630*/  FADD.FTZ R0, R252, R9 ;  /* 0x00000009fc007221 */ /* 0x000fe20000010000 */
[----:B--2---:R-:W-:Y:S02]  /*8640*/  FFMA.FTZ R100, R100, R219, R237 ;  /* 0x000000db64647223 */ /* 0x004fe400000100ed */
[----:B------:R-:W-:Y:S02]  /*8650*/  FADD.FTZ R9, R221, R3 ;  /* 0x00000003dd097221 */ /* 0x000fe40000010000 */
[----:B------:R-:W-:Y:S01]  /*8660*/  FADD.FTZ R8, R208, R100 ;  /* 0x00000064d0087221 */ /* 0x000fe20000010000 */
[----:B------:R-:W-:Y:S01]  /*8670*/  MOV R208, R211 ;  /* 0x000000d300d07202 */ /* 0x000fe20000000f00 */
[----:B------:R-:W-:Y:S01]  /*8680*/  FADD.FTZ R9, R212, R9 ;  /* 0x00000009d4097221 */ /* 0x000fe20000010000 */
[----:B------:R-:W-:Y:S01]  /*8690*/  MOV R211, R171 ;  /* 0x000000ab00d37202 */ /* 0x000fe20000000f00 */
[----:B------:R-:W-:Y:S01]  /*86a0*/  FADD.FTZ R8, R214, R8 ;  /* 0x00000008d6087221 */ /* 0x000fe20000010000 */
[-C--:B------:R-:W-:Y:S03]  /*86b0*/  HMMA.16816.F32 R168, R176, R174.reuse, R60 ;  /* 0x000000aeb0a8723c */ /* 0x080fe6000000183c */
[----:B------:R-:W-:Y:S01]  /*86c0*/  FADD.FTZ R9, R211, R9 ;  /* 0x00000009d3097221 */ /* 0x000fe20000010000 */
[----:B------:R-:W-:Y:S01]  /*86d0*/  FADD.FTZ R8, R234, R8 ;  /* 0x00000008ea087221 */ /* 0x000fe20000010000 */
        /* <DEDUP_REMOVED lines=15> */
[-C--:B------:R-:W-:Y:S05]  /*87d0*/  HMMA.16816.F32 R92, R176, R6.reuse, R92 ;  /* 0x00000006b05c723c */ /* 0x080fea000000185c */
        /* <DEDUP_REMOVED lines=19> */
[----:B------:R-:W-:Y:S02]  /*8910*/  FADD.FTZ R2, R209, R9 ;  /* 0x00000009d1027221 */ /* 0x000fe40000010000 */
        /* <DEDUP_REMOVED lines=17> */
[----:B------:R-:W-:Y:S01]  /*8a30*/  STL [R1], R5 ;  /* 0x0000000501007387 */ /* 0x000fe20000100800 */
[----:B------:R-:W-:Y:S03]  /*8a40*/  MOV R105, R102 ;  /* 0x0000006600697202 */ /* 0x000fe60000000f00 */
[----:B------:R1:W-:Y:S04]  /*8a50*/  STL [R1+0x4], R3 ;  /* 0x0000040301007387 */ /* 0x0003e80000100800 */
[----:B------:R2:W-:Y:S04]  /*8a60*/  STL [R1+0x8], R2 ;  /* 0x0000080201007387 */ /* 0x0005e80000100800 */
[----:B------:R2:W-:Y:S01]  /*8a70*/  STL [R1+0xc], R0 ;  /* 0x00000c0001007387 */ /* 0x0005e20000100800 */
[----:B-1----:R-:W-:Y:S01]  /*8a80*/  MOV R3, R104 ;  /* 0x0000006800037202 */ /* 0x002fe20000000f00 */
[----:B------:R-:W-:Y:S06]  /*8a90*/  @P0 BRA `(.L_x_350) ;  /* 0xffffffc800200947 */ /* 0x000fec000383ffff */
.L_x_349:
[----:B------:R-:W2:Y:S04]  /*8aa0*/  LDL.LU R5, [R1] ;  /* 0x0000000001057983 */ /* 0x000ea80000300800 */
[----:B------:R-:W3:Y:S04]  /*8ab0*/  LDL.LU R4, [R1+0x4] ;  /* 0x0000040001047983 */ /* 0x000ee80000300800 */
[----:B------:R-:W4:Y:S04]  /*8ac0*/  LDL.LU R9, [R1+0x8] ;  /* 0x0000080001097983 */ /* 0x000f280000300800 */
[----:B------:R-:W5:Y:S04]  /*8ad0*/  LDL.LU R8, [R1+0xc] ;  /* 0x00000c0001087983 */ /* 0x000f680000300800 */
[----:B------:R-:W5:Y:S01]  /*8ae0*/  LDL R13, [R1+0x3c] ;  /* 0x00003c00010d7983 */ /* 0x000f620000100800 */
[----:B------:R-:W1:Y:S01]  /*8af0*/  S2UR UR4, SR_CgaCtaId ;  /* 0x00000000000479c3 */ /* 0x000e620000008800 */
[----:B------:R-:W-:Y:S01]  /*8b00*/  UMOV UR5, 0x400 ;  /* 0x0000040000057882 */ /* 0x000fe20000000000 */
[----:B------:R-:W1:Y:S02]  /*8b10*/  S2R R12, SR_TID.X ;  /* 0x00000000000c7919 */ /* 0x000e640000002100 */
[----:B-1----:R-:W-:Y:S01]  /*8b20*/  ULEA UR4, UR4, UR5, 0x18 ;  /* 0x0000000504047291 */ /* 0x002fe2000f8ec03f */
[----:B------:R-:W-:-:S04]  /*8b30*/  SHF.R.S32.HI R51, RZ, 0x1f, R12 ;  /* 0x0000001fff337819 */ /* 0x000fc8000001140c */
[CC--:B------:R-:W-:Y:S02]  /*8b40*/  LEA.HI R10, R51.reuse, R12.reuse, RZ, 0x2 ;  /* 0x0000000c330a7211 */ /* 0x0c0fe400078f10ff */
[----:B------:R-:W-:Y:S02]  /*8b50*/  LEA.HI R51, R51, R12, RZ, 0x5 ;  /* 0x0000000c33337211 */ /* 0x000fe400078f28ff */
[----:B------:R-:W-:Y:S02]  /*8b60*/  SHF.R.S32.HI R11, RZ, 0x2, R10 ;  /* 0x00000002ff0b7819 */ /* 0x000fe4000001140a */
[----:B------:R-:W-:Y:S02]  /*8b70*/  SHF.R.S32.HI R51, RZ, 0x5, R51 ;  /* 0x00000005ff337819 */ /* 0x000fe40000011433 */
[----:B------:R-:W-:-:S04]  /*8b80*/  SHF.R.S32.HI R3, RZ, 0x1f, R11 ;  /* 0x0000001fff037819 */ /* 0x000fc8000001140b */
[----:B------:R-:W-:-:S04]  /*8b90*/  LEA.HI R3, R3, R11, RZ, 0x3 ;  /* 0x0000000b03037211 */ /* 0x000fc800078f18ff */
[----:B------:R-:W-:-:S04]  /*8ba0*/  LOP3.LUT R3, R3, 0xfffffff8, RZ, 0xc0, !PT ;  /* 0xfffffff803037812 */ /* 0x000fc800078ec0ff */
[----:B------:R-:W-:Y:S01]  /*8bb0*/  IADD3 R3, R11, -R3, RZ ;  /* 0x800000030b037210 */ /* 0x000fe20007ffe0ff */
[----:B--2---:R-:W1:Y:S04]  /*8bc0*/  SHFL.BFLY PT, R2, R5, 0x2, 0x1f ;  /* 0x0c401f0005027f89 */ /* 0x004e6800000e0000 */
[----:B---3--:R-:W2:Y:S04]  /*8bd0*/  SHFL.BFLY PT, R0, R4, 0x2, 0x1f ;  /* 0x0c401f0004007f89 */ /* 0x008ea800000e0000 */
[----:B----4-:R-:W3:Y:S04]  /*8be0*/  SHFL.BFLY PT, R7, R9, 0x2, 0x1f ;  /* 0x0c401f0009077f89 */ /* 0x010ee800000e0000 */
[----:B-----5:R-:W4:Y:S01]  /*8bf0*/  SHFL.BFLY PT, R6, R8, 0x2, 0x1f ;  /* 0x0c401f0008067f89 */ /* 0x020f2200000e0000 */
[----:B------:R-:W-:Y:S01]  /*8c00*/  ISETP.NE.AND P1, PT, R13, -0x1, PT ;  /* 0xffffffff0d00780c */ /* 0x000fe20003f25270 */
[----:B-1----:R-:W-:Y:S01]  /*8c10*/  FADD.FTZ R2, R2, R5 ;  /* 0x0000000502027221 */ /* 0x002fe20000010000 */
[----:B--2---:R-:W-:-:S04]  /*8c20*/  FADD.FTZ R0, R0, R4 ;  /* 0x0000000400007221 */ /* 0x004fc80000010000 */
[----:B------:R-:W1:Y:S01]  /*8c30*/  SHFL.BFLY PT, R5, R2, 0x1, 0x1f ;  /* 0x0c201f0002057f89 */ /* 0x000e6200000e0000 */
[----:B---3--:R-:W-:-:S03]  /*8c40*/  FADD.FTZ R7, R7, R9 ;  /* 0x0000000907077221 */ /* 0x008fc60000010000 */
[----:B------:R-:W2:Y:S01]  /*8c50*/  SHFL.BFLY PT, R4, R0, 0x1, 0x1f ;  /* 0x0c201f0000047f89 */ /* 0x000ea200000e0000 */
[----:B----4-:R-:W-:-:S03]  /*8c60*/  FADD.FTZ R6, R6, R8 ;  /* 0x0000000806067221 */ /* 0x010fc60000010000 */
[----:B------:R-:W3:Y:S01]  /*8c70*/  SHFL.BFLY PT, R55, R7, 0x1, 0x1f ;  /* 0x0c201f0007377f89 */ /* 0x000ee200000e0000 */
[----:B------:R-:W4:Y:S03]  /*8c80*/  @P1 LDC.64 R8, c[0x0][0x298] ;  /* 0x0000a600ff081b82 */ /* 0x000f260000000a00 */
[----:B------:R-:W5:Y:S01]  /*8c90*/  SHFL.BFLY PT, R56, R6, 0x1, 0x1f ;  /* 0x0c201f0006387f89 */ /* 0x000f6200000e0000 */
[----:B-1----:R-:W-:Y:S01]  /*8ca0*/  FADD.FTZ R58, R2, R5 ;  /* 0x00000005023a7221 */ /* 0x002fe20000010000 */
[----:B------:R-:W-:Y:S01]  /*8cb0*/  LOP3.LUT R2, R10, 0xfffffffc, RZ, 0xc0, !PT ;  /* 0xfffffffc0a027812 */ /* 0x000fe200078ec0ff */
[----:B--2---:R-:W-:Y:S01]  /*8cc0*/  FADD.FTZ R57, R0, R4 ;  /* 0x0000000400397221 */ /* 0x004fe20000010000 */
[----:B------:R-:W-:Y:S02]  /*8cd0*/  LEA.HI R0, R3, R3, RZ, 0x1 ;  /* 0x0000000303007211 */ /* 0x000fe400078f08ff */
[----:B------:R-:W-:Y:S01]  /*8ce0*/  IADD3 R5, -R2, R12, RZ ;  /* 0x0000000c02057210 */ /* 0x000fe20007ffe1ff */
[----:B---3--:R-:W-:Y:S01]  /*8cf0*/  FADD.FTZ R55, R7, R55 ;  /* 0x0000003707377221 */ /* 0x008fe20000010000 */
[----:B------:R-:W-:-:S02]  /*8d00*/  SHF.R.S32.HI R2, RZ, 0x1, R0 ;  /* 0x00000001ff027819 */ /* 0x000fc40000011400 */
[----:B------:R-:W-:Y:S01]  /*8d10*/  LOP3.LUT R4, R0, 0x3fffffe, RZ, 0xc0, !PT ;  /* 0x03fffffe00047812 */ /* 0x000fe200078ec0ff */
[----:B-----5:R-:W-:Y:S01]  /*8d20*/  FADD.FTZ R56, R6, R56 ;  /* 0x0000003806387221 */ /* 0x020fe20000010000 */
[----:B------:R-:W-:Y:S02]  /*8d30*/  SHF.L.U32 R12, R2, 0x6, RZ ;  /* 0x00000006020c7819 */ /* 0x000fe400000006ff */
[----:B------:R-:W-:Y:S02]  /*8d40*/  FSETP.NE.FTZ.AND P5, PT, R58, RZ, PT ;  /* 0x000000ff3a00720b */ /* 0x000fe40003fb5000 */
[----:B------:R-:W-:Y:S02]  /*8d50*/  IADD3 R4, R3, -R4, RZ ;  /* 0x8000000403047210 */ /* 0x000fe40007ffe0ff */
[----:B------:R-:W-:Y:S02]  /*8d60*/  LEA R3, R51, R5, 0x8 ;  /* 0x0000000533037211 */ /* 0x000fe400078e40ff */
[----:B------:R-:W-:-:S02]  /*8d70*/  LOP3.LUT R12, R12, 0xc0, RZ, 0xc0, !PT ;  /* 0x000000c00c0c7812 */ /* 0x000fc400078ec0ff */
[----:B------:R-:W-:Y:S02]  /*8d80*/  FSETP.NE.FTZ.AND P4, PT, R57, RZ, PT ;  /* 0x000000ff3900720b */ /* 0x000fe40003f95000 */
[----:B------:R-:W-:Y:S02]  /*8d90*/  MOV R0, 0x3f800000 ;  /* 0x3f80000000007802 */ /* 0x000fe40000000f00 */
[----:B------:R-:W-:Y:S01]  /*8da0*/  LEA R3, R4, R3, 0x4 ;  /* 0x0000000304037211 */ /* 0x000fe200078e20ff */
[C---:B----4-:R-:W-:Y:S01]  /*8db0*/  @P1 IMAD.WIDE.U32 R4, R13.reuse, R8, RZ ;  /* 0x000000080d041225 */ /* 0x050fe200078e00ff */
[----:B------:R-:W-:Y:S02]  /*8dc0*/  LEA.HI R12, R12, R12, RZ, 0x1d ;  /* 0x0000000c0c0c7211 */ /* 0x000fe400078fe8ff */
[----:B------:R-:W1:Y:S01]  /*8dd0*/  @P5 MUFU.RCP R0, R58 ;  /* 0x0000003a00005308 */ /* 0x000e620000001000 */
[----:B------:R-:W-:Y:S01]  /*8de0*/  @P1 IMAD R60, R13, R9, R5 ;  /* 0x000000090d3c1224 */ /* 0x000fe200078e0205 */
[----:B------:R-:W-:-:S02]  /*8df0*/  LEA R12, R3, R12, 0x1 ;  /* 0x0000000c030c7211 */ /* 0x000fc400078e08ff */
[----:B------:R-:W-:Y:S02]  /*8e00*/  MOV R3, 0x3f800000 ;  /* 0x3f80000000037802 */ /* 0x000fe40000000f00 */
[----:B------:R-:W-:Y:S02]  /*8e10*/  LEA R12, R12, UR4, 0x1 ;  /* 0x000000040c0c7c11 */ /* 0x000fe4000f8e08ff */
        /* <DEDUP_REMOVED lines=34> */
.L_x_353:
        /* <DEDUP_REMOVED lines=23> */
.L_x_354:
        /* <DEDUP_REMOVED lines=276> */
.L_x_356:
[----:B------:R-:W-:Y:S05]  /*a2f0*/  BSYNC B0 ;  /* 0x0000000000007941 */ /* 0x000fea0003800000 */
.L_x_355:
[----:B------:R-:W2:Y:S01]  /*a300*/  LDL.LU.64 R10, [R1+0x40] ;  /* 0x00004000010a7983 */ /* 0x000ea20000300a00 */
[----:B------:R-:W-:Y:S01]  /*a310*/  SHF.R.S32.HI R0, RZ, 0x1f, R36 ;  /* 0x0000001fff007819 */ /* 0x000fe20000011424 */
[----:B------:R-:W-:Y:S02]  /*a320*/  ULDC.64 UR4, c[0x0][0x2a0] ;  /* 0x0000a80000047ab9 */ /* 0x000fe40000000a00 */
[----:B-1----:R-:W3:Y:S04]  /*a330*/  LDL.LU.64 R8, [R1+0x58] ;  /* 0x0000580001087983 */ /* 0x002ee80000300a00 */
[----:B------:R-:W4:Y:S04]  /*a340*/  LDL.LU R7, [R1+0x60] ;  /* 0x0000600001077983 */ /* 0x000f280000300800 */
[----:B------:R-:W4:Y:S04]  /*a350*/  LDL.LU R5, [R1+0x68] ;  /* 0x0000680001057983 */ /* 0x000f280000300800 */
[----:B------:R-:W4:Y:S04]  /*a360*/  LDL.LU R4, [R1+0x64] ;  /* 0x0000640001047983 */ /* 0x000f280000300800 */
[----:B------:R1:W5:Y:S01]  /*a370*/  LDL.64 R38, [R1+0x48] ;  /* 0x0000480001267983 */ /* 0x0003620000100a00 */
[----:B------:R-:W-:Y:S01]  /*a380*/  IMAD R0, R0, UR4, RZ ;  /* 0x0000000400007c24 */ /* 0x000fe2000f8e02ff */
[----:B------:R-:W-:Y:S02]  /*a390*/  BSSY B0, `(.L_x_357) ;  /* 0x000001a000007945 */ /* 0x000fe40003800000 */
[----:B------:R1:W1:Y:S01]  /*a3a0*/  LDS.128 R20, [R230] ;  /* 0x00000000e6147984 */ /* 0x0002620000000c00 */
[----:B------:R-:W-:-:S03]  /*a3b0*/  IMAD R0, R36, UR5, R0 ;  /* 0x0000000524007c24 */ /* 0x000fc6000f8e0200 */
[----:B------:R1:W1:Y:S04]  /*a3c0*/  LDS.128 R16, [R230+0x2000] ;  /* 0x00200000e6107984 */ /* 0x0002680000000c00 */
[----:B------:R1:W1:Y:S01]  /*a3d0*/  LDS.128 R12, [R230+0x4000] ;  /* 0x00400000e60c7984 */ /* 0x0002620000000c00 */
[----:B--2--5:R-:W-:Y:S02]  /*a3e0*/  ISETP.GE.AND P3, PT, R10, R61, PT ;  /* 0x0000003d0a00720c */ /* 0x024fe40003f66270 */
[----:B---3--:R-:W-:Y:S02]  /*a3f0*/  IADD3 R2, P0, R8, R59, RZ ;  /* 0x0000003b08027210 */ /* 0x008fe40007f1e0ff */
[----:B----4-:R-:W-:-:S03]  /*a400*/  ISETP.GE.AND P2, PT, R7, R61, PT ;  /* 0x0000003d0700720c */ /* 0x010fc60003f46270 */
[----:B------:R-:W-:Y:S01]  /*a410*/  IMAD.X R3, R9, 0x1, R60, P0 ;  /* 0x0000000109037824 */ /* 0x000fe200000e063c */
[-C--:B------:R-:W-:Y:S01]  /*a420*/  ISETP.GE.AND P1, PT, R5, R61.reuse, PT ;  /* 0x0000003d0500720c */ /* 0x080fe20003f26270 */
[----:B------:R-:W-:Y:S01]  /*a430*/  IMAD.WIDE.U32 R8, R36, UR4, R2 ;  /* 0x0000000424087c25 */ /* 0x000fe2000f8e0002 */
[----:B------:R-:W-:-:S03]  /*a440*/  ISETP.GE.AND P0, PT, R4, R61, PT ;  /* 0x0000003d0400720c */ /* 0x000fc60003f06270 */
[----:B------:R-:W-:Y:S01]  /*a450*/  IMAD.IADD R7, R9, 0x1, R0 ;  /* 0x0000000109077824 */ /* 0x000fe200078e0200 */
[----:B-1----:R-:W-:Y:S09]  /*a460*/  @P3 BRA `(.L_x_358) ;  /* 0x0000000000303947 */ /* 0x002ff20003800000 */
        /* <DEDUP_REMOVED lines=12> */
.L_x_358:
[----:B------:R-:W-:Y:S05]  /*a530*/  BSYNC B0 ;  /* 0x0000000000007941 */ /* 0x000fea0003800000 */
.L_x_357:
[----:B-1----:R1:W2:Y:S01]  /*a540*/  LDS.128 R20, [R230+0x800] ;  /* 0x00080000e6147984 */ /* 0x0022a20000000c00 */
[----:B------:R-:W-:Y:S03]  /*a550*/  BSSY B0, `(.L_x_359) ;  /* 0x0000013000007945 */ /* 0x000fe60003800000 */
[----:B------:R1:W3:Y:S04]  /*a560*/  LDS.128 R16, [R230+0x2800] ;  /* 0x00280000e6107984 */ /* 0x0002e80000000c00 */
[----:B------:R1:W4:Y:S01]  /*a570*/  LDS.128 R12, [R230+0x4800] ;  /* 0x00480000e60c7984 */ /* 0x0003220000000c00 */
[----:B------:R-:W-:Y:S05]  /*a580*/  @P2 BRA `(.L_x_360) ;  /* 0x00000000003c2947 */ /* 0x000fea0003800000 */
[----:B------:R-:W-:Y:S01]  /*a590*/  IADD3 R0, P2, R38, 0x20, RZ ;  /* 0x0000002026007810 */ /* 0x000fe20007f5e0ff */
        /* <DEDUP_REMOVED lines=14> */
.L_x_360:
[----:B------:R-:W-:Y:S05]  /*a680*/  BSYNC B0 ;  /* 0x0000000000007941 */ /* 0x000fea0003800000 */
.L_x_359:
[----:B--2---:R2:W1:Y:S01]  /*a690*/  LDS.128 R20, [R230+0x1000] ;  /* 0x00100000e6147984 */ /* 0x0044620000000c00 */
[----:B------:R-:W-:Y:S03]  /*a6a0*/  BSSY B0, `(.L_x_361) ;  /* 0x0000013000007945 */ /* 0x000fe60003800000 */
[----:B---3--:R2:W3:Y:S04]  /*a6b0*/  LDS.128 R16, [R230+0x3000] ;  /* 0x00300000e6107984 */ /* 0x0084e80000000c00 */
[----:B----4-:R2:W4:Y:S01]  /*a6c0*/  LDS.128 R12, [R230+0x5000] ;  /* 0x00500000e60c7984 */ /* 0x0105220000000c00 */
        /* <DEDUP_REMOVED lines=16> */
.L_x_362:
[----:B------:R-:W-:Y:S05]  /*a7d0*/  BSYNC B0 ;  /* 0x0000000000007941 */ /* 0x000fea0003800000 */
.L_x_361:
[----:B------:R-:W-:Y:S05]  /*a7e0*/  @P0 EXIT ;  /* 0x000000000000094d */ /* 0x000fea0003800000 */
[----:B------:R-:W-:Y:S01]  /*a7f0*/  IADD3 R6, P0, R38, 0x60, RZ ;  /* 0x0000006026067810 */ /* 0x000fe20007f1e0ff */
        /* <DEDUP_REMOVED lines=15> */
.L_x_345:
[----:B------:R-:W2:Y:S01]  /*a8f0*/  LDL.LU R20, [R1+0x3c] ;  /* 0x00003c0001147983 */ /* 0x000ea20000300800 */
[----:B------:R-:W1:Y:S01]  /*a900*/  LDC.U8 R0, c[0x0][0x3d9] ;  /* 0x0000f640ff007b82 */ /* 0x000e620000000000 */
[----:B------:R-:W-:Y:S01]  /*a910*/  ULDC.64 UR4, c[0x0][0x2a0] ;  /* 0x0000a80000047ab9 */ /* 0x000fe20000000a00 */
[----:B------:R-:W-:Y:S01]  /*a920*/  CS2R R14, SRZ ;  /* 0x00000000000e7805 */ /* 0x000fe2000001ff00 */
[----:B------:R-:W3:Y:S01]  /*a930*/  S2R R21, SR_TID.X ;  /* 0x0000000000157919 */ /* 0x000ee20000002100 */
[----:B------:R-:W-:Y:S04]  /*a940*/  BSSY B0, `(.L_x_363) ;  /* 0x000004a000007945 */ /* 0x000fe80003800000 */
[----:B------:R-:W4:Y:S01]  /*a950*/  LDC.U8 R4, c[0x0][0x3d8] ;  /* 0x0000f600ff047b82 */ /* 0x000f220000000000 */
[----:B-1----:R-:W-:-:S02]  /*a960*/  ISETP.NE.AND P1, PT, R0, RZ, PT ;  /* 0x000000ff0000720c */ /* 0x002fc40003f25270 */
[C---:B----4-:R-:W-:Y:S02]  /*a970*/  ISETP.NE.AND P0, PT, R4.reuse, RZ, PT ;  /* 0x000000ff0400720c */ /* 0x050fe40003f05270 */
[----:B------:R-:W-:Y:S02]  /*a980*/  ISETP.NE.AND P2, PT, R4, RZ, !P1 ;  /* 0x000000ff0400720c */ /* 0x000fe40004f45270 */
[----:B------:R-:W-:-:S07]  /*a990*/  ISETP.NE.OR P0, PT, R0, RZ, !P0 ;  /* 0x000000ff0000720c */ /* 0x000fce0004705670 */
[----:B------:R-:W1:Y:S01]  /*a9a0*/  @!P1 LDC R9, c[0x0][0x2c4] ;  /* 0x0000b100ff099b82 */ /* 0x000e620000000800 */
[----:B---3--:R-:W-:-:S04]  /*a9b0*/  SHF.R.S32.HI R11, RZ, 0x1f, R21 ;  /* 0x0000001fff0b7819 */ /* 0x008fc80000011415 */
[----:B------:R-:W-:-:S03]  /*a9c0*/  LEA.HI R11, R11, R21, RZ, 0x2 ;  /* 0x000000150b0b7211 */ /* 0x000fc600078f10ff */
[----:B------:R-:W3:Y:S01]  /*a9d0*/  @!P1 LDC R12, c[0x0][0x270] ;  /* 0x00009c00ff0c9b82 */ /* 0x000ee20000000800 */
[----:B------:R-:W-:-:S07]  /*a9e0*/  LOP3.LUT R8, R11, 0x1ffffffc, RZ, 0xc0, !PT ;  /* 0x1ffffffc0b087812 */ /* 0x000fce00078ec0ff */
[----:B------:R-:W4:Y:S08]  /*a9f0*/  @!P0 LDC R10, c[0x0][0x2c4] ;  /* 0x0000b100ff0a8b82 */ /* 0x000f300000000800 */
[----:B-1----:R-:W1:Y:S08]  /*aa00*/  @P2 LDC R9, c[0x0][0x2e4] ;  /* 0x0000b900ff092b82 */ /* 0x002e700000000800 */
[----:B------:R-:W5:Y:S08]  /*aa10*/  @P1 LDC.64 R16, c[0x0][0x2c0] ;  /* 0x0000b000ff101b82 */ /* 0x000f700000000a00 */
[----:B------:R-:W2:Y:S01]  /*aa20*/  @P1 LDC R18, c[0x0][0x2c0] ;  /* 0x0000b000ff121b82 */ /* 0x000ea20000000800 */
[----:B-----5:R-:W-:-:S02]  /*aa30*/  @P1 IMAD R16, R17, R16, RZ ;  /* 0x0000001011101224 */ /* 0x020fc400078e02ff */
[----:B-1----:R-:W-:Y:S02]  /*aa40*/  @!P1 IMAD.MOV.U32 R16, RZ, RZ, R9 ;  /* 0x000000ffff109224 */ /* 0x002fe400078e0009 */
[----:B------:R-:W-:Y:S01]  /*aa50*/  @!P1 IMAD.MOV.U32 R18, RZ, RZ, 0x1 ;  /* 0x00000001ff129424 */ /* 0x000fe200078e00ff */
[C---:B--2---:R-:W-:Y:S02]  /*aa60*/  ISETP.NE.AND P4, PT, R20.reuse, -0x1, PT ;  /* 0xffffffff1400780c */ /* 0x044fe40003f85270 */
[----:B------:R-:W-:-:S11]  /*aa70*/  ISETP.NE.OR P3, PT, R20, -0x1, P0 ;  /* 0xffffffff1400780c */ /* 0x000fd60000765670 */
        /* <DEDUP_REMOVED lines=13> */
[C---:B------:R-:W-:Y:S01]  /*ab50*/  IADD3 R2, P2, R0.reuse, R4, RZ ;  /* 0x0000000400027210 */ /* 0x040fe20007f5e0ff */
[----:B----4-:R-:W-:Y:S01]  /*ab60*/  @!P3 IMAD R20, R19, R10, RZ ;  /* 0x0000000a1314b224 */ /* 0x010fe200078e02ff */
[----:B------:R-:W-:Y:S01]  /*ab70*/  SHF.R.S32.HI R10, RZ, 0x1f, R28 ;  /* 0x0000001fff0a7819 */ /* 0x000fe2000001141c */
[----:B------:R-:W-:Y:S01]  /*ab80*/  @P1 IMAD.MOV.U32 R4, RZ, RZ, 0x1 ;  /* 0x00000001ff041424 */ /* 0x000fe200078e00ff */
[----:B------:R-:W-:Y:S01]  /*ab90*/  LEA.HI.X.SX32 R3, R0, R7, 0x1, P2 ;  /* 0x0000000700037211 */ /* 0x000fe200010f0eff */
[----:B---3--:R-:W-:Y:S01]  /*aba0*/  @!P1 IMAD R4, R9, R12, RZ ;  /* 0x0000000c09049224 */ /* 0x008fe200078e02ff */
[----:B------:R-:W-:Y:S01]  /*abb0*/  IADD3 R0, -R22, R13, RZ ;  /* 0x0000000d16007210 */ /* 0x000fe20007ffe1ff */
[----:B------:R-:W-:Y:S01]  /*abc0*/  IMAD R10, R10, UR4, RZ ;  /* 0x000000040a0a7c24 */ /* 0x000fe2000f8e02ff */
[----:B------:R1:W-:Y:S01]  /*abd0*/  @!P3 STL [R1+0x3c], R20 ;  /* 0x00003c140100b387 */ /* 0x0003e20000100800 */
[--C-:B------:R-:W-:Y:S01]  /*abe0*/  @!P0 SHF.R.S32.HI R15, RZ, 0x1f, R20.reuse ;  /* 0x0000001fff0f8819 */ /* 0x100fe20000011414 */
[----:B------:R-:W-:Y:S01]  /*abf0*/  @!P0 IMAD.MOV.U32 R14, RZ, RZ, R20 ;  /* 0x000000ffff0e8224 */ /* 0x000fe200078e0014 */
[C---:B------:R-:W-:Y:S01]  /*ac00*/  ISETP.GE.AND P4, PT, R8.reuse, R0, PT ;  /* 0x000000000800720c */ /* 0x040fe20003f86270 */
[----:B------:R-:W-:Y:S01]  /*ac10*/  IMAD R4, R19, R4, RZ ;  /* 0x0000000413047224 */ /* 0x000fe200078e02ff */
[----:B------:R-:W-:Y:S01]  /*ac20*/  LOP3.LUT P3, RZ, R21, 0x3, RZ, 0xc0, !PT ;  /* 0x0000000315ff7812 */ /* 0x000fe2000786c0ff */
[----:B------:R-:W-:Y:S01]  /*ac30*/  VIADD R19, R8, 0x20 ;  /* 0x0000002008137836 */ /* 0x000fe20000000000 */
[----:B------:R-:W-:Y:S01]  /*ac40*/  SHF.R.S32.HI R9, RZ, 0x1f, R8 ;  /* 0x0000001fff097819 */ /* 0x000fe20000011408 */
[----:B------:R-:W-:Y:S01]  /*ac50*/  IMAD R10, R28, UR5, R10 ;  /* 0x000000051c0a7c24 */ /* 0x000fe2000f8e020a */
[----:B------:R-:W-:Y:S01]  /*ac60*/  IADD3 R21, R8, 0x60, RZ ;  /* 0x0000006008157810 */ /* 0x000fe20007ffe0ff */
[----:B------:R-:W-:Y:S01]  /*ac70*/  IMAD.WIDE.U32 R12, R28, UR4, R2 ;  /* 0x000000041c0c7c25 */ /* 0x000fe2000f8e0002 */
[----:B------:R-:W-:-:S02]  /*ac80*/  SEL R17, R4, RZ, P0 ;  /* 0x000000ff04117207 */ /* 0x000fc40000000000 */
[-C--:B------:R-:W-:Y:S01]  /*ac90*/  ISETP.GE.OR P6, PT, R8, R0.reuse, P3 ;  /* 0x000000000800720c */ /* 0x080fe20001fc6670 */
[----:B------:R-:W-:Y:S01]  /*aca0*/  IMAD.WIDE R2, R25, 0x80, R8 ;  /* 0x0000008019027825 */ /* 0x000fe200078e0208 */
[-C--:B------:R-:W-:Y:S02]  /*acb0*/  ISETP.GE.AND P1, PT, R19, R0.reuse, PT ;  /* 0x000000001300720c */ /* 0x080fe40003f26270 */
[-C--:B------:R-:W-:Y:S01]  /*acc0*/  ISETP.GE.AND P0, PT, R21, R0.reuse, PT ;  /* 0x000000001500720c */ /* 0x080fe20003f06270 */
[----:B------:R-:W-:Y:S01]  /*acd0*/  IMAD.IADD R11, R10, 0x1, R13 ;  /* 0x000000010a0b7824 */ /* 0x000fe200078e020d */
[----:B------:R-:W-:Y:S01]  /*ace0*/  ISETP.GE.OR P5, PT, R19, R0, P3 ;  /* 0x000000001300720c */ /* 0x000fe20001fa6670 */
[----:B-1----:R-:W-:-:S05]  /*acf0*/  VIADD R20, R8, 0x40 ;  /* 0x0000004008147836 */ /* 0x002fca0000000000 */
[----:B------:R-:W-:Y:S01]  /*ad00*/  ISETP.GE.AND P2, PT, R20, R0, PT ;  /* 0x000000001400720c */ /* 0x000fe20003f46270 */
[----:B------:R-:W-:-:S12]  /*ad10*/  @P4 BRA `(.L_x_364) ;  /* 0x0000000000304947 */ /* 0x000fd80003800000 */
        /* <DEDUP_REMOVED lines=12> */
.L_x_364:
[----:B------:R-:W-:Y:S05]  /*ade0*/  BSYNC B0 ;  /* 0x0000000000007941 */ /* 0x000fea0003800000 */
.L_x_363:
        /* <DEDUP_REMOVED lines=21> */
.L_x_366:
[----:B------:R-:W-:Y:S05]  /*af40*/  BSYNC B0 ;  /* 0x0000000000007941 */ /* 0x000fea0003800000 */
.L_x_365:
        /* <DEDUP_REMOVED lines=17> */
.L_x_368:
[----:B------:R-:W-:Y:S05]  /*b060*/  BSYNC B0 ;  /* 0x0000000000007941 */ /* 0x000fea0003800000 */
.L_x_367:
        /* <DEDUP_REMOVED lines=20> */
.L_x_370:
[----:B------:R-:W-:Y:S05]  /*b1b0*/  BSYNC B0 ;  /* 0x0000000000007941 */ /* 0x000fea0003800000 */
.L_x_369:
        /* <DEDUP_REMOVED lines=11> */
.L_x_372:
[----:B------:R-:W-:Y:S05]  /*b270*/  BSYNC B0 ;  /* 0x0000000000007941 */ /* 0x000fea0003800000 */
.L_x_371:
        /* <DEDUP_REMOVED lines=10> */
.L_x_374:
[----:B------:R-:W-:Y:S05]  /*b320*/  BSYNC B0 ;  /* 0x0000000000007941 */ /* 0x000fea0003800000 */
.L_x_373:
        /* <DEDUP_REMOVED lines=10> */
.L_x_376:
[----:B------:R-:W-:Y:S05]  /*b3d0*/  BSYNC B0 ;  /* 0x0000000000007941 */ /* 0x000fea0003800000 */
.L_x_375:
        /* <DEDUP_REMOVED lines=10> */
.L_x_377:
        /* <DEDUP_REMOVED lines=16> */
.L_x_1213:


//--------------------- .text._ZN5flash16flash_fwd_kernelI23Flash_fwd_kernel_traitsILi96ELi128ELi64ELi4ELb0ELb0EN7cutlass6half_tE19Flash_kernel_traitsILi96ELi128ELi64ELi4ES3_EELb1ELb0ELb0ELb0ELb0ELb0ELb0ELb0EEEvNS_16Flash_fwd_paramsE --------------------------
	.section	.text._ZN5flash16flash_fwd_kernelI23Flash_fwd_kernel_traitsILi96ELi128ELi64ELi4ELb0ELb0EN7cutlass6half_tE19Flash_kernel_traitsILi96ELi128ELi64ELi4ES3_EELb1ELb0ELb0ELb0ELb0ELb0ELb0ELb0EEEvNS_16Flash_fwd_paramsE,"ax",@progbits
	.align	128
        .global         _ZN5flash16flash_fwd_kernelI23Flash_fwd_kernel_traitsILi96ELi128ELi64ELi4ELb0ELb0EN7cutlass6half_tE19Flash_kernel_traitsILi96ELi128ELi64ELi4ES3_EELb1ELb0ELb0ELb0ELb0ELb0ELb0ELb0EEEvNS_16Flash_fwd_paramsE
        .type           _ZN5flash16flash_fwd_kernelI23Flash_fwd_kernel_traitsILi96ELi128ELi64ELi4ELb0ELb0EN7cutlass6half_tE19Flash_kernel_traitsILi96ELi128ELi64ELi4ES3_EELb1ELb0ELb0ELb0ELb0ELb0ELb0ELb0EEEvNS_16Flash_fwd_paramsE,@function
        .size           _ZN5flash16flash_fwd_kernelI23Flash_fwd_kernel_traitsILi96ELi128ELi64ELi4ELb0ELb0EN7cutlass6half_tE19Flash_kernel_traitsILi96ELi128ELi64ELi4ES3_EELb1ELb0ELb0ELb0ELb0ELb0ELb0ELb0EEEvNS_16Flash_fwd_paramsE,(.L_x_1214 - _ZN5flash16flash_fwd_kernelI23Flash_fwd_kernel_traitsILi96ELi128ELi64ELi4ELb0ELb0EN7cutlass6half_tE19Flash_kernel_traitsILi96ELi128ELi64ELi4ES3_EELb1ELb0ELb0ELb0ELb0ELb0ELb0ELb0EEEvNS_16Flash_fwd_paramsE)
        .other          _ZN5flash16flash_fwd_kernelI23Flash_fwd_kernel_traitsILi96ELi128ELi64ELi4ELb0ELb0EN7cutlass6half_tE19Flash_kernel_traitsILi96ELi128ELi64ELi4ES3_EELb1ELb0ELb0ELb0ELb0ELb0ELb0ELb0EEEvNS_16Flash_fwd_paramsE,@"STO_CUDA_ENTRY STV_DEFAULT"
_ZN5flash16flash_fwd_kernelI23Flash_fwd_kernel_traitsILi96ELi128ELi64ELi4ELb0ELb0EN7cutlass6half_tE19Flash_kernel_traitsILi96ELi128ELi64ELi4ES3_EELb1ELb0ELb0ELb0ELb0ELb0ELb0ELb0EEEvNS_16Flash_fwd_paramsE:
.text._ZN5flash16flash_fwd_kernelI23Flash_fwd_kernel_traitsILi96ELi128ELi64ELi4ELb0ELb0EN7cutlass6half_tE19Flash_kernel_traitsILi96ELi128ELi64ELi4ES3_EELb1ELb0ELb0ELb0ELb0ELb0ELb0ELb0EEEvNS_16Flash_fwd_paramsE:
        /* <DEDUP_REMOVED lines=24> */
[----:B-1----:R-:W-:Y:S02]  /*0180*/  ISETP.NE.U32.AND P0, PT, R6, RZ, PT ;  /* 0x000000ff0600720c */ /* 0x002fe40003f05070 */
[----:B------:R-:W-:Y:S02]  /*0190*/  ISETP.NE.U32.AND P4, PT, RZ, UR4, PT ;  /* 0x00000004ff007c0c */ /* 0x000fe4000bf85070 */
[----:B------:R-:W-:Y:S02]  /*01a0*/  ISETP.NE.AND.EX P1, PT, R7, RZ, PT, P0 ;  /* 0x000000ff0700720c */ /* 0x000fe40003f25300 */
[----:B----4-:R-:W-:Y:S01]  /*01b0*/  LOP3.LUT R0, R29, R154, R28, 0xfe, !PT ;  /* 0x0000009a1d007212 */ /* 0x010fe200078efe1c */
[----:B------:R-:W1:Y:S01]  /*01c0*/  LDC.64 R6, c[0x0][0x2f8] ;  /* 0x0000be00ff067b82 */ /* 0x000e620000000a00 */
[----:B------:R-:W-:Y:S02]  /*01d0*/  ISETP.NE.AND.EX P0, PT, RZ, UR5, PT, P4 ;  /* 0x00000005ff007c0c */ /* 0x000fe4000bf05340 */
[----:B------:R-:W-:-:S05]  /*01e0*/  LOP3.LUT P2, RZ, R0, R45, RZ, 0xfc, !PT ;  /* 0x0000002d00ff7212 */ /* 0x000fca000784fcff */
[----:B------:R-:W3:Y:S08]  /*01f0*/  @P3 LDC R0, c[0x0][0x3b0] ;  /* 0x0000ec00ff003b82 */ /* 0x000ef00000000800 */
[----:B------:R-:W4:Y:S01]  /*0200*/  @!P2 LDC.64 R10, c[0x0][0x3b8] ;  /* 0x0000ee00ff0aab82 */ /* 0x000f220000000a00 */
[----:B------:R-:W-:Y:S02]  /*0210*/  @P3 R2UR UR22, R4 ;  /* 0x00000000041632ca */ /* 0x000fe400000e0000 */
[----:B------:R-:W-:-:S11]  /*0220*/  @P3 R2UR UR23, R5 ;  /* 0x00000000051732ca */ /* 0x000fd600000e0000 */
[----:B------:R-:W-:Y:S02]  /*0230*/  IMAD.U32 R4, RZ, RZ, UR22 ;  /* 0x00000016ff047e24 */ /* 0x000fe4000f8e00ff */
[----:B------:R-:W-:-:S05]  /*0240*/  IMAD.U32 R5, RZ, RZ, UR23 ;  /* 0x00000017ff057e24 */ /* 0x000fca000f8e00ff */
[----:B----4-:R4:W-:Y:S01]  /*0250*/  @!P2 STG.E.64 desc[UR20][R10.64], R4 ;  /* 0x000000040a00a986 */ /* 0x0109e2000c101b14 */
[----:B---3--:R-:W-:-:S05]  /*0260*/  @P3 IADD3 R8, P5, R2, R0, RZ ;  /* 0x0000000002083210 */ /* 0x008fca0007fbe0ff */
[----:B------:R-:W-:Y:S02]  /*0270*/  @P3 IMAD.X R9, RZ, RZ, R3, P5 ;  /* 0x000000ffff093224 */ /* 0x000fe400028e0603 */
[----:B------:R-:W-:Y:S02]  /*0280*/  @!P2 IMAD.MOV.U32 R2, RZ, RZ, R8 ;  /* 0x000000ffff02a224 */ /* 0x000fe400078e0008 */
[----:B------:R-:W-:-:S05]  /*0290*/  @!P2 IMAD.MOV.U32 R3, RZ, RZ, R9 ;  /* 0x000000ffff03a224 */ /* 0x000fca00078e0009 */
[----:B------:R3:W-:Y:S01]  /*02a0*/  @!P2 STG.E.64 desc[UR20][R10.64+0x8], R2 ;  /* 0x000008020a00a986 */ /* 0x0007e2000c101b14 */
[----:B----4-:R-:W-:Y:S02]  /*02b0*/  IMAD.WIDE R4, R28, 0x4, R12 ;  /* 0x000000041c047825 */ /* 0x010fe400078e020c */
[----:B------:R-:W4:Y:S03]  /*02c0*/  LDC.64 R12, c[0x0][0x2f8] ;  /* 0x0000be00ff0c7b82 */ /* 0x000f260000000a00 */
[----:B------:R-:W2:Y:S04]  /*02d0*/  @P0 LDG.E R32, desc[UR20][R4.64] ;  /* 0x0000001404200981 */ /* 0x000ea8000c1e1900 */
[----:B------:R-:W2:Y:S01]  /*02e0*/  @P0 LDG.E R0, desc[UR20][R4.64+0x4] ;  /* 0x0000041404000981 */ /* 0x000ea2000c1e1900 */
[----:B---3--:R-:W3:Y:S01]  /*02f0*/  @P1 LDC.64 R2, c[0x0][0x300] ;  /* 0x0000c000ff021b82 */ /* 0x008ee20000000a00 */
[----:B------:R-:W-:-:S02]  /*0300*/  ISETP.NE.AND P3, PT, R14, RZ, PT ;  /* 0x000000ff0e00720c */ /* 0x000fc40003f65270 */
[----:B-1----:R-:W-:Y:S01]  /*0310*/  ISETP.EQ.U32.AND P2, PT, R6, RZ, PT ;  /* 0x000000ff0600720c */ /* 0x002fe20003f42070 */
[----:B------:R-:W-:Y:S01]  /*0320*/  IMAD.MOV.U32 R11, RZ, RZ, RZ ;  /* 0x000000ffff0b7224 */ /* 0x000fe200078e00ff */
[----:B------:R-:W-:Y:S02]  /*0330*/  SHF.R.S32.HI R21, RZ, 0x1f, R45 ;  /* 0x0000001fff157819 */ /* 0x000fe4000001142d */
[----:B------:R-:W-:Y:S02]  /*0340*/  ISETP.EQ.OR.EX P2, PT, R7, RZ, !P3, P2 ;  /* 0x000000ff0700720c */ /* 0x000fe40005f42720 */
[----:B------:R-:W-:Y:S01]  /*0350*/  LEA.HI R18, R21, R45, RZ, 0x5 ;  /* 0x0000002d15127211 */ /* 0x000fe200078f28ff */
[----:B------:R-:W-:Y:S02]  /*0360*/  IMAD.MOV.U32 R10, RZ, RZ, -0x1 ;  /* 0xffffffffff0a7424 */ /* 0x000fe400078e00ff */
[----:B----4-:R-:W-:-:S08]  /*0370*/  IMAD.WIDE R12, R28, 0x4, R12 ;  /* 0x000000041c0c7825 */ /* 0x010fd000078e020c */
        /* <DEDUP_REMOVED lines=13> */
[----:B------:R2:W-:Y:S01]  /*0450*/  STL [R1+0x4c], R153 ;  /* 0x00004c9901007387 */ /* 0x0005e20000100800 */
        /* <DEDUP_REMOVED lines=8> */
.L_x_378:
[----:B------:R-:W3:Y:S02]  /*04e0*/  LDC R4, c[0x0][0x2c8] ;  /* 0x0000b200ff047b82 */ /* 0x000ee40000000800 */
.L_x_379:
        /* <DEDUP_REMOVED lines=24> */
[----:B------:R-:W-:Y:S02]  /*0670*/  IABS R6, R29 ;  /* 0x0000001d00067213 */ /* 0x000fe40000000000 */
[----:B------:R-:W-:Y:S02]  /*0680*/  ISETP.NE.AND P0, PT, R10, -0x1, PT ;  /* 0xffffffff0a00780c */ /* 0x000fe40003f05270 */
[CC--:B------:R-:W-:Y:S01]  /*0690*/  LEA.HI R5, R21.reuse, R45.reuse, RZ, 0x2 ;  /* 0x0000002d15057211 */ /* 0x0c0fe200078f10ff */
[----:B------:R2:W-:Y:S01]  /*06a0*/  STL [R1+0x48], R30 ;  /* 0x0000481e01007387 */ /* 0x0005e20000100800 */
[----:B------:R-:W-:Y:S02]  /*06b0*/  LEA.HI R22, R21, R45, RZ, 0x3 ;  /* 0x0000002d15167211 */ /* 0x000fe400078f18ff */
[----:B------:R-:W-:-:S02]  /*06c0*/  LOP3.LUT R4, R5, 0xfffffffc, RZ, 0xc0, !PT ;  /* 0xfffffffc05047812 */ /* 0x000fc400078ec0ff */
[----:B------:R-:W-:Y:S01]  /*06d0*/  SHF.R.S32.HI R35, RZ, 0x3, R22 ;  /* 0x00000003ff237819 */ /* 0x000fe20000011416 */
[----:B------:R-:W3:Y:S01]  /*06e0*/  @P1 LDC.64 R16, c[0x0][0x240] ;  /* 0x00009000ff101b82 */ /* 0x000ee20000000a00 */
[----:B------:R-:W-:Y:S01]  /*06f0*/  SHF.R.S32.HI R152, RZ, 0x5, R18 ;  /* 0x00000005ff987819 */ /* 0x000fe20000011412 */
[----:B------:R-:W-:Y:S01]  /*0700*/  IMAD.IADD R4, R45, 0x1, -R4 ;  /* 0x000000012d047824 */ /* 0x000fe200078e0a04 */
[----:B------:R-:W-:-:S04]  /*0710*/  @!P1 SHF.R.S32.HI R8, RZ, 0x1f, R28 ;  /* 0x0000001fff089819 */ /* 0x000fc8000001141c */
[----:B------:R-:W-:Y:S01]  /*0720*/  SHF.L.U32 R138, R4, 0x3, RZ ;  /* 0x00000003048a7819 */ /* 0x000fe200000006ff */
[----:B------:R-:W4:Y:S01]  /*0730*/  @!P1 LDC.64 R14, c[0x0][0x228] ;  /* 0x00008a00ff0e9b82 */ /* 0x000f220000000a00 */
[----:B-1----:R-:W-:Y:S02]  /*0740*/  IABS R20, R23 ;  /* 0x0000001700147213 */ /* 0x002fe40000000000 */
[----:B------:R-:W-:Y:S02]  /*0750*/  SHF.R.S32.HI R139, RZ, 0x1f, R138 ;  /* 0x0000001fff8b7819 */ /* 0x000fe4000001148a */
[----:B------:R-:W1:Y:S03]  /*0760*/  I2F.RP R2, R20 ;  /* 0x0000001400027306 */ /* 0x000e660000209400 */
[----:B------:R-:W5:Y:S08]  /*0770*/  @P0 LDC.64 R26, c[0x0][0x250] ;  /* 0x00009400ff1a0b82 */ /* 0x000f700000000a00 */
[----:B------:R-:W2:Y:S01]  /*0780*/  @P0 LDC.64 R24, c[0x0][0x248] ;  /* 0x00009200ff180b82 */ /* 0x000ea20000000a00 */
        /* <DEDUP_REMOVED lines=8> */
[----:B------:R-:W-:-:S06]  /*0810*/  IMAD.HI.U32 R2, R3, R0, R2 ;  /* 0x0000000003027227 */ /* 0x000fcc00078e0002 */
[----:B------:R-:W-:Y:S01]  /*0820*/  IMAD.HI.U32 R13, R2, R6, RZ ;  /* 0x00000006020d7227 */ /* 0x000fe200078e00ff */
[----:B------:R-:W-:-:S04]  /*0830*/  SHF.R.S32.HI R2, RZ, 0x2, R5 ;  /* 0x00000002ff027819 */ /* 0x000fc80000011405 */
[----:B------:R-:W-:Y:S02]  /*0840*/  IADD3 R0, -R13, RZ, RZ ;  /* 0x000000ff0d007210 */ /* 0x000fe40007ffe1ff */
[----:B------:R-:W-:-:S03]  /*0850*/  LEA.HI R5, R5, R2, RZ, 0x1 ;  /* 0x0000000205057211 */ /* 0x000fc600078f08ff */
[----:B------:R-:W-:Y:S01]  /*0860*/  IMAD R6, R20, R0, R6 ;  /* 0x0000000014067224 */ /* 0x000fe200078e0206 */
[----:B------:R-:W-:Y:S01]  /*0870*/  LOP3.LUT R5, R5, 0x7fffffe, RZ, 0xc0, !PT ;  /* 0x07fffffe05057812 */ /* 0x000fe200078ec0ff */
[----:B------:R-:W-:-:S03]  /*0880*/  IMAD.SHL.U32 R0, R35, 0x40, RZ ;  /* 0x0000004023007824 */ /* 0x000fc600078e00ff */
[----:B------:R-:W-:Y:S01]  /*0890*/  ISETP.GT.U32.AND P2, PT, R20, R6, PT ;  /* 0x000000061400720c */ /* 0x000fe20003f44070 */
[----:B------:R-:W-:Y:S01]  /*08a0*/  IMAD.IADD R5, R2, 0x1, -R5 ;  /* 0x0000000102057824 */ /* 0x000fe200078e0a05 */
[----:B------:R-:W-:-:S03]  /*08b0*/  LOP3.LUT R0, R0, 0xc0, RZ, 0xc0, !PT ;  /* 0x000000c000007812 */ /* 0x000fc600078ec0ff */
[----:B------:R-:W-:Y:S01]  /*08c0*/  IMAD R9, R152, 0x8, R5 ;  /* 0x0000000898097824 */ /* 0x000fe200078e0205 */
[----:B------:R-:W-:Y:S02]  /*08d0*/  LOP3.LUT R4, R0, 0x18, R138, 0xf8, !PT ;  /* 0x0000001800047812 */ /* 0x000fe400078ef88a */
[----:B------:R-:W-:-:S04]  /*08e0*/  SHF.R.U32.HI R0, RZ, 0x3, R0 ;  /* 0x00000003ff007819 */ /* 0x000fc80000011600 */
[----:B------:R-:W-:Y:S01]  /*08f0*/  LOP3.LUT R7, R4, R0, RZ, 0x3c, !PT ;  /* 0x0000000004077212 */ /* 0x000fe200078e3cff */
[----:B---3--:R-:W-:Y:S01]  /*0900*/  @P1 IMAD.WIDE.U32 R4, R32, R16, RZ ;  /* 0x0000001020041225 */ /* 0x008fe200078e00ff */
[----:B------:R-:W-:-:S03]  /*0910*/  IADD3 R0, R2, 0x40, RZ ;  /* 0x0000004002007810 */ /* 0x000fc60007ffe0ff */
[----:B------:R-:W-:Y:S01]  /*0920*/  IMAD.U32 R222, R9, 0x20, R7 ;  /* 0x0000002009de7824 */ /* 0x000fe200078e0007 */
[----:B------:R-:W-:Y:S01]  /*0930*/  ISETP.GE.AND P6, PT, R0, R30, PT ;  /* 0x0000001e0000720c */ /* 0x000fe20003fc6270 */
[----:B------:R-:W-:Y:S01]  /*0940*/  @P1 IMAD R18, R32, R17, R5 ;  /* 0x0000001120121224 */ /* 0x000fe200078e0205 */
[----:B------:R-:W-:Y:S01]  /*0950*/  LOP3.LUT R0, R29, R23, RZ, 0x3c, !PT ;  /* 0x000000171d007212 */ /* 0x000fe200078e3cff */
[----:B------:R-:W-:Y:S01]  /*0960*/  @!P2 IMAD.IADD R6, R6, 0x1, -R20 ;  /* 0x000000010606a824 */ /* 0x000fe200078e0a14 */
[----:B------:R-:W-:Y:S01]  /*0970*/  @P1 MOV R17, R4 ;  /* 0x0000000400111202 */ /* 0x000fe20000000f00 */
[C---:B------:R-:W-:Y:S01]  /*0980*/  @P0 IMAD.IADD R4, R11.reuse, 0x1, R10 ;  /* 0x000000010b040824 */ /* 0x040fe200078e020a */
[----:B------:R-:W-:Y:S01]  /*0990*/  @P0 IADD3 R7, R11, R10, RZ ;  /* 0x0000000a0b070210 */ /* 0x000fe20007ffe0ff */
[----:B------:R-:W-:Y:S01]  /*09a0*/  @!P1 IMAD.WIDE.U32 R8, R28, R14, RZ ;  /* 0x0000000e1c089225 */ /* 0x000fe200078e00ff */
[----:B------:R-:W-:Y:S02]  /*09b0*/  ISETP.GE.AND P4, PT, R0, RZ, PT ;  /* 0x000000ff0000720c */ /* 0x000fe40003f86270 */
[----:B------:R-:W-:Y:S01]  /*09c0*/  ISETP.GE.U32.AND P3, PT, R6, R20, PT ;  /* 0x000000140600720c */ /* 0x000fe20003f66070 */
[----:B-----5:R-:W-:-:S02]  /*09d0*/  @P0 IMAD R10, R4, R27, RZ ;  /* 0x0000001b040a0224 */ /* 0x020fc400078e02ff */
[----:B--2---:R-:W-:Y:S02]  /*09e0*/  @P0 IMAD R0, R7, R25, RZ ;  /* 0x0000001907000224 */ /* 0x004fe400078e02ff */
[----:B------:R-:W-:-:S04]  /*09f0*/  @P0 IMAD.WIDE.U32 R4, R4, R26, RZ ;  /* 0x0000001a04040225 */ /* 0x000fc800078e00ff */
[----:B------:R-:W-:Y:S01]  /*0a00*/  @P0 IMAD.WIDE.U32 R6, R7, R24, RZ ;  /* 0x0000001807060225 */ /* 0x000fe200078e00ff */
[----:B------:R-:W-:-:S03]  /*0a10*/  @P0 IADD3 R16, R5, R10, RZ ;  /* 0x0000000a05100210 */ /* 0x000fc60007ffe0ff */
[----:B------:R-:W-:Y:S01]  /*0a20*/  @!P1 IMAD.IADD R18, R9, 0x1, R12 ;  /* 0x0000000109129824 */ /* 0x000fe200078e020c */
[----:B------:R-:W-:Y:S01]  /*0a30*/  @P0 MOV R12, R6 ;  /* 0x00000006000c0202 */ /* 0x000fe20000000f00 */
[----:B------:R-:W-:Y:S02]  /*0a40*/  @!P1 IMAD.MOV.U32 R17, RZ, RZ, R8 ;  /* 0x000000ffff119224 */ /* 0x000fe400078e0008 */
[----:B------:R-:W-:Y:S02]  /*0a50*/  @P0 IMAD.MOV.U32 R14, RZ, RZ, R4 ;  /* 0x000000ffff0e0224 */ /* 0x000fe400078e0004 */
[----:B------:R-:W-:Y:S01]  /*0a60*/  @P0 IMAD.IADD R15, R7, 0x1, R0 ;  /* 0x00000001070f0824 */ /* 0x000fe200078e0200 */
[----:B------:R-:W-:Y:S06]  /*0a70*/  @P0 BRA `(.L_x_381) ;  /* 0x0000000000340947 */ /* 0x000fec0003800000 */
        /* <DEDUP_REMOVED lines=13> */
.L_x_381:
        /* <DEDUP_REMOVED lines=14> */
.L_x_382:
[----:B------:R-:W-:Y:S01]  /*0c30*/  SHF.R.S32.HI R3, RZ, 0x1f, R2 ;  /* 0x0000001fff037819 */ /* 0x000fe20000011402 */
[-C--:B------:R-:W-:Y:S01]  /*0c40*/  IMAD.WIDE.U32 R6, R2, R24.reuse, R138 ;  /* 0x0000001802067225 */ /* 0x080fe200078e008a */
[----:B------:R-:W-:Y:S01]  /*0c50*/  ISETP.NE.AND P5, PT, R23, RZ, PT ;  /* 0x000000ff1700720c */ /* 0x000fe20003fa5270 */
[----:B------:R-:W-:Y:S01]  /*0c60*/  ULDC.64 UR4, c[0x0][0x258] ;  /* 0x0000960000047ab9 */ /* 0x000fe20000000a00 */
[----:B------:R-:W-:Y:S01]  /*0c70*/  IADD3 R8, P0, R138, R17, RZ ;  /* 0x000000118a087210 */ /* 0x000fe20007f1e0ff */
[----:B------:R-:W-:Y:S01]  /*0c80*/  IMAD R9, R3, R24, RZ ;  /* 0x0000001803097224 */ /* 0x000fe200078e02ff */
[----:B------:R-:W1:Y:S01]  /*0c90*/  S2UR UR8, SR_CgaCtaId ;  /* 0x00000000000879c3 */ /* 0x000e620000008800 */
[----:B------:R-:W-:Y:S01]  /*0ca0*/  @!P2 VIADD R13, R13, 0x1 ;  /* 0x000000010d0da836 */ /* 0x000fe20000000000 */
[----:B------:R-:W-:Y:S01]  /*0cb0*/  IADD3 R6, P2, R12, R6, RZ ;  /* 0x000000060c067210 */ /* 0x000fe20007f5e0ff */
[C---:B------:R-:W-:Y:S01]  /*0cc0*/  IMAD R11, R2.reuse, R25, R9 ;  /* 0x00000019020b7224 */ /* 0x040fe200078e0209 */
[----:B------:R-:W-:Y:S01]  /*0cd0*/  IADD3.X R9, R139, R18, RZ, P0, !PT ;  /* 0x000000128b097210 */ /* 0x000fe200007fe4ff */
[----:B------:R-:W-:Y:S01]  /*0ce0*/  @P3 VIADD R13, R13, 0x1 ;  /* 0x000000010d0d3836 */ /* 0x000fe20000000000 */
[----:B------:R-:W-:Y:S01]  /*0cf0*/  ULDC.64 UR6, c[0x0][0x260] ;  /* 0x0000980000067ab9 */ /* 0x000fe20000000a00 */
[-C--:B------:R-:W-:Y:S01]  /*0d00*/  IMAD.WIDE.U32 R4, R2, R26.reuse, R138 ;  /* 0x0000001a02047225 */ /* 0x080fe200078e008a */
[----:B------:R-:W-:Y:S01]  /*0d10*/  IADD3.X R7, R15, R7, R11, P2, !PT ;  /* 0x000000070f077210 */ /* 0x000fe200017fe40b */
[----:B------:R-:W-:Y:S01]  /*0d20*/  BSSY B0, `(.L_x_383) ;  /* 0x0000051000007945 */ /* 0x000fe20003800000 */
[----:B------:R-:W-:Y:S01]  /*0d30*/  MOV R0, R13 ;  /* 0x0000000d00007202 */ /* 0x000fe20000000f00 */
[----:B------:R-:W-:Y:S01]  /*0d40*/  IMAD R10, R3, R26, RZ ;  /* 0x0000001a030a7224 */ /* 0x000fe200078e02ff */
[----:B------:R-:W-:Y:S01]  /*0d50*/  SHF.R.S32.HI R11, RZ, 0x1f, R29 ;  /* 0x0000001fff0b7819 */ /* 0x000fe2000001141d */
[----:B------:R-:W-:Y:S01]  /*0d60*/  VIADD R160, R138, 0x20 ;  /* 0x000000208aa07836 */ /* 0x000fe20000000000 */
[----:B------:R-:W-:Y:S01]  /*0d70*/  IADD3 R4, P1, R14, R4, RZ ;  /* 0x000000040e047210 */ /* 0x000fe20007f3e0ff */
[----:B------:R-:W-:Y:S01]  /*0d80*/  IMAD R10, R2, R27, R10 ;  /* 0x0000001b020a7224 */ /* 0x000fe200078e020a */
[----:B------:R-:W-:Y:S01]  /*0d90*/  IADD3 R157, R138, 0x40, RZ ;  /* 0x000000408a9d7810 */ /* 0x000fe20007ffe0ff */
[----:B------:R-:W-:Y:S01]  /*0da0*/  @!P4 IMAD.MOV R0, RZ, RZ, -R0 ;  /* 0x000000ffff00c224 */ /* 0x000fe200078e0a00 */
[----:B------:R-:W-:Y:S01]  /*0db0*/  @!P5 LOP3.LUT R0, RZ, R23, RZ, 0x33, !PT ;  /* 0x00000017ff00d212 */ /* 0x000fe200078e33ff */
[----:B------:R-:W-:Y:S01]  /*0dc0*/  IMAD R11, R11, UR4, RZ ;  /* 0x000000040b0b7c24 */ /* 0x000fe2000f8e02ff */
[----:B------:R-:W-:Y:S01]  /*0dd0*/  IADD3.X R5, R16, R5, R10, P1, !PT ;  /* 0x0000000510057210 */ /* 0x000fe20000ffe40a */
[----:B------:R-:W-:Y:S01]  /*0de0*/  IMAD.WIDE.U32 R16, R29, UR4, R8 ;  /* 0x000000041d107c25 */ /* 0x000fe2000f8e0008 */
[----:B------:R-:W-:-:S02]  /*0df0*/  SHF.R.S32.HI R10, RZ, 0x1f, R0 ;  /* 0x0000001fff0a7819 */ /* 0x000fc40000011400 */
[----:B------:R-:W-:Y:S01]  /*0e00*/  ISETP.GE.AND P0, PT, R2, R30, PT ;  /* 0x0000001e0200720c */ /* 0x000fe20003f06270 */
[----:B------:R-:W-:Y:S01]  /*0e10*/  IMAD R12, R29, UR5, R11 ;  /* 0x000000051d0c7c24 */ /* 0x000fe2000f8e020b */
[----:B------:R-:W-:Y:S01]  /*0e20*/  ULDC.64 UR4, c[0x0][0x268] ;  /* 0x00009a0000047ab9 */ /* 0x000fe20000000a00 */
[C---:B------:R-:W-:Y:S01]  /*0e30*/  IMAD.WIDE.U32 R40, R0.reuse, UR6, R6 ;  /* 0x0000000600287c25 */ /* 0x040fe2000f8e0006 */
[----:B------:R-:W-:Y:S02]  /*0e40*/  LEA.HI.SX32 R108, R247, 0xffffffff, 0x1a ;  /* 0xfffffffff76c7811 */ /* 0x000fe400078fd2ff */
[----:B------:R-:W-:Y:S01]  /*0e50*/  LEA.HI R18, R21, R45, RZ, 0x4 ;  /* 0x0000002d15127211 */ /* 0x000fe200078f20ff */
[----:B------:R-:W-:Y:S01]  /*0e60*/  IMAD.WIDE.U32 R38, R0, UR4, R4 ;  /* 0x0000000400267c25 */ /* 0x000fe2000f8e0004 */
[----:B------:R2:W-:Y:S01]  /*0e70*/  STL.64 [R1+0x30], R40 ;  /* 0x0000302801007387 */ /* 0x0005e20000100a00 */
[----:B------:R-:W-:Y:S02]  /*0e80*/  LOP3.LUT R15, R22, 0xfffffff8, RZ, 0xc0, !PT ;  /* 0xfffffff8160f7812 */ /* 0x000fe400078ec0ff */
[C---:B------:R-:W-:Y:S01]  /*0e90*/  IMAD R8, R10.reuse, UR6, RZ ;  /* 0x000000060a087c24 */ /* 0x040fe2000f8e02ff */
[----:B------:R2:W-:Y:S01]  /*0ea0*/  STL.64 [R1+0x28], R38 ;  /* 0x0000282601007387 */ /* 0x0005e20000100a00 */
[----:B------:R-:W-:Y:S01]  /*0eb0*/  IMAD R6, R10, UR4, RZ ;  /* 0x000000040a067c24 */ /* 0x000fe2000f8e02ff */
[----:B------:R-:W-:Y:S01]  /*0ec0*/  UMOV UR4, 0x400 ;  /* 0x0000040000047882 */ /* 0x000fe20000000000 */
[----:B------:R-:W-:Y:S01]  /*0ed0*/  IMAD R28, R108, -0x40, R44 ;  /* 0xffffffc06c1c7824 */ /* 0x000fe200078e022c */
[----:B------:R2:W-:Y:S01]  /*0ee0*/  STL [R1+0x8], R160 ;  /* 0x000008a001007387 */ /* 0x0005e20000100800 */
[C---:B------:R-:W-:Y:S01]  /*0ef0*/  IMAD R31, R0.reuse, UR7, R8 ;  /* 0x00000007001f7c24 */ /* 0x040fe2000f8e0208 */
[----:B-1----:R-:W-:Y:S01]  /*0f00*/  ULEA UR4, UR8, UR4, 0x18 ;  /* 0x0000000408047291 */ /* 0x002fe2000f8ec03f */
[----:B------:R-:W-:Y:S01]  /*0f10*/  IMAD R36, R0, UR5, R6 ;  /* 0x0000000500247c24 */ /* 0x000fe2000f8e0206 */
[----:B------:R2:W-:Y:S01]  /*0f20*/  STL [R1+0xc], R157 ;  /* 0x00000c9d01007387 */ /* 0x0005e20000100800 */
[----:B------:R-:W-:Y:S01]  /*0f30*/  LOP3.LUT R0, R18, 0xfffffff0, RZ, 0xc0, !PT ;  /* 0xfffffff012007812 */ /* 0x000fe200078ec0ff */
[----:B------:R-:W-:Y:S01]  /*0f40*/  IMAD.WIDE R10, R154, 0x80, R2 ;  /* 0x000000809a0a7825 */ /* 0x000fe200078e0202 */
[----:B------:R-:W-:-:S02]  /*0f50*/  ISETP.GE.AND P1, PT, R2, R28, PT ;  /* 0x0000001c0200720c */ /* 0x000fc40003f26270 */
[----:B------:R-:W-:Y:S01]  /*0f60*/  SHF.R.S32.HI R23, RZ, 0x4, R18 ;  /* 0x00000004ff177819 */ /* 0x000fe20000011412 */
[----:B------:R-:W-:Y:S01]  /*0f70*/  IMAD.IADD R14, R45, 0x1, -R0 ;  /* 0x000000012d0e7824 */ /* 0x000fe200078e0a00 */
[C---:B------:R-:W-:Y:S01]  /*0f80*/  ISETP.GE.AND P5, PT, R2.reuse, R28, PT ;  /* 0x0000001c0200720c */ /* 0x040fe20003fa6270 */
[----:B------:R-:W-:Y:S01]  /*0f90*/  IMAD.IADD R13, R17, 0x1, R12 ;  /* 0x00000001110d7824 */ /* 0x000fe200078e020c */
[----:B------:R-:W-:Y:S02]  /*0fa0*/  P2R R34, PR, RZ, 0x2 ;  /* 0x00000002ff227803 */ /* 0x000fe40000000000 */
[----:B------:R-:W-:Y:S02]  /*0fb0*/  IADD3 R29, R2, 0x20, RZ ;  /* 0x00000020021d7810 */ /* 0x000fe40007ffe0ff */
[----:B------:R-:W-:Y:S01]  /*0fc0*/  LEA R222, R222, UR4, 0x1 ;  /* 0x00000004dede7c11 */ /* 0x000fe2000f8e08ff */
        /* <DEDUP_REMOVED lines=38> */
.L_x_384:
[----:B------:R-:W-:Y:S05]  /*1230*/  BSYNC B0 ;  /* 0x0000000000007941 */ /* 0x000fea0003800000 */
.L_x_383:
[----:B------:R-:W-:Y:S01]  /*1240*/  ISETP.GE.AND P0, PT, R29, R30, PT ;  /* 0x0000001e1d00720c */ /* 0x000fe20003f06270 */
[----:B------:R-:W-:Y:S01]  /*1250*/  BSSY B0, `(.L_x_385) ;  /* 0x000002f000007945 */ /* 0x000fe20003800000 */
[----:B------:R-:W-:Y:S01]  /*1260*/  LEA.HI R0, R18, R23, RZ, 0x1 ;  /* 0x0000001712007211 */ /* 0x000fe200078f08ff */
[----:B---3--:R-:W-:Y:S01]  /*1270*/  IMAD.IADD R9, R45, 0x1, -R15 ;  /* 0x000000012d097824 */ /* 0x008fe200078e0a0f */
[----:B------:R-:W-:Y:S01]  /*1280*/  LEA.HI R8, R14, R14, RZ, 0x1 ;  /* 0x0000000e0e087211 */ /* 0x000fe200078f08ff */
[----:B------:R-:W-:Y:S01]  /*1290*/  VIADD R22, R2, 0x60 ;  /* 0x0000006002167836 */ /* 0x000fe20000000000 */
[----:B------:R-:W-:Y:S02]  /*12a0*/  LOP3.LUT R20, R0, 0xfffffffe, RZ, 0xc0, !PT ;  /* 0xfffffffe00147812 */ /* 0x000fe400078ec0ff */
[--C-:B------:R-:W-:Y:S02]  /*12b0*/  SHF.R.S32.HI R15, RZ, 0x1, R8.reuse ;  /* 0x00000001ff0f7819 */ /* 0x100fe40000011408 */
[----:B------:R-:W-:-:S03]  /*12c0*/  SHF.R.S32.HI R21, RZ, 0x1f, R8 ;  /* 0x0000001fff157819 */ /* 0x000fc60000011408 */
[----:B------:R-:W-:Y:S05]  /*12d0*/  @P0 BRA `(.L_x_386) ;  /* 0x0000000000980947 */ /* 0x000fea0003800000 */
[----:B------:R-:W-:Y:S01]  /*12e0*/  ULDC UR5, c[0x0][0x2d0] ;  /* 0x0000b40000057ab9 */ /* 0x000fe20000000800 */
[----:B-1----:R-:W-:Y:S01]  /*12f0*/  IADD3 R4, P2, R10, 0x20, RZ ;  /* 0x000000200a047810 */ /* 0x002fe20007f5e0ff */
        /* <DEDUP_REMOVED lines=36> */
.L_x_386:
[----:B------:R-:W-:Y:S05]  /*1540*/  BSYNC B0 ;  /* 0x0000000000007941 */ /* 0x000fea0003800000 */
.L_x_385:
[----:B------:R-:W-:Y:S01]  /*1550*/  LEA.HI R18, R9, R9, RZ, 0x1 ;  /* 0x0000000909127211 */ /* 0x000fe200078f08ff */
[----:B------:R-:W-:Y:S01]  /*1560*/  BSSY B0, `(.L_x_387) ;  /* 0x0000033000007945 */ /* 0x000fe20003800000 */
[----:B------:R-:W-:Y:S01]  /*1570*/  LEA.HI R0, R21, R15, RZ, 0x2 ;  /* 0x0000000f15007211 */ /* 0x000fe200078f10ff */
[----:B------:R-:W-:Y:S01]  /*1580*/  IMAD.IADD R23, R23, 0x1, -R20 ;  /* 0x0000000117177824 */ /* 0x000fe200078e0a14 */
[----:B------:R-:W-:Y:S02]  /*1590*/  LOP3.LUT R3, R8, 0x7fffffe, RZ, 0xc0, !PT ;  /* 0x07fffffe08037812 */ /* 0x000fe400078ec0ff */
[----:B------:R-:W-:Y:S02]  /*15a0*/  LOP3.LUT R2, R18, 0x3fffffe, RZ, 0xc0, !PT ;  /* 0x03fffffe12027812 */ /* 0x000fe400078ec0ff */
[----:B------:R-:W-:Y:S01]  /*15b0*/  LOP3.LUT R0, R0, 0xfffffffc, RZ, 0xc0, !PT ;  /* 0xfffffffc00007812 */ /* 0x000fe200078ec0ff */
[----:B------:R-:W-:Y:S01]  /*15c0*/  IMAD.IADD R137, R14, 0x1, -R3 ;  /* 0x000000010e897824 */ /* 0x000fe200078e0a03 */
[----:B-1-34-:R-:W-:-:S02]  /*15d0*/  SHF.R.S32.HI R4, RZ, 0x1f, R14 ;  /* 0x0000001fff047819 */ /* 0x01afc4000001140e */
        /* <DEDUP_REMOVED lines=43> */
.L_x_388:
[----:B------:R-:W-:Y:S05]  /*1890*/  BSYNC B0 ;  /* 0x0000000000007941 */ /* 0x000fea0003800000 */
.L_x_387:
[----:B------:R-:W-:Y:S01]  /*18a0*/  IMAD.IADD R159, R41, 0x1, R31 ;  /* 0x00000001299f7824 */ /* 0x000fe200078e021f */
[C---:B------:R-:W-:Y:S01]  /*18b0*/  SHF.L.U64.HI R136, R24.reuse, 0x6, R25 ;  /* 0x0000000618887819 */ /* 0x040fe20000010219 */
[----:B------:R-:W-:Y:S01]  /*18c0*/  IMAD.MOV.U32 R158, RZ, RZ, R40 ;  /* 0x000000ffff9e7224 */ /* 0x000fe200078e0028 */
[----:B------:R-:W-:Y:S01]  /*18d0*/  SHF.L.U32 R109, R24, 0x6, RZ ;  /* 0x00000006186d7819 */ /* 0x000fe200000006ff */
[----:B------:R-:W-:Y:S01]  /*18e0*/  BSSY B0, `(.L_x_389) ;  /* 0x000002f000007945 */ /* 0x000fe20003800000 */
[----:B------:R-:W-:Y:S01]  /*18f0*/  SHF.R.S32.HI R21, RZ, 0x1f, R108 ;  /* 0x0000001fff157819 */ /* 0x000fe2000001146c */
[----:B------:R-:W-:Y:S01]  /*1900*/  IMAD R0, R136, R108, RZ ;  /* 0x0000006c88007224 */ /* 0x000fe200078e02ff */
[----:B------:R4:W-:Y:S01]  /*1910*/  STL.64 [R1+0x20], R158 ;  /* 0x0000209e01007387 */ /* 0x0009e20000100a00 */
[----:B------:R-:W-:Y:S01]  /*1920*/  ISETP.GE.AND P6, PT, R29, R28, PT ;  /* 0x0000001c1d00720c */ /* 0x000fe20003fc6270 */
[----:B------:R-:W-:Y:S01]  /*1930*/  IMAD.WIDE.U32 R2, R108, R109, R158 ;  /* 0x0000006d6c027225 */ /* 0x000fe200078e009e */
[----:B------:R-:W-:-:S03]  /*1940*/  SHF.R.S32.HI R32, RZ, 0x1, R18 ;  /* 0x00000001ff207819 */ /* 0x000fc60000011412 */
[----:B------:R-:W-:Y:S01]  /*1950*/  IMAD R20, R21, R109, R0 ;  /* 0x0000006d15147224 */ /* 0x000fe200078e0200 */
[----:B------:R-:W-:Y:S07]  /*1960*/  @P4 BRA `(.L_x_390) ;  /* 0x0000000000984947 */ /* 0x000fee0003800000 */
        /* <DEDUP_REMOVED lines=15> */
[----:B------:R-:W5:Y:S01]  /*1a60*/  @!P0 LDC.64 R18, c[0x0][0x210] ;  /* 0x00008400ff128b82 */ /* 0x000f620000000a00 */
[----:B-1----:R-:W-:-:S04]  /*1a70*/  @!P1 LEA R6, P3, R8, R14, 0x1 ;  /* 0x0000000e08069211 */ /* 0x002fc800078608ff */
        /* <DEDUP_REMOVED lines=21> */
.L_x_390:
[----:B------:R-:W-:Y:S05]  /*1bd0*/  BSYNC B0 ;  /* 0x0000000000007941 */ /* 0x000fea0003800000 */
.L_x_389:
[----:B------:R-:W-:Y:S01]  /*1be0*/  ISETP.NE.AND P0, PT, R34, RZ, PT ;  /* 0x000000ff2200720c */ /* 0x000fe20003f05270 */
[----:B------:R-:W-:Y:S01]  /*1bf0*/  BSSY B0, `(.L_x_391) ;  /* 0x0000023000007945 */ /* 0x000fe20003800000 */
[----:B------:R-:W-:Y:S01]  /*1c00*/  IMAD.SHL.U32 R9, R32, 0x40, RZ ;  /* 0x0000004020097824 */ /* 0x000fe200078e00ff */
[----:B------:R-:W-:-:S10]  /*1c10*/  IADD3 R8, R3, R20, RZ ;  /* 0x0000001403087210 */ /* 0x000fd40007ffe0ff */
[----:B------:R-:W-:Y:S05]  /*1c20*/  @P0 BRA `(.L_x_392) ;  /* 0x00000000007c0947 */ /* 0x000fea0003800000 */
[----:B------:R-:W-:Y:S02]  /*1c30*/  ULDC UR5, c[0x0][0x2d0] ;  /* 0x0000b40000057ab9 */ /* 0x000fe40000000800 */
[----:B------:R-:W-:Y:S02]  /*1c40*/  ISETP.GE.AND P0, PT, R138, UR5, PT ;  /* 0x000000058a007c0c */ /* 0x000fe4000bf06270 */
[----:B------:R-:W-:Y:S02]  /*1c50*/  ISETP.GE.AND P1, PT, R160, UR5, PT ;  /* 0x00000005a0007c0c */ /* 0x000fe4000bf26270 */
[----:B------:R-:W-:-:S09]  /*1c60*/  ISETP.GE.AND P2, PT, R157, UR5, PT ;  /* 0x000000059d007c0c */ /* 0x000fd2000bf46270 */
[----:B---3--:R-:W3:Y:S01]  /*1c70*/  @!P0 LDC.64 R6, c[0x0][0x218] ;  /* 0x00008600ff068b82 */ /* 0x008ee20000000a00 */
[----:B------:R2:W-:Y:S04]  /*1c80*/  @P0 STS [R222+0x6000], RZ ;  /* 0x006000ffde000388 */ /* 0x0005e80000000800 */
[----:B------:R2:W-:Y:S03]  /*1c90*/  @P0 STS [R222+0x6004], RZ ;  /* 0x006004ffde000388 */ /* 0x0005e60000000800 */
[----:B-1----:R-:W1:Y:S01]  /*1ca0*/  @!P1 LDC.64 R4, c[0x0][0x218] ;  /* 0x00008600ff049b82 */ /* 0x002e620000000a00 */
[----:B------:R2:W-:Y:S01]  /*1cb0*/  @P0 STS.64 [R222+0x6008], RZ ;  /* 0x006008ffde000388 */ /* 0x0005e20000000a00 */
[----:B---3--:R-:W-:-:S04]  /*1cc0*/  @!P0 LEA R6, P4, R2, R6, 0x1 ;  /* 0x0000000602068211 */ /* 0x008fc800078808ff */
        /* <DEDUP_REMOVED lines=21> */
.L_x_392:
[----:B------:R-:W-:Y:S05]  /*1e20*/  BSYNC B0 ;  /* 0x0000000000007941 */ /* 0x000fea0003800000 */
.L_x_391:
[C---:B------:R-:W-:Y:S01]  /*1e30*/  SHF.L.U64.HI R155, R24.reuse, 0x5, R25 ;  /* 0x00000005189b7819 */ /* 0x040fe20000010219 */
[----:B------:R-:W-:Y:S01]  /*1e40*/  BSSY B0, `(.L_x_393) ;  /* 0x0000024000007945 */ /* 0x000fe20003800000 */
[----:B------:R-:W-:-:S03]  /*1e50*/  SHF.L.U32 R156, R24, 0x5, RZ ;  /* 0x00000005189c7819 */ /* 0x000fc600000006ff */
[----:B------:R1:W-:Y:S04]  /*1e60*/  STL [R1+0x3c], R155 ;  /* 0x00003c9b01007387 */ /* 0x0003e80000100800 */
[----:B------:R1:W-:Y:S01]  /*1e70*/  STL [R1+0x38], R156 ;  /* 0x0000389c01007387 */ /* 0x0003e20000100800 */
[----:B------:R-:W-:Y:S05]  /*1e80*/  @P6 BRA `(.L_x_394) ;  /* 0x00000000007c6947 */ /* 0x000fea0003800000 */
[----:B------:R-:W-:Y:S01]  /*1e90*/  ULDC UR5, c[0x0][0x2d0] ;  /* 0x0000b40000057ab9 */ /* 0x000fe20000000800 */
[----:B------:R-:W-:Y:S02]  /*1ea0*/  IADD3 R0, P2, R156, R2, RZ ;  /* 0x000000029c007210 */ /* 0x000fe40007f5e0ff */
[----:B------:R-:W-:Y:S02]  /*1eb0*/  ISETP.GE.AND P1, PT, R138, UR5, PT ;  /* 0x000000058a007c0c */ /* 0x000fe4000bf26270 */
[----:B------:R-:W-:Y:S01]  /*1ec0*/  ISETP.GE.AND P0, PT, R160, UR5, PT ;  /* 0x00000005a0007c0c */ /* 0x000fe2000bf06270 */
[----:B--23--:R-:W-:Y:S01]  /*1ed0*/  IMAD.X R6, R155, 0x1, R8, P2 ;  /* 0x000000019b067824 */ /* 0x00cfe200010e0608 */
[----:B------:R-:W-:-:S09]  /*1ee0*/  ISETP.GE.AND P2, PT, R157, UR5, PT ;  /* 0x000000059d007c0c */ /* 0x000fd2000bf46270 */
[----:B-1----:R-:W1:Y:S01]  /*1ef0*/  @!P1 LDC.64 R4, c[0x0][0x218] ;  /* 0x00008600ff049b82 */ /* 0x002e620000000a00 */
        /* <DEDUP_REMOVED lines=24> */
.L_x_394:
[----:B------:R-:W-:Y:S05]  /*2080*/  BSYNC B0 ;  /* 0x0000000000007941 */ /* 0x000fea0003800000 */
.L_x_393:
[----:B------:R-:W0:Y:S01]  /*2090*/  LDGDEPBAR ;  /* 0x00000000000079af */ /* 0x000e220000000000 */
[----:B------:R-:W-:Y:S01]  /*20a0*/  IMAD.IADD R10, R39, 0x1, R36 ;  /* 0x00000001270a7824 */ /* 0x000fe200078e0224 */
[----:B------:R-:W-:Y:S01]  /*20b0*/  LOP3.LUT R0, R9, 0xc0, RZ, 0xc0, !PT ;  /* 0x000000c009007812 */ /* 0x000fe200078ec0ff */
[----:B-123--:R-:W-:Y:S01]  /*20c0*/  IMAD.SHL.U32 R4, R35, 0x8, RZ ;  /* 0x0000000823047824 */ /* 0x00efe200078e00ff */
[----:B------:R-:W-:Y:S01]  /*20d0*/  BSSY B0, `(.L_x_395) ;  /* 0x0000042000007945 */ /* 0x000fe20003800000 */
[----:B------:R-:W-:Y:S01]  /*20e0*/  IMAD.SHL.U32 R6, R22, 0x20, RZ ;  /* 0x0000002016067824 */ /* 0x000fe200078e00ff */
[----:B------:R1:W-:Y:S01]  /*20f0*/  STL [R1+0x40], R10 ;  /* 0x0000400a01007387 */ /* 0x0003e20000100800 */
[----:B------:R-:W-:Y:S01]  /*2100*/  IMAD.SHL.U32 R3, R33, 0x40, RZ ;  /* 0x0000004021037824 */ /* 0x000fe200078e00ff */
[----:B------:R-:W-:Y:S01]  /*2110*/  LOP3.LUT R4, R0, 0x8, R4, 0xf8, !PT ;  /* 0x0000000800047812 */ /* 0x000fe200078ef804 */
[C---:B------:R-:W-:Y:S01]  /*2120*/  IMAD.SHL.U32 R5, R23.reuse, 0x8, RZ ;  /* 0x0000000817057824 */ /* 0x040fe200078e00ff */
[----:B------:R-:W-:Y:S01]  /*2130*/  SHF.R.U32.HI R2, RZ, 0x3, R0 ;  /* 0x00000003ff027819 */ /* 0x000fe20000011600 */
[----:B------:R-:W-:Y:S01]  /*2140*/  IMAD R9, R23, 0x8, R30 ;  /* 0x0000000817097824 */ /* 0x000fe200078e021e */
[----:B------:R-:W-:-:S02]  /*2150*/  LOP3.LUT R0, R3, 0xc0, RZ, 0xc0, !PT ;  /* 0x000000c003007812 */ /* 0x000fc400078ec0ff */
[----:B------:R-:W-:Y:S02]  /*2160*/  LOP3.LUT R111, R6, 0xffffff00, RZ, 0xc0, !PT ;  /* 0xffffff00066f7812 */ /* 0x000fe400078ec0ff */
[----:B------:R-:W-:Y:S01]  /*2170*/  LOP3.LUT R8, R4, R2, RZ, 0x3c, !PT ;  /* 0x0000000204087212 */ /* 0x000fe200078e3cff */
[-C--:B------:R-:W-:Y:S01]  /*2180*/  IMAD R2, R21, R26.reuse, RZ ;  /* 0x0000001a15027224 */ /* 0x080fe200078e02ff */
[----:B------:R-:W-:Y:S01]  /*2190*/  LOP3.LUT R7, R0, 0x8, R5, 0xf8, !PT ;  /* 0x0000000800077812 */ /* 0x000fe200078ef805 */
[----:B------:R-:W-:Y:S01]  /*21a0*/  IMAD R3, R152, 0x200, R111 ;  /* 0x0000020098037824 */ /* 0x000fe200078e026f */
[----:B------:R-:W-:Y:S01]  /*21b0*/  SHF.R.U32.HI R6, RZ, 0x3, R0 ;  /* 0x00000003ff067819 */ /* 0x000fe20000011600 */
[----:B------:R-:W-:Y:S01]  /*21c0*/  IMAD.WIDE.U32 R4, R108, R26, RZ ;  /* 0x0000001a6c047225 */ /* 0x000fe200078e00ff */
[----:B------:R-:W-:Y:S01]  /*21d0*/  ISETP.GE.AND P3, PT, R29, R28, PT ;  /* 0x0000001c1d00720c */ /* 0x000fe20003f66270 */
[----:B------:R-:W-:-:S04]  /*21e0*/  DEPBAR.LE SB0, 0x0 ;  /* 0x000080000000791a */ /* 0x000fc80000000000 */
[----:B------:R-:W-:Y:S01]  /*21f0*/  BAR.SYNC.DEFER_BLOCKING 0x0 ;  /* 0x0000000000007b1d */ /* 0x000fe20000010000 */
[----:B------:R-:W-:Y:S01]  /*2200*/  IMAD R0, R108, R27, R2 ;  /* 0x0000001b6c007224 */ /* 0x000fe200078e0202 */
[----:B------:R-:W-:Y:S01]  /*2210*/  LOP3.LUT R110, R7, R6, RZ, 0x3c, !PT ;  /* 0x00000006076e7212 */ /* 0x000fe200078e3cff */
[----:B------:R-:W-:Y:S01]  /*2220*/  IMAD R2, R137, 0x20, R3 ;  /* 0x0000002089027824 */ /* 0x000fe200078e0203 */
[----:B------:R-:W-:Y:S01]  /*2230*/  LEA R6, P0, R4, R38, 0x6 ;  /* 0x0000002604067211 */ /* 0x000fe200078030ff */
[----:B------:R-:W-:Y:S02]  /*2240*/  IMAD.IADD R7, R5, 0x1, R0 ;  /* 0x0000000105077824 */ /* 0x000fe400078e0200 */
[----:B------:R-:W-:Y:S02]  /*2250*/  IMAD.U32 R0, R9, 0x20, R8 ;  /* 0x0000002009007824 */ /* 0x000fe400078e0008 */
[----:B------:R-:W-:Y:S01]  /*2260*/  IMAD.IADD R2, R110, 0x1, R2 ;  /* 0x000000016e027824 */ /* 0x000fe200078e0202 */
[----:B------:R-:W-:-:S02]  /*2270*/  LEA.HI.X R7, R4, R10, R7, 0x6, P0 ;  /* 0x0000000a04077211 */ /* 0x000fc400000f3407 */
[----:B------:R-:W-:Y:S02]  /*2280*/  LEA R217, R0, UR4, 0x1 ;  /* 0x0000000400d97c11 */ /* 0x000fe4000f8e08ff */
        /* <DEDUP_REMOVED lines=14> */
[----:B------:R-:W5:Y:S01]  /*2370*/  @!P1 LDC.64 R2, c[0x0][0x220] ;  /* 0x00008800ff029b82 */ /* 0x000f620000000a00 */
[----:B------:R3:W-:Y:S01]  /*2380*/  @P0 STS.64 [R222+0x9008], RZ ;  /* 0x009008ffde000388 */ /* 0x0007e20000000a00 */
        /* <DEDUP_REMOVED lines=22> */
.L_x_396:
[----:B------:R-:W-:Y:S05]  /*24f0*/  BSYNC B0 ;  /* 0x0000000000007941 */ /* 0x000fea0003800000 */
.L_x_395:
        /* <DEDUP_REMOVED lines=38> */
.L_x_398:
[----:B------:R-:W-:Y:S05]  /*2760*/  BSYNC B0 ;  /* 0x0000000000007941 */ /* 0x000fea0003800000 */
.L_x_397:
[----:B------:R-:W-:Y:S01]  /*2770*/  LDSM.16.M88.4 R24, [R217+0x6000] ;  /* 0x00600000d918783b */ /* 0x000fe20000000200 */
[----:B------:R-:W-:Y:S01]  /*2780*/  IMAD.MOV.U32 R0, RZ, RZ, 0x20 ;  /* 0x00000020ff007424 */ /* 0x000fe200078e00ff */
[----:B------:R-:W-:Y:S01]  /*2790*/  LOP3.LUT P0, RZ, R32, 0x2, RZ, 0xc0, !PT ;  /* 0x0000000220ff7812 */ /* 0x000fe2000780c0ff */
[----:B-123--:R-:W-:Y:S01]  /*27a0*/  IMAD.MOV.U32 R2, RZ, RZ, 0x10 ;  /* 0x00000010ff027424 */ /* 0x00efe200078e00ff */
[----:B------:R-:W1:Y:S01]  /*27b0*/  LDSM.16.M88.4 R4, [R220+0x1000] ;  /* 0x00100000dc04783b */ /* 0x000e620000000200 */
[----:B------:R-:W-:Y:S01]  /*27c0*/  LOP3.LUT P1, RZ, R33, 0x2, RZ, 0xc0, !PT ;  /* 0x0000000221ff7812 */ /* 0x000fe2000782c0ff */
[----:B------:R-:W-:Y:S01]  /*27d0*/  ULDC.U8 UR14, c[0x0][0x388] ;  /* 0x0000e200000e7ab9 */ /* 0x000fe20000000000 */
[----:B------:R-:W-:Y:S01]  /*27e0*/  SEL R0, R0, 0xffffffe0, !P0 ;  /* 0xffffffe000007807 */ /* 0x000fe20004000000 */
[----:B------:R-:W2:Y:S01]  /*27f0*/  LDSM.16.M88.4 R8, [R220] ;  /* 0x00000000dc08783b */ /* 0x000ea20000000200 */
[----:B------:R-:W-:-:S03]  /*2800*/  SEL R2, R2, 0xfffffff0, !P1 ;  /* 0xfffffff002027807 */ /* 0x000fc60004800000 */
[----:B------:R-:W3:Y:S01]  /*2810*/  LDSM.16.M88.4 R20, [R217+0x6400] ;  /* 0x00640000d914783b */ /* 0x000ee20000000200 */
[----:B------:R-:W-:Y:S02]  /*2820*/  IMAD.IADD R219, R217, 0x1, R0 ;  /* 0x00000001d9db7824 */ /* 0x000fe400078e0200 */
[----:B------:R-:W-:Y:S01]  /*2830*/  IMAD R221, R2, 0x2, R220 ;  /* 0x0000000202dd7824 */ /* 0x000fe200078e02dc */
[----:B------:R-:W5:Y:S01]  /*2840*/  LDSM.16.M88.4 R12, [R217+0x6800] ;  /* 0x00680000d90c783b */ /* 0x000f620000000200 */
[----:B------:R-:W-:-:S03]  /*2850*/  IMAD.SHL.U32 R0, R45, 0x2, RZ ;  /* 0x000000022d007824 */ /* 0x000fc600078e00ff */
[----:B------:R-:W4:Y:S02]  /*2860*/  LDSM.16.M88.4 R28, [R217+0x6c00] ;  /* 0x006c0000d91c783b */ /* 0x000f240000000200 */
[----:B------:R-:W-:Y:S02]  /*2870*/  LOP3.LUT R0, R0, 0x6, RZ, 0xc0, !PT ;  /* 0x0000000600007812 */ /* 0x000fe400078ec0ff */
[----:B------:R-:W-:Y:S03]  /*2880*/  LDSM.16.M88.4 R56, [R219+0x6000] ;  /* 0x00600000db38783b */ /* 0x000fe60000000200 */
[----:B------:R-:W-:Y:S01]  /*2890*/  IMAD R0, R108, 0x40, R0 ;  /* 0x000000406c007824 */ /* 0x000fe200078e0200 */
[----:B------:R-:W4:Y:S03]  /*28a0*/  LDSM.16.M88.4 R16, [R221+0x1000] ;  /* 0x00100000dd10783b */ /* 0x000f260000000200 */
[C---:B------:R-:W-:Y:S01]  /*28b0*/  VIADD R3, R0.reuse, 0x10 ;  /* 0x0000001000037836 */ /* 0x040fe20000000000 */
[----:B------:R-:W4:Y:S01]  /*28c0*/  LDSM.16.M88.4 R52, [R219+0x6400] ;  /* 0x00640000db34783b */ /* 0x000f220000000200 */
[C---:B------:R-:W-:Y:S01]  /*28d0*/  ISETP.GE.AND P4, PT, R0.reuse, R44, PT ;  /* 0x0000002c0000720c */ /* 0x040fe20003f86270 */
[----:B------:R-:W-:-:S02]  /*28e0*/  VIADD R45, R0, 0x11 ;  /* 0x00000011002d7836 */ /* 0x000fc40000000000 */
[----:B------:R-:W4:Y:S01]  /*28f0*/  LDSM.16.M88.4 R48, [R219+0x6800] ;  /* 0x00680000db30783b */ /* 0x000f220000000200 */
[-C--:B------:R-:W-:Y:S01]  /*2900*/  ISETP.GE.AND P0, PT, R3, R44.reuse, PT ;  /* 0x0000002c0300720c */ /* 0x080fe20003f06270 */
[C---:B------:R-:W-:Y:S02]  /*2910*/  VIADD R3, R0.reuse, 0x21 ;  /* 0x0000002100037836 */ /* 0x040fe40000000000 */
[----:B------:R-:W-:Y:S01]  /*2920*/  LDSM.16.M88.4 R40, [R219+0x6c00] ;  /* 0x006c0000db28783b */ /* 0x000fe20000000200 */
[C---:B------:R-:W-:Y:S02]  /*2930*/  VIADD R47, R0.reuse, 0x18 ;  /* 0x00000018002f7836 */ /* 0x040fe40000000000 */
[----:B------:R-:W-:Y:S01]  /*2940*/  ISETP.GE.AND P6, PT, R3, R44, PT ;  /* 0x0000002c0300720c */ /* 0x000fe20003fc6270 */
[----:B-1----:R-:W-:Y:S01]  /*2950*/  HMMA.16816.F32 R32, R4, R24, RZ ;  /* 0x000000180420723c */ /* 0x002fe200000018ff */
[----:B------:R-:W-:Y:S01]  /*2960*/  LDSM.16.M88.4 R36, [R217+0x7000] ;  /* 0x00700000d924783b */ /* 0x000fe20000000200 */
[----:B------:R-:W-:-:S02]  /*2970*/  VIADD R3, R0, 0x28 ;  /* 0x0000002800037836 */ /* 0x000fc40000000000 */
[C---:B------:R-:W-:Y:S01]  /*2980*/  VIADD R46, R0.reuse, 0x20 ;  /* 0x00000020002e7836 */ /* 0x040fe20000000000 */
[----:B------:R-:W0:Y:S01]  /*2990*/  LDGDEPBAR ;  /* 0x00000000000079af */ /* 0x000e220000000000 */
[----:B--2---:R-:W-:Y:S01]  /*29a0*/  HMMA.16816.F32 R92, R8, R24, RZ ;  /* 0x00000018085c723c */ /* 0x004fe200000018ff */
[----:B------:R-:W-:Y:S01]  /*29b0*/  ISETP.GE.AND P5, PT, R3, R44, PT ;  /* 0x0000002c0300720c */ /* 0x000fe20003fa6270 */
[----:B------:R-:W-:-:S04]  /*29c0*/  VIADD R3, R0, 0x29 ;  /* 0x0000002900037836 */ /* 0x000fc80000000000 */
[C---:B---3--:R-:W-:Y:S06]  /*29d0*/  HMMA.16816.F32 R64, R4.reuse, R22, RZ ;  /* 0x000000160440723c */ /* 0x048fec00000018ff */
[C---:B-----5:R-:W-:Y:S06]  /*29e0*/  HMMA.16816.F32 R68, R4.reuse, R12, RZ ;  /* 0x0000000c0444723c */ /* 0x060fec00000018ff */
[----:B------:R-:W-:Y:S06]  /*29f0*/  HMMA.16816.F32 R76, R4, R14, RZ ;  /* 0x0000000e044c723c */ /* 0x000fec00000018ff */
[C---:B------:R-:W-:Y:S06]  /*2a00*/  HMMA.16816.F32 R88, R8.reuse, R12, RZ ;  /* 0x0000000c0858723c */ /* 0x040fec00000018ff */
[----:B------:R-:W-:Y:S01]  /*2a10*/  HMMA.16816.F32 R124, R8, R14, RZ ;  /* 0x0000000e087c723c */ /* 0x000fe200000018ff */
[----:B------:R-:W1:Y:S05]  /*2a20*/  LDSM.16.M88.4 R12, [R221] ;  /* 0x00000000dd0c783b */ /* 0x000e6a0000000200 */
[-C--:B------:R-:W-:Y:S06]  /*2a30*/  HMMA.16816.F32 R60, R4, R26.reuse, RZ ;  /* 0x0000001a043c723c */ /* 0x080fec00000018ff */
[----:B------:R-:W-:Y:S06]  /*2a40*/  HMMA.16816.F32 R100, R8, R26, RZ ;  /* 0x0000001a0864723c */ /* 0x000fec00000018ff */
[C---:B------:R-:W-:Y:S06]  /*2a50*/  HMMA.16816.F32 R24, R4.reuse, R20, RZ ;  /* 0x000000140418723c */ /* 0x040fec00000018ff */
[C---:B----4-:R-:W-:Y:S06]  /*2a60*/  HMMA.16816.F32 R72, R4.reuse, R28, RZ ;  /* 0x0000001c0448723c */ /* 0x050fec00000018ff */
[----:B------:R-:W-:Y:S01]  /*2a70*/  HMMA.16816.F32 R80, R4, R30, RZ ;  /* 0x0000001e0450723c */ /* 0x000fe200000018ff */
[----:B------:R-:W-:Y:S05]  /*2a80*/  LDSM.16.M88.4 R4, [R220+0x3000] ;  /* 0x00300000dc04783b */ /* 0x000fea0000000200 */
[----:B------:R-:W-:Y:S01]  /*2a90*/  HMMA.16816.F32 R120, R16, R56, R32 ;  /* 0x000000381078723c */ /* 0x000fe20000001820 */
[----:B------:R-:W2:Y:S05]  /*2aa0*/  LDSM.16.M88.4 R32, [R217+0x7400] ;  /* 0x00740000d920783b */ /* 0x000eaa0000000200 */
[C---:B------:R-:W-:Y:S06]  /*2ab0*/  HMMA.16816.F32 R104, R8.reuse, R20, RZ ;  /* 0x000000140868723c */ /* 0x040fec00000018ff */
[C---:B------:R-:W-:Y:S06]  /*2ac0*/  HMMA.16816.F32 R96, R8.reuse, R22, RZ ;  /* 0x000000160860723c */ /* 0x040fec00000018ff */
[C---:B------:R-:W-:Y:S06]  /*2ad0*/  HMMA.16816.F32 R84, R8.reuse, R28, RZ ;  /* 0x0000001c0854723c */ /* 0x040fec00000018ff */
[----:B------:R-:W-:Y:S01]  /*2ae0*/  HMMA.16816.F32 R116, R8, R30, RZ ;  /* 0x0000001e0874723c */ /* 0x000fe200000018ff */
[----:B------:R-:W3:Y:S04]  /*2af0*/  LDSM.16.M88.4 R28, [R217+0x7800] ;  /* 0x00780000d91c783b */ /* 0x000ee80000000200 */
[----:B------:R-:W4:Y:S01]  /*2b00*/  LDSM.16.M88.4 R8, [R220+0x2000] ;  /* 0x00200000dc08783b */ /* 0x000f220000000200 */
[C---:B------:R-:W-:Y:S06]  /*2b10*/  HMMA.16816.F32 R20, R16.reuse, R54, R64 ;  /* 0x000000361014723c */ /* 0x040fec0000001840 */
[C---:B------:R-:W-:Y:S06]  /*2b20*/  HMMA.16816.F32 R112, R16.reuse, R58, R60 ;  /* 0x0000003a1070723c */ /* 0x040fec000000183c */
[C---:B------:R-:W-:Y:S01]  /*2b30*/  HMMA.16816.F32 R60, R16.reuse, R52, R24 ;  /* 0x00000034103c723c */ /* 0x040fe20000001818 */
[----:B------:R-:W5:Y:S05]  /*2b40*/  LDSM.16.M88.4 R24, [R217+0x7c00] ;  /* 0x007c0000d918783b */ /* 0x000f6a0000000200 */
[----:B------:R-:W-:Y:S06]  /*2b50*/  HMMA.16816.F32 R64, R16, R48, R68 ;  /* 0x000000301040723c */ /* 0x000fec0000001844 */
[----:B-1----:R-:W-:Y:S06]  /*2b60*/  HMMA.16816.F32 R92, R12, R56, R92 ;  /* 0x000000380c5c723c */ /* 0x002fec000000185c */
[C---:B------:R-:W-:Y:S06]  /*2b70*/  HMMA.16816.F32 R72, R16.reuse, R40, R72 ;  /* 0x000000281048723c */ /* 0x040fec0000001848 */
[----:B------:R-:W-:Y:S06]  /*2b80*/  HMMA.16816.F32 R68, R16, R42, R80 ;  /* 0x0000002a1044723c */ /* 0x000fec0000001850 */
[----:B------:R-:W-:Y:S01]  /*2b90*/  HMMA.16816.F32 R100, R12, R58, R100 ;  /* 0x0000003a0c64723c */ /* 0x000fe20000001864 */
[----:B------:R-:W-:Y:S05]  /*2ba0*/  LDSM.16.M88.4 R56, [R219+0x7400] ;  /* 0x00740000db38783b */ /* 0x000fea0000000200 */
[----:B------:R-:W-:Y:S01]  /*2bb0*/  HMMA.16816.F32 R76, R16, R50, R76 ;  /* 0x00000032104c723c */ /* 0x000fe2000000184c */
[----:B------:R-:W-:Y:S05]  /*2bc0*/  LDSM.16.M88.4 R16, [R219+0x7000] ;  /* 0x00700000db10783b */ /* 0x000fea0000000200 */
[C---:B------:R-:W-:Y:S06]  /*2bd0*/  HMMA.16816.F32 R96, R12.reuse, R54, R96 ;  /* 0x000000360c60723c */ /* 0x040fec0000001860 */
[C---:B------:R-:W-:Y:S06]  /*2be0*/  HMMA.16816.F32 R84, R12.reuse, R40, R84 ;  /* 0x000000280c54723c */ /* 0x040fec0000001854 */
[C---:B------:R-:W-:Y:S06]  /*2bf0*/  HMMA.16816.F32 R80, R12.reuse, R50, R124 ;  /* 0x000000320c50723c */ /* 0x040fec000000187c */
[C---:B------:R-:W-:Y:S01]  /*2c00*/  HMMA.16816.F32 R104, R12.reuse, R52, R104 ;  /* 0x000000340c68723c */ /* 0x040fe20000001868 */
[----:B------:R-:W-:Y:S05]  /*2c10*/  LDSM.16.M88.4 R52, [R219+0x7c00] ;  /* 0x007c0000db34783b */ /* 0x000fea0000000200 */
[C---:B------:R-:W-:Y:S01]  /*2c20*/  HMMA.16816.F32 R88, R12.reuse, R48, R88 ;  /* 0x000000300c58723c */ /* 0x040fe20000001858 */
[----:B------:R-:W-:Y:S05]  /*2c30*/  LDSM.16.M88.4 R48, [R219+0x7800] ;  /* 0x00780000db30783b */ /* 0x000fea0000000200 */
[----:B------:R-:W-:Y:S01]  /*2c40*/  HMMA.16816.F32 R40, R12, R42, R116 ;  /* 0x0000002a0c28723c */ /* 0x000fe20000001874 */
[----:B------:R-:W1:Y:S05]  /*2c50*/  LDSM.16.M88.4 R12, [R221+0x3000] ;  /* 0x00300000dd0c783b */ /* 0x000e6a0000000200 */
[C---:B--2---:R-:W-:Y:S01]  /*2c60*/  HMMA.16816.F32 R124, R4.reuse, R34, R20 ;  /* 0x00000022047c723c */ /* 0x044fe20000001814 */
[----:B------:R-:W2:Y:S05]  /*2c70*/  LDSM.16.M88.4 R20, [R221+0x2000] ;  /* 0x00200000dd14783b */ /* 0x000eaa0000000200 */
[C---:B---3--:R-:W-:Y:S06]  /*2c80*/  HMMA.16816.F32 R140, R4.reuse, R28, R64 ;  /* 0x0000001c048c723c */ /* 0x048fec0000001840 */
[-C--:B------:R-:W-:Y:S06]  /*2c90*/  HMMA.16816.F32 R120, R4, R36.reuse, R120 ;  /* 0x000000240478723c */ /* 0x080fec0000001878 */
[----:B----4-:R-:W-:Y:S06]  /*2ca0*/  HMMA.16816.F32 R64, R8, R36, R92 ;  /* 0x000000240840723c */ /* 0x010fec000000185c */
[----:B-----5:R-:W-:Y:S06]  /*2cb0*/  HMMA.16816.F32 R128, R4, R24, R72 ;  /* 0x000000180480723c */ /* 0x020fec0000001848 */
[-C--:B------:R-:W-:Y:S06]  /*2cc0*/  HMMA.16816.F32 R72, R8, R38.reuse, R100 ;  /* 0x000000260848723c */ /* 0x080fec0000001864 */
[C---:B------:R-:W-:Y:S01]  /*2cd0*/  HMMA.16816.F32 R148, R4.reuse, R38, R112 ;  /* 0x000000260494723c */ /* 0x040fe20000001870 */
[----:B------:R-:W-:Y:S05]  /*2ce0*/  LDSM.16.M88.4 R36, [R217+0x8400] ;  /* 0x00840000d924783b */ /* 0x000fea0000000200 */
[C---:B------:R-:W-:Y:S06]  /*2cf0*/  HMMA.16816.F32 R144, R4.reuse, R32, R60 ;  /* 0x000000200490723c */ /* 0x040fec000000183c */
[----:B------:R-:W-:Y:S06]  /*2d00*/  HMMA.16816.F32 R132, R4, R30, R76 ;  /* 0x0000001e0484723c */ /* 0x000fec000000184c */
[----:B------:R-:W-:Y:S06]  /*2d10*/  HMMA.16816.F32 R100, R8, R34, R96 ;  /* 0x000000220864723c */ /* 0x000fec0000001860 */
[----:B------:R-:W-:Y:S01]  /*2d20*/  HMMA.16816.F32 R112, R4, R26, R68 ;  /* 0x0000001a0470723c */ /* 0x000fe20000001844 */
[----:B------:R-:W-:Y:S05]  /*2d30*/  LDSM.16.M88.4 R4, [R220+0x5000] ;  /* 0x00500000dc04783b */ /* 0x000fea0000000200 */
[C---:B------:R-:W-:Y:S01]  /*2d40*/  HMMA.16816.F32 R104, R8.reuse, R32, R104 ;  /* 0x000000200868723c */ /* 0x040fe20000001868 */
[----:B------:R-:W-:Y:S05]  /*2d50*/  LDSM.16.M88.4 R32, [R217+0x8800] ;  /* 0x00880000d920783b */ /* 0x000fea0000000200 */
[C---:B------:R-:W-:Y:S06]  /*2d60*/  HMMA.16816.F32 R96, R8.reuse, R28, R88 ;  /* 0x0000001c0860723c */ /* 0x040fec0000001858 */
[C---:B------:R-:W-:Y:S06]  /*2d70*/  HMMA.16816.F32 R116, R8.reuse, R24, R84 ;  /* 0x000000180874723c */ /* 0x040fec0000001854 */
[C---:B------:R-:W-:Y:S01]  /*2d80*/  HMMA.16816.F32 R76, R8.reuse, R30, R80 ;  /* 0x0000001e084c723c */ /* 0x040fe20000001850 */
[----:B------:R-:W-:Y:S05]  /*2d90*/  LDSM.16.M88.4 R28, [R217+0x8c00] ;  /* 0x008c0000d91c783b */ /* 0x000fea0000000200 */
[----:B------:R-:W-:Y:S01]  /*2da0*/  HMMA.16816.F32 R60, R8, R26, R40 ;  /* 0x0000001a083c723c */ /* 0x000fe20000001828 */
[----:B------:R-:W3:Y:S04]  /*2db0*/  LDSM.16.M88.4 R40, [R217+0x8000] ;  /* 0x00800000d928783b */ /* 0x000ee80000000200 */
[----:B------:R-:W4:Y:S01]  /*2dc0*/  LDSM.16.M88.4 R8, [R220+0x4000] ;  /* 0x00400000dc08783b */ /* 0x000f220000000200 */
[-C--:B-1----:R-:W-:Y:S03]  /*2dd0*/  HMMA.16816.F32 R84, R12, R16.reuse, R120 ;  /* 0x000000100c54723c */ /* 0x082fe60000001878 */
[----:B------:R-:W-:Y:S03]  /*2de0*/  LDSM.16.M88.4 R24, [R219+0x8000] ;  /* 0x00800000db18783b */ /* 0x000fe60000000200 */
[----:B--2---:R-:W-:Y:S06]  /*2df0*/  HMMA.16816.F32 R68, R20, R16, R64 ;  /* 0x000000101444723c */ /* 0x004fec0000001840 */
        /* <DEDUP_REMOVED lines=8> */
[C---:B------:R-:W-:Y:S01]  /*2e80*/  HMMA.16816.F32 R80, R20.reuse, R18, R72 ;  /* 0x000000121450723c */ /* 0x040fe20000001848 */
[----:B------:R-:W2:Y:S05]  /*2e90*/  LDSM.16.M88.4 R16, [R221+0x4000] ;  /* 0x00400000dd10783b */ /* 0x000eaa0000000200 */
[C---:B------:R-:W-:Y:S06]  /*2ea0*/  HMMA.16816.F32 R88, R20.reuse, R56, R104 ;  /* 0x000000381458723c */ /* 0x040fec0000001868 */
[C---:B------:R-:W-:Y:S06]  /*2eb0*/  HMMA.16816.F32 R72, R20.reuse, R50, R76 ;  /* 0x000000321448723c */ /* 0x040fec000000184c */
[C---:B------:R-:W-:Y:S06]  /*2ec0*/  HMMA.16816.F32 R64, R20.reuse, R52, R116 ;  /* 0x000000341440723c */ /* 0x040fec0000001874 */
[C---:B------:R-:W-:Y:S06]  /*2ed0*/  HMMA.16816.F32 R100, R20.reuse, R58, R100 ;  /* 0x0000003a1464723c */ /* 0x040fec0000001864 */
[C---:B------:R-:W-:Y:S01]  /*2ee0*/  HMMA.16816.F32 R96, R20.reuse, R48, R96 ;  /* 0x000000301460723c */ /* 0x040fe20000001860 */
[----:B------:R-:W5:Y:S05]  /*2ef0*/  LDSM.16.M88.4 R48, [R219+0x8400] ;  /* 0x00840000db30783b */ /* 0x000f6a0000000200 */
[----:B------:R-:W-:Y:S06]  /*2f00*/  HMMA.16816.F32 R52, R20, R54, R60 ;  /* 0x000000361434723c */ /* 0x000fec000000183c */
[-C--:B---3--:R-:W-:Y:S06]  /*2f10*/  HMMA.16816.F32 R20, R4, R40.reuse, R84 ;  /* 0x000000280414723c */ /* 0x088fec0000001854 */
[----:B----4-:R-:W-:Y:S06]  /*2f20*/  HMMA.16816.F32 R56, R8, R40, R68 ;  /* 0x000000280838723c */ /* 0x010fec0000001844 */
[C---:B------:R-:W-:Y:S06]  /*2f30*/  HMMA.16816.F32 R60, R4.reuse, R42, R92 ;  /* 0x0000002a043c723c */ /* 0x040fec000000185c */
[C---:B------:R-:W-:Y:S06]  /*2f40*/  HMMA.16816.F32 R84, R4.reuse, R36, R120 ;  /* 0x000000240454723c */ /* 0x040fec0000001878 */
[C---:B------:R-:W-:Y:S06]  /*2f50*/  HMMA.16816.F32 R92, R4.reuse, R38, R124 ;  /* 0x00000026045c723c */ /* 0x040fec000000187c */
[C---:B------:R-:W-:Y:S06]  /*2f60*/  HMMA.16816.F32 R140, R4.reuse, R32, R140 ;  /* 0x00000020048c723c */ /* 0x040fec000000188c */
        /* <DEDUP_REMOVED lines=15> */
[-C--:B------:R-:W-:Y:S01]  /*3060*/  ISETP.GE.AND P3, PT, R10, R44.reuse, PT ;  /* 0x0000002c0a00720c */ /* 0x080fe20003f66270 */
[----:B--2---:R-:W-:Y:S01]  /*3070*/  HMMA.16816.F32 R28, R16, R24, R56 ;  /* 0x00000018101c723c */ /* 0x004fe20000001838 */
[-C--:B------:R-:W-:Y:S02]  /*3080*/  ISETP.GE.AND P2, PT, R9, R44.reuse, PT ;  /* 0x0000002c0900720c */ /* 0x080fe40003f46270 */
[----:B------:R-:W-:Y:S02]  /*3090*/  ISETP.GE.AND P1, PT, R8, R44, PT ;  /* 0x0000002c0800720c */ /* 0x000fe40003f26270 */
[----:B------:R-:W1:Y:S01]  /*30a0*/  LDSM.16.M88.4 R8, [R219+0x8c00] ;  /* 0x008c0000db08783b */ /* 0x000e620000000200 */
[----:B------:R-:W-:Y:S01]  /*30b0*/  HMMA.16816.F32 R32, R12, R26, R60 ;  /* 0x0000001a0c20723c */ /* 0x000fe2000000183c */
[----:B------:R-:W-:Y:S01]  /*30c0*/  VIADD R56, R0, 0x19 ;  /* 0x0000001900387836 */ /* 0x000fe20000000000 */
[----:B------:R-:W-:-:S04]  /*30d0*/  DEPBAR.LE SB0, 0x0 ;  /* 0x000080000000791a */ /* 0x000fc80000000000 */
[C---:B------:R-:W-:Y:S05]  /*30e0*/  HMMA.16816.F32 R24, R16.reuse, R26, R40 ;  /* 0x0000001a1018723c */ /* 0x040fea0000001828 */
[----:B------:R-:W-:Y:S01]  /*30f0*/  FSEL R63, R38, -INF , !P4 ;  /* 0xff800000263f7808 */ /* 0x000fe20006000000 */
[----:B-----5:R-:W-:Y:S01]  /*3100*/  HMMA.16816.F32 R40, R16, R48, R68 ;  /* 0x000000301028723c */ /* 0x020fe20000001844 */
[----:B------:R-:W-:Y:S02]  /*3110*/  FSEL R59, R36, -INF , !P4 ;  /* 0xff800000243b7808 */ /* 0x000fe40006000000 */
[----:B------:R-:W-:-:S03]  /*3120*/  FSEL R57, R37, -INF , !P3 ;  /* 0xff80000025397808 */ /* 0x000fc60005800000 */
[C---:B------:R-:W-:Y:S01]  /*3130*/  HMMA.16816.F32 R20, R12.reuse, R48, R84 ;  /* 0x000000300c14723c */ /* 0x040fe20000001854 */
[----:B------:R-:W-:Y:S02]  /*3140*/  FSEL R146, R30, -INF , !P4 ;  /* 0xff8000001e927808 */ /* 0x000fe40006000000 */
[----:B------:R-:W-:Y:S02]  /*3150*/  FSEL R71, R28, -INF , !P4 ;  /* 0xff8000001c477808 */ /* 0x000fe40006000000 */
[----:B------:R-:W-:Y:S01]  /*3160*/  FSEL R68, R39, -INF , !P3 ;  /* 0xff80000027447808 */ /* 0x000fe20005800000 */
[----:B------:R-:W-:Y:S01]  /*3170*/  HMMA.16816.F32 R52, R12, R50, R92 ;  /* 0x000000320c34723c */ /* 0x000fe2000000185c */
[----:B------:R-:W-:Y:S02]  /*3180*/  FSEL R147, R31, -INF , !P3 ;  /* 0xff8000001f937808 */ /* 0x000fe40005800000 */
[----:B------:R-:W-:Y:S02]  /*3190*/  FSEL R116, R29, -INF , !P3 ;  /* 0xff8000001d747808 */ /* 0x000fe40005800000 */
[----:B------:R-:W-:Y:S01]  /*31a0*/  ISETP.GE.AND P3, PT, R45, R44, PT ;  /* 0x0000002c2d00720c */ /* 0x000fe20003f66270 */
[----:B---3--:R-:W-:Y:S01]  /*31b0*/  HMMA.16816.F32 R36, R16, R4, R80 ;  /* 0x000000041024723c */ /* 0x008fe20000001850 */
[----:B------:R-:W-:-:S02]  /*31c0*/  FSEL R62, R34, -INF , !P2 ;  /* 0xff800000223e7808 */ /* 0x000fc40005000000 */
[----:B------:R-:W-:Y:S02]  /*31d0*/  FSEL R60, R32, -INF , !P2 ;  /* 0xff800000203c7808 */ /* 0x000fe40005000000 */
[----:B------:R-:W-:Y:S01]  /*31e0*/  FSEL R145, R26, -INF , !P2 ;  /* 0xff8000001a917808 */ /* 0x000fe20005000000 */
[----:B------:R-:W-:Y:S01]  /*31f0*/  HMMA.16816.F32 R28, R12, R4, R140 ;  /* 0x000000040c1c723c */ /* 0x000fe2000000188c */
[----:B------:R-:W-:Y:S02]  /*3200*/  FSEL R173, R42, -INF , !P0 ;  /* 0xff8000002aad7808 */ /* 0x000fe40004000000 */
[----:B------:R-:W-:Y:S02]  /*3210*/  FSEL R167, R40, -INF , !P0 ;  /* 0xff80000028a77808 */ /* 0x000fe40004000000 */
[----:B------:R-:W-:Y:S01]  /*3220*/  FSEL R144, R24, -INF , !P2 ;  /* 0xff80000018907808 */ /* 0x000fe20005000000 */
[----:B------:R-:W-:Y:S01]  /*3230*/  HMMA.16816.F32 R48, R16, R50, R76 ;  /* 0x000000321030723c */ /* 0x000fe2000000184c */
[----:B------:R-:W-:-:S02]  /*3240*/  FSEL R61, R35, -INF , !P1 ;  /* 0xff800000233d7808 */ /* 0x000fc40004800000 */
[----:B------:R-:W-:Y:S02]  /*3250*/  FSEL R58, R33, -INF , !P1 ;  /* 0xff800000213a7808 */ /* 0x000fe40004800000 */
[----:B------:R-:W-:Y:S01]  /*3260*/  FSEL R141, R27, -INF , !P1 ;  /* 0xff8000001b8d7808 */ /* 0x000fe20004800000 */
[C---:B------:R-:W-:Y:S01]  /*3270*/  HMMA.16816.F32 R32, R12.reuse, R6, R132 ;  /* 0x000000060c20723c */ /* 0x040fe20000001884 */
[----:B------:R-:W-:Y:S02]  /*3280*/  FSEL R140, R25, -INF , !P1 ;  /* 0xff800000198c7808 */ /* 0x000fe40004800000 */
[----:B------:R-:W-:Y:S02]  /*3290*/  FSEL R69, R22, -INF , !P0 ;  /* 0xff80000016457808 */ /* 0x000fe40004000000 */
[----:B------:R-:W-:Y:S01]  /*32a0*/  FSEL R42, R20, -INF , !P0 ;  /* 0xff800000142a7808 */ /* 0x000fe20004000000 */
[----:B-1----:R-:W-:Y:S01]  /*32b0*/  HMMA.16816.F32 R24, R12, R8, R128 ;  /* 0x000000080c18723c */ /* 0x002fe20000001880 */
[----:B------:R-:W-:-:S02]  /*32c0*/  FSEL R70, R23, -INF , !P3 ;  /* 0xff80000017467808 */ /* 0x000fc40005800000 */
[----:B------:R-:W-:Y:S02]  /*32d0*/  FSEL R40, R21, -INF , !P3 ;  /* 0xff80000015287808 */ /* 0x000fe40005800000 */
[-C--:B------:R-:W-:Y:S01]  /*32e0*/  ISETP.GE.AND P4, PT, R3, R44.reuse, PT ;  /* 0x0000002c0300720c */ /* 0x080fe20003f86270 */
[----:B------:R-:W-:Y:S01]  /*32f0*/  HMMA.16816.F32 R20, R12, R10, R112 ;  /* 0x0000000a0c14723c */ /* 0x000fe20000001870 */
[C---:B------:R-:W-:Y:S01]  /*3300*/  VIADD R3, R0.reuse, 0x30 ;  /* 0x0000003000037836 */ /* 0x040fe20000000000 */
[----:B------:R-:W-:Y:S02]  /*3310*/  FSEL R172, R43, -INF , !P3 ;  /* 0xff8000002bac7808 */ /* 0x000fe40005800000 */
[----:B------:R-:W-:Y:S02]  /*3320*/  FSEL R166, R41, -INF , !P3 ;  /* 0xff80000029a67808 */ /* 0x000fe40005800000 */
[----:B------:R-:W-:Y:S01]  /*3330*/  HMMA.16816.F32 R12, R16, R6, R88 ;  /* 0x00000006100c723c */ /* 0x000fe20000001858 */
[-C--:B------:R-:W-:Y:S01]  /*3340*/  ISETP.GE.AND P3, PT, R3, R44.reuse, PT ;  /* 0x0000002c0300720c */ /* 0x080fe20003f66270 */
[----:B------:R-:W-:Y:S01]  /*3350*/  VIADD R3, R0, 0x31 ;  /* 0x0000003100037836 */ /* 0x000fe20000000000 */
[----:B------:R-:W-:-:S02]  /*3360*/  ISETP.GE.AND P2, PT, R47, R44, PT ;  /* 0x0000002c2f00720c */ /* 0x000fc40003f46270 */
[----:B------:R-:W-:Y:S01]  /*3370*/  FSEL R230, R39, -INF , !P6 ;  /* 0xff80000027e67808 */ /* 0x000fe20007000000 */
[C---:B------:R-:W-:Y:S01]  /*3380*/  HMMA.16816.F32 R4, R16.reuse, R8, R72 ;  /* 0x000000081004723c */ /* 0x040fe20000001848 */
[----:B------:R-:W-:Y:S02]  /*3390*/  FSEL R225, R37, -INF , !P6 ;  /* 0xff80000025e17808 */ /* 0x000fe40007000000 */
[----:B------:R-:W-:Y:S02]  /*33a0*/  FSEL R191, R31, -INF , !P6 ;  /* 0xff8000001fbf7808 */ /* 0x000fe40007000000 */
[----:B------:R-:W-:Y:S01]  /*33b0*/  FSEL R182, R29, -INF , !P6 ;  /* 0xff8000001db67808 */ /* 0x000fe20007000000 */
[----:B------:R-:W-:Y:S01]  /*33c0*/  HMMA.16816.F32 R16, R16, R10, R64 ;  /* 0x0000000a1010723c */ /* 0x000fe20000001840 */
[----:B------:R-:W-:Y:S02]  /*33d0*/  ISETP.GE.AND P6, PT, R44, 0x41, PT ;  /* 0x000000412c00780c */ /* 0x000fe40003fc6270 */
[----:B------:R-:W-:-:S02]  /*33e0*/  FSEL R54, R54, -INF , !P2 ;  /* 0xff80000036367808 */ /* 0x000fc40005000000 */
[----:B------:R-:W-:Y:S02]  /*33f0*/  FSEL R52, R52, -INF , !P2 ;  /* 0xff80000034347808 */ /* 0x000fe40005000000 */
[----:B------:R-:W-:Y:S02]  /*3400*/  FSEL R151, R50, -INF , !P2 ;  /* 0xff80000032977808 */ /* 0x000fe40005000000 */
[----:B------:R-:W-:Y:S02]  /*3410*/  FSEL R149, R48, -INF , !P2 ;  /* 0xff80000030957808 */ /* 0x000fe40005000000 */
[-C--:B------:R-:W-:Y:S01]  /*3420*/  ISETP.GE.AND P2, PT, R3, R44.reuse, PT ;  /* 0x0000002c0300720c */ /* 0x080fe20003f46270 */
[----:B------:R-:W-:Y:S01]  /*3430*/  VIADD R3, R0, 0x38 ;  /* 0x0000003800037836 */ /* 0x000fe20000000000 */
[-C--:B------:R-:W-:Y:S01]  /*3440*/  ISETP.GE.AND P1, PT, R56, R44.reuse, PT ;  /* 0x0000002c3800720c */ /* 0x080fe20003f26270 */
[----:B------:R-:W-:Y:S01]  /*3450*/  VIADD R0, R0, 0x39 ;  /* 0x0000003900007836 */ /* 0x000fe20000000000 */
[----:B------:R-:W-:-:S02]  /*3460*/  ISETP.GE.AND P0, PT, R46, R44, PT ;  /* 0x0000002c2e00720c */ /* 0x000fc40003f06270 */
[----:B------:R-:W-:Y:S02]  /*3470*/  FSEL R55, R55, -INF , !P1 ;  /* 0xff80000037377808 */ /* 0x000fe40004800000 */
        /* <DEDUP_REMOVED lines=101> */
.L_x_401:
[----:B------:R-:W-:Y:S05]  /*3ad0*/  BSYNC B0 ;  /* 0x0000000000007941 */ /* 0x000fea0003800000 */
.L_x_400:
[----:B------:R-:W0:Y:S02]  /*3ae0*/  LDGDEPBAR ;  /* 0x00000000000079af */ /* 0x000e240000000000 */
.L_x_399:
[----:B------:R-:W-:Y:S01]  /*3af0*/  FMNMX.FTZ R3, R59, R57, !PT ;  /* 0x000000393b037209 */ /* 0x000fe20007810000 */
[----:B------:R-:W-:Y:S01]  /*3b00*/  IMAD R245, R154, 0x8, R152 ;  /* 0x000000089af57824 */ /* 0x000fe200078e0298 */
[----:B------:R-:W-:Y:S01]  /*3b10*/  LOP3.LUT R188, R188, UR22, RZ, 0x3c, !PT ;  /* 0x00000016bcbc7c12 */ /* 0x000fe2000f8e3cff */
[----:B------:R-:W-:Y:S01]  /*3b20*/  UIADD3 UR5, UR23, -0x4498517b, URZ ;  /* 0xbb67ae8517057890 */ /* 0x000fe2000fffe03f */
[----:B------:R-:W-:Y:S01]  /*3b30*/  FMNMX.FTZ R3, R60, R3, !PT ;  /* 0x000000033c037209 */ /* 0x000fe20007810000 */
[C---:B------:R-:W-:Y:S01]  /*3b40*/  VIADD R250, R245.reuse, 0x4 ;  /* 0x00000004f5fa7836 */ /* 0x040fe20000000000 */
[----:B------:R-:W-:Y:S01]  /*3b50*/  UIADD3 UR7, UR22, -0x61c88647, URZ ;  /* 0x9e3779b916077890 */ /* 0x000fe2000fffe03f */
[----:B------:R-:W-:Y:S01]  /*3b60*/  IMAD.WIDE.U32 R132, R245, -0x326172a9, RZ ;  /* 0xcd9e8d57f5847825 */ /* 0x000fe200078e00ff */
[----:B------:R-:W-:Y:S01]  /*3b70*/  FMNMX.FTZ R3, R58, R3, !PT ;  /* 0x000000033a037209 */ /* 0x000fe20007810000 */
[----:B------:R-:W-:Y:S01]  /*3b80*/  UIADD3 UR6, UR22, 0x3c6ef372, URZ ;  /* 0x3c6ef37216067890 */ /* 0x000fe2000fffe03f */
[----:B--2---:R-:W-:Y:S01]  /*3b90*/  FMNMX.FTZ R8, R71, R116, !PT ;  /* 0x0000007447087209 */ /* 0x004fe20007810000 */
[----:B------:R-:W-:Y:S01]  /*3ba0*/  IMAD.WIDE.U32 R128, R250, -0x326172a9, RZ ;  /* 0xcd9e8d57fa807825 */ /* 0x000fe200078e00ff */
[----:B------:R-:W-:Y:S01]  /*3bb0*/  FMNMX.FTZ R3, R42, R3, !PT ;  /* 0x000000032a037209 */ /* 0x000fe20007810000 */
[----:B------:R-:W-:Y:S01]  /*3bc0*/  UIADD3 UR11, UR23, 0x32370b8f, URZ ;  /* 0x32370b8f170b7890 */ /* 0x000fe2000fffe03f */
[-C--:B------:R-:W-:Y:S01]  /*3bd0*/  LOP3.LUT R5, R133, R188.reuse, RZ, 0x3c, !PT ;  /* 0x000000bc85057212 */ /* 0x080fe200078e3cff */
[----:B------:R-:W-:Y:S01]  /*3be0*/  IMAD.SHL.U32 R137, R108, 0x2, RZ ;  /* 0x000000026c897824 */ /* 0x000fe200078e00ff */
[----:B------:R-:W-:Y:S01]  /*3bf0*/  FMNMX.FTZ R3, R40, R3, !PT ;  /* 0x0000000328037209 */ /* 0x000fe20007810000 */
[----:B------:R-:W-:Y:S01]  /*3c00*/  IMAD.WIDE.U32 R142, R153, -0x2daee0ad, RZ ;  /* 0xd2511f53998e7825 */ /* 0x000fe200078e00ff */
[----:B-1----:R-:W-:Y:S01]  /*3c10*/  LOP3.LUT R6, R129, R188, RZ, 0x3c, !PT ;  /* 0x000000bc81067212 */ /* 0x002fe200078e3cff */
[----:B------:R-:W-:Y:S01]  /*3c20*/  UIADD3 UR13, UR23, 0x76cf5d0a, URZ ;  /* 0x76cf5d0a170d7890 */ /* 0x000fe2000fffe03f */
[----:B------:R-:W-:Y:S01]  /*3c30*/  FMNMX.FTZ R3, R52, R3, !PT ;  /* 0x0000000334037209 */ /* 0x000fe20007810000 */
[----:B------:R-:W-:Y:S01]  /*3c40*/  IMAD.WIDE.U32 R164, R5, -0x2daee0ad, RZ ;  /* 0xd2511f5305a47825 */ /* 0x000fe200078e00ff */
[----:B------:R-:W-:Y:S01]  /*3c50*/  UIADD3 UR10, UR22, 0x78dde6e4, URZ ;  /* 0x78dde6e4160a7890 */ /* 0x000fe2000fffe03f */
[----:B------:R-:W-:Y:S01]  /*3c60*/  LEA R216, R0, UR4, 0x1 ;  /* 0x0000000400d87c11 */ /* 0x000fe2000f8e08ff */
[----:B------:R-:W-:Y:S01]  /*3c70*/  UIADD3 UR12, UR22, -0x255992d5, URZ ;  /* 0xdaa66d2b160c7890 */ /* 0x000fe2000fffe03f */
[----:B------:R-:W-:Y:S01]  /*3c80*/  FMNMX.FTZ R4, R53, R3, !PT ;  /* 0x0000000335047209 */ /* 0x000fe20007810000 */
[----:B------:R-:W-:Y:S01]  /*3c90*/  IMAD.WIDE.U32 R130, R6, -0x2daee0ad, RZ ;  /* 0xd2511f5306827825 */ /* 0x000fe200078e00ff */
[----:B------:R-:W-:Y:S01]  /*3ca0*/  FMNMX.FTZ R3, R63, R68, !PT ;  /* 0x000000443f037209 */ /* 0x000fe20007810000 */
[----:B------:R-:W-:Y:S01]  /*3cb0*/  ULDC UR16, c[0x0][0x2ec] ;  /* 0x0000bb0000107ab9 */ /* 0x000fe20000000800 */
[----:B------:R-:W-:Y:S01]  /*3cc0*/  FMNMX.FTZ R4, R181, R4, !PT ;  /* 0x00000004b5047209 */ /* 0x000fe20007810000 */
[----:B------:R-:W-:Y:S01]  /*3cd0*/  UIADD3 UR9, UR23, -0x126145ec, URZ ;  /* 0xed9eba1417097890 */ /* 0x000fe2000fffe03f */
[----:B------:R-:W-:Y:S01]  /*3ce0*/  FMNMX.FTZ R3, R62, R3, !PT ;  /* 0x000000033e037209 */ /* 0x000fe20007810000 */
[----:B------:R-:W-:Y:S01]  /*3cf0*/  UIADD3 UR15, UR22, -0x4ab325aa, URZ ;  /* 0xb54cda56160f7890 */ /* 0x000fe2000fffe03f */
[----:B------:R-:W-:Y:S01]  /*3d00*/  FMNMX.FTZ R4, R182, R4, !PT ;  /* 0x00000004b6047209 */ /* 0x000fe20007810000 */
[----:B------:R-:W-:Y:S01]  /*3d10*/  UIADD3 UR8, UR22, 0x1715609d, URZ ;  /* 0x1715609d16087890 */ /* 0x000fe2000fffe03f */
[----:B------:R-:W-:Y:S01]  /*3d20*/  FMNMX.FTZ R3, R61, R3, !PT ;  /* 0x000000033d037209 */ /* 0x000fe20007810000 */
[----:B------:R-:W-:Y:S01]  /*3d30*/  IMAD R218, R2, 0x2, R216 ;  /* 0x0000000202da7824 */ /* 0x000fe200078e02d8 */
[----:B------:R-:W-:Y:S01]  /*3d40*/  FMNMX.FTZ R4, R180, R4, !PT ;  /* 0x00000004b4047209 */ /* 0x000fe20007810000 */
[----:B------:R-:W-:Y:S01]  /*3d50*/  UIADD3 UR4, UR23, 0x646e171e, URZ ;  /* 0x646e171e17047890 */ /* 0x000fe2000fffe03f */
        /* <DEDUP_REMOVED lines=17> */
[----:B------:R-:W-:Y:S02]  /*3e70*/  LOP3.LUT R4, R143, UR23, R137, 0x96, !PT ;  /* 0x000000178f047c12 */ /* 0x000fe4000f8e9689 */
[----:B------:R-:W-:Y:S01]  /*3e80*/  FMNMX.FTZ R3, R189, R3, !PT ;  /* 0x00000003bd037209 */ /* 0x000fe20007810000 */
[----:B------:R-:W1:Y:S01]  /*3e90*/  SHFL.BFLY PT, R134, R9, 0x2, 0x1f ;  /* 0x0c401f0009867f89 */ /* 0x000e6200000e0000 */
[--C-:B------:R-:W-:Y:S01]  /*3ea0*/  LOP3.LUT R7, R165, UR5, R142.reuse, 0x96, !PT ;  /* 0x00000005a5077c12 */ /* 0x100fe2000f8e968e */
[----:B------:R-:W-:Y:S01]  /*3eb0*/  IMAD.WIDE.U32 R4, R4, -0x326172a9, RZ ;  /* 0xcd9e8d5704047825 */ /* 0x000fe200078e00ff */
[----:B------:R-:W-:Y:S01]  /*3ec0*/  LOP3.LUT R6, R131, UR5, R142, 0x96, !PT ;  /* 0x0000000583067c12 */ /* 0x000fe2000f8e968e */
[----:B------:R-:W-:Y:S01]  /*3ed0*/  UIADD3 UR5, UR23, -0x56f99767, URZ ;  /* 0xa906689917057890 */ /* 0x000fe2000fffe03f */
[----:B------:R-:W-:Y:S01]  /*3ee0*/  FMNMX.FTZ R3, R212, R3, !PT ;  /* 0x00000003d4037209 */ /* 0x000fe20007810000 */
[----:B------:R-:W-:Y:S01]  /*3ef0*/  IMAD.WIDE.U32 R102, R7, -0x326172a9, RZ ;  /* 0xcd9e8d5707667825 */ /* 0x000fe200078e00ff */
[C---:B------:R-:W-:Y:S01]  /*3f00*/  LOP3.LUT R11, R5.reuse, UR7, R132, 0x96, !PT ;  /* 0x00000007050b7c12 */ /* 0x040fe2000f8e9684 */
[----:B------:R-:W-:Y:S01]  /*3f10*/  LDSM.16.MT88.4 R104, [R216+0x9400] ;  /* 0x00940000d868783b */ /* 0x000fe20000004200 */
[----:B------:R-:W-:Y:S01]  /*3f20*/  FMNMX.FTZ R3, R232, R3, !PT ;  /* 0x00000003e8037209 */ /* 0x000fe20007810000 */
[----:B------:R-:W-:Y:S01]  /*3f30*/  IMAD.WIDE.U32 R90, R6, -0x326172a9, RZ ;  /* 0xcd9e8d57065a7825 */ /* 0x000fe200078e00ff */
[----:B------:R-:W-:Y:S01]  /*3f40*/  LOP3.LUT R7, R5, UR7, R128, 0x96, !PT ;  /* 0x0000000705077c12 */ /* 0x000fe2000f8e9680 */
[----:B------:R-:W-:Y:S01]  /*3f50*/  LDSM.16.MT88.4 R112, [R216+0xa400] ;  /* 0x00a40000d870783b */ /* 0x000fe20000004200 */
[----:B------:R-:W-:-:S02]  /*3f60*/  FMNMX.FTZ R3, R233, R3, !PT ;  /* 0x00000003e9037209 */ /* 0x000fc40007810000 */
[--C-:B------:R-:W-:Y:S01]  /*3f70*/  LOP3.LUT R14, R103, UR6, R4.reuse, 0x96, !PT ;  /* 0x00000006670e7c12 */ /* 0x100fe2000f8e9604 */
[----:B------:R-:W-:Y:S01]  /*3f80*/  LDSM.16.MT88.4 R108, [R218+0x9400] ;  /* 0x00940000da6c783b */ /* 0x000fe20000004200 */
[----:B------:R-:W-:Y:S02]  /*3f90*/  LOP3.LUT R6, R91, UR6, R4, 0x96, !PT ;  /* 0x000000065b067c12 */ /* 0x000fe4000f8e9604 */
[----:B------:R-:W-:Y:S01]  /*3fa0*/  FMNMX.FTZ R4, R146, R147, !PT ;  /* 0x0000009392047209 */ /* 0x000fe20007810000 */
[----:B------:R-:W-:Y:S01]  /*3fb0*/  IMAD.WIDE.U32 R88, R14, -0x2daee0ad, RZ ;  /* 0xd2511f530e587825 */ /* 0x000fe200078e00ff */
[----:B------:R-:W-:Y:S01]  /*3fc0*/  FMNMX.FTZ R5, R144, R8, !PT ;  /* 0x0000000890057209 */ /* 0x000fe20007810000 */
[----:B------:R-:W-:Y:S01]  /*3fd0*/  LDSM.16.MT88.4 R120, [R218+0xa400] ;  /* 0x00a40000da78783b */ /* 0x000fe20000004200 */
[----:B------:R-:W-:Y:S01]  /*3fe0*/  FMNMX.FTZ R3, R234, R3, !PT ;  /* 0x00000003ea037209 */ /* 0x000fe20007810000 */
[----:B------:R-:W-:Y:S01]  /*3ff0*/  IMAD.WIDE.U32 R12, R6, -0x2daee0ad, RZ ;  /* 0xd2511f53060c7825 */ /* 0x000fe200078e00ff */
[----:B------:R-:W-:Y:S01]  /*4000*/  FMNMX.FTZ R4, R145, R4, !PT ;  /* 0x0000000491047209 */ /* 0x000fe20007810000 */
[----:B------:R-:W-:Y:S01]  /*4010*/  LDSM.16.MT88.4 R124, [R218+0xb400] ;  /* 0x00b40000da7c783b */ /* 0x000fe20000004200 */
[----:B------:R-:W-:-:S02]  /*4020*/  FMNMX.FTZ R5, R140, R5, !PT ;  /* 0x000000058c057209 */ /* 0x000fc40007810000 */
[----:B------:R-:W-:Y:S02]  /*4030*/  FMNMX.FTZ R10, R235, R3, !PT ;  /* 0x00000003eb0a7209 */ /* 0x000fe40007810000 */
[----:B------:R-:W-:Y:S02]  /*4040*/  FMNMX.FTZ R4, R141, R4, !PT ;  /* 0x000000048d047209 */ /* 0x000fe40007810000 */
[----:B------:R-:W-:Y:S01]  /*4050*/  FMNMX.FTZ R5, R167, R5, !PT ;  /* 0x00000005a7057209 */ /* 0x000fe20007810000 */
[----:B------:R-:W2:Y:S01]  /*4060*/  SHFL.BFLY PT, R133, R10, 0x2, 0x1f ;  /* 0x0c401f000a857f89 */ /* 0x000ea200000e0000 */
[----:B-1----:R-:W-:Y:S02]  /*4070*/  FMNMX.FTZ R134, R9, R134, !PT ;  /* 0x0000008609867209 */ /* 0x002fe40007810000 */
[----:B------:R-:W-:Y:S02]  /*4080*/  FMNMX.FTZ R3, R173, R4, !PT ;  /* 0x00000004ad037209 */ /* 0x000fe40007810000 */
[----:B------:R-:W-:Y:S01]  /*4090*/  FMNMX.FTZ R8, R166, R5, !PT ;  /* 0x00000005a6087209 */ /* 0x000fe20007810000 */
[----:B------:R-:W-:Y:S01]  /*40a0*/  IMAD.WIDE.U32 R4, R7, -0x2daee0ad, RZ ;  /* 0xd2511f5307047825 */ /* 0x000fe200078e00ff */
[----:B------:R-:W1:Y:S01]  /*40b0*/  SHFL.BFLY PT, R16, R134, 0x1, 0x1f ;  /* 0x0c201f0086107f89 */ /* 0x000e6200000e0000 */
[----:B------:R-:W-:-:S02]  /*40c0*/  FMNMX.FTZ R3, R172, R3, !PT ;  /* 0x00000003ac037209 */ /* 0x000fc40007810000 */
[----:B------:R-:W-:Y:S01]  /*40d0*/  IMAD.WIDE.U32 R6, R11, -0x2daee0ad, RZ ;  /* 0xd2511f530b067825 */ /* 0x000fe200078e00ff */
[----:B------:R-:W-:Y:S02]  /*40e0*/  LOP3.LUT R9, R13, UR11, R4, 0x96, !PT ;  /* 0x0000000b0d097c12 */ /* 0x000fe4000f8e9604 */
[----:B------:R-:W-:Y:S02]  /*40f0*/  FMNMX.FTZ R4, R149, R8, !PT ;  /* 0x0000000895047209 */ /* 0x000fe40007810000 */
[----:B------:R-:W-:Y:S01]  /*4100*/  LOP3.LUT R5, R5, UR13, R130, 0x96, !PT ;  /* 0x0000000d05057c12 */ /* 0x000fe2000f8e9682 */
[----:B------:R-:W-:Y:S01]  /*4110*/  IMAD.WIDE.U32 R14, R9, -0x326172a9, RZ ;  /* 0xcd9e8d57090e7825 */ /* 0x000fe200078e00ff */
[----:B------:R-:W-:Y:S02]  /*4120*/  FMNMX.FTZ R3, R151, R3, !PT ;  /* 0x0000000397037209 */ /* 0x000fe40007810000 */
[----:B------:R-:W-:Y:S02]  /*4130*/  LOP3.LUT R13, R7, UR13, R164, 0x96, !PT ;  /* 0x0000000d070d7c12 */ /* 0x000fe4000f8e96a4 */
[----:B------:R-:W-:Y:S01]  /*4140*/  FMNMX.FTZ R8, R148, R4, !PT ;  /* 0x0000000494087209 */ /* 0x000fe20007810000 */
[----:B------:R-:W-:Y:S01]  /*4150*/  IMAD.WIDE.U32 R4, R5, -0x326172a9, RZ ;  /* 0xcd9e8d5705047825 */ /* 0x000fe200078e00ff */
[----:B------:R-:W-:-:S02]  /*4160*/  FMNMX.FTZ R7, R150, R3, !PT ;  /* 0x0000000396077209 */ /* 0x000fc40007810000 */
[----:B------:R-:W-:Y:S02]  /*4170*/  LOP3.LUT R17, R89, UR11, R6, 0x96, !PT ;  /* 0x0000000b59117c12 */ /* 0x000fe4000f8e9606 */
[----:B------:R-:W-:Y:S02]  /*4180*/  FMNMX.FTZ R3, R224, R8, !PT ;  /* 0x00000008e0037209 */ /* 0x000fe40007810000 */
[----:B------:R-:W-:Y:S01]  /*4190*/  FMNMX.FTZ R6, R231, R7, !PT ;  /* 0x00000007e7067209 */ /* 0x000fe20007810000 */
[----:B------:R-:W-:Y:S01]  /*41a0*/  IMAD.WIDE.U32 R100, R17, -0x326172a9, RZ ;  /* 0xcd9e8d5711647825 */ /* 0x000fe200078e00ff */
[----:B------:R-:W-:Y:S02]  /*41b0*/  LOP3.LUT R8, R15, UR10, R4, 0x96, !PT ;  /* 0x0000000a0f087c12 */ /* 0x000fe4000f8e9604 */
[----:B------:R-:W-:Y:S02]  /*41c0*/  FMNMX.FTZ R4, R225, R3, !PT ;  /* 0x00000003e1047209 */ /* 0x000fe40007810000 */
[----:B------:R-:W-:Y:S01]  /*41d0*/  FMNMX.FTZ R3, R230, R6, !PT ;  /* 0x00000006e6037209 */ /* 0x000fe20007810000 */
[----:B------:R-:W-:Y:S01]  /*41e0*/  IMAD.WIDE.U32 R18, R8, -0x2daee0ad, RZ ;  /* 0xd2511f5308127825 */ /* 0x000fe200078e00ff */
[----:B--2---:R-:W-:-:S02]  /*41f0*/  FMNMX.FTZ R133, R10, R133, !PT ;  /* 0x000000850a857209 */ /* 0x004fc40007810000 */
[----:B------:R-:W-:Y:S01]  /*4200*/  FMNMX.FTZ R4, R213, R4, !PT ;  /* 0x00000004d5047209 */ /* 0x000fe20007810000 */
[----:B------:R-:W-:Y:S01]  /*4210*/  IMAD.WIDE.U32 R8, R13, -0x326172a9, RZ ;  /* 0xcd9e8d570d087825 */ /* 0x000fe200078e00ff */
[----:B------:R-:W-:Y:S02]  /*4220*/  FMNMX.FTZ R3, R215, R3, !PT ;  /* 0x00000003d7037209 */ /* 0x000fe40007810000 */
[----:B------:R-:W-:Y:S02]  /*4230*/  LOP3.LUT R7, R5, UR12, R90, 0x96, !PT ;  /* 0x0000000c05077c12 */ /* 0x000fe4000f8e965a */
[----:B-1----:R-:W-:Y:S02]  /*4240*/  FMNMX.FTZ R134, R134, R16, !PT ;  /* 0x0000001086867209 */ /* 0x002fe40007810000 */
[----:B------:R-:W-:Y:S01]  /*4250*/  FMNMX.FTZ R5, R214, R4, !PT ;  /* 0x00000004d6057209 */ /* 0x000fe20007810000 */
[----:B------:R-:W1:Y:S01]  /*4260*/  SHFL.BFLY PT, R16, R133, 0x1, 0x1f ;  /* 0x0c201f0085107f89 */ /* 0x000e6200000e0000 */
[----:B------:R-:W-:Y:S01]  /*4270*/  FMNMX.FTZ R4, R223, R3, !PT ;  /* 0x00000003df047209 */ /* 0x000fe20007810000 */
[C---:B------:R-:W-:Y:S01]  /*4280*/  FMUL.FTZ R3, R134.reuse, UR16 ;  /* 0x0000001086037c20 */ /* 0x040fe20008410000 */
[----:B------:R-:W-:-:S02]  /*4290*/  FSETP.NEU.FTZ.AND P0, PT, R134, -INF , PT ;  /* 0xff8000008600780b */ /* 0x000fc40003f1d000 */
[----:B------:R-:W-:Y:S02]  /*42a0*/  FMNMX.FTZ R10, R241, R4, !PT ;  /* 0x00000004f10a7209 */ /* 0x000fe40007810000 */
[----:B------:R-:W-:Y:S02]  /*42b0*/  FSEL R20, R3, RZ, P0 ;  /* 0x000000ff03147208 */ /* 0x000fe40000000000 */
[----:B------:R-:W-:Y:S02]  /*42c0*/  FMNMX.FTZ R10, R244, R10, !PT ;  /* 0x0000000af40a7209 */ /* 0x000fe40007810000 */
[----:B------:R-:W-:Y:S01]  /*42d0*/  FMNMX.FTZ R11, R236, R5, !PT ;  /* 0x00000005ec0b7209 */ /* 0x000fe20007810000 */
[----:B------:R-:W-:Y:S01]  /*42e0*/  FFMA.FTZ R3, R59, UR16, -R20 ;  /* 0x000000103b037c23 */ /* 0x000fe20008010814 */
[----:B------:R-:W-:Y:S01]  /*42f0*/  FMNMX.FTZ R10, R240, R10, !PT ;  /* 0x0000000af00a7209 */ /* 0x000fe20007810000 */
[----:B------:R-:W-:Y:S01]  /*4300*/  IMAD.WIDE.U32 R4, R7, -0x2daee0ad, RZ ;  /* 0xd2511f5307047825 */ /* 0x000fe200078e00ff */
[----:B------:R-:W-:Y:S01]  /*4310*/  LOP3.LUT R21, R9, UR12, R102, 0x96, !PT ;  /* 0x0000000c09157c12 */ /* 0x000fe2000f8e9666 */
[----:B------:R2:W-:Y:S01]  /*4320*/  MUFU.EX2 R153, R3 ;  /* 0x0000000300997308 */ /* 0x0005e20000000800 */
[----:B------:R-:W-:Y:S01]  /*4330*/  FMNMX.FTZ R10, R243, R10, !PT ;  /* 0x0000000af30a7209 */ /* 0x000fe20007810000 */
[----:B------:R-:W-:Y:S01]  /*4340*/  FFMA.FTZ R9, R58, UR16, -R20 ;  /* 0x000000103a097c23 */ /* 0x000fe20008010814 */
[----:B------:R-:W-:-:S02]  /*4350*/  LOP3.LUT R6, R5, UR9, R12, 0x96, !PT ;  /* 0x0000000905067c12 */ /* 0x000fc4000f8e960c */
[----:B------:R-:W-:Y:S01]  /*4360*/  LOP3.LUT R4, R19, UR5, R4, 0x96, !PT ;  /* 0x0000000513047c12 */ /* 0x000fe2000f8e9604 */
[----:B------:R-:W3:Y:S01]  /*4370*/  SHFL.BFLY PT, R13, R10, 0x2, 0x1f ;  /* 0x0c401f000a0d7f89 */ /* 0x000ee200000e0000 */
[----:B------:R-:W-:Y:S01]  /*4380*/  FMNMX.FTZ R11, R238, R11, !PT ;  /* 0x0000000bee0b7209 */ /* 0x000fe20007810000 */
[----:B------:R-:W-:Y:S01]  /*4390*/  IMAD.WIDE.U32 R6, R6, -0x326172a9, RZ ;  /* 0xcd9e8d5706067825 */ /* 0x000fe200078e00ff */
[----:B-1----:R-:W-:Y:S01]  /*43a0*/  FMNMX.FTZ R133, R133, R16, !PT ;  /* 0x0000001085857209 */ /* 0x002fe20007810000 */
[----:B------:R-:W1:Y:S01]  /*43b0*/  MUFU.EX2 R252, R9 ;  /* 0x0000000900fc7308 */ /* 0x000e620000000800 */
[----:B------:R-:W-:Y:S01]  /*43c0*/  FMNMX.FTZ R11, R237, R11, !PT ;  /* 0x0000000bed0b7209 */ /* 0x000fe20007810000 */
[----:B------:R-:W-:Y:S01]  /*43d0*/  IMAD.WIDE.U32 R4, R4, -0x326172a9, RZ ;  /* 0xcd9e8d5704047825 */ /* 0x000fe200078e00ff */
[----:B------:R-:W-:Y:S02]  /*43e0*/  FSETP.NEU.FTZ.AND P0, PT, R133, -INF , PT ;  /* 0xff8000008500780b */ /* 0x000fe40003f1d000 */
[----:B------:R-:W-:Y:S01]  /*43f0*/  LOP3.LUT R14, R7, UR8, R14, 0x96, !PT ;  /* 0x00000008070e7c12 */ /* 0x000fe2000f8e960e */
[----:B--2---:R-:W-:Y:S01]  /*4400*/  FFMA.FTZ R3, R57, UR16, -R20 ;  /* 0x0000001039037c23 */ /* 0x004fe20008010814 */
[----:B------:R-:W-:-:S02]  /*4410*/  SHF.R.U32.HI R7, RZ, 0x10, R4 ;  /* 0x00000010ff077819 */ /* 0x000fc40000011604 */
[----:B------:R-:W-:Y:S01]  /*4420*/  SHF.R.U32.HI R12, RZ, 0x18, R4 ;  /* 0x00000018ff0c7819 */ /* 0x000fe20000011604 */
[----:B------:R2:W-:Y:S01]  /*4430*/  MUFU.EX2 R162, R3 ;  /* 0x0000000300a27308 */ /* 0x0005e20000000800 */
[----:B------:R-:W-:Y:S02]  /*4440*/  LOP3.LUT R22, R101, UR10, R8, 0x96, !PT ;  /* 0x0000000a65167c12 */ /* 0x000fe4000f8e9608 */
[----:B------:R-:W-:Y:S02]  /*4450*/  FMNMX.FTZ R11, R239, R11, !PT ;  /* 0x0000000bef0b7209 */ /* 0x000fe40007810000 */
[----:B------:R-:W-:Y:S01]  /*4460*/  LOP3.LUT R7, R7, 0xff, RZ, 0xc0, !PT ;  /* 0x000000ff07077812 */ /* 0x000fe200078ec0ff */
[----:B-1----:R-:W-:Y:S01]  /*4470*/  IMAD.MOV.U32 R101, RZ, RZ, R252 ;  /* 0x000000ffff657224 */ /* 0x002fe200078e00fc */
[----:B------:R-:W-:Y:S01]  /*4480*/  LOP3.LUT R9, R4, 0xff, RZ, 0xc0, !PT ;  /* 0x000000ff04097812 */ /* 0x000fe200078ec0ff */
[----:B------:R-:W1:Y:S01]  /*4490*/  SHFL.BFLY PT, R15, R11, 0x2, 0x1f ;  /* 0x0c401f000b0f7f89 */ /* 0x000e6200000e0000 */
[----:B---3--:R-:W-:-:S02]  /*44a0*/  FMNMX.FTZ R16, R10, R13, !PT ;  /* 0x0000000d0a107209 */ /* 0x008fc40007810000 */
[----:B------:R-:W-:Y:S01]  /*44b0*/  PRMT R7, R7, 0x5410, R12 ;  /* 0x0000541007077816 */ /* 0x000fe2000000000c */
[----:B--2---:R-:W-:-:S04]  /*44c0*/  FFMA.FTZ R3, R60, UR16, -R20 ;  /* 0x000000103c037c23 */ /* 0x004fc80008010814 */
[----:B------:R2:W3:Y:S01]  /*44d0*/  MUFU.EX2 R156, R3 ;  /* 0x00000003009c7308 */ /* 0x0004e20000000800 */
[----:B-1----:R-:W-:Y:S02]  /*44e0*/  FMNMX.FTZ R17, R11, R15, !PT ;  /* 0x0000000f0b117209 */ /* 0x002fe40007810000 */
[----:B------:R-:W1:Y:S01]  /*44f0*/  SHFL.BFLY PT, R15, R16, 0x1, 0x1f ;  /* 0x0c201f00100f7f89 */ /* 0x000e6200000e0000 */
[----:B--2---:R-:W-:-:S05]  /*4500*/  FMUL.FTZ R3, R133, UR16 ;  /* 0x0000001085037c20 */ /* 0x004fca0008410000 */
[----:B------:R-:W-:Y:S02]  /*4510*/  FSEL R19, R3, RZ, P0 ;  /* 0x000000ff03137208 */ /* 0x000fe40000000000 */
[----:B------:R-:W-:Y:S02]  /*4520*/  LOP3.LUT R3, R5, UR15, R6, 0x96, !PT ;  /* 0x0000000f05037c12 */ /* 0x000fe4000f8e9606 */
[----:B------:R-:W-:Y:S01]  /*4530*/  LOP3.LUT R5, R4, 0xffff, RZ, 0xc0, !PT ;  /* 0x0000ffff04057812 */ /* 0x000fe200078ec0ff */
[--C-:B------:R-:W-:Y:S01]  /*4540*/  FFMA.FTZ R6, R62, UR16, -R19.reuse ;  /* 0x000000103e067c23 */ /* 0x100fe20008010813 */
[----:B------:R-:W-:Y:S01]  /*4550*/  LOP3.LUT R4, R3, 0xffff, RZ, 0xc0, !PT ;  /* 0x0000ffff03047812 */ /* 0x000fe200078ec0ff */
[----:B------:R-:W-:Y:S01]  /*4560*/  FFMA.FTZ R0, R63, UR16, -R19 ;  /* 0x000000103f007c23 */ /* 0x000fe20008010813 */
[----:B------:R-:W-:Y:S01]  /*4570*/  LOP3.LUT R8, R3, 0xff, RZ, 0xc0, !PT ;  /* 0x000000ff03087812 */ /* 0x000fe200078ec0ff */
[----:B------:R2:W-:Y:S01]  /*4580*/  MUFU.EX2 R249, R6 ;  /* 0x0000000600f97308 */ /* 0x0005e20000000800 */
[----:B------:R-:W-:-:S02]  /*4590*/  SHF.R.U32.HI R4, RZ, 0x8, R4 ;  /* 0x00000008ff047819 */ /* 0x000fc40000011604 */
[----:B------:R-:W-:Y:S02]  /*45a0*/  SHF.R.U32.HI R5, RZ, 0x8, R5 ;  /* 0x00000008ff057819 */ /* 0x000fe40000011605 */
[----:B------:R-:W-:Y:S01]  /*45b0*/  PRMT R10, R8, 0x5410, R4 ;  /* 0x00005410080a7816 */ /* 0x000fe20000000004 */
[----:B------:R-:W-:Y:S01]  /*45c0*/  IMAD.U32 R4, RZ, RZ, UR14 ;  /* 0x0000000eff047e24 */ /* 0x000fe2000f8e00ff */
[----:B------:R-:W-:Y:S01]  /*45d0*/  PRMT R9, R9, 0x5410, R5 ;  /* 0x0000541009097816 */ /* 0x000fe20000000005 */
[----:B------:R4:W-:Y:S01]  /*45e0*/  MUFU.EX2 R160, R0 ;  /* 0x0000000000a07308 */ /* 0x0009e20000000800 */
[----:B------:R-:W-:Y:S02]  /*45f0*/  SHF.R.U32.HI R2, RZ, 0x10, R3 ;  /* 0x00000010ff027819 */ /* 0x000fe40000011603 */
[----:B-1----:R-:W-:Y:S02]  /*4600*/  FMNMX.FTZ R135, R16, R15, !PT ;  /* 0x0000000f10877209 */ /* 0x002fe40007810000 */
[----:B------:R-:W-:Y:S01]  /*4610*/  LOP3.LUT R5, R2, 0xff, RZ, 0xc0, !PT ;  /* 0x000000ff02057812 */ /* 0x000fe200078ec0ff */
[----:B--2---:R-:W-:-:S04]  /*4620*/  FFMA.FTZ R6, R61, UR16, -R19 ;  /* 0x000000103d067c23 */ /* 0x004fc80008010813 */
[----:B------:R1:W2:Y:S01]  /*4630*/  MUFU.EX2 R155, R6 ;  /* 0x00000006009b7308 */ /* 0x0002a20000000800 */
[----:B----4-:R-:W-:Y:S01]  /*4640*/  LEA R0, R4, UR14, 0x10 ;  /* 0x0000000e04007c11 */ /* 0x010fe2000f8e80ff */
[----:B------:R-:W-:-:S06]  /*4650*/  FFMA.FTZ R4, R68, UR16, -R19 ;  /* 0x0000001044047c23 */ /* 0x000fcc0008010813 */
[----:B------:R2:W4:Y:S01]  /*4660*/  MUFU.EX2 R154, R4 ;  /* 0x00000004009a7308 */ /* 0x0005220000000800 */
[--C-:B------:R-:W-:Y:S01]  /*4670*/  HSET2.LE.AND R2, R9, R0.reuse, PT ;  /* 0x0000000009027233 */ /* 0x100fe20003803000 */
[----:B------:R-:W-:Y:S01]  /*4680*/  FFMA.FTZ R9, R40, UR16, -R20 ;  /* 0x0000001028097c23 */ /* 0x000fe20008010814 */
[----:B------:R-:W-:Y:S02]  /*4690*/  HSET2.LE.AND R7, R7, R0, PT ;  /* 0x0000000007077233 */ /* 0x000fe40003803000 */
[----:B-1----:R-:W-:-:S03]  /*46a0*/  SHF.R.U32.HI R6, RZ, 0x18, R3 ;  /* 0x00000018ff067819 */ /* 0x002fc60000011603 */
[----:B------:R1:W-:Y:S01]  /*46b0*/  MUFU.EX2 R248, R9 ;  /* 0x0000000900f87308 */ /* 0x0003e20000000800 */
[----:B---3--:R-:W-:Y:S02]  /*46c0*/  F2FP.F16.F32.PACK_AB R3, R252, R156 ;  /* 0x0000009cfc03723e */ /* 0x008fe400000000ff */
[----:B------:R-:W-:Y:S01]  /*46d0*/  PRMT R8, R5, 0x5410, R6 ;  /* 0x0000541005087816 */ /* 0x000fe20000000006 */
[----:B------:R-:W-:Y:S01]  /*46e0*/  FFMA.FTZ R5, R42, UR16, -R20 ;  /* 0x000000102a057c23 */ /* 0x000fe20008010814 */
[----:B------:R-:W-:Y:S02]  /*46f0*/  LOP3.LUT R6, R2, R3, RZ, 0xc0, !PT ;  /* 0x0000000302067212 */ /* 0x000fe400078ec0ff */
[----:B------:R-:W-:Y:S01]  /*4700*/  HSET2.LE.AND R2, R10, R0, PT ;  /* 0x000000000a027233 */ /* 0x000fe20003803000 */
[----:B------:R3:W5:Y:S01]  /*4710*/  MUFU.EX2 R157, R5 ;  /* 0x00000005009d7308 */ /* 0x0007620000000800 */
[----:B--2---:R-:W-:Y:S02]  /*4720*/  F2FP.F16.F32.PACK_AB R4, R155, R249 ;  /* 0x000000f99b04723e */ /* 0x004fe400000000ff */
[----:B------:R-:W-:-:S02]  /*4730*/  F2FP.F16.F32.PACK_AB R3, R162, R153 ;  /* 0x00000099a203723e */ /* 0x000fc400000000ff */
[----:B------:R-:W-:Y:S02]  /*4740*/  LOP3.LUT R7, R7, R4, RZ, 0xc0, !PT ;  /* 0x0000000407077212 */ /* 0x000fe400078ec0ff */
[----:B------:R-:W-:Y:S01]  /*4750*/  LOP3.LUT R4, R2, R3, RZ, 0xc0, !PT ;  /* 0x0000000302047212 */ /* 0x000fe200078ec0ff */
[----:B------:R-:W-:Y:S02]  /*4760*/  IMAD.WIDE.U32 R2, R14, -0x2daee0ad, RZ ;  /* 0xd2511f530e027825 */ /* 0x000fe400078e00ff */
[----:B------:R-:W2:Y:S01]  /*4770*/  SHFL.BFLY PT, R14, R17, 0x1, 0x1f ;  /* 0x0c201f00110e7f89 */ /* 0x000ea200000e0000 */
[C---:B-1----:R-:W-:Y:S02]  /*4780*/  LOP3.LUT R9, R2.reuse, 0xffff, RZ, 0xc0, !PT ;  /* 0x0000ffff02097812 */ /* 0x042fe400078ec0ff */
[----:B------:R-:W-:Y:S02]  /*4790*/  LOP3.LUT R11, R2, 0xff, RZ, 0xc0, !PT ;  /* 0x000000ff020b7812 */ /* 0x000fe400078ec0ff */
[----:B---3--:R-:W-:-:S02]  /*47a0*/  HSET2.LE.AND R5, R8, R0, PT ;  /* 0x0000000008057233 */ /* 0x008fc40003803000 */
[----:B----4-:R-:W-:Y:S02]  /*47b0*/  F2FP.F16.F32.PACK_AB R8, R154, R160 ;  /* 0x000000a09a08723e */ /* 0x010fe400000000ff */
[----:B------:R-:W-:Y:S02]  /*47c0*/  SHF.R.U32.HI R10, RZ, 0x18, R2 ;  /* 0x00000018ff0a7819 */ /* 0x000fe40000011602 */
[----:B------:R-:W-:Y:S01]  /*47d0*/  LOP3.LUT R5, R5, R8, RZ, 0xc0, !PT ;  /* 0x0000000805057212 */ /* 0x000fe200078ec0ff */
[----:B------:R-:W-:Y:S01]  /*47e0*/  FFMA.FTZ R8, R52, UR16, -R20 ;  /* 0x0000001034087c23 */ /* 0x000fe20008010814 */
[----:B------:R-:W-:-:S03]  /*47f0*/  SHF.R.U32.HI R9, RZ, 0x8, R9 ;  /* 0x00000008ff097819 */ /* 0x000fc60000011609 */
[----:B------:R1:W-:Y:S01]  /*4800*/  MUFU.EX2 R158, R8 ;  /* 0x00000008009e7308 */ /* 0x0003e20000000800 */
[----:B------:R-:W-:Y:S01]  /*4810*/  PRMT R13, R11, 0x5410, R9 ;  /* 0x000054100b0d7816 */ /* 0x000fe20000000009 */
[----:B------:R-:W-:Y:S01]  /*4820*/  FFMA.FTZ R9, R54, UR16, -R19 ;  /* 0x0000001036097c23 */ /* 0x000fe20008010813 */
[----:B------:R-:W-:Y:S01]  /*4830*/  HMMA.16816.F32 R60, R4, R72, RZ ;  /* 0x00000048043c723c */ /* 0x000fe200000018ff */
[----:B--2---:R-:W-:-:S04]  /*4840*/  FMNMX.FTZ R136, R17, R14, !PT ;  /* 0x0000000e11887209 */ /* 0x004fc80007810000 */
[----:B------:R-:W-:Y:S01]  /*4850*/  MUFU.EX2 R161, R9 ;  /* 0x0000000900a17308 */ /* 0x000fe20000000800 */
[----:B------:R-:W-:Y:S01]  /*4860*/  HMMA.16816.F32 R40, R4, R76, RZ ;  /* 0x0000004c0428723c */ /* 0x000fe200000018ff */
[----:B------:R-:W-:-:S05]  /*4870*/  FSETP.NEU.FTZ.AND P0, PT, R136, -INF , PT ;  /* 0xff8000008800780b */ /* 0x000fca0003f1d000 */
[----:B------:R-:W-:Y:S01]  /*4880*/  HMMA.16816.F32 R28, R4, R84, RZ ;  /* 0x00000054041c723c */ /* 0x000fe200000018ff */
[----:B-1----:R-:W-:Y:S01]  /*4890*/  SHF.R.U32.HI R8, RZ, 0x10, R2 ;  /* 0x00000010ff087819 */ /* 0x002fe20000011602 */
[----:B------:R-:W-:-:S03]  /*48a0*/  FFMA.FTZ R2, R53, UR16, -R20 ;  /* 0x0000001035027c23 */ /* 0x000fc60008010814 */
[----:B------:R-:W-:Y:S01]  /*48b0*/  LOP3.LUT R8, R8, 0xff, RZ, 0xc0, !PT ;  /* 0x000000ff08087812 */ /* 0x000fe200078ec0ff */
[----:B------:R1:W-:Y:S01]  /*48c0*/  MUFU.EX2 R175, R2 ;  /* 0x0000000200af7308 */ /* 0x0003e20000000800 */
[----:B------:R-:W-:Y:S02]  /*48d0*/  HMMA.16816.F32 R44, R4, R80, RZ ;  /* 0x00000050042c723c */ /* 0x000fe400000018ff */
[----:B------:R-:W-:-:S04]  /*48e0*/  PRMT R12, R8, 0x5410, R10 ;  /* 0x00005410080c7816 */ /* 0x000fc8000000000a */
[C---:B------:R-:W-:Y:S06]  /*48f0*/  HMMA.16816.F32 R36, R4.reuse, R96, RZ ;  /* 0x000000600424723c */ /* 0x040fec00000018ff */
[----:B------:R-:W-:Y:S01]  /*4900*/  HMMA.16816.F32 R32, R4, R92, RZ ;  /* 0x0000005c0420723c */ /* 0x000fe200000018ff */
[----:B-1----:R-:W-:Y:S01]  /*4910*/  LOP3.LUT R2, R3, UR4, R18, 0x96, !PT ;  /* 0x0000000403027c12 */ /* 0x002fe2000f8e9612 */
[----:B------:R-:W-:-:S04]  /*4920*/  FFMA.FTZ R3, R69, UR16, -R19 ;  /* 0x0000001045037c23 */ /* 0x000fc80008010813 */
[C---:B------:R-:W-:Y:S01]  /*4930*/  HMMA.16816.F32 R48, R4.reuse, R74, RZ ;  /* 0x0000004a0430723c */ /* 0x040fe200000018ff */
[C---:B------:R-:W-:Y:S01]  /*4940*/  LOP3.LUT R8, R2.reuse, 0xffff, RZ, 0xc0, !PT ;  /* 0x0000ffff02087812 */ /* 0x040fe200078ec0ff */
[----:B------:R1:W-:Y:S01]  /*4950*/  MUFU.EX2 R152, R3 ;  /* 0x0000000300987308 */ /* 0x0003e20000000800 */
[----:B------:R-:W-:Y:S02]  /*4960*/  LOP3.LUT R11, R2, 0xff, RZ, 0xc0, !PT ;  /* 0x000000ff020b7812 */ /* 0x000fe400078ec0ff */
[----:B------:R-:W-:Y:S01]  /*4970*/  SHF.R.U32.HI R10, RZ, 0x18, R2 ;  /* 0x00000018ff0a7819 */ /* 0x000fe20000011602 */
[----:B------:R-:W-:Y:S01]  /*4980*/  HMMA.16816.F32 R64, R4, R82, RZ ;  /* 0x000000520440723c */ /* 0x000fe200000018ff */
[----:B------:R-:W-:-:S04]  /*4990*/  SHF.R.U32.HI R8, RZ, 0x8, R8 ;  /* 0x00000008ff087819 */ /* 0x000fc80000011608 */
[----:B------:R-:W-:Y:S01]  /*49a0*/  PRMT R8, R11, 0x5410, R8 ;  /* 0x000054100b087816 */ /* 0x000fe20000000008 */
[C---:B------:R-:W-:Y:S01]  /*49b0*/  HMMA.16816.F32 R56, R4.reuse, R98, RZ ;  /* 0x000000620438723c */ /* 0x040fe200000018ff */
[--C-:B------:R-:W-:Y:S02]  /*49c0*/  HSET2.LE.AND R11, R12, R0.reuse, PT ;  /* 0x000000000c0b7233 */ /* 0x100fe40003803000 */
[----:B-----5:R-:W-:Y:S02]  /*49d0*/  F2FP.F16.F32.PACK_AB R12, R248, R157 ;  /* 0x0000009df80c723e */ /* 0x020fe400000000ff */
[----:B------:R-:W-:Y:S01]  /*49e0*/  HSET2.LE.AND R9, R8, R0, PT ;  /* 0x0000000008097233 */ /* 0x000fe20003803000 */
[----:B------:R-:W-:Y:S01]  /*49f0*/  HMMA.16816.F32 R24, R4, R94, RZ ;  /* 0x0000005e0418723c */ /* 0x000fe200000018ff */
[----:B-1----:R-:W-:-:S04]  /*4a00*/  SHF.R.U32.HI R3, RZ, 0x10, R2 ;  /* 0x00000010ff037819 */ /* 0x002fc80000011602 */
[----:B------:R-:W-:Y:S01]  /*4a10*/  LOP3.LUT R2, R3, 0xff, RZ, 0xc0, !PT ;  /* 0x000000ff03027812 */ /* 0x000fe200078ec0ff */
[--C-:B------:R-:W-:Y:S02]  /*4a20*/  FFMA.FTZ R3, R55, UR16, -R19.reuse ;  /* 0x0000001037037c23 */ /* 0x100fe40008010813 */
[----:B------:R-:W-:Y:S01]  /*4a30*/  HMMA.16816.F32 R52, R4, R78, RZ ;  /* 0x0000004e0434723c */ /* 0x000fe200000018ff */
[----:B------:R-:W-:Y:S01]  /*4a40*/  PRMT R14, R2, 0x5410, R10 ;  /* 0x00005410020e7816 */ /* 0x000fe2000000000a */
[----:B------:R1:W2:Y:S01]  /*4a50*/  MUFU.EX2 R174, R3 ;  /* 0x0000000300ae7308 */ /* 0x0002a20000000800 */
[----:B------:R-:W-:-:S07]  /*4a60*/  FFMA.FTZ R2, R70, UR16, -R19 ;  /* 0x0000001046027c23 */ /* 0x000fce0008010813 */
[----:B------:R3:W4:Y:S01]  /*4a70*/  MUFU.EX2 R159, R2 ;  /* 0x00000002009f7308 */ /* 0x0007220000000800 */
[----:B-1----:R-:W-:Y:S01]  /*4a80*/  FMUL.FTZ R3, R136, UR16 ;  /* 0x0000001088037c20 */ /* 0x002fe20008410000 */
[----:B--2---:R-:W-:-:S04]  /*4a90*/  F2FP.F16.F32.PACK_AB R8, R174, R161 ;  /* 0x000000a1ae08723e */ /* 0x004fc800000000ff */
[----:B------:R-:W-:Y:S02]  /*4aa0*/  FSEL R16, R3, RZ, P0 ;  /* 0x000000ff03107208 */ /* 0x000fe40000000000 */
[----:B------:R-:W-:Y:S02]  /*4ab0*/  LOP3.LUT R11, R11, R8, RZ, 0xc0, !PT ;  /* 0x000000080b0b7212 */ /* 0x000fe400078ec0ff */
[----:B---3--:R-:W-:Y:S01]  /*4ac0*/  HSET2.LE.AND R2, R13, R0, PT ;  /* 0x000000000d027233 */ /* 0x008fe20003803000 */
[--C-:B------:R-:W-:Y:S01]  /*4ad0*/  FFMA.FTZ R3, R71, UR16, -R16.reuse ;  /* 0x0000001047037c23 */ /* 0x100fe20008010810 */
[----:B------:R-:W-:Y:S01]  /*4ae0*/  LOP3.LUT R8, R9, R12, RZ, 0xc0, !PT ;  /* 0x0000000c09087212 */ /* 0x000fe200078ec0ff */
[--C-:B------:R-:W-:Y:S01]  /*4af0*/  FFMA.FTZ R12, R144, UR16, -R16.reuse ;  /* 0x00000010900c7c23 */ /* 0x100fe20008010810 */
[----:B------:R-:W-:Y:S01]  /*4b00*/  FSETP.NEU.FTZ.AND P0, PT, R135, -INF , PT ;  /* 0xff8000008700780b */ /* 0x000fe20003f1d000 */
[----:B------:R1:W2:Y:S01]  /*4b10*/  MUFU.EX2 R23, R3 ;  /* 0x0000000300177308 */ /* 0x0002a20000000800 */
[----:B------:R-:W-:Y:S07]  /*4b20*/  HMMA.16816.F32 R68, R4, R86, RZ ;  /* 0x000000560444723c */ /* 0x000fee00000018ff */
[----:B------:R3:W-:Y:S01]  /*4b30*/  MUFU.EX2 R18, R12 ;  /* 0x0000000c00127308 */ /* 0x0007e20000000800 */
[----:B------:R-:W-:-:S07]  /*4b40*/  FFMA.FTZ R4, R140, UR16, -R16 ;  /* 0x000000108c047c23 */ /* 0x000fce0008010810 */
[----:B------:R5:W-:Y:S01]  /*4b50*/  MUFU.EX2 R246, R4 ;  /* 0x0000000400f67308 */ /* 0x000be20000000800 */
[----:B-1----:R-:W-:-:S04]  /*4b60*/  F2FP.F16.F32.PACK_AB R3, R175, R158 ;  /* 0x0000009eaf03723e */ /* 0x002fc800000000ff */
[----:B------:R-:W-:Y:S01]  /*4b70*/  LOP3.LUT R10, R2, R3, RZ, 0xc0, !PT ;  /* 0x00000003020a7212 */ /* 0x000fe200078ec0ff */
[----:B------:R-:W-:Y:S01]  /*4b80*/  FFMA.FTZ R2, R116, UR16, -R16 ;  /* 0x0000001074027c23 */ /* 0x000fe20008010810 */
[----:B----4-:R-:W-:Y:S01]  /*4b90*/  F2FP.F16.F32.PACK_AB R3, R159, R152 ;  /* 0x000000989f03723e */ /* 0x010fe200000000ff */
[----:B------:R-:W1:Y:S01]  /*4ba0*/  LDSM.16.MT88.4 R116, [R216+0xb400] ;  /* 0x00b40000d874783b */ /* 0x000e620000004200 */
[----:B---3--:R-:W-:Y:S01]  /*4bb0*/  FMUL.FTZ R12, R135, UR16 ;  /* 0x00000010870c7c20 */ /* 0x008fe20008410000 */
[----:B------:R3:W-:Y:S04]  /*4bc0*/  MUFU.EX2 R242, R2 ;  /* 0x0000000200f27308 */ /* 0x0007e80000000800 */
[----:B------:R-:W-:-:S05]  /*4bd0*/  FSEL R17, R12, RZ, P0 ;  /* 0x000000ff0c117208 */ /* 0x000fca0000000000 */
[--C-:B-----5:R-:W-:Y:S01]  /*4be0*/  FFMA.FTZ R4, R146, UR16, -R17.reuse ;  /* 0x0000001092047c23 */ /* 0x120fe20008010811 */
[----:B------:R-:W-:Y:S01]  /*4bf0*/  FFMA.FTZ R6, R141, UR16, -R17 ;  /* 0x000000108d067c23 */ /* 0x000fe20008010811 */
[----:B------:R-:W-:Y:S02]  /*4c00*/  IMAD.MOV.U32 R141, RZ, RZ, R158 ;  /* 0x000000ffff8d7224 */ /* 0x000fe400078e009e */
[----:B------:R4:W5:Y:S01]  /*4c10*/  MUFU.EX2 R144, R4 ;  /* 0x0000000400907308 */ /* 0x0009620000000800 */
[----:B---3--:R-:W-:-:S07]  /*4c20*/  HSET2.LE.AND R2, R14, R0, PT ;  /* 0x000000000e027233 */ /* 0x008fce0003803000 */
[----:B------:R-:W-:Y:S01]  /*4c30*/  MUFU.EX2 R89, R6 ;  /* 0x0000000600597308 */ /* 0x000fe20000000800 */
[----:B------:R-:W-:Y:S01]  /*4c40*/  LOP3.LUT R9, R2, R3, RZ, 0xc0, !PT ;  /* 0x0000000302097212 */ /* 0x000fe200078ec0ff */
[----:B------:R-:W-:-:S04]  /*4c50*/  IMAD.WIDE.U32 R2, R21, -0x2daee0ad, RZ ;  /* 0xd2511f5315027825 */ /* 0x000fc800078e00ff */
[----:B--2---:R-:W-:Y:S01]  /*4c60*/  IMAD.MOV.U32 R21, RZ, RZ, R23 ;  /* 0x000000ffff157224 */ /* 0x004fe200078e0017 */
[----:B------:R-:W-:Y:S01]  /*4c70*/  LOP3.LUT R5, R3, UR9, R88, 0x96, !PT ;  /* 0x0000000903057c12 */ /* 0x000fe2000f8e9658 */
[----:B------:R-:W-:-:S04]  /*4c80*/  IMAD.WIDE.U32 R22, R22, -0x2daee0ad, RZ ;  /* 0xd2511f5316167825 */ /* 0x000fc800078e00ff */
[----:B----4-:R-:W-:Y:S01]  /*4c90*/  FFMA.FTZ R4, R145, UR16, -R17 ;  /* 0x0000001091047c23 */ /* 0x010fe20008010811 */
[C---:B------:R-:W-:Y:S01]  /*4ca0*/  HMMA.16816.F32 R176, R8.reuse, R106, R48 ;  /* 0x0000006a08b0723c */ /* 0x040fe20000001830 */
[----:B------:R-:W-:Y:S01]  /*4cb0*/  IMAD.WIDE.U32 R14, R5, -0x326172a9, RZ ;  /* 0xcd9e8d57050e7825 */ /* 0x000fe200078e00ff */
[----:B------:R-:W-:Y:S01]  /*4cc0*/  LOP3.LUT R2, R23, UR5, R2, 0x96, !PT ;  /* 0x0000000517027c12 */ /* 0x000fe2000f8e9602 */
[----:B------:R2:W3:Y:S03]  /*4cd0*/  MUFU.EX2 R140, R4 ;  /* 0x00000004008c7308 */ /* 0x0004e60000000800 */
[----:B------:R-:W-:Y:S01]  /*4ce0*/  HMMA.16816.F32 R208, R8, R104, R60 ;  /* 0x0000006808d0723c */ /* 0x000fe2000000183c */
[----:B-----5:R-:W-:Y:S02]  /*4cf0*/  IMAD.MOV.U32 R48, RZ, RZ, R144 ;  /* 0x000000ffff307224 */ /* 0x020fe400078e0090 */
[----:B------:R-:W-:-:S03]  /*4d00*/  IMAD.WIDE.U32 R2, R2, -0x326172a9, RZ ;  /* 0xcd9e8d5702027825 */ /* 0x000fc600078e00ff */
[C---:B------:R-:W-:Y:S01]  /*4d10*/  HMMA.16816.F32 R204, R8.reuse, R108, R40 ;  /* 0x0000006c08cc723c */ /* 0x040fe20000001828 */
[----:B------:R-:W-:Y:S01]  /*4d20*/  IMAD.MOV.U32 R51, RZ, RZ, R162 ;  /* 0x000000ffff337224 */ /* 0x000fe200078e00a2 */
[----:B------:R-:W-:Y:S01]  /*4d30*/  SHF.R.U32.HI R7, RZ, 0x18, R2 ;  /* 0x00000018ff077819 */ /* 0x000fe20000011602 */
[----:B------:R-:W-:Y:S01]  /*4d40*/  IMAD.MOV.U32 R62, RZ, RZ, R161 ;  /* 0x000000ffff3e7224 */ /* 0x000fe200078e00a1 */
[C---:B------:R-:W-:Y:S01]  /*4d50*/  LOP3.LUT R5, R2.reuse, 0xffff, RZ, 0xc0, !PT ;  /* 0x0000ffff02057812 */ /* 0x040fe200078ec0ff */
[----:B------:R-:W-:Y:S01]  /*4d60*/  IMAD.MOV.U32 R63, RZ, RZ, R160 ;  /* 0x000000ffff3f7224 */ /* 0x000fe200078e00a0 */
[----:B------:R-:W-:Y:S01]  /*4d70*/  LOP3.LUT R12, R2, 0xff, RZ, 0xc0, !PT ;  /* 0x000000ff020c7812 */ /* 0x000fe200078ec0ff */
[C---:B------:R-:W-:Y:S01]  /*4d80*/  HMMA.16816.F32 R160, R8.reuse, R114, R68 ;  /* 0x0000007208a0723c */ /* 0x040fe20000001844 */
[----:B------:R-:W-:Y:S01]  /*4d90*/  SHF.R.U32.HI R5, RZ, 0x8, R5 ;  /* 0x00000008ff057819 */ /* 0x000fe20000011605 */
[----:B------:R-:W-:Y:S01]  /*4da0*/  IMAD.MOV.U32 R88, RZ, RZ, R159 ;  /* 0x000000ffff587224 */ /* 0x000fe200078e009f */
[----:B--2---:R-:W-:Y:S01]  /*4db0*/  SHF.R.U32.HI R4, RZ, 0x10, R2 ;  /* 0x00000010ff047819 */ /* 0x004fe20000011602 */
[----:B------:R-:W-:Y:S01]  /*4dc0*/  IMAD.MOV.U32 R50, RZ, RZ, R153 ;  /* 0x000000ffff327224 */ /* 0x000fe200078e0099 */
[----:B------:R-:W-:Y:S01]  /*4dd0*/  LOP3.LUT R2, R3, UR15, R14, 0x96, !PT ;  /* 0x0000000f03027c12 */ /* 0x000fe2000f8e960e */
[----:B------:R-:W-:Y:S01]  /*4de0*/  IMAD.MOV.U32 R49, RZ, RZ, R152 ;  /* 0x000000ffff317224 */ /* 0x000fe200078e0098 */
[----:B------:R-:W-:Y:S01]  /*4df0*/  LOP3.LUT R4, R4, 0xff, RZ, 0xc0, !PT ;  /* 0x000000ff04047812 */ /* 0x000fe200078ec0ff */
[----:B------:R-:W-:Y:S01]  /*4e00*/  IMAD.MOV.U32 R68, RZ, RZ, R157 ;  /* 0x000000ffff447224 */ /* 0x000fe200078e009d */
[----:B------:R-:W-:Y:S01]  /*4e10*/  LOP3.LUT R3, R2, 0xffff, RZ, 0xc0, !PT ;  /* 0x0000ffff02037812 */ /* 0x000fe200078ec0ff */
[----:B------:R-:W-:Y:S01]  /*4e20*/  IMAD.MOV.U32 R69, RZ, RZ, R156 ;  /* 0x000000ffff457224 */ /* 0x000fe200078e009c */
[----:B------:R-:W-:Y:S01]  /*4e30*/  PRMT R14, R4, 0x5410, R7 ;  /* 0x00005410040e7816 */ /* 0x000fe20000000007 */
[----:B------:R-:W-:Y:S01]  /*4e40*/  FFMA.FTZ R4, R147, UR16, -R17 ;  /* 0x0000001093047c23 */ /* 0x000fe20008010811 */
[----:B------:R-:W-:Y:S01]  /*4e50*/  PRMT R12, R12, 0x5410, R5 ;  /* 0x000054100c0c7816 */ /* 0x000fe20000000005 */
[----:B------:R-:W-:Y:S01]  /*4e60*/  IMAD.MOV.U32 R70, RZ, RZ, R155 ;  /* 0x000000ffff467224 */ /* 0x000fe200078e009b */
[----:B------:R-:W-:Y:S01]  /*4e70*/  SHF.R.U32.HI R6, RZ, 0x10, R2 ;  /* 0x00000010ff067819 */ /* 0x000fe20000011602 */
[----:B------:R2:W4:Y:S01]  /*4e80*/  MUFU.EX2 R251, R4 ;  /* 0x0000000400fb7308 */ /* 0x0005220000000800 */
[----:B------:R-:W-:Y:S01]  /*4e90*/  LOP3.LUT R13, R2, 0xff, RZ, 0xc0, !PT ;  /* 0x000000ff020d7812 */ /* 0x000fe200078ec0ff */
[----:B------:R-:W-:Y:S01]  /*4ea0*/  IMAD.MOV.U32 R71, RZ, RZ, R154 ;  /* 0x000000ffff477224 */ /* 0x000fe200078e009a */
[----:B------:R-:W-:Y:S01]  /*4eb0*/  SHF.R.U32.HI R7, RZ, 0x8, R3 ;  /* 0x00000008ff077819 */ /* 0x000fe20000011603 */
[----:B------:R-:W-:Y:S01]  /*4ec0*/  HMMA.16816.F32 R200, R8, R112, R28 ;  /* 0x0000007008c8723c */ /* 0x000fe2000000181c */
[----:B------:R-:W-:Y:S01]  /*4ed0*/  SHF.R.U32.HI R5, RZ, 0x18, R2 ;  /* 0x00000018ff057819 */ /* 0x000fe20000011602 */
[----:B------:R-:W-:Y:S01]  /*4ee0*/  IMAD.MOV.U32 R142, RZ, RZ, R48 ;  /* 0x000000ffff8e7224 */ /* 0x000fe200078e0030 */
[----:B------:R-:W-:-:S02]  /*4ef0*/  HSET2.LE.AND R2, R12, R0, PT ;  /* 0x000000000c027233 */ /* 0x000fc40003803000 */
[----:B------:R-:W-:Y:S01]  /*4f00*/  F2FP.F16.F32.PACK_AB R3, R246, R18 ;  /* 0x00000012f603723e */ /* 0x000fe200000000ff */
[----:B------:R-:W-:Y:S01]  /*4f10*/  HMMA.16816.F32 R196, R8, R120, R44 ;  /* 0x0000007808c4723c */ /* 0x000fe2000000182c */
[----:B------:R-:W-:Y:S01]  /*4f20*/  PRMT R7, R13, 0x5410, R7 ;  /* 0x000054100d077816 */ /* 0x000fe20000000007 */
[----:B------:R-:W-:-:S04]  /*4f30*/  IMAD.MOV.U32 R129, RZ, RZ, R142 ;  /* 0x000000ffff817224 */ /* 0x000fc800078e008e */
[C---:B-1----:R-:W-:Y:S01]  /*4f40*/  HMMA.16816.F32 R192, R8.reuse, R116, R36 ;  /* 0x0000007408c0723c */ /* 0x042fe20000001824 */
[----:B--2---:R-:W-:Y:S02]  /*4f50*/  LOP3.LUT R4, R6, 0xff, RZ, 0xc0, !PT ;  /* 0x000000ff06047812 */ /* 0x004fe400078ec0ff */
[----:B------:R-:W-:Y:S02]  /*4f60*/  LOP3.LUT R6, R2, R3, RZ, 0xc0, !PT ;  /* 0x0000000302067212 */ /* 0x000fe400078ec0ff */
[----:B------:R-:W-:Y:S01]  /*4f70*/  PRMT R12, R4, 0x5410, R5 ;  /* 0x00005410040c7816 */ /* 0x000fe20000000005 */
[C---:B------:R-:W-:Y:S01]  /*4f80*/  HMMA.16816.F32 R184, R8.reuse, R124, R32 ;  /* 0x0000007c08b8723c */ /* 0x040fe20000001820 */
[--C-:B------:R-:W-:Y:S02]  /*4f90*/  HSET2.LE.AND R2, R14, R0.reuse, PT ;  /* 0x000000000e027233 */ /* 0x100fe40003803000 */
[----:B------:R-:W-:Y:S02]  /*4fa0*/  HSET2.LE.AND R4, R7, R0, PT ;  /* 0x0000000007047233 */ /* 0x000fe40003803000 */
[----:B---3--:R-:W-:Y:S01]  /*4fb0*/  F2FP.F16.F32.PACK_AB R3, R89, R140 ;  /* 0x0000008c5903723e */ /* 0x008fe200000000ff */
[----:B------:R-:W-:Y:S01]  /*4fc0*/  HMMA.16816.F32 R168, R8, R110, R52 ;  /* 0x0000006e08a8723c */ /* 0x000fe20000001834 */
[----:B------:R-:W-:-:S02]  /*4fd0*/  F2FP.F16.F32.PACK_AB R5, R242, R21 ;  /* 0x00000015f205723e */ /* 0x000fc400000000ff */
[----:B------:R-:W-:Y:S02]  /*4fe0*/  HSET2.LE.AND R12, R12, R0, PT ;  /* 0x000000000c0c7233 */ /* 0x000fe40003803000 */
[----:B----4-:R-:W-:Y:S01]  /*4ff0*/  F2FP.F16.F32.PACK_AB R13, R251, R48 ;  /* 0x00000030fb0d723e */ /* 0x010fe200000000ff */
[C---:B------:R-:W-:Y:S01]  /*5000*/  HMMA.16816.F32 R156, R8.reuse, R122, R64 ;  /* 0x0000007a089c723c */ /* 0x040fe20000001840 */
[----:B------:R-:W-:Y:S01]  /*5010*/  LOP3.LUT R7, R2, R3, RZ, 0xc0, !PT ;  /* 0x0000000302077212 */ /* 0x000fe200078ec0ff */
[----:B------:R-:W-:Y:S01]  /*5020*/  FFMA.FTZ R2, R167, UR16, -R16 ;  /* 0x00000010a7027c23 */ /* 0x000fe20008010810 */
[----:B------:R-:W-:Y:S02]  /*5030*/  LOP3.LUT R4, R4, R5, RZ, 0xc0, !PT ;  /* 0x0000000504047212 */ /* 0x000fe400078ec0ff */
[----:B------:R-:W-:Y:S01]  /*5040*/  LOP3.LUT R5, R12, R13, RZ, 0xc0, !PT ;  /* 0x0000000d0c057212 */ /* 0x000fe200078ec0ff */
[----:B------:R1:W-:Y:S01]  /*5050*/  MUFU.EX2 R167, R2 ;  /* 0x0000000200a77308 */ /* 0x0003e20000000800 */
[----:B------:R-:W-:Y:S01]  /*5060*/  LOP3.LUT R3, R15, UR8, R100, 0x96, !PT ;  /* 0x000000080f037c12 */ /* 0x000fe2000f8e9664 */
[----:B------:R-:W-:Y:S01]  /*5070*/  HMMA.16816.F32 R152, R8, R118, R56 ;  /* 0x000000760898723c */ /* 0x000fe20000001838 */
[----:B------:R-:W-:-:S05]  /*5080*/  IMAD.MOV.U32 R100, RZ, RZ, R70 ;  /* 0x000000ffff647224 */ /* 0x000fca00078e0046 */
[----:B------:R-:W-:Y:S06]  /*5090*/  HMMA.16816.F32 R144, R8, R126, R24 ;  /* 0x0000007e0890723c */ /* 0x000fec0000001818 */
[----:B------:R-:W-:Y:S01]  /*50a0*/  HMMA.16816.F32 R24, R4, R72, RZ ;  /* 0x000000480418723c */ /* 0x000fe200000018ff */
[----:B------:R-:W-:Y:S02]  /*50b0*/  IMAD.MOV.U32 R10, RZ, RZ, R62 ;  /* 0x000000ffff0a7224 */ /* 0x000fe400078e003e */
[----:B-1----:R-:W-:Y:S01]  /*50c0*/  FFMA.FTZ R2, R166, UR16, -R16 ;  /* 0x00000010a6027c23 */ /* 0x002fe20008010810 */
[----:B------:R-:W-:-:S02]  /*50d0*/  IMAD.MOV.U32 R11, RZ, RZ, R63 ;  /* 0x000000ffff0b7224 */ /* 0x000fc400078e003f */
[C---:B------:R-:W-:Y:S01]  /*50e0*/  HMMA.16816.F32 R40, R4.reuse, R92, RZ ;  /* 0x0000005c0428723c */ /* 0x040fe200000018ff */
[----:B------:R1:W-:Y:S05]  /*50f0*/  MUFU.EX2 R73, R2 ;  /* 0x0000000200497308 */ /* 0x0003ea0000000800 */
[C---:B------:R-:W-:Y:S06]  /*5100*/  HMMA.16816.F32 R44, R4.reuse, R74, RZ ;  /* 0x0000004a042c723c */ /* 0x040fec00000018ff */
[----:B------:R-:W-:Y:S01]  /*5110*/  HMMA.16816.F32 R28, R4, R76, RZ ;  /* 0x0000004c041c723c */ /* 0x000fe200000018ff */
[----:B------:R-:W-:-:S05]  /*5120*/  IMAD.MOV.U32 R75, RZ, RZ, R141 ;  /* 0x000000ffff4b7224 */ /* 0x000fca00078e008d */
[----:B------:R-:W-:Y:S01]  /*5130*/  HMMA.16816.F32 R52, R4, R78, RZ ;  /* 0x0000004e0434723c */ /* 0x000fe200000018ff */
[----:B-1----:R-:W-:-:S05]  /*5140*/  IMAD.WIDE.U32 R2, R3, -0x2daee0ad, RZ ;  /* 0xd2511f5303027825 */ /* 0x002fca00078e00ff */
[----:B------:R-:W-:Y:S01]  /*5150*/  HMMA.16816.F32 R32, R4, R84, RZ ;  /* 0x000000540420723c */ /* 0x000fe200000018ff */
[----:B------:R-:W-:-:S05]  /*5160*/  LOP3.LUT R8, R2, 0xff, RZ, 0xc0, !PT ;  /* 0x000000ff02087812 */ /* 0x000fca00078ec0ff */
[C---:B------:R-:W-:Y:S06]  /*5170*/  HMMA.16816.F32 R56, R4.reuse, R86, RZ ;  /* 0x000000560438723c */ /* 0x040fec00000018ff */
[C---:B------:R-:W-:Y:S06]  /*5180*/  HMMA.16816.F32 R36, R4.reuse, R80, RZ ;  /* 0x000000500424723c */ /* 0x040fec00000018ff */
[C---:B------:R-:W-:Y:S06]  /*5190*/  HMMA.16816.F32 R60, R4.reuse, R82, RZ ;  /* 0x00000052043c723c */ /* 0x040fec00000018ff */
[C---:B------:R-:W-:Y:S06]  /*51a0*/  HMMA.16816.F32 R12, R4.reuse, R96, RZ ;  /* 0x00000060040c723c */ /* 0x040fec00000018ff */
[C---:B------:R-:W-:Y:S06]  /*51b0*/  HMMA.16816.F32 R64, R4.reuse, R98, RZ ;  /* 0x000000620440723c */ /* 0x040fec00000018ff */
[----:B------:R-:W-:Y:S07]  /*51c0*/  HMMA.16816.F32 R92, R4, R94, RZ ;  /* 0x0000005e045c723c */ /* 0x000fee00000018ff */
[----:B------:R-:W-:Y:S01]  /*51d0*/  FFMA.FTZ R4, R149, UR16, -R16 ;  /* 0x0000001095047c23 */ /* 0x000fe20008010810 */
[----:B------:R-:W-:Y:S01]  /*51e0*/  SHF.R.U32.HI R7, RZ, 0x10, R2 ;  /* 0x00000010ff077819 */ /* 0x000fe20000011602 */
[----:B------:R-:W-:Y:S01]  /*51f0*/  FFMA.FTZ R5, R148, UR16, -R16 ;  /* 0x0000001094057c23 */ /* 0x000fe20008010810 */
[----:B------:R-:W-:Y:S01]  /*5200*/  SHF.R.U32.HI R6, RZ, 0x18, R2 ;  /* 0x00000018ff067819 */ /* 0x000fe20000011602 */
[----:B------:R1:W-:Y:S01]  /*5210*/  MUFU.EX2 R141, R4 ;  /* 0x00000004008d7308 */ /* 0x0003e20000000800 */
[----:B------:R-:W-:-:S07]  /*5220*/  IMAD.MOV.U32 R149, RZ, RZ, R10 ;  /* 0x000000ffff957224 */ /* 0x000fce00078e000a */
[----:B------:R2:W3:Y:S01]  /*5230*/  MUFU.EX2 R9, R5 ;  /* 0x0000000500097308 */ /* 0x0004e20000000800 */
[----:B-1----:R-:W-:Y:S02]  /*5240*/  LOP3.LUT R4, R3, UR4, R22, 0x96, !PT ;  /* 0x0000000403047c12 */ /* 0x002fe4000f8e9616 */
[----:B------:R-:W-:-:S04]  /*5250*/  LOP3.LUT R3, R2, 0xffff, RZ, 0xc0, !PT ;  /* 0x0000ffff02037812 */ /* 0x000fc800078ec0ff */
[----:B------:R-:W-:Y:S01]  /*5260*/  SHF.R.U32.HI R2, RZ, 0x8, R3 ;  /* 0x00000008ff027819 */ /* 0x000fe20000011603 */
[----:B------:R-:W-:Y:S01]  /*5270*/  FFMA.FTZ R3, R151, UR16, -R17 ;  /* 0x0000001097037c23 */ /* 0x000fe20008010811 */
[----:B--2---:R-:W-:Y:S01]  /*5280*/  SHF.R.U32.HI R5, RZ, 0x18, R4 ;  /* 0x00000018ff057819 */ /* 0x004fe20000011604 */
[----:B------:R-:W-:Y:S01]  /*5290*/  IMAD.MOV.U32 R151, RZ, RZ, R251 ;  /* 0x000000ffff977224 */ /* 0x000fe200078e00fb */
[----:B------:R-:W-:Y:S01]  /*52a0*/  PRMT R8, R8, 0x5410, R2 ;  /* 0x0000541008087816 */ /* 0x000fe20000000002 */
[----:B------:R1:W-:Y:S01]  /*52b0*/  MUFU.EX2 R74, R3 ;  /* 0x00000003004a7308 */ /* 0x0003e20000000800 */
[----:B------:R-:W-:-:S04]  /*52c0*/  LOP3.LUT R2, R7, 0xff, RZ, 0xc0, !PT ;  /* 0x000000ff07027812 */ /* 0x000fc800078ec0ff */
[----:B------:R-:W-:Y:S02]  /*52d0*/  PRMT R7, R2, 0x5410, R6 ;  /* 0x0000541002077816 */ /* 0x000fe40000000006 */
[C---:B------:R-:W-:Y:S02]  /*52e0*/  LOP3.LUT R2, R4.reuse, 0xffff, RZ, 0xc0, !PT ;  /* 0x0000ffff04027812 */ /* 0x040fe400078ec0ff */
[----:B------:R-:W-:Y:S01]  /*52f0*/  LOP3.LUT R6, R4, 0xff, RZ, 0xc0, !PT ;  /* 0x000000ff04067812 */ /* 0x000fe200078ec0ff */
[----:B-1----:R-:W-:Y:S01]  /*5300*/  FFMA.FTZ R3, R150, UR16, -R17 ;  /* 0x0000001096037c23 */ /* 0x002fe20008010811 */
[----:B------:R-:W-:-:S03]  /*5310*/  IMAD.MOV.U32 R150, RZ, RZ, R11 ;  /* 0x000000ffff967224 */ /* 0x000fc600078e000b */
[----:B------:R1:W2:Y:S02]  /*5320*/  MUFU.EX2 R10, R3 ;  /* 0x00000003000a7308 */ /* 0x0002a40000000800 */
[----:B-1----:R-:W-:Y:S02]  /*5330*/  SHF.R.U32.HI R3, RZ, 0x10, R4 ;  /* 0x00000010ff037819 */ /* 0x002fe40000011604 */
[----:B------:R-:W-:Y:S02]  /*5340*/  SHF.R.U32.HI R4, RZ, 0x8, R2 ;  /* 0x00000008ff047819 */ /* 0x000fe40000011602 */
[----:B------:R-:W-:Y:S01]  /*5350*/  LOP3.LUT R2, R3, 0xff, RZ, 0xc0, !PT ;  /* 0x000000ff03027812 */ /* 0x000fe200078ec0ff */
[----:B------:R-:W-:Y:S01]  /*5360*/  FFMA.FTZ R3, R173, UR16, -R17 ;  /* 0x00000010ad037c23 */ /* 0x000fe20008010811 */
[----:B------:R-:W-:Y:S02]  /*5370*/  PRMT R4, R6, 0x5410, R4 ;  /* 0x0000541006047816 */ /* 0x000fe40000000004 */
[----:B------:R-:W-:Y:S01]  /*5380*/  PRMT R5, R2, 0x5410, R5 ;  /* 0x0000541002057816 */ /* 0x000fe20000000005 */
[----:B------:R1:W-:Y:S01]  /*5390*/  MUFU.EX2 R166, R3 ;  /* 0x0000000300a67308 */ /* 0x0003e20000000800 */
[----:B------:R-:W-:Y:S01]  /*53a0*/  HSET2.LE.AND R2, R8, R0, PT ;  /* 0x0000000008027233 */ /* 0x000fe20003803000 */
[----:B-1----:R-:W-:-:S06]  /*53b0*/  FFMA.FTZ R3, R172, UR16, -R17 ;  /* 0x00000010ac037c23 */ /* 0x002fcc0008010811 */
[----:B------:R3:W1:Y:S02]  /*53c0*/  MUFU.EX2 R72, R3 ;  /* 0x0000000300487308 */ /* 0x0006640000000800 */
[----:B---3--:R-:W-:-:S04]  /*53d0*/  F2FP.F16.F32.PACK_AB R3, R9, R141 ;  /* 0x0000008d0903723e */ /* 0x008fc800000000ff */
[----:B------:R-:W-:Y:S02]  /*53e0*/  LOP3.LUT R6, R2, R3, RZ, 0xc0, !PT ;  /* 0x0000000302067212 */ /* 0x000fe400078ec0ff */
[----:B------:R-:W-:Y:S02]  /*53f0*/  HSET2.LE.AND R2, R7, R0, PT ;  /* 0x0000000007027233 */ /* 0x000fe40003803000 */
[----:B--2---:R-:W-:-:S04]  /*5400*/  F2FP.F16.F32.PACK_AB R3, R10, R74 ;  /* 0x0000004a0a03723e */ /* 0x004fc800000000ff */
[----:B------:R-:W-:Y:S02]  /*5410*/  LOP3.LUT R7, R2, R3, RZ, 0xc0, !PT ;  /* 0x0000000302077212 */ /* 0x000fe400078ec0ff */
[----:B------:R-:W-:Y:S02]  /*5420*/  HSET2.LE.AND R2, R4, R0, PT ;  /* 0x0000000004027233 */ /* 0x000fe40003803000 */
[----:B------:R-:W-:-:S04]  /*5430*/  F2FP.F16.F32.PACK_AB R3, R73, R167 ;  /* 0x000000a74903723e */ /* 0x000fc800000000ff */
[----:B------:R-:W-:Y:S02]  /*5440*/  LOP3.LUT R4, R2, R3, RZ, 0xc0, !PT ;  /* 0x0000000302047212 */ /* 0x000fe400078ec0ff */
[----:B------:R-:W-:Y:S02]  /*5450*/  HSET2.LE.AND R2, R5, R0, PT ;  /* 0x0000000005027233 */ /* 0x000fe40003803000 */
[----:B-1----:R-:W-:-:S04]  /*5460*/  F2FP.F16.F32.PACK_AB R3, R72, R166 ;  /* 0x000000a64803723e */ /* 0x002fc800000000ff */
[----:B------:R-:W-:Y:S01]  /*5470*/  LOP3.LUT R5, R2, R3, RZ, 0xc0, !PT ;  /* 0x0000000302057212 */ /* 0x000fe200078ec0ff */
[----:B------:R-:W-:Y:S02]  /*5480*/  VIADD R2, R137, 0x1 ;  /* 0x0000000189027836 */ /* 0x000fe40000000000 */
[----:B------:R-:W-:-:S03]  /*5490*/  IMAD.MOV.U32 R137, RZ, RZ, R69 ;  /* 0x000000ffff897224 */ /* 0x000fc600078e0045 */
[----:B------:R-:W-:Y:S01]  /*54a0*/  LOP3.LUT R2, R143, UR23, R2, 0x96, !PT ;  /* 0x000000178f027c12 */ /* 0x000fe2000f8e9602 */
[----:B------:R-:W-:Y:S01]  /*54b0*/  HMMA.16816.F32 R76, R4, R104, R24 ;  /* 0x00000068044c723c */ /* 0x000fe20000001818 */
[----:B------:R-:W-:-:S03]  /*54c0*/  IMAD.MOV.U32 R143, RZ, RZ, R71 ;  /* 0x000000ffff8f7224 */ /* 0x000fc600078e0047 */
[----:B------:R-:W-:Y:S02]  /*54d0*/  IMAD.WIDE.U32 R22, R2, -0x326172a9, RZ ;  /* 0xcd9e8d5702167825 */ /* 0x000fe400078e00ff */
[C---:B------:R-:W-:Y:S02]  /*54e0*/  HMMA.16816.F32 R84, R4.reuse, R112, R32 ;  /* 0x000000700454723c */ /* 0x040fe40000001820 */
[----:B------:R-:W-:Y:S01]  /*54f0*/  IMAD.MOV.U32 R24, RZ, RZ, R68 ;  /* 0x000000ffff187224 */ /* 0x000fe200078e0044 */
[----:B------:R-:W-:Y:S01]  /*5500*/  LOP3.LUT R2, R23, UR7, R128, 0x96, !PT ;  /* 0x0000000717027c12 */ /* 0x000fe2000f8e9680 */
[----:B------:R-:W-:Y:S01]  /*5510*/  IMAD.MOV.U32 R25, RZ, RZ, R10 ;  /* 0x000000ffff197224 */ /* 0x000fe200078e000a */
[----:B------:R-:W-:Y:S01]  /*5520*/  LOP3.LUT R8, R91, UR6, R22, 0x96, !PT ;  /* 0x000000065b087c12 */ /* 0x000fe2000f8e9616 */
[----:B------:R-:W-:Y:S01]  /*5530*/  HMMA.16816.F32 R68, R4, R108, R28 ;  /* 0x0000006c0444723c */ /* 0x000fe2000000181c */
[----:B------:R-:W-:Y:S02]  /*5540*/  IMAD.MOV.U32 R35, RZ, RZ, R174 ;  /* 0x000000ffff237224 */ /* 0x000fe400078e00ae */
[----:B------:R-:W-:Y:S01]  /*5550*/  FFMA.FTZ R10, R182, UR16, -R20 ;  /* 0x00000010b60a7c23 */ /* 0x000fe20008010814 */
[----:B------:R-:W-:-:S03]  /*5560*/  IMAD.WIDE.U32 R2, R2, -0x2daee0ad, RZ ;  /* 0xd2511f5302027825 */ /* 0x000fc600078e00ff */
[----:B------:R-:W-:Y:S01]  /*5570*/  MUFU.EX2 R148, R10 ;  /* 0x0000000a00947308 */ /* 0x000fe20000000800 */
[----:B------:R-:W-:Y:S01]  /*5580*/  IMAD.MOV.U32 R29, RZ, RZ, R9 ;  /* 0x000000ffff1d7224 */ /* 0x000fe200078e0009 */
[----:B------:R-:W-:Y:S01]  /*5590*/  LOP3.LUT R3, R3, UR13, R130, 0x96, !PT ;  /* 0x0000000d03037c12 */ /* 0x000fe2000f8e9682 */
[----:B------:R-:W-:Y:S01]  /*55a0*/  IMAD.WIDE.U32 R8, R8, -0x2daee0ad, RZ ;  /* 0xd2511f5308087825 */ /* 0x000fe200078e00ff */
[C---:B------:R-:W-:Y:S03]  /*55b0*/  HMMA.16816.F32 R96, R4.reuse, R116, R12 ;  /* 0x000000740460723c */ /* 0x040fe6000000180c */
[----:B------:R-:W-:Y:S01]  /*55c0*/  IMAD.MOV.U32 R31, RZ, RZ, R49 ;  /* 0x000000ffff1f7224 */ /* 0x000fe200078e0031 */
[----:B------:R-:W-:Y:S01]  /*55d0*/  LOP3.LUT R9, R9, UR11, R2, 0x96, !PT ;  /* 0x0000000b09097c12 */ /* 0x000fe2000f8e9602 */
[----:B------:R-:W-:Y:S01]  /*55e0*/  IMAD.WIDE.U32 R2, R3, -0x326172a9, RZ ;  /* 0xcd9e8d5703027825 */ /* 0x000fe200078e00ff */
[----:B------:R-:W-:Y:S01]  /*55f0*/  HMMA.16816.F32 R80, R4, R120, R36 ;  /* 0x000000780450723c */ /* 0x000fe20000001824 */
[----:B------:R-:W-:Y:S02]  /*5600*/  LDSM.16.MT88.4 R36, [R218+0xa800] ;  /* 0x00a80000da24783b */ /* 0x000fe40000004200 */
[----:B------:R-:W-:-:S04]  /*5610*/  IMAD.WIDE.U32 R48, R9, -0x326172a9, RZ ;  /* 0xcd9e8d5709307825 */ /* 0x000fc800078e00ff */
[----:B------:R-:W-:Y:S01]  /*5620*/  FFMA.FTZ R9, R181, UR16, -R20 ;  /* 0x00000010b5097c23 */ /* 0x000fe20008010814 */
[----:B------:R-:W-:Y:S01]  /*5630*/  LOP3.LUT R3, R3, UR12, R90, 0x96, !PT ;  /* 0x0000000c03037c12 */ /* 0x000fe2000f8e965a */
[C---:B------:R-:W-:Y:S01]  /*5640*/  HMMA.16816.F32 R104, R4.reuse, R106, R44 ;  /* 0x0000006a0468723c */ /* 0x040fe2000000182c */
[----:B------:R-:W-:Y:S01]  /*5650*/  IMAD.MOV.U32 R30, RZ, RZ, R140 ;  /* 0x000000ffff1e7224 */ /* 0x000fe200078e008c */
[----:B------:R-:W-:Y:S01]  /*5660*/  LDSM.16.MT88.4 R44, [R216+0xb800] ;  /* 0x00b80000d82c783b */ /* 0x000fe20000004200 */
[----:B------:R1:W2:Y:S01]  /*5670*/  MUFU.EX2 R140, R9 ;  /* 0x00000009008c7308 */ /* 0x0002a20000000800 */
[----:B------:R-:W-:Y:S02]  /*5680*/  IMAD.MOV.U32 R28, RZ, RZ, R175 ;  /* 0x000000ffff1c7224 */ /* 0x000fe400078e00af */
[----:B------:R-:W-:Y:S01]  /*5690*/  HMMA.16816.F32 R172, R4, R124, R40 ;  /* 0x0000007c04ac723c */ /* 0x000fe20000001828 */
[----:B------:R-:W-:Y:S02]  /*56a0*/  IMAD.MOV.U32 R26, RZ, RZ, R74 ;  /* 0x000000ffff1a7224 */ /* 0x000fe400078e004a */
[----:B------:R-:W-:-:S02]  /*56b0*/  IMAD.MOV.U32 R74, RZ, RZ, R249 ;  /* 0x000000ffff4a7224 */ /* 0x000fc400078e00f9 */
[----:B------:R-:W-:Y:S01]  /*56c0*/  IMAD.MOV.U32 R27, RZ, RZ, R75 ;  /* 0x000000ffff1b7224 */ /* 0x000fe200078e004b */
[C---:B------:R-:W-:Y:S01]  /*56d0*/  HMMA.16816.F32 R108, R4.reuse, R110, R52 ;  /* 0x0000006e046c723c */ /* 0x040fe20000001834 */
[----:B------:R-:W-:Y:S01]  /*56e0*/  IMAD.MOV.U32 R34, RZ, RZ, R18 ;  /* 0x000000ffff227224 */ /* 0x000fe200078e0012 */
[----:B------:R-:W-:Y:S01]  /*56f0*/  LDSM.16.MT88.4 R52, [R218+0xb800] ;  /* 0x00b80000da34783b */ /* 0x000fe20000004200 */
[----:B------:R-:W-:Y:S02]  /*5700*/  IMAD.MOV.U32 R75, RZ, RZ, R248 ;  /* 0x000000ffff4b7224 */ /* 0x000fe400078e00f8 */
[----:B------:R-:W-:Y:S01]  /*5710*/  IMAD.MOV.U32 R112, RZ, RZ, R143 ;  /* 0x000000ffff707224 */ /* 0x000fe200078e008f */
[----:B------:R-:W-:Y:S01]  /*5720*/  HMMA.16816.F32 R56, R4, R114, R56 ;  /* 0x000000720438723c */ /* 0x000fe20000001838 */
[----:B------:R-:W-:Y:S01]  /*5730*/  IMAD.MOV.U32 R113, RZ, RZ, R24 ;  /* 0x000000ffff717224 */ /* 0x000fe200078e0018 */
[----:B-1----:R-:W-:Y:S01]  /*5740*/  LOP3.LUT R9, R49, UR10, R2, 0x96, !PT ;  /* 0x0000000a31097c12 */ /* 0x002fe2000f8e9602 */
[----:B------:R-:W-:-:S03]  /*5750*/  IMAD.WIDE.U32 R2, R3, -0x2daee0ad, RZ ;  /* 0xd2511f5303027825 */ /* 0x000fc600078e00ff */
[----:B------:R-:W-:Y:S01]  /*5760*/  HMMA.16816.F32 R60, R4, R122, R60 ;  /* 0x0000007a043c723c */ /* 0x000fe2000000183c */
[----:B------:R-:W-:Y:S01]  /*5770*/  IMAD.WIDE.U32 R42, R9, -0x2daee0ad, RZ ;  /* 0xd2511f53092a7825 */ /* 0x000fe200078e00ff */
[----:B------:R-:W-:-:S03]  /*5780*/  LOP3.LUT R3, R3, UR9, R8, 0x96, !PT ;  /* 0x0000000903037c12 */ /* 0x000fc6000f8e9608 */
[--C-:B------:R-:W-:Y:S01]  /*5790*/  FFMA.FTZ R8, R180, UR16, -R20.reuse ;  /* 0x00000010b4087c23 */ /* 0x100fe20008010814 */
[----:B------:R-:W-:Y:S01]  /*57a0*/  FFMA.FTZ R9, R183, UR16, -R20 ;  /* 0x00000010b7097c23 */ /* 0x000fe20008010814 */
[----:B------:R-:W-:Y:S01]  /*57b0*/  IMAD.MOV.U32 R143, RZ, RZ, R26 ;  /* 0x000000ffff8f7224 */ /* 0x000fe200078e001a */
[----:B------:R-:W-:Y:S01]  /*57c0*/  LOP3.LUT R2, R43, UR5, R2, 0x96, !PT ;  /* 0x000000052b027c12 */ /* 0x000fe2000f8e9602 */
[----:B------:R-:W-:Y:S01]  /*57d0*/  IMAD.WIDE.U32 R40, R3, -0x326172a9, RZ ;  /* 0xcd9e8d5703287825 */ /* 0x000fe200078e00ff */
[----:B------:R1:W-:Y:S01]  /*57e0*/  MUFU.EX2 R252, R8 ;  /* 0x0000000800fc7308 */ /* 0x0003e20000000800 */
[----:B------:R-:W-:Y:S02]  /*57f0*/  HMMA.16816.F32 R64, R4, R118, R64 ;  /* 0x000000760440723c */ /* 0x000fe40000001840 */
[----:B------:R-:W-:-:S04]  /*5800*/  IMAD.WIDE.U32 R2, R2, -0x326172a9, RZ ;  /* 0xcd9e8d5702027825 */ /* 0x000fc800078e00ff */
[----:B------:R-:W-:Y:S01]  /*5810*/  IMAD.MOV.U32 R142, RZ, RZ, R27 ;  /* 0x000000ffff8e7224 */ /* 0x000fe200078e001b */
[----:B------:R3:W-:Y:S01]  /*5820*/  MUFU.EX2 R251, R9 ;  /* 0x0000000900fb7308 */ /* 0x0007e20000000800 */
[----:B------:R-:W-:Y:S01]  /*5830*/  SHF.R.U32.HI R12, RZ, 0x10, R2 ;  /* 0x00000010ff0c7819 */ /* 0x000fe20000011602 */
[----:B------:R-:W-:Y:S01]  /*5840*/  IMAD.MOV.U32 R117, RZ, RZ, R29 ;  /* 0x000000ffff757224 */ /* 0x000fe200078e001d */
[----:B------:R-:W-:Y:S01]  /*5850*/  LOP3.LUT R18, R2, 0xff, RZ, 0xc0, !PT ;  /* 0x000000ff02127812 */ /* 0x000fe200078ec0ff */
[----:B------:R-:W-:Y:S01]  /*5860*/  IMAD.MOV.U32 R121, RZ, RZ, R30 ;  /* 0x000000ffff797224 */ /* 0x000fe200078e001e */
[----:B------:R-:W-:Y:S01]  /*5870*/  SHF.R.U32.HI R13, RZ, 0x18, R2 ;  /* 0x00000018ff0d7819 */ /* 0x000fe20000011602 */
[----:B------:R-:W-:Y:S01]  /*5880*/  IMAD.MOV.U32 R128, RZ, RZ, R31 ;  /* 0x000000ffff807224 */ /* 0x000fe200078e001f */
[----:B------:R-:W-:Y:S01]  /*5890*/  HMMA.16816.F32 R92, R4, R126, R92 ;  /* 0x0000007e045c723c */ /* 0x000fe2000000185c */
[----:B------:R-:W-:Y:S01]  /*58a0*/  IMAD.MOV.U32 R120, RZ, RZ, R149 ;  /* 0x000000ffff787224 */ /* 0x000fe200078e0095 */
[----:B-1----:R-:W-:Y:S01]  /*58b0*/  LOP3.LUT R8, R3, UR15, R40, 0x96, !PT ;  /* 0x0000000f03087c12 */ /* 0x002fe2000f8e9628 */
[----:B------:R-:W-:-:S02]  /*58c0*/  IMAD.MOV.U32 R149, RZ, RZ, R246 ;  /* 0x000000ffff957224 */ /* 0x000fc400078e00f6 */
[----:B------:R-:W-:Y:S01]  /*58d0*/  IMAD.MOV.U32 R43, RZ, RZ, R141 ;  /* 0x000000ffff2b7224 */ /* 0x000fe200078e008d */
[----:B------:R-:W-:Y:S01]  /*58e0*/  SHF.R.U32.HI R11, RZ, 0x10, R8 ;  /* 0x00000010ff0b7819 */ /* 0x000fe20000011608 */
[----:B------:R-:W-:Y:S01]  /*58f0*/  IMAD.MOV.U32 R123, RZ, RZ, R75 ;  /* 0x000000ffff7b7224 */ /* 0x000fe200078e004b */
[----:B------:R-:W-:Y:S01]  /*5900*/  LOP3.LUT R10, R8, 0xffff, RZ, 0xc0, !PT ;  /* 0x0000ffff080a7812 */ /* 0x000fe200078ec0ff */
[----:B------:R-:W-:Y:S01]  /*5910*/  IMAD.MOV.U32 R114, RZ, RZ, R72 ;  /* 0x000000ffff727224 */ /* 0x000fe200078e0048 */
[----:B---3--:R-:W-:Y:S01]  /*5920*/  LOP3.LUT R9, R2, 0xffff, RZ, 0xc0, !PT ;  /* 0x0000ffff02097812 */ /* 0x008fe200078ec0ff */
[----:B------:R-:W-:Y:S01]  /*5930*/  FFMA.FTZ R3, R190, UR16, -R19 ;  /* 0x00000010be037c23 */ /* 0x000fe20008010813 */
[----:B------:R-:W-:Y:S01]  /*5940*/  LOP3.LUT R15, R8, 0xff, RZ, 0xc0, !PT ;  /* 0x000000ff080f7812 */ /* 0x000fe200078ec0ff */
[----:B------:R-:W-:Y:S01]  /*5950*/  IMAD.MOV.U32 R115, RZ, RZ, R73 ;  /* 0x000000ffff737224 */ /* 0x000fe200078e0049 */
[----:B------:R-:W-:Y:S01]  /*5960*/  SHF.R.U32.HI R14, RZ, 0x18, R8 ;  /* 0x00000018ff0e7819 */ /* 0x000fe20000011608 */
[----:B------:R1:W-:Y:S01]  /*5970*/  MUFU.EX2 R249, R3 ;  /* 0x0000000300f97308 */ /* 0x0003e20000000800 */
[----:B------:R-:W-:Y:S01]  /*5980*/  FFMA.FTZ R8, R191, UR16, -R19 ;  /* 0x00000010bf087c23 */ /* 0x000fe20008010813 */
[----:B------:R-:W-:Y:S01]  /*5990*/  SHF.R.U32.HI R10, RZ, 0x8, R10 ;  /* 0x00000008ff0a7819 */ /* 0x000fe2000001160a */
[----:B------:R-:W-:Y:S01]  /*59a0*/  IMAD.MOV.U32 R49, RZ, RZ, R150 ;  /* 0x000000ffff317224 */ /* 0x000fe200078e0096 */
[----:B------:R-:W-:Y:S01]  /*59b0*/  LOP3.LUT R2, R12, 0xff, RZ, 0xc0, !PT ;  /* 0x000000ff0c027812 */ /* 0x000fe200078ec0ff */
[----:B------:R-:W-:-:S02]  /*59c0*/  IMAD.MOV.U32 R122, RZ, RZ, R88 ;  /* 0x000000ffff7a7224 */ /* 0x000fc400078e0058 */
[----:B------:R-:W-:Y:S01]  /*59d0*/  IMAD.MOV.U32 R12, RZ, RZ, R50 ;  /* 0x000000ffff0c7224 */ /* 0x000fe200078e0032 */
[----:B------:R3:W4:Y:S01]  /*59e0*/  MUFU.EX2 R248, R8 ;  /* 0x0000000800f87308 */ /* 0x0007220000000800 */
[----:B------:R-:W-:Y:S01]  /*59f0*/  PRMT R13, R2, 0x5410, R13 ;  /* 0x00005410020d7816 */ /* 0x000fe2000000000d */
[----:B------:R-:W-:Y:S01]  /*5a00*/  FFMA.FTZ R2, R189, UR16, -R19 ;  /* 0x00000010bd027c23 */ /* 0x000fe20008010813 */
[----:B------:R-:W-:Y:S02]  /*5a10*/  IMAD.MOV.U32 R189, RZ, RZ, R35 ;  /* 0x000000ffffbd7224 */ /* 0x000fe400078e0023 */
[----:B------:R-:W-:-:S03]  /*5a20*/  IMAD.MOV.U32 R190, RZ, RZ, R51 ;  /* 0x000000ffffbe7224 */ /* 0x000fc600078e0033 */
[----:B------:R5:W-:Y:S01]  /*5a30*/  MUFU.EX2 R246, R2 ;  /* 0x0000000200f67308 */ /* 0x000be20000000800 */
[----:B-1----:R-:W-:Y:S02]  /*5a40*/  SHF.R.U32.HI R3, RZ, 0x8, R9 ;  /* 0x00000008ff037819 */ /* 0x002fe40000011609 */
[----:B------:R-:W-:Y:S02]  /*5a50*/  LOP3.LUT R9, R11, 0xff, RZ, 0xc0, !PT ;  /* 0x000000ff0b097812 */ /* 0x000fe400078ec0ff */
[----:B------:R-:W-:Y:S01]  /*5a60*/  PRMT R11, R18, 0x5410, R3 ;  /* 0x00005410120b7816 */ /* 0x000fe20000000003 */
[----:B------:R-:W-:Y:S01]  /*5a70*/  IMAD.MOV.U32 R18, RZ, RZ, R34 ;  /* 0x000000ffff127224 */ /* 0x000fe200078e0022 */
[----:B------:R-:W-:Y:S01]  /*5a80*/  PRMT R9, R9, 0x5410, R14 ;  /* 0x0000541009097816 */ /* 0x000fe2000000000e */
[----:B------:R-:W-:Y:S01]  /*5a90*/  IMAD.MOV.U32 R14, RZ, RZ, R25 ;  /* 0x000000ffff0e7224 */ /* 0x000fe200078e0019 */
[----:B---3--:R-:W-:Y:S01]  /*5aa0*/  PRMT R8, R15, 0x5410, R10 ;  /* 0x000054100f087816 */ /* 0x008fe2000000000a */
[----:B------:R-:W1:Y:S01]  /*5ab0*/  LDSM.16.MT88.4 R24, [R216+0x9800] ;  /* 0x00980000d818783b */ /* 0x000e620000004200 */
[----:B------:R-:W-:-:S02]  /*5ac0*/  IMAD.MOV.U32 R15, RZ, RZ, R28 ;  /* 0x000000ffff0f7224 */ /* 0x000fc400078e001c */
[----:B------:R-:W-:Y:S01]  /*5ad0*/  FFMA.FTZ R3, R212, UR16, -R19 ;  /* 0x00000010d4037c23 */ /* 0x000fe20008010813 */
[----:B------:R-:W-:Y:S01]  /*5ae0*/  IMAD.MOV.U32 R10, RZ, RZ, R143 ;  /* 0x000000ffff0a7224 */ /* 0x000fe200078e008f */
[----:B------:R-:W-:Y:S02]  /*5af0*/  LDSM.16.MT88.4 R28, [R218+0x9800] ;  /* 0x00980000da1c783b */ /* 0x000fe40000004200 */
[----:B------:R2:W3:Y:S01]  /*5b00*/  MUFU.EX2 R212, R3 ;  /* 0x0000000300d47308 */ /* 0x0004e20000000800 */
[----:B-----5:R-:W-:Y:S01]  /*5b10*/  HSET2.LE.AND R2, R8, R0, PT ;  /* 0x0000000008027233 */ /* 0x020fe20003803000 */
[----:B------:R-:W5:Y:S01]  /*5b20*/  LDSM.16.MT88.4 R32, [R216+0xa800] ;  /* 0x00a80000d820783b */ /* 0x000f620000004200 */
[----:B------:R-:W-:Y:S01]  /*5b30*/  IMAD.MOV.U32 R8, RZ, RZ, R117 ;  /* 0x000000ffff087224 */ /* 0x000fe200078e0075 */
[----:B--2---:R-:W-:-:S04]  /*5b40*/  F2FP.F16.F32.PACK_AB R3, R148, R140 ;  /* 0x0000008c9403723e */ /* 0x004fc800000000ff */
[----:B------:R-:W-:Y:S02]  /*5b50*/  LOP3.LUT R4, R2, R3, RZ, 0xc0, !PT ;  /* 0x0000000302047212 */ /* 0x000fe400078ec0ff */
[----:B------:R-:W-:Y:S01]  /*5b60*/  HSET2.LE.AND R2, R9, R0, PT ;  /* 0x0000000009027233 */ /* 0x000fe20003803000 */
[----:B------:R-:W-:Y:S01]  /*5b70*/  IMAD.MOV.U32 R9, RZ, RZ, R120 ;  /* 0x000000ffff097224 */ /* 0x000fe200078e0078 */
[----:B----4-:R-:W-:Y:S01]  /*5b80*/  F2FP.F16.F32.PACK_AB R3, R248, R249 ;  /* 0x000000f9f803723e */ /* 0x010fe200000000ff */
[----:B------:R-:W-:-:S03]  /*5b90*/  IMAD.MOV.U32 R120, RZ, RZ, R128 ;  /* 0x000000ffff787224 */ /* 0x000fc600078e0080 */
[----:B------:R-:W-:Y:S02]  /*5ba0*/  LOP3.LUT R5, R2, R3, RZ, 0xc0, !PT ;  /* 0x0000000302057212 */ /* 0x000fe400078ec0ff */
[----:B------:R-:W-:Y:S01]  /*5bb0*/  HSET2.LE.AND R2, R11, R0, PT ;  /* 0x000000000b027233 */ /* 0x000fe20003803000 */
[----:B------:R-:W-:Y:S01]  /*5bc0*/  IMAD.MOV.U32 R11, RZ, RZ, R142 ;  /* 0x000000ffff0b7224 */ /* 0x000fe200078e008e */
[----:B------:R-:W-:-:S04]  /*5bd0*/  F2FP.F16.F32.PACK_AB R3, R251, R252 ;  /* 0x000000fcfb03723e */ /* 0x000fc800000000ff */
[----:B------:R-:W-:Y:S02]  /*5be0*/  LOP3.LUT R6, R2, R3, RZ, 0xc0, !PT ;  /* 0x0000000302067212 */ /* 0x000fe400078ec0ff */
[----:B------:R-:W-:Y:S01]  /*5bf0*/  HSET2.LE.AND R2, R13, R0, PT ;  /* 0x000000000d027233 */ /* 0x000fe20003803000 */
[----:B------:R-:W-:Y:S01]  /*5c00*/  IMAD.MOV.U32 R13, RZ, RZ, R140 ;  /* 0x000000ffff0d7224 */ /* 0x000fe200078e008c */
[----:B---3--:R-:W-:-:S04]  /*5c10*/  F2FP.F16.F32.PACK_AB R3, R212, R246 ;  /* 0x000000f6d403723e */ /* 0x008fc800000000ff */
[----:B------:R-:W-:Y:S02]  /*5c20*/  LOP3.LUT R7, R2, R3, RZ, 0xc0, !PT ;  /* 0x0000000302077212 */ /* 0x000fe400078ec0ff */
[----:B------:R-:W-:-:S05]  /*5c30*/  LOP3.LUT R2, R23, UR7, R132, 0x96, !PT ;  /* 0x0000000717027c12 */ /* 0x000fca000f8e9684 */
[----:B-1----:R-:W-:Y:S01]  /*5c40*/  HMMA.16816.F32 R140, R4, R24, R208 ;  /* 0x00000018048c723c */ /* 0x002fe200000018d0 */
[----:B------:R-:W-:-:S05]  /*5c50*/  IMAD.WIDE.U32 R2, R2, -0x2daee0ad, RZ ;  /* 0xd2511f5302027825 */ /* 0x000fca00078e00ff */
[C---:B-----5:R-:W-:Y:S01]  /*5c60*/  HMMA.16816.F32 R124, R4.reuse, R34, R160 ;  /* 0x00000022047c723c */ /* 0x060fe200000018a0 */
[----:B------:R-:W-:Y:S01]  /*5c70*/  IMAD.MOV.U32 R208, RZ, RZ, R74 ;  /* 0x000000ffffd07224 */ /* 0x000fe200078e004a */
[----:B------:R-:W-:Y:S01]  /*5c80*/  LOP3.LUT R3, R3, UR13, R164, 0x96, !PT ;  /* 0x0000000d03037c12 */ /* 0x000fe2000f8e96a4 */
[----:B------:R-:W-:Y:S02]  /*5c90*/  IMAD.MOV.U32 R209, RZ, RZ, R112 ;  /* 0x000000ffffd17224 */ /* 0x000fe400078e0070 */
[----:B------:R-:W-:Y:S01]  /*5ca0*/  IMAD.MOV.U32 R210, RZ, RZ, R121 ;  /* 0x000000ffffd27224 */ /* 0x000fe200078e0079 */
[C---:B------:R-:W-:Y:S01]  /*5cb0*/  HMMA.16816.F32 R72, R4.reuse, R28, R204 ;  /* 0x0000001c0448723c */ /* 0x040fe200000018cc */
[----:B------:R-:W-:Y:S02]  /*5cc0*/  IMAD.MOV.U32 R112, RZ, RZ, R151 ;  /* 0x000000ffff707224 */ /* 0x000fe400078e0097 */
        /* <DEDUP_REMOVED lines=22> */
[----:B------:R-:W-:Y:S01]  /*5e30*/  HMMA.16816.F32 R88, R4, R30, R168 ;  /* 0x0000001e0458723c */ /* 0x000fe200000018a8 */
[----:B------:R-:W-:Y:S02]  /*5e40*/  IMAD.MOV.U32 R201, RZ, RZ, R122 ;  /* 0x000000ffffc97224 */ /* 0x000fe400078e007a */
[----:B------:R-:W-:-:S03]  /*5e50*/  IMAD.MOV.U32 R200, RZ, RZ, R123 ;  /* 0x000000ffffc87224 */ /* 0x000fc600078e007b */
[C---:B------:R-:W-:Y:S06]  /*5e60*/  HMMA.16816.F32 R156, R4.reuse, R38, R156 ;  /* 0x00000026049c723c */ /* 0x040fec000000189c */
[C---:B------:R-:W-:Y:S01]  /*5e70*/  HMMA.16816.F32 R160, R4.reuse, R46, R152 ;  /* 0x0000002e04a0723c */ /* 0x040fe20000001898 */
[----:B------:R-:W-:Y:S05]  /*5e80*/  LDSM.16.MT88.4 R152, [R216+0x9c00] ;  /* 0x009c0000d898783b */ /* 0x000fea0000004200 */
[----:B------:R-:W-:Y:S07]  /*5e90*/  HMMA.16816.F32 R176, R4, R54, R144 ;  /* 0x0000003604b0723c */ /* 0x000fee0000001890 */
[----:B------:R-:W-:Y:S01]  /*5ea0*/  LOP3.LUT R4, R103, UR6, R22, 0x96, !PT ;  /* 0x0000000667047c12 */ /* 0x000fe2000f8e9616 */
[----:B------:R-:W-:Y:S01]  /*5eb0*/  FFMA.FTZ R6, R214, UR16, -R16 ;  /* 0x00000010d6067c23 */ /* 0x000fe20008010810 */
[----:B------:R-:W-:-:S02]  /*5ec0*/  IMAD.MOV.U32 R214, RZ, RZ, R206 ;  /* 0x000000ffffd67224 */ /* 0x000fc400078e00ce */
[----:B------:R-:W-:Y:S01]  /*5ed0*/  IMAD.MOV.U32 R206, RZ, RZ, R209 ;  /* 0x000000ffffce7224 */ /* 0x000fe200078e00d1 */
[----:B------:R1:W-:Y:S01]  /*5ee0*/  MUFU.EX2 R193, R6 ;  /* 0x0000000600c17308 */ /* 0x0003e20000000800 */
[----:B------:R-:W-:-:S04]  /*5ef0*/  IMAD.WIDE.U32 R4, R4, -0x2daee0ad, RZ ;  /* 0xd2511f5304047825 */ /* 0x000fc800078e00ff */
[----:B------:R-:W-:Y:S01]  /*5f00*/  IMAD.MOV.U32 R209, RZ, RZ, R14 ;  /* 0x000000ffffd17224 */ /* 0x000fe200078e000e */
[----:B------:R-:W-:Y:S01]  /*5f10*/  LOP3.LUT R5, R5, UR11, R2, 0x96, !PT ;  /* 0x0000000b05057c12 */ /* 0x000fe2000f8e9602 */
[----:B------:R-:W-:-:S04]  /*5f20*/  IMAD.WIDE.U32 R2, R3, -0x326172a9, RZ ;  /* 0xcd9e8d5703027825 */ /* 0x000fc800078e00ff */
[----:B------:R-:W-:Y:S01]  /*5f30*/  IMAD.WIDE.U32 R22, R5, -0x326172a9, RZ ;  /* 0xcd9e8d5705167825 */ /* 0x000fe200078e00ff */
[----:B------:R-:W-:-:S04]  /*5f40*/  LOP3.LUT R3, R3, UR12, R102, 0x96, !PT ;  /* 0x0000000c03037c12 */ /* 0x000fc8000f8e9666 */
[----:B------:R-:W-:Y:S01]  /*5f50*/  LOP3.LUT R5, R23, UR10, R2, 0x96, !PT ;  /* 0x0000000a17057c12 */ /* 0x000fe2000f8e9602 */
[----:B------:R-:W-:-:S04]  /*5f60*/  IMAD.WIDE.U32 R2, R3, -0x2daee0ad, RZ ;  /* 0xd2511f5303027825 */ /* 0x000fc800078e00ff */
[----:B------:R-:W-:-:S04]  /*5f70*/  IMAD.WIDE.U32 R50, R5, -0x2daee0ad, RZ ;  /* 0xd2511f5305327825 */ /* 0x000fc800078e00ff */
[----:B------:R-:W-:Y:S01]  /*5f80*/  FFMA.FTZ R5, R224, UR16, -R16 ;  /* 0x00000010e0057c23 */ /* 0x000fe20008010810 */
[----:B------:R-:W-:Y:S01]  /*5f90*/  LOP3.LUT R7, R3, UR9, R4, 0x96, !PT ;  /* 0x0000000903077c12 */ /* 0x000fe2000f8e9604 */
[----:B------:R-:W-:Y:S01]  /*5fa0*/  FFMA.FTZ R4, R225, UR16, -R16 ;  /* 0x00000010e1047c23 */ /* 0x000fe20008010810 */
[----:B------:R-:W-:Y:S01]  /*5fb0*/  IMAD.MOV.U32 R225, RZ, RZ, R100 ;  /* 0x000000ffffe17224 */ /* 0x000fe200078e0064 */
[----:B------:R-:W-:Y:S01]  /*5fc0*/  LOP3.LUT R2, R51, UR5, R2, 0x96, !PT ;  /* 0x0000000533027c12 */ /* 0x000fe2000f8e9602 */
[----:B------:R2:W-:Y:S01]  /*5fd0*/  MUFU.EX2 R194, R5 ;  /* 0x0000000500c27308 */ /* 0x0005e20000000800 */
[----:B------:R-:W-:-:S04]  /*5fe0*/  IMAD.WIDE.U32 R14, R7, -0x326172a9, RZ ;  /* 0xcd9e8d57070e7825 */ /* 0x000fc800078e00ff */
[----:B------:R-:W-:-:S03]  /*5ff0*/  IMAD.WIDE.U32 R2, R2, -0x326172a9, RZ ;  /* 0xcd9e8d5702027825 */ /* 0x000fc600078e00ff */
[----:B------:R3:W-:Y:S01]  /*6000*/  MUFU.EX2 R191, R4 ;  /* 0x0000000400bf7308 */ /* 0x0007e20000000800 */
[----:B------:R-:W-:Y:S01]  /*6010*/  IMAD.MOV.U32 R224, RZ, RZ, R167 ;  /* 0x000000ffffe07224 */ /* 0x000fe200078e00a7 */
[----:B-1----:R-:W-:Y:S01]  /*6020*/  SHF.R.U32.HI R6, RZ, 0x18, R2 ;  /* 0x00000018ff067819 */ /* 0x002fe20000011602 */
[----:B--2---:R-:W-:Y:S01]  /*6030*/  FFMA.FTZ R5, R213, UR16, -R16 ;  /* 0x00000010d5057c23 */ /* 0x004fe20008010810 */
[----:B------:R-:W-:-:S04]  /*6040*/  IMAD.MOV.U32 R213, RZ, RZ, R101 ;  /* 0x000000ffffd57224 */ /* 0x000fc800078e0065 */
[----:B------:R1:W2:Y:S01]  /*6050*/  MUFU.EX2 R192, R5 ;  /* 0x0000000500c07308 */ /* 0x0002a20000000800 */
[----:B---3--:R-:W-:-:S04]  /*6060*/  LOP3.LUT R4, R2, 0xffff, RZ, 0xc0, !PT ;  /* 0x0000ffff02047812 */ /* 0x008fc800078ec0ff */
[----:B-1----:R-:W-:Y:S02]  /*6070*/  SHF.R.U32.HI R5, RZ, 0x8, R4 ;  /* 0x00000008ff057819 */ /* 0x002fe40000011604 */
[----:B------:R-:W-:-:S04]  /*6080*/  LOP3.LUT R4, R2, 0xff, RZ, 0xc0, !PT ;  /* 0x000000ff02047812 */ /* 0x000fc800078ec0ff */
[----:B------:R-:W-:Y:S01]  /*6090*/  PRMT R9, R4, 0x5410, R5 ;  /* 0x0000541004097816 */ /* 0x000fe20000000005 */
[----:B------:R-:W-:Y:S01]  /*60a0*/  FFMA.FTZ R5, R215, UR16, -R17 ;  /* 0x00000010d7057c23 */ /* 0x000fe20008010811 */
[----:B------:R-:W-:Y:S01]  /*60b0*/  IMAD.MOV.U32 R215, RZ, RZ, R204 ;  /* 0x000000ffffd77224 */ /* 0x000fe200078e00cc */
[----:B------:R-:W-:Y:S01]  /*60c0*/  SHF.R.U32.HI R4, RZ, 0x10, R2 ;  /* 0x00000010ff047819 */ /* 0x000fe20000011602 */
[----:B------:R-:W-:Y:S01]  /*60d0*/  IMAD.MOV.U32 R204, RZ, RZ, R205 ;  /* 0x000000ffffcc7224 */ /* 0x000fe200078e00cd */
[----:B------:R-:W-:Y:S01]  /*60e0*/  LOP3.LUT R2, R3, UR15, R14, 0x96, !PT ;  /* 0x0000000f03027c12 */ /* 0x000fe2000f8e960e */
[----:B------:R-:W-:Y:S01]  /*60f0*/  IMAD.MOV.U32 R205, RZ, RZ, R206 ;  /* 0x000000ffffcd7224 */ /* 0x000fe200078e00ce */
[----:B------:R-:W-:Y:S01]  /*6100*/  LOP3.LUT R3, R4, 0xff, RZ, 0xc0, !PT ;  /* 0x000000ff04037812 */ /* 0x000fe200078ec0ff */
[----:B------:R-:W-:Y:S02]  /*6110*/  IMAD.MOV.U32 R206, RZ, RZ, R207 ;  /* 0x000000ffffce7224 */ /* 0x000fe400078e00cf */
[----:B------:R-:W-:Y:S01]  /*6120*/  FFMA.FTZ R4, R223, UR16, -R17 ;  /* 0x00000010df047c23 */ /* 0x000fe20008010811 */
[----:B------:R-:W-:Y:S01]  /*6130*/  IMAD.MOV.U32 R207, RZ, RZ, R208 ;  /* 0x000000ffffcf7224 */ /* 0x000fe200078e00d0 */
[----:B------:R-:W-:Y:S01]  /*6140*/  LOP3.LUT R7, R2, 0xff, RZ, 0xc0, !PT ;  /* 0x000000ff02077812 */ /* 0x000fe200078ec0ff */
[----:B------:R-:W-:-:S02]  /*6150*/  IMAD.MOV.U32 R208, RZ, RZ, R209 ;  /* 0x000000ffffd07224 */ /* 0x000fc400078e00d1 */
[----:B------:R-:W-:Y:S02]  /*6160*/  IMAD.MOV.U32 R209, RZ, RZ, R8 ;  /* 0x000000ffffd17224 */ /* 0x000fe400078e0008 */
[----:B------:R-:W-:Y:S02]  /*6170*/  IMAD.MOV.U32 R8, RZ, RZ, R189 ;  /* 0x000000ffff087224 */ /* 0x000fe400078e00bd */
[----:B------:R-:W-:Y:S02]  /*6180*/  IMAD.MOV.U32 R203, RZ, RZ, R206 ;  /* 0x000000ffffcb7224 */ /* 0x000fe400078e00ce */
[----:B------:R-:W-:Y:S02]  /*6190*/  IMAD.MOV.U32 R206, RZ, RZ, R207 ;  /* 0x000000ffffce7224 */ /* 0x000fe400078e00cf */
[----:B------:R-:W-:Y:S02]  /*61a0*/  IMAD.MOV.U32 R207, RZ, RZ, R208 ;  /* 0x000000ffffcf7224 */ /* 0x000fe400078e00d0 */
[----:B------:R-:W-:-:S02]  /*61b0*/  IMAD.MOV.U32 R208, RZ, RZ, R209 ;  /* 0x000000ffffd07224 */ /* 0x000fc400078e00d1 */
[----:B------:R-:W-:Y:S02]  /*61c0*/  IMAD.MOV.U32 R189, RZ, RZ, R18 ;  /* 0x000000ffffbd7224 */ /* 0x000fe400078e0012 */
[----:B------:R-:W-:Y:S01]  /*61d0*/  IMAD.MOV.U32 R209, RZ, RZ, R8 ;  /* 0x000000ffffd17224 */ /* 0x000fe200078e0008 */
[----:B------:R-:W-:Y:S01]  /*61e0*/  PRMT R8, R3, 0x5410, R6 ;  /* 0x0000541003087816 */ /* 0x000fe20000000006 */
[----:B------:R-:W-:Y:S01]  /*61f0*/  IMAD.MOV.U32 R18, RZ, RZ, R12 ;  /* 0x000000ffff127224 */ /* 0x000fe200078e000c */
[----:B------:R-:W-:Y:S01]  /*6200*/  LOP3.LUT R3, R2, 0xffff, RZ, 0xc0, !PT ;  /* 0x0000ffff02037812 */ /* 0x000fe200078ec0ff */
[----:B------:R-:W-:Y:S01]  /*6210*/  IMAD.MOV.U32 R12, RZ, RZ, R190 ;  /* 0x000000ffff0c7224 */ /* 0x000fe200078e00be */
[----:B------:R-:W-:Y:S01]  /*6220*/  SHF.R.U32.HI R6, RZ, 0x18, R2 ;  /* 0x00000018ff067819 */ /* 0x000fe20000011602 */
[----:B------:R-:W-:Y:S01]  /*6230*/  IMAD.MOV.U32 R223, RZ, RZ, R204 ;  /* 0x000000ffffdf7224 */ /* 0x000fe200078e00cc */
[----:B------:R1:W-:Y:S01]  /*6240*/  MUFU.EX2 R190, R5 ;  /* 0x0000000500be7308 */ /* 0x0003e20000000800 */
[----:B------:R-:W-:-:S07]  /*6250*/  IMAD.MOV.U32 R204, RZ, RZ, R189 ;  /* 0x000000ffffcc7224 */ /* 0x000fce00078e00bd */
[----:B------:R3:W4:Y:S01]  /*6260*/  MUFU.EX2 R189, R4 ;  /* 0x0000000400bd7308 */ /* 0x0007220000000800 */
[----:B-1----:R-:W-:Y:S01]  /*6270*/  SHF.R.U32.HI R5, RZ, 0x8, R3 ;  /* 0x00000008ff057819 */ /* 0x002fe20000011603 */
[----:B------:R-:W-:Y:S01]  /*6280*/  FFMA.FTZ R3, R231, UR16, -R17 ;  /* 0x00000010e7037c23 */ /* 0x000fe20008010811 */
[----:B------:R-:W-:-:S05]  /*6290*/  IMAD.MOV.U32 R231, RZ, RZ, R137 ;  /* 0x000000ffffe77224 */ /* 0x000fca00078e0089 */
[----:B------:R1:W-:Y:S01]  /*62a0*/  MUFU.EX2 R137, R3 ;  /* 0x0000000300897308 */ /* 0x0003e20000000800 */
[----:B---3--:R-:W-:-:S04]  /*62b0*/  SHF.R.U32.HI R4, RZ, 0x10, R2 ;  /* 0x00000010ff047819 */ /* 0x008fc80000011602 */
[----:B------:R-:W-:Y:S02]  /*62c0*/  LOP3.LUT R2, R4, 0xff, RZ, 0xc0, !PT ;  /* 0x000000ff04027812 */ /* 0x000fe400078ec0ff */
[----:B------:R-:W-:Y:S02]  /*62d0*/  PRMT R4, R7, 0x5410, R5 ;  /* 0x0000541007047816 */ /* 0x000fe40000000005 */
[----:B------:R-:W-:Y:S02]  /*62e0*/  PRMT R5, R2, 0x5410, R6 ;  /* 0x0000541002057816 */ /* 0x000fe40000000006 */
[----:B------:R-:W-:Y:S01]  /*62f0*/  HSET2.LE.AND R2, R9, R0, PT ;  /* 0x0000000009027233 */ /* 0x000fe20003803000 */
[----:B------:R-:W-:Y:S01]  /*6300*/  FFMA.FTZ R9, R232, UR16, -R19 ;  /* 0x00000010e8097c23 */ /* 0x000fe20008010813 */
[----:B------:R-:W-:Y:S02]  /*6310*/  IMAD.MOV.U32 R232, RZ, RZ, R112 ;  /* 0x000000ffffe87224 */ /* 0x000fe400078e0070 */
[----:B-1----:R-:W-:Y:S01]  /*6320*/  FFMA.FTZ R3, R230, UR16, -R17 ;  /* 0x00000010e6037c23 */ /* 0x002fe20008010811 */
[----:B------:R-:W-:-:S02]  /*6330*/  IMAD.MOV.U32 R230, RZ, RZ, R203 ;  /* 0x000000ffffe67224 */ /* 0x000fc400078e00cb */
[----:B------:R-:W-:Y:S01]  /*6340*/  IMAD.MOV.U32 R203, RZ, RZ, R10 ;  /* 0x000000ffffcb7224 */ /* 0x000fe200078e000a */
[----:B------:R2:W1:Y:S02]  /*6350*/  MUFU.EX2 R132, R3 ;  /* 0x0000000300847308 */ /* 0x0004640000000800 */
[----:B--2---:R-:W-:-:S04]  /*6360*/  F2FP.F16.F32.PACK_AB R3, R193, R192 ;  /* 0x000000c0c103723e */ /* 0x004fc800000000ff */
[----:B------:R-:W-:Y:S02]  /*6370*/  LOP3.LUT R6, R2, R3, RZ, 0xc0, !PT ;  /* 0x0000000302067212 */ /* 0x000fe400078ec0ff */
[----:B------:R-:W-:Y:S02]  /*6380*/  HSET2.LE.AND R2, R8, R0, PT ;  /* 0x0000000008027233 */ /* 0x000fe40003803000 */
[----:B----4-:R-:W-:-:S04]  /*6390*/  F2FP.F16.F32.PACK_AB R3, R189, R190 ;  /* 0x000000bebd03723e */ /* 0x010fc800000000ff */
[----:B------:R-:W-:Y:S02]  /*63a0*/  LOP3.LUT R7, R2, R3, RZ, 0xc0, !PT ;  /* 0x0000000302077212 */ /* 0x000fe400078ec0ff */
[----:B------:R-:W-:Y:S02]  /*63b0*/  HSET2.LE.AND R2, R4, R0, PT ;  /* 0x0000000004027233 */ /* 0x000fe40003803000 */
[----:B------:R-:W-:-:S04]  /*63c0*/  F2FP.F16.F32.PACK_AB R3, R191, R194 ;  /* 0x000000c2bf03723e */ /* 0x000fc800000000ff */
[----:B------:R-:W-:Y:S02]  /*63d0*/  LOP3.LUT R4, R2, R3, RZ, 0xc0, !PT ;  /* 0x0000000302047212 */ /* 0x000fe400078ec0ff */
[----:B------:R-:W-:Y:S02]  /*63e0*/  HSET2.LE.AND R2, R5, R0, PT ;  /* 0x0000000005027233 */ /* 0x000fe40003803000 */
[----:B-1----:R-:W-:-:S04]  /*63f0*/  F2FP.F16.F32.PACK_AB R3, R132, R137 ;  /* 0x000000898403723e */ /* 0x002fc800000000ff */
[----:B------:R-:W-:Y:S01]  /*6400*/  LOP3.LUT R5, R2, R3, RZ, 0xc0, !PT ;  /* 0x0000000302057212 */ /* 0x000fe200078ec0ff */
[--C-:B------:R-:W-:Y:S01]  /*6410*/  FFMA.FTZ R2, R226, UR16, -R20.reuse ;  /* 0x00000010e2027c23 */ /* 0x100fe20008010814 */
[----:B------:R-:W-:Y:S01]  /*6420*/  FFMA.FTZ R3, R229, UR16, -R20 ;  /* 0x00000010e5037c23 */ /* 0x000fe20008010814 */
[----:B------:R-:W-:Y:S02]  /*6430*/  IMAD.MOV.U32 R226, RZ, RZ, R204 ;  /* 0x000000ffffe27224 */ /* 0x000fe400078e00cc */
[----:B------:R1:W-:Y:S01]  /*6440*/  MUFU.EX2 R51, R2 ;  /* 0x0000000200337308 */ /* 0x0003e20000000800 */
[----:B------:R-:W-:Y:S01]  /*6450*/  IMAD.MOV.U32 R204, RZ, RZ, R11 ;  /* 0x000000ffffcc7224 */ /* 0x000fe200078e000b */
[C---:B------:R-:W-:Y:S01]  /*6460*/  HMMA.16816.F32 R56, R4.reuse, R34, R56 ;  /* 0x000000220438723c */ /* 0x040fe20000001838 */
[----:B------:R-:W-:Y:S02]  /*6470*/  IMAD.MOV.U32 R229, RZ, RZ, R121 ;  /* 0x000000ffffe57224 */ /* 0x000fe400078e0079 */
[----:B------:R-:W-:Y:S03]  /*6480*/  LDSM.16.MT88.4 R120, [R216+0xbc00] ;  /* 0x00bc0000d878783b */ /* 0x000fe60000004200 */
[----:B------:R-:W-:Y:S01]  /*6490*/  MUFU.EX2 R40, R3 ;  /* 0x0000000300287308 */ /* 0x000fe20000000800 */
[C---:B------:R-:W-:Y:S06]  /*64a0*/  HMMA.16816.F32 R84, R4.reuse, R32, R84 ;  /* 0x000000200454723c */ /* 0x040fec0000001854 */
[C---:B------:R-:W-:Y:S01]  /*64b0*/  HMMA.16816.F32 R100, R4.reuse, R36, R80 ;  /* 0x000000240464723c */ /* 0x040fe20000001850 */
[----:B------:R2:W-:Y:S01]  /*64c0*/  MUFU.EX2 R35, R9 ;  /* 0x0000000900237308 */ /* 0x0005e20000000800 */
[----:B-1----:R-:W-:Y:S01]  /*64d0*/  FFMA.FTZ R2, R227, UR16, -R20 ;  /* 0x00000010e3027c23 */ /* 0x002fe20008010814 */
[----:B------:R-:W-:Y:S01]  /*64e0*/  IMAD.MOV.U32 R227, RZ, RZ, R49 ;  /* 0x000000ffffe37224 */ /* 0x000fe200078e0031 */
[----:B------:R-:W-:Y:S02]  /*64f0*/  LDSM.16.MT88.4 R80, [R218+0x9c00] ;  /* 0x009c0000da50783b */ /* 0x000fe40000004200 */
[----:B------:R-:W-:Y:S01]  /*6500*/  HMMA.16816.F32 R68, R4, R28, R68 ;  /* 0x0000001c0444723c */ /* 0x000fe20000001844 */
[----:B------:R-:W-:-:S02]  /*6510*/  IMAD.MOV.U32 R37, RZ, RZ, R242 ;  /* 0x000000ffff257224 */ /* 0x000fc400078e00f2 */
[----:B------:R1:W3:Y:S03]  /*6520*/  MUFU.EX2 R49, R2 ;  /* 0x0000000200317308 */ /* 0x0002e60000000800 */
[----:B------:R-:W-:Y:S01]  /*6530*/  HMMA.16816.F32 R28, R4, R30, R108 ;  /* 0x0000001e041c723c */ /* 0x000fe2000000186c */
[----:B------:R-:W4:Y:S01]  /*6540*/  LDSM.16.MT88.4 R108, [R218+0xac00] ;  /* 0x00ac0000da6c783b */ /* 0x000f220000004200 */
[----:B--2---:R-:W-:-:S04]  /*6550*/  FFMA.FTZ R9, R233, UR16, -R19 ;  /* 0x00000010e9097c23 */ /* 0x004fc80008010813 */
[C---:B------:R-:W-:Y:S01]  /*6560*/  HMMA.16816.F32 R144, R4.reuse, R24, R76 ;  /* 0x000000180490723c */ /* 0x040fe2000000184c */
[----:B------:R-:W2:Y:S05]  /*6570*/  MUFU.EX2 R34, R9 ;  /* 0x0000000900227308 */ /* 0x000eaa0000000800 */
[C---:B------:R-:W-:Y:S01]  /*6580*/  HMMA.16816.F32 R164, R4.reuse, R52, R172 ;  /* 0x0000003404a4723c */ /* 0x040fe200000018ac */
[----:B-1----:R-:W-:Y:S01]  /*6590*/  FFMA.FTZ R2, R228, UR16, -R20 ;  /* 0x00000010e4027c23 */ /* 0x002fe20008010814 */
[----:B------:R-:W-:Y:S02]  /*65a0*/  IMAD.MOV.U32 R228, RZ, RZ, R205 ;  /* 0x000000ffffe47224 */ /* 0x000fe400078e00cd */
[----:B------:R-:W-:Y:S01]  /*65b0*/  IMAD.MOV.U32 R205, RZ, RZ, R13 ;  /* 0x000000ffffcd7224 */ /* 0x000fe200078e000d */
[----:B------:R1:W-:Y:S01]  /*65c0*/  MUFU.EX2 R43, R2 ;  /* 0x00000002002b7308 */ /* 0x0003e20000000800 */
[C---:B------:R-:W-:Y:S06]  /*65d0*/  HMMA.16816.F32 R24, R4.reuse, R26, R104 ;  /* 0x0000001a0418723c */ /* 0x040fec0000001868 */
[C---:B------:R-:W-:Y:S06]  /*65e0*/  HMMA.16816.F32 R60, R4.reuse, R38, R60 ;  /* 0x00000026043c723c */ /* 0x040fec000000183c */
[----:B------:R-:W-:Y:S01]  /*65f0*/  HMMA.16816.F32 R112, R4, R44, R96 ;  /* 0x0000002c0470723c */ /* 0x000fe20000001860 */
[----:B------:R-:W5:Y:S01]  /*6600*/  LDSM.16.MT88.4 R96, [R216+0xac00] ;  /* 0x00ac0000d860783b */ /* 0x000f620000004200 */
[----:B-1----:R-:W-:Y:S01]  /*6610*/  LOP3.LUT R2, R41, UR8, R48, 0x96, !PT ;  /* 0x0000000829027c12 */ /* 0x002fe2000f8e9630 */
[----:B------:R-:W-:-:S03]  /*6620*/  IMAD.MOV.U32 R41, RZ, RZ, R12 ;  /* 0x000000ffff297224 */ /* 0x000fc600078e000c */
[----:B------:R-:W-:Y:S01]  /*6630*/  HMMA.16816.F32 R64, R4, R46, R64 ;  /* 0x0000002e0440723c */ /* 0x000fe20000001840 */
[----:B------:R-:W-:Y:S02]  /*6640*/  IMAD.MOV.U32 R48, RZ, RZ, R18 ;  /* 0x000000ffff307224 */ /* 0x000fe400078e0012 */
[----:B------:R-:W-:-:S03]  /*6650*/  IMAD.WIDE.U32 R2, R2, -0x2daee0ad, RZ ;  /* 0xd2511f5302027825 */ /* 0x000fc600078e00ff */
[----:B------:R-:W-:Y:S02]  /*6660*/  HMMA.16816.F32 R52, R4, R54, R92 ;  /* 0x000000360434723c */ /* 0x000fe4000000185c */
[----:B------:R-:W-:Y:S01]  /*6670*/  LOP3.LUT R8, R3, UR4, R42, 0x96, !PT ;  /* 0x0000000403087c12 */ /* 0x000fe2000f8e962a */
[----:B------:R-:W-:Y:S01]  /*6680*/  IMAD.MOV.U32 R42, RZ, RZ, R21 ;  /* 0x000000ffff2a7224 */ /* 0x000fe200078e0015 */
[C---:B------:R-:W-:Y:S02]  /*6690*/  LOP3.LUT R3, R2.reuse, 0xffff, RZ, 0xc0, !PT ;  /* 0x0000ffff02037812 */ /* 0x040fe400078ec0ff */
[----:B------:R-:W-:Y:S01]  /*66a0*/  LOP3.LUT R11, R2, 0xff, RZ, 0xc0, !PT ;  /* 0x000000ff020b7812 */ /* 0x000fe200078ec0ff */
[--C-:B------:R-:W-:Y:S01]  /*66b0*/  FFMA.FTZ R4, R241, UR16, -R17.reuse ;  /* 0x00000010f1047c23 */ /* 0x100fe20008010811 */
[--C-:B------:R-:W-:Y:S01]  /*66c0*/  SHF.R.U32.HI R12, RZ, 0x10, R2.reuse ;  /* 0x00000010ff0c7819 */ /* 0x100fe20000011602 */
[----:B------:R-:W-:Y:S01]  /*66d0*/  FFMA.FTZ R5, R240, UR16, -R17 ;  /* 0x00000010f0057c23 */ /* 0x000fe20008010811 */
[----:B------:R-:W-:Y:S01]  /*66e0*/  SHF.R.U32.HI R14, RZ, 0x18, R2 ;  /* 0x00000018ff0e7819 */ /* 0x000fe20000011602 */
[----:B------:R-:W-:Y:S01]  /*66f0*/  MUFU.EX2 R18, R4 ;  /* 0x0000000400127308 */ /* 0x000fe20000000800 */
[----:B------:R-:W-:-:S02]  /*6700*/  LOP3.LUT R2, R8, 0xffff, RZ, 0xc0, !PT ;  /* 0x0000ffff08027812 */ /* 0x000fc400078ec0ff */
[----:B------:R-:W-:Y:S01]  /*6710*/  SHF.R.U32.HI R9, RZ, 0x8, R3 ;  /* 0x00000008ff097819 */ /* 0x000fe20000011603 */
[----:B------:R-:W-:Y:S01]  /*6720*/  FFMA.FTZ R3, R234, UR16, -R19 ;  /* 0x00000010ea037c23 */ /* 0x000fe20008010813 */
[----:B------:R-:W-:Y:S02]  /*6730*/  LOP3.LUT R10, R8, 0xff, RZ, 0xc0, !PT ;  /* 0x000000ff080a7812 */ /* 0x000fe400078ec0ff */
[----:B------:R-:W-:Y:S01]  /*6740*/  SHF.R.U32.HI R2, RZ, 0x8, R2 ;  /* 0x00000008ff027819 */ /* 0x000fe20000011602 */
[----:B------:R1:W-:Y:S01]  /*6750*/  MUFU.EX2 R33, R3 ;  /* 0x0000000300217308 */ /* 0x0003e20000000800 */
[----:B------:R-:W-:Y:S02]  /*6760*/  PRMT R13, R11, 0x5410, R9 ;  /* 0x000054100b0d7816 */ /* 0x000fe40000000009 */
[----:B------:R-:W-:Y:S02]  /*6770*/  PRMT R9, R10, 0x5410, R2 ;  /* 0x000054100a097816 */ /* 0x000fe40000000002 */
[----:B------:R-:W-:-:S02]  /*6780*/  SHF.R.U32.HI R2, RZ, 0x10, R8 ;  /* 0x00000010ff027819 */ /* 0x000fc40000011608 */
[----:B------:R-:W-:Y:S02]  /*6790*/  SHF.R.U32.HI R11, RZ, 0x18, R8 ;  /* 0x00000018ff0b7819 */ /* 0x000fe40000011608 */
[----:B------:R-:W-:Y:S02]  /*67a0*/  LOP3.LUT R8, R2, 0xff, RZ, 0xc0, !PT ;  /* 0x000000ff02087812 */ /* 0x000fe400078ec0ff */
[--C-:B------:R-:W-:Y:S01]  /*67b0*/  HSET2.LE.AND R2, R9, R0.reuse, PT ;  /* 0x0000000009027233 */ /* 0x100fe20003803000 */
[----:B------:R-:W-:Y:S01]  /*67c0*/  FFMA.FTZ R9, R236, UR16, -R16 ;  /* 0x00000010ec097c23 */ /* 0x000fe20008010810 */
[----:B------:R-:W-:Y:S02]  /*67d0*/  PRMT R11, R8, 0x5410, R11 ;  /* 0x00005410080b7816 */ /* 0x000fe4000000000b */
[----:B------:R-:W-:Y:S01]  /*67e0*/  LOP3.LUT R10, R12, 0xff, RZ, 0xc0, !PT ;  /* 0x000000ff0c0a7812 */ /* 0x000fe200078ec0ff */
[----:B------:R3:W-:Y:S01]  /*67f0*/  MUFU.EX2 R32, R9 ;  /* 0x0000000900207308 */ /* 0x0007e20000000800 */
[----:B-1----:R-:W-:Y:S01]  /*6800*/  FFMA.FTZ R3, R235, UR16, -R19 ;  /* 0x00000010eb037c23 */ /* 0x002fe20008010813 */
[----:B------:R-:W-:-:S02]  /*6810*/  HSET2.LE.AND R8, R13, R0, PT ;  /* 0x000000000d087233 */ /* 0x000fc40003803000 */
[----:B------:R-:W-:-:S04]  /*6820*/  PRMT R10, R10, 0x5410, R14 ;  /* 0x000054100a0a7816 */ /* 0x000fc8000000000e */
[----:B------:R1:W4:Y:S01]  /*6830*/  MUFU.EX2 R242, R3 ;  /* 0x0000000300f27308 */ /* 0x0003220000000800 */
[----:B------:R-:W-:-:S07]  /*6840*/  HSET2.LE.AND R10, R10, R0, PT ;  /* 0x000000000a0a7233 */ /* 0x000fce0003803000 */
[----:B------:R5:W-:Y:S01]  /*6850*/  MUFU.EX2 R19, R5 ;  /* 0x0000000500137308 */ /* 0x000be20000000800 */
[----:B---3--:R-:W-:-:S07]  /*6860*/  FFMA.FTZ R9, R238, UR16, -R16 ;  /* 0x00000010ee097c23 */ /* 0x008fce0008010810 */
[----:B------:R3:W-:Y:S01]  /*6870*/  MUFU.EX2 R23, R9 ;  /* 0x0000000900177308 */ /* 0x0007e20000000800 */
[----:B-1----:R-:W-:-:S04]  /*6880*/  F2FP.F16.F32.PACK_AB R3, R49, R51 ;  /* 0x000000333103723e */ /* 0x002fc800000000ff */
[----:B------:R-:W-:Y:S02]  /*6890*/  LOP3.LUT R168, R2, R3, RZ, 0xc0, !PT ;  /* 0x0000000302a87212 */ /* 0x000fe400078ec0ff */
[----:B------:R-:W-:Y:S02]  /*68a0*/  HSET2.LE.AND R2, R11, R0, PT ;  /* 0x000000000b027233 */ /* 0x000fe40003803000 */
[----:B--2---:R-:W-:Y:S01]  /*68b0*/  F2FP.F16.F32.PACK_AB R3, R34, R35 ;  /* 0x000000232203723e */ /* 0x004fe200000000ff */
[----:B-----5:R-:W-:Y:S01]  /*68c0*/  FFMA.FTZ R5, R244, UR16, -R17 ;  /* 0x00000010f4057c23 */ /* 0x020fe20008010811 */
[----:B----4-:R-:W-:Y:S02]  /*68d0*/  F2FP.F16.F32.PACK_AB R11, R242, R33 ;  /* 0x00000021f20b723e */ /* 0x010fe400000000ff */
[----:B------:R-:W-:Y:S01]  /*68e0*/  LOP3.LUT R169, R2, R3, RZ, 0xc0, !PT ;  /* 0x0000000302a97212 */ /* 0x000fe200078ec0ff */
[----:B------:R-:W-:Y:S01]  /*68f0*/  FFMA.FTZ R2, R237, UR16, -R16 ;  /* 0x00000010ed027c23 */ /* 0x000fe20008010810 */
[----:B------:R-:W-:-:S02]  /*6900*/  LOP3.LUT R171, R10, R11, RZ, 0xc0, !PT ;  /* 0x0000000b0aab7212 */ /* 0x000fc400078ec0ff */
[----:B---3--:R-:W-:Y:S01]  /*6910*/  F2FP.F16.F32.PACK_AB R9, R40, R43 ;  /* 0x0000002b2809723e */ /* 0x008fe200000000ff */
[----:B------:R1:W-:Y:S03]  /*6920*/  MUFU.EX2 R21, R2 ;  /* 0x0000000200157308 */ /* 0x0003e60000000800 */
[----:B------:R-:W-:-:S07]  /*6930*/  LOP3.LUT R170, R8, R9, RZ, 0xc0, !PT ;  /* 0x0000000908aa7212 */ /* 0x000fce00078ec0ff */
[C---:B------:R-:W-:Y:S06]  /*6940*/  HMMA.16816.F32 R104, R168.reuse, R108, R128 ;  /* 0x0000006ca868723c */ /* 0x040fec0000001880 */
[C---:B------:R-:W-:Y:S01]  /*6950*/  HMMA.16816.F32 R76, R168.reuse, R82, R88 ;  /* 0x00000052a84c723c */ /* 0x040fe20000001858 */
[----:B-1----:R-:W-:Y:S02]  /*6960*/  FFMA.FTZ R2, R239, UR16, -R16 ;  /* 0x00000010ef027c23 */ /* 0x002fe40008010810 */
[----:B------:R-:W-:Y:S03]  /*6970*/  MUFU.EX2 R16, R5 ;  /* 0x0000000500107308 */ /* 0x000fe60000000800 */
[C---:B------:R-:W-:Y:S05]  /*6980*/  HMMA.16816.F32 R88, R168.reuse, R96, R116 ;  /* 0x00000060a858723c */ /* 0x040fea0000001874 */
[----:B------:R1:W2:Y:S01]  /*6990*/  MUFU.EX2 R20, R2 ;  /* 0x0000000200147308 */ /* 0x0002a20000000800 */
[C---:B------:R-:W-:Y:S06]  /*69a0*/  HMMA.16816.F32 R140, R168.reuse, R152, R140 ;  /* 0x00000098a88c723c */ /* 0x040fec000000188c */
[C---:B------:R-:W-:Y:S06]  /*69b0*/  HMMA.16816.F32 R148, R168.reuse, R154, R148 ;  /* 0x0000009aa894723c */ /* 0x040fec0000001894 */
[----:B------:R-:W-:Y:S01]  /*69c0*/  HMMA.16816.F32 R72, R168, R80, R72 ;  /* 0x00000050a848723c */ /* 0x000fe20000001848 */
[----:B-1----:R-:W-:-:S02]  /*69d0*/  LOP3.LUT R2, R15, UR8, R22, 0x96, !PT ;  /* 0x000000080f027c12 */ /* 0x002fc4000f8e9616 */
[----:B------:R-:W1:Y:S03]  /*69e0*/  LDSM.16.MT88.4 R12, [R218+0xbc00] ;  /* 0x00bc0000da0c783b */ /* 0x000e660000004200 */
[----:B------:R-:W-:Y:S01]  /*69f0*/  HMMA.16816.F32 R92, R168, R98, R124 ;  /* 0x00000062a85c723c */ /* 0x000fe2000000187c */
[----:B------:R-:W-:-:S05]  /*6a00*/  IMAD.WIDE.U32 R2, R2, -0x2daee0ad, RZ ;  /* 0xd2511f5302027825 */ /* 0x000fca00078e00ff */
[C---:B------:R-:W-:Y:S01]  /*6a10*/  HMMA.16816.F32 R156, R168.reuse, R110, R156 ;  /* 0x0000006ea89c723c */ /* 0x040fe2000000189c */
[----:B------:R-:W-:Y:S02]  /*6a20*/  LOP3.LUT R4, R3, UR4, R50, 0x96, !PT ;  /* 0x0000000403047c12 */ /* 0x000fe4000f8e9632 */
[C---:B------:R-:W-:Y:S02]  /*6a30*/  LOP3.LUT R6, R2.reuse, 0xffff, RZ, 0xc0, !PT ;  /* 0x0000ffff02067812 */ /* 0x040fe400078ec0ff */
[----:B------:R-:W-:Y:S01]  /*6a40*/  LOP3.LUT R11, R2, 0xff, RZ, 0xc0, !PT ;  /* 0x000000ff020b7812 */ /* 0x000fe200078ec0ff */
[C---:B------:R-:W-:Y:S01]  /*6a50*/  HMMA.16816.F32 R116, R168.reuse, R120, R180 ;  /* 0x00000078a874723c */ /* 0x040fe200000018b4 */
[--C-:B------:R-:W-:Y:S02]  /*6a60*/  SHF.R.U32.HI R3, RZ, 0x10, R2.reuse ;  /* 0x00000010ff037819 */ /* 0x100fe40000011602 */
[----:B------:R-:W-:Y:S01]  /*6a70*/  SHF.R.U32.HI R10, RZ, 0x18, R2 ;  /* 0x00000018ff0a7819 */ /* 0x000fe20000011602 */
[----:B------:R-:W-:Y:S01]  /*6a80*/  FFMA.FTZ R2, R243, UR16, -R17 ;  /* 0x00000010f3027c23 */ /* 0x000fe20008010811 */
[----:B------:R-:W-:Y:S01]  /*6a90*/  LOP3.LUT R7, R3, 0xff, RZ, 0xc0, !PT ;  /* 0x000000ff03077812 */ /* 0x000fe200078ec0ff */
[----:B------:R-:W-:Y:S01]  /*6aa0*/  HMMA.16816.F32 R160, R168, R122, R160 ;  /* 0x0000007aa8a0723c */ /* 0x000fe200000018a0 */
[----:B------:R-:W-:Y:S01]  /*6ab0*/  SHF.R.U32.HI R3, RZ, 0x10, R4 ;  /* 0x00000010ff037819 */ /* 0x000fe20000011604 */
[----:B------:R3:W4:Y:S01]  /*6ac0*/  MUFU.EX2 R240, R2 ;  /* 0x0000000200f07308 */ /* 0x0007220000000800 */
[----:B------:R-:W-:-:S02]  /*6ad0*/  SHF.R.U32.HI R9, RZ, 0x8, R6 ;  /* 0x00000008ff097819 */ /* 0x000fc40000011606 */
[C---:B------:R-:W-:Y:S02]  /*6ae0*/  LOP3.LUT R8, R4.reuse, 0xff, RZ, 0xc0, !PT ;  /* 0x000000ff04087812 */ /* 0x040fe400078ec0ff */
[----:B------:R-:W-:Y:S02]  /*6af0*/  SHF.R.U32.HI R6, RZ, 0x18, R4 ;  /* 0x00000018ff067819 */ /* 0x000fe40000011604 */
[----:B------:R-:W-:Y:S02]  /*6b00*/  LOP3.LUT R3, R3, 0xff, RZ, 0xc0, !PT ;  /* 0x000000ff03037812 */ /* 0x000fe400078ec0ff */
[----:B------:R-:W-:Y:S02]  /*6b10*/  PRMT R7, R7, 0x5410, R10 ;  /* 0x0000541007077816 */ /* 0x000fe4000000000a */
[----:B------:R-:W-:Y:S02]  /*6b20*/  PRMT R3, R3, 0x5410, R6 ;  /* 0x0000541003037816 */ /* 0x000fe40000000006 */
[----:B---3--:R-:W-:Y:S01]  /*6b30*/  LOP3.LUT R2, R4, 0xffff, RZ, 0xc0, !PT ;  /* 0x0000ffff04027812 */ /* 0x008fe200078ec0ff */
[----:B-1----:R-:W-:Y:S03]  /*6b40*/  HMMA.16816.F32 R124, R168, R12, R184 ;  /* 0x0000000ca87c723c */ /* 0x002fe600000018b8 */
[----:B------:R-:W-:-:S02]  /*6b50*/  SHF.R.U32.HI R4, RZ, 0x8, R2 ;  /* 0x00000008ff047819 */ /* 0x000fc40000011602 */
[----:B------:R-:W-:Y:S02]  /*6b60*/  PRMT R2, R11, 0x5410, R9 ;  /* 0x000054100b027816 */ /* 0x000fe40000000009 */
[----:B------:R-:W-:Y:S01]  /*6b70*/  PRMT R5, R8, 0x5410, R4 ;  /* 0x0000541008057816 */ /* 0x000fe20000000004 */
[----:B------:R-:W-:Y:S01]  /*6b80*/  HMMA.16816.F32 R168, R168, R14, R176 ;  /* 0x0000000ea8a8723c */ /* 0x000fe200000018b0 */
[--C-:B------:R-:W-:Y:S02]  /*6b90*/  HSET2.LE.AND R4, R7, R0.reuse, PT ;  /* 0x0000000007047233 */ /* 0x100fe40003803000 */
[--C-:B------:R-:W-:Y:S02]  /*6ba0*/  HSET2.LE.AND R2, R2, R0.reuse, PT ;  /* 0x0000000002027233 */ /* 0x100fe40003803000 */
[--C-:B------:R-:W-:Y:S02]  /*6bb0*/  HSET2.LE.AND R6, R5, R0.reuse, PT ;  /* 0x0000000005067233 */ /* 0x100fe40003803000 */
[----:B------:R-:W-:-:S02]  /*6bc0*/  HSET2.LE.AND R7, R3, R0, PT ;  /* 0x0000000003077233 */ /* 0x000fc40003803000 */
[----:B--2---:R-:W-:Y:S02]  /*6bd0*/  F2FP.F16.F32.PACK_AB R0, R20, R21 ;  /* 0x000000151400723e */ /* 0x004fe400000000ff */
[----:B----4-:R-:W-:Y:S02]  /*6be0*/  F2FP.F16.F32.PACK_AB R3, R240, R19 ;  /* 0x00000013f003723e */ /* 0x010fe400000000ff */
[----:B------:R-:W-:Y:S01]  /*6bf0*/  LOP3.LUT R130, R2, R0, RZ, 0xc0, !PT ;  /* 0x0000000002827212 */ /* 0x000fe200078ec0ff */
[----:B------:R-:W-:Y:S01]  /*6c00*/  FADD.FTZ R2, R229, R232 ;  /* 0x000000e8e5027221 */ /* 0x000fe20000010000 */
[----:B------:R-:W-:Y:S02]  /*6c10*/  F2FP.F16.F32.PACK_AB R0, R16, R18 ;  /* 0x000000121000723e */ /* 0x000fe400000000ff */
        /* <DEDUP_REMOVED lines=10> */
[----:B------:R-:W-:Y:S01]  /*6cc0*/  F2FP.F16.F32.PACK_AB R5, R23, R32 ;  /* 0x000000201705723e */ /* 0x000fe200000000ff */
[----:B------:R-:W-:Y:S01]  /*6cd0*/  FADD.FTZ R2, R214, R2 ;  /* 0x00000002d6027221 */ /* 0x000fe20000010000 */
[----:B------:R-:W-:Y:S01]  /*6ce0*/  FADD.FTZ R0, R213, R0 ;  /* 0x00000000d5007221 */ /* 0x000fe20000010000 */
[----:B------:R-:W-:Y:S01]  /*6cf0*/  FADD.FTZ R4, R225, R4 ;  /* 0x00000004e1047221 */ /* 0x000fe20000010000 */
        /* <DEDUP_REMOVED lines=63> */
[----:B------:R-:W2:Y:S01]  /*70f0*/  LDL.LU R211, [R1+0x4c] ;  /* 0x00004c0001d37983 */ /* 0x000ea20000300800 */
[----:B------:R-:W-:Y:S01]  /*7100*/  ULDC UR4, c[0x0][0x2d0] ;  /* 0x0000b40000047ab9 */ /* 0x000fe20000000800 */
[----:B------:R-:W1:Y:S01]  /*7110*/  LDC.64 R230, c[0x0][0x250] ;  /* 0x00009400ffe67b82 */ /* 0x000e620000000a00 */
[----:B------:R-:W-:Y:S01]  /*7120*/  ISETP.GE.AND P0, PT, R138, UR4, PT ;  /* 0x000000048a007c0c */ /* 0x000fe2000bf06270 */
[----:B------:R-:W-:Y:S01]  /*7130*/  IMAD.WIDE.U32 R250, R250, -0x326172a9, RZ ;  /* 0xcd9e8d57fafa7825 */ /* 0x000fe200078e00ff */
[----:B------:R-:W-:Y:S01]  /*7140*/  LEA.HI.SX32 R223, R247, 0xfffffffe, 0x1a ;  /* 0xfffffffef7df7811 */ /* 0x000fe200078fd2ff */
[----:B------:R-:W-:Y:S01]  /*7150*/  ULDC UR19, c[0x0][0x2d0] ;  /* 0x0000b40000137ab9 */ /* 0x000fe20000000800 */
[----:B------:R-:W-:Y:S01]  /*7160*/  MOV R132, R135 ;  /* 0x0000008700847202 */ /* 0x000fe20000000f00 */
[----:B------:R-:W-:Y:S01]  /*7170*/  ULDC UR4, c[0x0][0x2ec] ;  /* 0x0000bb0000047ab9 */ /* 0x000fe20000000800 */
[----:B------:R-:W-:Y:S01]  /*7180*/  LOP3.LUT R226, R251, R188, RZ, 0x3c, !PT ;  /* 0x000000bcfbe27212 */ /* 0x000fe200078e3cff */
[----:B------:R-:W-:Y:S01]  /*7190*/  ULDC.64 UR6, c[0x0][0x248] ;  /* 0x0000920000067ab9 */ /* 0x000fe20000000a00 */
[----:B------:R-:W-:-:S02]  /*71a0*/  MOV R0, R136 ;  /* 0x0000008800007202 */ /* 0x000fc40000000f00 */
[----:B------:R-:W-:Y:S01]  /*71b0*/  MOV R138, R133 ;  /* 0x00000085008a7202 */ /* 0x000fe20000000f00 */
[----:B------:R-:W-:Y:S01]  /*71c0*/  IMAD.WIDE.U32 R226, R226, -0x2daee0ad, RZ ;  /* 0xd2511f53e2e27825 */ /* 0x000fe200078e00ff */
[----:B------:R-:W-:Y:S01]  /*71d0*/  MOV R137, R134 ;  /* 0x0000008600897202 */ /* 0x000fe20000000f00 */
[----:B------:R-:W3:Y:S08]  /*71e0*/  @!P0 LDC.64 R4, c[0x0][0x220] ;  /* 0x00008800ff048b82 */ /* 0x000ef00000000a00 */
[----:B------:R-:W4:Y:S01]  /*71f0*/  @!P0 LDC.64 R2, c[0x0][0x220] ;  /* 0x00008800ff028b82 */ /* 0x000f220000000a00 */
[----:B---3--:R-:W-:Y:S04]  /*7200*/  @!P0 STL.64 [R1+0x18], R4 ;  /* 0x0000180401008387 */ /* 0x008fe80000100a00 */
[----:B----4-:R3:W-:Y:S02]  /*7210*/  @!P0 STL.64 [R1+0x10], R2 ;  /* 0x0000100201008387 */ /* 0x0107e40000100a00 */
[----:B---3--:R-:W-:-:S05]  /*7220*/  IMAD.WIDE.U32 R2, R245, -0x326172a9, RZ ;  /* 0xcd9e8d57f5027825 */ /* 0x008fca00078e00ff */
[----:B------:R3:W-:Y:S01]  /*7230*/  STL.64 [R1], R2 ;  /* 0x0000000201007387 */ /* 0x0007e20000100a00 */
[----:B------:R-:W-:-:S05]  /*7240*/  LOP3.LUT R228, R3, R188, RZ, 0x3c, !PT ;  /* 0x000000bc03e47212 */ /* 0x000fca00078e3cff */
[----:B------:R-:W-:-:S04]  /*7250*/  IMAD.WIDE.U32 R228, R228, -0x2daee0ad, RZ ;  /* 0xd2511f53e4e47825 */ /* 0x000fc800078e00ff */
[----:B--2---:R-:W-:Y:S01]  /*7260*/  IMAD.WIDE.U32 R224, R211, -0x2daee0ad, RZ ;  /* 0xd2511f53d3e07825 */ /* 0x004fe200078e00ff */
[----:B-1-3--:R-:W-:Y:S06]  /*7270*/  BRA `(.L_x_403) ;  /* 0x0000000400087947 */ /* 0x00afec0003800000 */
.L_x_405:
[----:B------:R-:W2:Y:S01]  /*7280*/  LDL.64 R236, [R1+0x30] ;  /* 0x0000300001ec7983 */ /* 0x000ea20000100a00 */
[----:B------:R-:W1:Y:S01]  /*7290*/  @!P0 LDC.64 R172, c[0x0][0x218] ;  /* 0x00008600ffac8b82 */ /* 0x000e620000000a00 */
[----:B------:R-:W-:Y:S02]  /*72a0*/  VIADD R2, R223, 0xffffffff ;  /* 0xffffffffdf027836 */ /* 0x000fe40000000000 */
[----:B------:R-:W3:Y:S02]  /*72b0*/  LDL.64 R234, [R1+0x20] ;  /* 0x0000200001ea7983 */ /* 0x000ee40000100a00 */
[C---:B------:R-:W-:Y:S01]  /*72c0*/  IMAD.WIDE.U32 R134, R2.reuse, UR6, RZ ;  /* 0x0000000602867c25 */ /* 0x040fe2000f8e00ff */
[----:B------:R-:W-:Y:S01]  /*72d0*/  SHF.R.S32.HI R3, RZ, 0x1f, R2 ;  /* 0x0000001fff037819 */ /* 0x000fe20000011402 */
[----:B------:R-:W4:Y:S01]  /*72e0*/  LDL R233, [R1+0x38] ;  /* 0x0000380001e97983 */ /* 0x000f220000100800 */
[----:B------:R-:W5:Y:S03]  /*72f0*/  @!P2 LDC.64 R176, c[0x0][0x218] ;  /* 0x00008600ffb0ab82 */ /* 0x000f660000000a00 */
[----:B------:R-:W4:Y:S01]  /*7300*/  LDL R232, [R1+0x3c] ;  /* 0x00003c0001e87983 */ /* 0x000f220000100800 */
[----:B------:R-:W-:Y:S03]  /*7310*/  IMAD R3, R3, UR6, RZ ;  /* 0x0000000603037c24 */ /* 0x000fe6000f8e02ff */
[----:B------:R1:W-:Y:S01]  /*7320*/  @P0 STS [R222+0x6000], RZ ;  /* 0x006000ffde000388 */ /* 0x0003e20000000800 */
[----:B------:R-:W-:Y:S01]  /*7330*/  IMAD R3, R2, UR7, R3 ;  /* 0x0000000702037c24 */ /* 0x000fe2000f8e0203 */
[----:B------:R-:W5:Y:S02]  /*7340*/  @!P1 LDC.64 R174, c[0x0][0x218] ;  /* 0x00008600ffae9b82 */ /* 0x000f640000000a00 */
[----:B------:R1:W-:Y:S01]  /*7350*/  @P0 STS [R222+0x6004], RZ ;  /* 0x006004ffde000388 */ /* 0x0003e20000000800 */
[----:B------:R-:W-:Y:S03]  /*7360*/  IMAD.IADD R3, R135, 0x1, R3 ;  /* 0x0000000187037824 */ /* 0x000fe600078e0203 */
[----:B------:R1:W-:Y:S02]  /*7370*/  @P0 STS.64 [R222+0x6008], RZ ;  /* 0x006008ffde000388 */ /* 0x0003e40000000a00 */
[----:B------:R-:W4:Y:S08]  /*7380*/  @!P0 LDC.64 R178, c[0x0][0x218] ;  /* 0x00008600ffb28b82 */ /* 0x000f300000000a00 */
[----:B------:R-:W4:Y:S08]  /*7390*/  @!P2 LDC.64 R180, c[0x0][0x218] ;  /* 0x00008600ffb4ab82 */ /* 0x000f300000000a00 */
[----:B------:R-:W4:Y:S01]  /*73a0*/  @!P1 LDC.64 R182, c[0x0][0x218] ;  /* 0x00008600ffb69b82 */ /* 0x000f220000000a00 */
[C---:B--2---:R-:W-:Y:S04]  /*73b0*/  LEA R2, P3, R134.reuse, R236, 0x6 ;  /* 0x000000ec86027211 */ /* 0x044fe800078630ff */
[----:B---3--:R-:W-:Y:S02]  /*73c0*/  LEA.HI.X R133, R134, R235, R3, 0x6, P3 ;  /* 0x000000eb86857211 */ /* 0x008fe400018f3403 */
[C---:B-1----:R-:W-:Y:S02]  /*73d0*/  @!P0 LEA R134, P3, R2.reuse, R172, 0x1 ;  /* 0x000000ac02868211 */ /* 0x042fe400078608ff */
[C---:B-----5:R-:W-:Y:S02]  /*73e0*/  @!P2 LEA R176, P4, R2.reuse, R176, 0x1 ;  /* 0x000000b002b0a211 */ /* 0x060fe400078808ff */
[C-C-:B------:R-:W-:Y:S02]  /*73f0*/  @!P0 LEA.HI.X R135, R2.reuse, R173, R133.reuse, 0x1, P3 ;  /* 0x000000ad02878211 */ /* 0x140fe400018f0c85 */
[C-C-:B------:R-:W-:Y:S02]  /*7400*/  @!P2 LEA.HI.X R177, R2.reuse, R177, R133.reuse, 0x1, P4 ;  /* 0x000000b102b1a211 */ /* 0x140fe400020f0c85 */
[C---:B------:R-:W-:Y:S01]  /*7410*/  @!P1 LEA R174, P3, R2.reuse, R174, 0x1 ;  /* 0x000000ae02ae9211 */ /* 0x040fe200078608ff */
[----:B------:R-:W-:Y:S01]  /*7420*/  @!PT LDS RZ, [RZ] ;  /* 0x00000000fffff984 */ /* 0x000fe20000000800 */
[----:B------:R-:W-:Y:S01]  /*7430*/  @!PT LDS RZ, [RZ] ;  /* 0x00000000fffff984 */ /* 0x000fe20000000800 */
[----:B------:R-:W-:Y:S01]  /*7440*/  @!PT LDS RZ, [RZ] ;  /* 0x00000000fffff984 */ /* 0x000fe20000000800 */
[----:B------:R1:W-:Y:S01]  /*7450*/  @!P0 LDGSTS.E.BYPASS.LTC128B.128 [R222+0x6000], desc[UR20][R134.64] ;  /* 0x0600000086de8fae */ /* 0x0003e2000b901d54 */
[----:B----4-:R-:W-:Y:S02]  /*7460*/  IADD3 R3, P6, R233, R2, RZ ;  /* 0x00000002e9037210 */ /* 0x010fe40007fde0ff */
[--C-:B------:R-:W-:Y:S01]  /*7470*/  @!P1 LEA.HI.X R175, R2, R175, R133.reuse, 0x1, P3 ;  /* 0x000000af02af9211 */ /* 0x100fe200018f0c85 */
[----:B------:R2:W-:Y:S01]  /*7480*/  @P2 STS.128 [R222+0x7000], RZ ;  /* 0x007000ffde002388 */ /* 0x0005e20000000c00 */
[C---:B------:R-:W-:Y:S01]  /*7490*/  @!P0 LEA R172, P5, R3.reuse, R178, 0x1 ;  /* 0x000000b203ac8211 */ /* 0x040fe200078a08ff */
[----:B------:R-:W-:Y:S01]  /*74a0*/  IMAD.X R133, R232, 0x1, R133, P6 ;  /* 0x00000001e8857824 */ /* 0x000fe200030e0685 */
[C---:B------:R-:W-:Y:S01]  /*74b0*/  @!P1 LEA R2, P3, R3.reuse, R182, 0x1 ;  /* 0x000000b603029211 */ /* 0x040fe200078608ff */
[----:B------:R-:W-:Y:S01]  /*74c0*/  @!PT LDS RZ, [RZ] ;  /* 0x00000000fffff984 */ /* 0x000fe20000000800 */
[----:B------:R-:W-:Y:S01]  /*74d0*/  @!PT LDS RZ, [RZ] ;  /* 0x00000000fffff984 */ /* 0x000fe20000000800 */
[----:B------:R-:W-:Y:S01]  /*74e0*/  @!PT LDS RZ, [RZ] ;  /* 0x00000000fffff984 */ /* 0x000fe20000000800 */
[----:B------:R2:W-:Y:S03]  /*74f0*/  @!P2 LDGSTS.E.BYPASS.LTC128B.128 [R222+0x7000], desc[UR20][R176.64+0x40] ;  /* 0x07000040b0deafae */ /* 0x0005e6000b901d54 */
[C-C-:B------:R-:W-:Y:S01]  /*7500*/  @!P0 LEA.HI.X R173, R3.reuse, R179, R133.reuse, 0x1, P5 ;  /* 0x000000b303ad8211 */ /* 0x140fe200028f0c85 */
        /* <DEDUP_REMOVED lines=12> */
[C-C-:B------:R-:W-:Y:S02]  /*75d0*/  @!P2 LEA.HI.X R135, R3.reuse, R181, R133.reuse, 0x1, P4 ;  /* 0x000000b50387a211 */ /* 0x140fe400020f0c85 */
        /* <DEDUP_REMOVED lines=12> */
.L_x_403:
[----:B------:R-:W2:Y:S01]  /*76a0*/  LDL R3, [R1+0x8] ;  /* 0x0000080001037983 */ /* 0x000ea20000100800 */
[----:B------:R-:W-:Y:S04]  /*76b0*/  DEPBAR.LE SB0, 0x0 ;  /* 0x000080000000791a */ /* 0x000fe80000000000 */
[----:B------:R-:W3:Y:S01]  /*76c0*/  LDL R2, [R1+0xc] ;  /* 0x00000c0001027983 */ /* 0x000ee20000100800 */
[-C--:B------:R-:W-:Y:S04]  /*76d0*/  IMAD.WIDE.U32 R4, R223, R230.reuse, RZ ;  /* 0x000000e6df047225 */ /* 0x080fe800078e00ff */
[----:B------:R-:W4:Y:S05]  /*76e0*/  LDL.64 R14, [R1+0x28] ;  /* 0x00002800010e7983 */ /* 0x000f2a0000100a00 */
[----:B------:R-:W5:Y:S05]  /*76f0*/  LDL R7, [R1+0x40] ;  /* 0x0000400001077983 */ /* 0x000f6a0000100800 */
[----:B------:R-:W5:Y:S05]  /*7700*/  LDL R6, [R1+0x18] ;  /* 0x0000180001067983 */ /* 0x000f6a0000100800 */
[----:B------:R-:W5:Y:S05]  /*7710*/  LDL R9, [R1+0x1c] ;  /* 0x00001c0001097983 */ /* 0x000f6a0000100800 */
[----:B------:R-:W5:Y:S05]  /*7720*/  LDL R8, [R1+0x10] ;  /* 0x0000100001087983 */ /* 0x000f6a0000100800 */
[----:B------:R-:W5:Y:S01]  /*7730*/  LDL R18, [R1+0x14] ;  /* 0x0000140001127983 */ /* 0x000f620000100800 */
[----:B------:R-:W-:Y:S06]  /*7740*/  BAR.SYNC.DEFER_BLOCKING 0x0 ;  /* 0x0000000000007b1d */ /* 0x000fec0000010000 */
[----:B------:R-:W-:Y:S05]  /*7750*/  @P0 STS [R222+0x9000], RZ ;  /* 0x009000ffde000388 */ /* 0x000fea0000000800 */
[----:B------:R-:W-:Y:S05]  /*7760*/  @P0 STS [R222+0x9004], RZ ;  /* 0x009004ffde000388 */ /* 0x000fea0000000800 */
[----:B------:R-:W-:Y:S01]  /*7770*/  @P0 STS.64 [R222+0x9008], RZ ;  /* 0x009008ffde000388 */ /* 0x000fe20000000a00 */
[----:B--2---:R-:W-:Y:S02]  /*7780*/  ISETP.GE.AND P2, PT, R3, UR19, PT ;  /* 0x0000001303007c0c */ /* 0x004fe4000bf46270 */
[----:B---3--:R-:W-:Y:S02]  /*7790*/  ISETP.GE.AND P1, PT, R2, UR19, PT ;  /* 0x0000001302007c0c */ /* 0x008fe4000bf26270 */
[----:B------:R-:W-:Y:S05]  /*77a0*/  SHF.R.S32.HI R2, RZ, 0x1f, R223 ;  /* 0x0000001fff027819 */ /* 0x000fea00000114df */
[----:B------:R-:W-:Y:S04]  /*77b0*/  IMAD R2, R2, R230, RZ ;  /* 0x000000e602027224 */ /* 0x000fe800078e02ff */
[----:B------:R-:W1:Y:S01]  /*77c0*/  @!P2 LDC.64 R12, c[0x0][0x220] ;  /* 0x00008800ff0cab82 */ /* 0x000e620000000a00 */
[----:B------:R-:W-:Y:S01]  /*77d0*/  IMAD R3, R223, R231, R2 ;  /* 0x000000e7df037224 */ /* 0x000fe200078e0202 */
[C---:B----4-:R-:W-:Y:S03]  /*77e0*/  LEA R2, P3, R4.reuse, R14, 0x6 ;  /* 0x0000000e04027211 */ /* 0x050fe600078630ff */
[----:B------:R-:W-:Y:S03]  /*77f0*/  IMAD.IADD R3, R5, 0x1, R3 ;  /* 0x0000000105037824 */ /* 0x000fe600078e0203 */
[----:B------:R-:W2:Y:S02]  /*7800*/  @!P1 LDC.64 R10, c[0x0][0x220] ;  /* 0x00008800ff0a9b82 */ /* 0x000ea40000000a00 */
[----:B-----5:R-:W-:Y:S02]  /*7810*/  LEA.HI.X R4, R4, R7, R3, 0x6, P3 ;  /* 0x0000000704047211 */ /* 0x020fe400018f3403 */
[----:B------:R-:W-:Y:S04]  /*7820*/  @!P0 LEA R6, P3, R2, R6, 0x1 ;  /* 0x0000000602068211 */ /* 0x000fe800078608ff */
[----:B------:R-:W3:Y:S01]  /*7830*/  @!P2 LDC.64 R14, c[0x0][0x220] ;  /* 0x00008800ff0eab82 */ /* 0x000ee20000000a00 */
[----:B------:R-:W-:Y:S02]  /*7840*/  LEA R3, P6, R230, R2, 0x5 ;  /* 0x00000002e6037211 */ /* 0x000fe400078c28ff */
[C-C-:B------:R-:W-:Y:S02]  /*7850*/  @!P0 LEA.HI.X R7, R2.reuse, R9, R4.reuse, 0x1, P3 ;  /* 0x0000000902078211 */ /* 0x140fe400018f0c04 */
[----:B------:R-:W-:Y:S03]  /*7860*/  @!P0 LEA R8, P5, R3, R8, 0x1 ;  /* 0x0000000803088211 */ /* 0x000fe600078a08ff */
[----:B------:R-:W-:Y:S01]  /*7870*/  @!PT LDS RZ, [RZ] ;  /* 0x00000000fffff984 */ /* 0x000fe20000000800 */
[----:B------:R-:W-:Y:S01]  /*7880*/  @!PT LDS RZ, [RZ] ;  /* 0x00000000fffff984 */ /* 0x000fe20000000800 */
[----:B------:R-:W-:Y:S01]  /*7890*/  @!PT LDS RZ, [RZ] ;  /* 0x00000000fffff984 */ /* 0x000fe20000000800 */
[----:B------:R3:W-:Y:S01]  /*78a0*/  @!P0 LDGSTS.E.BYPASS.LTC128B.128 [R222+0x9000], desc[UR20][R6.64] ;  /* 0x0900000006de8fae */ /* 0x0007e2000b901d54 */
[C---:B-1----:R-:W-:Y:S01]  /*78b0*/  @!P2 LEA R12, P4, R2.reuse, R12, 0x1 ;  /* 0x0000000c020ca211 */ /* 0x042fe200078808ff */
[----:B------:R-:W1:Y:S03]  /*78c0*/  @!P1 LDC.64 R16, c[0x0][0x220] ;  /* 0x00008800ff109b82 */ /* 0x000e660000000a00 */
[----:B------:R-:W-:Y:S01]  /*78d0*/  @P2 STS.128 [R222+0xa000], RZ ;  /* 0x00a000ffde002388 */ /* 0x000fe20000000c00 */
        /* <DEDUP_REMOVED lines=8> */
[----:B------:R-:W-:Y:S02]  /*7960*/  LEA.HI.X R4, R230, R4, R231, 0x5, P6 ;  /* 0x00000004e6047211 */ /* 0x000fe400030f2ce7 */
[----:B------:R-:W-:Y:S02]  /*7970*/  ISETP.GT.AND P6, PT, R223, RZ, PT ;  /* 0x000000ffdf00720c */ /* 0x000fe40003fc4270 */
[----:B------:R-:W-:Y:S01]  /*7980*/  @!PT LDS RZ, [RZ] ;  /* 0x00000000fffff984 */ /* 0x000fe20000000800 */
[----:B------:R-:W-:Y:S01]  /*7990*/  @!PT LDS RZ, [RZ] ;  /* 0x00000000fffff984 */ /* 0x000fe20000000800 */
[----:B------:R-:W-:Y:S01]  /*79a0*/  @!PT LDS RZ, [RZ] ;  /* 0x00000000fffff984 */ /* 0x000fe20000000800 */
[----:B------:R-:W-:Y:S01]  /*79b0*/  @!P1 LDGSTS.E.BYPASS.LTC128B.128 [R222+0xb000], desc[UR20][R10.64+0x80] ;  /* 0x0b0000800ade9fae */ /* 0x000fe2000b901d54 */
[C-C-:B------:R-:W-:Y:S04]  /*79c0*/  @!P0 LEA.HI.X R9, R3.reuse, R18, R4.reuse, 0x1, P5 ;  /* 0x0000001203098211 */ /* 0x140fe800028f0c04 */
[----:B------:R-:W-:Y:S05]  /*79d0*/  @P0 STS.128 [R222+0x9800], RZ ;  /* 0x009800ffde000388 */ /* 0x000fea0000000c00 */
[----:B------:R-:W-:Y:S01]  /*79e0*/  @!PT LDS RZ, [RZ] ;  /* 0x00000000fffff984 */ /* 0x000fe20000000800 */
[----:B------:R-:W-:Y:S01]  /*79f0*/  @!PT LDS RZ, [RZ] ;  /* 0x00000000fffff984 */ /* 0x000fe20000000800 */
[----:B------:R-:W-:Y:S01]  /*7a00*/  @!PT LDS RZ, [RZ] ;  /* 0x00000000fffff984 */ /* 0x000fe20000000800 */
[----:B------:R-:W-:Y:S01]  /*7a10*/  @!P0 LDGSTS.E.BYPASS.LTC128B.128 [R222+0x9800], desc[UR20][R8.64] ;  /* 0x0980000008de8fae */ /* 0x000fe2000b901d54 */
[C---:B---3--:R-:W-:Y:S02]  /*7a20*/  @!P2 LEA R6, P4, R3.reuse, R14, 0x1 ;  /* 0x0000000e0306a211 */ /* 0x048fe400078808ff */
[C---:B-1----:R-:W-:Y:S02]  /*7a30*/  @!P1 LEA R2, P3, R3.reuse, R16, 0x1 ;  /* 0x0000001003029211 */ /* 0x042fe400078608ff */
[----:B------:R-:W-:Y:S01]  /*7a40*/  @P2 STS.128 [R222+0xa800], RZ ;  /* 0x00a800ffde002388 */ /* 0x000fe20000000c00 */
[C-C-:B------:R-:W-:Y:S02]  /*7a50*/  @!P2 LEA.HI.X R7, R3.reuse, R15, R4.reuse, 0x1, P4 ;  /* 0x0000000f0307a211 */ /* 0x140fe400020f0c04 */
[----:B------:R-:W-:Y:S03]  /*7a60*/  @!P1 LEA.HI.X R3, R3, R17, R4, 0x1, P3 ;  /* 0x0000001103039211 */ /* 0x000fe600018f0c04 */
[----:B------:R-:W-:Y:S01]  /*7a70*/  @!PT LDS RZ, [RZ] ;  /* 0x00000000fffff984 */ /* 0x000fe20000000800 */
[----:B------:R-:W-:Y:S01]  /*7a80*/  @!PT LDS RZ, [RZ] ;  /* 0x00000000fffff984 */ /* 0x000fe20000000800 */
[----:B------:R-:W-:Y:S01]  /*7a90*/  @!PT LDS RZ, [RZ] ;  /* 0x00000000fffff984 */ /* 0x000fe20000000800 */
[----:B------:R1:W-:Y:S05]  /*7aa0*/  @!P2 LDGSTS.E.BYPASS.LTC128B.128 [R222+0xa800], desc[UR20][R6.64+0x40] ;  /* 0x0a80004006deafae */ /* 0x0003ea000b901d54 */
[----:B------:R-:W-:Y:S05]  /*7ab0*/  @P1 STS.128 [R222+0xb800], RZ ;  /* 0x00b800ffde001388 */ /* 0x000fea0000000c00 */
[----:B------:R-:W-:Y:S01]  /*7ac0*/  @!PT LDS RZ, [RZ] ;  /* 0x00000000fffff984 */ /* 0x000fe20000000800 */
[----:B------:R-:W-:Y:S01]  /*7ad0*/  @!PT LDS RZ, [RZ] ;  /* 0x00000000fffff984 */ /* 0x000fe20000000800 */
[----:B------:R-:W-:Y:S01]  /*7ae0*/  @!PT LDS RZ, [RZ] ;  /* 0x00000000fffff984 */ /* 0x000fe20000000800 */
[----:B------:R2:W-:Y:S05]  /*7af0*/  @!P1 LDGSTS.E.BYPASS.LTC128B.128 [R222+0xb800], desc[UR20][R2.64+0x80] ;  /* 0x0b80008002de9fae */ /* 0x0005ea000b901d54 */
[----:B------:R-:W-:Y:S05]  /*7b00*/  LDSM.16.M88.4 R64, [R220] ;  /* 0x00000000dc40783b */ /* 0x000fea0000000200 */
[----:B------:R-:W1:Y:S05]  /*7b10*/  LDSM.16.M88.4 R16, [R217+0x6000] ;  /* 0x00600000d910783b */ /* 0x000e6a0000000200 */
[----:B------:R-:W3:Y:S05]  /*7b20*/  LDSM.16.M88.4 R60, [R220+0x1000] ;  /* 0x00100000dc3c783b */ /* 0x000eea0000000200 */
[----:B------:R-:W4:Y:S05]  /*7b30*/  LDSM.16.M88.4 R32, [R217+0x6400] ;  /* 0x00640000d920783b */ /* 0x000f2a0000000200 */
[----:B------:R-:W0:Y:S05]  /*7b40*/  LDGDEPBAR ;  /* 0x00000000000079af */ /* 0x000e2a0000000000 */
[----:B------:R-:W5:Y:S05]  /*7b50*/  LDSM.16.M88.4 R48, [R217+0x6800] ;  /* 0x00680000d930783b */ /* 0x000f6a0000000200 */
[----:B------:R-:W2:Y:S05]  /*7b60*/  LDSM.16.M88.4 R172, [R217+0x6c00] ;  /* 0x006c0000d9ac783b */ /* 0x000eaa0000000200 */
[----:B------:R-:W-:Y:S05]  /*7b70*/  LDSM.16.M88.4 R176, [R221] ;  /* 0x00000000ddb0783b */ /* 0x000fea0000000200 */
[----:B------:R-:W2:Y:S05]  /*7b80*/  LDSM.16.M88.4 R180, [R219+0x6000] ;  /* 0x00600000dbb4783b */ /* 0x000eaa0000000200 */
[----:B------:R-:W2:Y:S01]  /*7b90*/  LDSM.16.M88.4 R184, [R221+0x1000] ;  /* 0x00100000ddb8783b */ /* 0x000ea20000000200 */
[-C--:B-1----:R-:W-:Y:S04]  /*7ba0*/  HMMA.16816.F32 R4, R64, R16.reuse, RZ ;  /* 0x000000104004723c */ /* 0x082fe800000018ff */
[----:B------:R-:W1:Y:S02]  /*7bb0*/  LDSM.16.M88.4 R188, [R219+0x6400] ;  /* 0x00640000dbbc783b */ /* 0x000e640000000200 */
[C---:B---3--:R-:W-:Y:S03]  /*7bc0*/  HMMA.16816.F32 R8, R60.reuse, R16, RZ ;  /* 0x000000103c08723c */ /* 0x048fe600000018ff */
[----:B------:R-:W3:Y:S03]  /*7bd0*/  LDSM.16.M88.4 R192, [R219+0x6800] ;  /* 0x00680000dbc0783b */ /* 0x000ee60000000200 */
[-C--:B------:R-:W-:Y:S02]  /*7be0*/  HMMA.16816.F32 R12, R60, R18.reuse, RZ ;  /* 0x000000123c0c723c */ /* 0x080fe400000018ff */
[----:B------:R-:W3:Y:S04]  /*7bf0*/  LDSM.16.M88.4 R196, [R219+0x6c00] ;  /* 0x006c0000dbc4783b */ /* 0x000ee80000000200 */
[C---:B------:R-:W-:Y:S01]  /*7c00*/  HMMA.16816.F32 R16, R64.reuse, R18, RZ ;  /* 0x000000124010723c */ /* 0x040fe200000018ff */
[----:B------:R-:W-:Y:S05]  /*7c10*/  LDSM.16.M88.4 R200, [R220+0x3000] ;  /* 0x00300000dcc8783b */ /* 0x000fea0000000200 */
[-C--:B----4-:R-:W-:Y:S01]  /*7c20*/  HMMA.16816.F32 R20, R64, R32.reuse, RZ ;  /* 0x000000204014723c */ /* 0x090fe200000018ff */
[----:B------:R-:W-:Y:S05]  /*7c30*/  LDSM.16.M88.4 R204, [R217+0x7c00] ;  /* 0x007c0000d9cc783b */ /* 0x000fea0000000200 */
[C---:B------:R-:W-:Y:S01]  /*7c40*/  HMMA.16816.F32 R24, R60.reuse, R32, RZ ;  /* 0x000000203c18723c */ /* 0x040fe200000018ff */
[----:B------:R-:W-:Y:S05]  /*7c50*/  LDSM.16.M88.4 R208, [R219+0x7000] ;  /* 0x00700000dbd0783b */ /* 0x000fea0000000200 */
[-C--:B------:R-:W-:Y:S01]  /*7c60*/  HMMA.16816.F32 R28, R60, R34.reuse, RZ ;  /* 0x000000223c1c723c */ /* 0x080fe200000018ff */
[----:B------:R-:W-:Y:S05]  /*7c70*/  LDSM.16.M88.4 R212, [R221+0x3000] ;  /* 0x00300000ddd4783b */ /* 0x000fea0000000200 */
[C---:B------:R-:W-:Y:S06]  /*7c80*/  HMMA.16816.F32 R32, R64.reuse, R34, RZ ;  /* 0x000000224020723c */ /* 0x040fec00000018ff */
[-C--:B-----5:R-:W-:Y:S06]  /*7c90*/  HMMA.16816.F32 R36, R64, R48.reuse, RZ ;  /* 0x000000304024723c */ /* 0x0a0fec00000018ff */
[C---:B------:R-:W-:Y:S06]  /*7ca0*/  HMMA.16816.F32 R40, R60.reuse, R48, RZ ;  /* 0x000000303c28723c */ /* 0x040fec00000018ff */
[-C--:B------:R-:W-:Y:S06]  /*7cb0*/  HMMA.16816.F32 R44, R60, R50.reuse, RZ ;  /* 0x000000323c2c723c */ /* 0x080fec00000018ff */
[C---:B------:R-:W-:Y:S06]  /*7cc0*/  HMMA.16816.F32 R48, R64.reuse, R50, RZ ;  /* 0x000000324030723c */ /* 0x040fec00000018ff */
[-C--:B--2---:R-:W-:Y:S06]  /*7cd0*/  HMMA.16816.F32 R52, R64, R172.reuse, RZ ;  /* 0x000000ac4034723c */ /* 0x084fec00000018ff */
[C---:B------:R-:W-:Y:S06]  /*7ce0*/  HMMA.16816.F32 R56, R60.reuse, R172, RZ ;  /* 0x000000ac3c38723c */ /* 0x040fec00000018ff */
[-C--:B------:R-:W-:Y:S06]  /*7cf0*/  HMMA.16816.F32 R60, R60, R174.reuse, RZ ;  /* 0x000000ae3c3c723c */ /* 0x080fec00000018ff */
[----:B------:R-:W-:Y:S01]  /*7d00*/  HMMA.16816.F32 R64, R64, R174, RZ ;  /* 0x000000ae4040723c */ /* 0x000fe200000018ff */
[----:B------:R-:W-:Y:S05]  /*7d10*/  LDSM.16.M88.4 R172, [R220+0x2000] ;  /* 0x00200000dcac783b */ /* 0x000fea0000000200 */
[-C--:B------:R-:W-:Y:S06]  /*7d20*/  HMMA.16816.F32 R4, R176, R180.reuse, R4 ;  /* 0x000000b4b004723c */ /* 0x080fec0000001804 */
[C---:B------:R-:W-:Y:S06]  /*7d30*/  HMMA.16816.F32 R8, R184.reuse, R180, R8 ;  /* 0x000000b4b808723c */ /* 0x040fec0000001808 */
[-C--:B------:R-:W-:Y:S06]  /*7d40*/  HMMA.16816.F32 R12, R184, R182.reuse, R12 ;  /* 0x000000b6b80c723c */ /* 0x080fec000000180c */
[C---:B------:R-:W-:Y:S01]  /*7d50*/  HMMA.16816.F32 R16, R176.reuse, R182, R16 ;  /* 0x000000b6b010723c */ /* 0x040fe20000001810 */
[----:B------:R-:W2:Y:S05]  /*7d60*/  LDSM.16.M88.4 R180, [R217+0x7000] ;  /* 0x00700000d9b4783b */ /* 0x000eaa0000000200 */
[-C--:B-1----:R-:W-:Y:S06]  /*7d70*/  HMMA.16816.F32 R20, R176, R188.reuse, R20 ;  /* 0x000000bcb014723c */ /* 0x082fec0000001814 */
[C---:B------:R-:W-:Y:S06]  /*7d80*/  HMMA.16816.F32 R24, R184.reuse, R188, R24 ;  /* 0x000000bcb818723c */ /* 0x040fec0000001818 */
[-C--:B------:R-:W-:Y:S06]  /*7d90*/  HMMA.16816.F32 R28, R184, R190.reuse, R28 ;  /* 0x000000beb81c723c */ /* 0x080fec000000181c */
[C---:B------:R-:W-:Y:S01]  /*7da0*/  HMMA.16816.F32 R32, R176.reuse, R190, R32 ;  /* 0x000000beb020723c */ /* 0x040fe20000001820 */
[----:B------:R-:W1:Y:S05]  /*7db0*/  LDSM.16.M88.4 R188, [R217+0x7400] ;  /* 0x00740000d9bc783b */ /* 0x000e6a0000000200 */
[-C--:B---3--:R-:W-:Y:S06]  /*7dc0*/  HMMA.16816.F32 R36, R176, R192.reuse, R36 ;  /* 0x000000c0b024723c */ /* 0x088fec0000001824 */
        /* <DEDUP_REMOVED lines=8> */
[----:B------:R-:W-:Y:S01]  /*7e50*/  HMMA.16816.F32 R64, R176, R198, R64 ;  /* 0x000000c6b040723c */ /* 0x000fe20000001840 */
[----:B------:R-:W5:Y:S05]  /*7e60*/  LDSM.16.M88.4 R176, [R219+0x7400] ;  /* 0x00740000dbb0783b */ /* 0x000f6a0000000200 */
[-C--:B--2---:R-:W-:Y:S01]  /*7e70*/  HMMA.16816.F32 R4, R172, R180.reuse, R4 ;  /* 0x000000b4ac04723c */ /* 0x084fe20000001804 */
[----:B------:R-:W-:Y:S05]  /*7e80*/  LDSM.16.M88.4 R196, [R220+0x5000] ;  /* 0x00500000dcc4783b */ /* 0x000fea0000000200 */
        /* <DEDUP_REMOVED lines=19> */
[----:B------:R-:W3:Y:S05]  /*7fc0*/  LDSM.16.M88.4 R172, [R220+0x4000] ;  /* 0x00400000dcac783b */ /* 0x000eea0000000200 */
[-C--:B----4-:R-:W-:Y:S01]  /*7fd0*/  HMMA.16816.F32 R4, R184, R208.reuse, R4 ;  /* 0x000000d0b804723c */ /* 0x090fe20000001804 */
[----:B------:R-:W-:Y:S05]  /*7fe0*/  LDSM.16.M88.4 R204, [R221+0x4000] ;  /* 0x00400000ddcc783b */ /* 0x000fea0000000200 */
        /* <DEDUP_REMOVED lines=9> */
[-C--:B--2---:R-:W-:Y:S06]  /*8080*/  HMMA.16816.F32 R36, R184, R180.reuse, R36 ;  /* 0x000000b4b824723c */ /* 0x084fec0000001824 */
[C---:B------:R-:W-:Y:S06]  /*8090*/  HMMA.16816.F32 R40, R212.reuse, R180, R40 ;  /* 0x000000b4d428723c */ /* 0x040fec0000001828 */
[-C--:B------:R-:W-:Y:S06]  /*80a0*/  HMMA.16816.F32 R44, R212, R182.reuse, R44 ;  /* 0x000000b6d42c723c */ /* 0x080fec000000182c */
[C---:B------:R-:W-:Y:S01]  /*80b0*/  HMMA.16816.F32 R48, R184.reuse, R182, R48 ;  /* 0x000000b6b830723c */ /* 0x040fe20000001830 */
[----:B------:R-:W2:Y:S05]  /*80c0*/  LDSM.16.M88.4 R180, [R217+0x8800] ;  /* 0x00880000d9b4783b */ /* 0x000eaa0000000200 */
[-C--:B-1----:R-:W-:Y:S06]  /*80d0*/  HMMA.16816.F32 R52, R184, R188.reuse, R52 ;  /* 0x000000bcb834723c */ /* 0x082fec0000001834 */
[C---:B------:R-:W-:Y:S06]  /*80e0*/  HMMA.16816.F32 R56, R212.reuse, R188, R56 ;  /* 0x000000bcd438723c */ /* 0x040fec0000001838 */
[-C--:B------:R-:W-:Y:S01]  /*80f0*/  HMMA.16816.F32 R60, R212, R190.reuse, R60 ;  /* 0x000000bed43c723c */ /* 0x080fe2000000183c */
[----:B------:R-:W1:Y:S05]  /*8100*/  LDSM.16.M88.4 R212, [R221+0x5000] ;  /* 0x00500000ddd4783b */ /* 0x000e6a0000000200 */
[----:B------:R-:W-:Y:S01]  /*8110*/  HMMA.16816.F32 R64, R184, R190, R64 ;  /* 0x000000beb840723c */ /* 0x000fe20000001840 */
[----:B------:R-:W5:Y:S05]  /*8120*/  LDSM.16.M88.4 R184, [R219+0x8400] ;  /* 0x00840000dbb8783b */ /* 0x000f6a0000000200 */
[-C--:B---3--:R-:W-:Y:S01]  /*8130*/  HMMA.16816.F32 R4, R172, R192.reuse, R4 ;  /* 0x000000c0ac04723c */ /* 0x088fe20000001804 */
[----:B------:R-:W3:Y:S05]  /*8140*/  LDSM.16.M88.4 R188, [R219+0x8800] ;  /* 0x00880000dbbc783b */ /* 0x000eea0000000200 */
[C---:B------:R-:W-:Y:S06]  /*8150*/  HMMA.16816.F32 R8, R196.reuse, R192, R8 ;  /* 0x000000c0c408723c */ /* 0x040fec0000001808 */
[-C--:B------:R-:W-:Y:S06]  /*8160*/  HMMA.16816.F32 R12, R196, R194.reuse, R12 ;  /* 0x000000c2c40c723c */ /* 0x080fec000000180c */
[C---:B------:R-:W-:Y:S06]  /*8170*/  HMMA.16816.F32 R16, R172.reuse, R194, R16 ;  /* 0x000000c2ac10723c */ /* 0x040fec0000001810 */
[-C--:B----4-:R-:W-:Y:S06]  /*8180*/  HMMA.16816.F32 R20, R172, R176.reuse, R20 ;  /* 0x000000b0ac14723c */ /* 0x090fec0000001814 */
        /* <DEDUP_REMOVED lines=10> */
[----:B------:R-:W-:Y:S01]  /*8230*/  HMMA.16816.F32 R64, R172, R202, R64 ;  /* 0x000000caac40723c */ /* 0x000fe20000001840 */
[----:B------:R-:W2:Y:S01]  /*8240*/  LDSM.16.M88.4 R172, [R219+0x8c00] ;  /* 0x008c0000dbac783b */ /* 0x000ea20000000200 */
[----:B------:R-:W-:Y:S04]  /*8250*/  DEPBAR.LE SB0, 0x0 ;  /* 0x000080000000791a */ /* 0x000fe80000000000 */
[-C--:B------:R-:W-:Y:S01]  /*8260*/  HMMA.16816.F32 R4, R204, R208.reuse, R4 ;  /* 0x000000d0cc04723c */ /* 0x080fe20000001804 */
[----:B------:R-:W-:Y:S05]  /*8270*/  BAR.SYNC.DEFER_BLOCKING 0x0 ;  /* 0x0000000000007b1d */ /* 0x000fea0000010000 */
[C---:B-1----:R-:W-:Y:S06]  /*8280*/  HMMA.16816.F32 R8, R212.reuse, R208, R8 ;  /* 0x000000d0d408723c */ /* 0x042fec0000001808 */
[-C--:B------:R-:W-:Y:S06]  /*8290*/  HMMA.16816.F32 R12, R212, R210.reuse, R12 ;  /* 0x000000d2d40c723c */ /* 0x080fec000000180c */
[C---:B------:R-:W-:Y:S06]  /*82a0*/  HMMA.16816.F32 R16, R204.reuse, R210, R16 ;  /* 0x000000d2cc10723c */ /* 0x040fec0000001810 */
[-C--:B-----5:R-:W-:Y:S05]  /*82b0*/  HMMA.16816.F32 R20, R204, R184.reuse, R20 ;  /* 0x000000b8cc14723c */ /* 0x0a0fea0000001814 */
[----:B------:R-:W-:Y:S01]  /*82c0*/  FMNMX.FTZ R2, R4, R0, !PT ;  /* 0x0000000004027209 */ /* 0x000fe20007810000 */
[C---:B------:R-:W-:Y:S05]  /*82d0*/  HMMA.16816.F32 R24, R212.reuse, R184, R24 ;  /* 0x000000b8d418723c */ /* 0x040fea0000001818 */
[----:B------:R-:W-:Y:S01]  /*82e0*/  FMNMX.FTZ R3, R6, R132, !PT ;  /* 0x0000008406037209 */ /* 0x000fe20007810000 */
[-C--:B------:R-:W-:Y:S01]  /*82f0*/  HMMA.16816.F32 R28, R212, R186.reuse, R28 ;  /* 0x000000bad41c723c */ /* 0x080fe2000000181c */
[----:B------:R-:W-:Y:S04]  /*8300*/  P2R R184, PR, RZ, 0x40 ;  /* 0x00000040ffb87803 */ /* 0x000fe80000000000 */
        /* <DEDUP_REMOVED lines=9> */
[C---:B------:R-:W-:Y:S05]  /*83a0*/  HMMA.16816.F32 R48, R204.reuse, R190, R48 ;  /* 0x000000becc30723c */ /* 0x040fea0000001830 */
[----:B------:R-:W-:Y:S01]  /*83b0*/  FMNMX.FTZ R3, R19, R2, !PT ;  /* 0x0000000213037209 */ /* 0x000fe20007810000 */
[-C--:B--2---:R-:W-:Y:S05]  /*83c0*/  HMMA.16816.F32 R52, R204, R172.reuse, R52 ;  /* 0x000000accc34723c */ /* 0x084fea0000001834 */
        /* <DEDUP_REMOVED lines=28> */
.L_x_404:
[----:B--2---:R-:W-:Y:S01]  /*8590*/  FMNMX.FTZ R2, R8, R137, !PT ;  /* 0x0000008908027209 */ /* 0x004fe20007810000 */
[----:B------:R-:W2:Y:S01]  /*85a0*/  LDL.64 R210, [R1] ;  /* 0x0000000001d27983 */ /* 0x000ea20000100a00 */
[----:B------:R-:W-:Y:S01]  /*85b0*/  ISETP.NE.AND P2, PT, R184, RZ, PT ;  /* 0x000000ffb800720c */ /* 0x000fe20003f45270 */
[----:B------:R-:W-:Y:S01]  /*85c0*/  IMAD.MOV.U32 R178, RZ, RZ, 0x7054 ;  /* 0x00007054ffb27424 */ /* 0x000fe200078e00ff */
[----:B------:R-:W-:Y:S01]  /*85d0*/  FMNMX.FTZ R3, R9, R2, !PT ;  /* 0x0000000209037209 */ /* 0x000fe20007810000 */
[----:B------:R-:W-:Y:S01]  /*85e0*/  UIADD3 UR15, UR22, -0x61c88647, URZ ;  /* 0x9e3779b9160f7890 */ /* 0x000fe2000fffe03f */
[----:B------:R-:W-:Y:S01]  /*85f0*/  FMNMX.FTZ R2, R10, R138, !PT ;  /* 0x0000008a0a027209 */ /* 0x000fe20007810000 */
[----:B------:R-:W1:Y:S01]  /*8600*/  SHFL.BFLY PT, R133, R136, 0x2, 0x1f ;  /* 0x0c401f0088857f89 */ /* 0x000e6200000e0000 */
[----:B------:R-:W-:Y:S01]  /*8610*/  FMNMX.FTZ R3, R12, R3, !PT ;  /* 0x000000030c037209 */ /* 0x000fe20007810000 */
[----:B------:R-:W-:Y:S01]  /*8620*/  UIADD3 UR17, UR22, -0x4ab325aa, URZ ;  /* 0xb54cda5616117890 */ /* 0x000fe2000fffe03f */
[----:B------:R-:W-:Y:S05]  /*8630*/  FMNMX.FTZ R2, R11, R2, !PT ;  /* 0x000000020b027209 */ /* 0x000fea0007810000 */
[----:B------:R-:W3:Y:S01]  /*8640*/  SHFL.BFLY PT, R135, R139, 0x2, 0x1f ;  /* 0x0c401f008b877f89 */ /* 0x000ee200000e0000 */
[----:B------:R-:W-:Y:S01]  /*8650*/  FMNMX.FTZ R3, R13, R3, !PT ;  /* 0x000000030d037209 */ /* 0x000fe20007810000 */
[----:B------:R-:W-:Y:S01]  /*8660*/  IMAD.U32 R188, RZ, RZ, UR14 ;  /* 0x0000000effbc7e24 */ /* 0x000fe2000f8e00ff */
[----:B------:R-:W-:Y:S05]  /*8670*/  FMNMX.FTZ R2, R14, R2, !PT ;  /* 0x000000020e027209 */ /* 0x000fea0007810000 */
[----:B------:R-:W-:Y:S01]  /*8680*/  LDSM.16.MT88.4 R184, [R218+0x9000] ;  /* 0x00900000dab8783b */ /* 0x000fe20000004200 */
[----:B------:R-:W-:Y:S01]  /*8690*/  FMNMX.FTZ R3, R24, R3, !PT ;  /* 0x0000000318037209 */ /* 0x000fe20007810000 */
[----:B------:R-:W-:Y:S01]  /*86a0*/  IMAD.SHL.U32 R193, R223, 0x2, RZ ;  /* 0x00000002dfc17824 */ /* 0x000fe200078e00ff */
[----:B------:R-:W-:Y:S01]  /*86b0*/  FMNMX.FTZ R2, R15, R2, !PT ;  /* 0x000000020f027209 */ /* 0x000fe20007810000 */
[----:B------:R-:W-:Y:S01]  /*86c0*/  UIADD3 UR18, UR22, 0x3c6ef372, URZ ;  /* 0x3c6ef37216127890 */ /* 0x000fe2000fffe03f */
[----:B------:R-:W-:Y:S01]  /*86d0*/  FMNMX.FTZ R3, R25, R3, !PT ;  /* 0x0000000319037209 */ /* 0x000fe20007810000 */
[----:B------:R-:W-:Y:S01]  /*86e0*/  UIADD3 UR16, UR23, -0x4498517b, URZ ;  /* 0xbb67ae8517107890 */ /* 0x000fe2000fffe03f */
[----:B------:R-:W-:Y:S02]  /*86f0*/  FMNMX.FTZ R2, R26, R2, !PT ;  /* 0x000000021a027209 */ /* 0x000fe40007810000 */
[----:B------:R-:W-:Y:S02]  /*8700*/  FMNMX.FTZ R3, R28, R3, !PT ;  /* 0x000000031c037209 */ /* 0x000fe40007810000 */
[----:B------:R-:W-:Y:S02]  /*8710*/  FMNMX.FTZ R2, R27, R2, !PT ;  /* 0x000000021b027209 */ /* 0x000fe40007810000 */
[----:B------:R-:W-:Y:S02]  /*8720*/  FMNMX.FTZ R3, R29, R3, !PT ;  /* 0x000000031d037209 */ /* 0x000fe40007810000 */
[----:B------:R-:W-:Y:S02]  /*8730*/  FMNMX.FTZ R2, R30, R2, !PT ;  /* 0x000000021e027209 */ /* 0x000fe40007810000 */
[----:B-1----:R-:W-:Y:S02]  /*8740*/  FMNMX.FTZ R136, R136, R133, !PT ;  /* 0x0000008588887209 */ /* 0x002fe40007810000 */
[----:B------:R-:W-:Y:S02]  /*8750*/  FMNMX.FTZ R3, R40, R3, !PT ;  /* 0x0000000328037209 */ /* 0x000fe40007810000 */
[----:B---3--:R-:W-:Y:S01]  /*8760*/  FMNMX.FTZ R135, R139, R135, !PT ;  /* 0x000000878b877209 */ /* 0x008fe20007810000 */
[----:B------:R-:W1:Y:S01]  /*8770*/  SHFL.BFLY PT, R133, R136, 0x1, 0x1f ;  /* 0x0c201f0088857f89 */ /* 0x000e6200000e0000 */
[----:B------:R-:W-:Y:S02]  /*8780*/  FMNMX.FTZ R3, R41, R3, !PT ;  /* 0x0000000329037209 */ /* 0x000fe40007810000 */
[----:B------:R-:W-:Y:S05]  /*8790*/  FMNMX.FTZ R2, R31, R2, !PT ;  /* 0x000000021f027209 */ /* 0x000fea0007810000 */
[----:B------:R-:W3:Y:S01]  /*87a0*/  SHFL.BFLY PT, R134, R135, 0x1, 0x1f ;  /* 0x0c201f0087867f89 */ /* 0x000ee200000e0000 */
[----:B------:R-:W-:Y:S02]  /*87b0*/  FMNMX.FTZ R3, R44, R3, !PT ;  /* 0x000000032c037209 */ /* 0x000fe40007810000 */
[----:B------:R-:W-:Y:S02]  /*87c0*/  FMNMX.FTZ R2, R42, R2, !PT ;  /* 0x000000022a027209 */ /* 0x000fe40007810000 */
[----:B------:R-:W-:Y:S02]  /*87d0*/  LOP3.LUT R172, R225, UR23, R193, 0x96, !PT ;  /* 0x00000017e1ac7c12 */ /* 0x000fe4000f8e96c1 */
[----:B------:R-:W-:Y:S02]  /*87e0*/  FMNMX.FTZ R2, R43, R2, !PT ;  /* 0x000000022b027209 */ /* 0x000fe40007810000 */
[----:B------:R-:W-:Y:S01]  /*87f0*/  PRMT R188, R188, R178, UR14 ;  /* 0x0000000ebcbc7e16 */ /* 0x000fe200080000b2 */
[----:B------:R-:W-:Y:S01]  /*8800*/  IMAD.WIDE.U32 R172, R172, -0x326172a9, RZ ;  /* 0xcd9e8d57acac7825 */ /* 0x000fe200078e00ff */
[----:B------:R-:W-:Y:S04]  /*8810*/  FMNMX.FTZ R2, R46, R2, !PT ;  /* 0x000000022e027209 */ /* 0x000fe80007810000 */
[----:B------:R-:W-:Y:S04]  /*8820*/  FMNMX.FTZ R2, R47, R2, !PT ;  /* 0x000000022f027209 */ /* 0x000fe80007810000 */
[----:B------:R-:W-:Y:S02]  /*8830*/  FMNMX.FTZ R2, R58, R2, !PT ;  /* 0x000000023a027209 */ /* 0x000fe40007810000 */
[----:B-1----:R-:W-:Y:S02]  /*8840*/  FMNMX.FTZ R136, R136, R133, !PT ;  /* 0x0000008588887209 */ /* 0x002fe40007810000 */
[----:B------:R-:W-:Y:S02]  /*8850*/  FMNMX.FTZ R133, R45, R3, !PT ;  /* 0x000000032d857209 */ /* 0x000fe40007810000 */
[----:B---3--:R-:W-:Y:S01]  /*8860*/  FMNMX.FTZ R135, R135, R134, !PT ;  /* 0x0000008687877209 */ /* 0x008fe20007810000 */
[----:B------:R-:W-:Y:S01]  /*8870*/  FADD.FTZ R0, -R136, R0 ;  /* 0x0000000088007221 */ /* 0x000fe20000010100 */
[----:B------:R-:W-:Y:S01]  /*8880*/  FMNMX.FTZ R133, R56, R133, !PT ;  /* 0x0000008538857209 */ /* 0x000fe20007810000 */
[C---:B------:R-:W-:Y:S01]  /*8890*/  FMUL.FTZ R189, R136.reuse, UR4 ;  /* 0x0000000488bd7c20 */ /* 0x040fe20008410000 */
[----:B------:R-:W-:Y:S01]  /*88a0*/  FSETP.NEU.FTZ.AND P1, PT, R136, -INF , PT ;  /* 0xff8000008800780b */ /* 0x000fe20003f3d000 */
[----:B------:R-:W-:Y:S01]  /*88b0*/  FMUL.FTZ R3, R0, UR4 ;  /* 0x0000000400037c20 */ /* 0x000fe20008410000 */
[----:B------:R-:W-:Y:S01]  /*88c0*/  FADD.FTZ R0, -R135, R132 ;  /* 0x0000008487007221 */ /* 0x000fe20000010100 */
[----:B------:R-:W-:Y:S01]  /*88d0*/  FMNMX.FTZ R133, R57, R133, !PT ;  /* 0x0000008539857209 */ /* 0x000fe20007810000 */
[----:B------:R-:W-:Y:S01]  /*88e0*/  FMUL.FTZ R190, R135, UR4 ;  /* 0x0000000487be7c20 */ /* 0x000fe20008410000 */
[----:B------:R1:W3:Y:S01]  /*88f0*/  MUFU.EX2 R132, R3 ;  /* 0x0000000300847308 */ /* 0x0002e20000000800 */
[----:B------:R-:W-:Y:S02]  /*8900*/  FSEL R189, R189, RZ, P1 ;  /* 0x000000ffbdbd7208 */ /* 0x000fe40000800000 */
[----:B------:R-:W-:Y:S02]  /*8910*/  FMNMX.FTZ R133, R60, R133, !PT ;  /* 0x000000853c857209 */ /* 0x000fe40007810000 */
[----:B------:R-:W-:Y:S01]  /*8920*/  FMNMX.FTZ R2, R59, R2, !PT ;  /* 0x000000023b027209 */ /* 0x000fe20007810000 */
[--C-:B------:R-:W-:Y:S01]  /*8930*/  FFMA.FTZ R16, R16, UR4, -R189.reuse ;  /* 0x0000000410107c23 */ /* 0x100fe200080108bd */
[----:B------:R-:W-:Y:S01]  /*8940*/  FMNMX.FTZ R133, R61, R133, !PT ;  /* 0x000000853d857209 */ /* 0x000fe20007810000 */
[--C-:B------:R-:W-:Y:S01]  /*8950*/  FFMA.FTZ R17, R17, UR4, -R189.reuse ;  /* 0x0000000411117c23 */ /* 0x100fe200080108bd */
[----:B------:R-:W-:Y:S01]  /*8960*/  FSETP.NEU.FTZ.AND P1, PT, R135, -INF , PT ;  /* 0xff8000008700780b */ /* 0x000fe20003f3d000 */
[----:B------:R-:W-:Y:S01]  /*8970*/  MUFU.EX2 R234, R16 ;  /* 0x0000001000ea7308 */ /* 0x000fe20000000800 */
[----:B------:R-:W-:Y:S01]  /*8980*/  LOP3.LUT R134, R227, UR16, R224, 0x96, !PT ;  /* 0x00000010e3867c12 */ /* 0x000fe2000f8e96e0 */
[----:B------:R-:W4:Y:S01]  /*8990*/  SHFL.BFLY PT, R139, R133, 0x2, 0x1f ;  /* 0x0c401f00858b7f89 */ /* 0x000f2200000e0000 */
[----:B------:R-:W-:Y:S01]  /*89a0*/  FSEL R190, R190, RZ, P1 ;  /* 0x000000ffbebe7208 */ /* 0x000fe20000800000 */
[--C-:B------:R-:W-:Y:S01]  /*89b0*/  FFMA.FTZ R4, R4, UR4, -R189.reuse ;  /* 0x0000000404047c23 */ /* 0x100fe200080108bd */
[--C-:B------:R-:W-:Y:S01]  /*89c0*/  FFMA.FTZ R5, R5, UR4, -R189.reuse ;  /* 0x0000000405057c23 */ /* 0x100fe200080108bd */
[----:B------:R-:W-:Y:S04]  /*89d0*/  IMAD.WIDE.U32 R208, R134, -0x326172a9, RZ ;  /* 0xcd9e8d5786d07825 */ /* 0x000fe800078e00ff */
[----:B-1----:R-:W-:Y:S01]  /*89e0*/  FMUL.FTZ R3, R0, UR4 ;  /* 0x0000000400037c20 */ /* 0x002fe20008410000 */
[----:B------:R-:W-:Y:S01]  /*89f0*/  MUFU.EX2 R214, R17 ;  /* 0x0000001100d67308 */ /* 0x000fe20000000800 */
[----:B------:R-:W-:Y:S01]  /*8a00*/  FMNMX.FTZ R0, R62, R2, !PT ;  /* 0x000000023e007209 */ /* 0x000fe20007810000 */
[----:B------:R-:W-:Y:S01]  /*8a10*/  FFMA.FTZ R18, R18, UR4, -R190 ;  /* 0x0000000412127c23 */ /* 0x000fe200080108be */
[----:B------:R-:W-:Y:S01]  /*8a20*/  LOP3.LUT R2, R229, UR16, R224, 0x96, !PT ;  /* 0x00000010e5027c12 */ /* 0x000fe2000f8e96e0 */
[----:B------:R-:W-:Y:S01]  /*8a30*/  FFMA.FTZ R19, R19, UR4, -R190 ;  /* 0x0000000413137c23 */ /* 0x000fe200080108be */
[----:B------:R-:W-:Y:S01]  /*8a40*/  LOP3.LUT R134, R173, UR15, R250, 0x96, !PT ;  /* 0x0000000fad867c12 */ /* 0x000fe2000f8e96fa */
[----:B------:R-:W-:Y:S01]  /*8a50*/  FFMA.FTZ R6, R6, UR4, -R190 ;  /* 0x0000000406067c23 */ /* 0x000fe200080108be */
[--C-:B------:R-:W-:Y:S01]  /*8a60*/  LOP3.LUT R174, R209, UR18, R172.reuse, 0x96, !PT ;  /* 0x00000012d1ae7c12 */ /* 0x100fe2000f8e96ac */
[----:B------:R-:W-:Y:S02]  /*8a70*/  IMAD.WIDE.U32 R206, R2, -0x326172a9, RZ ;  /* 0xcd9e8d5702ce7825 */ /* 0x000fe400078e00ff */
[----:B------:R-:W-:Y:S01]  /*8a80*/  MUFU.EX2 R235, R18 ;  /* 0x0000001200eb7308 */ /* 0x000fe20000000800 */
[----:B------:R-:W-:Y:S01]  /*8a90*/  UIADD3 UR16, UR23, 0x646e171e, URZ ;  /* 0x646e171e17107890 */ /* 0x000fe2000fffe03f */
[----:B------:R-:W-:Y:S01]  /*8aa0*/  FMNMX.FTZ R0, R63, R0, !PT ;  /* 0x000000003f007209 */ /* 0x000fe20007810000 */
[----:B------:R-:W-:Y:S01]  /*8ab0*/  IMAD.WIDE.U32 R174, R174, -0x2daee0ad, RZ ;  /* 0xd2511f53aeae7825 */ /* 0x000fe200078e00ff */
[----:B------:R-:W-:Y:S03]  /*8ac0*/  LOP3.LUT R176, R207, UR18, R172, 0x96, !PT ;  /* 0x00000012cfb07c12 */ /* 0x000fe6000f8e96ac */
[----:B---3--:R-:W-:Y:S01]  /*8ad0*/  FMUL.FTZ R68, R132, R68 ;  /* 0x0000004484447220 */ /* 0x008fe20000410000 */
[----:B------:R-:W1:Y:S02]  /*8ae0*/  SHFL.BFLY PT, R2, R0, 0x2, 0x1f ;  /* 0x0c401f0000027f89 */ /* 0x000e6400000e0000 */
[----:B------:R-:W-:Y:S01]  /*8af0*/  MUFU.EX2 R248, R4 ;  /* 0x0000000400f87308 */ /* 0x000fe20000000800 */
[----:B------:R-:W-:Y:S01]  /*8b00*/  IMAD.WIDE.U32 R176, R176, -0x2daee0ad, RZ ;  /* 0xd2511f53b0b07825 */ /* 0x000fe200078e00ff */
[----:B----4-:R-:W-:Y:S03]  /*8b10*/  FMNMX.FTZ R133, R133, R139, !PT ;  /* 0x0000008b85857209 */ /* 0x010fe60007810000 */
[C---:B------:R-:W-:Y:S01]  /*8b20*/  FMUL.FTZ R69, R132.reuse, R69 ;  /* 0x0000004584457220 */ /* 0x040fe20000410000 */
[C---:B------:R-:W-:Y:S01]  /*8b30*/  FMUL.FTZ R80, R132.reuse, R80 ;  /* 0x0000005084507220 */ /* 0x040fe20000410000 */
[C---:B------:R-:W-:Y:S01]  /*8b40*/  FMUL.FTZ R81, R132.reuse, R81 ;  /* 0x0000005184517220 */ /* 0x040fe20000410000 */
[C---:B------:R-:W-:Y:S02]  /*8b50*/  FMUL.FTZ R84, R132.reuse, R84 ;  /* 0x0000005484547220 */ /* 0x040fe40000410000 */
[----:B------:R-:W-:Y:S01]  /*8b60*/  MUFU.EX2 R232, R5 ;  /* 0x0000000500e87308 */ /* 0x000fe20000000800 */
[C---:B------:R-:W-:Y:S01]  /*8b70*/  FMUL.FTZ R85, R132.reuse, R85 ;  /* 0x0000005584557220 */ /* 0x040fe20000410000 */
[C---:B------:R-:W-:Y:S01]  /*8b80*/  FMUL.FTZ R96, R132.reuse, R96 ;  /* 0x0000006084607220 */ /* 0x040fe20000410000 */
[----:B------:R-:W-:Y:S01]  /*8b90*/  FMUL.FTZ R97, R132, R97 ;  /* 0x0000006184617220 */ /* 0x000fe20000410000 */
[--C-:B------:R-:W-:Y:S01]  /*8ba0*/  FFMA.FTZ R32, R32, UR4, -R189.reuse ;  /* 0x0000000420207c23 */ /* 0x100fe200080108bd */
[--C-:B------:R-:W-:Y:S01]  /*8bb0*/  FFMA.FTZ R33, R33, UR4, -R189.reuse ;  /* 0x0000000421217c23 */ /* 0x100fe200080108bd */
[--C-:B------:R-:W-:Y:S01]  /*8bc0*/  FFMA.FTZ R34, R34, UR4, -R190.reuse ;  /* 0x0000000422227c23 */ /* 0x100fe200080108be */
[C---:B------:R-:W-:Y:S03]  /*8bd0*/  FMUL.FTZ R100, R132.reuse, R100 ;  /* 0x0000006484647220 */ /* 0x040fe60000410000 */
[----:B------:R-:W-:Y:S01]  /*8be0*/  MUFU.EX2 R213, R19 ;  /* 0x0000001300d57308 */ /* 0x000fe20000000800 */
[----:B------:R-:W-:Y:S01]  /*8bf0*/  FMUL.FTZ R101, R132, R101 ;  /* 0x0000006584657220 */ /* 0x000fe20000410000 */
[--C-:B------:R-:W-:Y:S01]  /*8c00*/  FFMA.FTZ R20, R20, UR4, -R189.reuse ;  /* 0x0000000414147c23 */ /* 0x100fe200080108bd */
[C---:B------:R-:W-:Y:S01]  /*8c10*/  FMUL.FTZ R108, R132.reuse, R108 ;  /* 0x0000006c846c7220 */ /* 0x040fe20000410000 */
[C---:B------:R-:W-:Y:S01]  /*8c20*/  FMUL.FTZ R109, R132.reuse, R109 ;  /* 0x0000006d846d7220 */ /* 0x040fe20000410000 */
[C---:B------:R-:W-:Y:S01]  /*8c30*/  FMUL.FTZ R128, R132.reuse, R128 ;  /* 0x0000008084807220 */ /* 0x040fe20000410000 */
[----:B------:R-:W-:Y:S01]  /*8c40*/  FMUL.FTZ R129, R132, R129 ;  /* 0x0000008184817220 */ /* 0x000fe20000410000 */
[----:B-1----:R-:W-:Y:S03]  /*8c50*/  FMNMX.FTZ R0, R0, R2, !PT ;  /* 0x0000000200007209 */ /* 0x002fe60007810000 */
[----:B------:R-:W-:Y:S01]  /*8c60*/  MUFU.EX2 R246, R6 ;  /* 0x0000000600f67308 */ /* 0x000fe20000000800 */
[--C-:B------:R-:W-:Y:S01]  /*8c70*/  FFMA.FTZ R50, R50, UR4, -R190.reuse ;  /* 0x0000000432327c23 */ /* 0x100fe200080108be */
[--C-:B------:R-:W-:Y:S01]  /*8c80*/  FFMA.FTZ R37, R37, UR4, -R189.reuse ;  /* 0x0000000425257c23 */ /* 0x100fe200080108bd */
[--C-:B------:R-:W-:Y:S01]  /*8c90*/  FFMA.FTZ R22, R22, UR4, -R190.reuse ;  /* 0x0000000416167c23 */ /* 0x100fe200080108be */
[----:B------:R-:W-:Y:S01]  /*8ca0*/  SHFL.BFLY PT, R2, R0, 0x1, 0x1f ;  /* 0x0c201f0000027f89 */ /* 0x000fe200000e0000 */
[--C-:B------:R-:W-:Y:S01]  /*8cb0*/  FFMA.FTZ R21, R21, UR4, -R189.reuse ;  /* 0x0000000415157c23 */ /* 0x100fe200080108bd */
[C---:B------:R-:W-:Y:S01]  /*8cc0*/  FMUL.FTZ R112, R132.reuse, R112 ;  /* 0x0000007084707220 */ /* 0x040fe20000410000 */
[C---:B------:R-:W-:Y:S03]  /*8cd0*/  FMUL.FTZ R113, R132.reuse, R113 ;  /* 0x0000007184717220 */ /* 0x040fe60000410000 */
[----:B------:R-:W1:Y:S01]  /*8ce0*/  MUFU.EX2 R3, R3 ;  /* 0x0000000300037308 */ /* 0x000e620000000800 */
[C---:B------:R-:W-:Y:S01]  /*8cf0*/  FMUL.FTZ R120, R132.reuse, R120 ;  /* 0x0000007884787220 */ /* 0x040fe20000410000 */
[----:B------:R-:W-:Y:S01]  /*8d00*/  FMUL.FTZ R121, R132, R121 ;  /* 0x0000007984797220 */ /* 0x000fe20000410000 */
[--C-:B------:R-:W-:Y:S01]  /*8d10*/  FFMA.FTZ R49, R49, UR4, -R189.reuse ;  /* 0x0000000431317c23 */ /* 0x100fe200080108bd */
[--C-:B------:R-:W-:Y:S01]  /*8d20*/  FFMA.FTZ R51, R51, UR4, -R190.reuse ;  /* 0x0000000433337c23 */ /* 0x100fe200080108be */
[--C-:B------:R-:W-:Y:S01]  /*8d30*/  FFMA.FTZ R36, R36, UR4, -R189.reuse ;  /* 0x0000000424247c23 */ /* 0x100fe200080108bd */
[--C-:B------:R-:W-:Y:S01]  /*8d40*/  FFMA.FTZ R54, R54, UR4, -R190.reuse ;  /* 0x0000000436367c23 */ /* 0x100fe200080108be */
[--C-:B------:R-:W-:Y:S03]  /*8d50*/  FFMA.FTZ R67, R67, UR4, -R190.reuse ;  /* 0x0000000443437c23 */ /* 0x100fe600080108be */
[----:B------:R-:W-:Y:S01]  /*8d60*/  MUFU.EX2 R238, R32 ;  /* 0x0000002000ee7308 */ /* 0x000fe20000000800 */
[--C-:B------:R-:W-:Y:S01]  /*8d70*/  FFMA.FTZ R48, R48, UR4, -R189.reuse ;  /* 0x0000000430307c23 */ /* 0x100fe200080108bd */
[--C-:B------:R-:W-:Y:S01]  /*8d80*/  FFMA.FTZ R38, R38, UR4, -R190.reuse ;  /* 0x0000000426267c23 */ /* 0x100fe200080108be */
[--C-:B------:R-:W-:Y:S01]  /*8d90*/  FFMA.FTZ R39, R39, UR4, -R190.reuse ;  /* 0x0000000427277c23 */ /* 0x100fe200080108be */
[--C-:B------:R-:W-:Y:S01]  /*8da0*/  FFMA.FTZ R65, R65, UR4, -R189.reuse ;  /* 0x0000000441417c23 */ /* 0x100fe200080108bd */
[----:B------:R-:W-:Y:S01]  /*8db0*/  FFMA.FTZ R66, R66, UR4, -R190 ;  /* 0x0000000442427c23 */ /* 0x000fe200080108be */
[--C-:B------:R-:W-:Y:S01]  /*8dc0*/  FFMA.FTZ R64, R64, UR4, -R189.reuse ;  /* 0x0000000440407c23 */ /* 0x100fe200080108bd */
[--C-:B------:R-:W-:Y:S03]  /*8dd0*/  FFMA.FTZ R52, R52, UR4, -R189.reuse ;  /* 0x0000000434347c23 */ /* 0x100fe600080108bd */
[----:B------:R-:W-:Y:S01]  /*8de0*/  MUFU.EX2 R237, R33 ;  /* 0x0000002100ed7308 */ /* 0x000fe20000000800 */
        /* <DEDUP_REMOVED lines=18> */
[----:B------:R-:W-:Y:S06]  /*8f10*/  FFMA.FTZ R189, R53, UR4, -R189 ;  /* 0x0000000435bd7c23 */ /* 0x000fec00080108bd */
[----:B------:R-:W-:Y:S01]  /*8f20*/  MUFU.EX2 R189, R189 ;  /* 0x000000bd00bd7308 */ /* 0x000fe20000000800 */
[----:B--2---:R-:W-:Y:S05]  /*8f30*/  LOP3.LUT R16, R173, UR15, R210, 0x96, !PT ;  /* 0x0000000fad107c12 */ /* 0x004fea000f8e96d2 */
[----:B------:R-:W-:Y:S03]  /*8f40*/  IMAD.WIDE.U32 R16, R16, -0x2daee0ad, RZ ;  /* 0xd2511f5310107825 */ /* 0x000fe600078e00ff */
[----:B------:R-:W-:Y:S02]  /*8f50*/  LOP3.LUT R139, R177, UR11, R16, 0x96, !PT ;  /* 0x0000000bb18b7c12 */ /* 0x000fe4000f8e9610 */
[----:B------:R-:W-:Y:S01]  /*8f60*/  LOP3.LUT R172, R17, UR13, R228, 0x96, !PT ;  /* 0x0000000d11ac7c12 */ /* 0x000fe2000f8e96e4 */
[----:B------:R-:W-:Y:S02]  /*8f70*/  IMAD.WIDE.U32 R16, R134, -0x2daee0ad, RZ ;  /* 0xd2511f5386107825 */ /* 0x000fe400078e00ff */
[----:B------:R-:W1:Y:S02]  /*8f80*/  SHFL.BFLY PT, R134, R133, 0x1, 0x1f ;  /* 0x0c201f0085867f89 */ /* 0x000e6400000e0000 */
[----:B------:R-:W-:Y:S01]  /*8f90*/  IMAD.WIDE.U32 R200, R139, -0x326172a9, RZ ;  /* 0xcd9e8d578bc87825 */ /* 0x000fe200078e00ff */
[----:B------:R-:W-:Y:S02]  /*8fa0*/  LOP3.LUT R17, R17, UR13, R226, 0x96, !PT ;  /* 0x0000000d11117c12 */ /* 0x000fe4000f8e96e2 */
[----:B------:R-:W-:Y:S01]  /*8fb0*/  LOP3.LUT R18, R175, UR11, R16, 0x96, !PT ;  /* 0x0000000baf127c12 */ /* 0x000fe2000f8e9610 */
[----:B------:R-:W-:Y:S01]  /*8fc0*/  IMAD.WIDE.U32 R172, R172, -0x326172a9, RZ ;  /* 0xcd9e8d57acac7825 */ /* 0x000fe200078e00ff */
[----:B------:R-:W-:Y:S03]  /*8fd0*/  F2FP.F16.F32.PACK_AB R175, R213, R235 ;  /* 0x000000ebd5af723e */ /* 0x000fe600000000ff */
[----:B------:R-:W-:Y:S01]  /*8fe0*/  IMAD.WIDE.U32 R16, R17, -0x326172a9, RZ ;  /* 0xcd9e8d5711107825 */ /* 0x000fe200078e00ff */
[----:B------:R-:W-:Y:S02]  /*8ff0*/  LOP3.LUT R19, R173, UR12, R206, 0x96, !PT ;  /* 0x0000000cad137c12 */ /* 0x000fe4000f8e96ce */
[----:B------:R-:W-:Y:S01]  /*9000*/  LOP3.LUT R172, R201, UR10, R172, 0x96, !PT ;  /* 0x0000000ac9ac7c12 */ /* 0x000fe2000f8e96ac */
[----:B------:R-:W-:Y:S01]  /*9010*/  IMAD.WIDE.U32 R198, R18, -0x326172a9, RZ ;  /* 0xcd9e8d5712c67825 */ /* 0x000fe200078e00ff */
[----:B------:R-:W-:Y:S03]  /*9020*/  LOP3.LUT R4, R17, UR12, R208, 0x96, !PT ;  /* 0x0000000c11047c12 */ /* 0x000fe6000f8e96d0 */
[----:B------:R-:W-:Y:S01]  /*9030*/  IMAD.WIDE.U32 R18, R19, -0x2daee0ad, RZ ;  /* 0xd2511f5313127825 */ /* 0x000fe200078e00ff */
[----:B------:R-:W-:Y:S02]  /*9040*/  LOP3.LUT R16, R199, UR10, R16, 0x96, !PT ;  /* 0x0000000ac7107c12 */ /* 0x000fe4000f8e9610 */
[----:B------:R-:W-:Y:S01]  /*9050*/  MUFU.EX2 R199, R51 ;  /* 0x0000003300c77308 */ /* 0x000fe20000000800 */
[----:B------:R-:W-:Y:S01]  /*9060*/  IMAD.WIDE.U32 R4, R4, -0x2daee0ad, RZ ;  /* 0xd2511f5304047825 */ /* 0x000fe200078e00ff */
[----:B------:R-:W-:Y:S02]  /*9070*/  LOP3.LUT R176, R19, UR9, R176, 0x96, !PT ;  /* 0x0000000913b07c12 */ /* 0x000fe4000f8e96b0 */
[----:B-1----:R-:W-:Y:S01]  /*9080*/  FMNMX.FTZ R134, R133, R134, !PT ;  /* 0x0000008685867209 */ /* 0x002fe20007810000 */
[----:B------:R-:W-:Y:S01]  /*9090*/  IMAD.WIDE.U32 R204, R16, -0x2daee0ad, RZ ;  /* 0xd2511f5310cc7825 */ /* 0x000fe200078e00ff */
[----:B------:R-:W-:Y:S02]  /*90a0*/  LOP3.LUT R174, R5, UR9, R174, 0x96, !PT ;  /* 0x0000000905ae7c12 */ /* 0x000fe4000f8e96ae */
[C---:B------:R-:W-:Y:S01]  /*90b0*/  FSETP.NEU.FTZ.AND P1, PT, R134.reuse, -INF , PT ;  /* 0xff8000008600780b */ /* 0x040fe20003f3d000 */
[----:B------:R-:W-:Y:S01]  /*90c0*/  FMUL.FTZ R191, R134, UR4 ;  /* 0x0000000486bf7c20 */ /* 0x000fe20008410000 */
[----:B------:R-:W-:Y:S01]  /*90d0*/  LOP3.LUT R5, R205, UR5, R4, 0x96, !PT ;  /* 0x00000005cd057c12 */ /* 0x000fe2000f8e9604 */
[----:B------:R-:W-:Y:S01]  /*90e0*/  FFMA.FTZ R4, R7, UR4, -R190 ;  /* 0x0000000407047c23 */ /* 0x000fe200080108be */
[----:B------:R-:W-:Y:S01]  /*90f0*/  IMAD.WIDE.U32 R202, R172, -0x2daee0ad, RZ ;  /* 0xd2511f53acca7825 */ /* 0x000fe200078e00ff */
[----:B------:R-:W-:Y:S02]  /*9100*/  FMNMX.FTZ R133, R0, R2, !PT ;  /* 0x0000000200857209 */ /* 0x000fe40007810000 */
[----:B------:R-:W-:Y:S01]  /*9110*/  FSEL R191, R191, RZ, P1 ;  /* 0x000000ffbfbf7208 */ /* 0x000fe20000800000 */
[----:B------:R1:W-:Y:S01]  /*9120*/  MUFU.EX2 R233, R4 ;  /* 0x0000000400e97308 */ /* 0x0003e20000000800 */
[----:B------:R-:W-:Y:S01]  /*9130*/  LOP3.LUT R18, R203, UR5, R18, 0x96, !PT ;  /* 0x00000005cb127c12 */ /* 0x000fe2000f8e9612 */
[----:B------:R-:W-:Y:S04]  /*9140*/  IMAD.WIDE.U32 R196, R176, -0x326172a9, RZ ;  /* 0xcd9e8d57b0c47825 */ /* 0x000fe800078e00ff */
[C---:B------:R-:W-:Y:S01]  /*9150*/  FMUL.FTZ R192, R133.reuse, UR4 ;  /* 0x0000000485c07c20 */ /* 0x040fe20008410000 */
[----:B------:R-:W-:Y:S01]  /*9160*/  FSETP.NEU.FTZ.AND P1, PT, R133, -INF , PT ;  /* 0xff8000008500780b */ /* 0x000fe20003f3d000 */
[--C-:B------:R-:W-:Y:S01]  /*9170*/  FFMA.FTZ R13, R13, UR4, -R191.reuse ;  /* 0x000000040d0d7c23 */ /* 0x100fe200080108bf */
[--C-:B------:R-:W-:Y:S01]  /*9180*/  FFMA.FTZ R12, R12, UR4, -R191.reuse ;  /* 0x000000040c0c7c23 */ /* 0x100fe200080108bf */
[----:B------:R-:W-:Y:S04]  /*9190*/  IMAD.WIDE.U32 R6, R18, -0x326172a9, RZ ;  /* 0xcd9e8d5712067825 */ /* 0x000fe800078e00ff */
[--C-:B------:R-:W-:Y:S01]  /*91a0*/  FFMA.FTZ R8, R8, UR4, -R191.reuse ;  /* 0x0000000408087c23 */ /* 0x100fe200080108bf */
[----:B------:R2:W3:Y:S01]  /*91b0*/  MUFU.EX2 R212, R13 ;  /* 0x0000000d00d47308 */ /* 0x0004e20000000800 */
[--C-:B------:R-:W-:Y:S01]  /*91c0*/  FFMA.FTZ R9, R9, UR4, -R191.reuse ;  /* 0x0000000409097c23 */ /* 0x100fe200080108bf */
[----:B------:R-:W-:Y:S01]  /*91d0*/  IMAD.WIDE.U32 R194, R174, -0x326172a9, RZ ;  /* 0xcd9e8d57aec27825 */ /* 0x000fe200078e00ff */
[C---:B------:R-:W-:Y:S01]  /*91e0*/  LOP3.LUT R2, R6.reuse, 0xffff, RZ, 0xc0, !PT ;  /* 0x0000ffff06027812 */ /* 0x040fe200078ec0ff */
[----:B------:R-:W4:Y:S01]  /*91f0*/  LDSM.16.MT88.4 R176, [R216+0x9000] ;  /* 0x00900000d8b0783b */ /* 0x000f220000004200 */
[--C-:B------:R-:W-:Y:S01]  /*9200*/  SHF.R.U32.HI R16, RZ, 0x10, R6.reuse ;  /* 0x00000010ff107819 */ /* 0x100fe20000011606 */
[--C-:B------:R-:W-:Y:S01]  /*9210*/  FFMA.FTZ R57, R57, UR4, -R191.reuse ;  /* 0x0000000439397c23 */ /* 0x100fe200080108bf */
[----:B------:R-:W-:Y:S03]  /*9220*/  LOP3.LUT R18, R6, 0xff, RZ, 0xc0, !PT ;  /* 0x000000ff06127812 */ /* 0x000fe600078ec0ff */
[----:B------:R5:W-:Y:S01]  /*9230*/  MUFU.EX2 R215, R12 ;  /* 0x0000000c00d77308 */ /* 0x000be20000000800 */
[----:B-1----:R-:W-:Y:S01]  /*9240*/  IMAD.WIDE.U32 R4, R5, -0x326172a9, RZ ;  /* 0xcd9e8d5705047825 */ /* 0x002fe200078e00ff */
[----:B------:R-:W-:Y:S02]  /*9250*/  SHF.R.U32.HI R17, RZ, 0x18, R6 ;  /* 0x00000018ff117819 */ /* 0x000fe40000011606 */
[----:B------:R-:W-:Y:S01]  /*9260*/  LOP3.LUT R6, R7, UR17, R196, 0x96, !PT ;  /* 0x0000001107067c12 */ /* 0x000fe2000f8e96c4 */
[--C-:B------:R-:W-:Y:S01]  /*9270*/  FFMA.FTZ R60, R60, UR4, -R191.reuse ;  /* 0x000000043c3c7c23 */ /* 0x100fe200080108bf */
[----:B------:R-:W-:Y:S01]  /*9280*/  LOP3.LUT R0, R4, 0xffff, RZ, 0xc0, !PT ;  /* 0x0000ffff04007812 */ /* 0x000fe200078ec0ff */
[--C-:B------:R-:W-:Y:S03]  /*9290*/  FFMA.FTZ R24, R24, UR4, -R191.reuse ;  /* 0x0000000418187c23 */ /* 0x100fe600080108bf */
[----:B------:R1:W-:Y:S01]  /*92a0*/  MUFU.EX2 R243, R8 ;  /* 0x0000000800f37308 */ /* 0x0003e20000000800 */
[----:B--2---:R-:W-:Y:S01]  /*92b0*/  LOP3.LUT R13, R4, 0xff, RZ, 0xc0, !PT ;  /* 0x000000ff040d7812 */ /* 0x004fe200078ec0ff */
[--C-:B------:R-:W-:Y:S01]  /*92c0*/  FFMA.FTZ R25, R25, UR4, -R191.reuse ;  /* 0x0000000419197c23 */ /* 0x100fe200080108bf */
[----:B------:R-:W-:Y:S01]  /*92d0*/  SHF.R.U32.HI R0, RZ, 0x8, R0 ;  /* 0x00000008ff007819 */ /* 0x000fe20000011600 */
[--C-:B------:R-:W-:Y:S01]  /*92e0*/  FFMA.FTZ R28, R28, UR4, -R191.reuse ;  /* 0x000000041c1c7c23 */ /* 0x100fe200080108bf */
[----:B------:R-:W-:Y:S01]  /*92f0*/  SHF.R.U32.HI R2, RZ, 0x8, R2 ;  /* 0x00000008ff027819 */ /* 0x000fe20000011602 */
[--C-:B------:R-:W-:Y:S01]  /*9300*/  FFMA.FTZ R29, R29, UR4, -R191.reuse ;  /* 0x000000041d1d7c23 */ /* 0x100fe200080108bf */
[----:B------:R-:W-:Y:S03]  /*9310*/  LOP3.LUT R7, R16, 0xff, RZ, 0xc0, !PT ;  /* 0x000000ff10077812 */ /* 0x000fe600078ec0ff */
[----:B------:R2:W-:Y:S01]  /*9320*/  MUFU.EX2 R247, R9 ;  /* 0x0000000900f77308 */ /* 0x0005e20000000800 */
[----:B------:R-:W-:Y:S01]  /*9330*/  PRMT R13, R13, 0x5410, R0 ;  /* 0x000054100d0d7816 */ /* 0x000fe20000000000 */
[----:B------:R-:W-:Y:S01]  /*9340*/  FMUL.FTZ R16, R132, R152 ;  /* 0x0000009884107220 */ /* 0x000fe20000410000 */
[----:B-----5:R-:W-:Y:S01]  /*9350*/  SHF.R.U32.HI R12, RZ, 0x10, R4 ;  /* 0x00000010ff0c7819 */ /* 0x020fe20000011604 */
[----:B------:R-:W-:Y:S01]  /*9360*/  IMAD.MOV.U32 R196, RZ, RZ, R210 ;  /* 0x000000ffffc47224 */ /* 0x000fe200078e00d2 */
[----:B------:R-:W-:Y:S01]  /*9370*/  PRMT R18, R18, 0x5410, R2 ;  /* 0x0000541012127816 */ /* 0x000fe20000000002 */
[--C-:B------:R-:W-:Y:S01]  /*9380*/  FFMA.FTZ R45, R45, UR4, -R191.reuse ;  /* 0x000000042d2d7c23 */ /* 0x100fe200080108bf */
[----:B------:R-:W-:Y:S01]  /*9390*/  SHF.R.U32.HI R0, RZ, 0x10, R6 ;  /* 0x00000010ff007819 */ /* 0x000fe20000011606 */
[--C-:B------:R-:W-:Y:S01]  /*93a0*/  FFMA.FTZ R44, R44, UR4, -R191.reuse ;  /* 0x000000042c2c7c23 */ /* 0x100fe200080108bf */
[----:B------:R-:W-:Y:S01]  /*93b0*/  SHF.R.U32.HI R19, RZ, 0x18, R4 ;  /* 0x00000018ff137819 */ /* 0x000fe20000011604 */
[--C-:B------:R-:W-:Y:S01]  /*93c0*/  FFMA.FTZ R40, R40, UR4, -R191.reuse ;  /* 0x0000000428287c23 */ /* 0x100fe200080108bf */
[----:B------:R-:W-:Y:S01]  /*93d0*/  LOP3.LUT R2, R6, 0xffff, RZ, 0xc0, !PT ;  /* 0x0000ffff06027812 */ /* 0x000fe200078ec0ff */
[--C-:B------:R-:W-:Y:S01]  /*93e0*/  FFMA.FTZ R41, R41, UR4, -R191.reuse ;  /* 0x0000000429297c23 */ /* 0x100fe200080108bf */
[----:B------:R-:W-:Y:S01]  /*93f0*/  LOP3.LUT R4, R5, UR17, R194, 0x96, !PT ;  /* 0x0000001105047c12 */ /* 0x000fe2000f8e96c2 */
[----:B------:R-:W-:Y:S01]  /*9400*/  FFMA.FTZ R56, R56, UR4, -R191 ;  /* 0x0000000438387c23 */ /* 0x000fe200080108bf */
[----:B------:R-:W-:Y:S01]  /*9410*/  PRMT R17, R7, 0x5410, R17 ;  /* 0x0000541007117816 */ /* 0x000fe20000000011 */
[----:B------:R-:W-:Y:S01]  /*9420*/  FFMA.FTZ R191, R61, UR4, -R191 ;  /* 0x000000043dbf7c23 */ /* 0x000fe200080108bf */
[----:B------:R-:W-:Y:S01]  /*9430*/  LOP3.LUT R5, R6, 0xff, RZ, 0xc0, !PT ;  /* 0x000000ff06057812 */ /* 0x000fe200078ec0ff */
[----:B------:R-:W-:Y:S01]  /*9440*/  MUFU.EX2 R210, R29 ;  /* 0x0000001d00d27308 */ /* 0x000fe20000000800 */
[----:B------:R-:W-:Y:S01]  /*9450*/  LOP3.LUT R7, R12, 0xff, RZ, 0xc0, !PT ;  /* 0x000000ff0c077812 */ /* 0x000fe200078ec0ff */
[----:B---3--:R-:W-:Y:S01]  /*9460*/  IMAD.MOV.U32 R201, RZ, RZ, R212 ;  /* 0x000000ffffc97224 */ /* 0x008fe200078e00d4 */
[----:B------:R-:W-:Y:S02]  /*9470*/  SHF.R.U32.HI R6, RZ, 0x18, R6 ;  /* 0x00000018ff067819 */ /* 0x000fe40000011606 */
[----:B------:R-:W-:Y:S02]  /*9480*/  LOP3.LUT R0, R0, 0xff, RZ, 0xc0, !PT ;  /* 0x000000ff00007812 */ /* 0x000fe400078ec0ff */
[----:B------:R-:W-:Y:S03]  /*9490*/  SHF.R.U32.HI R2, RZ, 0x8, R2 ;  /* 0x00000008ff027819 */ /* 0x000fe60000011602 */
[----:B------:R-:W-:Y:S01]  /*94a0*/  MUFU.EX2 R194, R38 ;  /* 0x0000002600c27308 */ /* 0x000fe20000000800 */
[----:B------:R-:W-:Y:S02]  /*94b0*/  PRMT R19, R7, 0x5410, R19 ;  /* 0x0000541007137816 */ /* 0x000fe40000000013 */
[----:B------:R-:W-:Y:S02]  /*94c0*/  PRMT R7, R0, 0x5410, R6 ;  /* 0x0000541000077816 */ /* 0x000fe40000000006 */
[----:B------:R-:W-:Y:S02]  /*94d0*/  FSEL R192, R192, RZ, P1 ;  /* 0x000000ffc0c07208 */ /* 0x000fe40000800000 */
[----:B-1----:R-:W-:Y:S03]  /*94e0*/  PRMT R8, R5, 0x5410, R2 ;  /* 0x0000541005087816 */ /* 0x002fe60000000002 */
[----:B------:R-:W-:Y:S01]  /*94f0*/  MUFU.EX2 R191, R191 ;  /* 0x000000bf00bf7308 */ /* 0x000fe20000000800 */
[----:B------:R-:W-:Y:S01]  /*9500*/  LOP3.LUT R0, R4, 0xffff, RZ, 0xc0, !PT ;  /* 0x0000ffff04007812 */ /* 0x000fe200078ec0ff */
[----:B------:R-:W-:Y:S01]  /*9510*/  FFMA.FTZ R14, R14, UR4, -R192 ;  /* 0x000000040e0e7c23 */ /* 0x000fe200080108c0 */
[----:B------:R-:W-:Y:S01]  /*9520*/  SHF.R.U32.HI R2, RZ, 0x10, R4 ;  /* 0x00000010ff027819 */ /* 0x000fe20000011604 */
[--C-:B------:R-:W-:Y:S01]  /*9530*/  FFMA.FTZ R15, R15, UR4, -R192.reuse ;  /* 0x000000040f0f7c23 */ /* 0x100fe200080108c0 */
[----:B------:R-:W-:Y:S01]  /*9540*/  LOP3.LUT R6, R4, 0xff, RZ, 0xc0, !PT ;  /* 0x000000ff04067812 */ /* 0x000fe200078ec0ff */
[----:B------:R-:W-:Y:S01]  /*9550*/  FFMA.FTZ R10, R10, UR4, -R192 ;  /* 0x000000040a0a7c23 */ /* 0x000fe200080108c0 */
[----:B------:R-:W-:Y:S01]  /*9560*/  SHF.R.U32.HI R5, RZ, 0x18, R4 ;  /* 0x00000018ff057819 */ /* 0x000fe20000011604 */
[----:B------:R-:W-:Y:S01]  /*9570*/  FFMA.FTZ R11, R11, UR4, -R192 ;  /* 0x000000040b0b7c23 */ /* 0x000fe200080108c0 */
[----:B------:R-:W-:Y:S01]  /*9580*/  SHF.R.U32.HI R4, RZ, 0x8, R0 ;  /* 0x00000008ff047819 */ /* 0x000fe20000011600 */
[----:B------:R-:W-:Y:S01]  /*9590*/  MUFU.EX2 R245, R10 ;  /* 0x0000000a00f57308 */ /* 0x000fe20000000800 */
[--C-:B------:R-:W-:Y:S01]  /*95a0*/  HSET2.LE.AND R174, R18, R188.reuse, PT ;  /* 0x000000bc12ae7233 */ /* 0x100fe20003803000 */
[----:B------:R-:W-:Y:S01]  /*95b0*/  FMUL.FTZ R18, R3, R154 ;  /* 0x0000009a03127220 */ /* 0x000fe20000410000 */
[----:B------:R-:W-:Y:S01]  /*95c0*/  F2FP.F16.F32.PACK_AB R0, R214, R234 ;  /* 0x000000ead600723e */ /* 0x000fe200000000ff */
[--C-:B------:R-:W-:Y:S01]  /*95d0*/  FFMA.FTZ R47, R47, UR4, -R192.reuse ;  /* 0x000000042f2f7c23 */ /* 0x100fe200080108c0 */
[----:B------:R-:W-:Y:S01]  /*95e0*/  LOP3.LUT R2, R2, 0xff, RZ, 0xc0, !PT ;  /* 0x000000ff02027812 */ /* 0x000fe200078ec0ff */
[----:B------:R-:W-:Y:S01]  /*95f0*/  FFMA.FTZ R58, R58, UR4, -R192 ;  /* 0x000000043a3a7c23 */ /* 0x000fe200080108c0 */
[----:B------:R-:W-:Y:S03]  /*9600*/  LOP3.LUT R174, R174, R0, RZ, 0xc0, !PT ;  /* 0x00000000aeae7212 */ /* 0x000fe600078ec0ff */
[----:B------:R-:W1:Y:S01]  /*9610*/  MUFU.EX2 R244, R11 ;  /* 0x0000000b00f47308 */ /* 0x000e620000000800 */
[----:B------:R-:W-:Y:S01]  /*9620*/  PRMT R181, R2, 0x5410, R5 ;  /* 0x0000541002b57816 */ /* 0x000fe20000000005 */
[----:B------:R-:W-:Y:S01]  /*9630*/  FADD.FTZ R2, -R134, R137 ;  /* 0x0000008986027221 */ /* 0x000fe20000010100 */
[----:B------:R-:W-:Y:S01]  /*9640*/  FADD.FTZ R0, -R133, R138 ;  /* 0x0000008a85007221 */ /* 0x000fe20000010100 */
[----:B--2---:R-:W-:Y:S01]  /*9650*/  PRMT R9, R6, 0x5410, R4 ;  /* 0x0000541006097816 */ /* 0x004fe20000000004 */
[--C-:B------:R-:W-:Y:S01]  /*9660*/  FFMA.FTZ R59, R59, UR4, -R192.reuse ;  /* 0x000000043b3b7c23 */ /* 0x100fe200080108c0 */
[----:B------:R-:W-:Y:S01]  /*9670*/  FMUL.FTZ R2, R2, UR4 ;  /* 0x0000000402027c20 */ /* 0x000fe20008410000 */
[----:B------:R-:W-:Y:S03]  /*9680*/  FMUL.FTZ R0, R0, UR4 ;  /* 0x0000000400007c20 */ /* 0x000fe60008410000 */
[----:B------:R-:W-:Y:S01]  /*9690*/  MUFU.EX2 R252, R14 ;  /* 0x0000000e00fc7308 */ /* 0x000fe20000000800 */
[--C-:B------:R-:W-:Y:S01]  /*96a0*/  HSET2.LE.AND R5, R8, R188.reuse, PT ;  /* 0x000000bc08057233 */ /* 0x100fe20003803000 */
[--C-:B------:R-:W-:Y:S01]  /*96b0*/  FFMA.FTZ R62, R62, UR4, -R192.reuse ;  /* 0x000000043e3e7c23 */ /* 0x100fe200080108c0 */
[--C-:B------:R-:W-:Y:S01]  /*96c0*/  HSET2.LE.AND R4, R17, R188.reuse, PT ;  /* 0x000000bc11047233 */ /* 0x100fe20003803000 */
[----:B------:R-:W-:Y:S01]  /*96d0*/  FMUL.FTZ R17, R132, R153 ;  /* 0x0000009984117220 */ /* 0x000fe20000410000 */
[--C-:B------:R-:W-:Y:S01]  /*96e0*/  HSET2.LE.AND R6, R7, R188.reuse, PT ;  /* 0x000000bc07067233 */ /* 0x100fe20003803000 */
[--C-:B------:R-:W-:Y:S01]  /*96f0*/  FFMA.FTZ R26, R26, UR4, -R192.reuse ;  /* 0x000000041a1a7c23 */ /* 0x100fe200080108c0 */
[----:B------:R-:W-:Y:S03]  /*9700*/  F2FP.F16.F32.PACK_AB R172, R232, R248 ;  /* 0x000000f8e8ac723e */ /* 0x000fe600000000ff */
[----:B------:R-:W2:Y:S01]  /*9710*/  MUFU.EX2 R249, R15 ;  /* 0x0000000f00f97308 */ /* 0x000ea20000000800 */
[----:B------:R-:W-:Y:S01]  /*9720*/  F2FP.F16.F32.PACK_AB R173, R233, R246 ;  /* 0x000000f6e9ad723e */ /* 0x000fe200000000ff */
[--C-:B------:R-:W-:Y:S01]  /*9730*/  FFMA.FTZ R27, R27, UR4, -R192.reuse ;  /* 0x000000041b1b7c23 */ /* 0x100fe200080108c0 */
[----:B------:R-:W-:Y:S01]  /*9740*/  LOP3.LUT R175, R4, R175, RZ, 0xc0, !PT ;  /* 0x000000af04af7212 */ /* 0x000fe200078ec0ff */
[--C-:B------:R-:W-:Y:S01]  /*9750*/  FFMA.FTZ R30, R30, UR4, -R192.reuse ;  /* 0x000000041e1e7c23 */ /* 0x100fe200080108c0 */
[----:B------:R-:W-:Y:S01]  /*9760*/  LOP3.LUT R172, R5, R172, RZ, 0xc0, !PT ;  /* 0x000000ac05ac7212 */ /* 0x000fe200078ec0ff */
[--C-:B------:R-:W-:Y:S01]  /*9770*/  FFMA.FTZ R31, R31, UR4, -R192.reuse ;  /* 0x000000041f1f7c23 */ /* 0x100fe200080108c0 */
[----:B------:R-:W-:Y:S03]  /*9780*/  LOP3.LUT R173, R6, R173, RZ, 0xc0, !PT ;  /* 0x000000ad06ad7212 */ /* 0x000fe600078ec0ff */
[----:B------:R-:W3:Y:S01]  /*9790*/  MUFU.EX2 R2, R2 ;  /* 0x0000000200027308 */ /* 0x000ee20000000800 */
[--C-:B------:R-:W-:Y:S01]  /*97a0*/  HSET2.LE.AND R4, R13, R188.reuse, PT ;  /* 0x000000bc0d047233 */ /* 0x100fe20003803000 */
[--C-:B------:R-:W-:Y:S01]  /*97b0*/  FFMA.FTZ R46, R46, UR4, -R192.reuse ;  /* 0x000000042e2e7c23 */ /* 0x100fe200080108c0 */
[--C-:B------:R-:W-:Y:S01]  /*97c0*/  HSET2.LE.AND R5, R19, R188.reuse, PT ;  /* 0x000000bc13057233 */ /* 0x100fe20003803000 */
[----:B------:R-:W-:Y:S01]  /*97d0*/  FMUL.FTZ R19, R3, R155 ;  /* 0x0000009b03137220 */ /* 0x000fe20000410000 */
[--C-:B------:R-:W-:Y:S01]  /*97e0*/  HSET2.LE.AND R6, R9, R188.reuse, PT ;  /* 0x000000bc09067233 */ /* 0x100fe20003803000 */
[--C-:B------:R-:W-:Y:S01]  /*97f0*/  FFMA.FTZ R42, R42, UR4, -R192.reuse ;  /* 0x000000042a2a7c23 */ /* 0x100fe200080108c0 */
[--C-:B------:R-:W-:Y:S03]  /*9800*/  HSET2.LE.AND R181, R181, R188.reuse, PT ;  /* 0x000000bcb5b57233 */ /* 0x100fe60003803000 */
[----:B------:R-:W5:Y:S01]  /*9810*/  MUFU.EX2 R0, R0 ;  /* 0x0000000000007308 */ /* 0x000f620000000800 */
[----:B-1----:R-:W-:Y:S01]  /*9820*/  F2FP.F16.F32.PACK_AB R7, R244, R245 ;  /* 0x000000f5f407723e */ /* 0x002fe200000000ff */
[--C-:B------:R-:W-:Y:S01]  /*9830*/  FFMA.FTZ R43, R43, UR4, -R192.reuse ;  /* 0x000000042b2b7c23 */ /* 0x100fe200080108c0 */
[----:B------:R-:W-:Y:S01]  /*9840*/  F2FP.F16.F32.PACK_AB R182, R212, R215 ;  /* 0x000000d7d4b6723e */ /* 0x000fe200000000ff */
[----:B------:R-:W-:Y:S01]  /*9850*/  FFMA.FTZ R192, R63, UR4, -R192 ;  /* 0x000000043fc07c23 */ /* 0x000fe200080108c0 */
[----:B--2---:R-:W-:Y:S02]  /*9860*/  F2FP.F16.F32.PACK_AB R183, R249, R252 ;  /* 0x000000fcf9b7723e */ /* 0x004fe400000000ff */
[----:B------:R-:W-:Y:S03]  /*9870*/  F2FP.F16.F32.PACK_AB R180, R247, R243 ;  /* 0x000000f3f7b4723e */ /* 0x000fe600000000ff */
[----:B------:R1:W-:Y:S01]  /*9880*/  MUFU.EX2 R212, R26 ;  /* 0x0000001a00d47308 */ /* 0x0003e20000000800 */
[----:B------:R-:W-:Y:S01]  /*9890*/  LOP3.LUT R182, R4, R182, RZ, 0xc0, !PT ;  /* 0x000000b604b67212 */ /* 0x000fe200078ec0ff */
[C---:B------:R-:W-:Y:S01]  /*98a0*/  FMUL.FTZ R4, R132.reuse, R144 ;  /* 0x0000009084047220 */ /* 0x040fe20000410000 */
[----:B------:R-:W-:Y:S01]  /*98b0*/  LOP3.LUT R183, R5, R183, RZ, 0xc0, !PT ;  /* 0x000000b705b77212 */ /* 0x000fe200078ec0ff */
[----:B------:R-:W-:Y:S01]  /*98c0*/  FMUL.FTZ R5, R132, R145 ;  /* 0x0000009184057220 */ /* 0x000fe20000410000 */
[----:B------:R-:W-:Y:S01]  /*98d0*/  LOP3.LUT R180, R6, R180, RZ, 0xc0, !PT ;  /* 0x000000b406b47212 */ /* 0x000fe200078ec0ff */
[----:B------:R-:W-:Y:S01]  /*98e0*/  FMUL.FTZ R6, R3, R146 ;  /* 0x0000009203067220 */ /* 0x000fe20000410000 */
[----:B------:R-:W-:Y:S01]  /*98f0*/  LOP3.LUT R181, R181, R7, RZ, 0xc0, !PT ;  /* 0x00000007b5b57212 */ /* 0x000fe200078ec0ff */
[----:B------:R-:W-:Y:S01]  /*9900*/  FMUL.FTZ R7, R3, R147 ;  /* 0x0000009303077220 */ /* 0x000fe20000410000 */
[C---:B---3--:R-:W-:Y:S01]  /*9910*/  FMUL.FTZ R8, R2.reuse, R140 ;  /* 0x0000008c02087220 */ /* 0x048fe20000410000 */
[----:B------:R-:W-:Y:S01]  /*9920*/  FMUL.FTZ R9, R2, R141 ;  /* 0x0000008d02097220 */ /* 0x000fe20000410000 */
[C---:B-----5:R-:W-:Y:S01]  /*9930*/  FMUL.FTZ R10, R0.reuse, R142 ;  /* 0x0000008e000a7220 */ /* 0x060fe20000410000 */
[----:B------:R-:W-:Y:S01]  /*9940*/  FMUL.FTZ R11, R0, R143 ;  /* 0x0000008f000b7220 */ /* 0x000fe20000410000 */
[----:B------:R-:W-:Y:S01]  /*9950*/  LDSM.16.MT88.4 R144, [R218+0xa000] ;  /* 0x00a00000da90783b */ /* 0x000fe20000004200 */
[C---:B------:R-:W-:Y:S01]  /*9960*/  FMUL.FTZ R32, R2.reuse, R156 ;  /* 0x0000009c02207220 */ /* 0x040fe20000410000 */
[-C--:B----4-:R-:W-:Y:S01]  /*9970*/  HMMA.16816.F32 R4, R172, R176.reuse, R4 ;  /* 0x000000b0ac04723c */ /* 0x090fe20000001804 */
[----:B------:R2:W-:Y:S04]  /*9980*/  MUFU.EX2 R205, R27 ;  /* 0x0000001b00cd7308 */ /* 0x0005e80000000800 */
[C---:B------:R-:W-:Y:S01]  /*9990*/  FMUL.FTZ R12, R2.reuse, R148 ;  /* 0x00000094020c7220 */ /* 0x040fe20000410000 */
[C---:B------:R-:W-:Y:S01]  /*99a0*/  HMMA.16816.F32 R8, R180.reuse, R176, R8 ;  /* 0x000000b0b408723c */ /* 0x040fe20000001808 */
[----:B------:R-:W3:Y:S04]  /*99b0*/  LDSM.16.MT88.4 R140, [R216+0xa000] ;  /* 0x00a00000d88c783b */ /* 0x000ee80000004200 */
[----:B------:R-:W-:Y:S01]  /*99c0*/  MUFU.EX2 R203, R31 ;  /* 0x0000001f00cb7308 */ /* 0x000fe20000000800 */
[----:B------:R-:W-:Y:S01]  /*99d0*/  FMUL.FTZ R13, R2, R149 ;  /* 0x00000095020d7220 */ /* 0x000fe20000410000 */
[C---:B------:R-:W-:Y:S01]  /*99e0*/  FMUL.FTZ R14, R0.reuse, R150 ;  /* 0x00000096000e7220 */ /* 0x040fe20000410000 */
[----:B------:R-:W-:Y:S03]  /*99f0*/  FMUL.FTZ R15, R0, R151 ;  /* 0x00000097000f7220 */ /* 0x000fe60000410000 */
[C---:B------:R-:W-:Y:S01]  /*9a00*/  FMUL.FTZ R33, R2.reuse, R157 ;  /* 0x0000009d02217220 */ /* 0x040fe20000410000 */
[C---:B------:R-:W-:Y:S01]  /*9a10*/  FMUL.FTZ R88, R2.reuse, R88 ;  /* 0x0000005802587220 */ /* 0x040fe20000410000 */
[----:B------:R-:W-:Y:S01]  /*9a20*/  FMUL.FTZ R89, R2, R89 ;  /* 0x0000005902597220 */ /* 0x000fe20000410000 */
[C---:B------:R-:W-:Y:S01]  /*9a30*/  FMUL.FTZ R90, R0.reuse, R90 ;  /* 0x0000005a005a7220 */ /* 0x040fe20000410000 */
[-C--:B------:R-:W-:Y:S01]  /*9a40*/  HMMA.16816.F32 R12, R180, R178.reuse, R12 ;  /* 0x000000b2b40c723c */ /* 0x080fe2000000180c */
[----:B------:R-:W-:Y:S02]  /*9a50*/  MUFU.EX2 R192, R192 ;  /* 0x000000c000c07308 */ /* 0x000fe40000000800 */
[----:B------:R-:W-:Y:S01]  /*9a60*/  FMUL.FTZ R91, R0, R91 ;  /* 0x0000005b005b7220 */ /* 0x000fe20000410000 */
[C---:B------:R-:W-:Y:S01]  /*9a70*/  FMUL.FTZ R92, R2.reuse, R92 ;  /* 0x0000005c025c7220 */ /* 0x040fe20000410000 */
[C---:B------:R-:W-:Y:S01]  /*9a80*/  FMUL.FTZ R93, R2.reuse, R93 ;  /* 0x0000005d025d7220 */ /* 0x040fe20000410000 */
[C---:B------:R-:W-:Y:S05]  /*9a90*/  HMMA.16816.F32 R16, R172.reuse, R178, R16 ;  /* 0x000000b2ac10723c */ /* 0x040fea0000001810 */
[C---:B------:R-:W-:Y:S01]  /*9aa0*/  FMUL.FTZ R72, R2.reuse, R72 ;  /* 0x0000004802487220 */ /* 0x040fe20000410000 */
[-C--:B------:R-:W-:Y:S05]  /*9ab0*/  HMMA.16816.F32 R68, R172, R184.reuse, R68 ;  /* 0x000000b8ac44723c */ /* 0x080fea0000001844 */
[----:B------:R-:W-:Y:S01]  /*9ac0*/  FMUL.FTZ R73, R2, R73 ;  /* 0x0000004902497220 */ /* 0x000fe20000410000 */
[C---:B------:R-:W-:Y:S01]  /*9ad0*/  FMUL.FTZ R74, R0.reuse, R74 ;  /* 0x0000004a004a7220 */ /* 0x040fe20000410000 */
[----:B------:R-:W-:Y:S01]  /*9ae0*/  FMUL.FTZ R75, R0, R75 ;  /* 0x0000004b004b7220 */ /* 0x000fe20000410000 */
[C---:B------:R-:W-:Y:S03]  /*9af0*/  FMUL.FTZ R76, R2.reuse, R76 ;  /* 0x0000004c024c7220 */ /* 0x040fe60000410000 */
[----:B------:R-:W-:Y:S01]  /*9b00*/  FMUL.FTZ R77, R2, R77 ;  /* 0x0000004d024d7220 */ /* 0x000fe20000410000 */
[C---:B------:R-:W-:Y:S01]  /*9b10*/  FMUL.FTZ R78, R0.reuse, R78 ;  /* 0x0000004e004e7220 */ /* 0x040fe20000410000 */
[C---:B------:R-:W-:Y:S01]  /*9b20*/  FMUL.FTZ R79, R0.reuse, R79 ;  /* 0x0000004f004f7220 */ /* 0x040fe20000410000 */
[C---:B------:R-:W-:Y:S04]  /*9b30*/  HMMA.16816.F32 R72, R180.reuse, R184, R72 ;  /* 0x000000b8b448723c */ /* 0x040fe80000001848 */
[C---:B------:R-:W-:Y:S01]  /*9b40*/  FMUL.FTZ R94, R0.reuse, R94 ;  /* 0x0000005e005e7220 */ /* 0x040fe20000410000 */
[C---:B------:R-:W-:Y:S01]  /*9b50*/  FMUL.FTZ R95, R0.reuse, R95 ;  /* 0x0000005f005f7220 */ /* 0x040fe20000410000 */
[-C--:B------:R-:W-:Y:S05]  /*9b60*/  HMMA.16816.F32 R76, R180, R186.reuse, R76 ;  /* 0x000000bab44c723c */ /* 0x080fea000000184c */
[----:B------:R-:W-:Y:S01]  /*9b70*/  FFMA.FTZ R149, R35, UR4, -R190 ;  /* 0x0000000423957c23 */ /* 0x000fe200080108be */
[C---:B------:R-:W-:Y:S03]  /*9b80*/  HMMA.16816.F32 R80, R172.reuse, R186, R80 ;  /* 0x000000baac50723c */ /* 0x040fe60000001850 */
[----:B------:R-:W-:Y:S02]  /*9b90*/  MUFU.EX2 R236, R149 ;  /* 0x0000009500ec7308 */ /* 0x000fe40000000800 */
[----:B------:R-:W-:Y:S01]  /*9ba0*/  FMUL.FTZ R35, R0, R159 ;  /* 0x0000009f00237220 */ /* 0x000fe20000410000 */
[-C--:B---3--:R-:W-:Y:S05]  /*9bb0*/  HMMA.16816.F32 R84, R172, R140.reuse, R84 ;  /* 0x0000008cac54723c */ /* 0x088fea0000001854 */
[----:B------:R-:W-:Y:S01]  /*9bc0*/  IMAD.MOV.U32 R186, RZ, RZ, R213 ;  /* 0x000000ffffba7224 */ /* 0x000fe200078e00d5 */
[C---:B------:R-:W-:Y:S01]  /*9bd0*/  HMMA.16816.F32 R88, R180.reuse, R140, R88 ;  /* 0x0000008cb458723c */ /* 0x040fe20000001858 */
[----:B------:R-:W-:Y:S04]  /*9be0*/  MUFU.EX2 R213, R24 ;  /* 0x0000001800d57308 */ /* 0x000fe80000000800 */
[C---:B-1----:R-:W-:Y:S01]  /*9bf0*/  FMUL.FTZ R26, R3.reuse, R166 ;  /* 0x000000a6031a7220 */ /* 0x042fe20000410000 */
[-C--:B------:R-:W-:Y:S05]  /*9c00*/  HMMA.16816.F32 R92, R180, R142.reuse, R92 ;  /* 0x0000008eb45c723c */ /* 0x080fea000000185c */
[----:B--2---:R-:W-:Y:S01]  /*9c10*/  FMUL.FTZ R27, R3, R167 ;  /* 0x000000a7031b7220 */ /* 0x004fe20000410000 */
[C---:B------:R-:W-:Y:S01]  /*9c20*/  HMMA.16816.F32 R96, R172.reuse, R142, R96 ;  /* 0x0000008eac60723c */ /* 0x040fe20000001860 */
[----:B------:R-:W1:Y:S04]  /*9c30*/  LDSM.16.MT88.4 R140, [R216+0xb000] ;  /* 0x00b00000d88c783b */ /* 0x000e680000004200 */
[----:B------:R-:W-:Y:S01]  /*9c40*/  IMAD.MOV.U32 R185, RZ, RZ, R235 ;  /* 0x000000ffffb97224 */ /* 0x000fe200078e00eb */
[-C--:B------:R-:W-:Y:S01]  /*9c50*/  HMMA.16816.F32 R100, R172, R144.reuse, R100 ;  /* 0x00000090ac64723c */ /* 0x080fe20000001864 */
[----:B------:R2:W-:Y:S04]  /*9c60*/  MUFU.EX2 R235, R34 ;  /* 0x0000002200eb7308 */ /* 0x0005e80000000800 */
[----:B------:R-:W-:Y:S01]  /*9c70*/  LOP3.LUT R138, R197, UR8, R200, 0x96, !PT ;  /* 0x00000008c58a7c12 */ /* 0x000fe2000f8e96c8 */
[----:B------:R-:W-:Y:S02]  /*9c80*/  IMAD.MOV.U32 R178, RZ, RZ, R234 ;  /* 0x000000ffffb27224 */ /* 0x000fe400078e00ea */
[C---:B------:R-:W-:Y:S03]  /*9c90*/  FMUL.FTZ R104, R2.reuse, R104 ;  /* 0x0000006802687220 */ /* 0x040fe60000410000 */
[----:B------:R-:W-:Y:S01]  /*9ca0*/  FMUL.FTZ R105, R2, R105 ;  /* 0x0000006902697220 */ /* 0x000fe20000410000 */
[----:B------:R3:W-:Y:S01]  /*9cb0*/  MUFU.EX2 R234, R20 ;  /* 0x0000001400ea7308 */ /* 0x0007e20000000800 */
[C---:B------:R-:W-:Y:S01]  /*9cc0*/  FMUL.FTZ R106, R0.reuse, R106 ;  /* 0x0000006a006a7220 */ /* 0x040fe20000410000 */
[----:B------:R-:W-:Y:S01]  /*9cd0*/  FMUL.FTZ R107, R0, R107 ;  /* 0x0000006b006b7220 */ /* 0x000fe20000410000 */
[----:B------:R-:W-:Y:S01]  /*9ce0*/  IMAD.WIDE.U32 R138, R138, -0x2daee0ad, RZ ;  /* 0xd2511f538a8a7825 */ /* 0x000fe200078e00ff */
[----:B------:R-:W-:Y:S03]  /*9cf0*/  LOP3.LUT R137, R195, UR8, R198, 0x96, !PT ;  /* 0x00000008c3897c12 */ /* 0x000fe6000f8e96c6 */
[C---:B------:R-:W-:Y:S01]  /*9d00*/  FMUL.FTZ R124, R2.reuse, R124 ;  /* 0x0000007c027c7220 */ /* 0x040fe20000410000 */
[----:B------:R-:W-:Y:S01]  /*9d10*/  FMUL.FTZ R125, R2, R125 ;  /* 0x0000007d027d7220 */ /* 0x000fe20000410000 */
[C---:B--2---:R-:W-:Y:S01]  /*9d20*/  FMUL.FTZ R34, R0.reuse, R158 ;  /* 0x0000009e00227220 */ /* 0x044fe20000410000 */
[C---:B------:R-:W-:Y:S01]  /*9d30*/  HMMA.16816.F32 R104, R180.reuse, R144, R104 ;  /* 0x00000090b468723c */ /* 0x040fe20000001868 */
[----:B------:R-:W-:Y:S01]  /*9d40*/  LDSM.16.MT88.4 R156, [R218+0x9400] ;  /* 0x00940000da9c783b */ /* 0x000fe20000004200 */
[----:B------:R-:W-:Y:S02]  /*9d50*/  MUFU.EX2 R200, R50 ;  /* 0x0000003200c87308 */ /* 0x000fe40000000800 */
[----:B------:R-:W-:Y:S01]  /*9d60*/  LOP3.LUT R148, R139, UR16, R202, 0x96, !PT ;  /* 0x000000108b947c12 */ /* 0x000fe2000f8e96ca */
[----:B------:R-:W-:Y:S01]  /*9d70*/  FMUL.FTZ R126, R0, R126 ;  /* 0x0000007e007e7220 */ /* 0x000fe20000410000 */
[-C--:B------:R-:W-:Y:S06]  /*9d80*/  HMMA.16816.F32 R32, R180, R146.reuse, R32 ;  /* 0x00000092b420723c */ /* 0x080fec0000001820 */
[----:B------:R-:W-:Y:S01]  /*9d90*/  MUFU.EX2 R198, R36 ;  /* 0x0000002400c67308 */ /* 0x000fe20000000800 */
[C---:B------:R-:W-:Y:S01]  /*9da0*/  LOP3.LUT R150, R138.reuse, 0xffff, RZ, 0xc0, !PT ;  /* 0x0000ffff8a967812 */ /* 0x040fe200078ec0ff */
[C---:B------:R-:W-:Y:S04]  /*9db0*/  HMMA.16816.F32 R108, R172.reuse, R146, R108 ;  /* 0x00000092ac6c723c */ /* 0x040fe8000000186c */
[----:B------:R-:W-:Y:S02]  /*9dc0*/  LOP3.LUT R151, R138, 0xff, RZ, 0xc0, !PT ;  /* 0x000000ff8a977812 */ /* 0x000fe400078ec0ff */
[-C--:B-1----:R-:W-:Y:S02]  /*9dd0*/  HMMA.16816.F32 R112, R172, R140.reuse, R112 ;  /* 0x0000008cac70723c */ /* 0x082fe40000001870 */
[----:B------:R-:W-:Y:S03]  /*9de0*/  MUFU.EX2 R195, R39 ;  /* 0x0000002700c37308 */ /* 0x000fe60000000800 */
[----:B------:R-:W-:Y:S01]  /*9df0*/  SHF.R.U32.HI R153, RZ, 0x18, R138 ;  /* 0x00000018ff997819 */ /* 0x000fe2000001168a */
[----:B------:R-:W-:Y:S01]  /*9e00*/  IMAD.MOV.U32 R177, RZ, RZ, R232 ;  /* 0x000000ffffb17224 */ /* 0x000fe200078e00e8 */
[----:B------:R-:W-:Y:S01]  /*9e10*/  SHF.R.U32.HI R152, RZ, 0x10, R138 ;  /* 0x00000010ff987819 */ /* 0x000fe2000001168a */
[----:B------:R-:W-:Y:S04]  /*9e20*/  IMAD.MOV.U32 R184, RZ, RZ, R215 ;  /* 0x000000ffffb87224 */ /* 0x000fe800078e00d7 */
[----:B------:R1:W-:Y:S01]  /*9e30*/  MUFU.EX2 R232, R22 ;  /* 0x0000001600e87308 */ /* 0x0003e20000000800 */
[----:B------:R-:W-:Y:S01]  /*9e40*/  IMAD.WIDE.U32 R138, R137, -0x2daee0ad, RZ ;  /* 0xd2511f53898a7825 */ /* 0x000fe200078e00ff */
[----:B------:R-:W-:Y:S03]  /*9e50*/  SHF.R.U32.HI R144, RZ, 0x8, R150 ;  /* 0x00000008ff907819 */ /* 0x000fe60000011696 */
[----:B------:R-:W-:Y:S01]  /*9e60*/  FMUL.FTZ R116, R2, R116 ;  /* 0x0000007402747220 */ /* 0x000fe20000410000 */
[----:B------:R-:W-:Y:S01]  /*9e70*/  IMAD.MOV.U32 R179, RZ, RZ, R233 ;  /* 0x000000ffffb37224 */ /* 0x000fe200078e00e9 */
[C---:B------:R-:W-:Y:S03]  /*9e80*/  LOP3.LUT R145, R138.reuse, 0xffff, RZ, 0xc0, !PT ;  /* 0x0000ffff8a917812 */ /* 0x040fe600078ec0ff */
[----:B------:R-:W-:Y:S01]  /*9e90*/  MUFU.EX2 R233, R21 ;  /* 0x0000001500e97308 */ /* 0x000fe20000000800 */
[----:B------:R-:W-:Y:S01]  /*9ea0*/  LOP3.LUT R150, R138, 0xff, RZ, 0xc0, !PT ;  /* 0x000000ff8a967812 */ /* 0x000fe200078ec0ff */
[----:B------:R-:W-:Y:S01]  /*9eb0*/  FMUL.FTZ R117, R2, R117 ;  /* 0x0000007502757220 */ /* 0x000fe20000410000 */
[----:B---3--:R-:W-:Y:S01]  /*9ec0*/  SHF.R.U32.HI R20, RZ, 0x8, R145 ;  /* 0x00000008ff147819 */ /* 0x008fe20000011691 */
[C---:B------:R-:W-:Y:S01]  /*9ed0*/  FMUL.FTZ R118, R0.reuse, R118 ;  /* 0x0000007600767220 */ /* 0x040fe20000410000 */
[----:B------:R-:W-:Y:S01]  /*9ee0*/  PRMT R154, R151, 0x5410, R144 ;  /* 0x00005410979a7816 */ /* 0x000fe20000000090 */
[----:B------:R-:W-:Y:S01]  /*9ef0*/  FMUL.FTZ R119, R0, R119 ;  /* 0x0000007700777220 */ /* 0x000fe20000410000 */
[----:B------:R-:W-:Y:S01]  /*9f00*/  PRMT R176, R150, 0x5410, R20 ;  /* 0x0000541096b07816 */ /* 0x000fe20000000014 */
[----:B------:R-:W-:Y:S01]  /*9f10*/  FFMA.FTZ R20, R23, UR4, -R190 ;  /* 0x0000000417147c23 */ /* 0x000fe200080108be */
[----:B------:R-:W2:Y:S01]  /*9f20*/  LDSM.16.MT88.4 R144, [R218+0xb000] ;  /* 0x00b00000da90783b */ /* 0x000ea20000004200 */
[----:B------:R-:W-:Y:S01]  /*9f30*/  LOP3.LUT R137, R139, UR16, R204, 0x96, !PT ;  /* 0x000000108b897c12 */ /* 0x000fe2000f8e96cc */
[----:B------:R-:W-:Y:S01]  /*9f40*/  FMUL.FTZ R127, R0, R127 ;  /* 0x0000007f007f7220 */ /* 0x000fe20000410000 */
[----:B------:R3:W-:Y:S01]  /*9f50*/  MUFU.EX2 R215, R20 ;  /* 0x0000001400d77308 */ /* 0x0007e20000000800 */
[C---:B------:R-:W-:Y:S04]  /*9f60*/  HMMA.16816.F32 R116, R180.reuse, R140, R116 ;  /* 0x0000008cb474723c */ /* 0x040fe80000001874 */
[----:B------:R-:W-:Y:S01]  /*9f70*/  SHF.R.U32.HI R139, RZ, 0x10, R138 ;  /* 0x00000010ff8b7819 */ /* 0x000fe2000001168a */
[----:B------:R-:W-:Y:S01]  /*9f80*/  IMAD.MOV.U32 R187, RZ, RZ, R214 ;  /* 0x000000ffffbb7224 */ /* 0x000fe200078e00d6 */
[----:B------:R-:W-:Y:S03]  /*9f90*/  SHF.R.U32.HI R149, RZ, 0x18, R138 ;  /* 0x00000018ff957819 */ /* 0x000fe6000001168a */
[----:B------:R4:W-:Y:S02]  /*9fa0*/  MUFU.EX2 R214, R25 ;  /* 0x0000001900d67308 */ /* 0x0009e40000000800 */
[----:B------:R-:W-:Y:S02]  /*9fb0*/  LOP3.LUT R139, R139, 0xff, RZ, 0xc0, !PT ;  /* 0x000000ff8b8b7812 */ /* 0x000fe400078ec0ff */
[----:B------:R-:W-:Y:S01]  /*9fc0*/  LOP3.LUT R138, R152, 0xff, RZ, 0xc0, !PT ;  /* 0x000000ff988a7812 */ /* 0x000fe200078ec0ff */
[----:B------:R-:W-:Y:S01]  /*9fd0*/  IMAD.MOV.U32 R197, RZ, RZ, R211 ;  /* 0x000000ffffc57224 */ /* 0x000fe200078e00d3 */
[----:B------:R-:W-:Y:S01]  /*9fe0*/  SHF.R.U32.HI R23, RZ, 0x10, R148 ;  /* 0x00000010ff177819 */ /* 0x000fe20000011694 */
[----:B------:R-:W-:Y:S01]  /*9ff0*/  FMUL.FTZ R29, R2, R169 ;  /* 0x000000a9021d7220 */ /* 0x000fe20000410000 */
[----:B-1----:R-:W-:Y:S02]  /*a000*/  LOP3.LUT R22, R148, 0xffff, RZ, 0xc0, !PT ;  /* 0x0000ffff94167812 */ /* 0x002fe400078ec0ff */
[----:B------:R1:W5:Y:S01]  /*a010*/  MUFU.EX2 R211, R28 ;  /* 0x0000001c00d37308 */ /* 0x0003620000000800 */
[----:B------:R-:W-:Y:S01]  /*a020*/  PRMT R155, R139, 0x5410, R149 ;  /* 0x000054108b9b7816 */ /* 0x000fe20000000095 */
[----:B------:R-:W-:Y:S01]  /*a030*/  FMUL.FTZ R31, R0, R171 ;  /* 0x000000ab001f7220 */ /* 0x000fe20000410000 */
[----:B------:R-:W-:Y:S01]  /*a040*/  PRMT R151, R138, 0x5410, R153 ;  /* 0x000054108a977816 */ /* 0x000fe20000000099 */
[----:B------:R-:W-:Y:S01]  /*a050*/  FFMA.FTZ R190, R55, UR4, -R190 ;  /* 0x0000000437be7c23 */ /* 0x000fe200080108be */
[----:B------:R-:W-:Y:S02]  /*a060*/  LOP3.LUT R149, R148, 0xff, RZ, 0xc0, !PT ;  /* 0x000000ff94957812 */ /* 0x000fe400078ec0ff */
[----:B---3--:R-:W-:Y:S03]  /*a070*/  LOP3.LUT R20, R137, 0xffff, RZ, 0xc0, !PT ;  /* 0x0000ffff89147812 */ /* 0x008fe600078ec0ff */
[----:B------:R3:W2:Y:S01]  /*a080*/  MUFU.EX2 R204, R30 ;  /* 0x0000001e00cc7308 */ /* 0x0006a20000000800 */
[--C-:B------:R-:W-:Y:S01]  /*a090*/  SHF.R.U32.HI R21, RZ, 0x10, R137.reuse ;  /* 0x00000010ff157819 */ /* 0x100fe20000011689 */
[----:B----4-:R-:W-:Y:S01]  /*a0a0*/  FMUL.FTZ R25, R132, R165 ;  /* 0x000000a584197220 */ /* 0x010fe20000410000 */
[----:B------:R-:W-:Y:S02]  /*a0b0*/  SHF.R.U32.HI R148, RZ, 0x18, R148 ;  /* 0x00000018ff947819 */ /* 0x000fe40000011694 */
[----:B------:R-:W-:Y:S01]  /*a0c0*/  LOP3.LUT R138, R23, 0xff, RZ, 0xc0, !PT ;  /* 0x000000ff178a7812 */ /* 0x000fe200078ec0ff */
[C---:B------:R-:W-:Y:S01]  /*a0d0*/  FMUL.FTZ R23, R0.reuse, R163 ;  /* 0x000000a300177220 */ /* 0x040fe20000410000 */
[----:B------:R-:W-:Y:S01]  /*a0e0*/  SHF.R.U32.HI R139, RZ, 0x8, R22 ;  /* 0x00000008ff8b7819 */ /* 0x000fe20000011616 */
[----:B------:R-:W-:Y:S01]  /*a0f0*/  FMUL.FTZ R22, R0, R162 ;  /* 0x000000a200167220 */ /* 0x000fe20000410000 */
[----:B------:R-:W-:Y:S01]  /*a100*/  LOP3.LUT R141, R137, 0xff, RZ, 0xc0, !PT ;  /* 0x000000ff898d7812 */ /* 0x000fe200078ec0ff */
[C---:B-1----:R-:W-:Y:S01]  /*a110*/  FMUL.FTZ R28, R2.reuse, R168 ;  /* 0x000000a8021c7220 */ /* 0x042fe20000410000 */
[----:B------:R-:W-:Y:S01]  /*a120*/  SHF.R.U32.HI R140, RZ, 0x18, R137 ;  /* 0x00000018ff8c7819 */ /* 0x000fe20000011689 */
[----:B------:R-:W-:Y:S01]  /*a130*/  MUFU.EX2 R197, R37 ;  /* 0x0000002500c57308 */ /* 0x000fe20000000800 */
[----:B------:R-:W-:Y:S01]  /*a140*/  SHF.R.U32.HI R137, RZ, 0x8, R20 ;  /* 0x00000008ff897819 */ /* 0x000fe20000011614 */
[C---:B------:R-:W-:Y:S01]  /*a150*/  FMUL.FTZ R20, R2.reuse, R160 ;  /* 0x000000a002147220 */ /* 0x040fe20000410000 */
[----:B------:R-:W-:Y:S01]  /*a160*/  LOP3.LUT R24, R21, 0xff, RZ, 0xc0, !PT ;  /* 0x000000ff15187812 */ /* 0x000fe200078ec0ff */
[----:B------:R-:W-:Y:S01]  /*a170*/  FMUL.FTZ R21, R2, R161 ;  /* 0x000000a102157220 */ /* 0x000fe20000410000 */
[----:B------:R-:W-:Y:S01]  /*a180*/  PRMT R153, R138, 0x5410, R148 ;  /* 0x000054108a997816 */ /* 0x000fe20000000094 */
[----:B------:R-:W-:Y:S01]  /*a190*/  LDSM.16.MT88.4 R160, [R216+0xa400] ;  /* 0x00a40000d8a0783b */ /* 0x000fe20000004200 */
[----:B------:R-:W-:Y:S01]  /*a1a0*/  PRMT R139, R149, 0x5410, R139 ;  /* 0x00005410958b7816 */ /* 0x000fe2000000008b */
[----:B---3--:R-:W-:Y:S01]  /*a1b0*/  FMUL.FTZ R30, R0, R170 ;  /* 0x000000aa001e7220 */ /* 0x008fe20000410000 */
[--C-:B------:R-:W-:Y:S01]  /*a1c0*/  HSET2.LE.AND R138, R151, R188.reuse, PT ;  /* 0x000000bc978a7233 */ /* 0x100fe20003803000 */
[----:B------:R-:W-:Y:S01]  /*a1d0*/  IMAD.MOV.U32 R170, RZ, RZ, R185 ;  /* 0x000000ffffaa7224 */ /* 0x000fe200078e00b9 */
[-C--:B------:R-:W-:Y:S01]  /*a1e0*/  HMMA.16816.F32 R20, R180, R142.reuse, R20 ;  /* 0x0000008eb414723c */ /* 0x080fe20000001814 */
[----:B------:R-:W-:Y:S02]  /*a1f0*/  MUFU.EX2 R185, R41 ;  /* 0x0000002900b97308 */ /* 0x000fe40000000800 */
[----:B------:R-:W1:Y:S01]  /*a200*/  LDSM.16.MT88.4 R148, [R216+0x9400] ;  /* 0x00940000d894783b */ /* 0x000e620000004200 */
[----:B------:R-:W-:Y:S01]  /*a210*/  PRMT R152, R141, 0x5410, R137 ;  /* 0x000054108d987816 */ /* 0x000fe20000000089 */
[----:B------:R-:W-:Y:S01]  /*a220*/  FFMA.FTZ R2, R2, R241, R243 ;  /* 0x000000f102027223 */ /* 0x000fe200000100f3 */
[C---:B------:R-:W-:Y:S05]  /*a230*/  HMMA.16816.F32 R120, R172.reuse, R142, R120 ;  /* 0x0000008eac78723c */ /* 0x040fea0000001878 */
[----:B------:R-:W-:Y:S01]  /*a240*/  MUFU.EX2 R202, R48 ;  /* 0x0000003000ca7308 */ /* 0x000fe20000000800 */
[----:B------:R-:W-:Y:S01]  /*a250*/  PRMT R141, R24, 0x5410, R140 ;  /* 0x00005410188d7816 */ /* 0x000fe2000000008c */
[C---:B------:R-:W-:Y:S01]  /*a260*/  FMUL.FTZ R24, R132.reuse, R164 ;  /* 0x000000a484187220 */ /* 0x040fe20000410000 */
[--C-:B------:R-:W-:Y:S03]  /*a270*/  HSET2.LE.AND R137, R154, R188.reuse, PT ;  /* 0x000000bc9a897233 */ /* 0x100fe60003803000 */
[----:B------:R-:W-:Y:S01]  /*a280*/  FFMA.FTZ R132, R132, R239, R248 ;  /* 0x000000ef84847223 */ /* 0x000fe200000100f8 */
[----:B-----5:R-:W-:Y:S03]  /*a290*/  F2FP.F16.F32.PACK_AB R154, R210, R211 ;  /* 0x000000d3d29a723e */ /* 0x020fe600000000ff */
[----:B------:R-:W-:Y:S01]  /*a2a0*/  MUFU.EX2 R190, R190 ;  /* 0x000000be00be7308 */ /* 0x000fe20000000800 */
[-C--:B--2---:R-:W-:Y:S03]  /*a2b0*/  HMMA.16816.F32 R24, R172, R144.reuse, R24 ;  /* 0x00000090ac18723c */ /* 0x084fe60000001818 */
[--C-:B------:R-:W-:Y:S01]  /*a2c0*/  HSET2.LE.AND R139, R139, R188.reuse, PT ;  /* 0x000000bc8b8b7233 */ /* 0x100fe20003803000 */
[----:B------:R-:W-:Y:S01]  /*a2d0*/  FFMA.FTZ R0, R0, R242, R245 ;  /* 0x000000f200007223 */ /* 0x000fe200000100f5 */
[----:B------:R-:W-:Y:S01]  /*a2e0*/  F2FP.F16.F32.PACK_AB R142, R237, R238 ;  /* 0x000000eeed8e723e */ /* 0x000fe200000000ff */
[C---:B------:R-:W-:Y:S05]  /*a2f0*/  HMMA.16816.F32 R124, R180.reuse, R144, R124 ;  /* 0x00000090b47c723c */ /* 0x040fea000000187c */
[----:B------:R-:W-:Y:S01]  /*a300*/  F2FP.F16.F32.PACK_AB R143, R236, R235 ;  /* 0x000000ebec8f723e */ /* 0x000fe200000000ff */
[-C--:B------:R-:W-:Y:S01]  /*a310*/  HMMA.16816.F32 R28, R180, R146.reuse, R28 ;  /* 0x00000092b41c723c */ /* 0x080fe2000000181c */
[----:B------:R-:W-:Y:S04]  /*a320*/  MUFU.EX2 R180, R67 ;  /* 0x0000004300b47308 */ /* 0x000fe80000000800 */
[----:B------:R-:W-:Y:S01]  /*a330*/  F2FP.F16.F32.PACK_AB R140, R233, R234 ;  /* 0x000000eae98c723e */ /* 0x000fe200000000ff */
[----:B------:R-:W-:Y:S01]  /*a340*/  HMMA.16816.F32 R128, R172, R146, R128 ;  /* 0x00000092ac80723c */ /* 0x000fe20000001880 */
[----:B------:R-:W2:Y:S04]  /*a350*/  LDSM.16.MT88.4 R144, [R218+0xa400] ;  /* 0x00a40000da90783b */ /* 0x000ea80000004200 */
[----:B------:R-:W-:Y:S01]  /*a360*/  MUFU.EX2 R174, R58 ;  /* 0x0000003a00ae7308 */ /* 0x000fe20000000800 */
[----:B------:R-:W-:Y:S01]  /*a370*/  LOP3.LUT R142, R137, R142, RZ, 0xc0, !PT ;  /* 0x0000008e898e7212 */ /* 0x000fe200078ec0ff */
[----:B------:R-:W-:Y:S01]  /*a380*/  FADD.FTZ R2, R247, R2 ;  /* 0x00000002f7027221 */ /* 0x000fe20000010000 */
[----:B------:R-:W-:Y:S03]  /*a390*/  LOP3.LUT R143, R138, R143, RZ, 0xc0, !PT ;  /* 0x0000008f8a8f7212 */ /* 0x000fe600078ec0ff */
[----:B------:R-:W-:Y:S01]  /*a3a0*/  FADD.FTZ R0, R244, R0 ;  /* 0x00000000f4007221 */ /* 0x000fe20000010000 */
[----:B------:R-:W-:Y:S03]  /*a3b0*/  LOP3.LUT R140, R139, R140, RZ, 0xc0, !PT ;  /* 0x0000008c8b8c7212 */ /* 0x000fe600078ec0ff */
[----:B------:R-:W-:Y:S01]  /*a3c0*/  MUFU.EX2 R175, R59 ;  /* 0x0000003b00af7308 */ /* 0x000fe20000000800 */
[--C-:B------:R-:W-:Y:S01]  /*a3d0*/  HSET2.LE.AND R138, R152, R188.reuse, PT ;  /* 0x000000bc988a7233 */ /* 0x100fe20003803000 */
[----:B------:R-:W-:Y:S01]  /*a3e0*/  FADD.FTZ R0, R252, R0 ;  /* 0x00000000fc007221 */ /* 0x000fe20000010000 */
[--C-:B------:R-:W-:Y:S02]  /*a3f0*/  HSET2.LE.AND R139, R141, R188.reuse, PT ;  /* 0x000000bc8d8b7233 */ /* 0x100fe40003803000 */
[--C-:B------:R-:W-:Y:S01]  /*a400*/  HSET2.LE.AND R137, R153, R188.reuse, PT ;  /* 0x000000bc99897233 */ /* 0x100fe20003803000 */
[----:B------:R-:W-:Y:S01]  /*a410*/  FADD.FTZ R0, R249, R0 ;  /* 0x00000000f9007221 */ /* 0x000fe20000010000 */
[----:B------:R-:W-:Y:S03]  /*a420*/  F2FP.F16.F32.PACK_AB R152, R214, R213 ;  /* 0x000000d5d698723e */ /* 0x000fe600000000ff */
[----:B------:R-:W-:Y:S01]  /*a430*/  MUFU.EX2 R173, R60 ;  /* 0x0000003c00ad7308 */ /* 0x000fe20000000800 */
[----:B------:R-:W-:Y:S01]  /*a440*/  F2FP.F16.F32.PACK_AB R141, R215, R232 ;  /* 0x000000e8d78d723e */ /* 0x000fe200000000ff */
[----:B------:R-:W-:Y:S01]  /*a450*/  FADD.FTZ R0, R212, R0 ;  /* 0x00000000d4007221 */ /* 0x000fe20000010000 */
[----:B------:R-:W-:Y:S02]  /*a460*/  LOP3.LUT R152, R138, R152, RZ, 0xc0, !PT ;  /* 0x000000988a987212 */ /* 0x000fe400078ec0ff */
[----:B------:R-:W-:Y:S02]  /*a470*/  LOP3.LUT R141, R137, R141, RZ, 0xc0, !PT ;  /* 0x0000008d898d7212 */ /* 0x000fe400078ec0ff */
[--C-:B------:R-:W-:Y:S03]  /*a480*/  HSET2.LE.AND R137, R176, R188.reuse, PT ;  /* 0x000000bcb0897233 */ /* 0x100fe60003803000 */
[----:B------:R3:W4:Y:S01]  /*a490*/  MUFU.EX2 R172, R62 ;  /* 0x0000003e00ac7308 */ /* 0x0007220000000800 */
[--C-:B------:R-:W-:Y:S02]  /*a4a0*/  HSET2.LE.AND R138, R155, R188.reuse, PT ;  /* 0x000000bc9b8a7233 */ /* 0x100fe40003803000 */
[----:B------:R-:W-:Y:S01]  /*a4b0*/  F2FP.F16.F32.PACK_AB R153, R205, R212 ;  /* 0x000000d4cd99723e */ /* 0x000fe200000000ff */
[-C--:B-1----:R-:W-:Y:S06]  /*a4c0*/  HMMA.16816.F32 R4, R140, R148.reuse, R4 ;  /* 0x000000948c04723c */ /* 0x082fec0000001804 */
[----:B------:R-:W-:Y:S01]  /*a4d0*/  MUFU.EX2 R176, R57 ;  /* 0x0000003900b07308 */ /* 0x000fe20000000800 */
[----:B------:R-:W-:Y:S04]  /*a4e0*/  F2FP.F16.F32.PACK_AB R155, R203, R204 ;  /* 0x000000cccb9b723e */ /* 0x000fe800000000ff */
[----:B------:R-:W-:Y:S02]  /*a4f0*/  LOP3.LUT R153, R139, R153, RZ, 0xc0, !PT ;  /* 0x000000998b997212 */ /* 0x000fe400078ec0ff */
[----:B------:R-:W-:Y:S01]  /*a500*/  LOP3.LUT R154, R137, R154, RZ, 0xc0, !PT ;  /* 0x0000009a899a7212 */ /* 0x000fe200078ec0ff */
[----:B------:R-:W-:Y:S01]  /*a510*/  VIADD R137, R193, 0x1 ;  /* 0x00000001c1897836 */ /* 0x000fe20000000000 */
[----:B------:R-:W-:Y:S01]  /*a520*/  LOP3.LUT R155, R138, R155, RZ, 0xc0, !PT ;  /* 0x0000009b8a9b7212 */ /* 0x000fe200078ec0ff */
[----:B---3--:R-:W-:Y:S01]  /*a530*/  LDSM.16.MT88.4 R60, [R218+0xac00] ;  /* 0x00ac0000da3c783b */ /* 0x008fe20000004200 */
[----:B------:R-:W-:Y:S01]  /*a540*/  MUFU.EX2 R193, R45 ;  /* 0x0000002d00c17308 */ /* 0x000fe20000000800 */
[----:B------:R-:W-:Y:S02]  /*a550*/  F2FP.F16.F32.PACK_AB R39, R199, R200 ;  /* 0x000000c8c727723e */ /* 0x000fe400000000ff */
[----:B------:R-:W-:Y:S02]  /*a560*/  LOP3.LUT R137, R225, UR23, R137, 0x96, !PT ;  /* 0x00000017e1897c12 */ /* 0x000fe4000f8e9689 */
[C---:B------:R-:W-:Y:S05]  /*a570*/  HMMA.16816.F32 R8, R152.reuse, R148, R8 ;  /* 0x000000949808723c */ /* 0x040fea0000001808 */
[----:B------:R-:W-:Y:S01]  /*a580*/  MUFU.EX2 R183, R64 ;  /* 0x0000004000b77308 */ /* 0x000fe20000000800 */
[----:B----4-:R-:W-:Y:S01]  /*a590*/  F2FP.F16.F32.PACK_AB R171, R192, R172 ;  /* 0x000000acc0ab723e */ /* 0x010fe200000000ff */
[-C--:B------:R-:W-:Y:S08]  /*a5a0*/  HMMA.16816.F32 R12, R152, R150.reuse, R12 ;  /* 0x00000096980c723c */ /* 0x080ff0000000180c */
[----:B------:R-:W-:Y:S01]  /*a5b0*/  MUFU.EX2 R182, R65 ;  /* 0x0000004100b67308 */ /* 0x000fe20000000800 */
[C---:B------:R-:W-:Y:S06]  /*a5c0*/  HMMA.16816.F32 R16, R140.reuse, R150, R16 ;  /* 0x000000968c10723c */ /* 0x040fec0000001810 */
[-C--:B------:R-:W-:Y:S03]  /*a5d0*/  HMMA.16816.F32 R68, R140, R156.reuse, R68 ;  /* 0x0000009c8c44723c */ /* 0x080fe60000001844 */
[----:B------:R-:W-:Y:S02]  /*a5e0*/  MUFU.EX2 R181, R66 ;  /* 0x0000004200b57308 */ /* 0x000fe40000000800 */
[----:B------:R-:W-:Y:S01]  /*a5f0*/  IMAD.WIDE.U32 R150, R137, -0x326172a9, RZ ;  /* 0xcd9e8d5789967825 */ /* 0x000fe200078e00ff */
[C---:B------:R-:W-:Y:S05]  /*a600*/  HMMA.16816.F32 R72, R152.reuse, R156, R72 ;  /* 0x0000009c9848723c */ /* 0x040fea0000001848 */
[C---:B------:R-:W-:Y:S01]  /*a610*/  LOP3.LUT R148, R151.reuse, UR15, R196, 0x96, !PT ;  /* 0x0000000f97947c12 */ /* 0x040fe2000f8e96c4 */
[-C--:B------:R-:W-:Y:S01]  /*a620*/  HMMA.16816.F32 R76, R152, R158.reuse, R76 ;  /* 0x0000009e984c723c */ /* 0x080fe2000000184c */
[----:B------:R1:W3:Y:S04]  /*a630*/  MUFU.EX2 R196, R44 ;  /* 0x0000002c00c47308 */ /* 0x0002e80000000800 */
[----:B------:R-:W-:Y:S01]  /*a640*/  LOP3.LUT R138, R151, UR15, R250, 0x96, !PT ;  /* 0x0000000f978a7c12 */ /* 0x000fe2000f8e96fa */
[C---:B------:R-:W-:Y:S05]  /*a650*/  HMMA.16816.F32 R80, R140.reuse, R158, R80 ;  /* 0x0000009e8c50723c */ /* 0x040fea0000001850 */
[--C-:B------:R-:W-:Y:S01]  /*a660*/  LOP3.LUT R164, R207, UR18, R150.reuse, 0x96, !PT ;  /* 0x00000012cfa47c12 */ /* 0x100fe2000f8e9696 */
[-C--:B------:R-:W-:Y:S05]  /*a670*/  HMMA.16816.F32 R84, R140, R160.reuse, R84 ;  /* 0x000000a08c54723c */ /* 0x080fea0000001854 */
[----:B------:R-:W-:Y:S01]  /*a680*/  LOP3.LUT R137, R209, UR18, R150, 0x96, !PT ;  /* 0x00000012d1897c12 */ /* 0x000fe2000f8e9696 */
[C---:B------:R-:W-:Y:S05]  /*a690*/  HMMA.16816.F32 R88, R152.reuse, R160, R88 ;  /* 0x000000a09858723c */ /* 0x040fea0000001858 */
[----:B------:R-:W-:Y:S01]  /*a6a0*/  IMAD.WIDE.U32 R148, R148, -0x2daee0ad, RZ ;  /* 0xd2511f5394947825 */ /* 0x000fe200078e00ff */
[-C--:B------:R-:W-:Y:S05]  /*a6b0*/  HMMA.16816.F32 R92, R152, R162.reuse, R92 ;  /* 0x000000a2985c723c */ /* 0x080fea000000185c */
[----:B------:R-:W-:Y:S01]  /*a6c0*/  IMAD.WIDE.U32 R164, R164, -0x2daee0ad, RZ ;  /* 0xd2511f53a4a47825 */ /* 0x000fe200078e00ff */
[C---:B------:R-:W-:Y:S05]  /*a6d0*/  HMMA.16816.F32 R96, R140.reuse, R162, R96 ;  /* 0x000000a28c60723c */ /* 0x040fea0000001860 */
[----:B------:R-:W-:Y:S01]  /*a6e0*/  IMAD.WIDE.U32 R138, R138, -0x2daee0ad, RZ ;  /* 0xd2511f538a8a7825 */ /* 0x000fe200078e00ff */
[-C--:B--2---:R-:W-:Y:S05]  /*a6f0*/  HMMA.16816.F32 R100, R140, R144.reuse, R100 ;  /* 0x000000908c64723c */ /* 0x084fea0000001864 */
[----:B------:R-:W-:Y:S01]  /*a700*/  IMAD.WIDE.U32 R158, R137, -0x2daee0ad, RZ ;  /* 0xd2511f53899e7825 */ /* 0x000fe200078e00ff */
[C---:B------:R-:W-:Y:S05]  /*a710*/  HMMA.16816.F32 R104, R152.reuse, R144, R104 ;  /* 0x000000909868723c */ /* 0x040fea0000001868 */
[----:B------:R-:W-:Y:S01]  /*a720*/  LOP3.LUT R150, R149, UR13, R228, 0x96, !PT ;  /* 0x0000000d95967c12 */ /* 0x000fe2000f8e96e4 */
[-C--:B------:R-:W-:Y:S05]  /*a730*/  HMMA.16816.F32 R32, R152, R146.reuse, R32 ;  /* 0x000000929820723c */ /* 0x080fea0000001820 */
[----:B------:R-:W-:Y:S01]  /*a740*/  LOP3.LUT R149, R165, UR11, R148, 0x96, !PT ;  /* 0x0000000ba5957c12 */ /* 0x000fe2000f8e9694 */
[C---:B------:R-:W-:Y:S05]  /*a750*/  HMMA.16816.F32 R108, R140.reuse, R146, R108 ;  /* 0x000000928c6c723c */ /* 0x040fea000000186c */
[----:B------:R-:W-:Y:S01]  /*a760*/  LOP3.LUT R148, R139, UR13, R226, 0x96, !PT ;  /* 0x0000000d8b947c12 */ /* 0x000fe2000f8e96e2 */
[----:B------:R-:W-:Y:S01]  /*a770*/  IMAD.WIDE.U32 R166, R149, -0x326172a9, RZ ;  /* 0xcd9e8d5795a67825 */ /* 0x000fe200078e00ff */
[----:B------:R-:W-:Y:S04]  /*a780*/  LOP3.LUT R137, R159, UR11, R138, 0x96, !PT ;  /* 0x0000000b9f897c12 */ /* 0x000fe8000f8e968a */
[----:B------:R-:W-:Y:S01]  /*a790*/  IMAD.WIDE.U32 R148, R148, -0x326172a9, RZ ;  /* 0xcd9e8d5794947825 */ /* 0x000fe200078e00ff */
[----:B-1----:R-:W-:Y:S03]  /*a7a0*/  F2FP.F16.F32.PACK_AB R44, R197, R198 ;  /* 0x000000c6c52c723e */ /* 0x002fe600000000ff */
[----:B------:R-:W-:Y:S01]  /*a7b0*/  IMAD.WIDE.U32 R168, R137, -0x326172a9, RZ ;  /* 0xcd9e8d5789a87825 */ /* 0x000fe200078e00ff */
[----:B------:R-:W-:Y:S03]  /*a7c0*/  LOP3.LUT R156, R149, UR12, R208, 0x96, !PT ;  /* 0x0000000c959c7c12 */ /* 0x000fe6000f8e96d0 */
[----:B------:R-:W-:Y:S01]  /*a7d0*/  IMAD.WIDE.U32 R138, R150, -0x326172a9, RZ ;  /* 0xcd9e8d57968a7825 */ /* 0x000fe200078e00ff */
[----:B------:R-:W-:Y:S02]  /*a7e0*/  LOP3.LUT R159, R169, UR10, R148, 0x96, !PT ;  /* 0x0000000aa99f7c12 */ /* 0x000fe4000f8e9694 */
[----:B------:R-:W1:Y:S01]  /*a7f0*/  LDSM.16.MT88.4 R148, [R216+0xb400] ;  /* 0x00b40000d894783b */ /* 0x000e620000004200 */
[----:B------:R-:W-:Y:S01]  /*a800*/  IMAD.MOV.U32 R207, RZ, RZ, R201 ;  /* 0x000000ffffcf7224 */ /* 0x000fe200078e00c9 */
[----:B------:R-:W-:Y:S01]  /*a810*/  LOP3.LUT R139, R139, UR12, R206, 0x96, !PT ;  /* 0x0000000c8b8b7c12 */ /* 0x000fe2000f8e96ce */
[----:B------:R-:W2:Y:S01]  /*a820*/  MUFU.EX2 R201, R49 ;  /* 0x0000003100c97308 */ /* 0x000ea20000000800 */
[----:B------:R-:W-:Y:S01]  /*a830*/  LOP3.LUT R137, R167, UR10, R138, 0x96, !PT ;  /* 0x0000000aa7897c12 */ /* 0x000fe2000f8e968a */
[----:B------:R-:W-:Y:S01]  /*a840*/  IMAD.WIDE.U32 R156, R156, -0x2daee0ad, RZ ;  /* 0xd2511f539c9c7825 */ /* 0x000fe200078e00ff */
[----:B------:R-:W-:Y:S03]  /*a850*/  F2FP.F16.F32.PACK_AB R169, R175, R174 ;  /* 0x000000aeafa9723e */ /* 0x000fe600000000ff */
[----:B------:R-:W-:Y:S01]  /*a860*/  IMAD.WIDE.U32 R138, R139, -0x2daee0ad, RZ ;  /* 0xd2511f538b8a7825 */ /* 0x000fe200078e00ff */
[----:B------:R-:W-:Y:S03]  /*a870*/  LOP3.LUT R158, R157, UR9, R158, 0x96, !PT ;  /* 0x000000099d9e7c12 */ /* 0x000fe6000f8e969e */
[----:B------:R3:W-:Y:S01]  /*a880*/  MUFU.EX2 R167, R40 ;  /* 0x0000002800a77308 */ /* 0x0007e20000000800 */
[----:B------:R-:W-:Y:S01]  /*a890*/  IMAD.WIDE.U32 R160, R137, -0x2daee0ad, RZ ;  /* 0xd2511f5389a07825 */ /* 0x000fe200078e00ff */
[----:B------:R-:W-:Y:S03]  /*a8a0*/  LOP3.LUT R164, R139, UR9, R164, 0x96, !PT ;  /* 0x000000098ba47c12 */ /* 0x000fe6000f8e96a4 */
[----:B------:R-:W-:Y:S01]  /*a8b0*/  IMAD.WIDE.U32 R162, R159, -0x2daee0ad, RZ ;  /* 0xd2511f539fa27825 */ /* 0x000fe200078e00ff */
[----:B------:R-:W-:Y:S03]  /*a8c0*/  LOP3.LUT R138, R161, UR5, R138, 0x96, !PT ;  /* 0x00000005a18a7c12 */ /* 0x000fe6000f8e968a */
[----:B------:R-:W-:Y:S01]  /*a8d0*/  IMAD.WIDE.U32 R164, R164, -0x326172a9, RZ ;  /* 0xcd9e8d57a4a47825 */ /* 0x000fe200078e00ff */
[----:B------:R-:W-:Y:S03]  /*a8e0*/  LOP3.LUT R156, R163, UR5, R156, 0x96, !PT ;  /* 0x00000005a39c7c12 */ /* 0x000fe6000f8e969c */
[----:B------:R-:W-:Y:S01]  /*a8f0*/  IMAD.WIDE.U32 R138, R138, -0x326172a9, RZ ;  /* 0xcd9e8d578a8a7825 */ /* 0x000fe200078e00ff */
[----:B------:R-:W-:Y:S02]  /*a900*/  LOP3.LUT R64, R165, UR8, R166, 0x96, !PT ;  /* 0x00000008a5407c12 */ /* 0x000fe4000f8e96a6 */
[----:B---3--:R-:W-:Y:S01]  /*a910*/  F2FP.F16.F32.PACK_AB R40, R193, R196 ;  /* 0x000000c4c128723e */ /* 0x008fe200000000ff */
[----:B------:R-:W-:Y:S01]  /*a920*/  IMAD.WIDE.U32 R158, R158, -0x326172a9, RZ ;  /* 0xcd9e8d579e9e7825 */ /* 0x000fe200078e00ff */
[C---:B------:R-:W-:Y:S02]  /*a930*/  LOP3.LUT R48, R138.reuse, 0xffff, RZ, 0xc0, !PT ;  /* 0x0000ffff8a307812 */ /* 0x040fe400078ec0ff */
[----:B------:R-:W-:Y:S01]  /*a940*/  LOP3.LUT R49, R138, 0xff, RZ, 0xc0, !PT ;  /* 0x000000ff8a317812 */ /* 0x000fe200078ec0ff */
[----:B------:R-:W-:Y:S01]  /*a950*/  IMAD.MOV.U32 R206, RZ, RZ, R186 ;  /* 0x000000ffffce7224 */ /* 0x000fe200078e00ba */
[----:B------:R-:W-:Y:S01]  /*a960*/  SHF.R.U32.HI R48, RZ, 0x8, R48 ;  /* 0x00000008ff307819 */ /* 0x000fe20000011630 */
[----:B------:R-:W-:Y:S01]  /*a970*/  MUFU.EX2 R186, R47 ;  /* 0x0000002f00ba7308 */ /* 0x000fe20000000800 */
[----:B------:R-:W-:Y:S01]  /*a980*/  SHF.R.U32.HI R144, RZ, 0x18, R138 ;  /* 0x00000018ff907819 */ /* 0x000fe2000001168a */
[----:B------:R-:W-:Y:S01]  /*a990*/  IMAD.MOV.U32 R209, RZ, RZ, R187 ;  /* 0x000000ffffd17224 */ /* 0x000fe200078e00bb */
[----:B------:R-:W-:Y:S01]  /*a9a0*/  PRMT R157, R49, 0x5410, R48 ;  /* 0x00005410319d7816 */ /* 0x000fe20000000030 */
[----:B------:R-:W-:Y:S01]  /*a9b0*/  IMAD.WIDE.U32 R48, R156, -0x326172a9, RZ ;  /* 0xcd9e8d579c307825 */ /* 0x000fe200078e00ff */
[-C--:B-1----:R-:W-:Y:S03]  /*a9c0*/  HMMA.16816.F32 R112, R140, R148.reuse, R112 ;  /* 0x000000948c70723c */ /* 0x082fe60000001870 */
[----:B------:R-:W-:Y:S02]  /*a9d0*/  SHF.R.U32.HI R137, RZ, 0x10, R138 ;  /* 0x00000010ff897819 */ /* 0x000fe4000001168a */
[----:B------:R1:W3:Y:S01]  /*a9e0*/  MUFU.EX2 R187, R46 ;  /* 0x0000002e00bb7308 */ /* 0x0002e20000000800 */
[----:B------:R-:W-:Y:S01]  /*a9f0*/  LOP3.LUT R138, R139, UR17, R164, 0x96, !PT ;  /* 0x000000118b8a7c12 */ /* 0x000fe2000f8e96a4 */
[C---:B------:R-:W-:Y:S04]  /*aa00*/  HMMA.16816.F32 R116, R152.reuse, R148, R116 ;  /* 0x000000949874723c */ /* 0x040fe80000001874 */
[----:B------:R-:W-:Y:S02]  /*aa10*/  LOP3.LUT R137, R137, 0xff, RZ, 0xc0, !PT ;  /* 0x000000ff89897812 */ /* 0x000fe400078ec0ff */
[-C--:B------:R-:W-:Y:S02]  /*aa20*/  HMMA.16816.F32 R20, R152, R150.reuse, R20 ;  /* 0x000000969814723c */ /* 0x080fe40000001814 */
[----:B------:R4:W-:Y:S03]  /*aa30*/  MUFU.EX2 R164, R42 ;  /* 0x0000002a00a47308 */ /* 0x0009e60000000800 */
[----:B------:R-:W-:Y:S01]  /*aa40*/  LOP3.LUT R50, R48, 0xffff, RZ, 0xc0, !PT ;  /* 0x0000ffff30327812 */ /* 0x000fe200078ec0ff */
[C---:B------:R-:W-:Y:S05]  /*aa50*/  HMMA.16816.F32 R120, R140.reuse, R150, R120 ;  /* 0x000000968c78723c */ /* 0x040fea0000001878 */
[----:B------:R-:W-:Y:S01]  /*aa60*/  LOP3.LUT R51, R138, 0xffff, RZ, 0xc0, !PT ;  /* 0x0000ffff8a337812 */ /* 0x000fe200078ec0ff */
[----:B------:R-:W-:Y:S01]  /*aa70*/  IMAD.MOV.U32 R208, RZ, RZ, R184 ;  /* 0x000000ffffd07224 */ /* 0x000fe200078e00b8 */
[----:B------:R-:W-:Y:S01]  /*aa80*/  PRMT R156, R137, 0x5410, R144 ;  /* 0x00005410899c7816 */ /* 0x000fe20000000090 */
[----:B------:R5:W3:Y:S03]  /*aa90*/  MUFU.EX2 R184, R43 ;  /* 0x0000002b00b87308 */ /* 0x000ae60000000800 */
[----:B------:R-:W-:Y:S01]  /*aaa0*/  LOP3.LUT R144, R48, 0xff, RZ, 0xc0, !PT ;  /* 0x000000ff30907812 */ /* 0x000fe200078ec0ff */
[----:B------:R-:W-:Y:S01]  /*aab0*/  IMAD.WIDE.U32 R64, R64, -0x2daee0ad, RZ ;  /* 0xd2511f5340407825 */ /* 0x000fe200078e00ff */
[----:B------:R-:W-:Y:S02]  /*aac0*/  SHF.R.U32.HI R50, RZ, 0x8, R50 ;  /* 0x00000008ff327819 */ /* 0x000fe40000011632 */
[----:B------:R-:W-:Y:S01]  /*aad0*/  SHF.R.U32.HI R51, RZ, 0x8, R51 ;  /* 0x00000008ff337819 */ /* 0x000fe20000011633 */
[----:B------:R-:W-:Y:S01]  /*aae0*/  IMAD.MOV.U32 R165, RZ, RZ, R179 ;  /* 0x000000ffffa57224 */ /* 0x000fe200078e00b3 */
[----:B------:R-:W-:Y:S01]  /*aaf0*/  LOP3.LUT R139, R138, 0xff, RZ, 0xc0, !PT ;  /* 0x000000ff8a8b7812 */ /* 0x000fe200078ec0ff */
[----:B------:R3:W3:Y:S01]  /*ab00*/  MUFU.EX2 R179, R52 ;  /* 0x0000003400b37308 */ /* 0x0006e20000000800 */
[----:B------:R-:W-:Y:S01]  /*ab10*/  SHF.R.U32.HI R36, RZ, 0x10, R138 ;  /* 0x00000010ff247819 */ /* 0x000fe2000001168a */
[----:B------:R-:W-:Y:S01]  /*ab20*/  IMAD.MOV.U32 R166, RZ, RZ, R170 ;  /* 0x000000ffffa67224 */ /* 0x000fe200078e00aa */
[----:B------:R-:W-:Y:S01]  /*ab30*/  LOP3.LUT R137, R49, UR17, R158, 0x96, !PT ;  /* 0x0000001131897c12 */ /* 0x000fe2000f8e969e */
[----:B------:R-:W-:Y:S01]  /*ab40*/  FADD.FTZ R2, R208, R2 ;  /* 0x00000002d0027221 */ /* 0x000fe20000010000 */
[--C-:B------:R-:W-:Y:S02]  /*ab50*/  SHF.R.U32.HI R146, RZ, 0x10, R48.reuse ;  /* 0x00000010ff927819 */ /* 0x100fe40000011630 */
[----:B------:R-:W-:Y:S01]  /*ab60*/  SHF.R.U32.HI R145, RZ, 0x18, R48 ;  /* 0x00000018ff917819 */ /* 0x000fe20000011630 */
[----:B------:R-:W-:Y:S01]  /*ab70*/  FADD.FTZ R2, R207, R2 ;  /* 0x00000002cf027221 */ /* 0x000fe20000010000 */
[----:B------:R-:W-:Y:S02]  /*ab80*/  PRMT R158, R144, 0x5410, R50 ;  /* 0x00005410909e7816 */ /* 0x000fe40000000032 */
[----:B------:R-:W-:Y:S01]  /*ab90*/  PRMT R139, R139, 0x5410, R51 ;  /* 0x000054108b8b7816 */ /* 0x000fe20000000033 */
[----:B------:R-:W-:Y:S01]  /*aba0*/  FADD.FTZ R2, R213, R2 ;  /* 0x00000002d5027221 */ /* 0x000fe20000010000 */
[----:B------:R-:W4:Y:S01]  /*abb0*/  LDSM.16.MT88.4 R48, [R218+0xb400] ;  /* 0x00b40000da30783b */ /* 0x000f220000004200 */
[----:B------:R-:W-:Y:S02]  /*abc0*/  SHF.R.U32.HI R138, RZ, 0x18, R138 ;  /* 0x00000018ff8a7819 */ /* 0x000fe4000001168a */
[----:B------:R-:W-:Y:S02]  /*abd0*/  LOP3.LUT R36, R36, 0xff, RZ, 0xc0, !PT ;  /* 0x000000ff24247812 */ /* 0x000fe400078ec0ff */
[----:B------:R-:W-:Y:S02]  /*abe0*/  LOP3.LUT R37, R146, 0xff, RZ, 0xc0, !PT ;  /* 0x000000ff92257812 */ /* 0x000fe400078ec0ff */
[----:B------:R-:W-:Y:S02]  /*abf0*/  PRMT R138, R36, 0x5410, R138 ;  /* 0x00005410248a7816 */ /* 0x000fe4000000008a */
[----:B------:R-:W-:Y:S02]  /*ac00*/  LOP3.LUT R36, R137, 0xffff, RZ, 0xc0, !PT ;  /* 0x0000ffff89247812 */ /* 0x000fe400078ec0ff */
[----:B------:R-:W-:Y:S02]  /*ac10*/  PRMT R149, R37, 0x5410, R145 ;  /* 0x0000541025957816 */ /* 0x000fe40000000091 */
[----:B------:R-:W-:Y:S01]  /*ac20*/  LOP3.LUT R37, R137, 0xff, RZ, 0xc0, !PT ;  /* 0x000000ff89257812 */ /* 0x000fe200078ec0ff */
[----:B------:R-:W-:Y:S01]  /*ac30*/  LDSM.16.MT88.4 R144, [R218+0x9800] ;  /* 0x00980000da90783b */ /* 0x000fe20000004200 */
[----:B------:R-:W-:Y:S02]  /*ac40*/  SHF.R.U32.HI R36, RZ, 0x8, R36 ;  /* 0x00000008ff247819 */ /* 0x000fe40000011624 */
[--C-:B------:R-:W-:Y:S01]  /*ac50*/  HSET2.LE.AND R38, R157, R188.reuse, PT ;  /* 0x000000bc9d267233 */ /* 0x100fe20003803000 */
[----:B------:R-:W-:Y:S01]  /*ac60*/  IMAD.MOV.U32 R157, RZ, RZ, R178 ;  /* 0x000000ffff9d7224 */ /* 0x000fe200078e00b2 */
[----:B------:R-:W-:Y:S01]  /*ac70*/  PRMT R148, R37, 0x5410, R36 ;  /* 0x0000541025947816 */ /* 0x000fe20000000024 */
[----:B------:R3:W3:Y:S01]  /*ac80*/  MUFU.EX2 R178, R54 ;  /* 0x0000003600b27308 */ /* 0x0006e20000000800 */
[----:B--2---:R-:W-:Y:S02]  /*ac90*/  F2FP.F16.F32.PACK_AB R36, R201, R202 ;  /* 0x000000cac924723e */ /* 0x004fe400000000ff */
[--C-:B------:R-:W-:Y:S01]  /*aca0*/  HSET2.LE.AND R37, R156, R188.reuse, PT ;  /* 0x000000bc9c257233 */ /* 0x100fe20003803000 */
[----:B------:R-:W-:Y:S01]  /*acb0*/  FFMA.FTZ R156, R3, R240, R246 ;  /* 0x000000f0039c7223 */ /* 0x000fe200000100f6 */
[----:B------:R-:W-:Y:S02]  /*acc0*/  LOP3.LUT R38, R38, R36, RZ, 0xc0, !PT ;  /* 0x0000002426267212 */ /* 0x000fe400078ec0ff */
[--C-:B------:R-:W-:Y:S02]  /*acd0*/  SHF.R.U32.HI R36, RZ, 0x10, R137.reuse ;  /* 0x00000010ff247819 */ /* 0x100fe40000011689 */
[--C-:B------:R-:W-:Y:S02]  /*ace0*/  HSET2.LE.AND R45, R138, R188.reuse, PT ;  /* 0x000000bc8a2d7233 */ /* 0x100fe40003803000 */
[----:B-1----:R-:W-:Y:S02]  /*acf0*/  LOP3.LUT R46, R36, 0xff, RZ, 0xc0, !PT ;  /* 0x000000ff242e7812 */ /* 0x002fe400078ec0ff */
[----:B------:R-:W-:Y:S02]  /*ad00*/  LOP3.LUT R39, R37, R39, RZ, 0xc0, !PT ;  /* 0x0000002725277212 */ /* 0x000fe400078ec0ff */
[--C-:B------:R-:W-:Y:S02]  /*ad10*/  HSET2.LE.AND R36, R139, R188.reuse, PT ;  /* 0x000000bc8b247233 */ /* 0x100fe40003803000 */
[----:B------:R-:W-:Y:S02]  /*ad20*/  SHF.R.U32.HI R137, RZ, 0x18, R137 ;  /* 0x00000018ff897819 */ /* 0x000fe40000011689 */
[----:B------:R-:W-:Y:S01]  /*ad30*/  F2FP.F16.F32.PACK_AB R37, R195, R194 ;  /* 0x000000c2c325723e */ /* 0x000fe200000000ff */
[-C--:B----4-:R-:W-:Y:S03]  /*ad40*/  HMMA.16816.F32 R24, R140, R48.reuse, R24 ;  /* 0x000000308c18723c */ /* 0x090fe60000001818 */
[----:B------:R-:W-:Y:S02]  /*ad50*/  PRMT R137, R46, 0x5410, R137 ;  /* 0x000054102e897816 */ /* 0x000fe40000000089 */
[----:B------:R-:W-:Y:S01]  /*ad60*/  LOP3.LUT R36, R36, R44, RZ, 0xc0, !PT ;  /* 0x0000002c24247212 */ /* 0x000fe200078ec0ff */
[C---:B------:R-:W-:Y:S05]  /*ad70*/  HMMA.16816.F32 R124, R152.reuse, R48, R124 ;  /* 0x00000030987c723c */ /* 0x040fea000000187c */
[----:B------:R-:W-:Y:S01]  /*ad80*/  LOP3.LUT R37, R45, R37, RZ, 0xc0, !PT ;  /* 0x000000252d257212 */ /* 0x000fe200078ec0ff */
[-C--:B------:R-:W-:Y:S01]  /*ad90*/  HMMA.16816.F32 R28, R152, R50.reuse, R28 ;  /* 0x00000032981c723c */ /* 0x080fe2000000181c */
[----:B------:R-:W1:Y:S04]  /*ada0*/  LDSM.16.MT88.4 R44, [R216+0x9800] ;  /* 0x00980000d82c783b */ /* 0x000e680000004200 */
[--C-:B------:R-:W-:Y:S01]  /*adb0*/  HSET2.LE.AND R48, R148, R188.reuse, PT ;  /* 0x000000bc94307233 */ /* 0x100fe20003803000 */
[----:B------:R-:W-:Y:S03]  /*adc0*/  HMMA.16816.F32 R128, R140, R50, R128 ;  /* 0x000000328c80723c */ /* 0x000fe60000001880 */
[----:B------:R-:W-:Y:S02]  /*add0*/  LDSM.16.MT88.4 R152, [R216+0x9c00] ;  /* 0x009c0000d898783b */ /* 0x000fe40000004200 */
[--C-:B------:R-:W-:Y:S02]  /*ade0*/  HSET2.LE.AND R42, R158, R188.reuse, PT ;  /* 0x000000bc9e2a7233 */ /* 0x100fe40003803000 */
[--C-:B-----5:R-:W-:Y:S04]  /*adf0*/  HSET2.LE.AND R43, R149, R188.reuse, PT ;  /* 0x000000bc952b7233 */ /* 0x120fe80003803000 */
[--C-:B------:R-:W-:Y:S02]  /*ae00*/  HSET2.LE.AND R50, R137, R188.reuse, PT ;  /* 0x000000bc89327233 */ /* 0x100fe40003803000 */
[----:B---3--:R-:W-:Y:S02]  /*ae10*/  F2FP.F16.F32.PACK_AB R41, R186, R187 ;  /* 0x000000bbba29723e */ /* 0x008fe400000000ff */
[----:B------:R-:W-:Y:S02]  /*ae20*/  F2FP.F16.F32.PACK_AB R49, R185, R167 ;  /* 0x000000a7b931723e */ /* 0x000fe400000000ff */
[----:B------:R-:W-:Y:S02]  /*ae30*/  F2FP.F16.F32.PACK_AB R51, R184, R164 ;  /* 0x000000a4b833723e */ /* 0x000fe400000000ff */
[----:B------:R-:W-:Y:S02]  /*ae40*/  LOP3.LUT R42, R42, R40, RZ, 0xc0, !PT ;  /* 0x000000282a2a7212 */ /* 0x000fe400078ec0ff */
[----:B------:R-:W-:Y:S02]  /*ae50*/  LOP3.LUT R43, R43, R41, RZ, 0xc0, !PT ;  /* 0x000000292b2b7212 */ /* 0x000fe400078ec0ff */
[----:B------:R-:W-:Y:S02]  /*ae60*/  LOP3.LUT R40, R48, R49, RZ, 0xc0, !PT ;  /* 0x0000003130287212 */ /* 0x000fe400078ec0ff */
[----:B------:R-:W-:Y:S02]  /*ae70*/  LOP3.LUT R41, R50, R51, RZ, 0xc0, !PT ;  /* 0x0000003332297212 */ /* 0x000fe400078ec0ff */
[----:B------:R-:W2:Y:S01]  /*ae80*/  LDSM.16.MT88.4 R48, [R216+0xa800] ;  /* 0x00a80000d830783b */ /* 0x000ea20000004200 */
[C---:B------:R-:W-:Y:S02]  /*ae90*/  LOP3.LUT R139, R64.reuse, 0xff, RZ, 0xc0, !PT ;  /* 0x000000ff408b7812 */ /* 0x040fe400078ec0ff */
[----:B------:R-:W-:Y:S02]  /*aea0*/  LOP3.LUT R66, R65, UR16, R160, 0x96, !PT ;  /* 0x0000001041427c12 */ /* 0x000fe4000f8e96a0 */
[----:B------:R-:W-:Y:S02]  /*aeb0*/  LOP3.LUT R65, R64, 0xffff, RZ, 0xc0, !PT ;  /* 0x0000ffff40417812 */ /* 0x000fe400078ec0ff */
[----:B------:R-:W-:Y:S01]  /*aec0*/  SHF.R.U32.HI R137, RZ, 0x18, R64 ;  /* 0x00000018ff897819 */ /* 0x000fe20000011640 */
[-C--:B-1----:R-:W-:Y:S05]  /*aed0*/  HMMA.16816.F32 R4, R36, R44.reuse, R4 ;  /* 0x0000002c2404723c */ /* 0x082fea0000001804 */
[----:B------:R-:W-:Y:S01]  /*aee0*/  SHF.R.U32.HI R55, RZ, 0x8, R65 ;  /* 0x00000008ff377819 */ /* 0x000fe20000011641 */
[C---:B------:R-:W-:Y:S05]  /*aef0*/  HMMA.16816.F32 R8, R40.reuse, R44, R8 ;  /* 0x0000002c2808723c */ /* 0x040fea0000001808 */
[----:B------:R-:W-:Y:S01]  /*af00*/  PRMT R141, R139, 0x5410, R55 ;  /* 0x000054108b8d7816 */ /* 0x000fe20000000037 */
[-C--:B------:R-:W-:Y:S05]  /*af10*/  HMMA.16816.F32 R12, R40, R46.reuse, R12 ;  /* 0x0000002e280c723c */ /* 0x080fea000000180c */
[----:B------:R-:W-:Y:S01]  /*af20*/  SHF.R.U32.HI R55, RZ, 0x10, R66 ;  /* 0x00000010ff377819 */ /* 0x000fe20000011642 */
[C---:B------:R-:W-:Y:S01]  /*af30*/  HMMA.16816.F32 R16, R36.reuse, R46, R16 ;  /* 0x0000002e2410723c */ /* 0x040fe20000001810 */
[----:B------:R-:W1:Y:S04]  /*af40*/  LDSM.16.MT88.4 R44, [R218+0xa800] ;  /* 0x00a80000da2c783b */ /* 0x000e680000004200 */
[----:B------:R-:W-:Y:S01]  /*af50*/  LOP3.LUT R55, R55, 0xff, RZ, 0xc0, !PT ;  /* 0x000000ff37377812 */ /* 0x000fe200078ec0ff */
[-C--:B------:R-:W-:Y:S05]  /*af60*/  HMMA.16816.F32 R68, R36, R144.reuse, R68 ;  /* 0x000000902444723c */ /* 0x080fea0000001844 */
[----:B------:R-:W-:Y:S01]  /*af70*/  F2FP.F16.F32.PACK_AB R3, R182, R183 ;  /* 0x000000b7b603723e */ /* 0x000fe200000000ff */
[C---:B------:R-:W-:Y:S05]  /*af80*/  HMMA.16816.F32 R72, R40.reuse, R144, R72 ;  /* 0x000000902848723c */ /* 0x040fea0000001848 */
[----:B------:R-:W-:Y:S01]  /*af90*/  LOP3.LUT R52, R159, UR8, R168, 0x96, !PT ;  /* 0x000000089f347c12 */ /* 0x000fe2000f8e96a8 */
[-C--:B------:R-:W-:Y:S05]  /*afa0*/  HMMA.16816.F32 R76, R40, R146.reuse, R76 ;  /* 0x00000092284c723c */ /* 0x080fea000000184c */
[----:B------:R-:W-:Y:S01]  /*afb0*/  IMAD.WIDE.U32 R52, R52, -0x2daee0ad, RZ ;  /* 0xd2511f5334347825 */ /* 0x000fe200078e00ff */
[C---:B------:R-:W-:Y:S05]  /*afc0*/  HMMA.16816.F32 R80, R36.reuse, R146, R80 ;  /* 0x000000922450723c */ /* 0x040fea0000001850 */
[----:B------:R-:W-:Y:S01]  /*afd0*/  LOP3.LUT R54, R53, UR16, R162, 0x96, !PT ;  /* 0x0000001035367c12 */ /* 0x000fe2000f8e96a2 */
[-C--:B--2---:R-:W-:Y:S05]  /*afe0*/  HMMA.16816.F32 R84, R36, R48.reuse, R84 ;  /* 0x000000302454723c */ /* 0x084fea0000001854 */
[--C-:B------:R-:W-:Y:S01]  /*aff0*/  SHF.R.U32.HI R67, RZ, 0x10, R52.reuse ;  /* 0x00000010ff437819 */ /* 0x100fe20000011634 */
[C---:B------:R-:W-:Y:S05]  /*b000*/  HMMA.16816.F32 R88, R40.reuse, R48, R88 ;  /* 0x000000302858723c */ /* 0x040fea0000001858 */
[----:B------:R-:W-:Y:S01]  /*b010*/  SHF.R.U32.HI R65, RZ, 0x18, R52 ;  /* 0x00000018ff417819 */ /* 0x000fe20000011634 */
[-C--:B------:R-:W-:Y:S05]  /*b020*/  HMMA.16816.F32 R92, R40, R50.reuse, R92 ;  /* 0x00000032285c723c */ /* 0x080fea000000185c */
[----:B------:R-:W-:Y:S01]  /*b030*/  IMAD.MOV.U32 R159, RZ, RZ, R177 ;  /* 0x000000ffff9f7224 */ /* 0x000fe200078e00b1 */
[C---:B------:R-:W-:Y:S01]  /*b040*/  HMMA.16816.F32 R96, R36.reuse, R50, R96 ;  /* 0x000000322460723c */ /* 0x040fe20000001860 */
[----:B------:R-:W2:Y:S01]  /*b050*/  LDSM.16.MT88.4 R48, [R216+0xb800] ;  /* 0x00b80000d830783b */ /* 0x000ea20000004200 */
[----:B------:R3:W4:Y:S03]  /*b060*/  MUFU.EX2 R177, R56 ;  /* 0x0000003800b17308 */ /* 0x0007260000000800 */
[----:B------:R-:W-:Y:S01]  /*b070*/  SHF.R.U32.HI R138, RZ, 0x10, R64 ;  /* 0x00000010ff8a7819 */ /* 0x000fe20000011640 */
[-C--:B-1----:R-:W-:Y:S05]  /*b080*/  HMMA.16816.F32 R100, R36, R44.reuse, R100 ;  /* 0x0000002c2464723c */ /* 0x082fea0000001864 */
[----:B------:R-:W-:Y:S01]  /*b090*/  LOP3.LUT R64, R52, 0xffff, RZ, 0xc0, !PT ;  /* 0x0000ffff34407812 */ /* 0x000fe200078ec0ff */
[C---:B------:R-:W-:Y:S05]  /*b0a0*/  HMMA.16816.F32 R104, R40.reuse, R44, R104 ;  /* 0x0000002c2868723c */ /* 0x040fea0000001868 */
[----:B------:R-:W-:Y:S01]  /*b0b0*/  LOP3.LUT R53, R138, 0xff, RZ, 0xc0, !PT ;  /* 0x000000ff8a357812 */ /* 0x000fe200078ec0ff */
[-C--:B------:R-:W-:Y:S05]  /*b0c0*/  HMMA.16816.F32 R32, R40, R46.reuse, R32 ;  /* 0x0000002e2820723c */ /* 0x080fea0000001820 */
[C---:B------:R-:W-:Y:S01]  /*b0d0*/  LOP3.LUT R44, R66.reuse, 0xffff, RZ, 0xc0, !PT ;  /* 0x0000ffff422c7812 */ /* 0x040fe200078ec0ff */
[C---:B------:R-:W-:Y:S05]  /*b0e0*/  HMMA.16816.F32 R108, R36.reuse, R46, R108 ;  /* 0x0000002e246c723c */ /* 0x040fea000000186c */
[----:B------:R-:W-:Y:S02]  /*b0f0*/  LOP3.LUT R45, R67, 0xff, RZ, 0xc0, !PT ;  /* 0x000000ff432d7812 */ /* 0x000fe400078ec0ff */
[----:B------:R-:W-:Y:S04]  /*b100*/  PRMT R137, R53, 0x5410, R137 ;  /* 0x0000541035897816 */ /* 0x000fe80000000089 */
[----:B------:R-:W-:Y:S02]  /*b110*/  SHF.R.U32.HI R44, RZ, 0x8, R44 ;  /* 0x00000008ff2c7819 */ /* 0x000fe4000001162c */
[----:B------:R-:W-:Y:S02]  /*b120*/  LOP3.LUT R53, R66, 0xff, RZ, 0xc0, !PT ;  /* 0x000000ff42357812 */ /* 0x000fe400078ec0ff */
[----:B------:R-:W-:Y:S01]  /*b130*/  PRMT R139, R45, 0x5410, R65 ;  /* 0x000054102d8b7816 */ /* 0x000fe20000000041 */
[-C--:B--2---:R-:W-:Y:S03]  /*b140*/  HMMA.16816.F32 R112, R36, R48.reuse, R112 ;  /* 0x000000302470723c */ /* 0x084fe60000001870 */
[----:B------:R-:W-:Y:S02]  /*b150*/  PRMT R65, R53, 0x5410, R44 ;  /* 0x0000541035417816 */ /* 0x000fe4000000002c */
[----:B------:R-:W1:Y:S01]  /*b160*/  LDSM.16.MT88.4 R44, [R218+0xb800] ;  /* 0x00b80000da2c783b */ /* 0x000e620000004200 */
[C---:B------:R-:W-:Y:S05]  /*b170*/  HMMA.16816.F32 R116, R40.reuse, R48, R116 ;  /* 0x000000302874723c */ /* 0x040fea0000001874 */
[----:B------:R-:W-:Y:S01]  /*b180*/  LOP3.LUT R140, R52, 0xff, RZ, 0xc0, !PT ;  /* 0x000000ff348c7812 */ /* 0x000fe200078ec0ff */
[-C--:B------:R-:W-:Y:S05]  /*b190*/  HMMA.16816.F32 R20, R40, R50.reuse, R20 ;  /* 0x000000322814723c */ /* 0x080fea0000001814 */
[----:B------:R-:W-:Y:S01]  /*b1a0*/  SHF.R.U32.HI R52, RZ, 0x8, R64 ;  /* 0x00000008ff347819 */ /* 0x000fe20000011640 */
[C---:B------:R-:W-:Y:S05]  /*b1b0*/  HMMA.16816.F32 R120, R36.reuse, R50, R120 ;  /* 0x000000322478723c */ /* 0x040fea0000001878 */
[----:B------:R-:W-:Y:S02]  /*b1c0*/  PRMT R138, R140, 0x5410, R52 ;  /* 0x000054108c8a7816 */ /* 0x000fe40000000034 */
[C---:B------:R-:W-:Y:S04]  /*b1d0*/  LOP3.LUT R52, R54.reuse, 0xffff, RZ, 0xc0, !PT ;  /* 0x0000ffff36347812 */ /* 0x040fe800078ec0ff */
[--C-:B------:R-:W-:Y:S02]  /*b1e0*/  SHF.R.U32.HI R53, RZ, 0x10, R54.reuse ;  /* 0x00000010ff357819 */ /* 0x100fe40000011636 */
[----:B---3--:R-:W-:Y:S02]  /*b1f0*/  LOP3.LUT R56, R54, 0xff, RZ, 0xc0, !PT ;  /* 0x000000ff36387812 */ /* 0x008fe400078ec0ff */
[----:B------:R-:W-:Y:S02]  /*b200*/  SHF.R.U32.HI R54, RZ, 0x18, R54 ;  /* 0x00000018ff367819 */ /* 0x000fe40000011636 */
[----:B------:R-:W-:Y:S02]  /*b210*/  SHF.R.U32.HI R66, RZ, 0x18, R66 ;  /* 0x00000018ff427819 */ /* 0x000fe40000011642 */
[----:B------:R-:W-:Y:S02]  /*b220*/  SHF.R.U32.HI R52, RZ, 0x8, R52 ;  /* 0x00000008ff347819 */ /* 0x000fe40000011634 */
[----:B------:R-:W-:Y:S02]  /*b230*/  LOP3.LUT R53, R53, 0xff, RZ, 0xc0, !PT ;  /* 0x000000ff35357812 */ /* 0x000fe400078ec0ff */
[----:B------:R-:W-:Y:S02]  /*b240*/  PRMT R55, R55, 0x5410, R66 ;  /* 0x0000541037377816 */ /* 0x000fe40000000042 */
[----:B------:R-:W-:Y:S01]  /*b250*/  PRMT R52, R56, 0x5410, R52 ;  /* 0x0000541038347816 */ /* 0x000fe20000000034 */
[-C--:B-1----:R-:W-:Y:S01]  /*b260*/  HMMA.16816.F32 R24, R36, R44.reuse, R24 ;  /* 0x0000002c2418723c */ /* 0x082fe20000001818 */
[----:B------:R-:W-:Y:S02]  /*b270*/  LDSM.16.MT88.4 R56, [R216+0xac00] ;  /* 0x00ac0000d838783b */ /* 0x000fe40000004200 */
[----:B------:R-:W-:Y:S02]  /*b280*/  PRMT R53, R53, 0x5410, R54 ;  /* 0x0000541035357816 */ /* 0x000fe40000000036 */
[--C-:B------:R-:W-:Y:S01]  /*b290*/  HSET2.LE.AND R64, R137, R188.reuse, PT ;  /* 0x000000bc89407233 */ /* 0x100fe20003803000 */
[C---:B------:R-:W-:Y:S05]  /*b2a0*/  HMMA.16816.F32 R124, R40.reuse, R44, R124 ;  /* 0x0000002c287c723c */ /* 0x040fea000000187c */
[--C-:B------:R-:W-:Y:S01]  /*b2b0*/  HSET2.LE.AND R66, R55, R188.reuse, PT ;  /* 0x000000bc37427233 */ /* 0x100fe20003803000 */
[-C--:B------:R-:W-:Y:S01]  /*b2c0*/  HMMA.16816.F32 R28, R40, R46.reuse, R28 ;  /* 0x0000002e281c723c */ /* 0x080fe2000000181c */
[----:B------:R-:W-:Y:S04]  /*b2d0*/  LDSM.16.MT88.4 R40, [R216+0xbc00] ;  /* 0x00bc0000d828783b */ /* 0x000fe80000004200 */
[--C-:B------:R-:W-:Y:S01]  /*b2e0*/  HSET2.LE.AND R67, R52, R188.reuse, PT ;  /* 0x000000bc34437233 */ /* 0x100fe20003803000 */
[----:B------:R-:W-:Y:S05]  /*b2f0*/  HMMA.16816.F32 R128, R36, R46, R128 ;  /* 0x0000002e2480723c */ /* 0x000fea0000001880 */
[--C-:B------:R-:W-:Y:S02]  /*b300*/  HSET2.LE.AND R137, R53, R188.reuse, PT ;  /* 0x000000bc35897233 */ /* 0x100fe40003803000 */
[--C-:B------:R-:W-:Y:S01]  /*b310*/  HSET2.LE.AND R48, R141, R188.reuse, PT ;  /* 0x000000bc8d307233 */ /* 0x100fe20003803000 */
[----:B------:R-:W1:Y:S03]  /*b320*/  LDSM.16.MT88.4 R52, [R218+0x9c00] ;  /* 0x009c0000da34783b */ /* 0x000e660000004200 */
[--C-:B------:R-:W-:Y:S02]  /*b330*/  HSET2.LE.AND R65, R65, R188.reuse, PT ;  /* 0x000000bc41417233 */ /* 0x100fe40003803000 */
[----:B------:R-:W-:Y:S01]  /*b340*/  LOP3.LUT R50, R48, R3, RZ, 0xc0, !PT ;  /* 0x0000000330327212 */ /* 0x000fe200078ec0ff */
[----:B------:R-:W-:Y:S01]  /*b350*/  FADD.FTZ R3, R165, R156 ;  /* 0x0000009ca5037221 */ /* 0x000fe20000010000 */
[----:B------:R-:W-:Y:S02]  /*b360*/  F2FP.F16.F32.PACK_AB R51, R180, R181 ;  /* 0x000000b5b433723e */ /* 0x000fe400000000ff */
[----:B------:R-:W-:Y:S01]  /*b370*/  F2FP.F16.F32.PACK_AB R48, R189, R179 ;  /* 0x000000b3bd30723e */ /* 0x000fe200000000ff */
[----:B------:R-:W-:Y:S01]  /*b380*/  FADD.FTZ R3, R166, R3 ;  /* 0x00000003a6037221 */ /* 0x000fe20000010000 */
[----:B------:R-:W-:Y:S02]  /*b390*/  F2FP.F16.F32.PACK_AB R49, R190, R178 ;  /* 0x000000b2be31723e */ /* 0x000fe400000000ff */
[----:B------:R-:W-:Y:S01]  /*b3a0*/  LOP3.LUT R51, R64, R51, RZ, 0xc0, !PT ;  /* 0x0000003340337212 */ /* 0x000fe200078ec0ff */
[----:B------:R-:W-:Y:S01]  /*b3b0*/  FADD.FTZ R3, R206, R3 ;  /* 0x00000003ce037221 */ /* 0x000fe20000010000 */
[----:B------:R-:W-:Y:S02]  /*b3c0*/  LOP3.LUT R48, R65, R48, RZ, 0xc0, !PT ;  /* 0x0000003041307212 */ /* 0x000fe400078ec0ff */
[----:B------:R-:W-:Y:S01]  /*b3d0*/  LOP3.LUT R49, R66, R49, RZ, 0xc0, !PT ;  /* 0x0000003142317212 */ /* 0x000fe200078ec0ff */
[----:B------:R-:W-:Y:S01]  /*b3e0*/  FADD.FTZ R3, R232, R3 ;  /* 0x00000003e8037221 */ /* 0x000fe20000010000 */
[--C-:B------:R-:W-:Y:S02]  /*b3f0*/  HSET2.LE.AND R138, R138, R188.reuse, PT ;  /* 0x000000bc8a8a7233 */ /* 0x100fe40003803000 */
[----:B------:R-:W-:Y:S02]  /*b400*/  HSET2.LE.AND R139, R139, R188, PT ;  /* 0x000000bc8b8b7233 */ /* 0x000fe40003803000 */
[----:B----4-:R-:W-:Y:S01]  /*b410*/  F2FP.F16.F32.PACK_AB R168, R176, R177 ;  /* 0x000000b1b0a8723e */ /* 0x010fe200000000ff */
[-C--:B------:R-:W-:Y:S01]  /*b420*/  HMMA.16816.F32 R144, R48, R152.reuse, R4 ;  /* 0x000000983090723c */ /* 0x080fe20000001804 */
[----:B------:R-:W2:Y:S04]  /*b430*/  LDSM.16.MT88.4 R4, [R218+0xbc00] ;  /* 0x00bc0000da04783b */ /* 0x000ea80000004200 */
[----:B------:R-:W-:Y:S02]  /*b440*/  F2FP.F16.F32.PACK_AB R170, R191, R173 ;  /* 0x000000adbfaa723e */ /* 0x000fe400000000ff */
[----:B------:R-:W-:Y:S04]  /*b450*/  LOP3.LUT R168, R67, R168, RZ, 0xc0, !PT ;  /* 0x000000a843a87212 */ /* 0x000fe800078ec0ff */
[----:B------:R-:W-:Y:S01]  /*b460*/  LOP3.LUT R169, R137, R169, RZ, 0xc0, !PT ;  /* 0x000000a989a97212 */ /* 0x000fe200078ec0ff */
[----:B------:R-:W-:Y:S01]  /*b470*/  IMAD.MOV.U32 R137, RZ, RZ, R134 ;  /* 0x000000ffff897224 */ /* 0x000fe200078e0086 */
[----:B------:R-:W-:Y:S01]  /*b480*/  LOP3.LUT R170, R138, R170, RZ, 0xc0, !PT ;  /* 0x000000aa8aaa7212 */ /* 0x000fe200078ec0ff */
[----:B------:R-:W-:Y:S01]  /*b490*/  IMAD.MOV.U32 R138, RZ, RZ, R133 ;  /* 0x000000ffff8a7224 */ /* 0x000fe200078e0085 */
[----:B------:R-:W-:Y:S07]  /*b4a0*/  LOP3.LUT R171, R139, R171, RZ, 0xc0, !PT ;  /* 0x000000ab8bab7212 */ /* 0x000fee00078ec0ff */
[C---:B------:R-:W-:Y:S06]  /*b4b0*/  HMMA.16816.F32 R140, R168.reuse, R152, R8 ;  /* 0x00000098a88c723c */ /* 0x040fec0000001808 */
        /* <DEDUP_REMOVED lines=38> */
[-C--:B--2---:R-:W-:Y:S03]  /*b720*/  HMMA.16816.F32 R164, R48, R4.reuse, R24 ;  /* 0x0000000430a4723c */ /* 0x084fe60000001818 */
[----:B------:R-:W-:Y:S01]  /*b730*/  FADD.FTZ R9, R197, R9 ;  /* 0x00000009c5097221 */ /* 0x000fe20000010000 */
[----:B------:R-:W-:Y:S01]  /*b740*/  FADD.FTZ R8, R195, R8 ;  /* 0x00000008c3087221 */ /* 0x000fe20000010000 */
[----:B------:R-:W-:Y:S01]  /*b750*/  FADD.FTZ R3, R185, R0 ;  /* 0x00000000b9037221 */ /* 0x000fe20000010000 */
[C---:B------:R-:W-:Y:S05]  /*b760*/  HMMA.16816.F32 R124, R168.reuse, R4, R124 ;  /* 0x00000004a87c723c */ /* 0x040fea000000187c */
        /* <DEDUP_REMOVED lines=20> */
[----:B------:R-:W-:Y:S02]  /*b8b0*/  IMAD.MOV.U32 R132, RZ, RZ, R135 ;  /* 0x000000ffff847224 */ /* 0x000fe400078e0087 */
        /* <DEDUP_REMOVED lines=9> */
[----:B------:R-:W-:Y:S01]  /*b950*/  FADD.FTZ R242, R192, R2 ;  /* 0x00000002c0f27221 */ /* 0x000fe20000010000 */
[----:B------:R-:W-:Y:S06]  /*b960*/  @P2 BRA `(.L_x_403) ;  /* 0xffffffbc004c2947 */ /* 0x000fec000383ffff */
.L_x_402:
        /* <DEDUP_REMOVED lines=121> */
[----:B------:R-:W-:Y:S01]  /*c100*/  FMUL.FTZ R38, R6, R77 ;  /* 0x0000004d06267220 */ /* 0x000fe20000410000 */
[----:B------:R-:W-:Y:S01]  /*c110*/  LEA R0, R0, R2, 0x1 ;  /* 0x0000000200007211 */ /* 0x000fe200078e08ff */
[----:B------:R-:W-:Y:S01]  /*c120*/  FMUL.FTZ R78, R5, R78 ;  /* 0x0000004e054e7220 */ /* 0x000fe20000410000 */
[----:B------:R-:W-:Y:S01]  /*c130*/  LOP3.LUT P0, RZ, R3, 0x2, RZ, 0xc0, !PT ;  /* 0x0000000203ff7812 */ /* 0x000fe2000780c0ff */
[C---:B------:R-:W-:Y:S01]  /*c140*/  FMUL.FTZ R37, R5.reuse, R79 ;  /* 0x0000004f05257220 */ /* 0x040fe20000410000 */
[----:B------:R-:W-:Y:S01]  /*c150*/  LEA R0, R0, UR4, 0x1 ;  /* 0x0000000400007c11 */ /* 0x000fe2000f8e08ff */
[C---:B------:R-:W-:Y:S01]  /*c160*/  FMUL.FTZ R88, R6.reuse, R88 ;  /* 0x0000005806587220 */ /* 0x040fe20000410000 */
[----:B------:R-:W-:Y:S01]  /*c170*/  MOV R3, 0x20 ;  /* 0x0000002000037802 */ /* 0x000fe20000000f00 */
[----:B------:R-:W-:Y:S01]  /*c180*/  FMUL.FTZ R34, R6, R89 ;  /* 0x0000005906227220 */ /* 0x000fe20000410000 */
[----:B------:R-:W-:Y:S01]  /*c190*/  F2FP.F16.F32.PACK_AB R4, R4, R146 ;  /* 0x000000920404723e */ /* 0x000fe200000000ff */
[----:B------:R-:W-:Y:S01]  /*c1a0*/  FMUL.FTZ R90, R5, R90 ;  /* 0x0000005a055a7220 */ /* 0x000fe20000410000 */
[----:B------:R-:W-:Y:S01]  /*c1b0*/  F2FP.F16.F32.PACK_AB R13, R13, R144 ;  /* 0x000000900d0d723e */ /* 0x000fe200000000ff */
[----:B------:R-:W-:Y:S01]  /*c1c0*/  FMUL.FTZ R33, R5, R91 ;  /* 0x0000005b05217220 */ /* 0x000fe20000410000 */
[----:B------:R-:W-:Y:S01]  /*c1d0*/  IADD3 R2, R0, -0x10, RZ ;  /* 0xfffffff000027810 */ /* 0x000fe20007ffe0ff */
[----:B------:R1:W-:Y:S01]  /*c1e0*/  STS [R0+0x200], R4 ;  /* 0x0002000400007388 */ /* 0x0003e20000000800 */
[----:B------:R-:W-:Y:S01]  /*c1f0*/  SEL R3, R3, 0xffffffe0, !P0 ;  /* 0xffffffe003037807 */ /* 0x000fe20004000000 */
[----:B------:R-:W-:Y:S01]  /*c200*/  FMUL.FTZ R92, R6, R92 ;  /* 0x0000005c065c7220 */ /* 0x000fe20000410000 */
[----:B------:R-:W-:Y:S01]  /*c210*/  F2FP.F16.F32.PACK_AB R15, R15, R152 ;  /* 0x000000980f0f723e */ /* 0x000fe200000000ff */
[----:B------:R-:W-:Y:S01]  /*c220*/  STS [R0], R13 ;  /* 0x0000000d00007388 */ /* 0x000fe20000000800 */
[----:B------:R-:W-:Y:S01]  /*c230*/  F2FP.F16.F32.PACK_AB R14, R14, R154 ;  /* 0x0000009a0e0e723e */ /* 0x000fe200000000ff */
[----:B------:R-:W-:Y:S01]  /*c240*/  FMUL.FTZ R30, R6, R93 ;  /* 0x0000005d061e7220 */ /* 0x000fe20000410000 */
[----:B------:R-:W-:Y:S01]  /*c250*/  @P1 IADD3 R2, R0, 0x10, RZ ;  /* 0x0000001000021810 */ /* 0x000fe20007ffe0ff */
[C---:B------:R-:W-:Y:S01]  /*c260*/  FMUL.FTZ R94, R5.reuse, R94 ;  /* 0x0000005e055e7220 */ /* 0x040fe20000410000 */
        /* <DEDUP_REMOVED lines=17> */
[----:B------:R-:W-:Y:S01]  /*c380*/  FMUL.FTZ R25, R5, R107 ;  /* 0x0000006b05197220 */ /* 0x000fe20000410000 */
[----:B------:R-:W-:Y:S01]  /*c390*/  IADD3 R3, R3, R2, RZ ;  /* 0x0000000203037210 */ /* 0x000fe20007ffe0ff */
        /* <DEDUP_REMOVED lines=70> */
[----:B--2---:R-:W-:-:S03]  /*c800*/  ISETP.NE.AND P1, PT, R56, -0x1, PT ;  /* 0xffffffff3800780c */ /* 0x004fc60003f25270 */
[----:B------:R-:W-:Y:S04]  /*c810*/  STS [R4+0x2200], R27 ;  /* 0x0022001b04007388 */ /* 0x000fe80000000800 */
[----:B------:R-:W-:Y:S04]  /*c820*/  STS [R3+0x2000], R24 ;  /* 0x0020001803007388 */ /* 0x000fe80000000800 */
[----:B------:R-:W-:Y:S02]  /*c830*/  STS [R3+0x2200], R23 ;  /* 0x0022001703007388 */ /* 0x000fe40000000800 */
[----:B---3--:R-:W1:Y:S02]  /*c840*/  @P1 LDC.64 R14, c[0x0][0x298] ;  /* 0x0000a600ff0e1b82 */ /* 0x008e640000000a00 */
        /* <DEDUP_REMOVED lines=15> */
[----:B------:R1:W-:Y:S01]  /*c940*/  STS [R3+0x4200], R7 ;  /* 0x0042000703007388 */ /* 0x0003e20000000800 */
[----:B--2---:R-:W-:Y:S01]  /*c950*/  FMUL.FTZ R0, R5, R171 ;  /* 0x000000ab05007220 */ /* 0x004fe20000410000 */
[----:B------:R-:W-:Y:S01]  /*c960*/  F2FP.F16.F32.PACK_AB R5, R127, R126 ;  /* 0x0000007e7f05723e */ /* 0x000fe200000000ff */
[----:B------:R-:W2:Y:S03]  /*c970*/  S2R R16, SR_TID.X ;  /* 0x0000000000107919 */ /* 0x000ea60000002100 */
[----:B------:R-:W-:Y:S01]  /*c980*/  F2FP.F16.F32.PACK_AB R0, R0, R170 ;  /* 0x000000aa0000723e */ /* 0x000fe200000000ff */
[----:B------:R4:W-:Y:S01]  /*c990*/  STS [R4+0x5000], R9 ;  /* 0x0050000904007388 */ /* 0x0009e20000000800 */
[----:B---3--:R-:W-:-:S05]  /*c9a0*/  FMUL.FTZ R2, R6, R169 ;  /* 0x000000a906027220 */ /* 0x008fca0000410000 */
[----:B------:R-:W-:Y:S01]  /*c9b0*/  F2FP.F16.F32.PACK_AB R2, R2, R168 ;  /* 0x000000a80202723e */ /* 0x000fe200000000ff */
[----:B-1----:R-:W-:-:S04]  /*c9c0*/  @P1 IMAD.WIDE.U32 R6, R56, R14, RZ ;  /* 0x0000000e38061225 */ /* 0x002fc800078e00ff */
[----:B------:R-:W-:Y:S01]  /*c9d0*/  @P1 IMAD R28, R56, R15, R7 ;  /* 0x0000000f381c1224 */ /* 0x000fe200078e0207 */
[----:B------:R-:W-:Y:S01]  /*c9e0*/  @P1 MOV R27, R6 ;  /* 0x00000006001b1202 */ /* 0x000fe20000000f00 */
[----:B------:R-:W-:Y:S06]  /*c9f0*/  @P1 BRA `(.L_x_406) ;  /* 0x0000000000201947 */ /* 0x000fec0003800000 */
[----:B------:R-:W1:Y:S01]  /*ca00*/  S2R R11, SR_CTAID.Y ;  /* 0x00000000000b7919 */ /* 0x000e620000002600 */
[----:B----4-:R-:W3:Y:S01]  /*ca10*/  LDC.64 R8, c[0x0][0x290] ;  /* 0x0000a400ff087b82 */ /* 0x010ee20000000a00 */
[----:B-1----:R-:W-:Y:S01]  /*ca20*/  SHF.R.S32.HI R10, RZ, 0x1f, R11 ;  /* 0x0000001fff0a7819 */ /* 0x002fe2000001140b */
[----:B---3--:R-:W-:-:S04]  /*ca30*/  IMAD.WIDE.U32 R6, R11, R8, RZ ;  /* 0x000000080b067225 */ /* 0x008fc800078e00ff */
[----:B------:R-:W-:Y:S01]  /*ca40*/  IMAD R10, R10, R8, RZ ;  /* 0x000000080a0a7224 */ /* 0x000fe200078e02ff */
[----:B------:R-:W-:-:S03]  /*ca50*/  MOV R27, R6 ;  /* 0x00000006001b7202 */ /* 0x000fc60000000f00 */
[----:B------:R-:W-:-:S05]  /*ca60*/  IMAD R9, R11, R9, R10 ;  /* 0x000000090b097224 */ /* 0x000fca00078e020a */
[----:B------:R-:W-:-:S07]  /*ca70*/  IADD3 R28, R7, R9, RZ ;  /* 0x00000009071c7210 */ /* 0x000fce0007ffe0ff */
.L_x_406:
[----:B------:R-:W-:Y:S01]  /*ca80*/  ULDC.U8 UR5, c[0x0][0x3d8] ;  /* 0x0000f60000057ab9 */ /* 0x000fe20000000000 */
[----:B------:R-:W1:Y:S01]  /*ca90*/  S2R R18, SR_CTAID.Y ;  /* 0x0000000000127919 */ /* 0x000e620000002600 */
[----:B------:R-:W3:Y:S01]  /*caa0*/  @P4 LDC R15, c[0x0][0x2e8] ;  /* 0x0000ba00ff0f4b82 */ /* 0x000ee20000000800 */
[----:B------:R-:W-:Y:S01]  /*cab0*/  ISETP.NE.AND P0, PT, RZ, UR5, PT ;  /* 0x00000005ff007c0c */ /* 0x000fe2000bf05270 */
[----:B------:R-:W-:Y:S01]  /*cac0*/  ULDC.U8 UR4, c[0x0][0x3d9] ;  /* 0x0000f64000047ab9 */ /* 0x000fe20000000000 */
[----:B------:R-:W1:Y:S01]  /*cad0*/  S2R R29, SR_CTAID.Z ;  /* 0x00000000001d7919 */ /* 0x000e620000002700 */
[----:B------:R-:W-:Y:S01]  /*cae0*/  ISETP.NE.AND P6, PT, RZ, UR4, PT ;  /* 0x00000004ff007c0c */ /* 0x000fe2000bfc5270 */
[----:B------:R1:W1:Y:S01]  /*caf0*/  @P4 MUFU.LG2 R10, R54 ;  /* 0x00000036000a4308 */ /* 0x0002620000000c00 */
[----:B------:R-:W-:Y:S01]  /*cb00*/  ISETP.EQ.AND P0, PT, RZ, UR4, P0 ;  /* 0x00000004ff007c0c */ /* 0x000fe20008702270 */
[----:B------:R-:W1:Y:S01]  /*cb10*/  S2R R19, SR_CTAID.X ;  /* 0x0000000000137919 */ /* 0x000e620000002500 */
[----:B------:R-:W1:Y:S01]  /*cb20*/  @P3 LDC R14, c[0x0][0x2e8] ;  /* 0x0000ba00ff0e3b82 */ /* 0x000e620000000800 */
[----:B------:R-:W-:Y:S01]  /*cb30*/  P2R R6, PR, RZ, 0x40 ;  /* 0x00000040ff067803 */ /* 0x000fe20000000000 */
[----:B------:R5:W-:Y:S01]  /*cb40*/  STS [R4+0x5200], R5 ;  /* 0x0052000504007388 */ /* 0x000be20000000800 */
[----:B--2---:R-:W-:-:S02]  /*cb50*/  SHF.R.S32.HI R11, RZ, 0x1f, R16 ;  /* 0x0000001fff0b7819 */ /* 0x004fc40000011410 */
[----:B----4-:R2:W4:Y:S01]  /*cb60*/  @P3 MUFU.LG2 R9, R52 ;  /* 0x0000003400093308 */ /* 0x0105220000000c00 */
[----:B------:R-:W-:Y:S02]  /*cb70*/  STS [R3+0x5000], R2 ;  /* 0x0050000203007388 */ /* 0x000fe40000000800 */
[----:B------:R-:W1:Y:S02]  /*cb80*/  @P2 LDC R13, c[0x0][0x2e8] ;  /* 0x0000ba00ff0d2b82 */ /* 0x000e640000000800 */
[----:B------:R2:W-:Y:S03]  /*cb90*/  STS [R3+0x5200], R0 ;  /* 0x0052000003007388 */ /* 0x0005e60000000800 */
[----:B------:R1:W1:Y:S03]  /*cba0*/  @P2 MUFU.LG2 R8, R53 ;  /* 0x0000003500082308 */ /* 0x0002660000000c00 */
[----:B-----5:R-:W1:Y:S01]  /*cbb0*/  @P6 LDC.64 R4, c[0x0][0x2c0] ;  /* 0x0000b000ff046b82 */ /* 0x020e620000000a00 */
[----:B------:R-:W-:-:S02]  /*cbc0*/  @!P0 PLOP3.LUT P6, PT, PT, PT, PT, 0x8, 0x0 ;  /* 0x000000000000881c */ /* 0x000fc40003fce170 */
[----:B--2---:R-:W-:Y:S01]  /*cbd0*/  @!P0 CS2R R2, SRZ ;  /* 0x0000000000028805 */ /* 0x004fe2000001ff00 */
[----:B----4-:R-:W-:Y:S10]  /*cbe0*/  @!P0 BRA `(.L_x_407) ;  /* 0x0000000000188947 */ /* 0x010ff40003800000 */
[----:B------:R-:W2:Y:S01]  /*cbf0*/  S2R R2, SR_CTAID.Y ;  /* 0x0000000000027919 */ /* 0x000ea20000002600 */
[----:B------:R-:W2:Y:S01]  /*cc00*/  LDC R0, c[0x0][0x2c4] ;  /* 0x0000b100ff007b82 */ /* 0x000ea20000000800 */
[----:B------:R-:W-:Y:S01]  /*cc10*/  PLOP3.LUT P6, PT, PT, PT, PT, 0x80, 0x0 ;  /* 0x000000000000781c */ /* 0x000fe20003fcf070 */
[----:B--2---:R-:W-:-:S05]  /*cc20*/  IMAD R2, R2, R0, RZ ;  /* 0x0000000002027224 */ /* 0x004fca00078e02ff */
[----:B------:R-:W-:-:S04]  /*cc30*/  SEL R2, R2, R56, !P1 ;  /* 0x0000003802027207 */ /* 0x000fc80004800000 */
[----:B------:R-:W-:-:S07]  /*cc40*/  SHF.R.S32.HI R3, RZ, 0x1f, R2 ;  /* 0x0000001fff037819 */ /* 0x000fce0000011402 */
.L_x_407:
[----:B------:R-:W-:-:S13]  /*cc50*/  ISETP.NE.AND P0, PT, R6, RZ, PT ;  /* 0x000000ff0600720c */ /* 0x000fda0003f05270 */
[----:B------:R-:W2:Y:S01]  /*cc60*/  @P0 LDC R7, c[0x0][0x2c0] ;  /* 0x0000b000ff070b82 */ /* 0x000ea20000000800 */
[----:B-1----:R-:W-:Y:S01]  /*cc70*/  @P0 IMAD R0, R5, R4, RZ ;  /* 0x0000000405000224 */ /* 0x002fe200078e02ff */
[----:B------:R-:W-:Y:S02]  /*cc80*/  LEA.HI R5, R11, R16, RZ, 0x5 ;  /* 0x000000100b057211 */ /* 0x000fe400078f28ff */
[----:B------:R-:W-:Y:S01]  /*cc90*/  @P0 MOV R4, 0x1 ;  /* 0x0000000100040802 */ /* 0x000fe20000000f00 */
[----:B------:R-:W-:Y:S06]  /*cca0*/  @P0 BRA `(.L_x_408) ;  /* 0x0000000000180947 */ /* 0x000fec0003800000 */
[----:B------:R-:W1:Y:S01]  /*ccb0*/  LDC R0, c[0x0][0x2c4] ;  /* 0x0000b100ff007b82 */ /* 0x000e620000000800 */
[----:B------:R-:W-:Y:S02]  /*ccc0*/  ISETP.NE.AND P0, PT, RZ, UR5, PT ;  /* 0x00000005ff007c0c */ /* 0x000fe4000bf05270 */
[----:B--2---:R-:W-:-:S05]  /*ccd0*/  MOV R7, 0x1 ;  /* 0x0000000100077802 */ /* 0x004fca0000000f00 */
[----:B------:R-:W2:Y:S08]  /*cce0*/  LDC R4, c[0x0][0x270] ;  /* 0x00009c00ff047b82 */ /* 0x000eb00000000800 */
[----:B-1----:R-:W2:Y:S02]  /*ccf0*/  @P0 LDC R0, c[0x0][0x2e4] ;  /* 0x0000b900ff000b82 */ /* 0x002ea40000000800 */
[----:B--2---:R-:W-:-:S07]  /*cd00*/  IMAD R4, R0, R4, RZ ;  /* 0x0000000400047224 */ /* 0x004fce00078e02ff */
.L_x_408:
        /* <DEDUP_REMOVED lines=10> */
[----:B------:R-:W1:Y:S01]  /*cdb0*/  @P5 MUFU.LG2 R11, R55 ;  /* 0x00000037000b5308 */ /* 0x000e620000000c00 */
[----:B------:R-:W-:Y:S01]  /*cdc0*/  MOV R21, 0x7f800000 ;  /* 0x7f80000000157802 */ /* 0x000fe20000000f00 */
[----:B------:R-:W-:Y:S01]  /*cdd0*/  @P2 FFMA.FTZ R21, R134, R13, R8 ;  /* 0x0000000d86152223 */ /* 0x000fe20000010008 */
[----:B------:R-:W-:Y:S01]  /*cde0*/  IMAD.IADD R16, R16, 0x1, -R6 ;  /* 0x0000000110107824 */ /* 0x000fe200078e0a06 */
[----:B------:R-:W-:Y:S01]  /*cdf0*/  SEL R4, R4, RZ, !P6 ;  /* 0x000000ff04047207 */ /* 0x000fe20007000000 */
[----:B--2---:R-:W-:Y:S01]  /*ce00*/  IMAD R6, R19, R7, RZ ;  /* 0x0000000713067224 */ /* 0x004fe200078e02ff */
[----:B------:R-:W-:Y:S01]  /*ce10*/  LOP3.LUT P2, RZ, R5, 0x3, RZ, 0xc0, !PT ;  /* 0x0000000305ff7812 */ /* 0x000fe2000784c0ff */
[----:B------:R-:W-:Y:S01]  /*ce20*/  @P3 FMUL.FTZ R9, R9, 0.69314718246459960938 ;  /* 0x3f31721809093820 */ /* 0x000fe20000410000 */
[----:B------:R-:W-:Y:S01]  /*ce30*/  MOV R25, 0x7f800000 ;  /* 0x7f80000000197802 */ /* 0x000fe20000000f00 */
[----:B------:R-:W-:-:S02]  /*ce40*/  IMAD R0, R29, R0, R4 ;  /* 0x000000001d007224 */ /* 0x000fc400078e0204 */
[----:B---3--:R-:W-:Y:S01]  /*ce50*/  @P4 FFMA.FTZ R25, R136, R15, R10 ;  /* 0x0000000f88194223 */ /* 0x008fe2000001000a */
[----:B------:R-:W-:Y:S01]  /*ce60*/  IMAD.SHL.U32 R6, R6, 0x80, RZ ;  /* 0x0000008006067824 */ /* 0x000fe200078e00ff */
[----:B------:R-:W-:Y:S01]  /*ce70*/  BSSY B0, `(.L_x_409) ;  /* 0x000003a000007945 */ /* 0x000fe20003800000 */
[----:B------:R-:W-:Y:S02]  /*ce80*/  IMAD.MOV.U32 R26, RZ, RZ, 0x7f800000 ;  /* 0x7f800000ff1a7424 */ /* 0x000fe400078e00ff */
[----:B------:R-:W-:Y:S01]  /*ce90*/  @P3 FFMA.FTZ R26, R135, R14, R9 ;  /* 0x0000000e871a3223 */ /* 0x000fe20000010009 */
[----:B------:R-:W-:Y:S02]  /*cea0*/  MOV R20, 0x7f800000 ;  /* 0x7f80000000147802 */ /* 0x000fe40000000f00 */
[----:B------:R-:W-:Y:S01]  /*ceb0*/  IADD3 R10, P1, P0, R6, R2, R0 ;  /* 0x00000002060a7210 */ /* 0x000fe2000783e000 */
[----:B------:R2:W3:Y:S01]  /*cec0*/  LDS.128 R36, [R222+0x1800] ;  /* 0x00180000de247984 */ /* 0x0004e20000000c00 */
[----:B-1----:R-:W-:Y:S01]  /*ced0*/  @P5 FMUL.FTZ R4, R11, 0.69314718246459960938 ;  /* 0x3f3172180b045820 */ /* 0x002fe20000410000 */
[----:B------:R-:W-:-:S02]  /*cee0*/  SHF.R.S32.HI R9, RZ, 0x1f, R6 ;  /* 0x0000001fff097819 */ /* 0x000fc40000011406 */
[----:B------:R2:W1:Y:S01]  /*cef0*/  LDS.128 R32, [R222+0x3800] ;  /* 0x00380000de207984 */ /* 0x0004620000000c00 */
[----:B------:R-:W-:Y:S01]  /*cf00*/  SHF.R.S32.HI R0, RZ, 0x1f, R0 ;  /* 0x0000001fff007819 */ /* 0x000fe20000011400 */
[----:B----4-:R-:W-:Y:S01]  /*cf10*/  @P5 FFMA.FTZ R20, R133, R12, R4 ;  /* 0x0000000c85145223 */ /* 0x010fe20000010004 */
        /* <DEDUP_REMOVED lines=19> */
[----:B------:R-:W4:Y:S01]  /*d050*/  @!P3 LDC.64 R14, c[0x0][0x2b0] ;  /* 0x0000ac00ff0ebb82 */ /* 0x000f220000000a00 */
[----:B------:R-:W-:-:S03]  /*d060*/  @!P3 IMAD R8, R0, R7, RZ ;  /* 0x000000070008b224 */ /* 0x000fc600078e02ff */
[-C--:B------:R-:W-:Y:S02]  /*d070*/  @!P2 IMAD R0, R4, R7.reuse, RZ ;  /* 0x000000070400a224 */ /* 0x080fe400078e02ff */
[-C--:B------:R-:W-:Y:S01]  /*d080*/  @!P1 IMAD R6, R6, R7.reuse, RZ ;  /* 0x0000000706069224 */ /* 0x080fe200078e02ff */
[-C--:B------:R-:W-:Y:S01]  /*d090*/  @!P3 IADD3 R11, P4, R8, R10.reuse, RZ ;  /* 0x0000000a080bb210 */ /* 0x080fe20007f9e0ff */
[----:B------:R-:W2:Y:S01]  /*d0a0*/  @!P2 LDC.64 R16, c[0x0][0x2b0] ;  /* 0x0000ac00ff10ab82 */ /* 0x000ea20000000a00 */
[----:B------:R-:W-:Y:S01]  /*d0b0*/  @!P0 IMAD R5, R5, R7, RZ ;  /* 0x0000000705058224 */ /* 0x000fe200078e02ff */
[-C--:B------:R-:W-:Y:S02]  /*d0c0*/  @!P2 IADD3 R4, P5, R0, R10.reuse, RZ ;  /* 0x0000000a0004a210 */ /* 0x080fe40007fbe0ff */
[----:B------:R-:W-:Y:S02]  /*d0d0*/  @!P3 LEA.HI.X.SX32 R13, R8, R9, 0x1, P4 ;  /* 0x00000009080db211 */ /* 0x000fe400020f0eff */
[----:B------:R-:W-:-:S02]  /*d0e0*/  @!P1 IADD3 R7, P4, R6, R10, RZ ;  /* 0x0000000a06079210 */ /* 0x000fc40007f9e0ff */
[----:B------:R-:W3:Y:S01]  /*d0f0*/  @!P1 LDC.64 R18, c[0x0][0x2b0] ;  /* 0x0000ac00ff129b82 */ /* 0x000ee20000000a00 */
[C---:B------:R-:W-:Y:S02]  /*d100*/  @!P0 IADD3 R12, P6, R5.reuse, R10, RZ ;  /* 0x0000000a050c8210 */ /* 0x040fe40007fde0ff */
[-C--:B------:R-:W-:Y:S02]  /*d110*/  @!P2 LEA.HI.X.SX32 R0, R0, R9.reuse, 0x1, P5 ;  /* 0x000000090000a211 */ /* 0x080fe400028f0eff */
[----:B------:R-:W-:-:S03]  /*d120*/  @!P0 LEA.HI.X.SX32 R5, R5, R9, 0x1, P6 ;  /* 0x0000000905058211 */ /* 0x000fc600030f0eff */
[----:B------:R-:W1:Y:S01]  /*d130*/  @!P0 LDC.64 R22, c[0x0][0x2b0] ;  /* 0x0000ac00ff168b82 */ /* 0x000e620000000a00 */
[C---:B----4-:R-:W-:Y:S02]  /*d140*/  @!P3 LEA R10, P5, R11.reuse, R14, 0x2 ;  /* 0x0000000e0b0ab211 */ /* 0x050fe400078a10ff */
        /* <DEDUP_REMOVED lines=8> */
[----:B-1----:R-:W-:-:S03]  /*d1d0*/  @!P0 LEA R4, P4, R12, R22, 0x2 ;  /* 0x000000160c048211 */ /* 0x002fc600078810ff */
[----:B------:R4:W-:Y:S01]  /*d1e0*/  @!P1 STG.E desc[UR20][R6.64], R21 ;  /* 0x0000001506009986 */ /* 0x0009e2000c101914 */
[----:B------:R-:W-:-:S05]  /*d1f0*/  @!P0 LEA.HI.X R5, R12, R23, R5, 0x2, P4 ;  /* 0x000000170c058211 */ /* 0x000fca00020f1405 */
[----:B------:R4:W-:Y:S04]  /*d200*/  @!P0 STG.E desc[UR20][R4.64], R20 ;  /* 0x0000001404008986 */ /* 0x0009e8000c101914 */
.L_x_410:
[----:B------:R-:W-:Y:S05]  /*d210*/  BSYNC B0 ;  /* 0x0000000000007941 */ /* 0x000fea0003800000 */
.L_x_409:
[----:B----4-:R4:W5:Y:S04]  /*d220*/  LDL R25, [R1+0xc] ;  /* 0x00000c0001197983 */ /* 0x0109680000100800 */
[----:B------:R4:W5:Y:S01]  /*d230*/  LDL R26, [R1+0x8] ;  /* 0x00000800011a7983 */ /* 0x0009620000100800 */
[----:B------:R-:W-:Y:S01]  /*d240*/  SHF.R.S32.HI R5, RZ, 0x1f, R24 ;  /* 0x0000001fff057819 */ /* 0x000fe20000011418 */
[----:B------:R-:W-:Y:S01]  /*d250*/  VIADD R0, R2, 0x40 ;  /* 0x0000004002007836 */ /* 0x000fe20000000000 */
[----:B------:R-:W-:Y:S01]  /*d260*/  IADD3 R4, P0, R24, R27, RZ ;  /* 0x0000001b18047210 */ /* 0x000fe20007f1e0ff */
[----:B------:R4:W1:Y:S01]  /*d270*/  LDS.128 R20, [R222] ;  /* 0x00000000de147984 */ /* 0x0008620000000c00 */
[----:B------:R-:W-:Y:S01]  /*d280*/  SHF.R.S32.HI R6, RZ, 0x1f, R29 ;  /* 0x0000001fff067819 */ /* 0x000fe2000001141d */
[C---:B------:R-:W-:Y:S01]  /*d290*/  VIADD R3, R2.reuse, 0x20 ;  /* 0x0000002002037836 */ /* 0x040fe20000000000 */
[----:B------:R-:W-:Y:S01]  /*d2a0*/  IADD3.X R5, R5, R28, RZ, P0, !PT ;  /* 0x0000001c05057210 */ /* 0x000fe200007fe4ff */
[----:B------:R4:W1:Y:S01]  /*d2b0*/  LDS.128 R16, [R222+0x2000] ;  /* 0x00200000de107984 */ /* 0x0008620000000c00 */
[-C--:B-----5:R-:W-:Y:S01]  /*d2c0*/  ISETP.GE.AND P0, PT, R2, R30.reuse, PT ;  /* 0x0000001e0200720c */ /* 0x0a0fe20003f06270 */
[----:B------:R-:W-:Y:S01]  /*d2d0*/  ULDC.64 UR4, c[0x0][0x2a0] ;  /* 0x0000a80000047ab9 */ /* 0x000fe20000000a00 */
[-C--:B------:R-:W-:Y:S01]  /*d2e0*/  ISETP.GE.AND P5, PT, R0, R30.reuse, PT ;  /* 0x0000001e0000720c */ /* 0x080fe20003fa6270 */
[----:B------:R4:W1:Y:S01]  /*d2f0*/  LDS.128 R12, [R222+0x4000] ;  /* 0x00400000de0c7984 */ /* 0x0008620000000c00 */
[----:B------:R-:W-:Y:S01]  /*d300*/  VIADD R0, R2, 0x60 ;  /* 0x0000006002007836 */ /* 0x000fe20000000000 */
[-C--:B------:R-:W-:Y:S01]  /*d310*/  ISETP.GE.AND P4, PT, R3, R30.reuse, PT ;  /* 0x0000001e0300720c */ /* 0x080fe20003f86270 */
[----:B------:R-:W-:Y:S01]  /*d320*/  IMAD R6, R6, UR4, RZ ;  /* 0x0000000406067c24 */ /* 0x000fe2000f8e02ff */
[----:B------:R-:W2:Y:S01]  /*d330*/  S2R R7, SR_CTAID.X ;  /* 0x0000000000077919 */ /* 0x000ea20000002500 */
[----:B------:R-:W-:Y:S01]  /*d340*/  SHF.R.S32.HI R3, RZ, 0x1f, R2 ;  /* 0x0000001fff037819 */ /* 0x000fe20000011402 */
[C---:B------:R-:W-:Y:S01]  /*d350*/  IMAD.WIDE.U32 R10, R29.reuse, UR4, R4 ;  /* 0x000000041d0a7c25 */ /* 0x040fe2000f8e0004 */
[----:B------:R-:W-:Y:S01]  /*d360*/  ISETP.GE.AND P6, PT, R0, R30, PT ;  /* 0x0000001e0000720c */ /* 0x000fe20003fc6270 */
[----:B------:R-:W-:Y:S02]  /*d370*/  BSSY B0, `(.L_x_411) ;  /* 0x0000015000007945 */ /* 0x000fe40003800000 */
[----:B------:R-:W-:-:S05]  /*d380*/  IMAD R0, R29, UR5, R6 ;  /* 0x000000051d007c24 */ /* 0x000fca000f8e0206 */
[----:B------:R-:W-:Y:S01]  /*d390*/  IADD3 R9, R11, R0, RZ ;  /* 0x000000000b097210 */ /* 0x000fe20007ffe0ff */
[----:B--2---:R-:W-:Y:S01]  /*d3a0*/  IMAD.WIDE R2, R7, 0x80, R2 ;  /* 0x0000008007027825 */ /* 0x004fe200078e0202 */
[----:B----4-:R-:W-:Y:S06]  /*d3b0*/  @P0 BRA `(.L_x_412) ;  /* 0x0000000000400947 */ /* 0x010fec0003800000 */
        /* <DEDUP_REMOVED lines=13> */
[----:B-1----:R2:W-:Y:S04]  /*d490*/  @!P3 STG.E.128 desc[UR20][R4.64], R20 ;  /* 0x000000140400b986 */ /* 0x0025e8000c101d14 */
[----:B------:R2:W-:Y:S04]  /*d4a0*/  @!P2 STG.E.128 desc[UR20][R4.64+0x40], R16 ;  /* 0x000040100400a986 */ /* 0x0005e8000c101d14 */
[----:B------:R2:W-:Y:S02]  /*d4b0*/  @!P1 STG.E.128 desc[UR20][R4.64+0x80], R12 ;  /* 0x0000800c04009986 */ /* 0x0005e4000c101d14 */
.L_x_412:
[----:B------:R-:W-:Y:S05]  /*d4c0*/  BSYNC B0 ;  /* 0x0000000000007941 */ /* 0x000fea0003800000 */
.L_x_411:
[----:B-12---:R1:W2:Y:S01]  /*d4d0*/  LDS.128 R20, [R222+0x800] ;  /* 0x00080000de147984 */ /* 0x0062a20000000c00 */
[----:B------:R-:W-:Y:S03]  /*d4e0*/  BSSY B0, `(.L_x_413) ;  /* 0x0000017000007945 */ /* 0x000fe60003800000 */
[----:B------:R1:W4:Y:S04]  /*d4f0*/  LDS.128 R16, [R222+0x2800] ;  /* 0x00280000de107984 */ /* 0x0003280000000c00 */
[----:B------:R1:W1:Y:S01]  /*d500*/  LDS.128 R12, [R222+0x4800] ;  /* 0x00480000de0c7984 */ /* 0x0002620000000c00 */
        /* <DEDUP_REMOVED lines=17> */
[----:B--2---:R2:W-:Y:S04]  /*d620*/  @!P2 STG.E.128 desc[UR20][R4.64], R20 ;  /* 0x000000140400a986 */ /* 0x0045e8000c101d14 */
[----:B----4-:R2:W-:Y:S04]  /*d630*/  @!P1 STG.E.128 desc[UR20][R4.64+0x40], R16 ;  /* 0x0000401004009986 */ /* 0x0105e8000c101d14 */
[----:B-1----:R2:W-:Y:S02]  /*d640*/  @!P0 STG.E.128 desc[UR20][R4.64+0x80], R12 ;  /* 0x0000800c04008986 */ /* 0x0025e4000c101d14 */
.L_x_414:
[----:B------:R-:W-:Y:S05]  /*d650*/  BSYNC B0 ;  /* 0x0000000000007941 */ /* 0x000fea0003800000 */
.L_x_413:
[----:B--2---:R2:W2:Y:S01]  /*d660*/  LDS.128 R20, [R222+0x1000] ;  /* 0x00100000de147984 */ /* 0x0044a20000000c00 */
[----:B------:R-:W-:Y:S03]  /*d670*/  BSSY B0, `(.L_x_415) ;  /* 0x0000017000007945 */ /* 0x000fe60003800000 */
[----:B----4-:R4:W2:Y:S04]  /*d680*/  LDS.128 R16, [R222+0x3000] ;  /* 0x00300000de107984 */ /* 0x0108a80000000c00 */
[----:B-1----:R4:W1:Y:S01]  /*d690*/  LDS.128 R12, [R222+0x5000] ;  /* 0x00500000de0c7984 */ /* 0x0028620000000c00 */
        /* <DEDUP_REMOVED lines=18> */
[----:B------:R2:W-:Y:S04]  /*d7c0*/  @!P1 STG.E.128 desc[UR20][R4.64+0x40], R16 ;  /* 0x0000401004009986 */ /* 0x0005e8000c101d14 */
[----:B-1----:R2:W-:Y:S02]  /*d7d0*/  @!P0 STG.E.128 desc[UR20][R4.64+0x80], R12 ;  /* 0x0000800c04008986 */ /* 0x0025e4000c101d14 */
.L_x_416:
[----:B------:R-:W-:Y:S05]  /*d7e0*/  BSYNC B0 ;  /* 0x0000000000007941 */ /* 0x000fea0003800000 */
.L_x_415:
[----:B--2-4-:R-:W2:Y:S01]  /*d7f0*/  LDS.128 R220, [R222+0x5800] ;  /* 0x00580000dedc7984 */ /* 0x014ea20000000c00 */
[----:B------:R-:W-:Y:S05]  /*d800*/  @P6 EXIT ;  /* 0x000000000000694d */ /* 0x000fea0003800000 */
[----:B------:R-:W-:Y:S01]  /*d810*/  IADD3 R0, P0, R2, 0x60, RZ ;  /* 0x0000006002007810 */ /* 0x000fe20007f1e0ff */
[----:B------:R-:W-:Y:S01]  /*d820*/  ULDC.64 UR4, c[0x0][0x298] ;  /* 0x0000a60000047ab9 */ /* 0x000fe20000000a00 */
[----:B------:R-:W-:Y:S02]  /*d830*/  ULDC UR6, c[0x0][0x2d0] ;  /* 0x0000b40000067ab9 */ /* 0x000fe40000000800 */
[----:B------:R-:W-:Y:S01]  /*d840*/  ISETP.GE.AND P2, PT, R24, UR6, PT ;  /* 0x0000000618007c0c */ /* 0x000fe2000bf46270 */
[----:B------:R-:W-:Y:S01]  /*d850*/  IMAD.X R2, RZ, RZ, R3, P0 ;  /* 0x000000ffff027224 */ /* 0x000fe200000e0603 */
[----:B------:R-:W-:Y:S02]  /*d860*/  MOV R3, R9 ;  /* 0x0000000900037202 */ /* 0x000fe40000000f00 */
        /* <DEDUP_REMOVED lines=10> */
[----:B---3--:R3:W-:Y:S04]  /*d910*/  @!P2 STG.E.128 desc[UR20][R2.64], R36 ;  /* 0x000000240200a986 */ /* 0x0087e8000c101d14 */
[----:B------:R3:W-:Y:S01]  /*d920*/  @!P1 STG.E.128 desc[UR20][R2.64+0x40], R32 ;  /* 0x0000402002009986 */ /* 0x0007e2000c101d14 */
[----:B------:R-:W-:Y:S05]  /*d930*/  @P0 EXIT ;  /* 0x000000000000094d */ /* 0x000fea0003800000 */
[----:B--2---:R-:W-:Y:S01]  /*d940*/  STG.E.128 desc[UR20][R2.64+0x80], R220 ;  /* 0x000080dc02007986 */ /* 0x004fe2000c101d14 */
[----:B------:R-:W-:Y:S05]  /*d950*/  EXIT ;  /* 0x000000000000794d */ /* 0x000fea0003800000 */
.L_x_380:
[----:B------:R-:W2:Y:S01]  /*d960*/  LDL R32, [R1+0x44] ;  /* 0x0000440001207983 */ /* 0x000ea20000100800 */
[----:B------:R-:W1:Y:S01]  /*d970*/  LDC.U8 R27, c[0x0][0x3d9] ;  /* 0x0000f640ff1b7b82 */ /* 0x000e620000000000 */
[----:B------:R-:W-:Y:S01]  /*d980*/  LEA.HI R10, R21, R45, RZ, 0x2 ;  /* 0x0000002d150a7211 */ /* 0x000fe200078f10ff */
[----:B------:R-:W-:Y:S01]  /*d990*/  ULDC.64 UR4, c[0x0][0x2a0] ;  /* 0x0000a80000047ab9 */ /* 0x000fe20000000a00 */
[----:B------:R-:W3:Y:S01]  /*d9a0*/  S2R R9, SR_CTAID.X ;  /* 0x0000000000097919 */ /* 0x000ee20000002500 */
[----:B------:R-:W-:Y:S04]  /*d9b0*/  BSSY B0, `(.L_x_417) ;  /* 0x000003a000007945 */ /* 0x000fe80003800000 */
[----:B------:R-:W4:Y:S01]  /*d9c0*/  LDC.U8 R8, c[0x0][0x3d8] ;  /* 0x0000f600ff087b82 */ /* 0x000f220000000000 */
[----:B-1----:R-:W-:-:S02]  /*d9d0*/  ISETP.NE.AND P2, PT, R27, RZ, PT ;  /* 0x000000ff1b00720c */ /* 0x002fc40003f45270 */
[----:B----4-:R-:W-:-:S04]  /*d9e0*/  ISETP.NE.AND P1, PT, R8, RZ, PT ;  /* 0x000000ff0800720c */ /* 0x010fc80003f25270 */
[----:B------:R-:W-:-:S07]  /*d9f0*/  ISETP.EQ.AND P5, PT, R27, RZ, P1 ;  /* 0x000000ff1b00720c */ /* 0x000fce0000fa2270 */
[----:B------:R-:W1:Y:S01]  /*da00*/  @!P2 LDC R18, c[0x0][0x2c4] ;  /* 0x0000b100ff12ab82 */ /* 0x000e620000000800 */
[----:B------:R-:W-:Y:S02]  /*da10*/  ISETP.NE.AND P1, PT, R8, RZ, !P2 ;  /* 0x000000ff0800720c */ /* 0x000fe40005725270 */
[----:B------:R-:W-:-:S05]  /*da20*/  SHF.R.S32.HI R8, RZ, 0x1f, R29 ;  /* 0x0000001fff087819 */ /* 0x000fca000001141d */
[----:B------:R-:W4:Y:S01]  /*da30*/  @P2 LDC R17, c[0x0][0x2c0] ;  /* 0x0000b000ff112b82 */ /* 0x000f220000000800 */
[----:B------:R-:W-:-:S04]  /*da40*/  IMAD R8, R8, UR4, RZ ;  /* 0x0000000408087c24 */ /* 0x000fc8000f8e02ff */
[----:B------:R-:W-:-:S03]  /*da50*/  IMAD R8, R29, UR5, R8 ;  /* 0x000000051d087c24 */ /* 0x000fc6000f8e0208 */
[----:B------:R-:W2:Y:S08]  /*da60*/  @P2 LDC.64 R22, c[0x0][0x2c0] ;  /* 0x0000b000ff162b82 */ /* 0x000eb00000000a00 */
[----:B------:R-:W2:Y:S08]  /*da70*/  @P5 LDC R26, c[0x0][0x2c4] ;  /* 0x0000b100ff1a5b82 */ /* 0x000eb00000000800 */
[----:B-1----:R-:W1:Y:S01]  /*da80*/  @P1 LDC R18, c[0x0][0x2e4] ;  /* 0x0000b900ff121b82 */ /* 0x002e620000000800 */
        /* <DEDUP_REMOVED lines=12> */
[----:B------:R-:W-:Y:S01]  /*db50*/  @!P0 IMAD.WIDE.U32 R4, R28, R4, RZ ;  /* 0x000000041c048225 */ /* 0x000fe200078e00ff */
[----:B------:R-:W-:-:S03]  /*db60*/  SHF.L.U32 R14, R16, 0x3, RZ ;  /* 0x00000003100e7819 */ /* 0x000fc600000006ff */
[----:B------:R-:W-:Y:S01]  /*db70*/  @!P0 IMAD.MOV.U32 R2, RZ, RZ, R4 ;  /* 0x000000ffff028224 */ /* 0x000fe200078e0004 */
[C---:B------:R-:W-:Y:S01]  /*db80*/  IADD3 R25, R14.reuse, 0x20, RZ ;  /* 0x000000200e197810 */ /* 0x040fe20007ffe0ff */
[----:B------:R-:W-:Y:S02]  /*db90*/  @!P0 IMAD.IADD R7, R5, 0x1, R0 ;  /* 0x0000000105078824 */ /* 0x000fe400078e0200 */
[----:B------:R-:W-:Y:S01]  /*dba0*/  IMAD.IADD R0, R19, 0x1, -R30 ;  /* 0x0000000113007824 */ /* 0x000fe200078e0a1e */
[----:B------:R-:W-:Y:S01]  /*dbb0*/  IADD3 R2, P0, R14, R2, RZ ;  /* 0x000000020e027210 */ /* 0x000fe20007f1e0ff */
[----:B------:R-:W-:Y:S02]  /*dbc0*/  VIADD R21, R10, 0x20 ;  /* 0x000000200a157836 */ /* 0x000fe40000000000 */
[----:B---3--:R-:W-:Y:S01]  /*dbd0*/  IMAD.WIDE R4, R9, 0x80, R10 ;  /* 0x0000008009047825 */ /* 0x008fe200078e020a */
[----:B------:R-:W-:Y:S02]  /*dbe0*/  LEA.HI.X.SX32 R3, R14, R7, 0x1, P0 ;  /* 0x000000070e037211 */ /* 0x000fe400000f0eff */
[-C--:B------:R-:W-:Y:S01]  /*dbf0*/  ISETP.GE.AND P0, PT, R10, R0.reuse, PT ;  /* 0x000000000a00720c */ /* 0x080fe20003f06270 */
[----:B------:R-:W-:Y:S01]  /*dc00*/  VIADD R24, R14, 0x40 ;  /* 0x000000400e187836 */ /* 0x000fe20000000000 */
[----:B------:R-:W-:Y:S01]  /*dc10*/  ISETP.GE.AND P4, PT, R21, R0, PT ;  /* 0x000000001500720c */ /* 0x000fe20003f86270 */
[----:B------:R-:W-:-:S05]  /*dc20*/  IMAD.WIDE.U32 R12, R29, UR4, R2 ;  /* 0x000000041d0c7c25 */ /* 0x000fca000f8e0002 */
[----:B------:R-:W-:-:S05]  /*dc30*/  IADD3 R9, R8, R13, RZ ;  /* 0x0000000d08097210 */ /* 0x000fca0007ffe0ff */
[----:B-1--4-:R-:W-:Y:S05]  /*dc40*/  @P0 BRA `(.L_x_418) ;  /* 0x0000000000400947 */ /* 0x012fea0003800000 */
        /* <DEDUP_REMOVED lines=16> */
.L_x_418:
[----:B------:R-:W-:Y:S05]  /*dd50*/  BSYNC B0 ;  /* 0x0000000000007941 */ /* 0x000fea0003800000 */
.L_x_417:
[----:B------:R-:W-:Y:S01]  /*dd60*/  ISETP.NE.AND P0, PT, R27, RZ, PT ;  /* 0x000000ff1b00720c */ /* 0x000fe20003f05270 */
[----:B------:R-:W-:Y:S01]  /*dd70*/  BSSY B0, `(.L_x_419) ;  /* 0x0000018000007945 */ /* 0x000fe20003800000 */
[----:B------:R-:W-:Y:S01]  /*dd80*/  ISETP.NE.OR P6, PT, R32, -0x1, !P5 ;  /* 0xffffffff2000780c */ /* 0x000fe20006fc5670 */
[----:B------:R-:W-:-:S10]  /*dd90*/  VIADD R20, R10, 0x40 ;  /* 0x000000400a147836 */ /* 0x000fd40000000000 */
[----:B------:R-:W-:Y:S01]  /*dda0*/  @P0 IMAD.MOV.U32 R15, RZ, RZ, 0x1 ;  /* 0x00000001ff0f0424 */ /* 0x000fe200078e00ff */
[----:B------:R-:W-:Y:S06]  /*ddb0*/  @P4 BRA `(.L_x_420) ;  /* 0x00000000004c4947 */ /* 0x000fec0003800000 */
        /* <DEDUP_REMOVED lines=19> */
.L_x_420:
[----:B------:R-:W-:Y:S05]  /*def0*/  BSYNC B0 ;  /* 0x0000000000007941 */ /* 0x000fea0003800000 */
.L_x_419:
[----:B------:R-:W-:Y:S01]  /*df00*/  @!P6 IMAD R32, R28, R26, RZ ;  /* 0x0000001a1c20e224 */ /* 0x000fe200078e02ff */
[----:B------:R-:W-:Y:S01]  /*df10*/  ISETP.NE.AND P1, PT, R27, RZ, PT ;  /* 0x000000ff1b00720c */ /* 0x000fe20003f25270 */
[----:B------:R-:W-:Y:S01]  /*df20*/  BSSY B0, `(.L_x_421) ;  /* 0x000001d000007945 */ /* 0x000fe20003800000 */
[----:B------:R-:W-:Y:S02]  /*df30*/  ISETP.GE.AND P0, PT, R20, R0, PT ;  /* 0x000000001400720c */ /* 0x000fe40003f06270 */
[----:B------:R3:W-:Y:S01]  /*df40*/  @!P6 STL [R1+0x44], R32 ;  /* 0x000044200100e387 */ /* 0x0007e20000100800 */
[----:B------:R-:W-:Y:S02]  /*df50*/  ISETP.NE.AND P2, PT, R16, RZ, PT ;  /* 0x000000ff1000720c */ /* 0x000fe40003f45270 */
[----:B------:R-:W-:-:S06]  /*df60*/  IADD3 R19, R10, 0x60, RZ ;  /* 0x000000600a137810 */ /* 0x000fcc0007ffe0ff */
[----:B------:R-:W-:Y:S02]  /*df70*/  @!P1 IMAD R15, R18, R31, RZ ;  /* 0x0000001f120f9224 */ /* 0x000fe400078e02ff */
[----:B------:R-:W-:Y:S01]  /*df80*/  @P1 IMAD R16, R23, R22, RZ ;  /* 0x0000001617101224 */ /* 0x000fe200078e02ff */
[----:B------:R-:W-:Y:S01]  /*df90*/  @!P1 MOV R16, R18 ;  /* 0x0000001200109202 */ /* 0x000fe20000000f00 */
[----:B------:R-:W-:Y:S01]  /*dfa0*/  IMAD R15, R28, R15, RZ ;  /* 0x0000000f1c0f7224 */ /* 0x000fe200078e02ff */
[----:B------:R-:W-:Y:S06]  /*dfb0*/  @P0 BRA `(.L_x_422) ;  /* 0x00000000004c0947 */ /* 0x000fec0003800000 */
        /* <DEDUP_REMOVED lines=19> */
.L_x_422:
[----:B------:R-:W-:Y:S05]  /*e0f0*/  BSYNC B0 ;  /* 0x0000000000007941 */ /* 0x000fea0003800000 */
.L_x_421:
[----:B------:R-:W-:Y:S01]  /*e100*/  ISETP.NE.AND P1, PT, R27, RZ, PT ;  /* 0x000000ff1b00720c */ /* 0x000fe20003f25270 */
[----:B------:R-:W-:Y:S01]  /*e110*/  BSSY B0, `(.L_x_423) ;  /* 0x0000021000007945 */ /* 0x000fe20003800000 */
[-C--:B------:R-:W-:Y:S02]  /*e120*/  ISETP.GE.AND P0, PT, R19, R0.reuse, PT ;  /* 0x000000001300720c */ /* 0x080fe40003f06270 */
[----:B------:R-:W-:Y:S02]  /*e130*/  @!P5 CS2R R6, SRZ ;  /* 0x000000000006d805 */ /* 0x000fe4000001ff00 */
[-C--:B------:R-:W-:Y:S02]  /*e140*/  ISETP.GE.OR P3, PT, R10, R0.reuse, P2 ;  /* 0x000000000a00720c */ /* 0x080fe40001766670 */
[-C--:B------:R-:W-:Y:S02]  /*e150*/  ISETP.GE.OR P4, PT, R21, R0.reuse, P2 ;  /* 0x000000001500720c */ /* 0x080fe40001786670 */
[----:B------:R-:W-:-:S02]  /*e160*/  ISETP.GE.OR P6, PT, R20, R0, P2 ;  /* 0x000000001400720c */ /* 0x000fc400017c6670 */
[----:B-12-4-:R-:W-:Y:S02]  /*e170*/  SEL R2, R15, RZ, !P5 ;  /* 0x000000ff0f027207 */ /* 0x016fe40006800000 */
[----:B------:R-:W-:Y:S01]  /*e180*/  ISETP.GE.OR P2, PT, R19, R0, P2 ;  /* 0x000000001300720c */ /* 0x000fe20001746670 */
[----:B------:R-:W-:Y:S01]  /*e190*/  @!P1 IMAD.MOV.U32 R17, RZ, RZ, 0x1 ;  /* 0x00000001ff119424 */ /* 0x000fe200078e00ff */
[----:B------:R-:W-:Y:S01]  /*e1a0*/  @P5 SHF.R.S32.HI R18, RZ, 0x1f, R32 ;  /* 0x0000001fff125819 */ /* 0x000fe20000011420 */
[----:B------:R-:W-:Y:S01]  /*e1b0*/  IMAD R16, R29, R16, R2 ;  /* 0x000000101d107224 */ /* 0x000fe200078e0202 */
[----:B------:R-:W-:Y:S01]  /*e1c0*/  P2R R22, PR, RZ, 0x4 ;  /* 0x00000004ff167803 */ /* 0x000fe20000000000 */
[----:B------:R-:W-:Y:S01]  /*e1d0*/  IMAD R15, R30, R17, RZ ;  /* 0x000000111e0f7224 */ /* 0x000fe200078e02ff */
[----:B------:R-:W-:Y:S07]  /*e1e0*/  @P0 BRA `(.L_x_424) ;  /* 0x00000000004c0947 */ /* 0x000fee0003800000 */
[----:B------:R-:W-:Y:S01]  /*e1f0*/  IADD3 R0, P0, R4, 0x60, RZ ;  /* 0x0000006004007810 */ /* 0x000fe20007f1e0ff */
[----:B------:R-:W-:Y:S01]  /*e200*/  ULDC.64 UR4, c[0x0][0x298] ;  /* 0x0000a60000047ab9 */ /* 0x000fe20000000a00 */
[----:B------:R-:W-:Y:S01]  /*e210*/  MOV R3, R9 ;  /* 0x0000000900037202 */ /* 0x000fe20000000f00 */
[----:B------:R-:W-:Y:S01]  /*e220*/  IMAD.MOV.U32 R2, RZ, RZ, R12 ;  /* 0x000000ffff027224 */ /* 0x000fe200078e000c */
[----:B------:R-:W-:Y:S01]  /*e230*/  ULDC UR6, c[0x0][0x2d0] ;  /* 0x0000b40000067ab9 */ /* 0x000fe20000000800 */
[----:B------:R-:W-:Y:S01]  /*e240*/  IMAD.X R4, RZ, RZ, R5, P0 ;  /* 0x000000ffff047224 */ /* 0x000fe200000e0605 */
[----:B------:R-:W-:Y:S02]  /*e250*/  ISETP.GE.AND P2, PT, R14, UR6, PT ;  /* 0x000000060e007c0c */ /* 0x000fe4000bf46270 */
[----:B------:R-:W-:Y:S01]  /*e260*/  ISETP.GE.AND P1, PT, R25, UR6, PT ;  /* 0x0000000619007c0c */ /* 0x000fe2000bf26270 */
        /* <DEDUP_REMOVED lines=11> */
.L_x_424:
[----:B------:R-:W-:Y:S05]  /*e320*/  BSYNC B0 ;  /* 0x0000000000007941 */ /* 0x000fea0003800000 */
.L_x_423:
[----:B------:R-:W-:Y:S01]  /*e330*/  @P5 IMAD.MOV.U32 R6, RZ, RZ, R32 ;  /* 0x000000ffff065224 */ /* 0x000fe200078e0020 */
[----:B------:R-:W-:Y:S01]  /*e340*/  SHF.R.S32.HI R0, RZ, 0x1f, R15 ;  /* 0x0000001fff007819 */ /* 0x000fe2000001140f */
[----:B------:R-:W-:Y:S01]  /*e350*/  @P5 IMAD.MOV.U32 R7, RZ, RZ, R18 ;  /* 0x000000ffff075224 */ /* 0x000fe200078e0012 */
        /* <DEDUP_REMOVED lines=13> */
.L_x_426:
[----:B------:R-:W-:Y:S05]  /*e430*/  BSYNC B0 ;  /* 0x0000000000007941 */ /* 0x000fea0003800000 */
.L_x_425:
        /* <DEDUP_REMOVED lines=10> */
.L_x_428:
[----:B------:R-:W-:Y:S05]  /*e4e0*/  BSYNC B0 ;  /* 0x0000000000007941 */ /* 0x000fea0003800000 */
.L_x_427:
        /* <DEDUP_REMOVED lines=10> */
.L_x_430:
[----:B------:R-:W-:Y:S05]  /*e590*/  BSYNC B0 ;  /* 0x0000000000007941 */ /* 0x000fea0003800000 */
.L_x_429:
[----:B------:R-:W-:-:S13]  /*e5a0*/  ISETP.NE.AND P0, PT, R22, RZ, PT ;  /* 0x000000ff1600720c */ /* 0x000fda0003f05270 */
        /* <DEDUP_REMOVED lines=10> */
.L_x_431:
        /* <DEDUP_REMOVED lines=11> */
.L_x_1214:


//--------------------- .text._ZN5flash16flash_fwd_kernelI23Flash_fwd_kernel_traitsILi96ELi128ELi64ELi4ELb0ELb0EN7cutlass6half_tE19Flash_kernel_traitsILi96ELi128ELi64ELi4ES3_EELb1ELb0ELb1ELb0ELb0ELb0ELb0ELb0EEEvNS_16Flash_fwd_paramsE --------------------------
	.section	.text._ZN5flash16flash_fwd_kernelI23Flash_fwd_kernel_traitsILi96ELi128ELi64ELi4ELb0ELb0EN7cutlass6half_tE19Flash_kernel_traitsILi96ELi128ELi64ELi4ES3_EELb1ELb0ELb1ELb0ELb0ELb0ELb0ELb0EEEvNS_16Flash_fwd_paramsE,"ax",@progbits
	.align	128
        .global         _ZN5flash16flash_fwd_kernelI23Flash_fwd_kernel_traitsILi96ELi128ELi64ELi4ELb0ELb0EN7cutlass6half_tE19Flash_kernel_traitsILi96ELi128ELi64ELi4ES3_EELb1ELb0ELb1ELb0ELb0ELb0ELb0ELb0EEEvNS_16Flash_fwd_paramsE
        .type           _ZN5flash16flash_fwd_kernelI23Flash_fwd_kernel_traitsILi96ELi128ELi64ELi4ELb0ELb0EN7cutlass6half_tE19Flash_kernel_traitsILi96ELi128ELi64ELi4ES3_EELb1ELb0ELb1ELb0ELb0ELb0ELb0ELb0EEEvNS_16Flash_fwd_paramsE,@function
        .size           _ZN5flash16flash_fwd_kernelI23Flash_fwd_kernel_traitsILi96ELi128ELi64ELi4ELb0ELb0EN7cutlass6half_tE19Flash_kernel_traitsILi96ELi128ELi64ELi4ES3_EELb1ELb0ELb1ELb0ELb0ELb0ELb0ELb0EEEvNS_16Flash_fwd_paramsE,(.L_x_1215 - _ZN5flash16flash_fwd_kernelI23Flash_fwd_kernel_traitsILi96ELi128ELi64ELi4ELb0ELb0EN7cutlass6half_tE19Flash_kernel_traitsILi96ELi128ELi64ELi4ES3_EELb1ELb0ELb1ELb0ELb0ELb0ELb0ELb0EEEvNS_16Flash_fwd_paramsE)
        .other          _ZN5flash16flash_fwd_kernelI23Flash_fwd_kernel_traitsILi96ELi128ELi64ELi4ELb0ELb0EN7cutlass6half_tE19Flash_kernel_traitsILi96ELi128ELi64ELi4ES3_EELb1ELb0ELb1ELb0ELb0ELb0ELb0ELb0EEEvNS_16Flash_fwd_paramsE,@"STO_CUDA_ENTRY STV_DEFAULT"
_ZN5flash16flash_fwd_kernelI23Flash_fwd_kernel_traitsILi96ELi128ELi64ELi4ELb0ELb0EN7cutlass6half_tE19Flash_kernel_traitsILi96ELi128ELi64ELi4ES3_EELb1ELb0ELb1ELb0ELb0ELb0ELb0ELb0EEEvNS_16Flash_fwd_paramsE:
.text._ZN5flash16flash_fwd_kernelI23Flash_fwd_kernel_traitsILi96ELi128ELi64ELi4ELb0ELb0EN7cutlass6half_tE19Flash_kernel_traitsILi96ELi128ELi64ELi4ES3_EELb1ELb0ELb1ELb0ELb0ELb0ELb0ELb0EEEvNS_16Flash_fwd_paramsE:
[----:B------:R-:W1:Y:S08]  /*0000*/  LDC R1, c[0x0][0x28] ;  /* 0x00000a00ff017b82 */ /* 0x000e700000000800 */
[----:B------:R-:W2:Y:S01]  /*0010*/  LDC R6, c[0x0][0x3a8] ;  /* 0x0000ea00ff067b82 */ /* 0x000ea20000000800 */
[----:B------:R-:W-:Y:S01]  /*0020*/  ULDC.U8 UR4, c[0x0][0x3b4] ;  /* 0x0000ed0000047ab9 */ /* 0x000fe20000000000 */
[----:B------:R-:W-:Y:S01]  /*0030*/  ULDC.64 UR22, c[0x0][0x208] ;  /* 0x0000820000167ab9 */ /* 0x000fe20000000a00 */
[----:B------:R-:W-:Y:S01]  /*0040*/  ISETP.NE.AND P2, PT, RZ, UR4, PT ;  /* 0x00000004ff007c0c */ /* 0x000fe2000bf45270 */
[----:B-1----:R-:W-:-:S04]  /*0050*/  VIADD R1, R1, 0xffffff08 ;  /* 0xffffff0801017836 */ /* 0x002fc80000000000 */
[----:B------:R-:W1:Y:S01]  /*0060*/  LDC R5, c[0x0][0x3ac] ;  /* 0x0000eb00ff057b82 */ /* 0x000e620000000800 */
[----:B------:R-:W-:Y:S01]  /*0070*/  ULDC.64 UR4, c[0x0][0x3a0] ;  /* 0x0000e80000047ab9 */ /* 0x000fe20000000a00 */
[----:B------:R-:W3:Y:S01]  /*0080*/  S2R R153, SR_TID.X ;  /* 0x0000000000997919 */ /* 0x000ee20000002100 */
[----:B------:R-:W-:Y:S01]  /*0090*/  IMAD.U32 R232, RZ, RZ, UR4 ;  /* 0x00000004ffe87e24 */ /* 0x000fe2000f8e00ff */
[----:B------:R-:W-:Y:S01]  /*00a0*/  ULDC.64 UR8, c[0x0][0x2f0] ;  /* 0x0000bc0000087ab9 */ /* 0x000fe20000000a00 */
[----:B------:R-:W-:-:S03]  /*00b0*/  ULDC.64 UR6, c[0x0][0x300] ;  /* 0x0000c00000067ab9 */ /* 0x000fc60000000a00 */
[----:B------:R-:W-:Y:S01]  /*00c0*/  S2UR UR14, SR_CTAID.X ;  /* 0x00000000000e79c3 */ /* 0x000fe20000002500 */
[----:B--2---:R-:W-:-:S07]  /*00d0*/  @P2 IMAD.MOV.U32 R2, RZ, RZ, R6 ;  /* 0x000000ffff022224 */ /* 0x004fce00078e0006 */
[----:B------:R-:W2:Y:S01]  /*00e0*/  S2UR UR17, SR_CTAID.Y ;  /* 0x00000000001179c3 */ /* 0x000ea20000002600 */
[----:B-1----:R-:W-:-:S07]  /*00f0*/  @P2 IMAD.MOV.U32 R3, RZ, RZ, R5 ;  /* 0x000000ffff032224 */ /* 0x002fce00078e0005 */
[----:B------:R-:W1:Y:S01]  /*0100*/  @P2 LDC R0, c[0x0][0x3b0] ;  /* 0x0000ec00ff002b82 */ /* 0x000e620000000800 */
[----:B------:R-:W1:Y:S01]  /*0110*/  @P2 LDG.E.64 R2, desc[UR22][R2.64] ;  /* 0x0000001602022981 */ /* 0x000e62000c1e1b00 */
[----:B------:R-:W-:-:S06]  /*0120*/  IMAD.U32 R233, RZ, RZ, UR5 ;  /* 0x00000005ffe97e24 */ /* 0x000fcc000f8e00ff */
[----:B------:R-:W4:Y:S01]  /*0130*/  @P2 LDG.E.64 R232, desc[UR22][R232.64] ;  /* 0x00000016e8e82981 */ /* 0x000f22000c1e1b00 */
[----:B------:R-:W5:Y:S01]  /*0140*/  S2UR UR4, SR_CTAID.Z ;  /* 0x00000000000479c3 */ /* 0x000f620000002700 */
[----:B------:R-:W-:Y:S02]  /*0150*/  UISETP.NE.U32.AND UP2, UPT, UR8, URZ, UPT ;  /* 0x0000003f0800728c */ /* 0x000fe4000bf45070 */
[----:B------:R-:W-:Y:S02]  /*0160*/  UISETP.NE.U32.AND UP1, UPT, UR6, URZ, UPT ;  /* 0x0000003f0600728c */ /* 0x000fe4000bf25070 */
[----:B------:R-:W-:Y:S02]  /*0170*/  UISETP.NE.AND.EX UP2, UPT, UR9, URZ, UPT, UP2 ;  /* 0x0000003f0900728c */ /* 0x000fe4000bf45320 */
[----:B------:R-:W-:Y:S01]  /*0180*/  UISETP.NE.AND.EX UP1, UPT, UR7, URZ, UPT, UP1 ;  /* 0x0000003f0700728c */ /* 0x000fe2000bf25310 */
[----:B------:R-:W-:Y:S02]  /*0190*/  ULDC.64 UR8, c[0x0][0x2f0] ;  /* 0x0000bc0000087ab9 */ /* 0x000fe40000000a00 */
[----:B------:R-:W-:Y:S01]  /*01a0*/  ULDC.64 UR6, c[0x0][0x2f8] ;  /* 0x0000be0000067ab9 */ /* 0x000fe20000000a00 */
[----:B------:R-:W-:Y:S01]  /*01b0*/  PLOP3.LUT P0, PT, PT, PT, UP2, 0x80, 0x0 ;  /* 0x000000000000781c */ /* 0x000fe20003f0f028 */
[----:B--2---:R-:W-:-:S02]  /*01c0*/  UIMAD.WIDE UR8, UR17, 0x4, UR8 ;  /* 0x00000004110878a5 */ /* 0x004fc4000f8e0208 */
[----:B------:R-:W-:-:S04]  /*01d0*/  UISETP.EQ.U32.AND UP0, UPT, UR6, URZ, UPT ;  /* 0x0000003f0600728c */ /* 0x000fc8000bf02070 */
[----:B------:R-:W-:Y:S02]  /*01e0*/  @UP1 ULDC.64 UR10, c[0x0][0x300] ;  /* 0x0000c000000a1ab9 */ /* 0x000fe40000000a00 */
[----:B------:R-:W-:Y:S02]  /*01f0*/  @UP1 UIMAD.WIDE UR10, UR17, 0x4, UR10 ;  /* 0x00000004110a18a5 */ /* 0x000fe4000f8e020a */
[----:B-----5:R-:W-:-:S06]  /*0200*/  ULOP3.LUT UR5, UR4, UR14, UR17, 0xfe, !UPT ;  /* 0x0000000e04057292 */ /* 0x020fcc000f8efe11 */
[----:B---3--:R-:W-:Y:S01]  /*0210*/  LOP3.LUT P3, RZ, R153, UR5, RZ, 0xfc, !PT ;  /* 0x0000000599ff7c12 */ /* 0x008fe2000f86fcff */
[----:B------:R-:W-:Y:S02]  /*0220*/  ULDC.U8 UR5, c[0x0][0x3c2] ;  /* 0x0000f08000057ab9 */ /* 0x000fe40000000000 */
[----:B------:R-:W-:Y:S01]  /*0230*/  UISETP.NE.AND UP3, UPT, UR5, URZ, UPT ;  /* 0x0000003f0500728c */ /* 0x000fe2000bf65270 */
[----:B------:R-:W-:Y:S01]  /*0240*/  SHF.R.S32.HI R18, RZ, 0x1f, R153 ;  /* 0x0000001fff127819 */ /* 0x000fe20000011499 */
[----:B------:R-:W-:Y:S01]  /*0250*/  UMOV UR25, URZ ;  /* 0x0000003f00197c82 */ /* 0x000fe20008000000 */
[----:B------:R-:W-:Y:S01]  /*0260*/  ULDC UR5, c[0x0][0x270] ;  /* 0x00009c0000057ab9 */ /* 0x000fe20000000800 */
[----:B------:R-:W-:-:S06]  /*0270*/  UISETP.EQ.OR.EX UP0, UPT, UR7, URZ, !UP3, UP0 ;  /* 0x0000003f0700728c */ /* 0x000fcc000df02700 */
[----:B------:R-:W4:Y:S01]  /*0280*/  @!P3 LDC.64 R8, c[0x0][0x3b8] ;  /* 0x0000ee00ff08bb82 */ /* 0x000f220000000a00 */
[----:B-1----:R-:W-:Y:S01]  /*0290*/  @P2 IADD3 R6, P1, R2, R0, RZ ;  /* 0x0000000002062210 */ /* 0x002fe20007f3e0ff */
[----:B------:R-:W-:-:S04]  /*02a0*/  IMAD.U32 R2, RZ, RZ, UR8 ;  /* 0x00000008ff027e24 */ /* 0x000fc8000f8e00ff */
[----:B------:R-:W-:Y:S01]  /*02b0*/  @P2 IMAD.X R5, RZ, RZ, R3, P1 ;  /* 0x000000ffff052224 */ /* 0x000fe200008e0603 */
[----:B------:R-:W-:Y:S01]  /*02c0*/  PLOP3.LUT P1, PT, PT, PT, UP1, 0x80, 0x0 ;  /* 0x000000000000781c */ /* 0x000fe20003f2f018 */
[----:B------:R-:W-:Y:S01]  /*02d0*/  @!P3 IMAD.MOV.U32 R4, RZ, RZ, R6 ;  /* 0x000000ffff04b224 */ /* 0x000fe200078e0006 */
[----:B----4-:R-:W-:Y:S01]  /*02e0*/  @!P3 STG.E.64 desc[UR22][R8.64], R232 ;  /* 0x000000e80800b986 */ /* 0x010fe2000c101b16 */
[----:B------:R-:W-:Y:S01]  /*02f0*/  IMAD.U32 R3, RZ, RZ, UR9 ;  /* 0x00000009ff037e24 */ /* 0x000fe2000f8e00ff */
[----:B------:R-:W-:Y:S02]  /*0300*/  ULDC.64 UR8, c[0x0][0x2f8] ;  /* 0x0000be0000087ab9 */ /* 0x000fe40000000a00 */
[----:B------:R1:W-:Y:S01]  /*0310*/  @!P3 STG.E.64 desc[UR22][R8.64+0x8], R4 ;  /* 0x000008040800b986 */ /* 0x0003e2000c101b16 */
[----:B------:R-:W-:-:S03]  /*0320*/  PLOP3.LUT P2, PT, PT, PT, UP0, 0x80, 0x0 ;  /* 0x000000000000781c */ /* 0x000fc60003f4f008 */
[----:B------:R-:W2:Y:S01]  /*0330*/  @P0 LDG.E R7, desc[UR22][R2.64+0x4] ;  /* 0x0000041602070981 */ /* 0x000ea2000c1e1900 */
[----:B------:R-:W-:-:S03]  /*0340*/  UIMAD.WIDE UR8, UR17, 0x4, UR8 ;  /* 0x00000004110878a5 */ /* 0x000fc6000f8e0208 */
[----:B-1----:R1:W3:Y:S02]  /*0350*/  @P0 LDG.E R8, desc[UR22][R2.64] ;  /* 0x0000001602080981 */ /* 0x0022e4000c1e1900 */
[----:B-1----:R-:W-:Y:S02]  /*0360*/  IMAD.U32 R2, RZ, RZ, UR10 ;  /* 0x0000000aff027e24 */ /* 0x002fe4000f8e00ff */
[----:B------:R-:W-:-:S05]  /*0370*/  IMAD.U32 R3, RZ, RZ, UR11 ;  /* 0x0000000bff037e24 */ /* 0x000fca000f8e00ff */
[----:B------:R1:W4:Y:S02]  /*0380*/  @P1 LDG.E R0, desc[UR22][R2.64] ;  /* 0x0000001602001981 */ /* 0x000324000c1e1900 */
[----:B-1----:R-:W-:Y:S02]  /*0390*/  IMAD.U32 R2, RZ, RZ, UR8 ;  /* 0x00000008ff027e24 */ /* 0x002fe4000f8e00ff */
[----:B------:R-:W-:-:S05]  /*03a0*/  IMAD.U32 R3, RZ, RZ, UR9 ;  /* 0x00000009ff037e24 */ /* 0x000fca000f8e00ff */
[----:B------:R-:W5:Y:S01]  /*03b0*/  @!P2 LDG.E R4, desc[UR22][R2.64] ;  /* 0x000000160204a981 */ /* 0x000f62000c1e1900 */
[----:B------:R-:W-:Y:S01]  /*03c0*/  UIMAD UR9, UR17, UR5, UR4 ;  /* 0x00000005110972a4 */ /* 0x000fe2000f8e0204 */
[----:B------:R-:W-:Y:S01]  /*03d0*/  UMOV UR13, 0xffffffff ;  /* 0xffffffff000d7882 */ /* 0x000fe20000000000 */
[----:B------:R-:W-:Y:S01]  /*03e0*/  UMOV UR8, 0xffffffff ;  /* 0xffffffff00087882 */ /* 0x000fe20000000000 */
[----:B--2---:R-:W-:Y:S02]  /*03f0*/  @P0 R2UR UR15, R7 ;  /* 0x00000000070f02ca */ /* 0x004fe400000e0000 */
[----:B------:R-:W-:Y:S02]  /*0400*/  LEA.HI R7, R18, R153, RZ, 0x5 ;  /* 0x0000009912077211 */ /* 0x000fe400078f28ff */
[----:B---3--:R-:W-:Y:S02]  /*0410*/  @P0 R2UR UR13, R8 ;  /* 0x00000000080d02ca */ /* 0x008fe400000e0000 */
[----:B------:R-:W-:Y:S01]  /*0420*/  ISETP.NE.U32.AND P0, PT, RZ, UR6, PT ;  /* 0x00000006ff007c0c */ /* 0x000fe2000bf05070 */
[----:B------:R-:W-:Y:S01]  /*0430*/  USHF.L.U32 UR6, UR9, 0x5, URZ ;  /* 0x0000000509067899 */ /* 0x000fe2000800063f */
[----:B----4-:R-:W-:-:S02]  /*0440*/  @P1 R2UR UR25, R0 ;  /* 0x00000000001912ca */ /* 0x010fc400000e0000 */
[----:B------:R-:W-:-:S05]  /*0450*/  LOP3.LUT R0, R7, 0xffffffe0, RZ, 0xc0, !PT ;  /* 0xffffffe007007812 */ /* 0x000fca00078ec0ff */
[----:B------:R-:W-:Y:S02]  /*0460*/  IMAD.IADD R149, R153, 0x1, -R0 ;  /* 0x0000000199957824 */ /* 0x000fe400078e0a00 */
[----:B------:R-:W-:-:S03]  /*0470*/  @UP2 UIADD3 UR15, UR15, -UR13, URZ ;  /* 0x8000000d0f0f2290 */ /* 0x000fc6000fffe03f */
[--C-:B------:R-:W-:Y:S02]  /*0480*/  SHF.R.S32.HI R0, RZ, 0x1f, R149.reuse ;  /* 0x0000001fff007819 */ /* 0x100fe40000011495 */
[----:B-----5:R-:W-:Y:S02]  /*0490*/  @!P2 R2UR UR8, R4 ;  /* 0x000000000408a2ca */ /* 0x020fe400000e0000 */
[----:B------:R-:W-:Y:S02]  /*04a0*/  ISETP.NE.AND.EX P2, PT, RZ, UR7, PT, P0 ;  /* 0x00000007ff007c0c */ /* 0x000fe4000bf45300 */
[----:B------:R-:W-:-:S05]  /*04b0*/  IADD3 R161, P1, P0, R6, UR6, R149 ;  /* 0x0000000606a17c10 */ /* 0x000fca000f83e095 */
[----:B------:R1:W-:Y:S01]  /*04c0*/  STL [R1+0x80], R161 ;  /* 0x000080a101007387 */ /* 0x0003e20000100800 */
[----:B------:R-:W-:Y:S01]  /*04d0*/  USHF.R.S32.HI UR7, URZ, 0x1f, UR6 ;  /* 0x0000001f3f077899 */ /* 0x000fe20008011406 */
[----:B------:R-:W-:-:S05]  /*04e0*/  @!UP2 ULDC UR15, c[0x0][0x2c4] ;  /* 0x0000b100000faab9 */ /* 0x000fca0000000800 */
[----:B------:R-:W-:Y:S01]  /*04f0*/  IADD3.X R160, R5, UR7, R0, P1, P0 ;  /* 0x0000000705a07c10 */ /* 0x000fe20008fe0400 */
[----:B------:R-:W-:Y:S06]  /*0500*/  @!P2 BRA `(.L_x_432) ;  /* 0x00000000001ca947 */ /* 0x000fec0003800000 */
[----:B------:R-:W-:-:S13]  /*0510*/  PLOP3.LUT P0, PT, PT, PT, UP3, 0x80, 0x0 ;  /* 0x000000000000781c */ /* 0x000fda0003f0f038 */
[----:B------:R-:W2:Y:S04]  /*0520*/  @P0 LDG.E R0, desc[UR22][R2.64+0x4] ;  /* 0x0000041602000981 */ /* 0x000ea8000c1e1900 */
[----:B------:R-:W3:Y:S01]  /*0530*/  @!P0 LDG.E R2, desc[UR22][R2.64] ;  /* 0x0000001602028981 */ /* 0x000ee2000c1e1900 */
[----:B--2---:R-:W-:-:S13]  /*0540*/  @P0 R2UR UR9, R0 ;  /* 0x00000000000902ca */ /* 0x004fda00000e0000 */
[----:B------:R-:W-:-:S07]  /*0550*/  @UP3 UIADD3 UR9, UR9, -UR8, URZ ;  /* 0x8000000809093290 */ /* 0x000fce000fffe03f */
[----:B---3--:R-:W-:Y:S01]  /*0560*/  @!P0 R2UR UR9, R2 ;  /* 0x00000000020982ca */ /* 0x008fe200000e0000 */
[----:B------:R-:W-:-:S14]  /*0570*/  BRA `(.L_x_433) ;  /* 0x0000000000047947 */ /* 0x000fdc0003800000 */
.L_x_432:
[----:B------:R-:W-:Y:S01]  /*0580*/  ULDC UR9, c[0x0][0x2c8] ;  /* 0x0000b20000097ab9 */ /* 0x000fe20000000800 */
.L_x_433:
        /* <DEDUP_REMOVED lines=45> */
[----:B------:R-:W-:Y:S01]  /*0860*/  LEA.HI R10, R18, R153, RZ, 0x2 ;  /* 0x00000099120a7211 */ /* 0x000fe200078f10ff */
[----:B------:R-:W-:Y:S01]  /*0870*/  ULDC.U8 UR10, c[0x0][0x3d9] ;  /* 0x0000f640000a7ab9 */ /* 0x000fe20000000000 */
[----:B------:R-:W-:Y:S01]  /*0880*/  USHF.R.S32.HI UR12, URZ, 0x1f, UR4 ;  /* 0x0000001f3f0c7899 */ /* 0x000fe20008011404 */
[----:B------:R-:W-:Y:S01]  /*0890*/  IMAD.U32 R6, RZ, RZ, UR14 ;  /* 0x0000000eff067e24 */ /* 0x000fe2000f8e00ff */
[----:B------:R-:W-:Y:S01]  /*08a0*/  UISETP.NE.AND UP2, UPT, UR10, URZ, UPT ;  /* 0x0000003f0a00728c */ /* 0x000fe2000bf45270 */
[----:B------:R-:W-:Y:S01]  /*08b0*/  LOP3.LUT R0, R10, 0xfffffffc, RZ, 0xc0, !PT ;  /* 0xfffffffc0a007812 */ /* 0x000fe200078ec0ff */
[----:B------:R-:W-:Y:S01]  /*08c0*/  UIADD3 UR15, -UR21, UR15, URZ ;  /* 0x0000000f150f7290 */ /* 0x000fe2000fffe13f */
[----:B------:R-:W-:Y:S01]  /*08d0*/  SHF.R.S32.HI R10, RZ, 0x2, R10 ;  /* 0x00000002ff0a7819 */ /* 0x000fe2000001140a */
[----:B------:R-:W-:Y:S02]  /*08e0*/  BSSY B0, `(.L_x_435) ;  /* 0x000004d000007945 */ /* 0x000fe40003800000 */
[----:B------:R-:W-:Y:S01]  /*08f0*/  @!UP1 USHF.R.S32.HI UR11, URZ, 0x1f, UR17 ;  /* 0x0000001f3f0b9899 */ /* 0x000fe20008011411 */
[----:B------:R-:W-:Y:S01]  /*0900*/  IMAD.IADD R0, R153, 0x1, -R0 ;  /* 0x0000000199007824 */ /* 0x000fe200078e0a00 */
[----:B------:R-:W-:Y:S01]  /*0910*/  @UP1 ULDC.64 UR8, c[0x0][0x298] ;  /* 0x0000a60000081ab9 */ /* 0x000fe20000000a00 */
[----:B------:R-:W-:Y:S01]  /*0920*/  @!UP1 ULDC.64 UR6, c[0x0][0x290] ;  /* 0x0000a40000069ab9 */ /* 0x000fe20000000a00 */
[----:B------:R-:W-:Y:S01]  /*0930*/  @UP1 UIMAD.WIDE.U32 UR18, UR13, UR8, URZ ;  /* 0x000000080d1212a5 */ /* 0x000fe2000f8e003f */
[--C-:B------:R-:W-:Y:S01]  /*0940*/  SHF.R.S32.HI R11, RZ, 0x1f, R10.reuse ;  /* 0x0000001fff0b7819 */ /* 0x100fe2000001140a */
[----:B------:R-:W-:Y:S01]  /*0950*/  @!UP1 UIMAD UR8, UR11, UR6, URZ ;  /* 0x000000060b0892a4 */ /* 0x000fe2000f8e023f */
[C---:B------:R-:W-:Y:S01]  /*0960*/  ISETP.NE.AND P3, PT, R0.reuse, RZ, PT ;  /* 0x000000ff0000720c */ /* 0x040fe20003f65270 */
[----:B------:R-:W-:Y:S01]  /*0970*/  @!UP1 UIMAD.WIDE.U32 UR24, UR17, UR6, URZ ;  /* 0x00000006111892a5 */ /* 0x000fe2000f8e003f */
[----:B------:R-:W-:Y:S01]  /*0980*/  IMAD.SHL.U32 R0, R0, 0x8, RZ ;  /* 0x0000000800007824 */ /* 0x000fe200078e00ff */
[----:B------:R-:W-:Y:S01]  /*0990*/  ULDC.U8 UR11, c[0x0][0x3d8] ;  /* 0x0000f600000b7ab9 */ /* 0x000fe20000000000 */
[----:B------:R-:W-:Y:S01]  /*09a0*/  @!UP1 UIMAD UR8, UR17, UR7, UR8 ;  /* 0x00000007110892a4 */ /* 0x000fe2000f8e0208 */
[C---:B------:R-:W-:Y:S01]  /*09b0*/  VIADD R14, R10.reuse, 0x20 ;  /* 0x000000200a0e7836 */ /* 0x040fe20000000000 */
[----:B------:R-:W-:Y:S01]  /*09c0*/  UISETP.NE.AND UP3, UPT, UR11, URZ, UPT ;  /* 0x0000003f0b00728c */ /* 0x000fe2000bf65270 */
[----:B------:R-:W-:Y:S01]  /*09d0*/  IADD3 R15, R10, 0x40, RZ ;  /* 0x000000400a0f7810 */ /* 0x000fe20007ffe0ff */
[----:B------:R-:W-:Y:S01]  /*09e0*/  UISETP.NE.AND UP0, UPT, UR11, URZ, !UP2 ;  /* 0x0000003f0b00728c */ /* 0x000fe2000d705270 */
[----:B------:R-:W-:Y:S01]  /*09f0*/  IMAD.WIDE R6, R6, 0x80, R10 ;  /* 0x0000008006067825 */ /* 0x000fe200078e020a */
[----:B------:R-:W-:Y:S01]  /*0a00*/  @UP2 ULDC.64 UR6, c[0x0][0x2c0] ;  /* 0x0000b00000062ab9 */ /* 0x000fe20000000a00 */
[----:B------:R-:W-:Y:S01]  /*0a10*/  UISETP.EQ.AND UP3, UPT, UR10, URZ, UP3 ;  /* 0x0000003f0a00728c */ /* 0x000fe20009f62270 */
[----:B------:R-:W-:Y:S01]  /*0a20*/  ISETP.GE.AND P2, PT, R14, UR15, PT ;  /* 0x0000000f0e007c0c */ /* 0x000fe2000bf46270 */
[----:B------:R-:W-:Y:S01]  /*0a30*/  @UP2 UIMAD UR16, UR7, UR6, URZ ;  /* 0x00000006071022a4 */ /* 0x000fe2000f8e023f */
[----:B------:R-:W-:Y:S01]  /*0a40*/  ISETP.GE.AND P1, PT, R15, UR15, PT ;  /* 0x0000000f0f007c0c */ /* 0x000fe2000bf26270 */
[----:B------:R-:W-:Y:S01]  /*0a50*/  @UP2 UMOV UR10, 0x1 ;  /* 0x00000001000a2882 */ /* 0x000fe20000000000 */
[----:B------:R-:W-:Y:S01]  /*0a60*/  ULDC.64 UR6, c[0x0][0x2a0] ;  /* 0x0000a80000067ab9 */ /* 0x000fe20000000a00 */
[----:B------:R-:W-:Y:S01]  /*0a70*/  @UP1 UIMAD UR9, UR13, UR9, UR19 ;  /* 0x000000090d0912a4 */ /* 0x000fe2000f8e0213 */
[----:B------:R-:W-:Y:S01]  /*0a80*/  IMAD.U32 R12, RZ, RZ, UR6 ;  /* 0x00000006ff0c7e24 */ /* 0x000fe2000f8e00ff */
[----:B------:R-:W-:Y:S01]  /*0a90*/  UIMAD UR12, UR12, UR6, URZ ;  /* 0x000000060c0c72a4 */ /* 0x000fe2000f8e023f */
[----:B------:R-:W-:Y:S01]  /*0aa0*/  VIADD R16, R10, 0x60 ;  /* 0x000000600a107836 */ /* 0x000fe20000000000 */
[----:B------:R-:W-:Y:S01]  /*0ab0*/  @!UP1 UIADD3 UR9, UR25, UR8, URZ ;  /* 0x0000000819099290 */ /* 0x000fe2000fffe03f */
[C---:B------:R-:W-:Y:S01]  /*0ac0*/  VIADD R18, R0.reuse, 0x20 ;  /* 0x0000002000127836 */ /* 0x040fe20000000000 */
[----:B------:R-:W-:Y:S01]  /*0ad0*/  @!UP2 ULDC UR6, c[0x0][0x2c4] ;  /* 0x0000b1000006aab9 */ /* 0x000fe20000000800 */
[----:B------:R-:W-:Y:S01]  /*0ae0*/  @UP0 ULDC UR6, c[0x0][0x2e4] ;  /* 0x0000b90000060ab9 */ /* 0x000fe20000000800 */
[----:B------:R-:W-:Y:S01]  /*0af0*/  UIMAD UR7, UR4, UR7, UR12 ;  /* 0x00000007040772a4 */ /* 0x000fe2000f8e020c */
[C---:B------:R-:W-:Y:S01]  /*0b00*/  IADD3 R17, R0.reuse, 0x40, RZ ;  /* 0x0000004000117810 */ /* 0x040fe20007ffe0ff */
[----:B------:R-:W-:Y:S01]  /*0b10*/  @!UP2 UIMAD UR10, UR6, UR5, URZ ;  /* 0x00000005060aa2a4 */ /* 0x000fe2000f8e023f */
[----:B------:R-:W-:Y:S01]  /*0b20*/  @UP3 ULDC UR12, c[0x0][0x2c4] ;  /* 0x0000b100000c3ab9 */ /* 0x000fe20000000800 */
[----:B------:R-:W-:Y:S01]  /*0b30*/  @!UP1 UMOV UR18, UR24 ;  /* 0x0000001800129c82 */ /* 0x000fe20008000000 */
[----:B------:R-:W-:Y:S01]  /*0b40*/  @UP3 UIMAD UR12, UR17, UR12, URZ ;  /* 0x0000000c110c32a4 */ /* 0x000fe2000f8e023f */
[----:B------:R-:W-:Y:S01]  /*0b50*/  IADD3 R2, P0, R0, UR18, RZ ;  /* 0x0000001200027c10 */ /* 0x000fe2000ff1e0ff */
[----:B------:R-:W-:-:S02]  /*0b60*/  UIMAD UR10, UR17, UR10, URZ ;  /* 0x0000000a110a72a4 */ /* 0x000fc4000f8e023f */
[----:B------:R-:W-:Y:S01]  /*0b70*/  @UP3 USEL UR12, UR12, UR13, !UP1 ;  /* 0x0000000d0c0c3287 */ /* 0x000fe2000c800000 */
[----:B------:R-:W-:Y:S01]  /*0b80*/  LEA.HI.X.SX32 R3, R0, UR9, 0x1, P0 ;  /* 0x0000000900037c11 */ /* 0x000fe200080f0eff */
[----:B------:R-:W-:Y:S01]  /*0b90*/  @UP2 ULDC UR11, c[0x0][0x2c0] ;  /* 0x0000b000000b2ab9 */ /* 0x000fe20000000800 */
[----:B------:R-:W-:Y:S01]  /*0ba0*/  ISETP.GE.AND P0, PT, R10, UR15, PT ;  /* 0x0000000f0a007c0c */ /* 0x000fe2000bf06270 */
[----:B------:R-:W-:Y:S01]  /*0bb0*/  USEL UR10, UR10, URZ, !UP3 ;  /* 0x0000003f0a0a7287 */ /* 0x000fe2000d800000 */
[----:B------:R-:W-:Y:S01]  /*0bc0*/  @!UP2 UMOV UR11, 0x1 ;  /* 0x00000001000ba882 */ /* 0x000fe20000000000 */
[----:B------:R-:W-:Y:S01]  /*0bd0*/  @!UP2 UMOV UR16, UR6 ;  /* 0x000000060010ac82 */ /* 0x000fe20008000000 */
[----:B------:R-:W-:Y:S01]  /*0be0*/  UIMAD UR6, UR21, UR11, URZ ;  /* 0x0000000b150672a4 */ /* 0x000fe2000f8e023f */
[----:B------:R-:W-:Y:S01]  /*0bf0*/  IMAD.WIDE.U32 R12, R12, UR4, R2 ;  /* 0x000000040c0c7c25 */ /* 0x000fe2000f8e0002 */
[----:B------:R-:W-:Y:S01]  /*0c00*/  UIMAD UR16, UR4, UR16, UR10 ;  /* 0x00000010041072a4 */ /* 0x000fe2000f8e020a */
[----:B------:R-:W-:Y:S01]  /*0c10*/  @!UP3 UMOV UR26, URZ ;  /* 0x0000003f001abc82 */ /* 0x000fe20008000000 */
[----:B------:R-:W-:Y:S01]  /*0c20*/  @UP3 UMOV UR26, UR12 ;  /* 0x0000000c001a3c82 */ /* 0x000fe20008000000 */
[----:B------:R-:W-:Y:S01]  /*0c30*/  @!UP3 UMOV UR27, URZ ;  /* 0x0000003f001bbc82 */ /* 0x000fe20008000000 */
[----:B------:R-:W-:Y:S01]  /*0c40*/  USHF.R.S32.HI UR4, URZ, 0x1f, UR6 ;  /* 0x0000001f3f047899 */ /* 0x000fe20008011406 */
[----:B------:R-:W-:Y:S01]  /*0c50*/  VIADD R9, R13, UR7 ;  /* 0x000000070d097c36 */ /* 0x000fe20008000000 */
[----:B------:R-:W-:-:S02]  /*0c60*/  @UP3 USHF.R.S32.HI UR27, URZ, 0x1f, UR12 ;  /* 0x0000001f3f1b3899 */ /* 0x000fc4000801140c */
        /* <DEDUP_REMOVED lines=20> */
.L_x_436:
[----:B------:R-:W-:Y:S05]  /*0db0*/  BSYNC B0 ;  /* 0x0000000000007941 */ /* 0x000fea0003800000 */
.L_x_435:
[----:B------:R-:W-:Y:S01]  /*0dc0*/  BSSY B0, `(.L_x_437) ;  /* 0x0000016000007945 */ /* 0x000fe20003800000 */
[----:B------:R-:W-:-:S03]  /*0dd0*/  ISETP.GE.AND P0, PT, R16, UR15, PT ;  /* 0x0000000f10007c0c */ /* 0x000fc6000bf06270 */
[----:B------:R-:W-:Y:S10]  /*0de0*/  @P2 BRA `(.L_x_438) ;  /* 0x00000000004c2947 */ /* 0x000ff40003800000 */
[----:B--2---:R-:W-:Y:S01]  /*0df0*/  IADD3 R2, P2, R6, 0x20, RZ ;  /* 0x0000002006027810 */ /* 0x004fe20007f5e0ff */
        /* <DEDUP_REMOVED lines=18> */
.L_x_438:
[----:B------:R-:W-:Y:S05]  /*0f20*/  BSYNC B0 ;  /* 0x0000000000007941 */ /* 0x000fea0003800000 */
.L_x_437:
[----:B------:R-:W-:Y:S01]  /*0f30*/  BSSY B0, `(.L_x_439) ;  /* 0x0000016000007945 */ /* 0x000fe20003800000 */
[----:B------:R-:W-:-:S03]  /*0f40*/  ISETP.GE.OR P6, PT, R10, UR15, P3 ;  /* 0x0000000f0a007c0c */ /* 0x000fc60009fc6670 */
[----:B------:R-:W-:Y:S10]  /*0f50*/  @P1 BRA `(.L_x_440) ;  /* 0x00000000004c1947 */ /* 0x000ff40003800000 */
[----:B--23--:R-:W-:Y:S01]  /*0f60*/  IADD3 R2, P1, R6, 0x40, RZ ;  /* 0x0000004006027810 */ /* 0x00cfe20007f3e0ff */
        /* <DEDUP_REMOVED lines=18> */
.L_x_440:
[----:B------:R-:W-:Y:S05]  /*1090*/  BSYNC B0 ;  /* 0x0000000000007941 */ /* 0x000fea0003800000 */
.L_x_439:
[----:B------:R-:W-:Y:S01]  /*10a0*/  BSSY B0, `(.L_x_441) ;  /* 0x0000018000007945 */ /* 0x000fe20003800000 */
[----:B------:R-:W-:Y:S02]  /*10b0*/  ISETP.GE.OR P5, PT, R14, UR15, P3 ;  /* 0x0000000f0e007c0c */ /* 0x000fe40009fa6670 */
[----:B------:R-:W-:Y:S02]  /*10c0*/  ISETP.GE.OR P4, PT, R15, UR15, P3 ;  /* 0x0000000f0f007c0c */ /* 0x000fe40009f86670 */
[----:B------:R-:W-:Y:S01]  /*10d0*/  ISETP.GE.OR P3, PT, R16, UR15, P3 ;  /* 0x0000000f10007c0c */ /* 0x000fe20009f66670 */
[----:B------:R-:W-:-:S12]  /*10e0*/  @P0 BRA `(.L_x_442) ;  /* 0x00000000004c0947 */ /* 0x000fd80003800000 */
[----:B------:R-:W-:Y:S01]  /*10f0*/  IADD3 R8, P0, R6, 0x60, RZ ;  /* 0x0000006006087810 */ /* 0x000fe20007f1e0ff */
[----:B------:R-:W-:Y:S01]  /*1100*/  ULDC.64 UR4, c[0x0][0x298] ;  /* 0x0000a60000047ab9 */ /* 0x000fe20000000a00 */
[----:B--234-:R-:W-:Y:S01]  /*1110*/  MOV R3, R9 ;  /* 0x0000000900037202 */ /* 0x01cfe20000000f00 */
        /* <DEDUP_REMOVED lines=16> */
.L_x_442:
[----:B------:R-:W-:Y:S05]  /*1220*/  BSYNC B0 ;  /* 0x0000000000007941 */ /* 0x000fea0003800000 */
.L_x_441:
[----:B------:R-:W-:Y:S04]  /*1230*/  BSSY B0, `(.L_x_443) ;  /* 0x000000a000007945 */ /* 0x000fe80003800000 */
[----:B------:R-:W-:Y:S05]  /*1240*/  @P6 BRA `(.L_x_444) ;  /* 0x0000000000206947 */ /* 0x000fea0003800000 */
[----:B------:R-:W-:Y:S01]  /*1250*/  IMAD R0, R10, UR11, RZ ;  /* 0x0000000b0a007c24 */ /* 0x000fe2000f8e02ff */
[----:B------:R-:W-:-:S04]  /*1260*/  ULDC.64 UR4, c[0x0][0x2b0] ;  /* 0x0000ac0000047ab9 */ /* 0x000fc80000000a00 */
[----:B--234-:R-:W-:-:S04]  /*1270*/  IADD3 R3, P0, R0, UR6, RZ ;  /* 0x0000000600037c10 */ /* 0x01cfc8000ff1e0ff */
[----:B------:R-:W-:Y:S02]  /*1280*/  LEA.HI.X.SX32 R0, R0, UR26, 0x1, P0 ;  /* 0x0000001a00007c11 */ /* 0x000fe400080f0eff */
[----:B------:R-:W-:-:S04]  /*1290*/  LEA R2, P0, R3, UR4, 0x2 ;  /* 0x0000000403027c11 */ /* 0x000fc8000f8010ff */
[----:B------:R-:W-:Y:S01]  /*12a0*/  LEA.HI.X R3, R3, UR5, R0, 0x2, P0 ;  /* 0x0000000503037c11 */ /* 0x000fe200080f1400 */
[----:B------:R-:W-:-:S05]  /*12b0*/  IMAD.MOV.U32 R0, RZ, RZ, 0x7f800000 ;  /* 0x7f800000ff007424 */ /* 0x000fca00078e00ff */
[----:B------:R2:W-:Y:S03]  /*12c0*/  STG.E desc[UR22][R2.64], R0 ;  /* 0x0000000002007986 */ /* 0x0005e6000c101916 */
.L_x_444:
[----:B------:R-:W-:Y:S05]  /*12d0*/  BSYNC B0 ;  /* 0x0000000000007941 */ /* 0x000fea0003800000 */
.L_x_443:
[----:B------:R-:W-:Y:S04]  /*12e0*/  BSSY B0, `(.L_x_445) ;  /* 0x000000a000007945 */ /* 0x000fe80003800000 */
[----:B------:R-:W-:Y:S05]  /*12f0*/  @P5 BRA `(.L_x_446) ;  /* 0x0000000000205947 */ /* 0x000fea0003800000 */
[----:B--2---:R-:W-:Y:S01]  /*1300*/  IMAD R0, R14, UR11, RZ ;  /* 0x0000000b0e007c24 */ /* 0x004fe2000f8e02ff */
[----:B------:R-:W-:-:S04]  /*1310*/  ULDC.64 UR4, c[0x0][0x2b0] ;  /* 0x0000ac0000047ab9 */ /* 0x000fc80000000a00 */
[----:B---34-:R-:W-:-:S04]  /*1320*/  IADD3 R3, P0, R0, UR6, RZ ;  /* 0x0000000600037c10 */ /* 0x018fc8000ff1e0ff */
[----:B------:R-:W-:Y:S02]  /*1330*/  LEA.HI.X.SX32 R0, R0, UR26, 0x1, P0 ;  /* 0x0000001a00007c11 */ /* 0x000fe400080f0eff */
[----:B------:R-:W-:-:S04]  /*1340*/  LEA R2, P0, R3, UR4, 0x2 ;  /* 0x0000000403027c11 */ /* 0x000fc8000f8010ff */
[----:B------:R-:W-:Y:S01]  /*1350*/  LEA.HI.X R3, R3, UR5, R0, 0x2, P0 ;  /* 0x0000000503037c11 */ /* 0x000fe200080f1400 */
[----:B------:R-:W-:-:S05]  /*1360*/  IMAD.MOV.U32 R0, RZ, RZ, 0x7f800000 ;  /* 0x7f800000ff007424 */ /* 0x000fca00078e00ff */
[----:B------:R2:W-:Y:S03]  /*1370*/  STG.E desc[UR22][R2.64], R0 ;  /* 0x0000000002007986 */ /* 0x0005e6000c101916 */
.L_x_446:
[----:B------:R-:W-:Y:S05]  /*1380*/  BSYNC B0 ;  /* 0x0000000000007941 */ /* 0x000fea0003800000 */
.L_x_445:
        /* <DEDUP_REMOVED lines=10> */
.L_x_448:
[----:B------:R-:W-:Y:S05]  /*1430*/  BSYNC B0 ;  /* 0x0000000000007941 */ /* 0x000fea0003800000 */
.L_x_447:
[----:B------:R-:W-:Y:S05]  /*1440*/  @P3 EXIT ;  /* 0x000000000000394d */ /* 0x000fea0003800000 */
[----:B--2---:R-:W-:Y:S01]  /*1450*/  IMAD R0, R16, UR11, RZ ;  /* 0x0000000b10007c24 */ /* 0x004fe2000f8e02ff */
[----:B------:R-:W-:-:S04]  /*1460*/  ULDC.64 UR4, c[0x0][0x2b0] ;  /* 0x0000ac0000047ab9 */ /* 0x000fc80000000a00 */
[----:B---34-:R-:W-:-:S04]  /*1470*/  IADD3 R3, P0, R0, UR6, RZ ;  /* 0x0000000600037c10 */ /* 0x018fc8000ff1e0ff */
[----:B------:R-:W-:Y:S02]  /*1480*/  LEA.HI.X.SX32 R0, R0, UR26, 0x1, P0 ;  /* 0x0000001a00007c11 */ /* 0x000fe400080f0eff */
[----:B------:R-:W-:-:S04]  /*1490*/  LEA R2, P0, R3, UR4, 0x2 ;  /* 0x0000000403027c11 */ /* 0x000fc8000f8010ff */
[----:B------:R-:W-:Y:S01]  /*14a0*/  LEA.HI.X R3, R3, UR5, R0, 0x2, P0 ;  /* 0x0000000503037c11 */ /* 0x000fe200080f1400 */
[----:B------:R-:W-:-:S05]  /*14b0*/  IMAD.MOV.U32 R0, RZ, RZ, 0x7f800000 ;  /* 0x7f800000ff007424 */ /* 0x000fca00078e00ff */
[----:B------:R-:W-:Y:S01]  /*14c0*/  STG.E desc[UR22][R2.64], R0 ;  /* 0x0000000002007986 */ /* 0x000fe2000c101916 */
[----:B------:R-:W-:Y:S05]  /*14d0*/  EXIT ;  /* 0x000000000000794d */ /* 0x000fea0003800000 */
.L_x_434:
[----:B------:R-:W2:Y:S01]  /*14e0*/  LDC R13, c[0x0][0x278] ;  /* 0x00009e00ff0d7b82 */ /* 0x000ea20000000800 */
[----:B------:R-:W3:Y:S01]  /*14f0*/  S2R R4, SR_CTAID.Z ;  /* 0x0000000000047919 */ /* 0x000ee20000002700 */
[----:B------:R-:W-:Y:S01]  /*1500*/  UISETP.NE.AND UP0, UPT, UR13, -0x1, UPT ;  /* 0xffffffff0d00788c */ /* 0x000fe2000bf05270 */
[----:B------:R-:W-:Y:S01]  /*1510*/  LEA.HI R25, R18, R153, RZ, 0x3 ;  /* 0x0000009912197211 */ /* 0x000fe200078f18ff */
[----:B------:R-:W-:Y:S01]  /*1520*/  UISETP.NE.AND UP1, UPT, UR8, -0x1, UPT ;  /* 0xffffffff0800788c */ /* 0x000fe2000bf25270 */
[----:B------:R-:W-:Y:S01]  /*1530*/  SHF.R.S32.HI R148, RZ, 0x5, R7 ;  /* 0x00000005ff947819 */ /* 0x000fe20000011407 */
[----:B------:R-:W-:Y:S01]  /*1540*/  UIADD3 UR5, -UR21, UR15, URZ ;  /* 0x0000000f15057290 */ /* 0x000fe2000fffe13f */
[----:B------:R-:W-:Y:S01]  /*1550*/  SHF.R.S32.HI R22, RZ, 0x3, R25 ;  /* 0x00000003ff167819 */ /* 0x000fe20000011419 */
[----:B------:R-:W-:Y:S02]  /*1560*/  IMAD.U32 R10, RZ, RZ, UR14 ;  /* 0x0000000eff0a7e24 */ /* 0x000fe4000f8e00ff */
[----:B------:R-:W-:-:S03]  /*1570*/  PLOP3.LUT P1, PT, PT, PT, UP1, 0x80, 0x0 ;  /* 0x000000000000781c */ /* 0x000fc60003f2f018 */
[----:B------:R-:W-:Y:S01]  /*1580*/  @UP0 ULDC.64 UR6, c[0x0][0x240] ;  /* 0x0000900000060ab9 */ /* 0x000fe20000000a00 */
[----:B------:R-:W-:Y:S02]  /*1590*/  @!UP0 USHF.R.S32.HI UR9, URZ, 0x1f, UR17 ;  /* 0x0000001f3f098899 */ /* 0x000fe40008011411 */
[----:B------:R-:W-:Y:S02]  /*15a0*/  @UP0 UIMAD.WIDE.U32 UR26, UR13, UR6, URZ ;  /* 0x000000060d1a02a5 */ /* 0x000fe4000f8e003f */
[----:B------:R-:W-:Y:S02]  /*15b0*/  @UP1 UIADD3 UR29, UR25, UR8, URZ ;  /* 0x00000008191d1290 */ /* 0x000fe4000fffe03f */
[----:B------:R-:W-:Y:S01]  /*15c0*/  @UP0 UIMAD UR16, UR13, UR7, UR27 ;  /* 0x000000070d1002a4 */ /* 0x000fe2000f8e021b */
[----:B------:R-:W-:Y:S02]  /*15d0*/  @UP1 ULDC.64 UR10, c[0x0][0x248] ;  /* 0x00009200000a1ab9 */ /* 0x000fe40000000a00 */
[----:B------:R-:W-:Y:S01]  /*15e0*/  @!UP0 ULDC.64 UR6, c[0x0][0x228] ;  /* 0x00008a0000068ab9 */ /* 0x000fe20000000a00 */
[----:B--2---:R-:W-:Y:S01]  /*15f0*/  IABS R5, R13 ;  /* 0x0000000d00057213 */ /* 0x004fe20000000000 */
[----:B------:R-:W-:-:S02]  /*1600*/  @!UP0 UIMAD UR9, UR9, UR6, URZ ;  /* 0x00000006090982a4 */ /* 0x000fc4000f8e023f */
[----:B------:R-:W-:Y:S01]  /*1610*/  @!UP0 UIMAD.WIDE.U32 UR30, UR17, UR6, URZ ;  /* 0x00000006111e82a5 */ /* 0x000fe2000f8e003f */
[----:B------:R-:W2:Y:S01]  /*1620*/  I2F.RP R2, R5 ;  /* 0x0000000500027306 */ /* 0x000ea20000209400 */
[----:B------:R-:W-:Y:S02]  /*1630*/  @UP1 UIMAD.WIDE.U32 UR32, UR29, UR10, URZ ;  /* 0x0000000a1d2012a5 */ /* 0x000fe4000f8e003f */
[----:B------:R-:W-:Y:S01]  /*1640*/  @!UP0 UIMAD UR7, UR17, UR7, UR9 ;  /* 0x00000007110782a4 */ /* 0x000fe2000f8e0209 */
[----:B---3--:R-:W-:Y:S01]  /*1650*/  IABS R4, R4 ;  /* 0x0000000400047213 */ /* 0x008fe20000000000 */
[----:B------:R-:W-:Y:S02]  /*1660*/  @UP1 UIMAD UR29, UR29, UR11, URZ ;  /* 0x0000000b1d1d12a4 */ /* 0x000fe4000f8e023f */
[----:B------:R-:W-:Y:S02]  /*1670*/  @!UP0 UIADD3 UR16, UR31, UR7, URZ ;  /* 0x000000071f108290 */ /* 0x000fe4000fffe03f */
[----:B------:R-:W-:Y:S01]  /*1680*/  @UP1 UIADD3 UR29, UR33, UR29, URZ ;  /* 0x0000001d211d1290 */ /* 0x000fe2000fffe03f */
[----:B------:R-:W-:Y:S01]  /*1690*/  @!UP0 UMOV UR26, UR30 ;  /* 0x0000001e001a8c82 */ /* 0x000fe20008000000 */
[----:B--2---:R-:W2:Y:S02]  /*16a0*/  MUFU.RCP R2, R2 ;  /* 0x0000000200027308 */ /* 0x004ea40000001000 */
[----:B--2---:R-:W-:-:S06]  /*16b0*/  VIADD R2, R2, 0xffffffe ;  /* 0x0ffffffe02027836 */ /* 0x004fcc0000000000 */
[----:B------:R-:W2:Y:S02]  /*16c0*/  F2I.FTZ.U32.TRUNC.NTZ R3, R2 ;  /* 0x0000000200037305 */ /* 0x000ea4000021f000 */
[----:B--2---:R-:W-:Y:S02]  /*16d0*/  IMAD.MOV R0, RZ, RZ, -R3 ;  /* 0x000000ffff007224 */ /* 0x004fe400078e0a03 */
        /* <DEDUP_REMOVED lines=22> */
[----:B------:R-:W-:-:S03]  /*1840*/  IMAD.IADD R8, R2, 0x1, -R4 ;  /* 0x0000000102087824 */ /* 0x000fc600078e0a04 */
[----:B------:R2:W-:Y:S01]  /*1850*/  STL [R1+0xa0], R14 ;  /* 0x0000a00e01007387 */ /* 0x0005e20000100800 */
[----:B------:R-:W-:Y:S05]  /*1860*/  @P1 BRA `(.L_x_449) ;  /* 0x0000000000301947 */ /* 0x000fea0003800000 */
        /* <DEDUP_REMOVED lines=12> */
.L_x_449:
[--C-:B------:R-:W-:Y:S01]  /*1930*/  IMAD.MOV.U32 R166, RZ, RZ, R14.reuse ;  /* 0x000000ffffa67224 */ /* 0x100fe200078e000e */
[----:B------:R-:W-:Y:S01]  /*1940*/  @UP1 UIADD3 UR28, UR25, UR8, URZ ;  /* 0x00000008191c1290 */ /* 0x000fe2000fffe03f */
[----:B------:R-:W-:Y:S01]  /*1950*/  IMAD.MOV.U32 R166, RZ, RZ, R14 ;  /* 0x000000ffffa67224 */ /* 0x000fe200078e000e */
[----:B------:R-:W-:Y:S01]  /*1960*/  USHF.R.S32.HI UR27, URZ, 0x1f, UR4 ;  /* 0x0000001f3f1b7899 */ /* 0x000fe20008011404 */
[----:B------:R-:W-:Y:S01]  /*1970*/  IMAD.MOV.U32 R167, RZ, RZ, R15 ;  /* 0x000000ffffa77224 */ /* 0x000fe200078e000f */
[----:B------:R-:W-:Y:S01]  /*1980*/  @UP1 ULDC.64 UR8, c[0x0][0x250] ;  /* 0x0000940000081ab9 */ /* 0x000fe20000000a00 */
[----:B------:R-:W-:Y:S01]  /*1990*/  LOP3.LUT R12, R13, UR4, RZ, 0x3c, !PT ;  /* 0x000000040d0c7c12 */ /* 0x000fe2000f8e3cff */
[----:B------:R-:W-:Y:S01]  /*19a0*/  @UP1 UIMAD.WIDE.U32 UR30, UR28, UR8, URZ ;  /* 0x000000081c1e12a5 */ /* 0x000fe2000f8e003f */
[--C-:B------:R-:W-:Y:S01]  /*19b0*/  SHF.R.S32.HI R167, RZ, 0x1f, R166.reuse ;  /* 0x0000001fffa77819 */ /* 0x100fe200000114a6 */
[----:B------:R-:W-:Y:S01]  /*19c0*/  @UP1 UIMAD UR28, UR28, UR9, URZ ;  /* 0x000000091c1c12a4 */ /* 0x000fe2000f8e023f */
[----:B------:R-:W-:-:S02]  /*19d0*/  LOP3.LUT R9, R0, 0x18, R166, 0xf8, !PT ;  /* 0x0000001800097812 */ /* 0x000fc400078ef8a6 */
[----:B------:R-:W-:Y:S01]  /*19e0*/  SHF.R.U32.HI R7, RZ, 0x3, R0 ;  /* 0x00000003ff077819 */ /* 0x000fe20000011600 */
[----:B------:R3:W-:Y:S01]  /*19f0*/  STL [R1+0xa4], R167 ;  /* 0x0000a4a701007387 */ /* 0x0007e20000100800 */
        /* <DEDUP_REMOVED lines=14> */
.L_x_450:
        /* <DEDUP_REMOVED lines=11> */
[----:B------:R-:W4:Y:S01]  /*1b90*/  S2UR UR25, SR_CgaCtaId ;  /* 0x00000000001979c3 */ /* 0x000f220000008800 */
        /* <DEDUP_REMOVED lines=10> */
[----:B--2---:R-:W-:Y:S01]  /*1c40*/  IMAD.U32 R14, RZ, RZ, UR6 ;  /* 0x00000006ff0e7e24 */ /* 0x004fe2000f8e00ff */
        /* <DEDUP_REMOVED lines=16> */
[----:B----4-:R-:W-:Y:S01]  /*1d50*/  ULEA UR4, UR25, UR4, 0x18 ;  /* 0x0000000419047291 */ /* 0x010fe2000f8ec03f */
[----:B------:R-:W-:Y:S01]  /*1d60*/  IMAD R4, R12, UR6, RZ ;  /* 0x000000060c047c24 */ /* 0x000fe2000f8e02ff */
[----:B------:R-:W-:Y:S01]  /*1d70*/  ISETP.GE.AND P1, PT, R21, UR5, PT ;  /* 0x0000000515007c0c */ /* 0x000fe2000bf26270 */
[----:B------:R-:W-:Y:S01]  /*1d80*/  IMAD.WIDE.U32 R28, R0, UR6, R8 ;  /* 0x00000006001c7c25 */ /* 0x000fe2000f8e0008 */
[----:B------:R-:W-:-:S02]  /*1d90*/  LEA.HI R18, R18, R153, RZ, 0x4 ;  /* 0x0000009912127211 */ /* 0x000fc400078f20ff */
        /* <DEDUP_REMOVED lines=23> */
[----:B------:R-:W4:Y:S01]  /*1f10*/  @!P5 LDC.64 R8, c[0x0][0x210] ;  /* 0x00008400ff08db82 */ /* 0x000f220000000a00 */
[----:B------:R1:W-:Y:S04]  /*1f20*/  @P5 STS [R222], RZ ;  /* 0x000000ffde005388 */ /* 0x0003e80000000800 */
        /* <DEDUP_REMOVED lines=25> */
.L_x_452:
[----:B------:R-:W-:Y:S05]  /*20c0*/  BSYNC B0 ;  /* 0x0000000000007941 */ /* 0x000fea0003800000 */
.L_x_451:
[----:B------:R-:W-:Y:S01]  /*20d0*/  SHF.R.S32.HI R19, RZ, 0x4, R18 ;  /* 0x00000004ff137819 */ /* 0x000fe20000011412 */
[----:B------:R-:W-:Y:S01]  /*20e0*/  BSSY B0, `(.L_x_453) ;  /* 0x000002b000007945 */ /* 0x000fe20003800000 */
[C---:B------:R-:W-:Y:S01]  /*20f0*/  ISETP.GE.AND P5, PT, R2.reuse, UR16, PT ;  /* 0x0000001002007c0c */ /* 0x040fe2000bfa6270 */
[----:B------:R-:W-:Y:S01]  /*2100*/  VIADD R16, R2, 0x60 ;  /* 0x0000006002107836 */ /* 0x000fe20000000000 */
[----:B------:R-:W-:Y:S01]  /*2110*/  LEA.HI R17, R18, R19, RZ, 0x1 ;  /* 0x0000001312117211 */ /* 0x000fe200078f08ff */
[----:B------:R-:W-:Y:S10]  /*2120*/  @P1 BRA `(.L_x_454) ;  /* 0x0000000000981947 */ /* 0x000ff40003800000 */
[----:B------:R-:W-:Y:S01]  /*2130*/  ULDC UR25, c[0x0][0x2d0] ;  /* 0x0000b40000197ab9 */ /* 0x000fe20000000800 */
[----:B-1--4-:R-:W-:Y:S01]  /*2140*/  IADD3 R4, P1, R10, 0x20, RZ ;  /* 0x000000200a047810 */ /* 0x012fe20007f3e0ff */
        /* <DEDUP_REMOVED lines=36> */
.L_x_454:
[----:B------:R-:W-:Y:S05]  /*2390*/  BSYNC B0 ;  /* 0x0000000000007941 */ /* 0x000fea0003800000 */
.L_x_453:
[----:B------:R-:W-:Y:S01]  /*23a0*/  LOP3.LUT R0, R17, 0xfffffffe, RZ, 0xc0, !PT ;  /* 0xfffffffe11007812 */ /* 0x000fe200078ec0ff */
[----:B------:R-:W-:Y:S01]  /*23b0*/  BSSY B0, `(.L_x_455) ;  /* 0x000002d000007945 */ /* 0x000fe20003800000 */
[----:B-1----:R-:W-:Y:S02]  /*23c0*/  LOP3.LUT R8, R18, 0xfffffff0, RZ, 0xc0, !PT ;  /* 0xfffffff012087812 */ /* 0x002fe400078ec0ff */
[----:B------:R-:W-:Y:S01]  /*23d0*/  ISETP.GE.AND P4, PT, R16, UR5, PT ;  /* 0x0000000510007c0c */ /* 0x000fe2000bf86270 */
[----:B------:R-:W-:Y:S01]  /*23e0*/  IMAD.IADD R20, R19, 0x1, -R0 ;  /* 0x0000000113147824 */ /* 0x000fe200078e0a00 */
[----:B------:R-:W-:Y:S01]  /*23f0*/  LOP3.LUT R9, R25, 0xfffffff8, RZ, 0xc0, !PT ;  /* 0xfffffff819097812 */ /* 0x000fe200078ec0ff */
[----:B------:R-:W-:Y:S01]  /*2400*/  IMAD.IADD R8, R153, 0x1, -R8 ;  /* 0x0000000199087824 */ /* 0x000fe200078e0a08 */
[----:B------:R-:W-:Y:S09]  /*2410*/  @P0 BRA `(.L_x_456) ;  /* 0x0000000000980947 */ /* 0x000ff20003800000 */
[----:B------:R-:W-:Y:S01]  /*2420*/  ULDC UR25, c[0x0][0x2d0] ;  /* 0x0000b40000197ab9 */ /* 0x000fe20000000800 */
[----:B----4-:R-:W-:Y:S01]  /*2430*/  IADD3 R4, P0, R10, 0x40, RZ ;  /* 0x000000400a047810 */ /* 0x010fe20007f1e0ff */
        /* <DEDUP_REMOVED lines=36> */
.L_x_456:
[----:B------:R-:W-:Y:S05]  /*2680*/  BSYNC B0 ;  /* 0x0000000000007941 */ /* 0x000fea0003800000 */
.L_x_455:
[----:B------:R-:W-:Y:S04]  /*2690*/  BSSY B0, `(.L_x_457) ;  /* 0x0000028000007945 */ /* 0x000fe80003800000 */
[----:B------:R-:W-:Y:S05]  /*26a0*/  @P4 BRA `(.L_x_458) ;  /* 0x0000000000984947 */ /* 0x000fea0003800000 */
        /* <DEDUP_REMOVED lines=38> */
.L_x_458:
[----:B------:R-:W-:Y:S05]  /*2910*/  BSYNC B0 ;  /* 0x0000000000007941 */ /* 0x000fea0003800000 */
.L_x_457:
[----:B------:R-:W-:Y:S01]  /*2920*/  IMAD.IADD R163, R29, 0x1, R23 ;  /* 0x000000011da37824 */ /* 0x000fe200078e0217 */
[-C--:B------:R-:W-:Y:S01]  /*2930*/  LEA.HI R0, R8, R8.reuse, RZ, 0x1 ;  /* 0x0000000808007211 */ /* 0x080fe200078f08ff */
[----:B------:R-:W-:Y:S01]  /*2940*/  IMAD.MOV.U32 R162, RZ, RZ, R28 ;  /* 0x000000ffffa27224 */ /* 0x000fe200078e001c */
[----:B------:R-:W-:Y:S01]  /*2950*/  USHF.L.U32 UR30, UR10, 0x6, URZ ;  /* 0x000000060a1e7899 */ /* 0x000fe2000800063f */
[----:B------:R-:W-:Y:S01]  /*2960*/  IMAD.IADD R9, R153, 0x1, -R9 ;  /* 0x0000000199097824 */ /* 0x000fe200078e0a09 */
[----:B------:R-:W-:Y:S01]  /*2970*/  USHF.L.U64.HI UR29, UR10, 0x6, UR11 ;  /* 0x000000060a1d7899 */ /* 0x000fe2000801020b */
[--C-:B-1--4-:R-:W-:Y:S01]  /*2980*/  SHF.R.S32.HI R5, RZ, 0x1, R0.reuse ;  /* 0x00000001ff057819 */ /* 0x112fe20000011400 */
[----:B------:R1:W-:Y:S01]  /*2990*/  STL.64 [R1+0xa8], R162 ;  /* 0x0000a8a201007387 */ /* 0x0003e20000100a00 */
[----:B------:R-:W-:Y:S01]  /*29a0*/  USHF.R.S32.HI UR31, URZ, 0x1f, UR17 ;  /* 0x0000001f3f1f7899 */ /* 0x000fe20008011411 */
[----:B------:R-:W-:Y:S01]  /*29b0*/  SHF.R.S32.HI R2, RZ, 0x1f, R0 ;  /* 0x0000001fff027819 */ /* 0x000fe20000011400 */
[----:B------:R-:W-:Y:S01]  /*29c0*/  UIMAD UR6, UR29, UR17, URZ ;  /* 0x000000111d0672a4 */ /* 0x000fe2000f8e023f */
[----:B------:R-:W-:Y:S01]  /*29d0*/  SHF.R.S32.HI R3, RZ, 0x1f, R8 ;  /* 0x0000001fff037819 */ /* 0x000fe20000011408 */
[----:B------:R-:W-:Y:S01]  /*29e0*/  IMAD.U32 R159, RZ, RZ, UR30 ;  /* 0x0000001eff9f7e24 */ /* 0x000fe2000f8e00ff */
[----:B------:R-:W-:Y:S01]  /*29f0*/  LOP3.LUT R7, R0, 0x7fffffe, RZ, 0xc0, !PT ;  /* 0x07fffffe00077812 */ /* 0x000fe200078ec0ff */
[----:B------:R-:W-:Y:S01]  /*2a00*/  UIMAD UR6, UR31, UR30, UR6 ;  /* 0x0000001e1f0672a4 */ /* 0x000fe2000f8e0206 */
[----:B------:R-:W-:Y:S01]  /*2a10*/  LEA.HI R4, R9, R9, RZ, 0x1 ;  /* 0x0000000909047211 */ /* 0x000fe200078f08ff */
[----:B------:R-:W-:Y:S01]  /*2a20*/  BSSY B0, `(.L_x_459) ;  /* 0x000002c000007945 */ /* 0x000fe20003800000 */
[----:B------:R-:W-:Y:S01]  /*2a30*/  LEA.HI R0, R2, R5, RZ, 0x2 ;  /* 0x0000000502007211 */ /* 0x000fe200078f10ff */
[----:B------:R-:W-:Y:S01]  /*2a40*/  IMAD.IADD R152, R8, 0x1, -R7 ;  /* 0x0000000108987824 */ /* 0x000fe200078e0a07 */
[----:B------:R-:W-:Y:S01]  /*2a50*/  LEA.HI R12, R3, R8, RZ, 0x3 ;  /* 0x00000008030c7211 */ /* 0x000fe200078f18ff */
[----:B------:R-:W-:Y:S01]  /*2a60*/  IMAD.WIDE.U32 R2, R159, UR17, R162 ;  /* 0x000000119f027c25 */ /* 0x000fe2000f8e00a2 */
[----:B------:R-:W-:-:S02]  /*2a70*/  LOP3.LUT R6, R4, 0x3fffffe, RZ, 0xc0, !PT ;  /* 0x03fffffe04067812 */ /* 0x000fc400078ec0ff */
[----:B------:R-:W-:Y:S01]  /*2a80*/  LOP3.LUT R0, R0, 0xfffffffc, RZ, 0xc0, !PT ;  /* 0xfffffffc00007812 */ /* 0x000fe200078ec0ff */
[----:B------:R-:W-:Y:S01]  /*2a90*/  VIADD R8, R3, UR6 ;  /* 0x0000000603087c36 */ /* 0x000fe20008000000 */
[----:B------:R-:W-:Y:S01]  /*2aa0*/  ISETP.GE.AND P0, PT, R21, UR16, PT ;  /* 0x0000001015007c0c */ /* 0x000fe2000bf06270 */
[----:B------:R-:W-:Y:S01]  /*2ab0*/  IMAD.IADD R9, R9, 0x1, -R6 ;  /* 0x0000000109097824 */ /* 0x000fe200078e0a06 */
[----:B------:R-:W-:Y:S01]  /*2ac0*/  SHF.R.S32.HI R13, RZ, 0x1, R4 ;  /* 0x00000001ff0d7819 */ /* 0x000fe20000011404 */
[----:B------:R-:W-:Y:S01]  /*2ad0*/  IMAD.IADD R14, R5, 0x1, -R0 ;  /* 0x00000001050e7824 */ /* 0x000fe200078e0a00 */
[----:B------:R-:W-:Y:S09]  /*2ae0*/  @P6 BRA `(.L_x_460) ;  /* 0x00000000007c6947 */ /* 0x000ff20003800000 */
        /* <DEDUP_REMOVED lines=31> */
.L_x_460:
[----:B------:R-:W-:Y:S05]  /*2ce0*/  BSYNC B0 ;  /* 0x0000000000007941 */ /* 0x000fea0003800000 */
.L_x_459:
[----:B------:R-:W-:Y:S01]  /*2cf0*/  USHF.L.U64.HI UR25, UR10, 0x5, UR11 ;  /* 0x000000050a197899 */ /* 0x000fe2000801020b */
[----:B------:R-:W-:Y:S01]  /*2d00*/  BSSY B0, `(.L_x_461) ;  /* 0x0000023000007945 */ /* 0x000fe20003800000 */
[----:B------:R-:W-:Y:S01]  /*2d10*/  USHF.L.U32 UR26, UR10, 0x5, URZ ;  /* 0x000000050a1a7899 */ /* 0x000fe2000800063f */
[----:B-1----:R-:W-:Y:S02]  /*2d20*/  SHF.L.U32 R7, R13, 0x6, RZ ;  /* 0x000000060d077819 */ /* 0x002fe400000006ff */
[----:B------:R-:W-:Y:S09]  /*2d30*/  @P0 BRA `(.L_x_462) ;  /* 0x00000000007c0947 */ /* 0x000ff20003800000 */
[----:B------:R-:W-:Y:S01]  /*2d40*/  ULDC UR6, c[0x0][0x2d0] ;  /* 0x0000b40000067ab9 */ /* 0x000fe20000000800 */
[----:B------:R-:W-:Y:S02]  /*2d50*/  IADD3 R0, P0, R2, UR26, RZ ;  /* 0x0000001a02007c10 */ /* 0x000fe4000ff1e0ff */
[----:B------:R-:W-:Y:S02]  /*2d60*/  ISETP.GE.AND P3, PT, R166, UR6, PT ;  /* 0x00000006a6007c0c */ /* 0x000fe4000bf66270 */
[----:B------:R-:W-:Y:S02]  /*2d70*/  ISETP.GE.AND P2, PT, R165, UR6, PT ;  /* 0x00000006a5007c0c */ /* 0x000fe4000bf46270 */
[----:B------:R-:W-:Y:S02]  /*2d80*/  IADD3.X R6, R8, UR25, RZ, P0, !PT ;  /* 0x0000001908067c10 */ /* 0x000fe400087fe4ff */
[----:B------:R-:W-:-:S07]  /*2d90*/  ISETP.GE.AND P0, PT, R164, UR6, PT ;  /* 0x00000006a4007c0c */ /* 0x000fce000bf06270 */
[----:B----4-:R-:W1:Y:S01]  /*2da0*/  @!P3 LDC.64 R4, c[0x0][0x218] ;  /* 0x00008600ff04bb82 */ /* 0x010e620000000a00 */
[----:B------:R4:W-:Y:S07]  /*2db0*/  @P3 STS.128 [R222+0x6800], RZ ;  /* 0x006800ffde003388 */ /* 0x0009ee0000000c00 */
        /* <DEDUP_REMOVED lines=23> */
.L_x_462:
[----:B------:R-:W-:Y:S05]  /*2f30*/  BSYNC B0 ;  /* 0x0000000000007941 */ /* 0x000fea0003800000 */
.L_x_461:
[----:B------:R-:W0:Y:S01]  /*2f40*/  LDGDEPBAR ;  /* 0x00000000000079af */ /* 0x000e220000000000 */
[----:B-1--4-:R-:W-:Y:S01]  /*2f50*/  IMAD.SHL.U32 R3, R22, 0x8, RZ ;  /* 0x0000000816037824 */ /* 0x012fe200078e00ff */
[----:B------:R-:W-:Y:S01]  /*2f60*/  LOP3.LUT R0, R7, 0xc0, RZ, 0xc0, !PT ;  /* 0x000000c007007812 */ /* 0x000fe200078ec0ff */
[----:B------:R-:W-:Y:S01]  /*2f70*/  IMAD.SHL.U32 R2, R14, 0x40, RZ ;  /* 0x000000400e027824 */ /* 0x000fe200078e00ff */
[----:B------:R-:W-:Y:S01]  /*2f80*/  IADD3 R11, R27, R24, RZ ;  /* 0x000000181b0b7210 */ /* 0x000fe20007ffe0ff */
[----:B------:R-:W-:Y:S01]  /*2f90*/  IMAD.SHL.U32 R4, R12, 0x20, RZ ;  /* 0x000000200c047824 */ /* 0x000fe200078e00ff */
[----:B------:R-:W-:Y:S01]  /*2fa0*/  MOV R10, R26 ;  /* 0x0000001a000a7202 */ /* 0x000fe20000000f00 */
[----:B------:R-:W-:Y:S01]  /*2fb0*/  IMAD.SHL.U32 R5, R20, 0x8, RZ ;  /* 0x0000000814057824 */ /* 0x000fe200078e00ff */
[----:B------:R-:W-:Y:S01]  /*2fc0*/  LOP3.LUT R3, R0, 0x8, R3, 0xf8, !PT ;  /* 0x0000000800037812 */ /* 0x000fe200078ef803 */
[----:B------:R-:W-:Y:S01]  /*2fd0*/  USHF.L.U64.HI UR27, UR8, 0x6, UR9 ;  /* 0x00000006081b7899 */ /* 0x000fe20008010209 */
[----:B------:R-:W-:Y:S01]  /*2fe0*/  SHF.R.U32.HI R0, RZ, 0x3, R0 ;  /* 0x00000003ff007819 */ /* 0x000fe20000011600 */
[----:B------:R1:W-:Y:S01]  /*2ff0*/  STL.64 [R1+0x50], R10 ;  /* 0x0000500a01007387 */ /* 0x0003e20000100a00 */
[----:B------:R-:W-:Y:S01]  /*3000*/  LOP3.LUT R2, R2, 0xc0, RZ, 0xc0, !PT ;  /* 0x000000c002027812 */ /* 0x000fe200078ec0ff */
[----:B------:R-:W-:Y:S01]  /*3010*/  USHF.L.U32 UR28, UR8, 0x6, URZ ;  /* 0x00000006081c7899 */ /* 0x000fe2000800063f */
[----:B------:R-:W-:Y:S01]  /*3020*/  LOP3.LUT R151, R4, 0xffffff00, RZ, 0xc0, !PT ;  /* 0xffffff0004977812 */ /* 0x000fe200078ec0ff */
[----:B------:R-:W-:Y:S01]  /*3030*/  UIMAD UR6, UR27, UR17, URZ ;  /* 0x000000111b0672a4 */ /* 0x000fe2000f8e023f */
[----:B------:R-:W-:Y:S01]  /*3040*/  LOP3.LUT R0, R3, R0, RZ, 0x3c, !PT ;  /* 0x0000000003007212 */ /* 0x000fe200078e3cff */
[----:B------:R-:W-:Y:S01]  /*3050*/  BSSY B0, `(.L_x_463) ;  /* 0x0000036000007945 */ /* 0x000fe20003800000 */
[----:B------:R-:W-:Y:S01]  /*3060*/  LOP3.LUT R4, R2, 0x8, R5, 0xf8, !PT ;  /* 0x0000000802047812 */ /* 0x000fe200078ef805 */
[----:B------:R-:W-:Y:S01]  /*3070*/  UIMAD UR6, UR31, UR28, UR6 ;  /* 0x0000001c1f0672a4 */ /* 0x000fe2000f8e0206 */
[----:B------:R-:W-:Y:S01]  /*3080*/  SHF.R.U32.HI R3, RZ, 0x3, R2 ;  /* 0x00000003ff037819 */ /* 0x000fe20000011602 */
[----:B------:R-:W-:Y:S01]  /*3090*/  IMAD R2, R148, 0x200, R151 ;  /* 0x0000020094027824 */ /* 0x000fe200078e0297 */
[----:B------:R-:W-:Y:S01]  /*30a0*/  LEA R6, R20, R9, 0x3 ;  /* 0x0000000914067211 */ /* 0x000fe200078e18ff */
[----:B------:R-:W-:-:S04]  /*30b0*/  DEPBAR.LE SB0, 0x0 ;  /* 0x000080000000791a */ /* 0x000fc80000000000 */
[----:B------:R-:W-:Y:S01]  /*30c0*/  BAR.SYNC.DEFER_BLOCKING 0x0 ;  /* 0x0000000000007b1d */ /* 0x000fe20000010000 */
[----:B------:R-:W-:Y:S01]  /*30d0*/  LOP3.LUT R150, R4, R3, RZ, 0x3c, !PT ;  /* 0x0000000304967212 */ /* 0x000fe200078e3cff */
[----:B------:R-:W-:Y:S01]  /*30e0*/  IMAD.U32 R4, RZ, RZ, UR17 ;  /* 0x00000011ff047e24 */ /* 0x000fe2000f8e00ff */
[----:B------:R-:W-:Y:S01]  /*30f0*/  ISETP.GE.AND P0, PT, R21, UR16, PT ;  /* 0x0000001015007c0c */ /* 0x000fe2000bf06270 */
[----:B------:R-:W-:Y:S02]  /*3100*/  IMAD.U32 R0, R6, 0x20, R0 ;  /* 0x0000002006007824 */ /* 0x000fe400078e0000 */
[----:B------:R-:W-:-:S03]  /*3110*/  IMAD.WIDE.U32 R4, R4, UR28, R10 ;  /* 0x0000001c04047c25 */ /* 0x000fc6000f8e000a */
[----:B------:R-:W-:Y:S01]  /*3120*/  LEA R217, R0, UR4, 0x1 ;  /* 0x0000000400d97c11 */ /* 0x000fe2000f8e08ff */
[----:B------:R-:W-:Y:S02]  /*3130*/  IMAD R2, R152, 0x20, R2 ;  /* 0x0000002098027824 */ /* 0x000fe400078e0202 */
[----:B------:R-:W-:Y:S02]  /*3140*/  VIADD R3, R5, UR6 ;  /* 0x0000000605037c36 */ /* 0x000fe40008000000 */
[----:B------:R-:W-:Y:S01]  /*3150*/  IMAD.IADD R2, R150, 0x1, R2 ;  /* 0x0000000196027824 */ /* 0x000fe200078e0202 */
        /* <DEDUP_REMOVED lines=37> */
.L_x_464:
[----:B------:R-:W-:Y:S05]  /*33b0*/  BSYNC B0 ;  /* 0x0000000000007941 */ /* 0x000fea0003800000 */
.L_x_463:
        /* <DEDUP_REMOVED lines=39> */
.L_x_466:
[----:B------:R-:W-:Y:S05]  /*3630*/  BSYNC B0 ;  /* 0x0000000000007941 */ /* 0x000fea0003800000 */
.L_x_465:
[----:B-1----:R-:W-:Y:S01]  /*3640*/  LDSM.16.M88.4 R8, [R220] ;  /* 0x00000000dc08783b */ /* 0x002fe20000000200 */
[----:B------:R-:W-:Y:S01]  /*3650*/  IMAD.MOV.U32 R0, RZ, RZ, 0x20 ;  /* 0x00000020ff007424 */ /* 0x000fe200078e00ff */
[----:B------:R-:W-:Y:S01]  /*3660*/  LOP3.LUT P0, RZ, R13, 0x2, RZ, 0xc0, !PT ;  /* 0x000000020dff7812 */ /* 0x000fe2000780c0ff */
[----:B----4-:R-:W-:Y:S01]  /*3670*/  IMAD.MOV.U32 R2, RZ, RZ, 0x10 ;  /* 0x00000010ff027424 */ /* 0x010fe200078e00ff */
[----:B------:R-:W1:Y:S01]  /*3680*/  LDSM.16.M88.4 R16, [R217+0x6000] ;  /* 0x00600000d910783b */ /* 0x000e620000000200 */
[----:B------:R-:W-:Y:S01]  /*3690*/  LOP3.LUT P1, RZ, R14, 0x2, RZ, 0xc0, !PT ;  /* 0x000000020eff7812 */ /* 0x000fe2000782c0ff */
[----:B------:R-:W-:Y:S01]  /*36a0*/  UIADD3 UR6, UR24, 0x1, -UR15 ;  /* 0x0000000118067890 */ /* 0x000fe2000fffe80f */
[----:B------:R-:W-:Y:S01]  /*36b0*/  SEL R0, R0, 0xffffffe0, !P0 ;  /* 0xffffffe000007807 */ /* 0x000fe20004000000 */
[----:B------:R-:W4:Y:S01]  /*36c0*/  LDSM.16.M88.4 R4, [R220+0x1000] ;  /* 0x00100000dc04783b */ /* 0x000f220000000200 */
[----:B------:R-:W-:Y:S01]  /*36d0*/  SEL R2, R2, 0xfffffff0, !P1 ;  /* 0xfffffff002027807 */ /* 0x000fe20004800000 */
[----:B------:R-:W-:Y:S01]  /*36e0*/  IMAD.SHL.U32 R153, R153, 0x2, RZ ;  /* 0x0000000299997824 */ /* 0x000fe200078e00ff */
[----:B------:R-:W-:Y:S01]  /*36f0*/  UIADD3 UR6, UR6, UR19, URZ ;  /* 0x0000001306067290 */ /* 0x000fe2000fffe03f */
[----:B------:R-:W5:Y:S01]  /*3700*/  LDSM.16.M88.4 R32, [R217+0x6400] ;  /* 0x00640000d920783b */ /* 0x000f620000000200 */
[----:B------:R-:W-:Y:S01]  /*3710*/  IMAD.IADD R219, R217, 0x1, R0 ;  /* 0x00000001d9db7824 */ /* 0x000fe200078e0200 */
[----:B------:R-:W-:Y:S01]  /*3720*/  SHF.R.S32.HI R0, RZ, 0x1f, R149 ;  /* 0x0000001fff007819 */ /* 0x000fe20000011495 */
[----:B------:R-:W-:Y:S01]  /*3730*/  IMAD R221, R2, 0x2, R220 ;  /* 0x0000000202dd7824 */ /* 0x000fe200078e02dc */
[----:B--2---:R-:W2:Y:S01]  /*3740*/  LDSM.16.M88.4 R28, [R217+0x6800] ;  /* 0x00680000d91c783b */ /* 0x004ea20000000200 */
[----:B------:R-:W-:Y:S01]  /*3750*/  IMAD.U32 R3, RZ, RZ, UR14 ;  /* 0x0000000eff037e24 */ /* 0x000fe2000f8e00ff */
[----:B------:R-:W-:Y:S01]  /*3760*/  LEA.HI R0, R0, R149, RZ, 0x2 ;  /* 0x0000009500007211 */ /* 0x000fe200078f10ff */
[----:B------:R-:W-:Y:S01]  /*3770*/  UIADD3 UR20, UR24, -UR20, -UR15 ;  /* 0x8000001418147290 */ /* 0x000fe2000fffe80f */
[----:B------:R-:W3:Y:S01]  /*3780*/  LDSM.16.M88.4 R24, [R217+0x6c00] ;  /* 0x006c0000d918783b */ /* 0x000ee20000000200 */
[----:B------:R-:W-:Y:S01]  /*3790*/  IMAD R170, R3, 0x8, R148 ;  /* 0x0000000803aa7824 */ /* 0x000fe200078e0294 */
[----:B------:R-:W-:Y:S01]  /*37a0*/  SHF.R.S32.HI R0, RZ, 0x2, R0 ;  /* 0x00000002ff007819 */ /* 0x000fe20000011400 */
[----:B------:R-:W-:Y:S01]  /*37b0*/  IMAD.U32 R3, RZ, RZ, UR17 ;  /* 0x00000011ff037e24 */ /* 0x000fe2000f8e00ff */
[----:B------:R-:W-:Y:S01]  /*37c0*/  LDSM.16.M88.4 R36, [R219+0x6000] ;  /* 0x00600000db24783b */ /* 0x000fe20000000200 */
[----:B------:R-:W-:Y:S01]  /*37d0*/  LOP3.LUT R154, R153, 0x6, RZ, 0xc0, !PT ;  /* 0x00000006999a7812 */ /* 0x000fe200078ec0ff */
[----:B------:R-:W4:Y:S01]  /*37e0*/  LDC.U8 R231, c[0x0][0x388] ;  /* 0x0000e200ffe77b82 */ /* 0x000f220000000000 */
[----:B------:R-:W-:Y:S01]  /*37f0*/  UISETP.GT.AND UP0, UPT, UR17, UR12, UPT ;  /* 0x0000000c1100728c */ /* 0x000fe2000bf04270 */
[----:B------:R-:W3:Y:S01]  /*3800*/  LDSM.16.M88.4 R12, [R221+0x1000] ;  /* 0x00100000dd0c783b */ /* 0x000ee20000000200 */
[----:B------:R-:W-:-:S02]  /*3810*/  VIADD R156, R233, 0x646e171e ;  /* 0x646e171ee99c7836 */ /* 0x000fc40000000000 */
[----:B------:R-:W-:Y:S01]  /*3820*/  IMAD R3, R3, 0x40, R154 ;  /* 0x0000004003037824 */ /* 0x000fe200078e029a */
[----:B------:R-:W3:Y:S04]  /*3830*/  LDSM.16.M88.4 R40, [R219+0x6400] ;  /* 0x00640000db28783b */ /* 0x000ee80000000200 */
[----:B------:R-:W3:Y:S04]  /*3840*/  LDSM.16.M88.4 R52, [R219+0x6800] ;  /* 0x00680000db34783b */ /* 0x000ee80000000200 */
[----:B------:R-:W3:Y:S04]  /*3850*/  LDSM.16.M88.4 R60, [R219+0x6c00] ;  /* 0x006c0000db3c783b */ /* 0x000ee80000000200 */
[----:B------:R-:W3:Y:S01]  /*3860*/  LDSM.16.M88.4 R20, [R221] ;  /* 0x00000000dd14783b */ /* 0x000ee20000000200 */
[----:B-1----:R-:W-:Y:S03]  /*3870*/  HMMA.16816.F32 R88, R8, R16, RZ ;  /* 0x000000100858723c */ /* 0x002fe600000018ff */
[----:B------:R-:W0:Y:S01]  /*3880*/  LDGDEPBAR ;  /* 0x00000000000079af */ /* 0x000e220000000000 */
[----:B----4-:R-:W-:-:S02]  /*3890*/  IMAD R149, R231, 0x10000, R231 ;  /* 0x00010000e7957824 */ /* 0x010fc400078e02e7 */
[C---:B------:R-:W-:Y:S01]  /*38a0*/  HMMA.16816.F32 R68, R4.reuse, R16, RZ ;  /* 0x000000100444723c */ /* 0x040fe200000018ff */
[----:B------:R-:W-:Y:S05]  /*38b0*/  STL [R1+0x48], R170 ;  /* 0x000048aa01007387 */ /* 0x000fea0000100800 */
[-C--:B------:R-:W-:Y:S06]  /*38c0*/  HMMA.16816.F32 R64, R4, R18.reuse, RZ ;  /* 0x000000120440723c */ /* 0x080fec00000018ff */
[----:B------:R-:W-:Y:S06]  /*38d0*/  HMMA.16816.F32 R84, R8, R18, RZ ;  /* 0x000000120854723c */ /* 0x000fec00000018ff */
[C---:B-----5:R-:W-:Y:S06]  /*38e0*/  HMMA.16816.F32 R48, R4.reuse, R32, RZ ;  /* 0x000000200430723c */ /* 0x060fec00000018ff */
[C---:B------:R-:W-:Y:S06]  /*38f0*/  HMMA.16816.F32 R44, R4.reuse, R34, RZ ;  /* 0x00000022042c723c */ /* 0x040fec00000018ff */
[C---:B--2---:R-:W-:Y:S06]  /*3900*/  HMMA.16816.F32 R16, R4.reuse, R28, RZ ;  /* 0x0000001c0410723c */ /* 0x044fec00000018ff */
[C---:B---3--:R-:W-:Y:S06]  /*3910*/  HMMA.16816.F32 R76, R4.reuse, R24, RZ ;  /* 0x00000018044c723c */ /* 0x048fec00000018ff */
[C---:B------:R-:W-:Y:S06]  /*3920*/  HMMA.16816.F32 R80, R4.reuse, R30, RZ ;  /* 0x0000001e0450723c */ /* 0x040fec00000018ff */
[----:B------:R-:W-:Y:S01]  /*3930*/  HMMA.16816.F32 R72, R4, R26, RZ ;  /* 0x0000001a0448723c */ /* 0x000fe200000018ff */
[----:B------:R-:W-:Y:S05]  /*3940*/  LDSM.16.M88.4 R4, [R220+0x3000] ;  /* 0x00300000dc04783b */ /* 0x000fea0000000200 */
[C---:B------:R-:W-:Y:S06]  /*3950*/  HMMA.16816.F32 R56, R8.reuse, R32, RZ ;  /* 0x000000200838723c */ /* 0x040fec00000018ff */
[C---:B------:R-:W-:Y:S01]  /*3960*/  HMMA.16816.F32 R92, R8.reuse, R34, RZ ;  /* 0x00000022085c723c */ /* 0x040fe200000018ff */
[----:B------:R-:W1:Y:S05]  /*3970*/  LDSM.16.M88.4 R32, [R217+0x7000] ;  /* 0x00700000d920783b */ /* 0x000e6a0000000200 */
[C---:B------:R-:W-:Y:S06]  /*3980*/  HMMA.16816.F32 R96, R8.reuse, R28, RZ ;  /* 0x0000001c0860723c */ /* 0x040fec00000018ff */
[C---:B------:R-:W-:Y:S01]  /*3990*/  HMMA.16816.F32 R120, R8.reuse, R30, RZ ;  /* 0x0000001e0878723c */ /* 0x040fe200000018ff */
[----:B------:R-:W-:Y:S05]  /*39a0*/  LDSM.16.M88.4 R28, [R217+0x7400] ;  /* 0x00740000d91c783b */ /* 0x000fea0000000200 */
[C---:B------:R-:W-:Y:S06]  /*39b0*/  HMMA.16816.F32 R104, R8.reuse, R24, RZ ;  /* 0x000000180868723c */ /* 0x040fec00000018ff */
[----:B------:R-:W-:Y:S01]  /*39c0*/  HMMA.16816.F32 R112, R8, R26, RZ ;  /* 0x0000001a0870723c */ /* 0x000fe200000018ff */
[----:B------:R-:W-:Y:S04]  /*39d0*/  LDSM.16.M88.4 R24, [R217+0x7800] ;  /* 0x00780000d918783b */ /* 0x000fe80000000200 */
[----:B------:R-:W-:Y:S01]  /*39e0*/  LDSM.16.M88.4 R8, [R220+0x2000] ;  /* 0x00200000dc08783b */ /* 0x000fe20000000200 */
[C---:B------:R-:W-:Y:S06]  /*39f0*/  HMMA.16816.F32 R116, R12.reuse, R36, R68 ;  /* 0x000000240c74723c */ /* 0x040fec0000001844 */
        /* <DEDUP_REMOVED lines=9> */
[----:B------:R-:W2:Y:S05]  /*3a90*/  LDSM.16.M88.4 R12, [R217+0x7c00] ;  /* 0x007c0000d90c783b */ /* 0x000eaa0000000200 */
[C---:B------:R-:W-:Y:S01]  /*3aa0*/  HMMA.16816.F32 R80, R20.reuse, R40, R56 ;  /* 0x000000281450723c */ /* 0x040fe20000001838 */
[----:B------:R-:W3:Y:S05]  /*3ab0*/  LDSM.16.M88.4 R56, [R219+0x7000] ;  /* 0x00700000db38783b */ /* 0x000eea0000000200 */
[C---:B------:R-:W-:Y:S06]  /*3ac0*/  HMMA.16816.F32 R88, R20.reuse, R36, R88 ;  /* 0x000000241458723c */ /* 0x040fec0000001858 */
[C---:B------:R-:W-:Y:S06]  /*3ad0*/  HMMA.16816.F32 R84, R20.reuse, R38, R84 ;  /* 0x000000261454723c */ /* 0x040fec0000001854 */
[C---:B------:R-:W-:Y:S06]  /*3ae0*/  HMMA.16816.F32 R72, R20.reuse, R42, R92 ;  /* 0x0000002a1448723c */ /* 0x040fec000000185c */
[C---:B------:R-:W-:Y:S06]  /*3af0*/  HMMA.16816.F32 R68, R20.reuse, R52, R96 ;  /* 0x000000341444723c */ /* 0x040fec0000001860 */
[C---:B------:R-:W-:Y:S06]  /*3b00*/  HMMA.16816.F32 R64, R20.reuse, R60, R104 ;  /* 0x0000003c1440723c */ /* 0x040fec0000001868 */
[C---:B------:R-:W-:Y:S01]  /*3b10*/  HMMA.16816.F32 R44, R20.reuse, R54, R120 ;  /* 0x00000036142c723c */ /* 0x040fe20000001878 */
[----:B------:R-:W4:Y:S05]  /*3b20*/  LDSM.16.M88.4 R52, [R219+0x7400] ;  /* 0x00740000db34783b */ /* 0x000f2a0000000200 */
[----:B------:R-:W-:Y:S01]  /*3b30*/  HMMA.16816.F32 R40, R20, R62, R112 ;  /* 0x0000003e1428723c */ /* 0x000fe20000001870 */
[----:B------:R-:W5:Y:S04]  /*3b40*/  LDSM.16.M88.4 R60, [R219+0x7800] ;  /* 0x00780000db3c783b */ /* 0x000f680000000200 */
[----:B------:R-:W5:Y:S01]  /*3b50*/  LDSM.16.M88.4 R20, [R221+0x2000] ;  /* 0x00200000dd14783b */ /* 0x000f620000000200 */
[C---:B-1----:R-:W-:Y:S06]  /*3b60*/  HMMA.16816.F32 R36, R4.reuse, R32, R116 ;  /* 0x000000200424723c */ /* 0x042fec0000001874 */
[C---:B------:R-:W-:Y:S06]  /*3b70*/  HMMA.16816.F32 R48, R4.reuse, R34, R132 ;  /* 0x000000220430723c */ /* 0x040fec0000001884 */
[C---:B--2---:R-:W-:Y:S06]  /*3b80*/  HMMA.16816.F32 R124, R4.reuse, R12, R124 ;  /* 0x0000000c047c723c */ /* 0x044fec000000187c */
[C---:B------:R-:W-:Y:S06]  /*3b90*/  HMMA.16816.F32 R104, R4.reuse, R28, R140 ;  /* 0x0000001c0468723c */ /* 0x040fec000000188c */
[C---:B------:R-:W-:Y:S06]  /*3ba0*/  HMMA.16816.F32 R112, R4.reuse, R30, R136 ;  /* 0x0000001e0470723c */ /* 0x040fec0000001888 */
[----:B------:R-:W-:Y:S06]  /*3bb0*/  HMMA.16816.F32 R128, R4, R24, R128 ;  /* 0x000000180480723c */ /* 0x000fec0000001880 */
[----:B------:R-:W-:Y:S06]  /*3bc0*/  HMMA.16816.F32 R96, R8, R32, R88 ;  /* 0x000000200860723c */ /* 0x000fec0000001858 */
[C---:B------:R-:W-:Y:S06]  /*3bd0*/  HMMA.16816.F32 R108, R4.reuse, R26, R108 ;  /* 0x0000001a046c723c */ /* 0x040fec000000186c */
[----:B------:R-:W-:Y:S06]  /*3be0*/  HMMA.16816.F32 R100, R4, R14, R100 ;  /* 0x0000000e0464723c */ /* 0x000fec0000001864 */
[C---:B------:R-:W-:Y:S06]  /*3bf0*/  HMMA.16816.F32 R92, R8.reuse, R34, R84 ;  /* 0x00000022085c723c */ /* 0x040fec0000001854 */
[C---:B------:R-:W-:Y:S06]  /*3c00*/  HMMA.16816.F32 R32, R8.reuse, R28, R80 ;  /* 0x0000001c0820723c */ /* 0x040fec0000001850 */
[C---:B------:R-:W-:Y:S06]  /*3c10*/  HMMA.16816.F32 R28, R8.reuse, R30, R72 ;  /* 0x0000001e081c723c */ /* 0x040fec0000001848 */
[C---:B------:R-:W-:Y:S06]  /*3c20*/  HMMA.16816.F32 R4, R8.reuse, R24, R68 ;  /* 0x000000180804723c */ /* 0x040fec0000001844 */
[C---:B------:R-:W-:Y:S06]  /*3c30*/  HMMA.16816.F32 R144, R8.reuse, R12, R64 ;  /* 0x0000000c0890723c */ /* 0x040fec0000001840 */
[C---:B------:R-:W-:Y:S01]  /*3c40*/  HMMA.16816.F32 R84, R8.reuse, R26, R44 ;  /* 0x0000001a0854723c */ /* 0x040fe2000000182c */
[----:B------:R-:W-:Y:S04]  /*3c50*/  LDSM.16.M88.4 R44, [R217+0x8800] ;  /* 0x00880000d92c783b */ /* 0x000fe80000000200 */
[----:B------:R-:W-:Y:S01]  /*3c60*/  LDSM.16.M88.4 R24, [R219+0x8800] ;  /* 0x00880000db18783b */ /* 0x000fe20000000200 */
[----:B------:R-:W-:Y:S03]  /*3c70*/  HMMA.16816.F32 R88, R8, R14, R40 ;  /* 0x0000000e0858723c */ /* 0x000fe60000001828 */
[----:B------:R-:W-:Y:S03]  /*3c80*/  LDSM.16.M88.4 R8, [R220+0x5000] ;  /* 0x00500000dc08783b */ /* 0x000fe60000000200 */
[C---:B---3--:R-:W-:Y:S01]  /*3c90*/  HMMA.16816.F32 R80, R16.reuse, R56, R36 ;  /* 0x000000381050723c */ /* 0x048fe20000001824 */
[----:B------:R-:W1:Y:S04]  /*3ca0*/  LDSM.16.M88.4 R40, [R217+0x8000] ;  /* 0x00800000d928783b */ /* 0x000e680000000200 */
[----:B------:R-:W2:Y:S01]  /*3cb0*/  LDSM.16.M88.4 R36, [R217+0x8400] ;  /* 0x00840000d924783b */ /* 0x000ea20000000200 */
[C---:B------:R-:W-:Y:S03]  /*3cc0*/  HMMA.16816.F32 R72, R16.reuse, R58, R48 ;  /* 0x0000003a1048723c */ /* 0x040fe60000001830 */
[----:B------:R-:W3:Y:S03]  /*3cd0*/  LDSM.16.M88.4 R12, [R220+0x4000] ;  /* 0x00400000dc0c783b */ /* 0x000ee60000000200 */
[C---:B------:R-:W-:Y:S01]  /*3ce0*/  HMMA.16816.F32 R140, R16.reuse, R76, R124 ;  /* 0x0000004c108c723c */ /* 0x040fe2000000187c */
[----:B------:R-:W3:Y:S05]  /*3cf0*/  LDSM.16.M88.4 R48, [R217+0x8c00] ;  /* 0x008c0000d930783b */ /* 0x000eea0000000200 */
[C---:B----4-:R-:W-:Y:S06]  /*3d00*/  HMMA.16816.F32 R68, R16.reuse, R52, R104 ;  /* 0x000000341044723c */ /* 0x050fec0000001868 */
[C---:B------:R-:W-:Y:S06]  /*3d10*/  HMMA.16816.F32 R64, R16.reuse, R54, R112 ;  /* 0x000000361040723c */ /* 0x040fec0000001870 */
[----:B-----5:R-:W-:Y:S06]  /*3d20*/  HMMA.16816.F32 R136, R16, R60, R128 ;  /* 0x0000003c1088723c */ /* 0x020fec0000001880 */
[----:B------:R-:W-:Y:S06]  /*3d30*/  HMMA.16816.F32 R124, R20, R56, R96 ;  /* 0x00000038147c723c */ /* 0x000fec0000001860 */
[C---:B------:R-:W-:Y:S06]  /*3d40*/  HMMA.16816.F32 R132, R16.reuse, R62, R108 ;  /* 0x0000003e1084723c */ /* 0x040fec000000186c */
[----:B------:R-:W-:Y:S01]  /*3d50*/  HMMA.16816.F32 R128, R16, R78, R100 ;  /* 0x0000004e1080723c */ /* 0x000fe20000001864 */
[----:B------:R-:W-:Y:S05]  /*3d60*/  LDSM.16.M88.4 R16, [R221+0x4000] ;  /* 0x00400000dd10783b */ /* 0x000fea0000000200 */
[C---:B------:R-:W-:Y:S01]  /*3d70*/  HMMA.16816.F32 R116, R20.reuse, R52, R32 ;  /* 0x000000341474723c */ /* 0x040fe20000001820 */
[----:B------:R-:W4:Y:S05]  /*3d80*/  LDSM.16.M88.4 R32, [R219+0x8000] ;  /* 0x00800000db20783b */ /* 0x000f2a0000000200 */
[C---:B------:R-:W-:Y:S01]  /*3d90*/  HMMA.16816.F32 R112, R20.reuse, R54, R28 ;  /* 0x000000361470723c */ /* 0x040fe2000000181c */
[----:B------:R-:W-:Y:S05]  /*3da0*/  LDSM.16.M88.4 R28, [R219+0x8400] ;  /* 0x00840000db1c783b */ /* 0x000fea0000000200 */
[C---:B------:R-:W-:Y:S01]  /*3db0*/  HMMA.16816.F32 R108, R20.reuse, R60, R4 ;  /* 0x0000003c146c723c */ /* 0x040fe20000001804 */
[----:B------:R-:W5:Y:S05]  /*3dc0*/  LDSM.16.M88.4 R4, [R221+0x5000] ;  /* 0x00500000dd04783b */ /* 0x000f6a0000000200 */
[----:B------:R-:W-:Y:S01]  /*3dd0*/  HMMA.16816.F32 R100, R20, R62, R84 ;  /* 0x0000003e1464723c */ /* 0x000fe20000001854 */
[----:B------:R-:W5:Y:S01]  /*3de0*/  LDSM.16.M88.4 R84, [R219+0x8c00] ;  /* 0x008c0000db54783b */ /* 0x000f620000000200 */
[----:B------:R-:W-:-:S04]  /*3df0*/  DEPBAR.LE SB0, 0x0 ;  /* 0x000080000000791a */ /* 0x000fc80000000000 */
[----:B------:R-:W-:Y:S06]  /*3e00*/  HMMA.16816.F32 R120, R20, R58, R92 ;  /* 0x0000003a1478723c */ /* 0x000fec000000185c */
[----:B-1----:R-:W-:Y:S06]  /*3e10*/  HMMA.16816.F32 R92, R8, R40, R80 ;  /* 0x00000028085c723c */ /* 0x002fec0000001850 */
[C---:B------:R-:W-:Y:S06]  /*3e20*/  HMMA.16816.F32 R104, R20.reuse, R76, R144 ;  /* 0x0000004c1468723c */ /* 0x040fec0000001890 */
[----:B------:R-:W-:Y:S06]  /*3e30*/  HMMA.16816.F32 R96, R20, R78, R88 ;  /* 0x0000004e1460723c */ /* 0x000fec0000001858 */
[C---:B------:R-:W-:Y:S06]  /*3e40*/  HMMA.16816.F32 R80, R8.reuse, R42, R72 ;  /* 0x0000002a0850723c */ /* 0x040fec0000001848 */
[C---:B--2---:R-:W-:Y:S06]  /*3e50*/  HMMA.16816.F32 R76, R8.reuse, R36, R68 ;  /* 0x00000024084c723c */ /* 0x044fec0000001844 */
[----:B------:R-:W-:Y:S06]  /*3e60*/  HMMA.16816.F32 R72, R8, R38, R64 ;  /* 0x000000260848723c */ /* 0x000fec0000001840 */
[----:B---3--:R-:W-:Y:S06]  /*3e70*/  HMMA.16816.F32 R52, R12, R40, R124 ;  /* 0x000000280c34723c */ /* 0x008fec000000187c */
[C---:B------:R-:W-:Y:S06]  /*3e80*/  HMMA.16816.F32 R68, R8.reuse, R44, R136 ;  /* 0x0000002c0844723c */ /* 0x040fec0000001888 */
[C---:B------:R-:W-:Y:S06]  /*3e90*/  HMMA.16816.F32 R64, R8.reuse, R46, R132 ;  /* 0x0000002e0840723c */ /* 0x040fec0000001884 */
[C---:B------:R-:W-:Y:S06]  /*3ea0*/  HMMA.16816.F32 R60, R8.reuse, R48, R140 ;  /* 0x00000030083c723c */ /* 0x040fec000000188c */
[----:B------:R-:W-:Y:S06]  /*3eb0*/  HMMA.16816.F32 R56, R8, R50, R128 ;  /* 0x000000320838723c */ /* 0x000fec0000001880 */
[C---:B------:R-:W-:Y:S06]  /*3ec0*/  HMMA.16816.F32 R8, R12.reuse, R44, R108 ;  /* 0x0000002c0c08723c */ /* 0x040fec000000186c */
[C---:B------:R-:W-:Y:S06]  /*3ed0*/  HMMA.16816.F32 R40, R12.reuse, R42, R120 ;  /* 0x0000002a0c28723c */ /* 0x040fec0000001878 */
[C---:B------:R-:W-:Y:S06]  /*3ee0*/  HMMA.16816.F32 R88, R12.reuse, R48, R104 ;  /* 0x000000300c58723c */ /* 0x040fec0000001868 */
[----:B------:R-:W-:Y:S06]  /*3ef0*/  HMMA.16816.F32 R48, R12, R50, R96 ;  /* 0x000000320c30723c */ /* 0x000fec0000001860 */
[-C--:B----4-:R-:W-:Y:S06]  /*3f00*/  HMMA.16816.F32 R52, R16, R32.reuse, R52 ;  /* 0x000000201034723c */ /* 0x090fec0000001834 */
[C---:B-----5:R-:W-:Y:S06]  /*3f10*/  HMMA.16816.F32 R92, R4.reuse, R32, R92 ;  /* 0x00000020045c723c */ /* 0x060fec000000185c */
        /* <DEDUP_REMOVED lines=12> */
[----:B------:R-:W-:Y:S01]  /*3fe0*/  HMMA.16816.F32 R36, R12, R38, R112 ;  /* 0x000000260c24723c */ /* 0x000fe20000001870 */
[----:B------:R-:W-:-:S03]  /*3ff0*/  IMAD R4, R152, 0x20, R151 ;  /* 0x0000002098047824 */ /* 0x000fc600078e0297 */
[----:B------:R-:W-:Y:S01]  /*4000*/  VIADDMNMX R230, R5, UR6, R7, PT ;  /* 0x0000000605e67c46 */ /* 0x000fe2000b800107 */
[----:B------:R-:W-:Y:S01]  /*4010*/  IMAD.IADD R0, R150, 0x1, R4 ;  /* 0x0000000196007824 */ /* 0x000fe200078e0204 */
[----:B------:R-:W-:Y:S01]  /*4020*/  HMMA.16816.F32 R44, R12, R46, R100 ;  /* 0x0000002e0c2c723c */ /* 0x000fe20000001864 */
[----:B------:R-:W-:Y:S01]  /*4030*/  IADD3 R7, R6, 0x8, R5 ;  /* 0x0000000806077810 */ /* 0x000fe20007ffe005 */
[----:B------:R-:W-:Y:S01]  /*4040*/  VIADD R4, R3, 0x1 ;  /* 0x0000000103047836 */ /* 0x000fe20000000000 */
[----:B------:R-:W-:Y:S01]  /*4050*/  VIADDMNMX R225, R5, UR20, RZ, !PT ;  /* 0x0000001405e17c46 */ /* 0x000fe2000f8001ff */
[----:B------:R-:W-:Y:S01]  /*4060*/  BAR.SYNC.DEFER_BLOCKING 0x0 ;  /* 0x0000000000007b1d */ /* 0x000fe20000010000 */
[----:B------:R-:W-:Y:S01]  /*4070*/  ISETP.GE.AND P2, PT, R3, R230, PT ;  /* 0x000000e60300720c */ /* 0x000fe20003f46270 */
[----:B------:R-:W-:Y:S01]  /*4080*/  HMMA.16816.F32 R12, R16, R24, R8 ;  /* 0x00000018100c723c */ /* 0x000fe20000001808 */
[----:B------:R-:W-:Y:S01]  /*4090*/  VIMNMX R229, R7, UR24, PT ;  /* 0x0000001807e57c48 */ /* 0x000fe2000bfe0100 */
[----:B------:R-:W-:Y:S01]  /*40a0*/  VIADD R100, R232, 0xb54cda56 ;  /* 0xb54cda56e8647836 */ /* 0x000fe20000000000 */
[----:B------:R-:W-:-:S02]  /*40b0*/  ISETP.LT.OR P2, PT, R3, R225, P2 ;  /* 0x000000e10300720c */ /* 0x000fc40001741670 */
[----:B------:R-:W-:Y:S01]  /*40c0*/  ISETP.GE.AND P6, PT, R4, R230, PT ;  /* 0x000000e60400720c */ /* 0x000fe20003fc6270 */
[C---:B------:R-:W-:Y:S01]  /*40d0*/  HMMA.16816.F32 R40, R16.reuse, R34, R40 ;  /* 0x000000221028723c */ /* 0x040fe20000001828 */
[C-C-:B------:R-:W-:Y:S01]  /*40e0*/  IADD3 R11, R6.reuse, 0x40, R5.reuse ;  /* 0x00000040060b7810 */ /* 0x140fe20007ffe005 */
[C---:B------:R-:W-:Y:S01]  /*40f0*/  VIADD R8, R5.reuse, 0x8 ;  /* 0x0000000805087836 */ /* 0x040fe20000000000 */
[----:B------:R-:W-:Y:S01]  /*4100*/  IADD3 R6, R6, 0x48, R5 ;  /* 0x0000004806067810 */ /* 0x000fe20007ffe005 */
[----:B------:R-:W-:Y:S01]  /*4110*/  VIADD R9, R5, 0x40 ;  /* 0x0000004005097836 */ /* 0x000fe20000000000 */
[----:B------:R-:W-:Y:S01]  /*4120*/  VIMNMX R228, R11, UR24, PT ;  /* 0x000000180be47c48 */ /* 0x000fe2000bfe0100 */
[----:B------:R-:W-:Y:S01]  /*4130*/  VIADD R10, R5, 0x48 ;  /* 0x00000048050a7836 */ /* 0x000fe20000000000 */
[----:B------:R-:W-:Y:S01]  /*4140*/  VIMNMX R227, R6, UR24, PT ;  /* 0x0000001806e37c48 */ /* 0x000fe2000bfe0100 */
[----:B------:R-:W-:Y:S01]  /*4150*/  HMMA.16816.F32 R32, R16, R28, R20 ;  /* 0x0000001c1020723c */ /* 0x000fe20000001814 */
[----:B------:R-:W-:Y:S01]  /*4160*/  VIADDMNMX R224, R8, UR20, RZ, !PT ;  /* 0x0000001408e07c46 */ /* 0x000fe2000f8001ff */
[----:B------:R-:W-:Y:S01]  /*4170*/  VIADD R5, R3, 0x9 ;  /* 0x0000000903057836 */ /* 0x000fe20000000000 */
[----:B------:R-:W-:-:S02]  /*4180*/  VIADDMNMX R226, R9, UR20, RZ, !PT ;  /* 0x0000001409e27c46 */ /* 0x000fc4000f8001ff */
[----:B------:R-:W-:Y:S01]  /*4190*/  VIADDMNMX R223, R10, UR20, RZ, !PT ;  /* 0x000000140adf7c46 */ /* 0x000fe2000f8001ff */
[C---:B------:R-:W-:Y:S01]  /*41a0*/  HMMA.16816.F32 R36, R16.reuse, R30, R36 ;  /* 0x0000001e1024723c */ /* 0x040fe20000001824 */
[C---:B------:R-:W-:Y:S02]  /*41b0*/  ISETP.GE.AND P5, PT, R4.reuse, R229, PT ;  /* 0x000000e50400720c */ /* 0x040fe40003fa6270 */
[C---:B------:R-:W-:Y:S02]  /*41c0*/  ISETP.GE.AND P1, PT, R4.reuse, R228, PT ;  /* 0x000000e40400720c */ /* 0x040fe40003f26270 */
[----:B------:R-:W-:Y:S01]  /*41d0*/  ISETP.GE.AND P3, PT, R4, R227, PT ;  /* 0x000000e30400720c */ /* 0x000fe20003f66270 */
[----:B------:R-:W-:Y:S01]  /*41e0*/  HMMA.16816.F32 R24, R16, R26, R44 ;  /* 0x0000001a1018723c */ /* 0x000fe2000000182c */
[----:B------:R-:W-:Y:S02]  /*41f0*/  ISETP.GE.AND P0, PT, R3, R229, PT ;  /* 0x000000e50300720c */ /* 0x000fe40003f06270 */
[----:B------:R-:W-:-:S02]  /*4200*/  FSEL R107, R52, -INF , !P2 ;  /* 0xff800000346b7808 */ /* 0x000fc40005000000 */
[C---:B------:R-:W-:Y:S01]  /*4210*/  ISETP.GE.AND P4, PT, R3.reuse, R228, PT ;  /* 0x000000e40300720c */ /* 0x040fe20003f86270 */
[C---:B------:R-:W-:Y:S01]  /*4220*/  HMMA.16816.F32 R20, R16.reuse, R84, R88 ;  /* 0x000000541014723c */ /* 0x040fe20000001858 */
[C---:B------:R-:W-:Y:S02]  /*4230*/  ISETP.GE.AND P2, PT, R3.reuse, R227, PT ;  /* 0x000000e30300720c */ /* 0x040fe40003f46270 */
[C---:B------:R-:W-:Y:S02]  /*4240*/  ISETP.LT.OR P6, PT, R4.reuse, R225, P6 ;  /* 0x000000e10400720c */ /* 0x040fe400037c1670 */
[C---:B------:R-:W-:Y:S01]  /*4250*/  ISETP.LT.OR P5, PT, R4.reuse, R224, P5 ;  /* 0x000000e00400720c */ /* 0x040fe20002fa1670 */
[----:B------:R-:W-:Y:S01]  /*4260*/  HMMA.16816.F32 R16, R16, R86, R48 ;  /* 0x000000561010723c */ /* 0x000fe20000001830 */
[C---:B------:R-:W-:Y:S02]  /*4270*/  ISETP.LT.OR P1, PT, R4.reuse, R226, P1 ;  /* 0x000000e20400720c */ /* 0x040fe40000f21670 */
[----:B------:R-:W-:Y:S01]  /*4280*/  ISETP.LT.OR P3, PT, R4, R223, P3 ;  /* 0x000000df0400720c */ /* 0x000fe20001f61670 */
[C---:B------:R-:W-:Y:S01]  /*4290*/  VIADD R4, R3.reuse, 0x8 ;  /* 0x0000000803047836 */ /* 0x040fe20000000000 */
[----:B------:R-:W-:-:S02]  /*42a0*/  ISETP.LT.OR P0, PT, R3, R224, P0 ;  /* 0x000000e00300720c */ /* 0x000fc40000701670 */
[C---:B------:R-:W-:Y:S02]  /*42b0*/  ISETP.LT.OR P4, PT, R3.reuse, R226, P4 ;  /* 0x000000e20300720c */ /* 0x040fe40002781670 */
[----:B------:R-:W-:Y:S02]  /*42c0*/  ISETP.LT.OR P2, PT, R3, R223, P2 ;  /* 0x000000df0300720c */ /* 0x000fe40001741670 */
[----:B------:R-:W-:Y:S02]  /*42d0*/  FSEL R137, R54, -INF , !P0 ;  /* 0xff80000036897808 */ /* 0x000fe40004000000 */
[----:B------:R-:W-:Y:S02]  /*42e0*/  ISETP.GE.AND P0, PT, R4, R230, PT ;  /* 0x000000e60400720c */ /* 0x000fe40003f06270 */
[----:B------:R-:W-:Y:S02]  /*42f0*/  FSEL R28, R92, -INF , !P4 ;  /* 0xff8000005c1c7808 */ /* 0x000fe40006000000 */
[----:B------:R-:W-:-:S02]  /*4300*/  FSEL R45, R94, -INF , !P2 ;  /* 0xff8000005e2d7808 */ /* 0x000fc40005000000 */
[----:B------:R-:W-:Y:S02]  /*4310*/  FSEL R30, R93, -INF , !P1 ;  /* 0xff8000005d1e7808 */ /* 0x000fe40004800000 */
[C---:B------:R-:W-:Y:S02]  /*4320*/  ISETP.GE.AND P4, PT, R4.reuse, R229, PT ;  /* 0x000000e50400720c */ /* 0x040fe40003f86270 */
[CC--:B------:R-:W-:Y:S02]  /*4330*/  ISETP.GE.AND P2, PT, R4.reuse, R228.reuse, PT ;  /* 0x000000e40400720c */ /* 0x0c0fe40003f46270 */
[----:B------:R-:W-:Y:S02]  /*4340*/  ISETP.GE.AND P1, PT, R4, R227, PT ;  /* 0x000000e30400720c */ /* 0x000fe40003f26270 */
[----:B------:R-:W-:Y:S02]  /*4350*/  FSEL R46, R95, -INF , !P3 ;  /* 0xff8000005f2e7808 */ /* 0x000fe40005800000 */
[----:B------:R-:W-:-:S02]  /*4360*/  ISETP.GE.AND P3, PT, R5, R228, PT ;  /* 0x000000e40500720c */ /* 0x000fc40003f66270 */
[C---:B------:R-:W-:Y:S02]  /*4370*/  ISETP.LT.OR P0, PT, R4.reuse, R225, P0 ;  /* 0x000000e10400720c */ /* 0x040fe40000701670 */
[C---:B------:R-:W-:Y:S02]  /*4380*/  ISETP.LT.OR P4, PT, R4.reuse, R224, P4 ;  /* 0x000000e00400720c */ /* 0x040fe40002781670 */
[CC--:B------:R-:W-:Y:S02]  /*4390*/  ISETP.LT.OR P2, PT, R4.reuse, R226.reuse, P2 ;  /* 0x000000e20400720c */ /* 0x0c0fe40001741670 */
[----:B------:R-:W-:Y:S01]  /*43a0*/  ISETP.LT.OR P1, PT, R4, R223, P1 ;  /* 0x000000df0400720c */ /* 0x000fe20000f21670 */
[----:B------:R-:W-:Y:S01]  /*43b0*/  VIADD R4, R3, 0x10 ;  /* 0x0000001003047836 */ /* 0x000fe20000000000 */
[----:B------:R-:W-:Y:S02]  /*43c0*/  ISETP.LT.OR P3, PT, R5, R226, P3 ;  /* 0x000000e20500720c */ /* 0x000fe40001f61670 */
[----:B------:R-:W-:-:S02]  /*43d0*/  FSEL R103, R53, -INF , !P6 ;  /* 0xff80000035677808 */ /* 0x000fc40007000000 */
[----:B------:R-:W-:Y:S02]  /*43e0*/  FSEL R139, R55, -INF , !P5 ;  /* 0xff800000378b7808 */ /* 0x000fe40006800000 */
[----:B------:R-:W-:Y:S02]  /*43f0*/  FSEL R134, R40, -INF , !P0 ;  /* 0xff80000028867808 */ /* 0x000fe40004000000 */
[C---:B------:R-:W-:Y:S02]  /*4400*/  ISETP.GE.AND P6, PT, R5.reuse, R230, PT ;  /* 0x000000e60500720c */ /* 0x040fe40003fc6270 */
[C---:B------:R-:W-:Y:S02]  /*4410*/  ISETP.GE.AND P5, PT, R5.reuse, R229, PT ;  /* 0x000000e50500720c */ /* 0x040fe40003fa6270 */
[----:B------:R-:W-:Y:S02]  /*4420*/  ISETP.GE.AND P0, PT, R5, R227, PT ;  /* 0x000000e30500720c */ /* 0x000fe40003f06270 */
        /* <DEDUP_REMOVED lines=9> */
[CC--:B------:R-:W-:Y:S02]  /*44c0*/  ISETP.LT.OR P5, PT, R5.reuse, R224.reuse, P5 ;  /* 0x000000e00500720c */ /* 0x0c0fe40002fa1670 */
[----:B------:R-:W-:Y:S01]  /*44d0*/  ISETP.LT.OR P0, PT, R5, R223, P0 ;  /* 0x000000df0500720c */ /* 0x000fe20000701670 */
[----:B------:R-:W-:Y:S01]  /*44e0*/  VIADD R5, R3, 0x11 ;  /* 0x0000001103057836 */ /* 0x000fe20000000000 */
[C---:B------:R-:W-:Y:S02]  /*44f0*/  ISETP.LT.OR P4, PT, R4.reuse, R225, P4 ;  /* 0x000000e10400720c */ /* 0x040fe40002781670 */
[----:B------:R-:W-:-:S02]  /*4500*/  ISETP.LT.OR P2, PT, R4, R224, P2 ;  /* 0x000000e00400720c */ /* 0x000fc40001741670 */
[C---:B------:R-:W-:Y:S02]  /*4510*/  ISETP.LT.OR P1, PT, R4.reuse, R226, P1 ;  /* 0x000000e20400720c */ /* 0x040fe40000f21670 */
[----:B------:R-:W-:Y:S01]  /*4520*/  ISETP.LT.OR P3, PT, R4, R223, P3 ;  /* 0x000000df0400720c */ /* 0x000fe20001f61670 */
[----:B------:R-:W-:Y:S01]  /*4530*/  VIADD R4, R3, 0x18 ;  /* 0x0000001803047836 */ /* 0x000fe20000000000 */
[----:B------:R-:W-:Y:S02]  /*4540*/  FSEL R44, R83, -INF , !P0 ;  /* 0xff800000532c7808 */ /* 0x000fe40004000000 */
[----:B------:R-:W-:Y:S02]  /*4550*/  FSEL R133, R41, -INF , !P6 ;  /* 0xff80000029857808 */ /* 0x000fe40007000000 */
[----:B------:R-:W-:Y:S02]  /*4560*/  FSEL R138, R43, -INF , !P5 ;  /* 0xff8000002b8a7808 */ /* 0x000fe40006800000 */
[----:B------:R-:W-:-:S02]  /*4570*/  ISETP.GE.AND P0, PT, R5, R230, PT ;  /* 0x000000e60500720c */ /* 0x000fc40003f06270 */
[----:B------:R-:W-:Y:S02]  /*4580*/  FSEL R132, R32, -INF , !P4 ;  /* 0xff80000020847808 */ /* 0x000fe40006000000 */
[C---:B------:R-:W-:Y:S02]  /*4590*/  ISETP.GE.AND P6, PT, R5.reuse, R229, PT ;  /* 0x000000e50500720c */ /* 0x040fe40003fc6270 */
[C---:B------:R-:W-:Y:S02]  /*45a0*/  ISETP.GE.AND P5, PT, R5.reuse, R228, PT ;  /* 0x000000e40500720c */ /* 0x040fe40003fa6270 */
[----:B------:R-:W-:Y:S02]  /*45b0*/  ISETP.GE.AND P4, PT, R5, R227, PT ;  /* 0x000000e30500720c */ /* 0x000fe40003f86270 */
[----:B------:R-:W-:Y:S02]  /*45c0*/  FSEL R143, R34, -INF , !P2 ;  /* 0xff800000228f7808 */ /* 0x000fe40005000000 */
[----:B------:R-:W-:-:S02]  /*45d0*/  ISETP.GE.AND P2, PT, R4, R230, PT ;  /* 0x000000e60400720c */ /* 0x000fc40003f46270 */
[C---:B------:R-:W-:Y:S02]  /*45e0*/  ISETP.LT.OR P0, PT, R5.reuse, R225, P0 ;  /* 0x000000e10500720c */ /* 0x040fe40000701670 */
[C---:B------:R-:W-:Y:S02]  /*45f0*/  ISETP.LT.OR P6, PT, R5.reuse, R224, P6 ;  /* 0x000000e00500720c */ /* 0x040fe400037c1670 */
[C---:B------:R-:W-:Y:S02]  /*4600*/  ISETP.LT.OR P5, PT, R5.reuse, R226, P5 ;  /* 0x000000e20500720c */ /* 0x040fe40002fa1670 */
        /* <DEDUP_REMOVED lines=16> */
[----:B------:R-:W-:Y:S02]  /*4710*/  ISETP.GE.AND P2, PT, R5, R227, PT ;  /* 0x000000e30500720c */ /* 0x000fe40003f46270 */
[C---:B------:R-:W-:Y:S02]  /*4720*/  ISETP.LT.OR P1, PT, R4.reuse, R224, P1 ;  /* 0x000000e00400720c */ /* 0x040fe40000f21670 */
[C---:B------:R-:W-:Y:S02]  /*4730*/  ISETP.LT.OR P3, PT, R4.reuse, R226, P3 ;  /* 0x000000e20400720c */ /* 0x040fe40001f61670 */
        /* <DEDUP_REMOVED lines=8> */
[----:B------:R-:W-:Y:S02]  /*47c0*/  ISETP.GE.AND P1, PT, R4, R230, PT ;  /* 0x000000e60400720c */ /* 0x000fe40003f26270 */
[----:B------:R-:W-:Y:S02]  /*47d0*/  FSEL R34, R72, -INF , !P3 ;  /* 0xff80000048227808 */ /* 0x000fe40005800000 */
[----:B------:R-:W-:-:S02]  /*47e0*/  FSEL R36, R74, -INF , !P0 ;  /* 0xff8000004a247808 */ /* 0x000fc40004000000 */
        /* <DEDUP_REMOVED lines=40> */
[CC--:B------:R-:W-:Y:S02]  /*4a70*/  ISETP.GE.AND P6, PT, R5.reuse, R230.reuse, PT ;  /* 0x000000e60500720c */ /* 0x0c0fe40003fc6270 */
        /* <DEDUP_REMOVED lines=17> */
[----:B------:R-:W-:Y:S02]  /*4b90*/  ISETP.GE.AND P0, PT, R5, R227, PT ;  /* 0x000000e30500720c */ /* 0x000fe40003f06270 */
[C---:B------:R-:W-:Y:S02]  /*4ba0*/  ISETP.LT.OR P4, PT, R4.reuse, R224, P4 ;  /* 0x000000e00400720c */ /* 0x040fe40002781670 */
[C---:B------:R-:W-:Y:S02]  /*4bb0*/  ISETP.LT.OR P2, PT, R4.reuse, R226, P2 ;  /* 0x000000e20400720c */ /* 0x040fe40001741670 */
[-C--:B------:R-:W-:Y:S01]  /*4bc0*/  ISETP.LT.OR P1, PT, R4, R223.reuse, P1 ;  /* 0x000000df0400720c */ /* 0x080fe20000f21670 */
[----:B------:R-:W-:Y:S01]  /*4bd0*/  VIADD R4, R3, 0x38 ;  /* 0x0000003803047836 */ /* 0x000fe20000000000 */
[----:B------:R-:W-:Y:S01]  /*4be0*/  ISETP.LT.OR P0, PT, R5, R223, P0 ;  /* 0x000000df0500720c */ /* 0x000fe20000701670 */
[----:B------:R-:W-:Y:S01]  /*4bf0*/  VIADD R3, R3, 0x39 ;  /* 0x0000003903037836 */ /* 0x000fe20000000000 */
[----:B------:R-:W-:-:S02]  /*4c00*/  FSEL R158, R67, -INF , !P3 ;  /* 0xff800000439e7808 */ /* 0x000fc40005800000 */
[----:B------:R-:W-:Y:S02]  /*4c10*/  FSEL R244, R63, -INF , !P0 ;  /* 0xff8000003ff47808 */ /* 0x000fe40004000000 */
[----:B------:R-:W-:Y:S02]  /*4c20*/  ISETP.GE.AND P0, PT, R3, R227, PT ;  /* 0x000000e30300720c */ /* 0x000fe40003f06270 */
[----:B------:R-:W-:Y:S02]  /*4c30*/  FSEL R208, R25, -INF , !P6 ;  /* 0xff80000019d07808 */ /* 0x000fe40007000000 */
[----:B------:R-:W-:Y:S02]  /*4c40*/  ISETP.LT.OR P0, PT, R3, R223, P0 ;  /* 0x000000df0300720c */ /* 0x000fe40000701670 */
[----:B------:R-:W-:Y:S02]  /*4c50*/  FSEL R234, R27, -INF , !P5 ;  /* 0xff8000001bea7808 */ /* 0x000fe40006800000 */
[----:B------:R-:W-:-:S02]  /*4c60*/  FSEL R243, R62, -INF , !P1 ;  /* 0xff8000003ef37808 */ /* 0x000fc40004800000 */
[C---:B------:R-:W-:Y:S02]  /*4c70*/  ISETP.GE.AND P5, PT, R5.reuse, R230, PT ;  /* 0x000000e60500720c */ /* 0x040fe40003fa6270 */
[C---:B------:R-:W-:Y:S02]  /*4c80*/  ISETP.GE.AND P6, PT, R5.reuse, R229, PT ;  /* 0x000000e50500720c */ /* 0x040fe40003fc6270 */
[-C--:B------:R-:W-:Y:S02]  /*4c90*/  ISETP.GE.AND P3, PT, R5, R228.reuse, PT ;  /* 0x000000e40500720c */ /* 0x080fe40003f66270 */
[----:B------:R-:W-:Y:S02]  /*4ca0*/  ISETP.GE.AND P1, PT, R4, R228, PT ;  /* 0x000000e40400720c */ /* 0x000fe40003f26270 */
[----:B------:R-:W-:Y:S02]  /*4cb0*/  FSEL R246, R59, -INF , !P0 ;  /* 0xff8000003bf67808 */ /* 0x000fe40004000000 */
[----:B------:R-:W-:-:S02]  /*4cc0*/  PLOP3.LUT P0, PT, PT, PT, UP0, 0x80, 0x0 ;  /* 0x000000000000781c */ /* 0x000fc40003f0f008 */
[C---:B------:R-:W-:Y:S02]  /*4cd0*/  ISETP.LT.OR P5, PT, R5.reuse, R225, P5 ;  /* 0x000000e10500720c */ /* 0x040fe40002fa1670 */
[C---:B------:R-:W-:Y:S02]  /*4ce0*/  ISETP.LT.OR P6, PT, R5.reuse, R224, P6 ;  /* 0x000000e00500720c */ /* 0x040fe400037c1670 */
[-C--:B------:R-:W-:Y:S02]  /*4cf0*/  ISETP.LT.OR P3, PT, R5, R226.reuse, P3 ;  /* 0x000000e20500720c */ /* 0x080fe40001f61670 */
[----:B------:R-:W-:Y:S02]  /*4d00*/  ISETP.LT.OR P1, PT, R4, R226, P1 ;  /* 0x000000e20400720c */ /* 0x000fe40000f21670 */
[----:B------:R-:W-:Y:S02]  /*4d10*/  FSEL R252, R22, -INF , !P4 ;  /* 0xff80000016fc7808 */ /* 0x000fe40006000000 */
[----:B------:R-:W-:-:S02]  /*4d20*/  FSEL R242, R60, -INF , !P2 ;  /* 0xff8000003cf27808 */ /* 0x000fc40005000000 */
        /* <DEDUP_REMOVED lines=15> */
[----:B------:R-:W-:Y:S02]  /*4e20*/  ISETP.LT.OR P1, PT, R3, R224, P1 ;  /* 0x000000e00300720c */ /* 0x000fe40000f21670 */
        /* <DEDUP_REMOVED lines=71> */
.L_x_469:
[----:B------:R-:W-:Y:S05]  /*52a0*/  BSYNC B0 ;  /* 0x0000000000007941 */ /* 0x000fea0003800000 */
.L_x_468:
[----:B------:R-:W0:Y:S02]  /*52b0*/  LDGDEPBAR ;  /* 0x00000000000079af */ /* 0x000e240000000000 */
.L_x_467:
[----:B------:R-:W-:Y:S01]  /*52c0*/  FMNMX.FTZ R3, R28, R30, !PT ;  /* 0x0000001e1c037209 */ /* 0x000fe20007810000 */
[----:B-12---:R-:W-:Y:S01]  /*52d0*/  VIADD R7, R170, 0x4 ;  /* 0x00000004aa077836 */ /* 0x006fe20000000000 */
[----:B------:R-:W-:Y:S01]  /*52e0*/  LOP3.LUT R169, R160, R232, RZ, 0x3c, !PT ;  /* 0x000000e8a0a97212 */ /* 0x000fe200078e3cff */
[----:B------:R-:W-:Y:S01]  /*52f0*/  USHF.L.U32 UR6, UR17, 0x1, URZ ;  /* 0x0000000111067899 */ /* 0x000fe2000800063f */
[----:B------:R-:W-:Y:S01]  /*5300*/  FMNMX.FTZ R3, R31, R3, !PT ;  /* 0x000000031f037209 */ /* 0x000fe20007810000 */
[----:B------:R-:W-:Y:S01]  /*5310*/  IMAD.WIDE.U32 R76, R7, -0x326172a9, RZ ;  /* 0xcd9e8d57074c7825 */ /* 0x000fe200078e00ff */
[----:B------:R-:W-:Y:S01]  /*5320*/  STL [R1+0xe4], R227 ;  /* 0x0000e4e301007387 */ /* 0x000fe20000100800 */
[----:B------:R-:W-:Y:S01]  /*5330*/  ULDC UR19, c[0x0][0x2ec] ;  /* 0x0000bb0000137ab9 */ /* 0x000fe20000000800 */
[----:B------:R-:W-:Y:S01]  /*5340*/  FMNMX.FTZ R3, R40, R3, !PT ;  /* 0x0000000328037209 */ /* 0x000fe20007810000 */
[----:B------:R-:W-:Y:S01]  /*5350*/  IMAD.WIDE.U32 R144, R161, -0x2daee0ad, RZ ;  /* 0xd2511f53a1907825 */ /* 0x000fe200078e00ff */
[----:B------:R-:W-:Y:S01]  /*5360*/  STL [R1+0xe0], R226 ;  /* 0x0000e0e201007387 */ /* 0x000fe20000100800 */
[----:B------:R-:W-:-:S02]  /*5370*/  LEA R216, R0, UR4, 0x1 ;  /* 0x0000000400d87c11 */ /* 0x000fc4000f8e08ff */
[----:B------:R-:W-:Y:S01]  /*5380*/  FMNMX.FTZ R3, R32, R3, !PT ;  /* 0x0000000320037209 */ /* 0x000fe20007810000 */
[C---:B------:R-:W-:Y:S01]  /*5390*/  VIADD R68, R233.reuse, 0xbb67ae85 ;  /* 0xbb67ae85e9447836 */ /* 0x040fe20000000000 */
[----:B------:R-:W-:Y:S01]  /*53a0*/  STL [R1+0xdc], R225 ;  /* 0x0000dce101007387 */ /* 0x000fe20000100800 */
[----:B------:R-:W-:Y:S01]  /*53b0*/  VIADD R211, R233, 0x76cf5d0a ;  /* 0x76cf5d0ae9d37836 */ /* 0x000fe20000000000 */
[----:B------:R-:W-:Y:S01]  /*53c0*/  FMNMX.FTZ R3, R33, R3, !PT ;  /* 0x0000000321037209 */ /* 0x000fe20007810000 */
[C---:B------:R-:W-:Y:S01]  /*53d0*/  VIADD R214, R233.reuse, 0x32370b8f ;  /* 0x32370b8fe9d67836 */ /* 0x040fe20000000000 */
[----:B------:R-:W-:Y:S01]  /*53e0*/  STL [R1+0xd8], R224 ;  /* 0x0000d8e001007387 */ /* 0x000fe20000100800 */
[----:B------:R-:W-:Y:S01]  /*53f0*/  VIADD R210, R232, 0xdaa66d2b ;  /* 0xdaa66d2be8d27836 */ /* 0x000fe20000000000 */
[----:B------:R-:W-:Y:S01]  /*5400*/  FMNMX.FTZ R3, R34, R3, !PT ;  /* 0x0000000322037209 */ /* 0x000fe20007810000 */
[----:B------:R-:W-:Y:S01]  /*5410*/  VIADD R209, R232, 0x78dde6e4 ;  /* 0x78dde6e4e8d17836 */ /* 0x000fe20000000000 */
[----:B------:R-:W-:Y:S01]  /*5420*/  STL [R1+0xd4], R223 ;  /* 0x0000d4df01007387 */ /* 0x000fe20000100800 */
[----:B------:R-:W-:Y:S01]  /*5430*/  VIADD R159, R233, 0xed9eba14 ;  /* 0xed9eba14e99f7836 */ /* 0x000fe20000000000 */
[----:B------:R-:W-:Y:S01]  /*5440*/  FMNMX.FTZ R4, R35, R3, !PT ;  /* 0x0000000323047209 */ /* 0x000fe20007810000 */
[----:B------:R-:W-:Y:S01]  /*5450*/  VIADD R166, R233, 0xa9066899 ;  /* 0xa9066899e9a67836 */ /* 0x000fe20000000000 */
[----:B------:R-:W-:Y:S01]  /*5460*/  FMNMX.FTZ R3, R45, R46, !PT ;  /* 0x0000002e2d037209 */ /* 0x000fe20007810000 */
[----:B------:R-:W-:Y:S01]  /*5470*/  STL [R1+0xd0], R222 ;  /* 0x0000d0de01007387 */ /* 0x000fe20000100800 */
[----:B------:R-:W-:Y:S01]  /*5480*/  FMNMX.FTZ R4, R152, R4, !PT ;  /* 0x0000000498047209 */ /* 0x000fe20007810000 */
[----:B------:R-:W-:Y:S01]  /*5490*/  IMAD R218, R2, 0x2, R216 ;  /* 0x0000000202da7824 */ /* 0x000fe200078e02d8 */
[----:B------:R-:W-:Y:S01]  /*54a0*/  FMNMX.FTZ R3, R42, R3, !PT ;  /* 0x000000032a037209 */ /* 0x000fe20007810000 */
[----:B------:R-:W-:Y:S01]  /*54b0*/  STL [R1+0xcc], R221 ;  /* 0x0000ccdd01007387 */ /* 0x000fe20000100800 */
[----:B------:R-:W-:Y:S01]  /*54c0*/  FMNMX.FTZ R102, R147, R4, !PT ;  /* 0x0000000493667209 */ /* 0x000fe20007810000 */
[----:B------:R-:W-:Y:S01]  /*54d0*/  VIADD R236, R232, 0x1715609d ;  /* 0x1715609de8ec7836 */ /* 0x000fe20000000000 */
[----:B------:R-:W-:Y:S01]  /*54e0*/  FMNMX.FTZ R3, R44, R3, !PT ;  /* 0x000000032c037209 */ /* 0x000fe20007810000 */
[----:B------:R-:W-:Y:S01]  /*54f0*/  STL [R1+0xc8], R220 ;  /* 0x0000c8dc01007387 */ /* 0x000fe20000100800 */
[----:B------:R-:W-:-:S02]  /*5500*/  FMNMX.FTZ R102, R146, R102, !PT ;  /* 0x0000006692667209 */ /* 0x000fc40007810000 */
[----:B------:R-:W-:Y:S01]  /*5510*/  FMNMX.FTZ R3, R41, R3, !PT ;  /* 0x0000000329037209 */ /* 0x000fe20007810000 */
[----:B------:R-:W-:Y:S01]  /*5520*/  STL [R1+0xc4], R219 ;  /* 0x0000c4db01007387 */ /* 0x000fe20000100800 */
[----:B------:R-:W-:Y:S02]  /*5530*/  FMNMX.FTZ R102, R153, R102, !PT ;  /* 0x0000006699667209 */ /* 0x000fe40007810000 */
[----:B------:R-:W-:Y:S01]  /*5540*/  FMNMX.FTZ R3, R69, R3, !PT ;  /* 0x0000000345037209 */ /* 0x000fe20007810000 */
[----:B------:R-:W-:Y:S01]  /*5550*/  STL [R1+0xc0], R217 ;  /* 0x0000c0d901007387 */ /* 0x000fe20000100800 */
[----:B------:R-:W-:Y:S02]  /*5560*/  FMNMX.FTZ R102, R242, R102, !PT ;  /* 0x00000066f2667209 */ /* 0x000fe40007810000 */
[----:B------:R-:W-:Y:S01]  /*5570*/  FMNMX.FTZ R3, R36, R3, !PT ;  /* 0x0000000324037209 */ /* 0x000fe20007810000 */
[----:B------:R-:W-:Y:S01]  /*5580*/  STL [R1+0x84], R7 ;  /* 0x0000840701007387 */ /* 0x000fe20000100800 */
        /* <DEDUP_REMOVED lines=8> */
[----:B------:R-:W-:Y:S03]  /*5610*/  LDSM.16.MT88.4 R112, [R216+0x9000] ;  /* 0x00900000d870783b */ /* 0x000fe60000004200 */
[----:B------:R-:W-:Y:S01]  /*5620*/  FMNMX.FTZ R3, R157, R3, !PT ;  /* 0x000000039d037209 */ /* 0x000fe20007810000 */
[----:B------:R-:W1:Y:S03]  /*5630*/  SHFL.BFLY PT, R4, R102, 0x2, 0x1f ;  /* 0x0c401f0066047f89 */ /* 0x000e6600000e0000 */
[----:B------:R-:W-:Y:S01]  /*5640*/  FMNMX.FTZ R3, R158, R3, !PT ;  /* 0x000000039e037209 */ /* 0x000fe20007810000 */
[----:B------:R-:W-:Y:S03]  /*5650*/  LDSM.16.MT88.4 R92, [R218+0x9000] ;  /* 0x00900000da5c783b */ /* 0x000fe60000004200 */
[----:B------:R-:W-:Y:S01]  /*5660*/  FMNMX.FTZ R3, R243, R3, !PT ;  /* 0x00000003f3037209 */ /* 0x000fe20007810000 */
[----:B------:R-:W-:Y:S03]  /*5670*/  LDSM.16.MT88.4 R124, [R218+0xa000] ;  /* 0x00a00000da7c783b */ /* 0x000fe60000004200 */
[----:B------:R-:W-:Y:S01]  /*5680*/  FMNMX.FTZ R3, R244, R3, !PT ;  /* 0x00000003f4037209 */ /* 0x000fe20007810000 */
[----:B------:R-:W-:Y:S03]  /*5690*/  LDSM.16.MT88.4 R96, [R216+0xb000] ;  /* 0x00b00000d860783b */ /* 0x000fe60000004200 */
[----:B------:R-:W-:Y:S01]  /*56a0*/  FMNMX.FTZ R3, R245, R3, !PT ;  /* 0x00000003f5037209 */ /* 0x000fe20007810000 */
[----:B------:R-:W-:Y:S03]  /*56b0*/  LDSM.16.MT88.4 R120, [R218+0xb000] ;  /* 0x00b00000da78783b */ /* 0x000fe60000004200 */
[----:B------:R-:W-:Y:S01]  /*56c0*/  FMNMX.FTZ R3, R246, R3, !PT ;  /* 0x00000003f6037209 */ /* 0x000fe20007810000 */
[----:B------:R-:W-:Y:S04]  /*56d0*/  LDSM.16.MT88.4 R88, [R216+0x9400] ;  /* 0x00940000d858783b */ /* 0x000fe80000004200 */
[----:B------:R-:W2:Y:S01]  /*56e0*/  SHFL.BFLY PT, R5, R3, 0x2, 0x1f ;  /* 0x0c401f0003057f89 */ /* 0x000ea200000e0000 */
[----:B-1----:R-:W-:-:S02]  /*56f0*/  FMNMX.FTZ R102, R102, R4, !PT ;  /* 0x0000000466667209 */ /* 0x002fc40007810000 */
[----:B------:R-:W-:Y:S01]  /*5700*/  LOP3.LUT R4, R77, R169, RZ, 0x3c, !PT ;  /* 0x000000a94d047212 */ /* 0x000fe200078e3cff */
[----:B------:R-:W-:Y:S01]  /*5710*/  VIADD R77, R232, 0x9e3779b9 ;  /* 0x9e3779b9e84d7836 */ /* 0x000fe20000000000 */
[----:B------:R-:W-:Y:S03]  /*5720*/  LDSM.16.MT88.4 R72, [R218+0x9400] ;  /* 0x00940000da48783b */ /* 0x000fe60000004200 */
[----:B------:R-:W-:Y:S01]  /*5730*/  IMAD.WIDE.U32 R78, R4, -0x2daee0ad, RZ ;  /* 0xd2511f53044e7825 */ /* 0x000fe200078e00ff */
[----:B------:R-:W1:Y:S04]  /*5740*/  SHFL.BFLY PT, R6, R102, 0x1, 0x1f ;  /* 0x0c201f0066067f89 */ /* 0x000e6800000e0000 */
[----:B------:R-:W-:Y:S01]  /*5750*/  LOP3.LUT R4, R79, R144, R68, 0x96, !PT ;  /* 0x000000904f047212 */ /* 0x000fe200078e9644 */
[----:B------:R-:W-:Y:S01]  /*5760*/  VIADD R79, R232, 0x3c6ef372 ;  /* 0x3c6ef372e84f7836 */ /* 0x000fe20000000000 */
[----:B------:R-:W-:Y:S03]  /*5770*/  LDSM.16.MT88.4 R128, [R216+0xb400] ;  /* 0x00b40000d880783b */ /* 0x000fe60000004200 */
[----:B------:R-:W-:Y:S01]  /*5780*/  IMAD.WIDE.U32 R70, R4, -0x326172a9, RZ ;  /* 0xcd9e8d5704467825 */ /* 0x000fe200078e00ff */
[----:B------:R-:W-:Y:S04]  /*5790*/  LDSM.16.MT88.4 R80, [R218+0xa400] ;  /* 0x00a40000da50783b */ /* 0x000fe80000004200 */
[----:B------:R-:W-:Y:S01]  /*57a0*/  LDSM.16.MT88.4 R116, [R218+0xb400] ;  /* 0x00b40000da74783b */ /* 0x000fe20000004200 */
[----:B--2---:R-:W-:-:S02]  /*57b0*/  FMNMX.FTZ R3, R3, R5, !PT ;  /* 0x0000000503037209 */ /* 0x004fc40007810000 */
[----:B------:R-:W-:Y:S01]  /*57c0*/  LOP3.LUT R5, R145, UR6, R233, 0x96, !PT ;  /* 0x0000000691057c12 */ /* 0x000fe2000f8e96e9 */
[----:B------:R-:W-:Y:S01]  /*57d0*/  STL [R1+0x4c], R169 ;  /* 0x00004ca901007387 */ /* 0x000fe20000100800 */
[----:B------:R-:W-:-:S03]  /*57e0*/  UIADD3 UR6, UR6, 0x1, URZ ;  /* 0x0000000106067890 */ /* 0x000fc6000fffe03f */
[----:B------:R-:W-:Y:S01]  /*57f0*/  IMAD.WIDE.U32 R18, R5, -0x326172a9, RZ ;  /* 0xcd9e8d5705127825 */ /* 0x000fe200078e00ff */
[----:B------:R-:W2:Y:S01]  /*5800*/  SHFL.BFLY PT, R101, R3, 0x1, 0x1f ;  /* 0x0c201f0003657f89 */ /* 0x000ea200000e0000 */
[----:B-1----:R-:W-:-:S03]  /*5810*/  FMNMX.FTZ R102, R102, R6, !PT ;  /* 0x0000000666667209 */ /* 0x002fc60007810000 */
[----:B------:R-:W-:Y:S01]  /*5820*/  LOP3.LUT R4, R19, R76, R77, 0x96, !PT ;  /* 0x0000004c13047212 */ /* 0x000fe200078e964d */
[----:B------:R-:W-:Y:S01]  /*5830*/  STL [R1+0x44], R166 ;  /* 0x000044a601007387 */ /* 0x000fe20000100800 */
[----:B------:R-:W-:Y:S01]  /*5840*/  LOP3.LUT R6, R71, R18, R79, 0x96, !PT ;  /* 0x0000001247067212 */ /* 0x000fe200078e964f */
[C---:B------:R-:W-:Y:S01]  /*5850*/  FMUL.FTZ R8, R102.reuse, UR19 ;  /* 0x0000001366087c20 */ /* 0x040fe20008410000 */
[----:B------:R-:W-:Y:S01]  /*5860*/  FSETP.NEU.FTZ.AND P1, PT, R102, -INF , PT ;  /* 0xff8000006600780b */ /* 0x000fe20003f3d000 */
[----:B------:R-:W-:-:S03]  /*5870*/  IMAD.WIDE.U32 R4, R4, -0x2daee0ad, RZ ;  /* 0xd2511f5304047825 */ /* 0x000fc600078e00ff */
[----:B------:R-:W-:Y:S01]  /*5880*/  FSEL R29, R8, RZ, P1 ;  /* 0x000000ff081d7208 */ /* 0x000fe20000800000 */
[----:B------:R-:W-:Y:S01]  /*5890*/  IMAD.WIDE.U32 R6, R6, -0x2daee0ad, RZ ;  /* 0xd2511f5306067825 */ /* 0x000fe200078e00ff */
[----:B------:R-:W-:-:S03]  /*58a0*/  LOP3.LUT R5, R5, R78, R211, 0x96, !PT ;  /* 0x0000004e05057212 */ /* 0x000fc600078e96d3 */
[--C-:B------:R-:W-:Y:S01]  /*58b0*/  FFMA.FTZ R8, R28, UR19, -R29.reuse ;  /* 0x000000131c087c23 */ /* 0x100fe2000801081d */
[----:B------:R-:W-:Y:S01]  /*58c0*/  LOP3.LUT R7, R7, R4, R214, 0x96, !PT ;  /* 0x0000000407077212 */ /* 0x000fe200078e96d6 */
[----:B------:R-:W-:Y:S02]  /*58d0*/  IMAD.WIDE.U32 R4, R5, -0x326172a9, RZ ;  /* 0xcd9e8d5705047825 */ /* 0x000fe400078e00ff */
[----:B------:R1:W-:Y:S02]  /*58e0*/  MUFU.EX2 R221, R8 ;  /* 0x0000000800dd7308 */ /* 0x0003e40000000800 */
[----:B------:R-:W-:Y:S01]  /*58f0*/  IMAD.WIDE.U32 R16, R7, -0x326172a9, RZ ;  /* 0xcd9e8d5707107825 */ /* 0x000fe200078e00ff */
[----:B------:R-:W-:Y:S02]  /*5900*/  LOP3.LUT R5, R5, R70, R210, 0x96, !PT ;  /* 0x0000004605057212 */ /* 0x000fe400078e96d2 */
[----:B--2---:R-:W-:Y:S01]  /*5910*/  FMNMX.FTZ R101, R3, R101, !PT ;  /* 0x0000006503657209 */ /* 0x004fe20007810000 */
[----:B------:R-:W-:Y:S01]  /*5920*/  FFMA.FTZ R3, R31, UR19, -R29 ;  /* 0x000000131f037c23 */ /* 0x000fe2000801081d */
[----:B------:R-:W-:Y:S01]  /*5930*/  LOP3.LUT R7, R17, R4, R209, 0x96, !PT ;  /* 0x0000000411077212 */ /* 0x000fe200078e96d1 */
[----:B------:R-:W-:Y:S01]  /*5940*/  IMAD.WIDE.U32 R4, R5, -0x2daee0ad, RZ ;  /* 0xd2511f5305047825 */ /* 0x000fe200078e00ff */
[----:B------:R-:W-:Y:S01]  /*5950*/  FSETP.NEU.FTZ.AND P1, PT, R101, -INF , PT ;  /* 0xff8000006500780b */ /* 0x000fe20003f3d000 */
[----:B------:R2:W-:Y:S02]  /*5960*/  MUFU.EX2 R164, R3 ;  /* 0x0000000300a47308 */ /* 0x0005e40000000800 */
[----:B------:R-:W-:Y:S01]  /*5970*/  IMAD.WIDE.U32 R14, R7, -0x2daee0ad, RZ ;  /* 0xd2511f53070e7825 */ /* 0x000fe200078e00ff */
[----:B------:R-:W-:-:S03]  /*5980*/  LOP3.LUT R6, R5, R6, R159, 0x96, !PT ;  /* 0x0000000605067212 */ /* 0x000fc600078e969f */
[----:B------:R-:W-:Y:S01]  /*5990*/  FFMA.FTZ R5, R40, UR19, -R29 ;  /* 0x0000001328057c23 */ /* 0x000fe2000801081d */
[----:B------:R-:W-:-:S03]  /*59a0*/  LOP3.LUT R4, R15, R4, R166, 0x96, !PT ;  /* 0x000000040f047212 */ /* 0x000fc600078e96a6 */
[----:B------:R3:W4:Y:S01]  /*59b0*/  MUFU.EX2 R151, R5 ;  /* 0x0000000500977308 */ /* 0x0007220000000800 */
[----:B------:R-:W-:-:S04]  /*59c0*/  IMAD.WIDE.U32 R12, R6, -0x326172a9, RZ ;  /* 0xcd9e8d57060c7825 */ /* 0x000fc800078e00ff */
[----:B-1----:R-:W-:-:S04]  /*59d0*/  FFMA.FTZ R8, R30, UR19, -R29 ;  /* 0x000000131e087c23 */ /* 0x002fc8000801081d */
[----:B------:R1:W-:Y:S01]  /*59e0*/  MUFU.EX2 R222, R8 ;  /* 0x0000000800de7308 */ /* 0x0003e20000000800 */
[----:B--2---:R-:W-:-:S05]  /*59f0*/  FMUL.FTZ R3, R101, UR19 ;  /* 0x0000001365037c20 */ /* 0x004fca0008410000 */
[----:B------:R-:W-:Y:S01]  /*5a00*/  FSEL R28, R3, RZ, P1 ;  /* 0x000000ff031c7208 */ /* 0x000fe20000800000 */
[----:B---3--:R-:W-:-:S04]  /*5a10*/  IMAD.WIDE.U32 R4, R4, -0x326172a9, RZ ;  /* 0xcd9e8d5704047825 */ /* 0x008fc800078e00ff */
[----:B------:R-:W-:Y:S01]  /*5a20*/  FFMA.FTZ R3, R42, UR19, -R28 ;  /* 0x000000132a037c23 */ /* 0x000fe2000801081c */
[----:B------:R-:W-:-:S03]  /*5a30*/  LOP3.LUT R0, R5, R12, R100, 0x96, !PT ;  /* 0x0000000c05007212 */ /* 0x000fc600078e9664 */
[----:B------:R2:W-:Y:S01]  /*5a40*/  MUFU.EX2 R227, R3 ;  /* 0x0000000300e37308 */ /* 0x0005e20000000800 */
[C---:B------:R-:W-:Y:S02]  /*5a50*/  LOP3.LUT R5, R4.reuse, 0xffff, RZ, 0xc0, !PT ;  /* 0x0000ffff04057812 */ /* 0x040fe400078ec0ff */
[----:B------:R-:W-:Y:S02]  /*5a60*/  SHF.R.U32.HI R6, RZ, 0x10, R4 ;  /* 0x00000010ff067819 */ /* 0x000fe40000011604 */
[----:B-1----:R-:W-:Y:S02]  /*5a70*/  LOP3.LUT R8, R4, 0xff, RZ, 0xc0, !PT ;  /* 0x000000ff04087812 */ /* 0x002fe400078ec0ff */
[----:B------:R-:W-:Y:S01]  /*5a80*/  SHF.R.U32.HI R7, RZ, 0x8, R5 ;  /* 0x00000008ff077819 */ /* 0x000fe20000011605 */
[----:B------:R-:W-:Y:S01]  /*5a90*/  FFMA.FTZ R5, R45, UR19, -R28 ;  /* 0x000000132d057c23 */ /* 0x000fe2000801081c */
[----:B------:R-:W-:Y:S02]  /*5aa0*/  SHF.R.U32.HI R9, RZ, 0x18, R4 ;  /* 0x00000018ff097819 */ /* 0x000fe40000011604 */
[----:B------:R-:W-:Y:S01]  /*5ab0*/  LOP3.LUT R2, R0, 0xffff, RZ, 0xc0, !PT ;  /* 0x0000ffff00027812 */ /* 0x000fe200078ec0ff */
[----:B------:R-:W-:Y:S01]  /*5ac0*/  MUFU.EX2 R219, R5 ;  /* 0x0000000500db7308 */ /* 0x000fe20000000800 */
[----:B------:R-:W-:-:S02]  /*5ad0*/  PRMT R8, R8, 0x5410, R7 ;  /* 0x0000541008087816 */ /* 0x000fc40000000007 */
[----:B------:R-:W-:Y:S01]  /*5ae0*/  LOP3.LUT R4, R0, 0xff, RZ, 0xc0, !PT ;  /* 0x000000ff00047812 */ /* 0x000fe200078ec0ff */
[----:B--2---:R-:W-:Y:S01]  /*5af0*/  FFMA.FTZ R3, R44, UR19, -R28 ;  /* 0x000000132c037c23 */ /* 0x004fe2000801081c */
[----:B------:R-:W-:-:S03]  /*5b00*/  SHF.R.U32.HI R2, RZ, 0x8, R2 ;  /* 0x00000008ff027819 */ /* 0x000fc60000011602 */
[----:B------:R1:W2:Y:S02]  /*5b10*/  MUFU.EX2 R224, R3 ;  /* 0x0000000300e07308 */ /* 0x0002a40000000800 */
[----:B-1----:R-:W-:Y:S02]  /*5b20*/  LOP3.LUT R3, R6, 0xff, RZ, 0xc0, !PT ;  /* 0x000000ff06037812 */ /* 0x002fe400078ec0ff */
[----:B------:R-:W-:Y:S02]  /*5b30*/  SHF.R.U32.HI R6, RZ, 0x18, R0 ;  /* 0x00000018ff067819 */ /* 0x000fe40000011600 */
[----:B------:R-:W-:Y:S01]  /*5b40*/  PRMT R7, R3, 0x5410, R9 ;  /* 0x0000541003077816 */ /* 0x000fe20000000009 */
[----:B------:R-:W-:Y:S01]  /*5b50*/  FFMA.FTZ R3, R46, UR19, -R28 ;  /* 0x000000132e037c23 */ /* 0x000fe2000801081c */
[----:B------:R-:W-:Y:S02]  /*5b60*/  PRMT R9, R4, 0x5410, R2 ;  /* 0x0000541004097816 */ /* 0x000fe40000000002 */
[----:B------:R-:W-:Y:S01]  /*5b70*/  SHF.R.U32.HI R2, RZ, 0x10, R0 ;  /* 0x00000010ff027819 */ /* 0x000fe20000011600 */
[----:B------:R1:W3:Y:S01]  /*5b80*/  MUFU.EX2 R220, R3 ;  /* 0x0000000300dc7308 */ /* 0x0002e20000000800 */
[----:B------:R-:W-:-:S02]  /*5b90*/  HSET2.LE.AND R0, R8, R149, PT ;  /* 0x0000009508007233 */ /* 0x000fc40003803000 */
[----:B------:R-:W-:Y:S02]  /*5ba0*/  LOP3.LUT R5, R2, 0xff, RZ, 0xc0, !PT ;  /* 0x000000ff02057812 */ /* 0x000fe400078ec0ff */
[----:B----4-:R-:W-:Y:S02]  /*5bb0*/  F2FP.F16.F32.PACK_AB R2, R151, R164 ;  /* 0x000000a49702723e */ /* 0x010fe400000000ff */
[----:B--2---:R-:W-:Y:S02]  /*5bc0*/  F2FP.F16.F32.PACK_AB R4, R224, R227 ;  /* 0x000000e3e004723e */ /* 0x004fe400000000ff */
[----:B------:R-:W-:Y:S02]  /*5bd0*/  LOP3.LUT R10, R0, R2, RZ, 0xc0, !PT ;  /* 0x00000002000a7212 */ /* 0x000fe400078ec0ff */
[----:B------:R-:W-:Y:S01]  /*5be0*/  PRMT R6, R5, 0x5410, R6 ;  /* 0x0000541005067816 */ /* 0x000fe20000000006 */
[----:B------:R-:W-:Y:S01]  /*5bf0*/  FFMA.FTZ R5, R32, UR19, -R29 ;  /* 0x0000001320057c23 */ /* 0x000fe2000801081d */
[----:B------:R-:W-:-:S02]  /*5c00*/  HSET2.LE.AND R0, R9, R149, PT ;  /* 0x0000009509007233 */ /* 0x000fc40003803000 */
[----:B------:R-:W-:Y:S01]  /*5c10*/  F2FP.F16.F32.PACK_AB R2, R222, R221 ;  /* 0x000000ddde02723e */ /* 0x000fe200000000ff */
[----:B------:R2:W-:Y:S01]  /*5c20*/  MUFU.EX2 R148, R5 ;  /* 0x0000000500947308 */ /* 0x0005e20000000800 */
[--C-:B-1----:R-:W-:Y:S02]  /*5c30*/  HSET2.LE.AND R3, R7, R149.reuse, PT ;  /* 0x0000009507037233 */ /* 0x102fe40003803000 */
[----:B------:R-:W-:Y:S01]  /*5c40*/  LOP3.LUT R8, R0, R2, RZ, 0xc0, !PT ;  /* 0x0000000200087212 */ /* 0x000fe200078ec0ff */
[----:B------:R-:W-:Y:S01]  /*5c50*/  FFMA.FTZ R0, R34, UR19, -R29 ;  /* 0x0000001322007c23 */ /* 0x000fe2000801081d */
[----:B------:R-:W-:Y:S02]  /*5c60*/  LOP3.LUT R2, R13, R16, R236, 0x96, !PT ;  /* 0x000000100d027212 */ /* 0x000fe400078e96ec */
[----:B------:R-:W-:Y:S01]  /*5c70*/  LOP3.LUT R11, R3, R4, RZ, 0xc0, !PT ;  /* 0x00000004030b7212 */ /* 0x000fe200078ec0ff */
[----:B------:R1:W-:Y:S01]  /*5c80*/  MUFU.EX2 R217, R0 ;  /* 0x0000000000d97308 */ /* 0x0003e20000000800 */
[----:B------:R-:W-:Y:S01]  /*5c90*/  HSET2.LE.AND R3, R6, R149, PT ;  /* 0x0000009506037233 */ /* 0x000fe20003803000 */
[----:B------:R-:W-:Y:S01]  /*5ca0*/  FFMA.FTZ R6, R36, UR19, -R28 ;  /* 0x0000001324067c23 */ /* 0x000fe2000801081c */
[----:B---3--:R-:W-:-:S04]  /*5cb0*/  F2FP.F16.F32.PACK_AB R4, R220, R219 ;  /* 0x000000dbdc04723e */ /* 0x008fc800000000ff */
[----:B------:R-:W-:Y:S01]  /*5cc0*/  LOP3.LUT R9, R3, R4, RZ, 0xc0, !PT ;  /* 0x0000000403097212 */ /* 0x000fe200078ec0ff */
[----:B------:R-:W-:-:S04]  /*5cd0*/  IMAD.WIDE.U32 R2, R2, -0x2daee0ad, RZ ;  /* 0xd2511f5302027825 */ /* 0x000fc800078e00ff */
[--C-:B--2---:R-:W-:Y:S01]  /*5ce0*/  FFMA.FTZ R5, R33, UR19, -R29.reuse ;  /* 0x0000001321057c23 */ /* 0x104fe2000801081d */
[----:B------:R-:W-:Y:S01]  /*5cf0*/  FFMA.FTZ R4, R35, UR19, -R29 ;  /* 0x0000001323047c23 */ /* 0x000fe2000801081d */
[----:B------:R-:W-:Y:S01]  /*5d00*/  MUFU.EX2 R226, R6 ;  /* 0x0000000600e27308 */ /* 0x000fe20000000800 */
[----:B------:R-:W-:Y:S01]  /*5d10*/  SHF.R.U32.HI R7, RZ, 0x18, R2 ;  /* 0x00000018ff077819 */ /* 0x000fe20000011602 */
[----:B------:R-:W-:Y:S01]  /*5d20*/  HMMA.16816.F32 R56, R8, R108, RZ ;  /* 0x0000006c0838723c */ /* 0x000fe200000018ff */
[----:B-1----:R-:W-:Y:S02]  /*5d30*/  LOP3.LUT R0, R3, R14, R156, 0x96, !PT ;  /* 0x0000000e03007212 */ /* 0x002fe400078e969c */
[----:B------:R-:W-:-:S03]  /*5d40*/  LOP3.LUT R3, R2, 0xffff, RZ, 0xc0, !PT ;  /* 0x0000ffff02037812 */ /* 0x000fc600078ec0ff */
[----:B------:R1:W-:Y:S01]  /*5d50*/  MUFU.EX2 R167, R5 ;  /* 0x0000000500a77308 */ /* 0x0003e20000000800 */
[C---:B------:R-:W-:Y:S06]  /*5d60*/  HMMA.16816.F32 R64, R8.reuse, R112, RZ ;  /* 0x000000700840723c */ /* 0x040fec00000018ff */
[C---:B------:R-:W-:Y:S01]  /*5d70*/  HMMA.16816.F32 R60, R8.reuse, R92, RZ ;  /* 0x0000005c083c723c */ /* 0x040fe200000018ff */
[----:B------:R2:W3:Y:S05]  /*5d80*/  MUFU.EX2 R231, R4 ;  /* 0x0000000400e77308 */ /* 0x0004ea0000000800 */
[----:B------:R-:W-:Y:S01]  /*5d90*/  HMMA.16816.F32 R52, R8, R124, RZ ;  /* 0x0000007c0834723c */ /* 0x000fe200000018ff */
[----:B-1----:R-:W-:-:S05]  /*5da0*/  LOP3.LUT R5, R2, 0xff, RZ, 0xc0, !PT ;  /* 0x000000ff02057812 */ /* 0x002fca00078ec0ff */
[----:B------:R-:W-:Y:S01]  /*5db0*/  HMMA.16816.F32 R48, R8, R96, RZ ;  /* 0x000000600830723c */ /* 0x000fe200000018ff */
[----:B--2---:R-:W-:-:S05]  /*5dc0*/  SHF.R.U32.HI R4, RZ, 0x8, R3 ;  /* 0x00000008ff047819 */ /* 0x004fca0000011603 */
[C---:B------:R-:W-:Y:S01]  /*5dd0*/  HMMA.16816.F32 R44, R8.reuse, R120, RZ ;  /* 0x00000078082c723c */ /* 0x040fe200000018ff */
[----:B------:R-:W-:Y:S02]  /*5de0*/  SHF.R.U32.HI R3, RZ, 0x10, R2 ;  /* 0x00000010ff037819 */ /* 0x000fe40000011602 */
[----:B------:R-:W-:Y:S02]  /*5df0*/  LOP3.LUT R2, R0, 0xffff, RZ, 0xc0, !PT ;  /* 0x0000ffff00027812 */ /* 0x000fe400078ec0ff */
[----:B------:R-:W-:Y:S01]  /*5e00*/  PRMT R12, R5, 0x5410, R4 ;  /* 0x00005410050c7816 */ /* 0x000fe20000000004 */
[C---:B------:R-:W-:Y:S01]  /*5e10*/  HMMA.16816.F32 R32, R8.reuse, R110, RZ ;  /* 0x0000006e0820723c */ /* 0x040fe200000018ff */
[----:B------:R-:W-:Y:S01]  /*5e20*/  LOP3.LUT R4, R3, 0xff, RZ, 0xc0, !PT ;  /* 0x000000ff03047812 */ /* 0x000fe200078ec0ff */
[----:B------:R-:W-:Y:S01]  /*5e30*/  FFMA.FTZ R3, R38, UR19, -R28 ;  /* 0x0000001326037c23 */ /* 0x000fe2000801081c */
[----:B------:R-:W-:Y:S02]  /*5e40*/  LOP3.LUT R5, R0, 0xff, RZ, 0xc0, !PT ;  /* 0x000000ff00057812 */ /* 0x000fe400078ec0ff */
[----:B------:R-:W-:Y:S01]  /*5e50*/  SHF.R.U32.HI R2, RZ, 0x8, R2 ;  /* 0x00000008ff027819 */ /* 0x000fe20000011602 */
[----:B------:R1:W2:Y:S01]  /*5e60*/  MUFU.EX2 R150, R3 ;  /* 0x0000000300967308 */ /* 0x0002a20000000800 */
[----:B------:R-:W-:Y:S01]  /*5e70*/  PRMT R6, R4, 0x5410, R7 ;  /* 0x0000541004067816 */ /* 0x000fe20000000007 */
[----:B------:R-:W-:Y:S01]  /*5e80*/  HMMA.16816.F32 R36, R8, R94, RZ ;  /* 0x0000005e0824723c */ /* 0x000fe200000018ff */
[----:B------:R-:W-:-:S02]  /*5e90*/  PRMT R13, R5, 0x5410, R2 ;  /* 0x00005410050d7816 */ /* 0x000fc40000000002 */
[--C-:B------:R-:W-:Y:S02]  /*5ea0*/  SHF.R.U32.HI R2, RZ, 0x10, R0.reuse ;  /* 0x00000010ff027819 */ /* 0x100fe40000011600 */
[----:B------:R-:W-:Y:S01]  /*5eb0*/  SHF.R.U32.HI R5, RZ, 0x18, R0 ;  /* 0x00000018ff057819 */ /* 0x000fe20000011600 */
[C---:B------:R-:W-:Y:S01]  /*5ec0*/  HMMA.16816.F32 R24, R8.reuse, R126, RZ ;  /* 0x0000007e0818723c */ /* 0x040fe200000018ff */
[----:B------:R-:W-:Y:S02]  /*5ed0*/  LOP3.LUT R4, R2, 0xff, RZ, 0xc0, !PT ;  /* 0x000000ff02047812 */ /* 0x000fe400078ec0ff */
[----:B------:R-:W-:Y:S02]  /*5ee0*/  HSET2.LE.AND R0, R12, R149, PT ;  /* 0x000000950c007233 */ /* 0x000fe40003803000 */
[----:B---3--:R-:W-:Y:S01]  /*5ef0*/  F2FP.F16.F32.PACK_AB R2, R231, R217 ;  /* 0x000000d9e702723e */ /* 0x008fe200000000ff */
[----:B------:R-:W-:Y:S01]  /*5f00*/  HMMA.16816.F32 R20, R8, R98, RZ ;  /* 0x000000620814723c */ /* 0x000fe200000018ff */
[----:B------:R-:W-:Y:S01]  /*5f10*/  PRMT R5, R4, 0x5410, R5 ;  /* 0x0000541004057816 */ /* 0x000fe20000000005 */
[----:B-1----:R-:W-:Y:S01]  /*5f20*/  FFMA.FTZ R3, R41, UR19, -R28 ;  /* 0x0000001329037c23 */ /* 0x002fe2000801081c */
[----:B------:R-:W-:-:S02]  /*5f30*/  FMNMX.FTZ R4, R107, R103, !PT ;  /* 0x000000676b047209 */ /* 0x000fc40007810000 */
[----:B--2---:R-:W-:Y:S01]  /*5f40*/  F2FP.F16.F32.PACK_AB R7, R150, R226 ;  /* 0x000000e29607723e */ /* 0x004fe200000000ff */
[----:B------:R1:W-:Y:S01]  /*5f50*/  MUFU.EX2 R165, R3 ;  /* 0x0000000300a57308 */ /* 0x0003e20000000800 */
[----:B------:R-:W-:Y:S01]  /*5f60*/  FMNMX.FTZ R12, R134, R4, !PT ;  /* 0x00000004860c7209 */ /* 0x000fe20007810000 */
[----:B------:R-:W-:Y:S01]  /*5f70*/  HMMA.16816.F32 R40, R8, R114, RZ ;  /* 0x000000720828723c */ /* 0x000fe200000018ff */
[----:B-1----:R-:W-:Y:S01]  /*5f80*/  FFMA.FTZ R3, R69, UR19, -R28 ;  /* 0x0000001345037c23 */ /* 0x002fe2000801081c */
[----:B------:R-:W-:-:S04]  /*5f90*/  IMAD.MOV.U32 R69, RZ, RZ, R168 ;  /* 0x000000ffff457224 */ /* 0x000fc800078e00a8 */
[----:B------:R1:W2:Y:S02]  /*5fa0*/  MUFU.EX2 R225, R3 ;  /* 0x0000000300e17308 */ /* 0x0002a40000000800 */
[--C-:B-1----:R-:W-:Y:S02]  /*5fb0*/  HSET2.LE.AND R3, R6, R149.reuse, PT ;  /* 0x0000009506037233 */ /* 0x102fe40003803000 */
[----:B------:R-:W-:Y:S02]  /*5fc0*/  LOP3.LUT R6, R0, R2, RZ, 0xc0, !PT ;  /* 0x0000000200067212 */ /* 0x000fe400078ec0ff */
[----:B------:R-:W-:Y:S02]  /*5fd0*/  HSET2.LE.AND R0, R13, R149, PT ;  /* 0x000000950d007233 */ /* 0x000fe40003803000 */
[----:B------:R-:W-:Y:S02]  /*5fe0*/  F2FP.F16.F32.PACK_AB R2, R167, R148 ;  /* 0x00000094a702723e */ /* 0x000fe400000000ff */
[----:B------:R-:W-:-:S02]  /*5ff0*/  LOP3.LUT R7, R3, R7, RZ, 0xc0, !PT ;  /* 0x0000000703077212 */ /* 0x000fc400078ec0ff */
[----:B------:R-:W-:Y:S02]  /*6000*/  LOP3.LUT R4, R0, R2, RZ, 0xc0, !PT ;  /* 0x0000000200047212 */ /* 0x000fe400078ec0ff */
[----:B------:R-:W-:Y:S02]  /*6010*/  FMNMX.FTZ R0, R133, R12, !PT ;  /* 0x0000000c85007209 */ /* 0x000fe40007810000 */
[----:B------:R-:W-:Y:S01]  /*6020*/  HSET2.LE.AND R3, R5, R149, PT ;  /* 0x0000009505037233 */ /* 0x000fe20003803000 */
[----:B------:R-:W-:Y:S01]  /*6030*/  HMMA.16816.F32 R12, R8, R122, RZ ;  /* 0x0000007a080c723c */ /* 0x000fe200000018ff */
[----:B------:R-:W-:Y:S02]  /*6040*/  FMNMX.FTZ R0, R132, R0, !PT ;  /* 0x0000000084007209 */ /* 0x000fe40007810000 */
[----:B--2---:R-:W-:Y:S02]  /*6050*/  F2FP.F16.F32.PACK_AB R5, R225, R165 ;  /* 0x000000a5e105723e */ /* 0x004fe400000000ff */
[----:B------:R-:W-:-:S02]  /*6060*/  FMNMX.FTZ R0, R141, R0, !PT ;  /* 0x000000008d007209 */ /* 0x000fc40007810000 */
[----:B------:R-:W-:Y:S02]  /*6070*/  LOP3.LUT R5, R3, R5, RZ, 0xc0, !PT ;  /* 0x0000000503057212 */ /* 0x000fe400078ec0ff */
[----:B------:R-:W-:Y:S02]  /*6080*/  FMNMX.FTZ R0, R106, R0, !PT ;  /* 0x000000006a007209 */ /* 0x000fe40007810000 */
[----:B------:R-:W-:Y:S02]  /*6090*/  FMNMX.FTZ R3, R137, R139, !PT ;  /* 0x0000008b89037209 */ /* 0x000fe40007810000 */
[----:B------:R-:W-:Y:S01]  /*60a0*/  FMNMX.FTZ R0, R105, R0, !PT ;  /* 0x0000000069007209 */ /* 0x000fe20007810000 */
[----:B------:R-:W-:Y:S03]  /*60b0*/  HMMA.16816.F32 R196, R4, R84, R56 ;  /* 0x0000005404c4723c */ /* 0x000fe60000001838 */
[----:B------:R-:W-:-:S03]  /*60c0*/  FMNMX.FTZ R0, R215, R0, !PT ;  /* 0x00000000d7007209 */ /* 0x000fc60007810000 */
[----:B------:R-:W-:Y:S01]  /*60d0*/  HMMA.16816.F32 R204, R4, R88, R64 ;  /* 0x0000005804cc723c */ /* 0x000fe20000001840 */
[----:B------:R-:W-:Y:S01]  /*60e0*/  FMNMX.FTZ R0, R213, R0, !PT ;  /* 0x00000000d5007209 */ /* 0x000fe20007810000 */
[----:B------:R-:W-:-:S03]  /*60f0*/  IMAD.WIDE.U32 R56, R170, -0x326172a9, RZ ;  /* 0xcd9e8d57aa387825 */ /* 0x000fc600078e00ff */
[----:B------:R-:W-:Y:S01]  /*6100*/  FMNMX.FTZ R0, R212, R0, !PT ;  /* 0x00000000d4007209 */ /* 0x000fe20007810000 */
[----:B------:R-:W-:Y:S01]  /*6110*/  HMMA.16816.F32 R200, R4, R72, R60 ;  /* 0x0000004804c8723c */ /* 0x000fe2000000183c */
[----:B------:R-:W-:Y:S02]  /*6120*/  LOP3.LUT R2, R57, R169, RZ, 0x3c, !PT ;  /* 0x000000a939027212 */ /* 0x000fe400078e3cff */
[----:B------:R-:W-:-:S03]  /*6130*/  FMNMX.FTZ R0, R208, R0, !PT ;  /* 0x00000000d0007209 */ /* 0x000fc60007810000 */
[----:B------:R-:W-:Y:S01]  /*6140*/  IMAD.WIDE.U32 R58, R2, -0x2daee0ad, RZ ;  /* 0xd2511f53023a7825 */ /* 0x000fe200078e00ff */
[----:B------:R-:W-:Y:S01]  /*6150*/  FMNMX.FTZ R0, R247, R0, !PT ;  /* 0x00000000f7007209 */ /* 0x000fe20007810000 */
[C---:B------:R-:W-:Y:S02]  /*6160*/  HMMA.16816.F32 R160, R4.reuse, R80, R52 ;  /* 0x0000005004a0723c */ /* 0x040fe40000001834 */
[----:B------:R-:W-:Y:S01]  /*6170*/  IMAD.MOV.U32 R63, RZ, RZ, R104 ;  /* 0x000000ffff3f7224 */ /* 0x000fe200078e0068 */
[----:B------:R-:W-:Y:S02]  /*6180*/  FMNMX.FTZ R2, R249, R0, !PT ;  /* 0x00000000f9027209 */ /* 0x000fe40007810000 */
[----:B------:R-:W-:Y:S01]  /*6190*/  FMNMX.FTZ R0, R140, R3, !PT ;  /* 0x000000038c007209 */ /* 0x000fe20007810000 */
[C---:B------:R-:W-:Y:S01]  /*61a0*/  HMMA.16816.F32 R192, R4.reuse, R128, R48 ;  /* 0x0000008004c0723c */ /* 0x040fe20000001830 */
[----:B------:R-:W-:Y:S01]  /*61b0*/  LOP3.LUT R3, R59, R144, R68, 0x96, !PT ;  /* 0x000000903b037212 */ /* 0x000fe200078e9644 */
[----:B------:R-:W-:Y:S01]  /*61c0*/  IMAD.MOV.U32 R55, RZ, RZ, R150 ;  /* 0x000000ffff377224 */ /* 0x000fe200078e0096 */
[----:B------:R-:W-:Y:S01]  /*61d0*/  FMNMX.FTZ R2, R248, R2, !PT ;  /* 0x00000002f8027209 */ /* 0x000fe20007810000 */
[----:B------:R-:W-:Y:S01]  /*61e0*/  IMAD.MOV.U32 R54, RZ, RZ, R165 ;  /* 0x000000ffff367224 */ /* 0x000fe200078e00a5 */
[----:B------:R-:W-:Y:S01]  /*61f0*/  FMNMX.FTZ R0, R138, R0, !PT ;  /* 0x000000008a007209 */ /* 0x000fe20007810000 */
[----:B------:R-:W-:Y:S01]  /*6200*/  IMAD.WIDE.U32 R30, R3, -0x326172a9, RZ ;  /* 0xcd9e8d57031e7825 */ /* 0x000fe200078e00ff */
[----:B------:R-:W-:Y:S01]  /*6210*/  FMNMX.FTZ R9, R250, R2, !PT ;  /* 0x00000002fa097209 */ /* 0x000fe20007810000 */
[C---:B------:R-:W-:Y:S01]  /*6220*/  HMMA.16816.F32 R180, R4.reuse, R116, R44 ;  /* 0x0000007404b4723c */ /* 0x040fe2000000182c */
[----:B------:R-:W-:Y:S01]  /*6230*/  FMNMX.FTZ R0, R143, R0, !PT ;  /* 0x000000008f007209 */ /* 0x000fe20007810000 */
[----:B------:R-:W-:Y:S01]  /*6240*/  IMAD.MOV.U32 R51, RZ, RZ, R164 ;  /* 0x000000ffff337224 */ /* 0x000fe200078e00a4 */
[----:B------:R-:W-:Y:S01]  /*6250*/  LOP3.LUT R2, R19, R56, R77, 0x96, !PT ;  /* 0x0000003813027212 */ /* 0x000fe200078e964d */
[----:B------:R-:W1:Y:S01]  /*6260*/  SHFL.BFLY PT, R10, R9, 0x2, 0x1f ;  /* 0x0c401f00090a7f89 */ /* 0x000e6200000e0000 */
[----:B------:R-:W-:Y:S01]  /*6270*/  FMNMX.FTZ R0, R142, R0, !PT ;  /* 0x000000008e007209 */ /* 0x000fe20007810000 */
[----:B------:R-:W-:Y:S01]  /*6280*/  HMMA.16816.F32 R188, R4, R90, R40 ;  /* 0x0000005a04bc723c */ /* 0x000fe20000001828 */
[----:B------:R-:W-:Y:S01]  /*6290*/  LOP3.LUT R8, R31, R18, R79, 0x96, !PT ;  /* 0x000000121f087212 */ /* 0x000fe200078e964f */
[----:B------:R-:W-:Y:S01]  /*62a0*/  IMAD.WIDE.U32 R2, R2, -0x2daee0ad, RZ ;  /* 0xd2511f5302027825 */ /* 0x000fe200078e00ff */
[----:B------:R-:W-:-:S03]  /*62b0*/  FMNMX.FTZ R0, R136, R0, !PT ;  /* 0x0000000088007209 */ /* 0x000fc60007810000 */
[C---:B------:R-:W-:Y:S06]  /*62c0*/  HMMA.16816.F32 R184, R4.reuse, R74, R36 ;  /* 0x0000004a04b8723c */ /* 0x040fec0000001824 */
[C---:B------:R-:W-:Y:S06]  /*62d0*/  HMMA.16816.F32 R64, R4.reuse, R86, R32 ;  /* 0x000000560440723c */ /* 0x040fec0000001820 */
[----:B------:R-:W-:Y:S01]  /*62e0*/  HMMA.16816.F32 R172, R4, R82, R24 ;  /* 0x0000005204ac723c */ /* 0x000fe20000001818 */
[----:B-1----:R-:W-:-:S05]  /*62f0*/  FMNMX.FTZ R10, R9, R10, !PT ;  /* 0x0000000a090a7209 */ /* 0x002fca0007810000 */
[C---:B------:R-:W-:Y:S06]  /*6300*/  HMMA.16816.F32 R168, R4.reuse, R130, R20 ;  /* 0x0000008204a8723c */ /* 0x040fec0000001814 */
[----:B------:R-:W-:Y:S01]  /*6310*/  HMMA.16816.F32 R176, R4, R118, R12 ;  /* 0x0000007604b0723c */ /* 0x000fe2000000180c */
[----:B------:R-:W1:Y:S06]  /*6320*/  SHFL.BFLY PT, R12, R10, 0x1, 0x1f ;  /* 0x0c201f000a0c7f89 */ /* 0x000e6c00000e0000 */
[----:B------:R-:W-:Y:S01]  /*6330*/  IMAD.WIDE.U32 R4, R8, -0x2daee0ad, RZ ;  /* 0xd2511f5308047825 */ /* 0x000fe200078e00ff */
[----:B------:R-:W-:-:S02]  /*6340*/  LOP3.LUT R6, R3, R58, R211, 0x96, !PT ;  /* 0x0000003a03067212 */ /* 0x000fc400078e96d3 */
[----:B------:R-:W-:Y:S02]  /*6350*/  FMNMX.FTZ R3, R135, R0, !PT ;  /* 0x0000000087037209 */ /* 0x000fe40007810000 */
[----:B------:R-:W-:Y:S02]  /*6360*/  LOP3.LUT R0, R5, R2, R214, 0x96, !PT ;  /* 0x0000000205007212 */ /* 0x000fe400078e96d6 */
[----:B------:R-:W-:Y:S01]  /*6370*/  FMNMX.FTZ R5, R238, R3, !PT ;  /* 0x00000003ee057209 */ /* 0x000fe20007810000 */
[----:B------:R-:W-:-:S04]  /*6380*/  IMAD.WIDE.U32 R2, R6, -0x326172a9, RZ ;  /* 0xcd9e8d5706027825 */ /* 0x000fc800078e00ff */
[----:B------:R-:W-:Y:S01]  /*6390*/  IMAD.WIDE.U32 R6, R0, -0x326172a9, RZ ;  /* 0xcd9e8d5700067825 */ /* 0x000fe200078e00ff */
[----:B------:R-:W-:Y:S02]  /*63a0*/  FMNMX.FTZ R0, R237, R5, !PT ;  /* 0x00000005ed007209 */ /* 0x000fe40007810000 */
[----:B------:R-:W-:Y:S02]  /*63b0*/  LOP3.LUT R3, R3, R30, R210, 0x96, !PT ;  /* 0x0000001e03037212 */ /* 0x000fe400078e96d2 */
[----:B------:R-:W-:Y:S02]  /*63c0*/  FMNMX.FTZ R0, R235, R0, !PT ;  /* 0x00000000eb007209 */ /* 0x000fe40007810000 */
[----:B------:R-:W-:Y:S01]  /*63d0*/  LOP3.LUT R5, R7, R2, R209, 0x96, !PT ;  /* 0x0000000207057212 */ /* 0x000fe200078e96d1 */
[----:B------:R-:W-:Y:S01]  /*63e0*/  IMAD.WIDE.U32 R2, R3, -0x2daee0ad, RZ ;  /* 0xd2511f5303027825 */ /* 0x000fe200078e00ff */
[----:B------:R-:W-:Y:S02]  /*63f0*/  FMNMX.FTZ R7, R234, R0, !PT ;  /* 0x00000000ea077209 */ /* 0x000fe40007810000 */
[----:B-1----:R-:W-:Y:S01]  /*6400*/  FMNMX.FTZ R104, R10, R12, !PT ;  /* 0x0000000c0a687209 */ /* 0x002fe20007810000 */
[----:B------:R-:W-:Y:S01]  /*6410*/  IMAD.WIDE.U32 R8, R5, -0x2daee0ad, RZ ;  /* 0xd2511f5305087825 */ /* 0x000fe200078e00ff */
[----:B------:R-:W-:-:S02]  /*6420*/  LOP3.LUT R0, R3, R4, R159, 0x96, !PT ;  /* 0x0000000403007212 */ /* 0x000fc400078e969f */
[----:B------:R-:W-:Y:S02]  /*6430*/  FMNMX.FTZ R3, R252, R7, !PT ;  /* 0x00000007fc037209 */ /* 0x000fe40007810000 */
[----:B------:R-:W-:Y:S01]  /*6440*/  LOP3.LUT R2, R9, R2, R166, 0x96, !PT ;  /* 0x0000000209027212 */ /* 0x000fe200078e96a6 */
[----:B------:R-:W-:Y:S01]  /*6450*/  IMAD.WIDE.U32 R4, R0, -0x326172a9, RZ ;  /* 0xcd9e8d5700047825 */ /* 0x000fe200078e00ff */
[----:B------:R-:W-:Y:S02]  /*6460*/  FMNMX.FTZ R7, R63, R3, !PT ;  /* 0x000000033f077209 */ /* 0x000fe40007810000 */
[----:B------:R-:W-:Y:S01]  /*6470*/  FSETP.NEU.FTZ.AND P1, PT, R104, -INF , PT ;  /* 0xff8000006800780b */ /* 0x000fe20003f3d000 */
[----:B------:R-:W-:Y:S01]  /*6480*/  IMAD.WIDE.U32 R2, R2, -0x326172a9, RZ ;  /* 0xcd9e8d5702027825 */ /* 0x000fe200078e00ff */
[----:B------:R-:W-:Y:S02]  /*6490*/  FMNMX.FTZ R7, R251, R7, !PT ;  /* 0x00000007fb077209 */ /* 0x000fe40007810000 */
[----:B------:R-:W-:-:S02]  /*64a0*/  LOP3.LUT R0, R5, R6, R236, 0x96, !PT ;  /* 0x0000000605007212 */ /* 0x000fc400078e96ec */
[----:B------:R-:W-:Y:S02]  /*64b0*/  FMNMX.FTZ R6, R69, R7, !PT ;  /* 0x0000000745067209 */ /* 0x000fe40007810000 */
[C---:B------:R-:W-:Y:S02]  /*64c0*/  LOP3.LUT R7, R2.reuse, 0xffff, RZ, 0xc0, !PT ;  /* 0x0000ffff02077812 */ /* 0x040fe400078ec0ff */
[----:B------:R-:W-:Y:S01]  /*64d0*/  LOP3.LUT R5, R3, R4, R100, 0x96, !PT ;  /* 0x0000000403057212 */ /* 0x000fe200078e9664 */
[----:B------:R-:W1:Y:S01]  /*64e0*/  SHFL.BFLY PT, R11, R6, 0x2, 0x1f ;  /* 0x0c401f00060b7f89 */ /* 0x000e6200000e0000 */
[----:B------:R-:W-:Y:S02]  /*64f0*/  LOP3.LUT R9, R2, 0xff, RZ, 0xc0, !PT ;  /* 0x000000ff02097812 */ /* 0x000fe400078ec0ff */
[--C-:B------:R-:W-:Y:S02]  /*6500*/  SHF.R.U32.HI R15, RZ, 0x10, R2.reuse ;  /* 0x00000010ff0f7819 */ /* 0x100fe40000011602 */
[----:B------:R-:W-:Y:S01]  /*6510*/  SHF.R.U32.HI R14, RZ, 0x18, R2 ;  /* 0x00000018ff0e7819 */ /* 0x000fe20000011602 */
[----:B------:R-:W-:Y:S01]  /*6520*/  IMAD.WIDE.U32 R2, R0, -0x2daee0ad, RZ ;  /* 0xd2511f5300027825 */ /* 0x000fe200078e00ff */
[----:B------:R-:W-:-:S04]  /*6530*/  SHF.R.U32.HI R0, RZ, 0x8, R7 ;  /* 0x00000008ff007819 */ /* 0x000fc80000011607 */
[----:B------:R-:W-:Y:S02]  /*6540*/  LOP3.LUT R4, R3, R8, R156, 0x96, !PT ;  /* 0x0000000803047212 */ /* 0x000fe400078e969c */
[----:B------:R-:W-:Y:S01]  /*6550*/  PRMT R16, R9, 0x5410, R0 ;  /* 0x0000541009107816 */ /* 0x000fe20000000000 */
[----:B------:R-:W-:Y:S01]  /*6560*/  FMUL.FTZ R0, R104, UR19 ;  /* 0x0000001368007c20 */ /* 0x000fe20008410000 */
[C---:B------:R-:W-:Y:S02]  /*6570*/  LOP3.LUT R8, R2.reuse, 0xffff, RZ, 0xc0, !PT ;  /* 0x0000ffff02087812 */ /* 0x040fe400078ec0ff */
[----:B------:R-:W-:Y:S02]  /*6580*/  LOP3.LUT R13, R2, 0xff, RZ, 0xc0, !PT ;  /* 0x000000ff020d7812 */ /* 0x000fe400078ec0ff */
[--C-:B------:R-:W-:Y:S02]  /*6590*/  SHF.R.U32.HI R12, RZ, 0x10, R2.reuse ;  /* 0x00000010ff0c7819 */ /* 0x100fe40000011602 */
[----:B------:R-:W-:-:S02]  /*65a0*/  SHF.R.U32.HI R10, RZ, 0x18, R2 ;  /* 0x00000018ff0a7819 */ /* 0x000fc40000011602 */
[----:B------:R-:W-:Y:S02]  /*65b0*/  FSEL R0, R0, RZ, P1 ;  /* 0x000000ff00007208 */ /* 0x000fe40000800000 */
[----:B-1----:R-:W-:Y:S02]  /*65c0*/  FMNMX.FTZ R2, R6, R11, !PT ;  /* 0x0000000b06027209 */ /* 0x002fe40007810000 */
[----:B------:R-:W-:Y:S01]  /*65d0*/  LOP3.LUT R3, R15, 0xff, RZ, 0xc0, !PT ;  /* 0x000000ff0f037812 */ /* 0x000fe200078ec0ff */
[----:B------:R-:W-:Y:S01]  /*65e0*/  FFMA.FTZ R6, R107, UR19, -R0 ;  /* 0x000000136b067c23 */ /* 0x000fe20008010800 */
[----:B------:R-:W-:Y:S01]  /*65f0*/  IMAD.MOV.U32 R107, RZ, RZ, R217 ;  /* 0x000000ffff6b7224 */ /* 0x000fe200078e00d9 */
[----:B------:R-:W1:Y:S01]  /*6600*/  SHFL.BFLY PT, R7, R2, 0x1, 0x1f ;  /* 0x0c201f0002077f89 */ /* 0x000e6200000e0000 */
[----:B------:R-:W-:Y:S01]  /*6610*/  PRMT R11, R3, 0x5410, R14 ;  /* 0x00005410030b7816 */ /* 0x000fe2000000000e */
[--C-:B------:R-:W-:Y:S01]  /*6620*/  FFMA.FTZ R3, R103, UR19, -R0.reuse ;  /* 0x0000001367037c23 */ /* 0x100fe20008010800 */
[----:B------:R2:W-:Y:S08]  /*6630*/  MUFU.EX2 R36, R6 ;  /* 0x0000000600247308 */ /* 0x0005f00000000800 */
[----:B------:R3:W-:Y:S01]  /*6640*/  MUFU.EX2 R17, R3 ;  /* 0x0000000300117308 */ /* 0x0007e20000000800 */
[----:B--2---:R-:W-:-:S07]  /*6650*/  FFMA.FTZ R6, R134, UR19, -R0 ;  /* 0x0000001386067c23 */ /* 0x004fce0008010800 */
[----:B------:R2:W-:Y:S01]  /*6660*/  MUFU.EX2 R217, R6 ;  /* 0x0000000600d97308 */ /* 0x0005e20000000800 */
[----:B-1----:R-:W-:Y:S02]  /*6670*/  FMNMX.FTZ R103, R2, R7, !PT ;  /* 0x0000000702677209 */ /* 0x002fe40007810000 */
[----:B------:R-:W-:Y:S02]  /*6680*/  LOP3.LUT R2, R5, 0xff, RZ, 0xc0, !PT ;  /* 0x000000ff05027812 */ /* 0x000fe400078ec0ff */
[----:B---3--:R-:W-:Y:S02]  /*6690*/  SHF.R.U32.HI R3, RZ, 0x8, R8 ;  /* 0x00000008ff037819 */ /* 0x008fe40000011608 */
[----:B------:R-:W-:Y:S02]  /*66a0*/  FSETP.NEU.FTZ.AND P1, PT, R103, -INF , PT ;  /* 0xff8000006700780b */ /* 0x000fe40003f3d000 */
[----:B------:R-:W-:Y:S02]  /*66b0*/  PRMT R9, R13, 0x5410, R3 ;  /* 0x000054100d097816 */ /* 0x000fe40000000003 */
[----:B------:R-:W-:-:S04]  /*66c0*/  LOP3.LUT R3, R12, 0xff, RZ, 0xc0, !PT ;  /* 0x000000ff0c037812 */ /* 0x000fc800078ec0ff */
[----:B------:R-:W-:Y:S01]  /*66d0*/  PRMT R14, R3, 0x5410, R10 ;  /* 0x00005410030e7816 */ /* 0x000fe2000000000a */
[----:B--2---:R-:W-:Y:S01]  /*66e0*/  FFMA.FTZ R6, R133, UR19, -R0 ;  /* 0x0000001385067c23 */ /* 0x004fe20008010800 */
[----:B------:R-:W-:-:S03]  /*66f0*/  LOP3.LUT R3, R5, 0xffff, RZ, 0xc0, !PT ;  /* 0x0000ffff05037812 */ /* 0x000fc600078ec0ff */
[----:B------:R1:W2:Y:S01]  /*6700*/  MUFU.EX2 R40, R6 ;  /* 0x0000000600287308 */ /* 0x0002a20000000800 */
[----:B------:R-:W-:-:S04]  /*6710*/  SHF.R.U32.HI R3, RZ, 0x8, R3 ;  /* 0x00000008ff037819 */ /* 0x000fc80000011603 */
[----:B------:R-:W-:Y:S01]  /*6720*/  PRMT R8, R2, 0x5410, R3 ;  /* 0x0000541002087816 */ /* 0x000fe20000000003 */
[----:B------:R-:W-:Y:S01]  /*6730*/  FFMA.FTZ R3, R105, UR19, -R0 ;  /* 0x0000001369037c23 */ /* 0x000fe20008010800 */
[--C-:B------:R-:W-:Y:S02]  /*6740*/  SHF.R.U32.HI R2, RZ, 0x10, R5.reuse ;  /* 0x00000010ff027819 */ /* 0x100fe40000011605 */
[----:B------:R-:W-:Y:S01]  /*6750*/  SHF.R.U32.HI R5, RZ, 0x18, R5 ;  /* 0x00000018ff057819 */ /* 0x000fe20000011605 */
[----:B------:R-:W-:Y:S01]  /*6760*/  MUFU.EX2 R52, R3 ;  /* 0x0000000300347308 */ /* 0x000fe20000000800 */
[----:B------:R-:W-:-:S04]  /*6770*/  LOP3.LUT R2, R2, 0xff, RZ, 0xc0, !PT ;  /* 0x000000ff02027812 */ /* 0x000fc800078ec0ff */
[----:B------:R-:W-:Y:S01]  /*6780*/  PRMT R7, R2, 0x5410, R5 ;  /* 0x0000541002077816 */ /* 0x000fe20000000005 */
[----:B-1----:R-:W-:Y:S01]  /*6790*/  FFMA.FTZ R6, R132, UR19, -R0 ;  /* 0x0000001384067c23 */ /* 0x002fe20008010800 */
[----:B------:R-:W-:-:S03]  /*67a0*/  LOP3.LUT R2, R4, 0xffff, RZ, 0xc0, !PT ;  /* 0x0000ffff04027812 */ /* 0x000fc600078ec0ff */
[----:B------:R1:W-:Y:S02]  /*67b0*/  MUFU.EX2 R19, R6 ;  /* 0x0000000600137308 */ /* 0x0003e40000000800 */
[----:B-1----:R-:W-:-:S06]  /*67c0*/  FFMA.FTZ R6, R106, UR19, -R0 ;  /* 0x000000136a067c23 */ /* 0x002fcc0008010800 */
[----:B------:R1:W-:Y:S02]  /*67d0*/  MUFU.EX2 R15, R6 ;  /* 0x00000006000f7308 */ /* 0x0003e40000000800 */
[----:B-1----:R-:W-:-:S05]  /*67e0*/  FMUL.FTZ R6, R103, UR19 ;  /* 0x0000001367067c20 */ /* 0x002fca0008410000 */
[----:B------:R-:W-:-:S05]  /*67f0*/  FSEL R12, R6, RZ, P1 ;  /* 0x000000ff060c7208 */ /* 0x000fca0000800000 */
[--C-:B------:R-:W-:Y:S01]  /*6800*/  FFMA.FTZ R3, R137, UR19, -R12.reuse ;  /* 0x0000001389037c23 */ /* 0x100fe2000801080c */
[----:B------:R-:W-:Y:S01]  /*6810*/  FFMA.FTZ R5, R140, UR19, -R12 ;  /* 0x000000138c057c23 */ /* 0x000fe2000801080c */
[----:B------:R-:W-:Y:S02]  /*6820*/  IMAD.MOV.U32 R140, RZ, RZ, R224 ;  /* 0x000000ffff8c7224 */ /* 0x000fe400078e00e0 */
[----:B------:R1:W-:Y:S01]  /*6830*/  MUFU.EX2 R223, R3 ;  /* 0x0000000300df7308 */ /* 0x0003e20000000800 */
[----:B------:R-:W-:-:S07]  /*6840*/  IMAD.MOV.U32 R137, RZ, RZ, R167 ;  /* 0x000000ffff897224 */ /* 0x000fce00078e00a7 */
[----:B------:R3:W-:Y:S01]  /*6850*/  MUFU.EX2 R18, R5 ;  /* 0x0000000500127308 */ /* 0x0007e20000000800 */
[----:B-1----:R-:W-:Y:S02]  /*6860*/  SHF.R.U32.HI R3, RZ, 0x8, R2 ;  /* 0x00000008ff037819 */ /* 0x002fe40000011602 */
[----:B------:R-:W-:-:S04]  /*6870*/  LOP3.LUT R2, R4, 0xff, RZ, 0xc0, !PT ;  /* 0x000000ff04027812 */ /* 0x000fc800078ec0ff */
[----:B------:R-:W-:Y:S01]  /*6880*/  PRMT R13, R2, 0x5410, R3 ;  /* 0x00005410020d7816 */ /* 0x000fe20000000003 */
[----:B------:R-:W-:Y:S01]  /*6890*/  FFMA.FTZ R2, R138, UR19, -R12 ;  /* 0x000000138a027c23 */ /* 0x000fe2000801080c */
[--C-:B---3--:R-:W-:Y:S01]  /*68a0*/  SHF.R.U32.HI R5, RZ, 0x10, R4.reuse ;  /* 0x00000010ff057819 */ /* 0x108fe20000011604 */
[----:B------:R-:W-:Y:S01]  /*68b0*/  IMAD.MOV.U32 R138, RZ, RZ, R225 ;  /* 0x000000ffff8a7224 */ /* 0x000fe200078e00e1 */
[----:B------:R-:W-:Y:S01]  /*68c0*/  SHF.R.U32.HI R3, RZ, 0x18, R4 ;  /* 0x00000018ff037819 */ /* 0x000fe20000011604 */
[----:B------:R1:W3:Y:S01]  /*68d0*/  MUFU.EX2 R41, R2 ;  /* 0x0000000200297308 */ /* 0x0002e20000000800 */
[----:B------:R-:W-:Y:S01]  /*68e0*/  FFMA.FTZ R4, R139, UR19, -R12 ;  /* 0x000000138b047c23 */ /* 0x000fe2000801080c */
[----:B------:R-:W-:-:S06]  /*68f0*/  IMAD.MOV.U32 R139, RZ, RZ, R63 ;  /* 0x000000ffff8b7224 */ /* 0x000fcc00078e003f */
[----:B------:R4:W3:Y:S01]  /*6900*/  MUFU.EX2 R224, R4 ;  /* 0x0000000400e07308 */ /* 0x0008e20000000800 */
[----:B-1----:R-:W-:-:S04]  /*6910*/  LOP3.LUT R2, R5, 0xff, RZ, 0xc0, !PT ;  /* 0x000000ff05027812 */ /* 0x002fc800078ec0ff */
[----:B------:R-:W-:Y:S02]  /*6920*/  PRMT R5, R2, 0x5410, R3 ;  /* 0x0000541002057816 */ /* 0x000fe40000000003 */
[----:B------:R-:W-:Y:S02]  /*6930*/  HSET2.LE.AND R2, R16, R149, PT ;  /* 0x0000009510027233 */ /* 0x000fe40003803000 */
[----:B--2---:R-:W-:Y:S01]  /*6940*/  F2FP.F16.F32.PACK_AB R3, R40, R217 ;  /* 0x000000d92803723e */ /* 0x004fe200000000ff */
[----:B----4-:R-:W-:-:S03]  /*6950*/  FFMA.FTZ R4, R136, UR19, -R12 ;  /* 0x0000001388047c23 */ /* 0x010fc6000801080c */
[----:B------:R-:W-:Y:S01]  /*6960*/  LOP3.LUT R10, R2, R3, RZ, 0xc0, !PT ;  /* 0x00000003020a7212 */ /* 0x000fe200078ec0ff */
[----:B------:R1:W-:Y:S01]  /*6970*/  MUFU.EX2 R106, R4 ;  /* 0x00000004006a7308 */ /* 0x0003e20000000800 */
[----:B------:R-:W-:Y:S02]  /*6980*/  HSET2.LE.AND R2, R11, R149, PT ;  /* 0x000000950b027233 */ /* 0x000fe40003803000 */
[----:B---3--:R-:W-:-:S04]  /*6990*/  F2FP.F16.F32.PACK_AB R3, R41, R18 ;  /* 0x000000122903723e */ /* 0x008fc800000000ff */
[----:B------:R-:W-:Y:S02]  /*69a0*/  LOP3.LUT R11, R2, R3, RZ, 0xc0, !PT ;  /* 0x00000003020b7212 */ /* 0x000fe400078ec0ff */
[----:B------:R-:W-:Y:S02]  /*69b0*/  HSET2.LE.AND R2, R9, R149, PT ;  /* 0x0000009509027233 */ /* 0x000fe40003803000 */
[----:B------:R-:W-:-:S04]  /*69c0*/  F2FP.F16.F32.PACK_AB R3, R52, R15 ;  /* 0x0000000f3403723e */ /* 0x000fc800000000ff */
[----:B------:R-:W-:Y:S01]  /*69d0*/  LOP3.LUT R6, R2, R3, RZ, 0xc0, !PT ;  /* 0x0000000302067212 */ /* 0x000fe200078ec0ff */
[----:B-1----:R-:W-:Y:S01]  /*69e0*/  FFMA.FTZ R4, R135, UR19, -R12 ;  /* 0x0000001387047c23 */ /* 0x002fe2000801080c */
[--C-:B------:R-:W-:Y:S02]  /*69f0*/  HSET2.LE.AND R2, R8, R149.reuse, PT ;  /* 0x0000009508027233 */ /* 0x100fe40003803000 */
[----:B------:R-:W-:Y:S01]  /*6a00*/  F2FP.F16.F32.PACK_AB R3, R17, R36 ;  /* 0x000000241103723e */ /* 0x000fe200000000ff */
[----:B------:R1:W2:Y:S03]  /*6a10*/  MUFU.EX2 R53, R4 ;  /* 0x0000000400357308 */ /* 0x0002a60000000800 */
[----:B------:R-:W-:Y:S02]  /*6a20*/  LOP3.LUT R8, R2, R3, RZ, 0xc0, !PT ;  /* 0x0000000302087212 */ /* 0x000fe400078ec0ff */
[----:B------:R-:W-:-:S02]  /*6a30*/  HSET2.LE.AND R2, R7, R149, PT ;  /* 0x0000009507027233 */ /* 0x000fc40003803000 */
[----:B------:R-:W-:-:S04]  /*6a40*/  F2FP.F16.F32.PACK_AB R3, R224, R223 ;  /* 0x000000dfe003723e */ /* 0x000fc800000000ff */
[----:B------:R-:W-:Y:S02]  /*6a50*/  LOP3.LUT R9, R2, R3, RZ, 0xc0, !PT ;  /* 0x0000000302097212 */ /* 0x000fe400078ec0ff */
[----:B------:R-:W-:Y:S01]  /*6a60*/  HSET2.LE.AND R2, R14, R149, PT ;  /* 0x000000950e027233 */ /* 0x000fe20003803000 */
[----:B-1----:R-:W-:-:S04]  /*6a70*/  FFMA.FTZ R4, R141, UR19, -R0 ;  /* 0x000000138d047c23 */ /* 0x002fc80008010800 */
[C---:B------:R-:W-:Y:S01]  /*6a80*/  HMMA.16816.F32 R32, R8.reuse, R112, RZ ;  /* 0x000000700820723c */ /* 0x040fe200000018ff */
[----:B--2---:R-:W-:Y:S01]  /*6a90*/  F2FP.F16.F32.PACK_AB R3, R53, R106 ;  /* 0x0000006a3503723e */ /* 0x004fe200000000ff */
[----:B------:R-:W-:Y:S01]  /*6aa0*/  IMAD.MOV.U32 R141, RZ, RZ, R19 ;  /* 0x000000ffff8d7224 */ /* 0x000fe200078e0013 */
[----:B------:R1:W2:Y:S02]  /*6ab0*/  MUFU.EX2 R68, R4 ;  /* 0x0000000400447308 */ /* 0x0002a40000000800 */
[----:B------:R-:W-:Y:S01]  /*6ac0*/  LOP3.LUT R7, R2, R3, RZ, 0xc0, !PT ;  /* 0x0000000302077212 */ /* 0x000fe200078ec0ff */
[----:B------:R-:W-:Y:S01]  /*6ad0*/  HMMA.16816.F32 R20, R8, R108, RZ ;  /* 0x0000006c0814723c */ /* 0x000fe200000018ff */
[----:B------:R-:W-:Y:S02]  /*6ae0*/  IMAD.MOV.U32 R113, RZ, RZ, R149 ;  /* 0x000000ffff717224 */ /* 0x000fe400078e0095 */
[----:B------:R-:W-:-:S03]  /*6af0*/  IMAD.MOV.U32 R112, RZ, RZ, R15 ;  /* 0x000000ffff707224 */ /* 0x000fc600078e000f */
[----:B------:R-:W-:Y:S01]  /*6b00*/  HSET2.LE.AND R2, R13, R113, PT ;  /* 0x000000710d027233 */ /* 0x000fe20003803000 */
[----:B------:R-:W-:Y:S01]  /*6b10*/  IMAD.MOV.U32 R109, RZ, RZ, R18 ;  /* 0x000000ffff6d7224 */ /* 0x000fe200078e0012 */
[----:B------:R-:W-:Y:S01]  /*6b20*/  HMMA.16816.F32 R24, R8, R92, RZ ;  /* 0x0000005c0818723c */ /* 0x000fe200000018ff */
[----:B------:R-:W-:Y:S02]  /*6b30*/  IMAD.MOV.U32 R108, RZ, RZ, R17 ;  /* 0x000000ffff6c7224 */ /* 0x000fe400078e0011 */
[----:B-1----:R-:W-:-:S03]  /*6b40*/  FFMA.FTZ R4, R143, UR19, -R12 ;  /* 0x000000138f047c23 */ /* 0x002fc6000801080c */
[C---:B------:R-:W-:Y:S01]  /*6b50*/  HMMA.16816.F32 R16, R8.reuse, R124, RZ ;  /* 0x0000007c0810723c */ /* 0x040fe200000018ff */
[----:B--2---:R-:W-:Y:S01]  /*6b60*/  F2FP.F16.F32.PACK_AB R3, R68, R141 ;  /* 0x0000008d4403723e */ /* 0x004fe200000000ff */
[----:B------:R-:W-:Y:S01]  /*6b70*/  IMAD.MOV.U32 R143, RZ, RZ, R166 ;  /* 0x000000ffff8f7224 */ /* 0x000fe200078e00a6 */
[----:B------:R1:W-:Y:S03]  /*6b80*/  MUFU.EX2 R225, R4 ;  /* 0x0000000400e17308 */ /* 0x0003e60000000800 */
[----:B------:R-:W-:Y:S01]  /*6b90*/  HMMA.16816.F32 R44, R8, R122, RZ ;  /* 0x0000007a082c723c */ /* 0x000fe200000018ff */
[----:B------:R-:W-:Y:S02]  /*6ba0*/  IMAD.MOV.U32 R124, RZ, RZ, R148 ;  /* 0x000000ffff7c7224 */ /* 0x000fe400078e0094 */
[----:B------:R-:W-:-:S03]  /*6bb0*/  IMAD.MOV.U32 R125, RZ, RZ, R36 ;  /* 0x000000ffff7d7224 */ /* 0x000fc600078e0024 */
[----:B------:R-:W-:Y:S07]  /*6bc0*/  HMMA.16816.F32 R36, R8, R110, RZ ;  /* 0x0000006e0824723c */ /* 0x000fee00000018ff */
[----:B------:R-:W-:Y:S02]  /*6bd0*/  IMAD.MOV.U32 R111, RZ, RZ, R41 ;  /* 0x000000ffff6f7224 */ /* 0x000fe400078e0029 */
[----:B-1----:R-:W-:Y:S01]  /*6be0*/  FFMA.FTZ R4, R142, UR19, -R12 ;  /* 0x000000138e047c23 */ /* 0x002fe2000801080c */
[----:B------:R-:W-:-:S02]  /*6bf0*/  IMAD.MOV.U32 R142, RZ, RZ, R151 ;  /* 0x000000ffff8e7224 */ /* 0x000fc400078e0097 */
[----:B------:R-:W-:Y:S01]  /*6c00*/  IMAD.MOV.U32 R110, RZ, RZ, R40 ;  /* 0x000000ffff6e7224 */ /* 0x000fe200078e0028 */
[----:B------:R1:W2:Y:S01]  /*6c10*/  MUFU.EX2 R105, R4 ;  /* 0x0000000400697308 */ /* 0x0002a20000000800 */
[----:B------:R-:W-:Y:S07]  /*6c20*/  HMMA.16816.F32 R40, R8, R126, RZ ;  /* 0x0000007e0828723c */ /* 0x000fee00000018ff */
[----:B------:R-:W-:Y:S02]  /*6c30*/  IMAD.MOV.U32 R126, RZ, RZ, R231 ;  /* 0x000000ffff7e7224 */ /* 0x000fe400078e00e7 */
[----:B------:R-:W-:Y:S01]  /*6c40*/  IMAD.MOV.U32 R127, RZ, RZ, R55 ;  /* 0x000000ffff7f7224 */ /* 0x000fe200078e0037 */
[----:B-1----:R-:W-:-:S02]  /*6c50*/  LOP3.LUT R4, R2, R3, RZ, 0xc0, !PT ;  /* 0x0000000302047212 */ /* 0x002fc400078ec0ff */
[----:B------:R-:W-:Y:S02]  /*6c60*/  HSET2.LE.AND R2, R5, R113, PT ;  /* 0x0000007105027233 */ /* 0x000fe40003803000 */
[----:B--2---:R-:W-:-:S04]  /*6c70*/  F2FP.F16.F32.PACK_AB R3, R105, R225 ;  /* 0x000000e16903723e */ /* 0x004fc800000000ff */
[----:B------:R-:W-:Y:S02]  /*6c80*/  LOP3.LUT R5, R2, R3, RZ, 0xc0, !PT ;  /* 0x0000000302057212 */ /* 0x000fe400078ec0ff */
[----:B------:R-:W-:-:S05]  /*6c90*/  LOP3.LUT R2, R145, UR6, R233, 0x96, !PT ;  /* 0x0000000691027c12 */ /* 0x000fca000f8e96e9 */
[----:B------:R-:W-:Y:S01]  /*6ca0*/  HMMA.16816.F32 R148, R4, R84, R20 ;  /* 0x000000540494723c */ /* 0x000fe20000001814 */
[----:B------:R-:W-:-:S05]  /*6cb0*/  IMAD.WIDE.U32 R2, R2, -0x326172a9, RZ ;  /* 0xcd9e8d5702027825 */ /* 0x000fca00078e00ff */
[----:B------:R-:W-:Y:S01]  /*6cc0*/  HMMA.16816.F32 R20, R8, R96, RZ ;  /* 0x000000600814723c */ /* 0x000fe200000018ff */
[----:B------:R-:W-:Y:S02]  /*6cd0*/  LOP3.LUT R56, R3, R56, R77, 0x96, !PT ;  /* 0x0000003803387212 */ /* 0x000fe400078e964d */
[----:B------:R-:W-:-:S03]  /*6ce0*/  LOP3.LUT R13, R31, R2, R79, 0x96, !PT ;  /* 0x000000021f0d7212 */ /* 0x000fc600078e964f */
[----:B------:R-:W-:Y:S06]  /*6cf0*/  HMMA.16816.F32 R164, R4, R80, R16 ;  /* 0x0000005004a4723c */ /* 0x000fec0000001810 */
[----:B------:R-:W-:Y:S06]  /*6d00*/  HMMA.16816.F32 R16, R8, R120, RZ ;  /* 0x000000780810723c */ /* 0x000fec00000018ff */
[----:B------:R-:W-:Y:S01]  /*6d10*/  HMMA.16816.F32 R60, R4, R88, R32 ;  /* 0x00000058043c723c */ /* 0x000fe20000001820 */
[----:B------:R-:W-:-:S02]  /*6d20*/  IMAD.MOV.U32 R121, RZ, RZ, R51 ;  /* 0x000000ffff797224 */ /* 0x000fc400078e0033 */
[----:B------:R-:W-:-:S03]  /*6d30*/  IMAD.MOV.U32 R120, RZ, RZ, R54 ;  /* 0x000000ffff787224 */ /* 0x000fc600078e0036 */
[----:B------:R-:W-:Y:S06]  /*6d40*/  HMMA.16816.F32 R132, R4, R72, R24 ;  /* 0x000000480484723c */ /* 0x000fec0000001818 */
[C---:B------:R-:W-:Y:S06]  /*6d50*/  HMMA.16816.F32 R32, R8.reuse, R114, RZ ;  /* 0x000000720820723c */ /* 0x040fec00000018ff */
[C---:B------:R-:W-:Y:S06]  /*6d60*/  HMMA.16816.F32 R24, R8.reuse, R94, RZ ;  /* 0x0000005e0818723c */ /* 0x040fec00000018ff */
[----:B------:R-:W-:Y:S06]  /*6d70*/  HMMA.16816.F32 R48, R8, R98, RZ ;  /* 0x000000620830723c */ /* 0x000fec00000018ff */
[C---:B------:R-:W-:Y:S01]  /*6d80*/  HMMA.16816.F32 R92, R4.reuse, R128, R20 ;  /* 0x00000080045c723c */ /* 0x040fe20000001814 */
[----:B------:R-:W-:Y:S01]  /*6d90*/  LOP3.LUT R8, R3, R76, R77, 0x96, !PT ;  /* 0x0000004c03087212 */ /* 0x000fe200078e964d */
[----:B------:R-:W-:Y:S01]  /*6da0*/  FFMA.FTZ R10, R152, UR19, -R29 ;  /* 0x00000013980a7c23 */ /* 0x000fe2000801081d */
[----:B------:R-:W-:Y:S01]  /*6db0*/  LOP3.LUT R3, R71, R2, R79, 0x96, !PT ;  /* 0x0000000247037212 */ /* 0x000fe200078e964f */
[----:B------:R-:W1:Y:S01]  /*6dc0*/  LDSM.16.MT88.4 R20, [R216+0x9800] ;  /* 0x00980000d814783b */ /* 0x000e620000004200 */
[----:B------:R-:W-:Y:S01]  /*6dd0*/  IMAD.MOV.U32 R71, RZ, RZ, R125 ;  /* 0x000000ffff477224 */ /* 0x000fe200078e007d */
[----:B------:R2:W-:Y:S01]  /*6de0*/  MUFU.EX2 R231, R10 ;  /* 0x0000000a00e77308 */ /* 0x0005e20000000800 */
[----:B------:R-:W-:Y:S01]  /*6df0*/  IMAD.WIDE.U32 R8, R8, -0x2daee0ad, RZ ;  /* 0xd2511f5308087825 */ /* 0x000fe200078e00ff */
[C---:B------:R-:W-:Y:S01]  /*6e00*/  HMMA.16816.F32 R96, R4.reuse, R116, R16 ;  /* 0x000000740460723c */ /* 0x040fe20000001810 */
[----:B------:R-:W-:Y:S02]  /*6e10*/  LDSM.16.MT88.4 R16, [R218+0x9800] ;  /* 0x00980000da10783b */ /* 0x000fe40000004200 */
[----:B------:R-:W-:Y:S01]  /*6e20*/  IMAD.MOV.U32 R129, RZ, RZ, R53 ;  /* 0x000000ffff817224 */ /* 0x000fe200078e0035 */
[----:B------:R-:W-:Y:S01]  /*6e30*/  LOP3.LUT R9, R9, R78, R211, 0x96, !PT ;  /* 0x0000004e09097212 */ /* 0x000fe200078e96d3 */
[----:B------:R-:W-:Y:S01]  /*6e40*/  IMAD.MOV.U32 R128, RZ, RZ, R52 ;  /* 0x000000ffff807224 */ /* 0x000fe200078e0034 */
[----:B------:R-:W-:Y:S01]  /*6e50*/  HMMA.16816.F32 R88, R4, R90, R32 ;  /* 0x0000005a0458723c */ /* 0x000fe20000001820 */
[----:B------:R-:W-:Y:S01]  /*6e60*/  LDSM.16.MT88.4 R32, [R218+0xa800] ;  /* 0x00a80000da20783b */ /* 0x000fe20000004200 */
[----:B------:R-:W-:-:S02]  /*6e70*/  IMAD.MOV.U32 R117, RZ, RZ, R226 ;  /* 0x000000ffff757224 */ /* 0x000fc400078e00e2 */
[----:B------:R-:W-:Y:S02]  /*6e80*/  IMAD.MOV.U32 R152, RZ, RZ, R108 ;  /* 0x000000ffff987224 */ /* 0x000fe400078e006c */
[----:B------:R-:W-:Y:S01]  /*6e90*/  HMMA.16816.F32 R72, R4, R74, R24 ;  /* 0x0000004a0448723c */ /* 0x000fe20000001818 */
[----:B------:R-:W3:Y:S01]  /*6ea0*/  LDSM.16.MT88.4 R24, [R216+0xa800] ;  /* 0x00a80000d818783b */ /* 0x000ee20000004200 */
[----:B------:R-:W-:Y:S02]  /*6eb0*/  IMAD.MOV.U32 R116, RZ, RZ, R109 ;  /* 0x000000ffff747224 */ /* 0x000fe400078e006d */
[----:B--2---:R-:W-:-:S04]  /*6ec0*/  IMAD.WIDE.U32 R10, R3, -0x2daee0ad, RZ ;  /* 0xd2511f53030a7825 */ /* 0x004fc800078e00ff */
[----:B------:R-:W-:Y:S01]  /*6ed0*/  FFMA.FTZ R3, R147, UR19, -R29 ;  /* 0x0000001393037c23 */ /* 0x000fe2000801081d */
[C---:B------:R-:W-:Y:S01]  /*6ee0*/  HMMA.16816.F32 R84, R4.reuse, R86, R36 ;  /* 0x000000560454723c */ /* 0x040fe20000001824 */
[----:B------:R-:W2:Y:S01]  /*6ef0*/  LDSM.16.MT88.4 R36, [R216+0xb800] ;  /* 0x00b80000d824783b */ /* 0x000ea20000004200 */
[----:B------:R-:W-:Y:S01]  /*6f00*/  LOP3.LUT R11, R11, R8, R214, 0x96, !PT ;  /* 0x000000080b0b7212 */ /* 0x000fe200078e96d6 */
[----:B------:R4:W-:Y:S01]  /*6f10*/  MUFU.EX2 R122, R3 ;  /* 0x00000003007a7308 */ /* 0x0009e20000000800 */
[----:B------:R-:W-:Y:S02]  /*6f20*/  IMAD.WIDE.U32 R8, R9, -0x326172a9, RZ ;  /* 0xcd9e8d5709087825 */ /* 0x000fe400078e00ff */
[----:B------:R-:W-:Y:S01]  /*6f30*/  HMMA.16816.F32 R80, R4, R82, R40 ;  /* 0x000000520450723c */ /* 0x000fe20000001828 */
[----:B------:R-:W2:Y:S01]  /*6f40*/  LDSM.16.MT88.4 R40, [R218+0xb800] ;  /* 0x00b80000da28783b */ /* 0x000ea20000004200 */
[----:B------:R-:W-:Y:S01]  /*6f50*/  IMAD.WIDE.U32 R52, R11, -0x326172a9, RZ ;  /* 0xcd9e8d570b347825 */ /* 0x000fe200078e00ff */
[----:B------:R-:W-:-:S03]  /*6f60*/  LOP3.LUT R9, R9, R70, R210, 0x96, !PT ;  /* 0x0000004609097212 */ /* 0x000fc600078e96d2 */
[----:B------:R-:W-:Y:S01]  /*6f70*/  HMMA.16816.F32 R48, R4, R130, R48 ;  /* 0x000000820430723c */ /* 0x000fe20000001830 */
[----:B------:R-:W-:Y:S01]  /*6f80*/  IMAD.MOV.U32 R70, RZ, RZ, R124 ;  /* 0x000000ffff467224 */ /* 0x000fe200078e007c */
[----:B------:R-:W-:Y:S01]  /*6f90*/  LOP3.LUT R11, R53, R8, R209, 0x96, !PT ;  /* 0x00000008350b7212 */ /* 0x000fe200078e96d1 */
[----:B------:R-:W-:-:S03]  /*6fa0*/  IMAD.WIDE.U32 R8, R9, -0x2daee0ad, RZ ;  /* 0xd2511f5309087825 */ /* 0x000fc600078e00ff */
[----:B------:R-:W-:Y:S01]  /*6fb0*/  HMMA.16816.F32 R44, R4, R118, R44 ;  /* 0x00000076042c723c */ /* 0x000fe2000000182c */
[----:B------:R-:W-:Y:S01]  /*6fc0*/  IMAD.WIDE.U32 R54, R11, -0x2daee0ad, RZ ;  /* 0xd2511f530b367825 */ /* 0x000fe200078e00ff */
[----:B------:R-:W-:-:S03]  /*6fd0*/  LOP3.LUT R10, R9, R10, R159, 0x96, !PT ;  /* 0x0000000a090a7212 */ /* 0x000fc600078e969f */
[----:B----4-:R-:W-:-:S04]  /*6fe0*/  FFMA.FTZ R3, R146, UR19, -R29 ;  /* 0x0000001392037c23 */ /* 0x010fc8000801081d */
[----:B------:R4:W-:Y:S01]  /*6ff0*/  MUFU.EX2 R136, R3 ;  /* 0x0000000300887308 */ /* 0x0009e20000000800 */
[----:B------:R-:W-:-:S04]  /*7000*/  IMAD.WIDE.U32 R14, R10, -0x326172a9, RZ ;  /* 0xcd9e8d570a0e7825 */ /* 0x000fc800078e00ff */
[----:B------:R-:W-:Y:S02]  /*7010*/  IMAD.MOV.U32 R118, RZ, RZ, R110 ;  /* 0x000000ffff767224 */ /* 0x000fe400078e006e */
[----:B------:R-:W-:Y:S02]  /*7020*/  IMAD.MOV.U32 R119, RZ, RZ, R111 ;  /* 0x000000ffff777224 */ /* 0x000fe400078e006f */
[----:B----4-:R-:W-:-:S04]  /*7030*/  FFMA.FTZ R3, R153, UR19, -R29 ;  /* 0x0000001399037c23 */ /* 0x010fc8000801081d */
[----:B------:R4:W-:Y:S02]  /*7040*/  MUFU.EX2 R153, R3 ;  /* 0x0000000300997308 */ /* 0x0009e40000000800 */
[----:B----4-:R-:W-:-:S06]  /*7050*/  FFMA.FTZ R3, R154, UR19, -R28 ;  /* 0x000000139a037c23 */ /* 0x010fcc000801081c */
[----:B------:R4:W-:Y:S02]  /*7060*/  MUFU.EX2 R57, R3 ;  /* 0x0000000300397308 */ /* 0x0009e40000000800 */
[----:B----4-:R-:W-:Y:S01]  /*7070*/  LOP3.LUT R3, R55, R8, R143, 0x96, !PT ;  /* 0x0000000837037212 */ /* 0x010fe200078e968f */
[----:B------:R-:W-:Y:S01]  /*7080*/  FFMA.FTZ R8, R155, UR19, -R28 ;  /* 0x000000139b087c23 */ /* 0x000fe2000801081c */
[----:B------:R-:W-:Y:S02]  /*7090*/  IMAD.MOV.U32 R155, RZ, RZ, R120 ;  /* 0x000000ffff9b7224 */ /* 0x000fe400078e0078 */
[----:B------:R-:W-:Y:S02]  /*70a0*/  IMAD.MOV.U32 R55, RZ, RZ, R121 ;  /* 0x000000ffff377224 */ /* 0x000fe400078e0079 */
[----:B------:R4:W1:Y:S01]  /*70b0*/  MUFU.EX2 R123, R8 ;  /* 0x00000008007b7308 */ /* 0x0008620000000800 */
[----:B------:R-:W-:Y:S02]  /*70c0*/  IMAD.MOV.U32 R121, RZ, RZ, R141 ;  /* 0x000000ffff797224 */ /* 0x000fe400078e008d */
[----:B------:R-:W-:-:S02]  /*70d0*/  IMAD.MOV.U32 R120, RZ, RZ, R140 ;  /* 0x000000ffff787224 */ /* 0x000fc400078e008c */
[----:B----4-:R-:W-:-:S04]  /*70e0*/  IMAD.WIDE.U32 R8, R3, -0x326172a9, RZ ;  /* 0xcd9e8d5703087825 */ /* 0x010fc800078e00ff */
[----:B------:R-:W-:Y:S01]  /*70f0*/  FFMA.FTZ R3, R157, UR19, -R28 ;  /* 0x000000139d037c23 */ /* 0x000fe2000801081c */
[----:B------:R-:W-:-:S03]  /*7100*/  IMAD.MOV.U32 R157, RZ, RZ, R127 ;  /* 0x000000ffff9d7224 */ /* 0x000fc600078e007f */
[----:B------:R4:W-:Y:S01]  /*7110*/  MUFU.EX2 R226, R3 ;  /* 0x0000000300e27308 */ /* 0x0009e20000000800 */
[----:B------:R-:W-:Y:S02]  /*7120*/  LOP3.LUT R2, R9, R14, R100, 0x96, !PT ;  /* 0x0000000e09027212 */ /* 0x000fe400078e9664 */
[----:B------:R-:W-:Y:S02]  /*7130*/  LOP3.LUT R5, R8, 0xffff, RZ, 0xc0, !PT ;  /* 0x0000ffff08057812 */ /* 0x000fe400078ec0ff */
[----:B------:R-:W-:Y:S02]  /*7140*/  SHF.R.U32.HI R7, RZ, 0x10, R2 ;  /* 0x00000010ff077819 */ /* 0x000fe40000011602 */
[----:B------:R-:W-:Y:S02]  /*7150*/  SHF.R.U32.HI R6, RZ, 0x10, R8 ;  /* 0x00000010ff067819 */ /* 0x000fe40000011608 */
[C---:B------:R-:W-:Y:S02]  /*7160*/  LOP3.LUT R4, R2.reuse, 0xffff, RZ, 0xc0, !PT ;  /* 0x0000ffff02047812 */ /* 0x040fe400078ec0ff */
[----:B------:R-:W-:-:S02]  /*7170*/  LOP3.LUT R10, R2, 0xff, RZ, 0xc0, !PT ;  /* 0x000000ff020a7812 */ /* 0x000fc400078ec0ff */
[----:B------:R-:W-:Y:S02]  /*7180*/  SHF.R.U32.HI R9, RZ, 0x18, R2 ;  /* 0x00000018ff097819 */ /* 0x000fe40000011602 */
[----:B------:R-:W-:Y:S01]  /*7190*/  SHF.R.U32.HI R2, RZ, 0x8, R5 ;  /* 0x00000008ff027819 */ /* 0x000fe20000011605 */
[----:B----4-:R-:W-:Y:S01]  /*71a0*/  FFMA.FTZ R3, R158, UR19, -R28 ;  /* 0x000000139e037c23 */ /* 0x010fe2000801081c */
[----:B------:R-:W-:Y:S01]  /*71b0*/  LOP3.LUT R5, R7, 0xff, RZ, 0xc0, !PT ;  /* 0x000000ff07057812 */ /* 0x000fe200078ec0ff */
[----:B------:R-:W-:Y:S01]  /*71c0*/  IMAD.MOV.U32 R158, RZ, RZ, R126 ;  /* 0x000000ffff9e7224 */ /* 0x000fe200078e007e */
[----:B------:R-:W-:Y:S01]  /*71d0*/  LOP3.LUT R11, R8, 0xff, RZ, 0xc0, !PT ;  /* 0x000000ff080b7812 */ /* 0x000fe200078ec0ff */
[----:B------:R4:W3:Y:S01]  /*71e0*/  MUFU.EX2 R154, R3 ;  /* 0x00000003009a7308 */ /* 0x0008e20000000800 */
[----:B------:R-:W-:Y:S02]  /*71f0*/  SHF.R.U32.HI R8, RZ, 0x18, R8 ;  /* 0x00000018ff087819 */ /* 0x000fe40000011608 */
[----:B------:R-:W-:-:S02]  /*7200*/  SHF.R.U32.HI R4, RZ, 0x8, R4 ;  /* 0x00000008ff047819 */ /* 0x000fc40000011604 */
[----:B------:R-:W-:Y:S02]  /*7210*/  PRMT R5, R5, 0x5410, R9 ;  /* 0x0000541005057816 */ /* 0x000fe40000000009 */
[----:B------:R-:W-:Y:S02]  /*7220*/  PRMT R2, R11, 0x5410, R2 ;  /* 0x000054100b027816 */ /* 0x000fe40000000002 */
[----:B------:R-:W-:Y:S02]  /*7230*/  PRMT R4, R10, 0x5410, R4 ;  /* 0x000054100a047816 */ /* 0x000fe40000000004 */
[--C-:B------:R-:W-:Y:S02]  /*7240*/  HSET2.LE.AND R5, R5, R113.reuse, PT ;  /* 0x0000007105057233 */ /* 0x100fe40003803000 */
[--C-:B------:R-:W-:Y:S02]  /*7250*/  HSET2.LE.AND R7, R2, R113.reuse, PT ;  /* 0x0000007102077233 */ /* 0x100fe40003803000 */
[----:B------:R-:W-:-:S02]  /*7260*/  HSET2.LE.AND R2, R4, R113, PT ;  /* 0x0000007104027233 */ /* 0x000fc40003803000 */
[----:B----4-:R-:W-:Y:S02]  /*7270*/  LOP3.LUT R3, R6, 0xff, RZ, 0xc0, !PT ;  /* 0x000000ff06037812 */ /* 0x010fe400078ec0ff */
[----:B-1----:R-:W-:Y:S02]  /*7280*/  F2FP.F16.F32.PACK_AB R6, R123, R57 ;  /* 0x000000397b06723e */ /* 0x002fe400000000ff */
[----:B------:R-:W-:Y:S02]  /*7290*/  PRMT R3, R3, 0x5410, R8 ;  /* 0x0000541003037816 */ /* 0x000fe40000000008 */
[----:B------:R-:W-:Y:S02]  /*72a0*/  F2FP.F16.F32.PACK_AB R8, R153, R136 ;  /* 0x000000889908723e */ /* 0x000fe400000000ff */
[----:B---3--:R-:W-:Y:S02]  /*72b0*/  F2FP.F16.F32.PACK_AB R10, R154, R226 ;  /* 0x000000e29a0a723e */ /* 0x008fe400000000ff */
[----:B------:R-:W-:-:S02]  /*72c0*/  HSET2.LE.AND R9, R3, R113, PT ;  /* 0x0000007103097233 */ /* 0x000fc40003803000 */
[----:B------:R-:W-:Y:S02]  /*72d0*/  F2FP.F16.F32.PACK_AB R3, R122, R231 ;  /* 0x000000e77a03723e */ /* 0x000fe400000000ff */
[----:B------:R-:W-:Y:S02]  /*72e0*/  LOP3.LUT R5, R5, R6, RZ, 0xc0, !PT ;  /* 0x0000000605057212 */ /* 0x000fe400078ec0ff */
[----:B------:R-:W-:Y:S01]  /*72f0*/  LOP3.LUT R6, R7, R8, RZ, 0xc0, !PT ;  /* 0x0000000807067212 */ /* 0x000fe200078ec0ff */
[----:B------:R-:W-:Y:S01]  /*7300*/  IMAD.MOV.U32 R8, RZ, RZ, R112 ;  /* 0x000000ffff087224 */ /* 0x000fe200078e0070 */
[----:B------:R-:W-:Y:S01]  /*7310*/  LOP3.LUT R4, R2, R3, RZ, 0xc0, !PT ;  /* 0x0000000302047212 */ /* 0x000fe200078ec0ff */
[----:B------:R-:W-:Y:S01]  /*7320*/  IMAD.WIDE.U32 R2, R56, -0x2daee0ad, RZ ;  /* 0xd2511f5338027825 */ /* 0x000fe200078e00ff */
[----:B------:R-:W-:-:S03]  /*7330*/  LOP3.LUT R7, R9, R10, RZ, 0xc0, !PT ;  /* 0x0000000a09077212 */ /* 0x000fc600078ec0ff */
[----:B------:R-:W-:Y:S01]  /*7340*/  IMAD.MOV.U32 R9, RZ, RZ, R113 ;  /* 0x000000ffff097224 */ /* 0x000fe200078e0071 */
[----:B------:R-:W-:Y:S01]  /*7350*/  LOP3.LUT R3, R3, R58, R211, 0x96, !PT ;  /* 0x0000003a03037212 */ /* 0x000fe200078e96d3 */
[----:B------:R-:W-:Y:S02]  /*7360*/  IMAD.MOV.U32 R211, RZ, RZ, R55 ;  /* 0x000000ffffd37224 */ /* 0x000fe400078e0037 */
[C---:B------:R-:W-:Y:S06]  /*7370*/  HMMA.16816.F32 R112, R4.reuse, R20, R204 ;  /* 0x000000140470723c */ /* 0x040fec00000018cc */
        /* <DEDUP_REMOVED lines=12> */
[C---:B--2---:R-:W-:Y:S01]  /*7440*/  HMMA.16816.F32 R76, R4.reuse, R36, R192 ;  /* 0x00000024044c723c */ /* 0x044fe200000018c0 */
        /* <DEDUP_REMOVED lines=24> */
[----:B------:R-:W-:Y:S05]  /*75d0*/  LDSM.16.MT88.4 R168, [R218+0xac00] ;  /* 0x00ac0000daa8783b */ /* 0x000fea0000004200 */
[----:B------:R-:W-:Y:S07]  /*75e0*/  HMMA.16816.F32 R176, R4, R42, R176 ;  /* 0x0000002a04b0723c */ /* 0x000fee00000018b0 */
[----:B------:R-:W-:-:S05]  /*75f0*/  IMAD.WIDE.U32 R4, R13, -0x2daee0ad, RZ ;  /* 0xd2511f530d047825 */ /* 0x000fca00078e00ff */
[----:B------:R-:W-:Y:S01]  /*7600*/  LOP3.LUT R5, R5, R2, R214, 0x96, !PT ;  /* 0x0000000205057212 */ /* 0x000fe200078e96d6 */
[----:B------:R-:W-:-:S04]  /*7610*/  IMAD.WIDE.U32 R2, R3, -0x326172a9, RZ ;  /* 0xcd9e8d5703027825 */ /* 0x000fc800078e00ff */
[----:B------:R-:W-:Y:S01]  /*7620*/  IMAD.WIDE.U32 R10, R5, -0x326172a9, RZ ;  /* 0xcd9e8d57050a7825 */ /* 0x000fe200078e00ff */
[----:B------:R-:W-:-:S03]  /*7630*/  LOP3.LUT R3, R3, R30, R210, 0x96, !PT ;  /* 0x0000001e03037212 */ /* 0x000fc600078e96d2 */
[----:B------:R-:W-:Y:S01]  /*7640*/  IMAD.MOV.U32 R214, RZ, RZ, R70 ;  /* 0x000000ffffd67224 */ /* 0x000fe200078e0046 */
[----:B------:R-:W-:Y:S01]  /*7650*/  LOP3.LUT R6, R11, R2, R209, 0x96, !PT ;  /* 0x000000020b067212 */ /* 0x000fe200078e96d1 */
[----:B------:R-:W-:-:S04]  /*7660*/  IMAD.WIDE.U32 R2, R3, -0x2daee0ad, RZ ;  /* 0xd2511f5303027825 */ /* 0x000fc800078e00ff */
[----:B------:R-:W-:Y:S01]  /*7670*/  IMAD.WIDE.U32 R30, R6, -0x2daee0ad, RZ ;  /* 0xd2511f53061e7825 */ /* 0x000fe200078e00ff */
[----:B------:R-:W-:-:S03]  /*7680*/  LOP3.LUT R5, R3, R4, R159, 0x96, !PT ;  /* 0x0000000403057212 */ /* 0x000fc600078e969f */
[--C-:B------:R-:W-:Y:S01]  /*7690*/  FFMA.FTZ R3, R215, UR19, -R0.reuse ;  /* 0x00000013d7037c23 */ /* 0x100fe20008010800 */
[----:B------:R-:W-:Y:S01]  /*76a0*/  FFMA.FTZ R4, R212, UR19, -R0 ;  /* 0x00000013d4047c23 */ /* 0x000fe20008010800 */
[----:B------:R-:W-:Y:S01]  /*76b0*/  IMAD.MOV.U32 R215, RZ, RZ, R116 ;  /* 0x000000ffffd77224 */ /* 0x000fe200078e0074 */
[----:B------:R-:W-:Y:S01]  /*76c0*/  LOP3.LUT R2, R31, R2, R204, 0x96, !PT ;  /* 0x000000021f027212 */ /* 0x000fe200078e96cc */
[----:B------:R1:W-:Y:S01]  /*76d0*/  MUFU.EX2 R187, R3 ;  /* 0x0000000300bb7308 */ /* 0x0003e20000000800 */
[----:B------:R-:W-:-:S04]  /*76e0*/  IMAD.WIDE.U32 R8, R5, -0x326172a9, RZ ;  /* 0xcd9e8d5705087825 */ /* 0x000fc800078e00ff */
[----:B------:R-:W-:Y:S01]  /*76f0*/  FFMA.FTZ R5, R208, UR19, -R0 ;  /* 0x00000013d0057c23 */ /* 0x000fe20008010800 */
[----:B------:R-:W-:Y:S02]  /*7700*/  IMAD.MOV.U32 R204, RZ, RZ, R107 ;  /* 0x000000ffffcc7224 */ /* 0x000fe400078e006b */
[----:B------:R-:W-:Y:S01]  /*7710*/  IMAD.MOV.U32 R209, RZ, RZ, R117 ;  /* 0x000000ffffd17224 */ /* 0x000fe200078e0075 */
[----:B------:R-:W-:Y:S01]  /*7720*/  MUFU.EX2 R185, R4 ;  /* 0x0000000400b97308 */ /* 0x000fe20000000800 */
[----:B------:R-:W-:Y:S02]  /*7730*/  IMAD.MOV.U32 R159, RZ, RZ, R71 ;  /* 0x000000ffff9f7224 */ /* 0x000fe400078e0047 */
[----:B------:R-:W-:Y:S02]  /*7740*/  IMAD.MOV.U32 R208, RZ, RZ, R69 ;  /* 0x000000ffffd07224 */ /* 0x000fe400078e0045 */
[----:B------:R-:W-:Y:S02]  /*7750*/  IMAD.MOV.U32 R212, RZ, RZ, R139 ;  /* 0x000000ffffd47224 */ /* 0x000fe400078e008b */
[----:B------:R-:W-:Y:S01]  /*7760*/  IMAD.MOV.U32 R194, RZ, RZ, R204 ;  /* 0x000000ffffc27224 */ /* 0x000fe200078e00cc */
[----:B------:R-:W2:Y:S01]  /*7770*/  MUFU.EX2 R184, R5 ;  /* 0x0000000500b87308 */ /* 0x000ea20000000800 */
[----:B-1----:R-:W-:Y:S01]  /*7780*/  FFMA.FTZ R3, R213, UR19, -R0 ;  /* 0x00000013d5037c23 */ /* 0x002fe20008010800 */
[----:B------:R-:W-:Y:S01]  /*7790*/  IMAD.MOV.U32 R213, RZ, RZ, R152 ;  /* 0x000000ffffd57224 */ /* 0x000fe200078e0098 */
[----:B------:R-:W-:Y:S01]  /*77a0*/  LDSM.16.MT88.4 R136, [R218+0x9c00] ;  /* 0x009c0000da88783b */ /* 0x000fe20000004200 */
[----:B------:R-:W-:-:S02]  /*77b0*/  IMAD.MOV.U32 R210, RZ, RZ, R120 ;  /* 0x000000ffffd27224 */ /* 0x000fc400078e0078 */
[----:B------:R-:W-:Y:S01]  /*77c0*/  IMAD.MOV.U32 R204, RZ, RZ, R121 ;  /* 0x000000ffffcc7224 */ /* 0x000fe200078e0079 */
[----:B------:R-:W-:Y:S01]  /*77d0*/  LDSM.16.MT88.4 R152, [R216+0xac00] ;  /* 0x00ac0000d898783b */ /* 0x000fe20000004200 */
[----:B------:R1:W-:Y:S03]  /*77e0*/  MUFU.EX2 R186, R3 ;  /* 0x0000000300ba7308 */ /* 0x0003e60000000800 */
[----:B------:R-:W-:Y:S01]  /*77f0*/  LDSM.16.MT88.4 R120, [R216+0x9c00] ;  /* 0x009c0000d878783b */ /* 0x000fe20000004200 */
[----:B-1----:R-:W-:-:S05]  /*7800*/  IMAD.WIDE.U32 R2, R2, -0x326172a9, RZ ;  /* 0xcd9e8d5702027825 */ /* 0x002fca00078e00ff */
[----:B------:R-:W-:Y:S02]  /*7810*/  LOP3.LUT R4, R3, R8, R100, 0x96, !PT ;  /* 0x0000000803047212 */ /* 0x000fe400078e9664 */
[C---:B------:R-:W-:Y:S02]  /*7820*/  LOP3.LUT R3, R2.reuse, 0xffff, RZ, 0xc0, !PT ;  /* 0x0000ffff02037812 */ /* 0x040fe400078ec0ff */
[----:B------:R-:W-:Y:S02]  /*7830*/  LOP3.LUT R8, R2, 0xff, RZ, 0xc0, !PT ;  /* 0x000000ff02087812 */ /* 0x000fe400078ec0ff */
[--C-:B------:R-:W-:Y:S02]  /*7840*/  SHF.R.U32.HI R7, RZ, 0x10, R2.reuse ;  /* 0x00000010ff077819 */ /* 0x100fe40000011602 */
[----:B------:R-:W-:Y:S02]  /*7850*/  SHF.R.U32.HI R6, RZ, 0x18, R2 ;  /* 0x00000018ff067819 */ /* 0x000fe40000011602 */
[----:B------:R-:W-:Y:S01]  /*7860*/  SHF.R.U32.HI R2, RZ, 0x8, R3 ;  /* 0x00000008ff027819 */ /* 0x000fe20000011603 */
[----:B------:R-:W-:Y:S01]  /*7870*/  FFMA.FTZ R3, R235, UR19, -R12 ;  /* 0x00000013eb037c23 */ /* 0x000fe2000801080c */
[----:B------:R-:W-:-:S02]  /*7880*/  SHF.R.U32.HI R5, RZ, 0x18, R4 ;  /* 0x00000018ff057819 */ /* 0x000fc40000011604 */
[----:B------:R-:W-:Y:S01]  /*7890*/  PRMT R8, R8, 0x5410, R2 ;  /* 0x0000541008087816 */ /* 0x000fe20000000002 */
[----:B------:R1:W-:Y:S01]  /*78a0*/  MUFU.EX2 R107, R3 ;  /* 0x00000003006b7308 */ /* 0x0003e20000000800 */
[----:B------:R-:W-:-:S04]  /*78b0*/  LOP3.LUT R2, R7, 0xff, RZ, 0xc0, !PT ;  /* 0x000000ff07027812 */ /* 0x000fc800078ec0ff */
[----:B------:R-:W-:Y:S02]  /*78c0*/  PRMT R7, R2, 0x5410, R6 ;  /* 0x0000541002077816 */ /* 0x000fe40000000006 */
[C---:B------:R-:W-:Y:S02]  /*78d0*/  LOP3.LUT R2, R4.reuse, 0xffff, RZ, 0xc0, !PT ;  /* 0x0000ffff04027812 */ /* 0x040fe400078ec0ff */
[----:B------:R-:W-:Y:S01]  /*78e0*/  LOP3.LUT R6, R4, 0xff, RZ, 0xc0, !PT ;  /* 0x000000ff04067812 */ /* 0x000fe200078ec0ff */
[----:B-1----:R-:W-:-:S04]  /*78f0*/  FFMA.FTZ R3, R234, UR19, -R12 ;  /* 0x00000013ea037c23 */ /* 0x002fc8000801080c */
[----:B------:R1:W3:Y:S02]  /*7900*/  MUFU.EX2 R106, R3 ;  /* 0x00000003006a7308 */ /* 0x0002e40000000800 */
[----:B-1----:R-:W-:Y:S02]  /*7910*/  SHF.R.U32.HI R3, RZ, 0x10, R4 ;  /* 0x00000010ff037819 */ /* 0x002fe40000011604 */
[----:B------:R-:W-:Y:S02]  /*7920*/  SHF.R.U32.HI R4, RZ, 0x8, R2 ;  /* 0x00000008ff047819 */ /* 0x000fe40000011602 */
[----:B------:R-:W-:Y:S01]  /*7930*/  LOP3.LUT R2, R3, 0xff, RZ, 0xc0, !PT ;  /* 0x000000ff03027812 */ /* 0x000fe200078ec0ff */
[----:B------:R-:W-:Y:S01]  /*7940*/  FFMA.FTZ R3, R238, UR19, -R12 ;  /* 0x00000013ee037c23 */ /* 0x000fe2000801080c */
[----:B------:R-:W-:Y:S01]  /*7950*/  IMAD.MOV.U32 R238, RZ, RZ, R201 ;  /* 0x000000ffffee7224 */ /* 0x000fe200078e00c9 */
[----:B------:R-:W-:Y:S01]  /*7960*/  PRMT R4, R6, 0x5410, R4 ;  /* 0x0000541006047816 */ /* 0x000fe20000000004 */
[----:B------:R-:W-:Y:S01]  /*7970*/  IMAD.MOV.U32 R201, RZ, RZ, R57 ;  /* 0x000000ffffc97224 */ /* 0x000fe200078e0039 */
[----:B------:R1:W-:Y:S01]  /*7980*/  MUFU.EX2 R105, R3 ;  /* 0x0000000300697308 */ /* 0x0003e20000000800 */
[----:B------:R-:W-:-:S02]  /*7990*/  PRMT R5, R2, 0x5410, R5 ;  /* 0x0000541002057816 */ /* 0x000fc40000000005 */
[----:B------:R-:W-:Y:S01]  /*79a0*/  HSET2.LE.AND R2, R8, R238, PT ;  /* 0x000000ee08027233 */ /* 0x000fe20003803000 */
[----:B------:R-:W-:-:S04]  /*79b0*/  FFMA.FTZ R8, R243, UR19, -R28 ;  /* 0x00000013f3087c23 */ /* 0x000fc8000801081c */
[----:B------:R-:W-:Y:S01]  /*79c0*/  MUFU.EX2 R53, R8 ;  /* 0x0000000800357308 */ /* 0x000fe20000000800 */
[----:B-1----:R-:W-:-:S07]  /*79d0*/  FFMA.FTZ R3, R237, UR19, -R12 ;  /* 0x00000013ed037c23 */ /* 0x002fce000801080c */
[----:B------:R2:W1:Y:S02]  /*79e0*/  MUFU.EX2 R100, R3 ;  /* 0x0000000300647308 */ /* 0x0004640000000800 */
[----:B--2---:R-:W-:-:S04]  /*79f0*/  F2FP.F16.F32.PACK_AB R3, R184, R185 ;  /* 0x000000b9b803723e */ /* 0x004fc800000000ff */
[----:B------:R-:W-:Y:S02]  /*7a00*/  LOP3.LUT R6, R2, R3, RZ, 0xc0, !PT ;  /* 0x0000000302067212 */ /* 0x000fe400078ec0ff */
[----:B------:R-:W-:Y:S02]  /*7a10*/  HSET2.LE.AND R2, R7, R238, PT ;  /* 0x000000ee07027233 */ /* 0x000fe40003803000 */
[----:B---3--:R-:W-:-:S04]  /*7a20*/  F2FP.F16.F32.PACK_AB R3, R106, R107 ;  /* 0x0000006b6a03723e */ /* 0x008fc800000000ff */
[----:B------:R-:W-:Y:S02]  /*7a30*/  LOP3.LUT R7, R2, R3, RZ, 0xc0, !PT ;  /* 0x0000000302077212 */ /* 0x000fe400078ec0ff */
[----:B------:R-:W-:Y:S02]  /*7a40*/  HSET2.LE.AND R2, R4, R238, PT ;  /* 0x000000ee04027233 */ /* 0x000fe40003803000 */
[----:B------:R-:W-:-:S04]  /*7a50*/  F2FP.F16.F32.PACK_AB R3, R186, R187 ;  /* 0x000000bbba03723e */ /* 0x000fc800000000ff */
[----:B------:R-:W-:Y:S02]  /*7a60*/  LOP3.LUT R4, R2, R3, RZ, 0xc0, !PT ;  /* 0x0000000302047212 */ /* 0x000fe400078ec0ff */
[----:B------:R-:W-:Y:S02]  /*7a70*/  HSET2.LE.AND R2, R5, R238, PT ;  /* 0x000000ee05027233 */ /* 0x000fe40003803000 */
[----:B-1----:R-:W-:-:S04]  /*7a80*/  F2FP.F16.F32.PACK_AB R3, R100, R105 ;  /* 0x000000696403723e */ /* 0x002fc800000000ff */
[----:B------:R-:W-:Y:S01]  /*7a90*/  LOP3.LUT R5, R2, R3, RZ, 0xc0, !PT ;  /* 0x0000000302057212 */ /* 0x000fe200078ec0ff */
[----:B------:R-:W-:Y:S01]  /*7aa0*/  FFMA.FTZ R2, R242, UR19, -R29 ;  /* 0x00000013f2027c23 */ /* 0x000fe2000801081d */
[----:B------:R-:W-:-:S03]  /*7ab0*/  LOP3.LUT R3, R15, R52, R236, 0x96, !PT ;  /* 0x000000340f037212 */ /* 0x000fc600078e96ec */
[----:B------:R1:W-:Y:S02]  /*7ac0*/  MUFU.EX2 R55, R2 ;  /* 0x0000000200377308 */ /* 0x0003e40000000800 */
[C---:B------:R-:W-:Y:S06]  /*7ad0*/  HMMA.16816.F32 R116, R4.reuse, R20, R60 ;  /* 0x000000140474723c */ /* 0x040fec000000183c */
[C---:B------:R-:W-:Y:S06]  /*7ae0*/  HMMA.16816.F32 R132, R4.reuse, R16, R132 ;  /* 0x000000100484723c */ /* 0x040fec0000001884 */
[----:B------:R-:W-:Y:S01]  /*7af0*/  HMMA.16816.F32 R68, R4, R36, R92 ;  /* 0x000000240444723c */ /* 0x000fe2000000185c */
[----:B------:R-:W-:Y:S01]  /*7b00*/  LOP3.LUT R17, R9, R10, R236, 0x96, !PT ;  /* 0x0000000a09117212 */ /* 0x000fe200078e96ec */
[----:B------:R-:W-:Y:S01]  /*7b10*/  FFMA.FTZ R10, R245, UR19, -R28 ;  /* 0x00000013f50a7c23 */ /* 0x000fe2000801081c */
[----:B-1----:R-:W-:-:S03]  /*7b20*/  FFMA.FTZ R2, R241, UR19, -R29 ;  /* 0x00000013f1027c23 */ /* 0x002fc6000801081d */
[----:B------:R-:W-:Y:S01]  /*7b30*/  MUFU.EX2 R31, R10 ;  /* 0x0000000a001f7308 */ /* 0x000fe20000000800 */
[C---:B------:R-:W-:Y:S06]  /*7b40*/  HMMA.16816.F32 R148, R4.reuse, R24, R148 ;  /* 0x000000180494723c */ /* 0x040fec0000001894 */
[C---:B------:R-:W-:Y:S01]  /*7b50*/  HMMA.16816.F32 R24, R4.reuse, R26, R84 ;  /* 0x0000001a0418723c */ /* 0x040fe20000001854 */
[----:B------:R1:W2:Y:S05]  /*7b60*/  MUFU.EX2 R60, R2 ;  /* 0x00000002003c7308 */ /* 0x0002aa0000000800 */
[C---:B------:R-:W-:Y:S06]  /*7b70*/  HMMA.16816.F32 R56, R4.reuse, R22, R88 ;  /* 0x000000160438723c */ /* 0x040fec0000001858 */
[----:B------:R-:W-:Y:S01]  /*7b80*/  HMMA.16816.F32 R164, R4, R32, R164 ;  /* 0x0000002004a4723c */ /* 0x000fe200000018a4 */
[----:B-1----:R-:W-:-:S05]  /*7b90*/  FFMA.FTZ R2, R240, UR19, -R29 ;  /* 0x00000013f0027c23 */ /* 0x002fca000801081d */
[C---:B------:R-:W-:Y:S01]  /*7ba0*/  HMMA.16816.F32 R84, R4.reuse, R40, R96 ;  /* 0x000000280454723c */ /* 0x040fe20000001860 */
[----:B------:R1:W-:Y:S05]  /*7bb0*/  MUFU.EX2 R61, R2 ;  /* 0x00000002003d7308 */ /* 0x0003ea0000000800 */
[C---:B------:R-:W-:Y:S06]  /*7bc0*/  HMMA.16816.F32 R20, R4.reuse, R18, R72 ;  /* 0x000000120414723c */ /* 0x040fec0000001848 */
[C---:B------:R-:W-:Y:S01]  /*7bd0*/  HMMA.16816.F32 R32, R4.reuse, R34, R80 ;  /* 0x000000220420723c */ /* 0x040fe20000001850 */
[----:B------:R-:W-:Y:S01]  /*7be0*/  IMAD.MOV.U32 R237, RZ, RZ, R213 ;  /* 0x000000ffffed7224 */ /* 0x000fe200078e00d5 */
[----:B------:R-:W3:Y:S04]  /*7bf0*/  LDSM.16.MT88.4 R80, [R216+0xbc00] ;  /* 0x00bc0000d850783b */ /* 0x000ee80000004200 */
[----:B------:R-:W-:Y:S01]  /*7c00*/  HMMA.16816.F32 R48, R4, R38, R48 ;  /* 0x000000260430723c */ /* 0x000fe20000001830 */
[----:B-1----:R-:W-:-:S04]  /*7c10*/  FFMA.FTZ R2, R239, UR19, -R29 ;  /* 0x00000013ef027c23 */ /* 0x002fc8000801081d */
[----:B------:R1:W-:Y:S01]  /*7c20*/  MUFU.EX2 R62, R2 ;  /* 0x00000002003e7308 */ /* 0x0003e20000000800 */
[----:B------:R-:W-:Y:S07]  /*7c30*/  HMMA.16816.F32 R40, R4, R42, R44 ;  /* 0x0000002a0428723c */ /* 0x000fee000000182c */
[--C-:B------:R-:W-:Y:S01]  /*7c40*/  FFMA.FTZ R4, R252, UR19, -R12.reuse ;  /* 0x00000013fc047c23 */ /* 0x100fe2000801080c */
[----:B------:R-:W-:Y:S01]  /*7c50*/  FFMA.FTZ R5, R251, UR19, -R12 ;  /* 0x00000013fb057c23 */ /* 0x000fe2000801080c */
[----:B-1----:R-:W-:-:S05]  /*7c60*/  IMAD.WIDE.U32 R2, R3, -0x2daee0ad, RZ ;  /* 0xd2511f5303027825 */ /* 0x002fca00078e00ff */
[----:B------:R-:W-:Y:S02]  /*7c70*/  LOP3.LUT R8, R3, R54, R156, 0x96, !PT ;  /* 0x0000003603087212 */ /* 0x000fe400078e969c */
[----:B------:R-:W-:Y:S01]  /*7c80*/  LOP3.LUT R9, R2, 0xffff, RZ, 0xc0, !PT ;  /* 0x0000ffff02097812 */ /* 0x000fe200078ec0ff */
[----:B------:R-:W-:Y:S01]  /*7c90*/  FFMA.FTZ R3, R244, UR19, -R28 ;  /* 0x00000013f4037c23 */ /* 0x000fe2000801081c */
[----:B------:R-:W-:Y:S02]  /*7ca0*/  LOP3.LUT R11, R2, 0xff, RZ, 0xc0, !PT ;  /* 0x000000ff020b7812 */ /* 0x000fe400078ec0ff */
[--C-:B------:R-:W-:Y:S01]  /*7cb0*/  SHF.R.U32.HI R14, RZ, 0x10, R2.reuse ;  /* 0x00000010ff0e7819 */ /* 0x100fe20000011602 */
[----:B------:R1:W-:Y:S01]  /*7cc0*/  MUFU.EX2 R52, R3 ;  /* 0x0000000300347308 */ /* 0x0003e20000000800 */
[----:B------:R-:W-:Y:S02]  /*7cd0*/  SHF.R.U32.HI R16, RZ, 0x18, R2 ;  /* 0x00000018ff107819 */ /* 0x000fe40000011602 */
[----:B------:R-:W-:-:S02]  /*7ce0*/  LOP3.LUT R2, R8, 0xffff, RZ, 0xc0, !PT ;  /* 0x0000ffff08027812 */ /* 0x000fc400078ec0ff */
[----:B------:R-:W-:Y:S02]  /*7cf0*/  SHF.R.U32.HI R13, RZ, 0x18, R8 ;  /* 0x00000018ff0d7819 */ /* 0x000fe40000011608 */
[----:B------:R-:W-:Y:S02]  /*7d00*/  SHF.R.U32.HI R2, RZ, 0x8, R2 ;  /* 0x00000008ff027819 */ /* 0x000fe40000011602 */
[----:B-1----:R-:W-:Y:S02]  /*7d10*/  SHF.R.U32.HI R3, RZ, 0x8, R9 ;  /* 0x00000008ff037819 */ /* 0x002fe40000011609 */
[----:B------:R-:W-:Y:S02]  /*7d20*/  LOP3.LUT R9, R8, 0xff, RZ, 0xc0, !PT ;  /* 0x000000ff08097812 */ /* 0x000fe400078ec0ff */
[----:B------:R-:W-:Y:S01]  /*7d30*/  PRMT R15, R11, 0x5410, R3 ;  /* 0x000054100b0f7816 */ /* 0x000fe20000000003 */
[----:B------:R-:W-:Y:S01]  /*7d40*/  FFMA.FTZ R3, R246, UR19, -R28 ;  /* 0x00000013f6037c23 */ /* 0x000fe2000801081c */
[----:B------:R-:W-:Y:S01]  /*7d50*/  PRMT R10, R9, 0x5410, R2 ;  /* 0x00005410090a7816 */ /* 0x000fe20000000002 */
[----:B------:R-:W-:Y:S01]  /*7d60*/  FFMA.FTZ R9, R247, UR19, -R0 ;  /* 0x00000013f7097c23 */ /* 0x000fe20008010800 */
[----:B------:R-:W-:Y:S01]  /*7d70*/  SHF.R.U32.HI R2, RZ, 0x10, R8 ;  /* 0x00000010ff027819 */ /* 0x000fe20000011608 */
[----:B------:R2:W1:Y:S01]  /*7d80*/  MUFU.EX2 R29, R3 ;  /* 0x00000003001d7308 */ /* 0x0004620000000800 */
[----:B------:R-:W-:-:S02]  /*7d90*/  LOP3.LUT R11, R14, 0xff, RZ, 0xc0, !PT ;  /* 0x000000ff0e0b7812 */ /* 0x000fc400078ec0ff */
[----:B------:R-:W-:Y:S02]  /*7da0*/  LOP3.LUT R8, R2, 0xff, RZ, 0xc0, !PT ;  /* 0x000000ff02087812 */ /* 0x000fe400078ec0ff */
[--C-:B------:R-:W-:Y:S02]  /*7db0*/  HSET2.LE.AND R2, R10, R238.reuse, PT ;  /* 0x000000ee0a027233 */ /* 0x100fe40003803000 */
[----:B------:R-:W-:Y:S01]  /*7dc0*/  PRMT R10, R11, 0x5410, R16 ;  /* 0x000054100b0a7816 */ /* 0x000fe20000000010 */
[----:B------:R4:W-:Y:S04]  /*7dd0*/  MUFU.EX2 R28, R9 ;  /* 0x00000009001c7308 */ /* 0x0009e80000000800 */
[----:B------:R-:W-:Y:S02]  /*7de0*/  HSET2.LE.AND R10, R10, R238, PT ;  /* 0x000000ee0a0a7233 */ /* 0x000fe40003803000 */
[----:B--2---:R-:W-:-:S02]  /*7df0*/  F2FP.F16.F32.PACK_AB R3, R60, R55 ;  /* 0x000000373c03723e */ /* 0x004fc400000000ff */
[----:B-1----:R-:W-:Y:S02]  /*7e00*/  F2FP.F16.F32.PACK_AB R11, R29, R31 ;  /* 0x0000001f1d0b723e */ /* 0x002fe400000000ff */
[----:B------:R-:W-:Y:S01]  /*7e10*/  LOP3.LUT R92, R2, R3, RZ, 0xc0, !PT ;  /* 0x00000003025c7212 */ /* 0x000fe200078ec0ff */
[--C-:B------:R-:W-:Y:S01]  /*7e20*/  FFMA.FTZ R2, R249, UR19, -R0.reuse ;  /* 0x00000013f9027c23 */ /* 0x100fe20008010800 */
[----:B------:R-:W-:Y:S02]  /*7e30*/  F2FP.F16.F32.PACK_AB R3, R52, R53 ;  /* 0x000000353403723e */ /* 0x000fe400000000ff */
[----:B----4-:R-:W-:Y:S01]  /*7e40*/  PRMT R9, R8, 0x5410, R13 ;  /* 0x0000541008097816 */ /* 0x010fe2000000000d */
[--C-:B------:R-:W-:Y:S01]  /*7e50*/  FFMA.FTZ R13, R248, UR19, -R0.reuse ;  /* 0x00000013f80d7c23 */ /* 0x100fe20008010800 */
[----:B------:R-:W-:Y:S01]  /*7e60*/  HSET2.LE.AND R8, R15, R238, PT ;  /* 0x000000ee0f087233 */ /* 0x000fe20003803000 */
[----:B------:R-:W-:Y:S01]  /*7e70*/  FFMA.FTZ R0, R250, UR19, -R0 ;  /* 0x00000013fa007c23 */ /* 0x000fe20008010800 */
[----:B------:R1:W-:Y:S01]  /*7e80*/  MUFU.EX2 R15, R2 ;  /* 0x00000002000f7308 */ /* 0x0003e20000000800 */
[----:B------:R-:W-:-:S07]  /*7e90*/  LOP3.LUT R95, R10, R11, RZ, 0xc0, !PT ;  /* 0x0000000b0a5f7212 */ /* 0x000fce00078ec0ff */
[----:B------:R-:W-:Y:S08]  /*7ea0*/  MUFU.EX2 R14, R13 ;  /* 0x0000000d000e7308 */ /* 0x000ff00000000800 */
[----:B------:R2:W-:Y:S01]  /*7eb0*/  MUFU.EX2 R13, R0 ;  /* 0x00000000000d7308 */ /* 0x0005e20000000800 */
[----:B-1----:R-:W-:Y:S02]  /*7ec0*/  HSET2.LE.AND R2, R9, R238, PT ;  /* 0x000000ee09027233 */ /* 0x002fe40003803000 */
[----:B------:R-:W-:-:S03]  /*7ed0*/  F2FP.F16.F32.PACK_AB R9, R62, R61 ;  /* 0x0000003d3e09723e */ /* 0x000fc600000000ff */
[----:B------:R-:W-:Y:S01]  /*7ee0*/  LOP3.LUT R93, R2, R3, RZ, 0xc0, !PT ;  /* 0x00000003025d7212 */ /* 0x000fe200078ec0ff */
[----:B------:R-:W-:Y:S01]  /*7ef0*/  IMAD.WIDE.U32 R2, R17, -0x2daee0ad, RZ ;  /* 0xd2511f5311027825 */ /* 0x000fe200078e00ff */
[----:B------:R1:W-:Y:S01]  /*7f00*/  MUFU.EX2 R11, R4 ;  /* 0x00000004000b7308 */ /* 0x0003e20000000800 */
[----:B------:R-:W-:Y:S01]  /*7f10*/  LOP3.LUT R94, R8, R9, RZ, 0xc0, !PT ;  /* 0x00000009085e7212 */ /* 0x000fe200078ec0ff */
[----:B------:R-:W4:Y:S01]  /*7f20*/  LDSM.16.MT88.4 R16, [R218+0xbc00] ;  /* 0x00bc0000da10783b */ /* 0x000f220000004200 */
[----:B------:R-:W-:Y:S02]  /*7f30*/  LOP3.LUT R8, R2, 0xff, RZ, 0xc0, !PT ;  /* 0x000000ff02087812 */ /* 0x000fe400078ec0ff */
[----:B------:R-:W-:-:S03]  /*7f40*/  SHF.R.U32.HI R7, RZ, 0x18, R2 ;  /* 0x00000018ff077819 */ /* 0x000fc60000011602 */
[----:B------:R3:W-:Y:S01]  /*7f50*/  MUFU.EX2 R10, R5 ;  /* 0x00000005000a7308 */ /* 0x0007e20000000800 */
[----:B--2---:R-:W-:Y:S02]  /*7f60*/  LOP3.LUT R0, R3, R30, R156, 0x96, !PT ;  /* 0x0000001e03007212 */ /* 0x004fe400078e969c */
[----:B-1----:R-:W-:Y:S01]  /*7f70*/  SHF.R.U32.HI R4, RZ, 0x10, R2 ;  /* 0x00000010ff047819 */ /* 0x002fe20000011602 */
[----:B------:R-:W-:Y:S01]  /*7f80*/  IMAD.MOV.U32 R213, RZ, RZ, R209 ;  /* 0x000000ffffd57224 */ /* 0x000fe200078e00d1 */
[----:B------:R-:W-:Y:S01]  /*7f90*/  LOP3.LUT R3, R2, 0xffff, RZ, 0xc0, !PT ;  /* 0x0000ffff02037812 */ /* 0x000fe200078ec0ff */
[C---:B---3--:R-:W-:Y:S01]  /*7fa0*/  HMMA.16816.F32 R72, R92.reuse, R80, R76 ;  /* 0x000000505c48723c */ /* 0x048fe2000000184c */
[----:B------:R-:W-:Y:S02]  /*7fb0*/  LOP3.LUT R2, R4, 0xff, RZ, 0xc0, !PT ;  /* 0x000000ff04027812 */ /* 0x000fe400078ec0ff */
[----:B------:R-:W-:Y:S01]  /*7fc0*/  SHF.R.U32.HI R6, RZ, 0x8, R3 ;  /* 0x00000008ff067819 */ /* 0x000fe20000011603 */
[----:B------:R-:W-:Y:S01]  /*7fd0*/  FFMA.FTZ R3, R208, UR19, -R12 ;  /* 0x00000013d0037c23 */ /* 0x000fe2000801080c */
[----:B------:R-:W-:Y:S01]  /*7fe0*/  IMAD.MOV.U32 R208, RZ, RZ, R212 ;  /* 0x000000ffffd07224 */ /* 0x000fe200078e00d4 */
[----:B------:R-:W-:Y:S01]  /*7ff0*/  PRMT R7, R2, 0x5410, R7 ;  /* 0x0000541002077816 */ /* 0x000fe20000000007 */
[----:B------:R-:W-:Y:S01]  /*8000*/  IMAD.MOV.U32 R212, RZ, RZ, R159 ;  /* 0x000000ffffd47224 */ /* 0x000fe200078e009f */
[----:B------:R1:W2:Y:S01]  /*8010*/  MUFU.EX2 R9, R3 ;  /* 0x0000000300097308 */ /* 0x0002a20000000800 */
[----:B------:R-:W-:Y:S01]  /*8020*/  FFMA.FTZ R4, R208, UR19, -R12 ;  /* 0x00000013d0047c23 */ /* 0x000fe2000801080c */
[----:B------:R-:W-:Y:S01]  /*8030*/  LOP3.LUT R2, R0, 0xffff, RZ, 0xc0, !PT ;  /* 0x0000ffff00027812 */ /* 0x000fe200078ec0ff */
[----:B------:R-:W-:Y:S01]  /*8040*/  IMAD.MOV.U32 R159, RZ, RZ, R211 ;  /* 0x000000ffff9f7224 */ /* 0x000fe200078e00d3 */
[----:B------:R-:W-:Y:S01]  /*8050*/  PRMT R6, R8, 0x5410, R6 ;  /* 0x0000541008067816 */ /* 0x000fe20000000006 */
[C---:B------:R-:W-:Y:S01]  /*8060*/  HMMA.16816.F32 R112, R92.reuse, R120, R112 ;  /* 0x000000785c70723c */ /* 0x040fe20000001870 */
[----:B------:R-:W-:Y:S01]  /*8070*/  LOP3.LUT R5, R0, 0xff, RZ, 0xc0, !PT ;  /* 0x000000ff00057812 */ /* 0x000fe200078ec0ff */
[----:B------:R-:W-:Y:S01]  /*8080*/  IMAD.MOV.U32 R234, RZ, RZ, R212 ;  /* 0x000000ffffea7224 */ /* 0x000fe200078e00d4 */
[----:B------:R2:W3:Y:S01]  /*8090*/  MUFU.EX2 R8, R4 ;  /* 0x0000000400087308 */ /* 0x0004e20000000800 */
[----:B------:R-:W-:Y:S01]  /*80a0*/  SHF.R.U32.HI R2, RZ, 0x8, R2 ;  /* 0x00000008ff027819 */ /* 0x000fe20000011602 */
[----:B------:R-:W-:Y:S01]  /*80b0*/  IMAD.MOV.U32 R211, RZ, RZ, R188 ;  /* 0x000000ffffd37224 */ /* 0x000fe200078e00bc */
[----:B------:R-:W-:Y:S01]  /*80c0*/  HMMA.16816.F32 R124, R92, R122, R124 ;  /* 0x0000007a5c7c723c */ /* 0x000fe2000000187c */
[----:B------:R-:W-:Y:S01]  /*80d0*/  IMAD.MOV.U32 R188, RZ, RZ, R189 ;  /* 0x000000ffffbc7224 */ /* 0x000fe200078e00bd */
[--C-:B-1----:R-:W-:Y:S01]  /*80e0*/  SHF.R.U32.HI R3, RZ, 0x10, R0.reuse ;  /* 0x00000010ff037819 */ /* 0x102fe20000011600 */
[----:B------:R-:W-:Y:S01]  /*80f0*/  IMAD.MOV.U32 R189, RZ, RZ, R227 ;  /* 0x000000ffffbd7224 */ /* 0x000fe200078e00e3 */
[----:B------:R-:W-:-:S02]  /*8100*/  SHF.R.U32.HI R0, RZ, 0x18, R0 ;  /* 0x00000018ff007819 */ /* 0x000fc40000011600 */
[C---:B------:R-:W-:Y:S01]  /*8110*/  HMMA.16816.F32 R128, R92.reuse, R136, R128 ;  /* 0x000000885c80723c */ /* 0x040fe20000001880 */
[----:B------:R-:W-:Y:S02]  /*8120*/  LOP3.LUT R3, R3, 0xff, RZ, 0xc0, !PT ;  /* 0x000000ff03037812 */ /* 0x000fe400078ec0ff */
[----:B------:R-:W-:Y:S02]  /*8130*/  PRMT R5, R5, 0x5410, R2 ;  /* 0x0000541005057816 */ /* 0x000fe40000000002 */
[----:B--2---:R-:W-:Y:S01]  /*8140*/  F2FP.F16.F32.PACK_AB R4, R9, R10 ;  /* 0x0000000a0904723e */ /* 0x004fe200000000ff */
[----:B------:R-:W-:Y:S01]  /*8150*/  IMAD.MOV.U32 R235, RZ, RZ, R159 ;  /* 0x000000ffffeb7224 */ /* 0x000fe200078e009f */
[----:B------:R-:W-:Y:S01]  /*8160*/  PRMT R2, R3, 0x5410, R0 ;  /* 0x0000541003027816 */ /* 0x000fe20000000000 */
[----:B------:R-:W-:Y:S01]  /*8170*/  IMAD.MOV.U32 R212, RZ, RZ, R188 ;  /* 0x000000ffffd47224 */ /* 0x000fe200078e00bc */
[--C-:B------:R-:W-:Y:S01]  /*8180*/  HSET2.LE.AND R3, R7, R238.reuse, PT ;  /* 0x000000ee07037233 */ /* 0x100fe20003803000 */
[----:B------:R-:W-:Y:S01]  /*8190*/  IMAD.MOV.U32 R209, RZ, RZ, R204 ;  /* 0x000000ffffd17224 */ /* 0x000fe200078e00cc */
[--C-:B------:R-:W-:Y:S01]  /*81a0*/  HSET2.LE.AND R0, R6, R238.reuse, PT ;  /* 0x000000ee06007233 */ /* 0x100fe20003803000 */
[----:B------:R1:W5:Y:S01]  /*81b0*/  LDL.LU R227, [R1+0xe4] ;  /* 0x0000e40001e37983 */ /* 0x0003620000300800 */
[----:B------:R-:W-:Y:S01]  /*81c0*/  HSET2.LE.AND R7, R2, R238, PT ;  /* 0x000000ee02077233 */ /* 0x000fe20003803000 */
[----:B------:R-:W-:Y:S01]  /*81d0*/  HMMA.16816.F32 R140, R92, R138, R140 ;  /* 0x0000008a5c8c723c */ /* 0x000fe2000000188c */
[----:B------:R-:W-:-:S02]  /*81e0*/  F2FP.F16.F32.PACK_AB R2, R13, R14 ;  /* 0x0000000e0d02723e */ /* 0x000fc400000000ff */
[----:B------:R-:W-:Y:S01]  /*81f0*/  HSET2.LE.AND R5, R5, R238, PT ;  /* 0x000000ee05057233 */ /* 0x000fe20003803000 */
[----:B------:R-:W-:Y:S01]  /*8200*/  IMAD.MOV.U32 R238, RZ, RZ, R234 ;  /* 0x000000ffffee7224 */ /* 0x000fe200078e00ea */
[----:B------:R-:W-:Y:S01]  /*8210*/  LOP3.LUT R98, R0, R2, RZ, 0xc0, !PT ;  /* 0x0000000200627212 */ /* 0x000fe200078ec0ff */
[----:B------:R-:W-:Y:S01]  /*8220*/  IMAD.MOV.U32 R234, RZ, RZ, R215 ;  /* 0x000000ffffea7224 */ /* 0x000fe200078e00d7 */
[----:B---3--:R-:W-:Y:S01]  /*8230*/  F2FP.F16.F32.PACK_AB R0, R8, R11 ;  /* 0x0000000b0800723e */ /* 0x008fe200000000ff */
[----:B------:R-:W-:Y:S01]  /*8240*/  IMAD.MOV.U32 R208, RZ, RZ, R189 ;  /* 0x000000ffffd07224 */ /* 0x000fe200078e00bd */
[----:B------:R-:W-:Y:S01]  /*8250*/  LOP3.LUT R99, R3, R4, RZ, 0xc0, !PT ;  /* 0x0000000403637212 */ /* 0x000fe200078ec0ff */
[----:B------:R-:W-:Y:S01]  /*8260*/  FADD.FTZ R3, R238, R237 ;  /* 0x000000edee037221 */ /* 0x000fe20000010000 */
[----:B------:R-:W-:Y:S01]  /*8270*/  LOP3.LUT R97, R7, R0, RZ, 0xc0, !PT ;  /* 0x0000000007617212 */ /* 0x000fe200078ec0ff */
[----:B------:R-:W-:Y:S01]  /*8280*/  FADD.FTZ R2, R223, R224 ;  /* 0x000000e0df027221 */ /* 0x000fe20000010000 */
[----:B------:R-:W-:-:S02]  /*8290*/  IMAD.MOV.U32 R238, RZ, RZ, R234 ;  /* 0x000000ffffee7224 */ /* 0x000fc400078e00ea */
[----:B------:R-:W-:Y:S01]  /*82a0*/  FADD.FTZ R0, R221, R222 ;  /* 0x000000dedd007221 */ /* 0x000fe20000010000 */
[----:B------:R-:W-:Y:S02]  /*82b0*/  IMAD.MOV.U32 R234, RZ, RZ, R235 ;  /* 0x000000ffffea7224 */ /* 0x000fe400078e00eb */
[----:B------:R-:W-:Y:S01]  /*82c0*/  FADD.FTZ R4, R219, R220 ;  /* 0x000000dcdb047221 */ /* 0x000fe20000010000 */
[----:B------:R-:W-:Y:S02]  /*82d0*/  IMAD.MOV.U32 R235, RZ, RZ, R208 ;  /* 0x000000ffffeb7224 */ /* 0x000fe400078e00d0 */
[----:B------:R-:W-:Y:S01]  /*82e0*/  FADD.FTZ R3, R217, R3 ;  /* 0x00000003d9037221 */ /* 0x000fe20000010000 */
[----:B------:R-:W-:Y:S02]  /*82f0*/  IMAD.MOV.U32 R208, RZ, RZ, R212 ;  /* 0x000000ffffd07224 */ /* 0x000fe400078e00d4 */
[----:B------:R-:W-:Y:S01]  /*8300*/  FADD.FTZ R2, R238, R2 ;  /* 0x00000002ee027221 */ /* 0x000fe20000010000 */
[----:B------:R-:W-:-:S02]  /*8310*/  IMAD.MOV.U32 R212, RZ, RZ, R200 ;  /* 0x000000ffffd47224 */ /* 0x000fc400078e00c8 */
[----:B------:R-:W-:Y:S01]  /*8320*/  FADD.FTZ R0, R234, R0 ;  /* 0x00000000ea007221 */ /* 0x000fe20000010000 */
[----:B------:R-:W-:Y:S02]  /*8330*/  IMAD.MOV.U32 R215, RZ, RZ, R210 ;  /* 0x000000ffffd77224 */ /* 0x000fe400078e00d2 */
[----:B------:R-:W-:Y:S01]  /*8340*/  FADD.FTZ R4, R235, R4 ;  /* 0x00000004eb047221 */ /* 0x000fe20000010000 */
[----:B------:R-:W-:Y:S01]  /*8350*/  FADD.FTZ R3, R208, R3 ;  /* 0x00000003d0037221 */ /* 0x000fe20000010000 */
[----:B------:R-:W-:Y:S01]  /*8360*/  IMAD.MOV.U32 R210, RZ, RZ, R225 ;  /* 0x000000ffffd27224 */ /* 0x000fe200078e00e1 */
[----:B------:R-:W-:Y:S01]  /*8370*/  F2FP.F16.F32.PACK_AB R6, R15, R28 ;  /* 0x0000001c0f06723e */ /* 0x000fe200000000ff */
[----:B------:R-:W-:Y:S01]  /*8380*/  FADD.FTZ R2, R212, R2 ;  /* 0x00000002d4027221 */ /* 0x000fe20000010000 */
[----:B------:R-:W-:Y:S01]  /*8390*/  FADD.FTZ R0, R213, R0 ;  /* 0x00000000d5007221 */ /* 0x000fe20000010000 */
[----:B------:R-:W-:Y:S02]  /*83a0*/  IMAD.MOV.U32 R188, RZ, RZ, R157 ;  /* 0x000000ffffbc7224 */ /* 0x000fe400078e009d */
[----:B------:R-:W-:Y:S01]  /*83b0*/  FADD.FTZ R4, R215, R4 ;  /* 0x00000004d7047221 */ /* 0x000fe20000010000 */
[----:B------:R-:W-:Y:S01]  /*83c0*/  FADD.FTZ R3, R209, R3 ;  /* 0x00000003d1037221 */ /* 0x000fe20000010000 */
[----:B------:R-:W-:Y:S01]  /*83d0*/  IMAD.MOV.U32 R189, RZ, RZ, R158 ;  /* 0x000000ffffbd7224 */ /* 0x000fe200078e009e */
        /* <DEDUP_REMOVED lines=14> */
[----:B------:R-:W-:-:S02]  /*84c0*/  IMAD.MOV.U32 R200, RZ, RZ, R231 ;  /* 0x000000ffffc87224 */ /* 0x000fc400078e00e7 */
        /* <DEDUP_REMOVED lines=28> */
[----:B------:R1:W5:Y:S01]  /*8690*/  LDL.LU R226, [R1+0xe0] ;  /* 0x0000e00001e27983 */ /* 0x0003620000300800 */
[----:B------:R-:W-:Y:S01]  /*86a0*/  FADD.FTZ R4, R14, R4 ;  /* 0x000000040e047221 */ /* 0x000fe20000010000 */
[----:B------:R-:W-:Y:S01]  /*86b0*/  FADD.FTZ R2, R61, R2 ;  /* 0x000000023d027221 */ /* 0x000fe20000010000 */
[----:B------:R-:W-:Y:S01]  /*86c0*/  FADD.FTZ R3, R10, R3 ;  /* 0x000000030a037221 */ /* 0x000fe20000010000 */
[----:B------:R1:W5:Y:S01]  /*86d0*/  LDL.LU R225, [R1+0xdc] ;  /* 0x0000dc0001e17983 */ /* 0x0003620000300800 */
[----:B------:R-:W-:Y:S01]  /*86e0*/  FADD.FTZ R0, R31, R0 ;  /* 0x000000001f007221 */ /* 0x000fe20000010000 */
[----:B------:R-:W-:Y:S01]  /*86f0*/  FADD.FTZ R234, R13, R4 ;  /* 0x000000040dea7221 */ /* 0x000fe20000010000 */
[----:B------:R-:W2:Y:S01]  /*8700*/  LDC.U8 R231, c[0x0][0x388] ;  /* 0x0000e200ffe77b82 */ /* 0x000ea20000000000 */
[----:B------:R1:W5:Y:S01]  /*8710*/  LDL.LU R224, [R1+0xd8] ;  /* 0x0000d80001e07983 */ /* 0x0003620000300800 */
[----:B------:R-:W-:-:S03]  /*8720*/  FADD.FTZ R2, R62, R2 ;  /* 0x000000023e027221 */ /* 0x000fc60000010000 */
[----:B------:R1:W5:Y:S01]  /*8730*/  LDL.LU R223, [R1+0xd4] ;  /* 0x0000d40001df7983 */ /* 0x0003620000300800 */
[----:B------:R-:W-:-:S03]  /*8740*/  FADD.FTZ R235, R9, R3 ;  /* 0x0000000309eb7221 */ /* 0x000fc60000010000 */
[----:B------:R1:W5:Y:S01]  /*8750*/  LDL.LU R222, [R1+0xd0] ;  /* 0x0000d00001de7983 */ /* 0x0003620000300800 */
[----:B------:R-:W-:-:S03]  /*8760*/  FADD.FTZ R0, R29, R0 ;  /* 0x000000001d007221 */ /* 0x000fc60000010000 */
[----:B------:R1:W5:Y:S04]  /*8770*/  LDL.LU R221, [R1+0xcc] ;  /* 0x0000cc0001dd7983 */ /* 0x0003680000300800 */
[----:B------:R1:W5:Y:S04]  /*8780*/  LDL.LU R220, [R1+0xc8] ;  /* 0x0000c80001dc7983 */ /* 0x0003680000300800 */
[----:B------:R1:W5:Y:S04]  /*8790*/  LDL.LU R219, [R1+0xc4] ;  /* 0x0000c40001db7983 */ /* 0x0003680000300800 */
[----:B------:R1:W5:Y:S04]  /*87a0*/  LDL.LU R217, [R1+0xc0] ;  /* 0x0000c00001d97983 */ /* 0x0003680000300800 */
[----:B------:R1:W-:Y:S04]  /*87b0*/  STL [R1+0x58], R234 ;  /* 0x000058ea01007387 */ /* 0x0003e80000100800 */
[----:B------:R1:W-:Y:S04]  /*87c0*/  STL [R1+0x78], R2 ;  /* 0x0000780201007387 */ /* 0x0003e80000100800 */
[----:B------:R1:W-:Y:S04]  /*87d0*/  STL [R1+0x70], R235 ;  /* 0x000070eb01007387 */ /* 0x0003e80000100800 */
[----:B------:R1:W-:Y:S01]  /*87e0*/  STL [R1+0x74], R0 ;  /* 0x0000740001007387 */ /* 0x0003e20000100800 */
        /* <DEDUP_REMOVED lines=9> */
[----:B------:R-:W-:Y:S06]  /*8880*/  HMMA.16816.F32 R68, R96, R80, R68 ;  /* 0x000000506044723c */ /* 0x000fec0000001844 */
[----:B----4-:R-:W-:Y:S06]  /*8890*/  HMMA.16816.F32 R88, R92, R16, R180 ;  /* 0x000000105c58723c */ /* 0x010fec00000018b4 */
        /* <DEDUP_REMOVED lines=9> */
[----:B-12---:R-:W-:-:S15]  /*8930*/  @!P0 BRA `(.L_x_470) ;  /* 0x000000cc00388947 */ /* 0x006fde0003800000 */
[----:B------:R-:W2:Y:S01]  /*8940*/  LDL.64 R202, [R1+0xa0] ;  /* 0x0000a00001ca7983 */ /* 0x000ea20000100a00 */
[----:B------:R-:W-:Y:S01]  /*8950*/  ULDC UR4, c[0x0][0x2d0] ;  /* 0x0000b40000047ab9 */ /* 0x000fe20000000800 */
[----:B------:R-:W-:-:S04]  /*8960*/  DEPBAR.LE SB0, 0x0 ;  /* 0x000080000000791a */ /* 0x000fc80000000000 */
[----:B------:R-:W3:Y:S04]  /*8970*/  LDL R204, [R1+0x7c] ;  /* 0x00007c0001cc7983 */ /* 0x000ee80000100800 */
[----:B------:R-:W4:Y:S04]  /*8980*/  LDL R205, [R1+0x98] ;  /* 0x0000980001cd7983 */ /* 0x000f280000100800 */
[----:B------:R-:W4:Y:S01]  /*8990*/  LDL.64 R206, [R1+0x50] ;  /* 0x0000500001ce7983 */ /* 0x000f220000100a00 */
[----:B------:R-:W-:Y:S01]  /*89a0*/  UIADD3 UR17, UR18, -0x2, URZ ;  /* 0xfffffffe12117890 */ /* 0x000fe2000fffe03f */
[----:B------:R-:W1:Y:S03]  /*89b0*/  S2R R252, SR_TID.X ;  /* 0x0000000000fc7919 */ /* 0x000e660000002100 */
[----:B------:R-:W-:Y:S01]  /*89c0*/  UISETP.GT.AND UP0, UPT, UR17, UR12, UPT ;  /* 0x0000000c1100728c */ /* 0x000fe2000bf04270 */
[----:B-1----:R-:W-:-:S05]  /*89d0*/  IMAD.SHL.U32 R252, R252, 0x2, RZ ;  /* 0x00000002fcfc7824 */ /* 0x002fca00078e00ff */
[----:B------:R-:W-:Y:S01]  /*89e0*/  LOP3.LUT R252, R252, 0x6, RZ, 0xc0, !PT ;  /* 0x00000006fcfc7812 */ /* 0x000fe200078ec0ff */
[----:B------:R-:W-:Y:S01]  /*89f0*/  BAR.SYNC.DEFER_BLOCKING 0x0 ;  /* 0x0000000000007b1d */ /* 0x000fe20000010000 */
[----:B--2---:R-:W-:Y:S02]  /*8a00*/  ISETP.GE.AND P4, PT, R202, UR4, PT ;  /* 0x00000004ca007c0c */ /* 0x004fe4000bf86270 */
[----:B---3--:R-:W-:Y:S02]  /*8a10*/  ISETP.GE.AND P3, PT, R204, UR4, PT ;  /* 0x00000004cc007c0c */ /* 0x008fe4000bf66270 */
[----:B----4-:R-:W-:Y:S01]  /*8a20*/  ISETP.GE.AND P2, PT, R205, UR4, PT ;  /* 0x00000004cd007c0c */ /* 0x010fe2000bf46270 */
[----:B------:R-:W-:-:S08]  /*8a30*/  UIADD3 UR4, UR18, -0x2, URZ ;  /* 0xfffffffe12047890 */ /* 0x000fd0000fffe03f */
[----:B------:R-:W1:Y:S01]  /*8a40*/  @!P4 LDC.64 R4, c[0x0][0x220] ;  /* 0x00008800ff04cb82 */ /* 0x000e620000000a00 */
[----:B-----5:R-:W-:Y:S01]  /*8a50*/  @P4 STS [R222+0x9000], RZ ;  /* 0x009000ffde004388 */ /* 0x020fe20000000800 */
[----:B------:R-:W-:Y:S02]  /*8a60*/  USHF.R.S32.HI UR7, URZ, 0x1f, UR4 ;  /* 0x0000001f3f077899 */ /* 0x000fe40008011404 */
[----:B------:R-:W-:Y:S01]  /*8a70*/  UIMAD UR6, UR27, UR4, URZ ;  /* 0x000000041b0672a4 */ /* 0x000fe2000f8e023f */
[----:B------:R-:W-:Y:S01]  /*8a80*/  IMAD.U32 R2, RZ, RZ, UR4 ;  /* 0x00000004ff027e24 */ /* 0x000fe2000f8e00ff */
[----:B------:R-:W-:Y:S02]  /*8a90*/  @P4 STS [R222+0x9004], RZ ;  /* 0x009004ffde004388 */ /* 0x000fe40000000800 */
[----:B------:R-:W2:Y:S01]  /*8aa0*/  @!P3 LDC.64 R10, c[0x0][0x220] ;  /* 0x00008800ff0abb82 */ /* 0x000ea20000000a00 */
[----:B------:R-:W-:Y:S01]  /*8ab0*/  UIMAD UR6, UR7, UR28, UR6 ;  /* 0x0000001c070672a4 */ /* 0x000fe2000f8e0206 */
[----:B------:R-:W-:Y:S01]  /*8ac0*/  IMAD.WIDE.U32 R2, R2, UR28, R206 ;  /* 0x0000001c02027c25 */ /* 0x000fe2000f8e00ce */
[----:B------:R-:W-:Y:S04]  /*8ad0*/  @P4 STS.64 [R222+0x9008], RZ ;  /* 0x009008ffde004388 */ /* 0x000fe80000000a00 */
[----:B------:R-:W-:Y:S01]  /*8ae0*/  VIADD R3, R3, UR6 ;  /* 0x0000000603037c36 */ /* 0x000fe20008000000 */
[----:B------:R-:W3:Y:S01]  /*8af0*/  @!P2 LDC.64 R8, c[0x0][0x220] ;  /* 0x00008800ff08ab82 */ /* 0x000ee20000000a00 */
[----:B------:R-:W-:-:S07]  /*8b00*/  IADD3 R0, P5, R2, UR31, RZ ;  /* 0x0000001f02007c10 */ /* 0x000fce000ffbe0ff */
[----:B------:R-:W4:Y:S01]  /*8b10*/  @!P4 LDC.64 R6, c[0x0][0x220] ;  /* 0x00008800ff06cb82 */ /* 0x000f220000000a00 */
[----:B-1----:R-:W-:-:S04]  /*8b20*/  @!P4 LEA R4, P0, R2, R4, 0x1 ;  /* 0x000000040204c211 */ /* 0x002fc800078008ff */
[----:B------:R-:W-:-:S03]  /*8b30*/  @!P4 LEA.HI.X R5, R2, R5, R3, 0x1, P0 ;  /* 0x000000050205c211 */ /* 0x000fc600000f0c03 */
[----:B------:R-:W1:Y:S01]  /*8b40*/  @!P3 LDC.64 R12, c[0x0][0x220] ;  /* 0x00008800ff0cbb82 */ /* 0x000e620000000a00 */
[C---:B--2---:R-:W-:Y:S01]  /*8b50*/  @!P3 LEA R10, P1, R2.reuse, R10, 0x1 ;  /* 0x0000000a020ab211 */ /* 0x044fe200078208ff */
[----:B------:R-:W-:Y:S01]  /*8b60*/  @!PT LDS RZ, [RZ] ;  /* 0x00000000fffff984 */ /* 0x000fe20000000800 */
[----:B------:R-:W-:Y:S01]  /*8b70*/  @!PT LDS RZ, [RZ] ;  /* 0x00000000fffff984 */ /* 0x000fe20000000800 */
[----:B------:R-:W-:Y:S01]  /*8b80*/  @!PT LDS RZ, [RZ] ;  /* 0x00000000fffff984 */ /* 0x000fe20000000800 */
[----:B------:R1:W-:Y:S03]  /*8b90*/  @!P4 LDGSTS.E.BYPASS.LTC128B.128 [R222+0x9000], desc[UR22][R4.64] ;  /* 0x0900000004decfae */ /* 0x0003e6000b901d56 */
[C-C-:B------:R-:W-:Y:S01]  /*8ba0*/  @!P3 LEA.HI.X R11, R2.reuse, R11, R3.reuse, 0x1, P1 ;  /* 0x0000000b020bb211 */ /* 0x140fe200008f0c03 */
[----:B------:R-:W-:Y:S02]  /*8bb0*/  @P3 STS.128 [R222+0xa000], RZ ;  /* 0x00a000ffde003388 */ /* 0x000fe40000000c00 */
[----:B------:R-:W2:Y:S01]  /*8bc0*/  @!P2 LDC.64 R14, c[0x0][0x220] ;  /* 0x00008800ff0eab82 */ /* 0x000ea20000000a00 */
[C---:B---3--:R-:W-:Y:S01]  /*8bd0*/  @!P2 LEA R8, P0, R2.reuse, R8, 0x1 ;  /* 0x000000080208a211 */ /* 0x048fe200078008ff */
[----:B------:R-:W-:Y:S01]  /*8be0*/  @!PT LDS RZ, [RZ] ;  /* 0x00000000fffff984 */ /* 0x000fe20000000800 */
[----:B------:R-:W-:Y:S01]  /*8bf0*/  @!PT LDS RZ, [RZ] ;  /* 0x00000000fffff984 */ /* 0x000fe20000000800 */
[----:B------:R-:W-:Y:S01]  /*8c00*/  @!PT LDS RZ, [RZ] ;  /* 0x00000000fffff984 */ /* 0x000fe20000000800 */
[----:B------:R-:W-:Y:S03]  /*8c10*/  @!P3 LDGSTS.E.BYPASS.LTC128B.128 [R222+0xa000], desc[UR22][R10.64+0x40] ;  /* 0x0a0000400adebfae */ /* 0x000fe6000b901d56 */
[----:B------:R-:W-:Y:S01]  /*8c20*/  @!P2 LEA.HI.X R9, R2, R9, R3, 0x1, P0 ;  /* 0x000000090209a211 */ /* 0x000fe200000f0c03 */
[----:B------:R-:W-:Y:S01]  /*8c30*/  @P2 STS.128 [R222+0xb000], RZ ;  /* 0x00b000ffde002388 */ /* 0x000fe20000000c00 */
[----:B------:R-:W-:-:S02]  /*8c40*/  IADD3.X R3, R3, UR16, RZ, P5, !PT ;  /* 0x0000001003037c10 */ /* 0x000fc4000affe4ff */
[C---:B----4-:R-:W-:Y:S01]  /*8c50*/  @!P4 LEA R6, P5, R0.reuse, R6, 0x1 ;  /* 0x000000060006c211 */ /* 0x050fe200078a08ff */
[----:B------:R-:W-:Y:S01]  /*8c60*/  @!PT LDS RZ, [RZ] ;  /* 0x00000000fffff984 */ /* 0x000fe20000000800 */
[----:B------:R-:W-:Y:S01]  /*8c70*/  @!PT LDS RZ, [RZ] ;  /* 0x00000000fffff984 */ /* 0x000fe20000000800 */
[----:B------:R-:W-:Y:S01]  /*8c80*/  @!PT LDS RZ, [RZ] ;  /* 0x00000000fffff984 */ /* 0x000fe20000000800 */
[----:B------:R3:W-:Y:S03]  /*8c90*/  @!P2 LDGSTS.E.BYPASS.LTC128B.128 [R222+0xb000], desc[UR22][R8.64+0x80] ;  /* 0x0b00008008deafae */ /* 0x0007e6000b901d56 */
[C---:B------:R-:W-:Y:S01]  /*8ca0*/  @!P4 LEA.HI.X R7, R0.reuse, R7, R3, 0x1, P5 ;  /* 0x000000070007c211 */ /* 0x040fe200028f0c03 */
[----:B------:R-:W-:Y:S04]  /*8cb0*/  @P4 STS.128 [R222+0x9800], RZ ;  /* 0x009800ffde004388 */ /* 0x000fe80000000c00 */
[----:B------:R-:W-:Y:S01]  /*8cc0*/  @!PT LDS RZ, [RZ] ;  /* 0x00000000fffff984 */ /* 0x000fe20000000800 */
[----:B------:R-:W-:Y:S01]  /*8cd0*/  @!PT LDS RZ, [RZ] ;  /* 0x00000000fffff984 */ /* 0x000fe20000000800 */
[----:B------:R-:W-:Y:S01]  /*8ce0*/  @!PT LDS RZ, [RZ] ;  /* 0x00000000fffff984 */ /* 0x000fe20000000800 */
[----:B------:R-:W-:Y:S01]  /*8cf0*/  @!P4 LDGSTS.E.BYPASS.LTC128B.128 [R222+0x9800], desc[UR22][R6.64] ;  /* 0x0980000006decfae */ /* 0x000fe2000b901d56 */
[----:B-1----:R-:W-:-:S03]  /*8d00*/  @!P3 LEA R4, P1, R0, R12, 0x1 ;  /* 0x0000000c0004b211 */ /* 0x002fc600078208ff */
[----:B------:R-:W-:Y:S01]  /*8d10*/  @P3 STS.128 [R222+0xa800], RZ ;  /* 0x00a800ffde003388 */ /* 0x000fe20000000c00 */
[C---:B--2---:R-:W-:Y:S02]  /*8d20*/  @!P2 LEA R2, P0, R0.reuse, R14, 0x1 ;  /* 0x0000000e0002a211 */ /* 0x044fe400078008ff */
[C-C-:B------:R-:W-:Y:S02]  /*8d30*/  @!P3 LEA.HI.X R5, R0.reuse, R13, R3.reuse, 0x1, P1 ;  /* 0x0000000d0005b211 */ /* 0x140fe400008f0c03 */
[----:B------:R-:W-:Y:S01]  /*8d40*/  @!P2 LEA.HI.X R3, R0, R15, R3, 0x1, P0 ;  /* 0x0000000f0003a211 */ /* 0x000fe200000f0c03 */
[----:B------:R-:W-:Y:S02]  /*8d50*/  IMAD.U32 R0, RZ, RZ, UR17 ;  /* 0x00000011ff007e24 */ /* 0x000fe4000f8e00ff */
[----:B------:R-:W-:Y:S01]  /*8d60*/  @!PT LDS RZ, [RZ] ;  /* 0x00000000fffff984 */ /* 0x000fe20000000800 */
[----:B------:R-:W-:Y:S01]  /*8d70*/  @!PT LDS RZ, [RZ] ;  /* 0x00000000fffff984 */ /* 0x000fe20000000800 */
[----:B------:R-:W-:Y:S01]  /*8d80*/  @!PT LDS RZ, [RZ] ;  /* 0x00000000fffff984 */ /* 0x000fe20000000800 */
[----:B------:R-:W-:Y:S02]  /*8d90*/  @!P3 LDGSTS.E.BYPASS.LTC128B.128 [R222+0xa800], desc[UR22][R4.64+0x40] ;  /* 0x0a80004004debfae */ /* 0x000fe4000b901d56 */
[----:B------:R-:W-:-:S02]  /*8da0*/  IMAD R0, R0, 0x40, R252 ;  /* 0x0000004000007824 */ /* 0x000fc400078e02fc */
[----:B------:R-:W-:Y:S03]  /*8db0*/  @P2 STS.128 [R222+0xb800], RZ ;  /* 0x00b800ffde002388 */ /* 0x000fe60000000c00 */
[C---:B------:R-:W-:Y:S01]  /*8dc0*/  ISETP.GE.AND P5, PT, R0.reuse, R230, PT ;  /* 0x000000e60000720c */ /* 0x040fe20003fa6270 */
[----:B------:R-:W-:Y:S01]  /*8dd0*/  @!PT LDS RZ, [RZ] ;  /* 0x00000000fffff984 */ /* 0x000fe20000000800 */
[----:B------:R-:W-:Y:S01]  /*8de0*/  @!PT LDS RZ, [RZ] ;  /* 0x00000000fffff984 */ /* 0x000fe20000000800 */
[----:B------:R-:W-:Y:S01]  /*8df0*/  @!PT LDS RZ, [RZ] ;  /* 0x00000000fffff984 */ /* 0x000fe20000000800 */
[----:B------:R1:W-:Y:S01]  /*8e00*/  @!P2 LDGSTS.E.BYPASS.LTC128B.128 [R222+0xb800], desc[UR22][R2.64+0x80] ;  /* 0x0b80008002deafae */ /* 0x0003e2000b901d56 */
[C---:B------:R-:W-:Y:S02]  /*8e10*/  ISETP.GE.AND P6, PT, R0.reuse, R228, PT ;  /* 0x000000e40000720c */ /* 0x040fe40003fc6270 */
[C---:B------:R-:W-:Y:S01]  /*8e20*/  ISETP.GE.AND P1, PT, R0.reuse, R227, PT ;  /* 0x000000e30000720c */ /* 0x040fe20003f26270 */
[----:B------:R-:W-:Y:S01]  /*8e30*/  LDSM.16.M88.4 R12, [R220] ;  /* 0x00000000dc0c783b */ /* 0x000fe20000000200 */
[C---:B------:R-:W-:Y:S02]  /*8e40*/  ISETP.LT.OR P5, PT, R0.reuse, R225, P5 ;  /* 0x000000e10000720c */ /* 0x040fe40002fa1670 */
[C---:B------:R-:W-:Y:S01]  /*8e50*/  ISETP.LT.OR P6, PT, R0.reuse, R226, P6 ;  /* 0x000000e20000720c */ /* 0x040fe200037c1670 */
[----:B------:R-:W2:Y:S01]  /*8e60*/  LDSM.16.M88.4 R24, [R217+0x6000] ;  /* 0x00600000d918783b */ /* 0x000ea20000000200 */
[----:B------:R-:W-:-:S03]  /*8e70*/  ISETP.LT.OR P1, PT, R0, R223, P1 ;  /* 0x000000df0000720c */ /* 0x000fc60000f21670 */
[----:B---3--:R-:W3:Y:S04]  /*8e80*/  LDSM.16.M88.4 R8, [R220+0x1000] ;  /* 0x00100000dc08783b */ /* 0x008ee80000000200 */
[----:B------:R-:W4:Y:S04]  /*8e90*/  LDSM.16.M88.4 R28, [R217+0x6c00] ;  /* 0x006c0000d91c783b */ /* 0x000f280000000200 */
[----:B------:R-:W4:Y:S04]  /*8ea0*/  LDSM.16.M88.4 R20, [R217+0x6400] ;  /* 0x00640000d914783b */ /* 0x000f280000000200 */
[----:B------:R-:W4:Y:S01]  /*8eb0*/  LDSM.16.M88.4 R16, [R217+0x6800] ;  /* 0x00680000d910783b */ /* 0x000f220000000200 */
[----:B-1----:R-:W-:-:S03]  /*8ec0*/  VIADD R2, R0, 0x1 ;  /* 0x0000000100027836 */ /* 0x002fc60000000000 */
[----:B------:R-:W-:Y:S01]  /*8ed0*/  LDSM.16.M88.4 R52, [R219+0x6000] ;  /* 0x00600000db34783b */ /* 0x000fe20000000200 */
[----:B------:R-:W-:-:S03]  /*8ee0*/  VIADD R3, R0, 0x8 ;  /* 0x0000000800037836 */ /* 0x000fc60000000000 */
[----:B------:R-:W1:Y:S01]  /*8ef0*/  LDSM.16.M88.4 R4, [R221+0x1000] ;  /* 0x00100000dd04783b */ /* 0x000e620000000200 */
[----:B------:R-:W-:-:S03]  /*8f00*/  ISETP.GE.AND P0, PT, R2, R228, PT ;  /* 0x000000e40200720c */ /* 0x000fc60003f06270 */
[----:B------:R-:W1:Y:S01]  /*8f10*/  LDSM.16.M88.4 R40, [R219+0x6c00] ;  /* 0x006c0000db28783b */ /* 0x000e620000000200 */
[----:B------:R-:W-:-:S03]  /*8f20*/  ISETP.LT.OR P0, PT, R2, R226, P0 ;  /* 0x000000e20200720c */ /* 0x000fc60000701670 */
[----:B------:R-:W1:Y:S04]  /*8f30*/  LDSM.16.M88.4 R48, [R219+0x6400] ;  /* 0x00640000db30783b */ /* 0x000e680000000200 */
[----:B------:R-:W1:Y:S01]  /*8f40*/  LDSM.16.M88.4 R44, [R219+0x6800] ;  /* 0x00680000db2c783b */ /* 0x000e620000000200 */
[-C--:B--2---:R-:W-:Y:S03]  /*8f50*/  HMMA.16816.F32 R248, R12, R24.reuse, RZ ;  /* 0x000000180cf8723c */ /* 0x084fe600000018ff */
[----:B------:R-:W0:Y:S03]  /*8f60*/  LDGDEPBAR ;  /* 0x00000000000079af */ /* 0x000e260000000000 */
[C---:B---3--:R-:W-:Y:S06]  /*8f70*/  HMMA.16816.F32 R60, R8.reuse, R24, RZ ;  /* 0x00000018083c723c */ /* 0x048fec00000018ff */
[-C--:B------:R-:W-:Y:S06]  /*8f80*/  HMMA.16816.F32 R56, R8, R26.reuse, RZ ;  /* 0x0000001a0838723c */ /* 0x080fec00000018ff */
[----:B------:R-:W-:Y:S06]  /*8f90*/  HMMA.16816.F32 R244, R12, R26, RZ ;  /* 0x0000001a0cf4723c */ /* 0x000fec00000018ff */
[C---:B----4-:R-:W-:Y:S06]  /*8fa0*/  HMMA.16816.F32 R24, R8.reuse, R28, RZ ;  /* 0x0000001c0818723c */ /* 0x050fec00000018ff */
[C---:B------:R-:W-:Y:S06]  /*8fb0*/  HMMA.16816.F32 R36, R8.reuse, R20, RZ ;  /* 0x000000140824723c */ /* 0x040fec00000018ff */
[C---:B------:R-:W-:Y:S06]  /*8fc0*/  HMMA.16816.F32 R32, R8.reuse, R16, RZ ;  /* 0x000000100820723c */ /* 0x040fec00000018ff */
[C---:B------:R-:W-:Y:S06]  /*8fd0*/  HMMA.16816.F32 R108, R8.reuse, R22, RZ ;  /* 0x00000016086c723c */ /* 0x040fec00000018ff */
[C---:B------:R-:W-:Y:S06]  /*8fe0*/  HMMA.16816.F32 R184, R8.reuse, R18, RZ ;  /* 0x0000001208b8723c */ /* 0x040fec00000018ff */
[----:B------:R-:W-:Y:S01]  /*8ff0*/  HMMA.16816.F32 R180, R8, R30, RZ ;  /* 0x0000001e08b4723c */ /* 0x000fe200000018ff */
[----:B------:R-:W2:Y:S05]  /*9000*/  LDSM.16.M88.4 R8, [R221] ;  /* 0x00000000dd08783b */ /* 0x000eaa0000000200 */
[C---:B-1----:R-:W-:Y:S06]  /*9010*/  HMMA.16816.F32 R196, R4.reuse, R52, R60 ;  /* 0x0000003404c4723c */ /* 0x042fec000000183c */
[C---:B------:R-:W-:Y:S06]  /*9020*/  HMMA.16816.F32 R176, R4.reuse, R40, R24 ;  /* 0x0000002804b0723c */ /* 0x040fec0000001818 */
[----:B------:R-:W-:Y:S06]  /*9030*/  HMMA.16816.F32 R64, R4, R54, R56 ;  /* 0x000000360440723c */ /* 0x000fec0000001838 */
[C---:B------:R-:W-:Y:S06]  /*9040*/  HMMA.16816.F32 R236, R12.reuse, R20, RZ ;  /* 0x000000140cec723c */ /* 0x040fec00000018ff */
[----:B------:R-:W-:Y:S01]  /*9050*/  HMMA.16816.F32 R240, R12, R22, RZ ;  /* 0x000000160cf0723c */ /* 0x000fe200000018ff */
[----:B------:R-:W-:Y:S05]  /*9060*/  LDSM.16.M88.4 R20, [R217+0x7000] ;  /* 0x00700000d914783b */ /* 0x000fea0000000200 */
[C---:B------:R-:W-:Y:S01]  /*9070*/  HMMA.16816.F32 R192, R4.reuse, R48, R36 ;  /* 0x0000003004c0723c */ /* 0x040fe20000001824 */
[----:B------:R-:W-:Y:S05]  /*9080*/  LDSM.16.M88.4 R36, [R217+0x7400] ;  /* 0x00740000d924783b */ /* 0x000fea0000000200 */
[C---:B------:R-:W-:Y:S01]  /*9090*/  HMMA.16816.F32 R188, R4.reuse, R44, R32 ;  /* 0x0000002c04bc723c */ /* 0x040fe20000001820 */
[----:B------:R-:W-:Y:S05]  /*90a0*/  LDSM.16.M88.4 R32, [R217+0x7800] ;  /* 0x00780000d920783b */ /* 0x000fea0000000200 */
[C---:B------:R-:W-:Y:S06]  /*90b0*/  HMMA.16816.F32 R60, R4.reuse, R50, R108 ;  /* 0x00000032043c723c */ /* 0x040fec000000186c */
[C---:B------:R-:W-:Y:S06]  /*90c0*/  HMMA.16816.F32 R56, R4.reuse, R46, R184 ;  /* 0x0000002e0438723c */ /* 0x040fec00000018b8 */
[----:B------:R-:W-:Y:S01]  /*90d0*/  HMMA.16816.F32 R24, R4, R42, R180 ;  /* 0x0000002a0418723c */ /* 0x000fe200000018b4 */
[----:B------:R-:W1:Y:S05]  /*90e0*/  LDSM.16.M88.4 R4, [R220+0x3000] ;  /* 0x00300000dc04783b */ /* 0x000e6a0000000200 */
[C---:B------:R-:W-:Y:S06]  /*90f0*/  HMMA.16816.F32 R212, R12.reuse, R16, RZ ;  /* 0x000000100cd4723c */ /* 0x040fec00000018ff */
[C---:B------:R-:W-:Y:S06]  /*9100*/  HMMA.16816.F32 R208, R12.reuse, R18, RZ ;  /* 0x000000120cd0723c */ /* 0x040fec00000018ff */
[C---:B------:R-:W-:Y:S06]  /*9110*/  HMMA.16816.F32 R204, R12.reuse, R28, RZ ;  /* 0x0000001c0ccc723c */ /* 0x040fec00000018ff */
[----:B------:R-:W-:Y:S01]  /*9120*/  HMMA.16816.F32 R200, R12, R30, RZ ;  /* 0x0000001e0cc8723c */ /* 0x000fe200000018ff */
[----:B------:R-:W3:Y:S04]  /*9130*/  LDSM.16.M88.4 R28, [R217+0x7c00] ;  /* 0x007c0000d91c783b */ /* 0x000ee80000000200 */
[----:B------:R-:W4:Y:S01]  /*9140*/  LDSM.16.M88.4 R12, [R220+0x2000] ;  /* 0x00200000dc0c783b */ /* 0x000f220000000200 */
[C---:B--2---:R-:W-:Y:S06]  /*9150*/  HMMA.16816.F32 R16, R8.reuse, R52, R248 ;  /* 0x000000340810723c */ /* 0x044fec00000018f8 */
[C---:B------:R-:W-:Y:S06]  /*9160*/  HMMA.16816.F32 R180, R8.reuse, R54, R244 ;  /* 0x0000003608b4723c */ /* 0x040fec00000018f4 */
[C---:B------:R-:W-:Y:S06]  /*9170*/  HMMA.16816.F32 R248, R8.reuse, R48, R236 ;  /* 0x0000003008f8723c */ /* 0x040fec00000018ec */
[----:B------:R-:W-:Y:S06]  /*9180*/  HMMA.16816.F32 R236, R8, R40, R204 ;  /* 0x0000002808ec723c */ /* 0x000fec00000018cc */
[----:B-1----:R-:W-:Y:S06]  /*9190*/  HMMA.16816.F32 R108, R4, R22, R64 ;  /* 0x00000016046c723c */ /* 0x002fec0000001840 */
[----:B------:R-:W-:Y:S01]  /*91a0*/  HMMA.16816.F32 R204, R8, R42, R200 ;  /* 0x0000002a08cc723c */ /* 0x000fe200000018c8 */
[----:B------:R-:W-:Y:S05]  /*91b0*/  LDSM.16.M88.4 R40, [R219+0x7800] ;  /* 0x00780000db28783b */ /* 0x000fea0000000200 */
[C---:B------:R-:W-:Y:S06]  /*91c0*/  HMMA.16816.F32 R64, R4.reuse, R38, R60 ;  /* 0x000000260440723c */ /* 0x040fec000000183c */
[C---:B------:R-:W-:Y:S06]  /*91d0*/  HMMA.16816.F32 R200, R4.reuse, R20, R196 ;  /* 0x0000001404c8723c */ /* 0x040fec00000018c4 */
[----:B------:R-:W-:Y:S06]  /*91e0*/  HMMA.16816.F32 R60, R4, R34, R56 ;  /* 0x00000022043c723c */ /* 0x000fec0000001838 */
[C---:B------:R-:W-:Y:S06]  /*91f0*/  HMMA.16816.F32 R212, R8.reuse, R44, R212 ;  /* 0x0000002c08d4723c */ /* 0x040fec00000018d4 */
[----:B------:R-:W-:Y:S01]  /*9200*/  HMMA.16816.F32 R208, R8, R46, R208 ;  /* 0x0000002e08d0723c */ /* 0x000fe200000018d0 */
[----:B------:R-:W-:Y:S05]  /*9210*/  LDSM.16.M88.4 R44, [R219+0x7c00] ;  /* 0x007c0000db2c783b */ /* 0x000fea0000000200 */
[C---:B------:R-:W-:Y:S06]  /*9220*/  HMMA.16816.F32 R196, R4.reuse, R36, R192 ;  /* 0x0000002404c4723c */ /* 0x040fec00000018c0 */
[C---:B------:R-:W-:Y:S06]  /*9230*/  HMMA.16816.F32 R188, R4.reuse, R32, R188 ;  /* 0x0000002004bc723c */ /* 0x040fec00000018bc */
[C---:B---3--:R-:W-:Y:S06]  /*9240*/  HMMA.16816.F32 R176, R4.reuse, R28, R176 ;  /* 0x0000001c04b0723c */ /* 0x048fec00000018b0 */
[----:B------:R-:W-:Y:S01]  /*9250*/  HMMA.16816.F32 R56, R4, R30, R24 ;  /* 0x0000001e0438723c */ /* 0x000fe20000001818 */
[----:B------:R-:W-:Y:S04]  /*9260*/  LDSM.16.M88.4 R4, [R221+0x3000] ;  /* 0x00300000dd04783b */ /* 0x000fe80000000200 */
[----:B------:R-:W-:Y:S01]  /*9270*/  LDSM.16.M88.4 R24, [R219+0x7400] ;  /* 0x00740000db18783b */ /* 0x000fe20000000200 */
[----:B----4-:R-:W-:Y:S03]  /*9280*/  HMMA.16816.F32 R52, R12, R20, R16 ;  /* 0x000000140c34723c */ /* 0x010fe60000001810 */
[----:B------:R-:W1:Y:S03]  /*9290*/  LDSM.16.M88.4 R16, [R219+0x7000] ;  /* 0x00700000db10783b */ /* 0x000e660000000200 */
[----:B------:R-:W-:Y:S01]  /*92a0*/  HMMA.16816.F32 R184, R8, R50, R240 ;  /* 0x0000003208b8723c */ /* 0x000fe200000018f0 */
[----:B------:R-:W2:Y:S05]  /*92b0*/  LDSM.16.M88.4 R8, [R221+0x2000] ;  /* 0x00200000dd08783b */ /* 0x000eaa0000000200 */
[C---:B------:R-:W-:Y:S06]  /*92c0*/  HMMA.16816.F32 R48, R12.reuse, R22, R180 ;  /* 0x000000160c30723c */ /* 0x040fec00000018b4 */
[C---:B------:R-:W-:Y:S06]  /*92d0*/  HMMA.16816.F32 R20, R12.reuse, R36, R248 ;  /* 0x000000240c14723c */ /* 0x040fec00000018f8 */
[C---:B------:R-:W-:Y:S06]  /*92e0*/  HMMA.16816.F32 R180, R12.reuse, R32, R212 ;  /* 0x000000200cb4723c */ /* 0x040fec00000018d4 */
[C---:B------:R-:W-:Y:S06]  /*92f0*/  HMMA.16816.F32 R36, R12.reuse, R38, R184 ;  /* 0x000000260c24723c */ /* 0x040fec00000018b8 */
[C---:B------:R-:W-:Y:S01]  /*9300*/  HMMA.16816.F32 R184, R12.reuse, R34, R208 ;  /* 0x000000220cb8723c */ /* 0x040fe200000018d0 */
[----:B------:R-:W-:Y:S05]  /*9310*/  LDSM.16.M88.4 R32, [R217+0x8000] ;  /* 0x00800000d920783b */ /* 0x000fea0000000200 */
[C---:B------:R-:W-:Y:S06]  /*9320*/  HMMA.16816.F32 R192, R12.reuse, R28, R236 ;  /* 0x0000001c0cc0723c */ /* 0x040fec00000018ec */
[----:B------:R-:W-:Y:S01]  /*9330*/  HMMA.16816.F32 R12, R12, R30, R204 ;  /* 0x0000001e0c0c723c */ /* 0x000fe200000018cc */
[----:B------:R-:W-:Y:S05]  /*9340*/  LDSM.16.M88.4 R28, [R219+0x8000] ;  /* 0x00800000db1c783b */ /* 0x000fea0000000200 */
        /* <DEDUP_REMOVED lines=10> */
[C---:B------:R-:W-:Y:S01]  /*93f0*/  HMMA.16816.F32 R108, R8.reuse, R18, R48 ;  /* 0x00000012086c723c */ /* 0x040fe20000001830 */
[----:B------:R-:W1:Y:S05]  /*9400*/  LDSM.16.M88.4 R16, [R220+0x5000] ;  /* 0x00500000dc10783b */ /* 0x000e6a0000000200 */
[C---:B------:R-:W-:Y:S01]  /*9410*/  HMMA.16816.F32 R64, R8.reuse, R24, R20 ;  /* 0x000000180840723c */ /* 0x040fe20000001814 */
[----:B------:R-:W-:Y:S05]  /*9420*/  LDSM.16.M88.4 R20, [R217+0x8800] ;  /* 0x00880000d914783b */ /* 0x000fea0000000200 */
[C---:B------:R-:W-:Y:S01]  /*9430*/  HMMA.16816.F32 R60, R8.reuse, R26, R36 ;  /* 0x0000001a083c723c */ /* 0x040fe20000001824 */
[----:B------:R-:W2:Y:S04]  /*9440*/  LDSM.16.M88.4 R24, [R217+0x8400] ;  /* 0x00840000d918783b */ /* 0x000ea80000000200 */
[----:B------:R-:W3:Y:S01]  /*9450*/  LDSM.16.M88.4 R36, [R217+0x8c00] ;  /* 0x008c0000d924783b */ /* 0x000ee20000000200 */
[C---:B------:R-:W-:Y:S06]  /*9460*/  HMMA.16816.F32 R48, R8.reuse, R44, R192 ;  /* 0x0000002c0830723c */ /* 0x040fec00000018c0 */
[C---:B------:R-:W-:Y:S06]  /*9470*/  HMMA.16816.F32 R56, R8.reuse, R40, R180 ;  /* 0x000000280838723c */ /* 0x040fec00000018b4 */
[C---:B------:R-:W-:Y:S06]  /*9480*/  HMMA.16816.F32 R52, R8.reuse, R42, R184 ;  /* 0x0000002a0834723c */ /* 0x040fec00000018b8 */
[----:B------:R-:W-:Y:S01]  /*9490*/  HMMA.16816.F32 R44, R8, R46, R12 ;  /* 0x0000002e082c723c */ /* 0x000fe2000000180c */
[----:B------:R-:W4:Y:S04]  /*94a0*/  LDSM.16.M88.4 R12, [R221+0x4000] ;  /* 0x00400000dd0c783b */ /* 0x000f280000000200 */
[----:B------:R-:W4:Y:S01]  /*94b0*/  LDSM.16.M88.4 R8, [R221+0x5000] ;  /* 0x00500000dd08783b */ /* 0x000f220000000200 */
[-C--:B-1----:R-:W-:Y:S06]  /*94c0*/  HMMA.16816.F32 R180, R16, R32.reuse, R200 ;  /* 0x0000002010b4723c */ /* 0x082fec00000018c8 */
[C---:B------:R-:W-:Y:S06]  /*94d0*/  HMMA.16816.F32 R40, R4.reuse, R32, R176 ;  /* 0x000000200428723c */ /* 0x040fec00000018b0 */
[C---:B------:R-:W-:Y:S06]  /*94e0*/  HMMA.16816.F32 R108, R4.reuse, R34, R108 ;  /* 0x00000022046c723c */ /* 0x040fec000000186c */
[C---:B--2---:R-:W-:Y:S06]  /*94f0*/  HMMA.16816.F32 R64, R4.reuse, R24, R64 ;  /* 0x000000180440723c */ /* 0x044fec0000001840 */
[C---:B------:R-:W-:Y:S06]  /*9500*/  HMMA.16816.F32 R184, R4.reuse, R26, R60 ;  /* 0x0000001a04b8723c */ /* 0x040fec000000183c */
[C---:B------:R-:W-:Y:S06]  /*9510*/  HMMA.16816.F32 R188, R4.reuse, R20, R56 ;  /* 0x0000001404bc723c */ /* 0x040fec0000001838 */
[C---:B------:R-:W-:Y:S06]  /*9520*/  HMMA.16816.F32 R192, R4.reuse, R22, R52 ;  /* 0x0000001604c0723c */ /* 0x040fec0000001834 */
[C---:B---3--:R-:W-:Y:S06]  /*9530*/  HMMA.16816.F32 R196, R4.reuse, R36, R48 ;  /* 0x0000002404c4723c */ /* 0x048fec0000001830 */
[----:B------:R-:W-:Y:S01]  /*9540*/  HMMA.16816.F32 R200, R4, R38, R44 ;  /* 0x0000002604c8723c */ /* 0x000fe2000000182c */
[----:B------:R-:W1:Y:S05]  /*9550*/  LDSM.16.M88.4 R4, [R219+0x8400] ;  /* 0x00840000db04783b */ /* 0x000e6a0000000200 */
[C---:B------:R-:W-:Y:S06]  /*9560*/  HMMA.16816.F32 R32, R16.reuse, R34, R240 ;  /* 0x000000221020723c */ /* 0x040fec00000018f0 */
[C---:B------:R-:W-:Y:S06]  /*9570*/  HMMA.16816.F32 R56, R16.reuse, R20, R208 ;  /* 0x000000141038723c */ /* 0x040fec00000018d0 */
[----:B------:R-:W-:Y:S06]  /*9580*/  HMMA.16816.F32 R60, R16, R22, R204 ;  /* 0x00000016103c723c */ /* 0x000fec00000018cc */
[-C--:B----4-:R-:W-:Y:S06]  /*9590*/  HMMA.16816.F32 R44, R12, R28.reuse, R40 ;  /* 0x0000001c0c2c723c */ /* 0x090fec0000001828 */
        /* <DEDUP_REMOVED lines=11> */
[----:B-1----:R-:W-:Y:S01]  /*9650*/  HMMA.16816.F32 R28, R12, R4, R64 ;  /* 0x000000040c1c723c */ /* 0x002fe20000001840 */
[C---:B------:R-:W-:Y:S02]  /*9660*/  ISETP.GE.AND P1, PT, R2.reuse, R229, PT ;  /* 0x000000e50200720c */ /* 0x040fe40003f26270 */
[----:B------:R-:W-:-:S02]  /*9670*/  ISETP.GE.AND P0, PT, R2, R227, PT ;  /* 0x000000e30200720c */ /* 0x000fc40003f06270 */
[C---:B------:R-:W-:Y:S01]  /*9680*/  ISETP.LT.OR P6, PT, R2.reuse, R225, P6 ;  /* 0x000000e10200720c */ /* 0x040fe200037c1670 */
[----:B------:R-:W-:Y:S01]  /*9690*/  HMMA.16816.F32 R176, R16, R36, R244 ;  /* 0x0000002410b0723c */ /* 0x000fe200000018f4 */
[CC--:B------:R-:W-:Y:S02]  /*96a0*/  ISETP.LT.OR P1, PT, R2.reuse, R224.reuse, P1 ;  /* 0x000000e00200720c */ /* 0x0c0fe40000f21670 */
        /* <DEDUP_REMOVED lines=12> */
[----:B------:R-:W-:Y:S01]  /*9770*/  HMMA.16816.F32 R16, R16, R38, R248 ;  /* 0x000000261010723c */ /* 0x000fe200000018f8 */
        /* <DEDUP_REMOVED lines=9> */
[----:B------:R-:W-:Y:S02]  /*9810*/  ISETP.GE.AND P5, PT, R3, R229, PT ;  /* 0x000000e50300720c */ /* 0x000fe40003fa6270 */
[----:B------:R-:W-:Y:S02]  /*9820*/  FSEL R106, R41, -INF , !P0 ;  /* 0xff800000296a7808 */ /* 0x000fe40004000000 */
[----:B------:R-:W-:Y:S02]  /*9830*/  ISETP.GE.AND P0, PT, R2, R227, PT ;  /* 0x000000e30200720c */ /* 0x000fe40003f06270 */
[C---:B------:R-:W-:Y:S02]  /*9840*/  ISETP.LT.OR P6, PT, R3.reuse, R226, P6 ;  /* 0x000000e20300720c */ /* 0x040fe400037c1670 */
[CC--:B------:R-:W-:Y:S02]  /*9850*/  ISETP.LT.OR P1, PT, R3.reuse, R223.reuse, P1 ;  /* 0x000000df0300720c */ /* 0x0c0fe40000f21670 */
[----:B------:R-:W-:Y:S01]  /*9860*/  ISETP.LT.OR P5, PT, R3, R224, P5 ;  /* 0x000000e00300720c */ /* 0x000fe20002fa1670 */
[----:B------:R-:W-:Y:S01]  /*9870*/  VIADD R3, R0, 0x10 ;  /* 0x0000001000037836 */ /* 0x000fe20000000000 */
[----:B------:R-:W-:-:S02]  /*9880*/  ISETP.LT.OR P0, PT, R2, R223, P0 ;  /* 0x000000df0200720c */ /* 0x000fc40000701670 */
[----:B------:R-:W-:Y:S02]  /*9890*/  FSEL R105, R40, -INF , !P6 ;  /* 0xff80000028697808 */ /* 0x000fe40007000000 */
[----:B------:R-:W-:Y:S02]  /*98a0*/  FSEL R107, R42, -INF , !P1 ;  /* 0xff8000002a6b7808 */ /* 0x000fe40004800000 */
[CC--:B------:R-:W-:Y:S02]  /*98b0*/  ISETP.GE.AND P6, PT, R2.reuse, R230.reuse, PT ;  /* 0x000000e60200720c */ /* 0x0c0fe40003fc6270 */
[C---:B------:R-:W-:Y:S02]  /*98c0*/  ISETP.GE.AND P1, PT, R2.reuse, R229, PT ;  /* 0x000000e50200720c */ /* 0x040fe40003f26270 */
[----:B------:R-:W-:Y:S02]  /*98d0*/  FSEL R55, R43, -INF , !P0 ;  /* 0xff8000002b377808 */ /* 0x000fe40004000000 */
[----:B------:R-:W-:Y:S01]  /*98e0*/  ISETP.GE.AND P0, PT, R3, R230, PT ;  /* 0x000000e60300720c */ /* 0x000fe20003f06270 */
[----:B-1----:R-:W-:Y:S01]  /*98f0*/  HMMA.16816.F32 R40, R12, R20, R188 ;  /* 0x000000140c28723c */ /* 0x002fe200000018bc */
[----:B------:R-:W-:-:S02]  /*9900*/  ISETP.LT.OR P6, PT, R2, R225, P6 ;  /* 0x000000e10200720c */ /* 0x000fc400037c1670 */
[----:B------:R-:W-:Y:S01]  /*9910*/  ISETP.LT.OR P1, PT, R2, R224, P1 ;  /* 0x000000e00200720c */ /* 0x000fe20000f21670 */
[----:B------:R-:W-:Y:S01]  /*9920*/  VIADD R2, R0, 0x11 ;  /* 0x0000001100027836 */ /* 0x000fe20000000000 */
[----:B------:R-:W-:Y:S02]  /*9930*/  ISETP.LT.OR P0, PT, R3, R225, P0 ;  /* 0x000000e10300720c */ /* 0x000fe40000701670 */
[----:B------:R-:W-:Y:S02]  /*9940*/  FSEL R53, R34, -INF , !P5 ;  /* 0xff80000022357808 */ /* 0x000fe40006800000 */
[----:B------:R-:W-:Y:S02]  /*9950*/  FSEL R52, R33, -INF , !P6 ;  /* 0xff80000021347808 */ /* 0x000fe40007000000 */
[----:B------:R-:W-:Y:S02]  /*9960*/  FSEL R187, R28, -INF , !P0 ;  /* 0xff8000001cbb7808 */ /* 0x000fe40004000000 */
[----:B------:R-:W-:-:S02]  /*9970*/  ISETP.GE.AND P6, PT, R3, R229, PT ;  /* 0x000000e50300720c */ /* 0x000fc40003fc6270 */
[C---:B------:R-:W-:Y:S02]  /*9980*/  ISETP.GE.AND P5, PT, R3.reuse, R228, PT ;  /* 0x000000e40300720c */ /* 0x040fe40003fa6270 */
[C---:B------:R-:W-:Y:S02]  /*9990*/  ISETP.GE.AND P0, PT, R2.reuse, R230, PT ;  /* 0x000000e60200720c */ /* 0x040fe40003f06270 */
[C---:B------:R-:W-:Y:S02]  /*99a0*/  ISETP.LT.OR P6, PT, R3.reuse, R224, P6 ;  /* 0x000000e00300720c */ /* 0x040fe400037c1670 */
[----:B------:R-:W-:Y:S02]  /*99b0*/  ISETP.LT.OR P5, PT, R3, R226, P5 ;  /* 0x000000e20300720c */ /* 0x000fe40002fa1670 */
[----:B------:R-:W-:Y:S02]  /*99c0*/  ISETP.LT.OR P0, PT, R2, R225, P0 ;  /* 0x000000e10200720c */ /* 0x000fe40000701670 */
[----:B------:R-:W-:-:S02]  /*99d0*/  FSEL R54, R35, -INF , !P1 ;  /* 0xff80000023367808 */ /* 0x000fc40004800000 */
[----:B------:R-:W-:Y:S01]  /*99e0*/  ISETP.GE.AND P1, PT, R3, R227, PT ;  /* 0x000000e30300720c */ /* 0x000fe20003f26270 */
[----:B------:R-:W-:Y:S01]  /*99f0*/  HMMA.16816.F32 R32, R8, R20, R56 ;  /* 0x000000140820723c */ /* 0x000fe20000001838 */
[----:B------:R-:W-:Y:S02]  /*9a00*/  FSEL R204, R30, -INF , !P6 ;  /* 0xff8000001ecc7808 */ /* 0x000fe40007000000 */
[----:B------:R-:W-:Y:S02]  /*9a10*/  FSEL R208, R24, -INF , !P5 ;  /* 0xff80000018d07808 */ /* 0x000fe40006800000 */
[----:B------:R-:W-:Y:S02]  /*9a20*/  FSEL R186, R29, -INF , !P0 ;  /* 0xff8000001dba7808 */ /* 0x000fe40004000000 */
[C---:B------:R-:W-:Y:S02]  /*9a30*/  ISETP.GE.AND P6, PT, R2.reuse, R229, PT ;  /* 0x000000e50200720c */ /* 0x040fe40003fc6270 */
[----:B------:R-:W-:-:S02]  /*9a40*/  ISETP.GE.AND P5, PT, R2, R228, PT ;  /* 0x000000e40200720c */ /* 0x000fc40003fa6270 */
[----:B------:R-:W-:Y:S02]  /*9a50*/  ISETP.GE.AND P0, PT, R2, R227, PT ;  /* 0x000000e30200720c */ /* 0x000fe40003f06270 */
[-C--:B------:R-:W-:Y:S01]  /*9a60*/  ISETP.LT.OR P1, PT, R3, R223.reuse, P1 ;  /* 0x000000df0300720c */ /* 0x080fe20000f21670 */
        /* <DEDUP_REMOVED lines=39> */
[CC--:B------:R-:W-:Y:S02]  /*9ce0*/  ISETP.LT.OR P1, PT, R3.reuse, R225.reuse, P0 ;  /* 0x000000e10300720c */ /* 0x0c0fe40000721670 */
        /* <DEDUP_REMOVED lines=8> */
[CC--:B------:R-:W-:Y:S01]  /*9d70*/  ISETP.GE.AND P1, PT, R3.reuse, R227.reuse, PT ;  /* 0x000000e30300720c */ /* 0x0c0fe20003f26270 */
[----:B------:R-:W-:Y:S01]  /*9d80*/  STL [R1+0x10], R37 ;  /* 0x0000102501007387 */ /* 0x000fe20000100800 */
        /* <DEDUP_REMOVED lines=49> */
[----:B------:R-:W-:Y:S02]  /*a0a0*/  FSEL R194, R23, -INF , !P1 ;  /* 0xff80000017c27808 */ /* 0x000fe40004800000 */
[C---:B------:R-:W-:Y:S02]  /*a0b0*/  ISETP.GE.AND P1, PT, R3.reuse, R227, PT ;  /* 0x000000e30300720c */ /* 0x040fe40003f26270 */
[C---:B------:R-:W-:Y:S02]  /*a0c0*/  ISETP.LT.OR P6, PT, R3.reuse, R224, P6 ;  /* 0x000000e00300720c */ /* 0x040fe400037c1670 */
[C---:B------:R-:W-:Y:S02]  /*a0d0*/  ISETP.LT.OR P5, PT, R3.reuse, R226, P5 ;  /* 0x000000e20300720c */ /* 0x040fe40002fa1670 */
[----:B------:R-:W-:Y:S02]  /*a0e0*/  ISETP.LT.OR P0, PT, R2, R225, P0 ;  /* 0x000000e10200720c */ /* 0x000fe40000701670 */
[----:B------:R-:W-:-:S02]  /*a0f0*/  ISETP.LT.OR P1, PT, R3, R223, P1 ;  /* 0x000000df0300720c */ /* 0x000fc40000f21670 */
[----:B------:R-:W-:Y:S02]  /*a100*/  FSEL R4, R46, -INF , !P6 ;  /* 0xff8000002e047808 */ /* 0x000fe40007000000 */
[----:B------:R-:W-:Y:S02]  /*a110*/  FSEL R3, R28, -INF , !P5 ;  /* 0xff8000001c037808 */ /* 0x000fe40006800000 */
[----:B------:R-:W-:Y:S01]  /*a120*/  FSEL R251, R45, -INF , !P0 ;  /* 0xff8000002dfb7808 */ /* 0x000fe20004000000 */
[----:B------:R-:W-:Y:S01]  /*a130*/  STL [R1+0x1c], R4 ;  /* 0x00001c0401007387 */ /* 0x000fe20000100800 */
[C---:B------:R-:W-:Y:S02]  /*a140*/  ISETP.GE.AND P6, PT, R2.reuse, R229, PT ;  /* 0x000000e50200720c */ /* 0x040fe40003fc6270 */
[C---:B------:R-:W-:Y:S01]  /*a150*/  ISETP.GE.AND P5, PT, R2.reuse, R228, PT ;  /* 0x000000e40200720c */ /* 0x040fe20003fa6270 */
[----:B------:R1:W-:Y:S01]  /*a160*/  STL [R1+0x4], R3 ;  /* 0x0000040301007387 */ /* 0x0003e20000100800 */
[----:B------:R-:W-:-:S02]  /*a170*/  ISETP.GE.AND P0, PT, R2, R227, PT ;  /* 0x000000e30200720c */ /* 0x000fc40003f06270 */
[C---:B------:R-:W-:Y:S02]  /*a180*/  ISETP.LT.OR P6, PT, R2.reuse, R224, P6 ;  /* 0x000000e00200720c */ /* 0x040fe400037c1670 */
[C---:B------:R-:W-:Y:S02]  /*a190*/  ISETP.LT.OR P5, PT, R2.reuse, R226, P5 ;  /* 0x000000e20200720c */ /* 0x040fe40002fa1670 */
[----:B------:R-:W-:Y:S01]  /*a1a0*/  ISETP.LT.OR P0, PT, R2, R223, P0 ;  /* 0x000000df0200720c */ /* 0x000fe20000701670 */
[C---:B------:R-:W-:Y:S01]  /*a1b0*/  VIADD R2, R0.reuse, 0x38 ;  /* 0x0000003800027836 */ /* 0x040fe20000000000 */
[----:B------:R-:W-:Y:S01]  /*a1c0*/  FSEL R248, R29, -INF , !P5 ;  /* 0xff8000001df87808 */ /* 0x000fe20006800000 */
[----:B------:R-:W-:Y:S01]  /*a1d0*/  VIADD R0, R0, 0x39 ;  /* 0x0000003900007836 */ /* 0x000fe20000000000 */
[----:B------:R-:W-:Y:S02]  /*a1e0*/  FSEL R250, R30, -INF , !P1 ;  /* 0xff8000001efa7808 */ /* 0x000fe40004800000 */
[----:B------:R-:W-:-:S02]  /*a1f0*/  ISETP.GE.AND P5, PT, R2, R228, PT ;  /* 0x000000e40200720c */ /* 0x000fc40003fa6270 */
[----:B------:R-:W-:Y:S02]  /*a200*/  FSEL R249, R31, -INF , !P0 ;  /* 0xff8000001ff97808 */ /* 0x000fe40004000000 */
[C---:B------:R-:W-:Y:S02]  /*a210*/  ISETP.GE.AND P0, PT, R2.reuse, R229, PT ;  /* 0x000000e50200720c */ /* 0x040fe40003f06270 */
[C---:B------:R-:W-:Y:S02]  /*a220*/  ISETP.GE.AND P1, PT, R2.reuse, R227, PT ;  /* 0x000000e30200720c */ /* 0x040fe40003f26270 */
[C---:B------:R-:W-:Y:S02]  /*a230*/  ISETP.LT.OR P5, PT, R2.reuse, R226, P5 ;  /* 0x000000e20200720c */ /* 0x040fe40002fa1670 */
[----:B------:R-:W-:Y:S02]  /*a240*/  ISETP.LT.OR P0, PT, R2, R224, P0 ;  /* 0x000000e00200720c */ /* 0x000fe40000701670 */
[----:B-1----:R-:W-:-:S02]  /*a250*/  FSEL R3, R47, -INF , !P6 ;  /* 0xff8000002f037808 */ /* 0x002fc40007000000 */
[C---:B------:R-:W-:Y:S02]  /*a260*/  ISETP.GE.AND P6, PT, R2.reuse, R230, PT ;  /* 0x000000e60200720c */ /* 0x040fe40003fc6270 */
[C---:B------:R-:W-:Y:S01]  /*a270*/  ISETP.LT.OR P1, PT, R2.reuse, R223, P1 ;  /* 0x000000df0200720c */ /* 0x040fe20000f21670 */
[----:B------:R1:W-:Y:S01]  /*a280*/  STL [R1+0x18], R3 ;  /* 0x0000180301007387 */ /* 0x0003e20000100800 */
[----:B------:R-:W-:Y:S02]  /*a290*/  ISETP.LT.OR P6, PT, R2, R225, P6 ;  /* 0x000000e10200720c */ /* 0x000fe400037c1670 */
[----:B------:R-:W-:Y:S02]  /*a2a0*/  FSEL R245, R8, -INF , !P5 ;  /* 0xff80000008f57808 */ /* 0x000fe40006800000 */
[----:B------:R-:W-:Y:S02]  /*a2b0*/  ISETP.GE.AND P5, PT, R0, R229, PT ;  /* 0x000000e50000720c */ /* 0x000fe40003fa6270 */
[----:B------:R-:W-:-:S02]  /*a2c0*/  FSEL R243, R12, -INF , !P6 ;  /* 0xff8000000cf37808 */ /* 0x000fc40007000000 */
[----:B------:R-:W-:Y:S02]  /*a2d0*/  FSEL R199, R14, -INF , !P0 ;  /* 0xff8000000ec77808 */ /* 0x000fe40004000000 */
[----:B------:R-:W-:Y:S02]  /*a2e0*/  FSEL R247, R10, -INF , !P1 ;  /* 0xff8000000af77808 */ /* 0x000fe40004800000 */
[C---:B------:R-:W-:Y:S02]  /*a2f0*/  ISETP.GE.AND P6, PT, R0.reuse, R230, PT ;  /* 0x000000e60000720c */ /* 0x040fe40003fc6270 */
[C---:B------:R-:W-:Y:S02]  /*a300*/  ISETP.GE.AND P0, PT, R0.reuse, R228, PT ;  /* 0x000000e40000720c */ /* 0x040fe40003f06270 */
[C---:B------:R-:W-:Y:S02]  /*a310*/  ISETP.GE.AND P1, PT, R0.reuse, R227, PT ;  /* 0x000000e30000720c */ /* 0x040fe40003f26270 */
[----:B------:R-:W-:-:S02]  /*a320*/  ISETP.LT.OR P5, PT, R0, R224, P5 ;  /* 0x000000e00000720c */ /* 0x000fc40002fa1670 */
[C---:B------:R-:W-:Y:S02]  /*a330*/  ISETP.LT.OR P0, PT, R0.reuse, R226, P0 ;  /* 0x000000e20000720c */ /* 0x040fe40000701670 */
[C---:B------:R-:W-:Y:S02]  /*a340*/  ISETP.LT.OR P6, PT, R0.reuse, R225, P6 ;  /* 0x000000e10000720c */ /* 0x040fe400037c1670 */
[----:B------:R-:W-:Y:S02]  /*a350*/  ISETP.LT.OR P1, PT, R0, R223, P1 ;  /* 0x000000df0000720c */ /* 0x000fe40000f21670 */
[----:B------:R-:W-:Y:S02]  /*a360*/  FSEL R0, R15, -INF , !P5 ;  /* 0xff8000000f007808 */ /* 0x000fe40006800000 */
[----:B------:R-:W-:Y:S02]  /*a370*/  FSEL R244, R9, -INF , !P0 ;  /* 0xff80000009f47808 */ /* 0x000fe40004000000 */
[----:B------:R-:W-:Y:S01]  /*a380*/  PLOP3.LUT P0, PT, PT, PT, UP0, 0x40, 0x0 ;  /* 0x000000000000781c */ /* 0x000fe20003f0e808 */
[----:B------:R1:W-:Y:S01]  /*a390*/  STL [R1+0x14], R0 ;  /* 0x0000140001007387 */ /* 0x0003e20000100800 */
[----:B------:R-:W-:-:S02]  /*a3a0*/  FSEL R246, R11, -INF , !P1 ;  /* 0xff8000000bf67808 */ /* 0x000fc40004800000 */
[----:B------:R-:W-:-:S09]  /*a3b0*/  FSEL R242, R13, -INF , !P6 ;  /* 0xff8000000df27808 */ /* 0x000fd20007000000 */
[----:B------:R-:W-:Y:S05]  /*a3c0*/  @P0 BRA `(.L_x_471) ;  /* 0x0000000400140947 */ /* 0x000fea0003800000 */
[----:B------:R-:W2:Y:S04]  /*a3d0*/  LDL.64 R56, [R1+0xb0] ;  /* 0x0000b00001387983 */ /* 0x000ea80000100a00 */
[----:B------:R-:W3:Y:S01]  /*a3e0*/  LDL.64 R182, [R1+0xa8] ;  /* 0x0000a80001b67983 */ /* 0x000ee20000100a00 */
[----:B------:R-:W-:Y:S01]  /*a3f0*/  UIADD3 UR6, UR18, -0x3, URZ ;  /* 0xfffffffd12067890 */ /* 0x000fe2000fffe03f */
[----:B------:R-:W4:Y:S01]  /*a400*/  @!P4 LDC.64 R14, c[0x0][0x218] ;  /* 0x00008600ff0ecb82 */ /* 0x000f220000000a00 */
        /* <DEDUP_REMOVED lines=9> */
[----:B-1----:R-:W-:-:S02]  /*a4a0*/  IMAD.U32 R0, RZ, RZ, UR20 ;  /* 0x00000014ff007e24 */ /* 0x002fc4000f8e00ff */
[----:B------:R-:W-:Y:S01]  /*a4b0*/  IMAD.U32 R2, RZ, RZ, UR20 ;  /* 0x00000014ff027e24 */ /* 0x000fe2000f8e00ff */
[----:B------:R-:W-:Y:S01]  /*a4c0*/  UIADD3 UR4, UR21, UR4, URZ ;  /* 0x0000000415047290 */ /* 0x000fe2000fffe03f */
[----:B------:R-:W1:Y:S05]  /*a4d0*/  @!P2 LDC.64 R8, c[0x0][0x218] ;  /* 0x00008600ff08ab82 */ /* 0x000e6a0000000a00 */
[----:B------:R-:W-:-:S03]  /*a4e0*/  IMAD.U32 R3, RZ, RZ, UR4 ;  /* 0x00000004ff037e24 */ /* 0x000fc6000f8e00ff */
[----:B------:R-:W1:Y:S08]  /*a4f0*/  @!P4 LDC.64 R12, c[0x0][0x218] ;  /* 0x00008600ff0ccb82 */ /* 0x000e700000000a00 */
[----:B------:R-:W1:Y:S01]  /*a500*/  @!P3 LDC.64 R6, c[0x0][0x218] ;  /* 0x00008600ff06bb82 */ /* 0x000e620000000a00 */
[----:B--2---:R-:W-:-:S04]  /*a510*/  LEA R0, P0, R0, R56, 0x6 ;  /* 0x0000003800007211 */ /* 0x004fc800078030ff */
[----:B---3--:R-:W-:Y:S02]  /*a520*/  LEA.HI.X R3, R2, R183, R3, 0x6, P0 ;  /* 0x000000b702037211 */ /* 0x008fe400000f3403 */
[C---:B----4-:R-:W-:Y:S02]  /*a530*/  @!P4 LEA R14, P1, R0.reuse, R14, 0x1 ;  /* 0x0000000e000ec211 */ /* 0x050fe400078208ff */
[C---:B-----5:R-:W-:Y:S02]  /*a540*/  @!P3 LEA R10, P0, R0.reuse, R10, 0x1 ;  /* 0x0000000a000ab211 */ /* 0x060fe400078008ff */
[C---:B------:R-:W-:Y:S02]  /*a550*/  IADD3 R2, P6, R0.reuse, UR26, RZ ;  /* 0x0000001a00027c10 */ /* 0x040fe4000ffde0ff */
[C---:B------:R-:W-:Y:S02]  /*a560*/  @!P4 LEA.HI.X R15, R0.reuse, R15, R3, 0x1, P1 ;  /* 0x0000000f000fc211 */ /* 0x040fe400008f0c03 */
[----:B-1----:R-:W-:-:S02]  /*a570*/  @!P2 LEA R8, P1, R0, R8, 0x1 ;  /* 0x000000080008a211 */ /* 0x002fc400078208ff */
        /* <DEDUP_REMOVED lines=40> */
.L_x_473:
[----:B------:R-:W-:Y:S05]  /*a800*/  BSYNC B0 ;  /* 0x0000000000007941 */ /* 0x000fea0003800000 */
.L_x_472:
[----:B------:R-:W0:Y:S02]  /*a810*/  LDGDEPBAR ;  /* 0x00000000000079af */ /* 0x000e240000000000 */
.L_x_471:
[----:B-1----:R-:W3:Y:S04]  /*a820*/  LDL R0, [R1+0x48] ;  /* 0x0000480001007983 */ /* 0x002ee80000100800 */
[----:B------:R-:W4:Y:S04]  /*a830*/  LDL R14, [R1+0x4c] ;  /* 0x00004c00010e7983 */ /* 0x000f280000100800 */
[----:B------:R-:W4:Y:S04]  /*a840*/  LDL R3, [R1+0x80] ;  /* 0x0000800001037983 */ /* 0x000f280000100800 */
[----:B------:R-:W4:Y:S04]  /*a850*/  LDL R2, [R1+0x44] ;  /* 0x0000440001027983 */ /* 0x000f280000100800 */
[----:B------:R-:W-:Y:S04]  /*a860*/  STL [R1+0xf0], R230 ;  /* 0x0000f0e601007387 */ /* 0x000fe80000100800 */
[----:B------:R-:W-:Y:S04]  /*a870*/  STL [R1+0xec], R229 ;  /* 0x0000ece501007387 */ /* 0x000fe80000100800 */
[----:B------:R1:W-:Y:S04]  /*a880*/  STL [R1+0xe8], R228 ;  /* 0x0000e8e401007387 */ /* 0x0003e80000100800 */
[----:B------:R-:W-:Y:S04]  /*a890*/  STL [R1+0xe4], R227 ;  /* 0x0000e4e301007387 */ /* 0x000fe80000100800 */
[----:B------:R-:W-:Y:S04]  /*a8a0*/  STL [R1+0xe0], R226 ;  /* 0x0000e0e201007387 */ /* 0x000fe80000100800 */
[----:B------:R2:W-:Y:S04]  /*a8b0*/  STL [R1+0xdc], R225 ;  /* 0x0000dce101007387 */ /* 0x0005e80000100800 */
[----:B------:R2:W-:Y:S04]  /*a8c0*/  STL [R1+0xd8], R224 ;  /* 0x0000d8e001007387 */ /* 0x0005e80000100800 */
[----:B------:R-:W-:Y:S04]  /*a8d0*/  STL [R1+0xd4], R223 ;  /* 0x0000d4df01007387 */ /* 0x000fe80000100800 */
[----:B------:R2:W-:Y:S04]  /*a8e0*/  STL [R1+0xd0], R222 ;  /* 0x0000d0de01007387 */ /* 0x0005e80000100800 */
[----:B------:R-:W-:Y:S04]  /*a8f0*/  STL [R1+0xcc], R221 ;  /* 0x0000ccdd01007387 */ /* 0x000fe80000100800 */
[----:B------:R-:W-:Y:S04]  /*a900*/  STL [R1+0xc8], R220 ;  /* 0x0000c8dc01007387 */ /* 0x000fe80000100800 */
[----:B------:R-:W-:Y:S04]  /*a910*/  STL [R1+0xc4], R219 ;  /* 0x0000c4db01007387 */ /* 0x000fe80000100800 */
[----:B------:R-:W-:Y:S04]  /*a920*/  STL [R1+0xc0], R217 ;  /* 0x0000c0d901007387 */ /* 0x000fe80000100800 */
[----:B-1----:R-:W4:Y:S04]  /*a930*/  LDL.LU R228, [R1+0x4] ;  /* 0x0000040001e47983 */ /* 0x002f280000300800 */
[----:B--2---:R-:W2:Y:S04]  /*a940*/  LDL.LU R225, [R1+0x1c] ;  /* 0x00001c0001e17983 */ /* 0x004ea80000300800 */
[----:B------:R-:W2:Y:S04]  /*a950*/  LDL.LU R224, [R1+0x18] ;  /* 0x0000180001e07983 */ /* 0x000ea80000300800 */
[----:B------:R-:W2:Y:S04]  /*a960*/  LDL.LU R222, [R1+0x14] ;  /* 0x0000140001de7983 */ /* 0x000ea80000300800 */
[----:B------:R-:W2:Y:S01]  /*a970*/  LDL R15, [R1+0x84] ;  /* 0x00008400010f7983 */ /* 0x000ea20000100800 */
[----:B------:R-:W-:Y:S01]  /*a980*/  USHF.L.U32 UR4, UR17, 0x1, URZ ;  /* 0x0000000111047899 */ /* 0x000fe2000800063f */
[C---:B------:R-:W-:Y:S01]  /*a990*/  IADD3 R13, R233.reuse, -0x4498517b, RZ ;  /* 0xbb67ae85e90d7810 */ /* 0x040fe20007ffe0ff */
[C---:B------:R-:W-:Y:S01]  /*a9a0*/  VIADD R201, R232.reuse, 0x3c6ef372 ;  /* 0x3c6ef372e8c97836 */ /* 0x040fe20000000000 */
[C---:B------:R-:W-:Y:S01]  /*a9b0*/  IADD3 R202, R233.reuse, 0x76cf5d0a, RZ ;  /* 0x76cf5d0ae9ca7810 */ /* 0x040fe20007ffe0ff */
[----:B------:R-:W-:Y:S01]  /*a9c0*/  VIADD R203, R233, 0x32370b8f ;  /* 0x32370b8fe9cb7836 */ /* 0x000fe20000000000 */
[C---:B------:R-:W-:Y:S01]  /*a9d0*/  IADD3 R237, R232.reuse, 0x78dde6e4, RZ ;  /* 0x78dde6e4e8ed7810 */ /* 0x040fe20007ffe0ff */
[----:B------:R-:W-:-:S02]  /*a9e0*/  VIADD R213, R232, 0xdaa66d2b ;  /* 0xdaa66d2be8d57836 */ /* 0x000fc40000000000 */
[----:B------:R-:W-:Y:S02]  /*a9f0*/  VIADD R238, R233, 0xed9eba14 ;  /* 0xed9eba14e9ee7836 */ /* 0x000fe40000000000 */
[----:B------:R-:W-:Y:S01]  /*aa00*/  IMAD.MOV.U32 R227, RZ, RZ, R180 ;  /* 0x000000ffffe37224 */ /* 0x000fe200078e00b4 */
[----:B------:R-:W-:Y:S01]  /*aa10*/  IADD3 R214, R232, -0x4ab325aa, RZ ;  /* 0xb54cda56e8d67810 */ /* 0x000fe20007ffe0ff */
[----:B------:R-:W-:Y:S02]  /*aa20*/  IMAD.MOV.U32 R197, RZ, RZ, R36 ;  /* 0x000000ffffc57224 */ /* 0x000fe400078e0024 */
[----:B------:R-:W-:Y:S02]  /*aa30*/  IMAD.MOV.U32 R51, RZ, RZ, R235 ;  /* 0x000000ffff337224 */ /* 0x000fe400078e00eb */
[----:B---3--:R-:W-:-:S05]  /*aa40*/  IMAD.WIDE.U32 R60, R0, -0x326172a9, RZ ;  /* 0xcd9e8d57003c7825 */ /* 0x008fca00078e00ff */
[----:B----4-:R-:W-:Y:S01]  /*aa50*/  LOP3.LUT R0, R61, R14, RZ, 0x3c, !PT ;  /* 0x0000000e3d007212 */ /* 0x010fe200078e3cff */
[----:B------:R-:W-:-:S04]  /*aa60*/  IMAD.WIDE.U32 R34, R3, -0x2daee0ad, RZ ;  /* 0xd2511f5303227825 */ /* 0x000fc800078e00ff */
[----:B------:R-:W-:Y:S01]  /*aa70*/  IMAD.WIDE.U32 R46, R0, -0x2daee0ad, RZ ;  /* 0xd2511f53002e7825 */ /* 0x000fe200078e00ff */
[----:B------:R-:W-:-:S04]  /*aa80*/  LOP3.LUT R4, R35, UR4, R233, 0x96, !PT ;  /* 0x0000000423047c12 */ /* 0x000fc8000f8e96e9 */
[----:B------:R-:W-:Y:S01]  /*aa90*/  LOP3.LUT R0, R47, R34, R13, 0x96, !PT ;  /* 0x000000222f007212 */ /* 0x000fe200078e960d */
[----:B------:R-:W-:Y:S02]  /*aaa0*/  VIADD R47, R232, 0x9e3779b9 ;  /* 0x9e3779b9e82f7836 */ /* 0x000fe40000000000 */
[----:B------:R-:W-:-:S04]  /*aab0*/  IMAD.WIDE.U32 R4, R4, -0x326172a9, RZ ;  /* 0xcd9e8d5704047825 */ /* 0x000fc800078e00ff */
[----:B------:R-:W-:-:S04]  /*aac0*/  IMAD.WIDE.U32 R38, R0, -0x326172a9, RZ ;  /* 0xcd9e8d5700267825 */ /* 0x000fc800078e00ff */
[----:B------:R-:W-:Y:S01]  /*aad0*/  IMAD.MOV.U32 R192, RZ, RZ, R2 ;  /* 0x000000ffffc07224 */ /* 0x000fe200078e0002 */
[----:B------:R-:W-:Y:S02]  /*aae0*/  LOP3.LUT R2, R5, R60, R47, 0x96, !PT ;  /* 0x0000003c05027212 */ /* 0x000fe400078e962f */
[----:B------:R-:W-:-:S03]  /*aaf0*/  LOP3.LUT R8, R39, R4, R201, 0x96, !PT ;  /* 0x0000000427087212 */ /* 0x000fc600078e96c9 */
[----:B------:R-:W-:-:S04]  /*ab00*/  IMAD.WIDE.U32 R2, R2, -0x2daee0ad, RZ ;  /* 0xd2511f5302027825 */ /* 0x000fc800078e00ff */
[----:B------:R-:W-:Y:S01]  /*ab10*/  IMAD.WIDE.U32 R8, R8, -0x2daee0ad, RZ ;  /* 0xd2511f5308087825 */ /* 0x000fe200078e00ff */
[----:B------:R-:W-:-:S04]  /*ab20*/  LOP3.LUT R3, R3, R46, R202, 0x96, !PT ;  /* 0x0000002e03037212 */ /* 0x000fc800078e96ca */
[----:B------:R-:W-:Y:S01]  /*ab30*/  LOP3.LUT R0, R9, R2, R203, 0x96, !PT ;  /* 0x0000000209007212 */ /* 0x000fe200078e96cb */
[----:B------:R-:W-:-:S04]  /*ab40*/  IMAD.WIDE.U32 R2, R3, -0x326172a9, RZ ;  /* 0xcd9e8d5703027825 */ /* 0x000fc800078e00ff */
[----:B------:R-:W-:Y:S01]  /*ab50*/  IMAD.WIDE.U32 R32, R0, -0x326172a9, RZ ;  /* 0xcd9e8d5700207825 */ /* 0x000fe200078e00ff */
[----:B------:R-:W-:Y:S02]  /*ab60*/  LOP3.LUT R6, R3, R38, R213, 0x96, !PT ;  /* 0x0000002603067212 */ /* 0x000fe400078e96d5 */
[----:B------:R-:W-:Y:S02]  /*ab70*/  FMNMX.FTZ R0, R104, R100, !PT ;  /* 0x0000006468007209 */ /* 0x000fe40007810000 */
[----:B------:R-:W-:Y:S01]  /*ab80*/  LOP3.LUT R2, R33, R2, R237, 0x96, !PT ;  /* 0x0000000221027212 */ /* 0x000fe200078e96ed */
[----:B------:R-:W-:Y:S01]  /*ab90*/  IMAD.WIDE.U32 R6, R6, -0x2daee0ad, RZ ;  /* 0xd2511f5306067825 */ /* 0x000fe200078e00ff */
[----:B------:R-:W-:-:S03]  /*aba0*/  FMNMX.FTZ R0, R65, R0, !PT ;  /* 0x0000000041007209 */ /* 0x000fc60007810000 */
[----:B------:R-:W-:Y:S01]  /*abb0*/  IMAD.WIDE.U32 R26, R2, -0x2daee0ad, RZ ;  /* 0xd2511f53021a7825 */ /* 0x000fe200078e00ff */
[----:B------:R-:W-:-:S04]  /*abc0*/  FMNMX.FTZ R0, R64, R0, !PT ;  /* 0x0000000040007209 */ /* 0x000fc80007810000 */
[----:B------:R-:W-:Y:S02]  /*abd0*/  LOP3.LUT R2, R27, R6, R192, 0x96, !PT ;  /* 0x000000061b027212 */ /* 0x000fe400078e96c0 */
[----:B------:R-:W-:-:S03]  /*abe0*/  FMNMX.FTZ R0, R52, R0, !PT ;  /* 0x0000000034007209 */ /* 0x000fc60007810000 */
[----:B------:R-:W-:Y:S01]  /*abf0*/  IMAD.WIDE.U32 R2, R2, -0x326172a9, RZ ;  /* 0xcd9e8d5702027825 */ /* 0x000fe200078e00ff */
[----:B------:R-:W-:Y:S02]  /*ac00*/  FMNMX.FTZ R9, R187, R0, !PT ;  /* 0x00000000bb097209 */ /* 0x000fe40007810000 */
[----:B------:R-:W-:Y:S02]  /*ac10*/  LOP3.LUT R0, R2, 0xffff, RZ, 0xc0, !PT ;  /* 0x0000ffff02007812 */ /* 0x000fe400078ec0ff */
[----:B------:R-:W-:Y:S02]  /*ac20*/  SHF.R.U32.HI R6, RZ, 0x10, R2 ;  /* 0x00000010ff067819 */ /* 0x000fe40000011602 */
[----:B------:R-:W-:Y:S02]  /*ac30*/  FMNMX.FTZ R10, R186, R9, !PT ;  /* 0x00000009ba0a7209 */ /* 0x000fe40007810000 */
[----:B------:R-:W-:Y:S02]  /*ac40*/  LOP3.LUT R11, R2, 0xff, RZ, 0xc0, !PT ;  /* 0x000000ff020b7812 */ /* 0x000fe400078ec0ff */
[----:B------:R-:W-:-:S02]  /*ac50*/  SHF.R.U32.HI R9, RZ, 0x8, R0 ;  /* 0x00000008ff097819 */ /* 0x000fc40000011600 */
[----:B------:R-:W-:Y:S02]  /*ac60*/  LOP3.LUT R6, R6, 0xff, RZ, 0xc0, !PT ;  /* 0x000000ff06067812 */ /* 0x000fe400078ec0ff */
[----:B------:R-:W-:Y:S02]  /*ac70*/  SHF.R.U32.HI R2, RZ, 0x18, R2 ;  /* 0x00000018ff027819 */ /* 0x000fe40000011602 */
[----:B------:R-:W-:Y:S02]  /*ac80*/  FMNMX.FTZ R0, R184, R10, !PT ;  /* 0x0000000ab8007209 */ /* 0x000fe40007810000 */
[----:B------:R-:W-:Y:S02]  /*ac90*/  LOP3.LUT R12, R7, R8, R238, 0x96, !PT ;  /* 0x00000008070c7212 */ /* 0x000fe400078e96ee */
[----:B------:R-:W-:Y:S02]  /*aca0*/  PRMT R19, R6, 0x5410, R2 ;  /* 0x0000541006137816 */ /* 0x000fe40000000002 */
        /* <DEDUP_REMOVED lines=26> */
[----:B------:R-:W-:Y:S01]  /*ae50*/  IMAD.WIDE.U32 R24, R12, -0x326172a9, RZ ;  /* 0xcd9e8d570c187825 */ /* 0x000fe200078e00ff */
[----:B------:R-:W-:Y:S02]  /*ae60*/  FMNMX.FTZ R2, R190, R2, !PT ;  /* 0x00000002be027209 */ /* 0x000fe40007810000 */
[----:B------:R-:W-:Y:S02]  /*ae70*/  FMNMX.FTZ R8, R206, R0, !PT ;  /* 0x00000000ce087209 */ /* 0x000fe40007810000 */
[----:B------:R-:W-:Y:S02]  /*ae80*/  FMNMX.FTZ R0, R243, R6, !PT ;  /* 0x00000006f3007209 */ /* 0x000fe40007810000 */
[----:B------:R-:W-:Y:S02]  /*ae90*/  FMNMX.FTZ R7, R185, R7, !PT ;  /* 0x00000007b9077209 */ /* 0x000fe40007810000 */
[----:B------:R-:W-:-:S02]  /*aea0*/  FMNMX.FTZ R6, R205, R2, !PT ;  /* 0x00000002cd067209 */ /* 0x000fc40007810000 */
[----:B------:R-:W-:Y:S02]  /*aeb0*/  LOP3.LUT R2, R3, R24, R214, 0x96, !PT ;  /* 0x0000001803027212 */ /* 0x000fe400078e96d6 */
[----:B------:R-:W-:Y:S02]  /*aec0*/  FMNMX.FTZ R0, R242, R0, !PT ;  /* 0x00000000f2007209 */ /* 0x000fe40007810000 */
[----:B------:R-:W-:Y:S02]  /*aed0*/  FMNMX.FTZ R3, R191, R8, !PT ;  /* 0x00000008bf037209 */ /* 0x000fe40007810000 */
[----:B------:R-:W-:Y:S02]  /*aee0*/  FMNMX.FTZ R7, R197, R7, !PT ;  /* 0x00000007c5077209 */ /* 0x000fe40007810000 */
[----:B------:R-:W-:Y:S02]  /*aef0*/  PRMT R17, R11, 0x5410, R9 ;  /* 0x000054100b117816 */ /* 0x000fe40000000009 */
        /* <DEDUP_REMOVED lines=9> */
[----:B--2---:R-:W-:Y:S02]  /*af90*/  FMNMX.FTZ R7, R225, R7, !PT ;  /* 0x00000007e1077209 */ /* 0x004fe40007810000 */
[----:B------:R-:W-:Y:S02]  /*afa0*/  FMNMX.FTZ R6, R212, R6, !PT ;  /* 0x00000006d4067209 */ /* 0x000fe40007810000 */
[----:B------:R-:W-:Y:S02]  /*afb0*/  FMNMX.FTZ R3, R250, R3, !PT ;  /* 0x00000003fa037209 */ /* 0x000fe40007810000 */
[----:B------:R-:W-:Y:S02]  /*afc0*/  FMNMX.FTZ R7, R224, R7, !PT ;  /* 0x00000007e0077209 */ /* 0x000fe40007810000 */
[----:B------:R-:W-:Y:S02]  /*afd0*/  FMNMX.FTZ R6, R210, R6, !PT ;  /* 0x00000006d2067209 */ /* 0x000fe40007810000 */
[----:B------:R-:W-:Y:S01]  /*afe0*/  FMNMX.FTZ R8, R249, R3, !PT ;  /* 0x00000003f9087209 */ /* 0x000fe20007810000 */
[----:B------:R-:W-:Y:S01]  /*aff0*/  IMAD.WIDE.U32 R56, R15, -0x326172a9, RZ ;  /* 0xcd9e8d570f387825 */ /* 0x000fe200078e00ff */
[----:B------:R-:W-:-:S02]  /*b000*/  FMNMX.FTZ R3, R199, R7, !PT ;  /* 0x00000007c7037209 */ /* 0x000fc40007810000 */
[----:B------:R-:W-:Y:S02]  /*b010*/  LOP3.LUT R7, R2, 0xffff, RZ, 0xc0, !PT ;  /* 0x0000ffff02077812 */ /* 0x000fe400078ec0ff */
[----:B------:R-:W-:Y:S02]  /*b020*/  FMNMX.FTZ R6, R211, R6, !PT ;  /* 0x00000006d3067209 */ /* 0x000fe40007810000 */
[----:B-1----:R-:W-:Y:S02]  /*b030*/  FMNMX.FTZ R0, R0, R9, !PT ;  /* 0x0000000900007209 */ /* 0x002fe40007810000 */
[----:B------:R-:W-:Y:S02]  /*b040*/  FMNMX.FTZ R3, R222, R3, !PT ;  /* 0x00000003de037209 */ /* 0x000fe40007810000 */
[----:B------:R-:W-:Y:S02]  /*b050*/  SHF.R.U32.HI R9, RZ, 0x8, R7 ;  /* 0x00000008ff097819 */ /* 0x000fe40000011607 */
[----:B------:R-:W-:-:S02]  /*b060*/  LOP3.LUT R7, R57, R14, RZ, 0x3c, !PT ;  /* 0x0000000e39077212 */ /* 0x000fc400078e3cff */
[----:B------:R-:W-:Y:S01]  /*b070*/  FMNMX.FTZ R6, R228, R6, !PT ;  /* 0x00000006e4067209 */ /* 0x000fe20007810000 */
[----:B------:R-:W1:Y:S01]  /*b080*/  SHFL.BFLY PT, R11, R3, 0x2, 0x1f ;  /* 0x0c401f00030b7f89 */ /* 0x000e6200000e0000 */
[----:B------:R-:W-:Y:S01]  /*b090*/  FMNMX.FTZ R10, R247, R8, !PT ;  /* 0x00000008f70a7209 */ /* 0x000fe20007810000 */
[----:B------:R-:W-:Y:S01]  /*b0a0*/  IMAD.WIDE.U32 R44, R7, -0x2daee0ad, RZ ;  /* 0xd2511f53072c7825 */ /* 0x000fe200078e00ff */
[----:B------:R-:W-:Y:S02]  /*b0b0*/  FMNMX.FTZ R6, R248, R6, !PT ;  /* 0x00000006f8067209 */ /* 0x000fe40007810000 */
[----:B------:R-:W-:Y:S01]  /*b0c0*/  FMNMX.FTZ R7, R246, R10, !PT ;  /* 0x0000000af6077209 */ /* 0x000fe20007810000 */
[----:B------:R-:W2:Y:S01]  /*b0d0*/  SHFL.BFLY PT, R12, R0, 0x1, 0x1f ;  /* 0x0c201f00000c7f89 */ /* 0x000ea200000e0000 */
[----:B------:R-:W-:Y:S02]  /*b0e0*/  FMNMX.FTZ R6, R245, R6, !PT ;  /* 0x00000006f5067209 */ /* 0x000fe40007810000 */
[----:B------:R-:W-:Y:S01]  /*b0f0*/  LOP3.LUT R8, R2, 0xff, RZ, 0xc0, !PT ;  /* 0x000000ff02087812 */ /* 0x000fe200078ec0ff */
[----:B------:R-:W3:Y:S01]  /*b100*/  SHFL.BFLY PT, R14, R7, 0x2, 0x1f ;  /* 0x0c401f00070e7f89 */ /* 0x000ee200000e0000 */
[----:B------:R-:W-:-:S02]  /*b110*/  FMNMX.FTZ R6, R244, R6, !PT ;  /* 0x00000006f4067209 */ /* 0x000fc40007810000 */
[----:B------:R-:W-:Y:S02]  /*b120*/  PRMT R16, R8, 0x5410, R9 ;  /* 0x0000541008107816 */ /* 0x000fe40000000009 */
[----:B------:R-:W-:Y:S02]  /*b130*/  LOP3.LUT R8, R45, R34, R13, 0x96, !PT ;  /* 0x000000222d087212 */ /* 0x000fe400078e960d */
[----:B------:R-:W4:Y:S01]  /*b140*/  SHFL.BFLY PT, R13, R6, 0x2, 0x1f ;  /* 0x0c401f00060d7f89 */ /* 0x000f2200000e0000 */
[--C-:B------:R-:W-:Y:S02]  /*b150*/  SHF.R.U32.HI R9, RZ, 0x10, R2.reuse ;  /* 0x00000010ff097819 */ /* 0x100fe40000011602 */
[----:B------:R-:W-:Y:S01]  /*b160*/  SHF.R.U32.HI R10, RZ, 0x18, R2 ;  /* 0x00000018ff0a7819 */ /* 0x000fe20000011602 */
[----:B------:R-:W-:Y:S01]  /*b170*/  IMAD.WIDE.U32 R36, R8, -0x326172a9, RZ ;  /* 0xcd9e8d5708247825 */ /* 0x000fe200078e00ff */
[----:B------:R-:W-:Y:S02]  /*b180*/  LOP3.LUT R2, R5, R56, R47, 0x96, !PT ;  /* 0x0000003805027212 */ /* 0x000fe400078e962f */
[----:B-1----:R-:W-:-:S02]  /*b190*/  FMNMX.FTZ R8, R3, R11, !PT ;  /* 0x0000000b03087209 */ /* 0x002fc40007810000 */
[----:B------:R-:W-:Y:S01]  /*b1a0*/  LOP3.LUT R4, R37, R4, R201, 0x96, !PT ;  /* 0x0000000425047212 */ /* 0x000fe200078e96c9 */
[----:B------:R-:W-:Y:S01]  /*b1b0*/  IMAD.WIDE.U32 R2, R2, -0x2daee0ad, RZ ;  /* 0xd2511f5302027825 */ /* 0x000fe200078e00ff */
[----:B------:R-:W-:-:S03]  /*b1c0*/  LOP3.LUT R9, R9, 0xff, RZ, 0xc0, !PT ;  /* 0x000000ff09097812 */ /* 0x000fc600078ec0ff */
[----:B------:R-:W-:Y:S01]  /*b1d0*/  IMAD.WIDE.U32 R4, R4, -0x2daee0ad, RZ ;  /* 0xd2511f5304047825 */ /* 0x000fe200078e00ff */
[----:B------:R-:W-:Y:S02]  /*b1e0*/  LOP3.LUT R3, R3, R44, R202, 0x96, !PT ;  /* 0x0000002c03037212 */ /* 0x000fe400078e96ca */
[----:B--2---:R-:W-:Y:S02]  /*b1f0*/  FMNMX.FTZ R58, R0, R12, !PT ;  /* 0x0000000c003a7209 */ /* 0x004fe40007810000 */
[----:B------:R-:W-:Y:S02]  /*b200*/  PRMT R15, R9, 0x5410, R10 ;  /* 0x00005410090f7816 */ /* 0x000fe4000000000a */
[----:B---3--:R-:W-:Y:S01]  /*b210*/  FMNMX.FTZ R0, R7, R14, !PT ;  /* 0x0000000e07007209 */ /* 0x008fe20007810000 */
[----:B------:R-:W1:Y:S01]  /*b220*/  SHFL.BFLY PT, R10, R8, 0x1, 0x1f ;  /* 0x0c201f00080a7f89 */ /* 0x000e6200000e0000 */
[----:B------:R-:W-:Y:S01]  /*b230*/  LOP3.LUT R9, R5, R2, R203, 0x96, !PT ;  /* 0x0000000205097212 */ /* 0x000fe200078e96cb */
[----:B------:R-:W-:-:S02]  /*b240*/  IMAD.WIDE.U32 R2, R3, -0x326172a9, RZ ;  /* 0xcd9e8d5703027825 */ /* 0x000fc400078e00ff */
[----:B------:R-:W2:Y:S01]  /*b250*/  SHFL.BFLY PT, R7, R0, 0x1, 0x1f ;  /* 0x0c201f0000077f89 */ /* 0x000ea200000e0000 */
[----:B----4-:R-:W-:Y:S01]  /*b260*/  FMNMX.FTZ R5, R6, R13, !PT ;  /* 0x0000000d06057209 */ /* 0x010fe20007810000 */
[----:B------:R-:W-:Y:S01]  /*b270*/  IMAD.WIDE.U32 R20, R9, -0x326172a9, RZ ;  /* 0xcd9e8d5709147825 */ /* 0x000fe200078e00ff */
[----:B------:R-:W-:-:S03]  /*b280*/  LOP3.LUT R3, R3, R36, R213, 0x96, !PT ;  /* 0x0000002403037212 */ /* 0x000fc600078e96d5 */
[C---:B------:R-:W-:Y:S01]  /*b290*/  FMUL.FTZ R30, R58.reuse, UR19 ;  /* 0x000000133a1e7c20 */ /* 0x040fe20008410000 */
[----:B------:R-:W-:Y:S01]  /*b2a0*/  FSETP.NEU.FTZ.AND P0, PT, R58, -INF , PT ;  /* 0xff8000003a00780b */ /* 0x000fe20003f1d000 */
[----:B------:R-:W3:Y:S01]  /*b2b0*/  SHFL.BFLY PT, R9, R5, 0x1, 0x1f ;  /* 0x0c201f0005097f89 */ /* 0x000ee200000e0000 */
[----:B------:R-:W-:Y:S01]  /*b2c0*/  LOP3.LUT R6, R21, R2, R237, 0x96, !PT ;  /* 0x0000000215067212 */ /* 0x000fe200078e96ed */
[----:B------:R-:W-:Y:S01]  /*b2d0*/  IMAD.WIDE.U32 R2, R3, -0x2daee0ad, RZ ;  /* 0xd2511f5303027825 */ /* 0x000fe200078e00ff */
[----:B------:R-:W-:-:S03]  /*b2e0*/  FSEL R30, R30, RZ, P0 ;  /* 0x000000ff1e1e7208 */ /* 0x000fc60000000000 */
[----:B------:R-:W-:Y:S01]  /*b2f0*/  IMAD.WIDE.U32 R22, R6, -0x2daee0ad, RZ ;  /* 0xd2511f5306167825 */ /* 0x000fe200078e00ff */
[----:B------:R-:W-:-:S03]  /*b300*/  LOP3.LUT R4, R3, R4, R238, 0x96, !PT ;  /* 0x0000000403047212 */ /* 0x000fc600078e96ee */
[----:B------:R-:W-:-:S04]  /*b310*/  FFMA.FTZ R3, R100, UR19, -R30 ;  /* 0x0000001364037c23 */ /* 0x000fc8000801081e */
[----:B------:R4:W-:Y:S01]  /*b320*/  MUFU.EX2 R42, R3 ;  /* 0x00000003002a7308 */ /* 0x0009e20000000800 */
[----:B-1----:R-:W-:Y:S02]  /*b330*/  FMNMX.FTZ R252, R8, R10, !PT ;  /* 0x0000000a08fc7209 */ /* 0x002fe40007810000 */
[----:B--2---:R-:W-:Y:S01]  /*b340*/  FMNMX.FTZ R235, R0, R7, !PT ;  /* 0x0000000700eb7209 */ /* 0x004fe20007810000 */
[----:B------:R-:W-:Y:S02]  /*b350*/  FFMA.FTZ R0, R64, UR19, -R30 ;  /* 0x0000001340007c23 */ /* 0x000fe4000801081e */
[----:B------:R-:W-:Y:S01]  /*b360*/  FMUL.FTZ R31, R252, UR19 ;  /* 0x00000013fc1f7c20 */ /* 0x000fe20008410000 */
[----:B----4-:R-:W-:Y:S01]  /*b370*/  LOP3.LUT R3, R23, R2, R192, 0x96, !PT ;  /* 0x0000000217037212 */ /* 0x010fe200078e96c0 */
[----:B------:R-:W-:-:S04]  /*b380*/  FFMA.FTZ R2, R65, UR19, -R30 ;  /* 0x0000001341027c23 */ /* 0x000fc8000801081e */
[----:B------:R1:W-:Y:S01]  /*b390*/  MUFU.EX2 R196, R2 ;  /* 0x0000000200c47308 */ /* 0x0003e20000000800 */
[----:B------:R-:W-:Y:S01]  /*b3a0*/  IMAD.MOV.U32 R40, RZ, RZ, R234 ;  /* 0x000000ffff287224 */ /* 0x000fe200078e00ea */
[----:B---3--:R-:W-:-:S06]  /*b3b0*/  FMNMX.FTZ R234, R5, R9, !PT ;  /* 0x0000000905ea7209 */ /* 0x008fcc0007810000 */
[----:B------:R2:W-:Y:S01]  /*b3c0*/  MUFU.EX2 R221, R0 ;  /* 0x0000000000dd7308 */ /* 0x0005e20000000800 */
[----:B-1----:R-:W-:Y:S02]  /*b3d0*/  FSEL R2, R58, RZ, P0 ;  /* 0x000000ff3a027208 */ /* 0x002fe40000000000 */
[----:B------:R-:W-:-:S04]  /*b3e0*/  FSETP.NEU.FTZ.AND P0, PT, R252, -INF , PT ;  /* 0xff800000fc00780b */ /* 0x000fc80003f1d000 */
[----:B------:R-:W-:Y:S01]  /*b3f0*/  FSEL R31, R31, RZ, P0 ;  /* 0x000000ff1f1f7208 */ /* 0x000fe20000000000 */
[----:B--2---:R-:W-:Y:S01]  /*b400*/  FFMA.FTZ R0, R52, UR19, -R30 ;  /* 0x0000001334007c23 */ /* 0x004fe2000801081e */
[----:B------:R-:W-:Y:S01]  /*b410*/  FADD.FTZ R18, R104, -R2 ;  /* 0x8000000268127221 */ /* 0x000fe20000010000 */
[----:B------:R-:W-:Y:S02]  /*b420*/  FSEL R2, R252, RZ, P0 ;  /* 0x000000fffc027208 */ /* 0x000fe40000000000 */
[----:B------:R1:W2:Y:S01]  /*b430*/  MUFU.EX2 R43, R0 ;  /* 0x00000000002b7308 */ /* 0x0002a20000000800 */
[C---:B------:R-:W-:Y:S02]  /*b440*/  FSETP.NEU.FTZ.AND P1, PT, R234.reuse, -INF , PT ;  /* 0xff800000ea00780b */ /* 0x040fe40003f3d000 */
[----:B------:R-:W-:Y:S02]  /*b450*/  FADD.FTZ R14, R103, -R2 ;  /* 0x80000002670e7221 */ /* 0x000fe40000010000 */
[----:B------:R-:W-:Y:S01]  /*b460*/  FSEL R2, R234, RZ, P1 ;  /* 0x000000ffea027208 */ /* 0x000fe20000800000 */
[----:B-1----:R-:W-:-:S04]  /*b470*/  FFMA.FTZ R0, R53, UR19, -R31 ;  /* 0x0000001335007c23 */ /* 0x002fc8000801081f */
[----:B------:R1:W-:Y:S01]  /*b480*/  MUFU.EX2 R198, R0 ;  /* 0x0000000000c67308 */ /* 0x0003e20000000800 */
[----:B------:R-:W-:Y:S01]  /*b490*/  FADD.FTZ R13, R102, -R2 ;  /* 0x80000002660d7221 */ /* 0x000fe20000010000 */
[----:B------:R-:W-:Y:S01]  /*b4a0*/  FFMA.FTZ R2, R66, UR19, -R31 ;  /* 0x0000001342027c23 */ /* 0x000fe2000801081f */
[----:B------:R-:W-:Y:S01]  /*b4b0*/  FSETP.NEU.FTZ.AND P0, PT, R235, -INF , PT ;  /* 0xff800000eb00780b */ /* 0x000fe20003f1d000 */
[----:B------:R-:W-:Y:S01]  /*b4c0*/  FMUL.FTZ R28, R234, UR19 ;  /* 0x00000013ea1c7c20 */ /* 0x000fe20008410000 */
[----:B------:R-:W-:-:S03]  /*b4d0*/  PRMT R50, R231, 0x7054, R231 ;  /* 0x00007054e7327816 */ /* 0x000fc600000000e7 */
[----:B------:R3:W-:Y:S01]  /*b4e0*/  MUFU.EX2 R226, R2 ;  /* 0x0000000200e27308 */ /* 0x0007e20000000800 */
[----:B-1----:R-:W-:-:S07]  /*b4f0*/  FFMA.FTZ R0, R54, UR19, -R31 ;  /* 0x0000001336007c23 */ /* 0x002fce000801081f */
[----:B------:R1:W4:Y:S01]  /*b500*/  MUFU.EX2 R229, R0 ;  /* 0x0000000000e57308 */ /* 0x0003220000000800 */
[----:B------:R4:W-:Y:S01]  /*b510*/  STL [R1+0xf4], R251 ;  /* 0x0000f4fb01007387 */ /* 0x0009e20000100800 */
[----:B---3--:R-:W-:Y:S01]  /*b520*/  FFMA.FTZ R2, R67, UR19, -R31 ;  /* 0x0000001343027c23 */ /* 0x008fe2000801081f */
[----:B------:R-:W-:Y:S02]  /*b530*/  HSET2.LE.AND R10, R17, R50, PT ;  /* 0x00000032110a7233 */ /* 0x000fe40003803000 */
[----:B------:R-:W-:Y:S02]  /*b540*/  FSEL R28, R28, RZ, P1 ;  /* 0x000000ff1c1c7208 */ /* 0x000fe40000800000 */
[----:B-1----:R-:W-:-:S05]  /*b550*/  FSEL R0, R235, RZ, P0 ;  /* 0x000000ffeb007208 */ /* 0x002fca0000000000 */
[----:B------:R-:W-:Y:S01]  /*b560*/  FADD.FTZ R12, R101, -R0 ;  /* 0x80000000650c7221 */ /* 0x000fe20000010000 */
[----:B--2---:R-:W-:Y:S01]  /*b570*/  F2FP.F16.F32.PACK_AB R0, R43, R221 ;  /* 0x000000dd2b00723e */ /* 0x004fe200000000ff */
[----:B----4-:R1:W2:Y:S03]  /*b580*/  MUFU.EX2 R251, R2 ;  /* 0x0000000200fb7308 */ /* 0x0102a60000000800 */
[----:B------:R-:W-:Y:S02]  /*b590*/  LOP3.LUT R10, R10, R0, RZ, 0xc0, !PT ;  /* 0x000000000a0a7212 */ /* 0x000fe400078ec0ff */
[--C-:B------:R-:W-:Y:S02]  /*b5a0*/  HSET2.LE.AND R11, R19, R50.reuse, PT ;  /* 0x00000032130b7233 */ /* 0x100fe40003803000 */
[----:B------:R-:W-:Y:S02]  /*b5b0*/  F2FP.F16.F32.PACK_AB R0, R229, R198 ;  /* 0x000000c6e500723e */ /* 0x000fe400000000ff */
[----:B------:R-:W-:-:S02]  /*b5c0*/  HSET2.LE.AND R8, R16, R50, PT ;  /* 0x0000003210087233 */ /* 0x000fc40003803000 */
[----:B------:R-:W-:Y:S02]  /*b5d0*/  LOP3.LUT R11, R11, R0, RZ, 0xc0, !PT ;  /* 0x000000000b0b7212 */ /* 0x000fe400078ec0ff */
[----:B------:R-:W-:Y:S01]  /*b5e0*/  F2FP.F16.F32.PACK_AB R0, R196, R42 ;  /* 0x0000002ac400723e */ /* 0x000fe200000000ff */
[----:B-1----:R-:W-:-:S04]  /*b5f0*/  FFMA.FTZ R2, R105, UR19, -R28 ;  /* 0x0000001369027c23 */ /* 0x002fc8000801081c */
[----:B------:R1:W-:Y:S01]  /*b600*/  MUFU.EX2 R223, R2 ;  /* 0x0000000200df7308 */ /* 0x0003e20000000800 */
[----:B------:R-:W-:Y:S02]  /*b610*/  LOP3.LUT R8, R8, R0, RZ, 0xc0, !PT ;  /* 0x0000000008087212 */ /* 0x000fe400078ec0ff */
[----:B------:R-:W-:Y:S02]  /*b620*/  HSET2.LE.AND R9, R15, R50, PT ;  /* 0x000000320f097233 */ /* 0x000fe40003803000 */
[----:B--2---:R-:W-:Y:S01]  /*b630*/  F2FP.F16.F32.PACK_AB R0, R251, R226 ;  /* 0x000000e2fb00723e */ /* 0x004fe200000000ff */
[----:B-1----:R-:W-:-:S04]  /*b640*/  FFMA.FTZ R2, R106, UR19, -R28 ;  /* 0x000000136a027c23 */ /* 0x002fc8000801081c */
[----:B------:R1:W2:Y:S01]  /*b650*/  MUFU.EX2 R62, R2 ;  /* 0x00000002003e7308 */ /* 0x0002a20000000800 */
[----:B------:R-:W-:Y:S01]  /*b660*/  LOP3.LUT R9, R9, R0, RZ, 0xc0, !PT ;  /* 0x0000000009097212 */ /* 0x000fe200078ec0ff */
[----:B-1----:R-:W-:-:S03]  /*b670*/  IMAD.WIDE.U32 R2, R3, -0x326172a9, RZ ;  /* 0xcd9e8d5703027825 */ /* 0x002fc600078e00ff */
[C---:B------:R-:W-:Y:S02]  /*b680*/  LOP3.LUT R0, R2.reuse, 0xffff, RZ, 0xc0, !PT ;  /* 0x0000ffff02007812 */ /* 0x040fe400078ec0ff */
[----:B------:R-:W-:Y:S02]  /*b690*/  LOP3.LUT R6, R2, 0xff, RZ, 0xc0, !PT ;  /* 0x000000ff02067812 */ /* 0x000fe400078ec0ff */
[----:B------:R-:W-:Y:S01]  /*b6a0*/  SHF.R.U32.HI R0, RZ, 0x8, R0 ;  /* 0x00000008ff007819 */ /* 0x000fe20000011600 */
[----:B------:R-:W-:-:S03]  /*b6b0*/  FMUL.FTZ R29, R235, UR19 ;  /* 0x00000013eb1d7c20 */ /* 0x000fc60008410000 */
[----:B------:R-:W-:Y:S01]  /*b6c0*/  PRMT R6, R6, 0x5410, R0 ;  /* 0x0000541006067816 */ /* 0x000fe20000000000 */
[----:B------:R-:W-:Y:S01]  /*b6d0*/  IMAD.WIDE.U32 R16, R4, -0x326172a9, RZ ;  /* 0xcd9e8d5704107825 */ /* 0x000fe200078e00ff */
[----:B--2---:R-:W-:-:S03]  /*b6e0*/  F2FP.F16.F32.PACK_AB R0, R62, R223 ;  /* 0x000000df3e00723e */ /* 0x004fc600000000ff */
[----:B------:R-:W-:Y:S02]  /*b6f0*/  HSET2.LE.AND R6, R6, R50, PT ;  /* 0x0000003206067233 */ /* 0x000fe40003803000 */
[----:B------:R-:W-:-:S03]  /*b700*/  FSEL R29, R29, RZ, P0 ;  /* 0x000000ff1d1d7208 */ /* 0x000fc60000000000 */
[----:B------:R-:W-:Y:S02]  /*b710*/  LOP3.LUT R6, R6, R0, RZ, 0xc0, !PT ;  /* 0x0000000006067212 */ /* 0x000fe400078ec0ff */
[----:B------:R-:W-:Y:S02]  /*b720*/  LOP3.LUT R0, R3, R16, R214, 0x96, !PT ;  /* 0x0000001003007212 */ /* 0x000fe400078e96d6 */
[--C-:B------:R-:W-:Y:S02]  /*b730*/  SHF.R.U32.HI R7, RZ, 0x10, R2.reuse ;  /* 0x00000010ff077819 */ /* 0x100fe40000011602 */
[----:B------:R-:W-:Y:S01]  /*b740*/  SHF.R.U32.HI R3, RZ, 0x18, R2 ;  /* 0x00000018ff037819 */ /* 0x000fe20000011602 */
[----:B------:R-:W-:-:S04]  /*b750*/  FFMA.FTZ R2, R107, UR19, -R29 ;  /* 0x000000136b027c23 */ /* 0x000fc8000801081d */
[----:B------:R1:W-:Y:S01]  /*b760*/  MUFU.EX2 R230, R2 ;  /* 0x0000000200e67308 */ /* 0x0003e20000000800 */
[----:B------:R-:W-:Y:S01]  /*b770*/  LOP3.LUT R7, R7, 0xff, RZ, 0xc0, !PT ;  /* 0x000000ff07077812 */ /* 0x000fe200078ec0ff */
[----:B-1----:R-:W-:-:S06]  /*b780*/  FFMA.FTZ R2, R55, UR19, -R29 ;  /* 0x0000001337027c23 */ /* 0x002fcc000801081d */
[----:B------:R-:W1:Y:S01]  /*b790*/  MUFU.EX2 R52, R2 ;  /* 0x0000000200347308 */ /* 0x000e620000000800 */
[----:B------:R-:W-:-:S05]  /*b7a0*/  PRMT R7, R7, 0x5410, R3 ;  /* 0x0000541007077816 */ /* 0x000fca0000000003 */
[----:B------:R-:W-:Y:S02]  /*b7b0*/  HSET2.LE.AND R7, R7, R50, PT ;  /* 0x0000003207077233 */ /* 0x000fe40003803000 */
[----:B-1----:R-:W-:-:S04]  /*b7c0*/  F2FP.F16.F32.PACK_AB R2, R52, R230 ;  /* 0x000000e63402723e */ /* 0x002fc800000000ff */
[----:B------:R-:W-:Y:S02]  /*b7d0*/  LOP3.LUT R7, R7, R2, RZ, 0xc0, !PT ;  /* 0x0000000207077212 */ /* 0x000fe400078ec0ff */
[----:B------:R-:W-:-:S04]  /*b7e0*/  LOP3.LUT R2, R0, 0xffff, RZ, 0xc0, !PT ;  /* 0x0000ffff00027812 */ /* 0x000fc800078ec0ff */
[----:B------:R-:W-:Y:S02]  /*b7f0*/  SHF.R.U32.HI R3, RZ, 0x8, R2 ;  /* 0x00000008ff037819 */ /* 0x000fe40000011602 */
[----:B------:R-:W-:-:S04]  /*b800*/  LOP3.LUT R2, R0, 0xff, RZ, 0xc0, !PT ;  /* 0x000000ff00027812 */ /* 0x000fc800078ec0ff */
[----:B------:R-:W-:Y:S01]  /*b810*/  PRMT R3, R2, 0x5410, R3 ;  /* 0x0000541002037816 */ /* 0x000fe20000000003 */
[----:B------:R-:W-:-:S04]  /*b820*/  FFMA.FTZ R2, R108, UR19, -R28 ;  /* 0x000000136c027c23 */ /* 0x000fc8000801081c */
[----:B------:R1:W-:Y:S02]  /*b830*/  MUFU.EX2 R217, R2 ;  /* 0x0000000200d97308 */ /* 0x0003e40000000800 */
[----:B-1----:R-:W-:-:S06]  /*b840*/  FFMA.FTZ R2, R111, UR19, -R28 ;  /* 0x000000136f027c23 */ /* 0x002fcc000801081c */
[----:B------:R-:W1:Y:S01]  /*b850*/  MUFU.EX2 R200, R2 ;  /* 0x0000000200c87308 */ /* 0x000e620000000800 */
[----:B------:R-:W-:Y:S02]  /*b860*/  HSET2.LE.AND R4, R3, R50, PT ;  /* 0x0000003203047233 */ /* 0x000fe40003803000 */
[----:B------:R-:W-:Y:S01]  /*b870*/  SHF.R.U32.HI R3, RZ, 0x10, R0 ;  /* 0x00000010ff037819 */ /* 0x000fe20000011600 */
[----:B------:R-:W-:Y:S01]  /*b880*/  FMUL.FTZ R18, R18, UR19 ;  /* 0x0000001312127c20 */ /* 0x000fe20008410000 */
[----:B-1----:R-:W-:-:S04]  /*b890*/  F2FP.F16.F32.PACK_AB R2, R200, R217 ;  /* 0x000000d9c802723e */ /* 0x002fc800000000ff */
[----:B------:R-:W-:Y:S02]  /*b8a0*/  LOP3.LUT R4, R4, R2, RZ, 0xc0, !PT ;  /* 0x0000000204047212 */ /* 0x000fe400078ec0ff */
[----:B------:R-:W-:Y:S02]  /*b8b0*/  SHF.R.U32.HI R2, RZ, 0x18, R0 ;  /* 0x00000018ff027819 */ /* 0x000fe40000011600 */
[----:B------:R-:W-:-:S04]  /*b8c0*/  LOP3.LUT R0, R3, 0xff, RZ, 0xc0, !PT ;  /* 0x000000ff03007812 */ /* 0x000fc800078ec0ff */
[----:B------:R-:W-:Y:S01]  /*b8d0*/  PRMT R2, R0, 0x5410, R2 ;  /* 0x0000541000027816 */ /* 0x000fe20000000002 */
[----:B------:R-:W-:Y:S01]  /*b8e0*/  FMUL.FTZ R14, R14, UR19 ;  /* 0x000000130e0e7c20 */ /* 0x000fe20008410000 */
[----:B------:R-:W-:Y:S01]  /*b8f0*/  FMUL.FTZ R13, R13, UR19 ;  /* 0x000000130d0d7c20 */ /* 0x000fe20008410000 */
[----:B------:R-:W-:Y:S02]  /*b900*/  FMUL.FTZ R12, R12, UR19 ;  /* 0x000000130c0c7c20 */ /* 0x000fe40008410000 */
[----:B------:R-:W-:Y:S02]  /*b910*/  HSET2.LE.AND R5, R2, R50, PT ;  /* 0x0000003202057233 */ /* 0x000fe40003803000 */
[----:B------:R1:W-:Y:S01]  /*b920*/  MUFU.EX2 R50, R18 ;  /* 0x0000001200327308 */ /* 0x0003e20000000800 */
[----:B------:R-:W-:-:S07]  /*b930*/  FFMA.FTZ R0, R110, UR19, -R29 ;  /* 0x000000136e007c23 */ /* 0x000fce000801081d */
[----:B------:R-:W2:Y:S01]  /*b940*/  MUFU.EX2 R54, R13 ;  /* 0x0000000d00367308 */ /* 0x000ea20000000800 */
[----:B-1----:R-:W-:Y:S01]  /*b950*/  MOV R18, R62 ;  /* 0x0000003e00127202 */ /* 0x002fe20000000f00 */
[----:B------:R-:W-:-:S06]  /*b960*/  IMAD.MOV.U32 R62, RZ, RZ, R51 ;  /* 0x000000ffff3e7224 */ /* 0x000fcc00078e0033 */
[----:B------:R-:W1:Y:S08]  /*b970*/  MUFU.EX2 R55, R12 ;  /* 0x0000000c00377308 */ /* 0x000e700000000800 */
[----:B------:R3:W4:Y:S08]  /*b980*/  MUFU.EX2 R51, R14 ;  /* 0x0000000e00337308 */ /* 0x0007300000000800 */
[----:B------:R2:W-:Y:S01]  /*b990*/  MUFU.EX2 R219, R0 ;  /* 0x0000000000db7308 */ /* 0x0005e20000000800 */
[----:B---3--:R-:W3:Y:S01]  /*b9a0*/  LDSM.16.MT88.4 R12, [R216+0x9000] ;  /* 0x00900000d80c783b */ /* 0x008ee20000004200 */
[----:B--2---:R-:W-:-:S06]  /*b9b0*/  FFMA.FTZ R0, R109, UR19, -R29 ;  /* 0x000000136d007c23 */ /* 0x004fcc000801081d */
[----:B------:R-:W2:Y:S01]  /*b9c0*/  MUFU.EX2 R220, R0 ;  /* 0x0000000000dc7308 */ /* 0x000ea20000000800 */
[-C--:B------:R-:W-:Y:S01]  /*b9d0*/  FMUL.FTZ R124, R124, R54.reuse ;  /* 0x000000367c7c7220 */ /* 0x080fe20000410000 */
[----:B------:R-:W-:Y:S01]  /*b9e0*/  FMUL.FTZ R125, R125, R54 ;  /* 0x000000367d7d7220 */ /* 0x000fe20000410000 */
[-C--:B-1----:R-:W-:Y:S01]  /*b9f0*/  FMUL.FTZ R126, R126, R55.reuse ;  /* 0x000000377e7e7220 */ /* 0x082fe20000410000 */
[----:B------:R-:W-:Y:S01]  /*ba00*/  FMUL.FTZ R127, R127, R55 ;  /* 0x000000377f7f7220 */ /* 0x000fe20000410000 */
[-C--:B------:R-:W-:Y:S01]  /*ba10*/  FMUL.FTZ R116, R116, R50.reuse ;  /* 0x0000003274747220 */ /* 0x080fe20000410000 */
[----:B------:R-:W-:Y:S01]  /*ba20*/  FMUL.FTZ R117, R117, R50 ;  /* 0x0000003275757220 */ /* 0x000fe20000410000 */
[-C--:B----4-:R-:W-:Y:S01]  /*ba30*/  FMUL.FTZ R118, R118, R51.reuse ;  /* 0x0000003376767220 */ /* 0x090fe20000410000 */
[----:B------:R-:W-:Y:S01]  /*ba40*/  FMUL.FTZ R119, R119, R51 ;  /* 0x0000003377777220 */ /* 0x000fe20000410000 */
[-C--:B------:R-:W-:Y:S01]  /*ba50*/  FMUL.FTZ R112, R112, R54.reuse ;  /* 0x0000003670707220 */ /* 0x080fe20000410000 */
[----:B------:R-:W-:Y:S01]  /*ba60*/  FMUL.FTZ R113, R113, R54 ;  /* 0x0000003671717220 */ /* 0x000fe20000410000 */
[-C--:B------:R-:W-:Y:S01]  /*ba70*/  FMUL.FTZ R114, R114, R55.reuse ;  /* 0x0000003772727220 */ /* 0x080fe20000410000 */
[----:B------:R-:W-:Y:S01]  /*ba80*/  FMUL.FTZ R115, R115, R55 ;  /* 0x0000003773737220 */ /* 0x000fe20000410000 */
[----:B--2---:R-:W-:Y:S01]  /*ba90*/  F2FP.F16.F32.PACK_AB R0, R220, R219 ;  /* 0x000000dbdc00723e */ /* 0x004fe200000000ff */
[-C--:B------:R-:W-:Y:S01]  /*baa0*/  FMUL.FTZ R120, R120, R50.reuse ;  /* 0x0000003278787220 */ /* 0x080fe20000410000 */
[----:B------:R-:W-:Y:S01]  /*bab0*/  FMUL.FTZ R121, R121, R50 ;  /* 0x0000003279797220 */ /* 0x000fe20000410000 */
[-C--:B------:R-:W-:Y:S01]  /*bac0*/  FMUL.FTZ R122, R122, R51.reuse ;  /* 0x000000337a7a7220 */ /* 0x080fe20000410000 */
[----:B------:R-:W-:Y:S01]  /*bad0*/  LOP3.LUT R5, R5, R0, RZ, 0xc0, !PT ;  /* 0x0000000005057212 */ /* 0x000fe200078ec0ff */
[----:B------:R-:W-:-:S06]  /*bae0*/  FMUL.FTZ R123, R123, R51 ;  /* 0x000000337b7b7220 */ /* 0x000fcc0000410000 */
[----:B---3--:R-:W-:Y:S06]  /*baf0*/  HMMA.16816.F32 R176, R4, R14, R124 ;  /* 0x0000000e04b0723c */ /* 0x008fec000000187c */
[-C--:B------:R-:W-:Y:S06]  /*bb00*/  HMMA.16816.F32 R180, R8, R12.reuse, R116 ;  /* 0x0000000c08b4723c */ /* 0x080fec0000001874 */
[----:B------:R-:W-:Y:S06]  /*bb10*/  HMMA.16816.F32 R100, R4, R12, R112 ;  /* 0x0000000c0464723c */ /* 0x000fec0000001870 */
[C---:B------:R-:W-:Y:S01]  /*bb20*/  HMMA.16816.F32 R124, R8.reuse, R14, R120 ;  /* 0x0000000e087c723c */ /* 0x040fe20000001878 */
[----:B------:R-:W1:Y:S01]  /*bb30*/  LDSM.16.MT88.4 R12, [R218+0x9000] ;  /* 0x00900000da0c783b */ /* 0x000e620000004200 */
[-C--:B------:R-:W-:Y:S01]  /*bb40*/  FMUL.FTZ R132, R132, R50.reuse ;  /* 0x0000003284847220 */ /* 0x080fe20000410000 */
[----:B------:R-:W-:Y:S01]  /*bb50*/  FMUL.FTZ R133, R133, R50 ;  /* 0x0000003285857220 */ /* 0x000fe20000410000 */
        /* <DEDUP_REMOVED lines=14> */
[-C--:B-1----:R-:W-:Y:S06]  /*bc40*/  HMMA.16816.F32 R132, R8, R12.reuse, R132 ;  /* 0x0000000c0884723c */ /* 0x082fec0000001884 */
[C---:B------:R-:W-:Y:S06]  /*bc50*/  HMMA.16816.F32 R128, R4.reuse, R12, R128 ;  /* 0x0000000c0480723c */ /* 0x040fec0000001880 */
[-C--:B------:R-:W-:Y:S06]  /*bc60*/  HMMA.16816.F32 R140, R4, R14.reuse, R140 ;  /* 0x0000000e048c723c */ /* 0x080fec000000188c */
        /* <DEDUP_REMOVED lines=61> */
[----:B------:R-:W-:Y:S01]  /*c040*/  HMMA.16816.F32 R64, R4, R12, R72 ;  /* 0x0000000c0440723c */ /* 0x000fe20000001848 */
[----:B------:R-:W-:Y:S01]  /*c050*/  MOV R71, R63 ;  /* 0x0000003f00477202 */ /* 0x000fe20000000f00 */
[----:B------:R-:W-:-:S02]  /*c060*/  IMAD.MOV.U32 R68, RZ, RZ, R60 ;  /* 0x000000ffff447224 */ /* 0x000fc400078e003c */
[----:B------:R-:W-:Y:S02]  /*c070*/  IMAD.MOV.U32 R69, RZ, RZ, R61 ;  /* 0x000000ffff457224 */ /* 0x000fe400078e003d */
[----:B------:R-:W-:Y:S01]  /*c080*/  HMMA.16816.F32 R112, R8, R14, R80 ;  /* 0x0000000e0870723c */ /* 0x000fe20000001850 */
[----:B------:R-:W-:-:S05]  /*c090*/  IMAD.MOV.U32 R75, RZ, RZ, R62 ;  /* 0x000000ffff4b7224 */ /* 0x000fca00078e003e */
[----:B------:R-:W-:Y:S01]  /*c0a0*/  HMMA.16816.F32 R60, R4, R14, R76 ;  /* 0x0000000e043c723c */ /* 0x000fe2000000184c */
[----:B------:R-:W1:Y:S01]  /*c0b0*/  LDSM.16.MT88.4 R12, [R218+0xb000] ;  /* 0x00b00000da0c783b */ /* 0x000e620000004200 */
[----:B------:R-:W-:Y:S02]  /*c0c0*/  VIADD R152, R232, 0x1715609d ;  /* 0x1715609de8987836 */ /* 0x000fe40000000000 */
[-C--:B------:R-:W-:Y:S01]  /*c0d0*/  FMUL.FTZ R88, R88, R54.reuse ;  /* 0x0000003658587220 */ /* 0x080fe20000410000 */
[-C--:B------:R-:W-:Y:S01]  /*c0e0*/  FMUL.FTZ R89, R89, R54.reuse ;  /* 0x0000003659597220 */ /* 0x080fe20000410000 */
[-C--:B------:R-:W-:Y:S01]  /*c0f0*/  FMUL.FTZ R90, R90, R55.reuse ;  /* 0x000000375a5a7220 */ /* 0x080fe20000410000 */
[-C--:B------:R-:W-:Y:S01]  /*c100*/  FMUL.FTZ R91, R91, R55.reuse ;  /* 0x000000375b5b7220 */ /* 0x080fe20000410000 */
[-C--:B------:R-:W-:Y:S01]  /*c110*/  FMUL.FTZ R92, R92, R54.reuse ;  /* 0x000000365c5c7220 */ /* 0x080fe20000410000 */
[----:B------:R-:W-:Y:S01]  /*c120*/  FMUL.FTZ R93, R93, R54 ;  /* 0x000000365d5d7220 */ /* 0x000fe20000410000 */
[-C--:B------:R-:W-:Y:S01]  /*c130*/  FMUL.FTZ R94, R94, R55.reuse ;  /* 0x000000375e5e7220 */ /* 0x080fe20000410000 */
[----:B------:R-:W-:Y:S01]  /*c140*/  FMUL.FTZ R95, R95, R55 ;  /* 0x000000375f5f7220 */ /* 0x000fe20000410000 */
[----:B------:R-:W-:Y:S01]  /*c150*/  LOP3.LUT R2, R25, R32, R152, 0x96, !PT ;  /* 0x0000002019027212 */ /* 0x000fe200078e9698 */
        /* <DEDUP_REMOVED lines=8> */
[----:B------:R2:W-:Y:S01]  /*c1e0*/  STL [R1], R58 ;  /* 0x0000003a01007387 */ /* 0x0005e20000100800 */
[----:B------:R-:W-:Y:S01]  /*c1f0*/  MOV R168, R58 ;  /* 0x0000003a00a87202 */ /* 0x000fe20000000f00 */
[----:B------:R-:W-:Y:S01]  /*c200*/  IMAD.MOV.U32 R153, RZ, RZ, R59 ;  /* 0x000000ffff997224 */ /* 0x000fe200078e003b */
[----:B------:R-:W-:Y:S01]  /*c210*/  MOV R170, R56 ;  /* 0x0000003800aa7202 */ /* 0x000fe20000000f00 */
[----:B------:R-:W-:-:S02]  /*c220*/  IMAD.MOV.U32 R171, RZ, RZ, R57 ;  /* 0x000000ffffab7224 */ /* 0x000fc400078e0039 */
[----:B------:R-:W-:Y:S01]  /*c230*/  IMAD.MOV.U32 R154, RZ, RZ, R200 ;  /* 0x000000ffff9a7224 */ /* 0x000fe200078e00c8 */
[----:B------:R-:W-:Y:S01]  /*c240*/  IADD3 R200, R233, 0x646e171e, RZ ;  /* 0x646e171ee9c87810 */ /* 0x000fe20007ffe0ff */
[----:B------:R-:W-:Y:S01]  /*c250*/  IMAD.WIDE.U32 R2, R2, -0x2daee0ad, RZ ;  /* 0xd2511f5302027825 */ /* 0x000fe200078e00ff */
[----:B------:R-:W-:-:S03]  /*c260*/  MOV R53, R41 ;  /* 0x0000002900357202 */ /* 0x000fc60000000f00 */
[----:B------:R-:W-:Y:S02]  /*c270*/  IMAD.MOV.U32 R72, RZ, RZ, R52 ;  /* 0x000000ffff487224 */ /* 0x000fe400078e0034 */
[----:B------:R-:W-:Y:S02]  /*c280*/  IMAD.MOV.U32 R169, RZ, RZ, R43 ;  /* 0x000000ffffa97224 */ /* 0x000fe400078e002b */
[----:B------:R-:W-:Y:S02]  /*c290*/  IMAD.MOV.U32 R155, RZ, RZ, R42 ;  /* 0x000000ffff9b7224 */ /* 0x000fe400078e002a */
[----:B------:R-:W-:Y:S01]  /*c2a0*/  IMAD.MOV.U32 R52, RZ, RZ, R40 ;  /* 0x000000ffff347224 */ /* 0x000fe200078e0028 */
[C---:B-1----:R-:W-:Y:S06]  /*c2b0*/  HMMA.16816.F32 R92, R4.reuse, R14, R92 ;  /* 0x0000000e045c723c */ /* 0x042fec000000185c */
[----:B--2---:R-:W-:Y:S01]  /*c2c0*/  HMMA.16816.F32 R56, R4, R12, R88 ;  /* 0x0000000c0438723c */ /* 0x004fe20000001858 */
[----:B------:R-:W-:-:S06]  /*c2d0*/  FFMA.FTZ R0, R187, UR19, -R30 ;  /* 0x00000013bb007c23 */ /* 0x000fcc000801081e */
[----:B------:R-:W-:Y:S01]  /*c2e0*/  LOP3.LUT R5, R17, R20, R152, 0x96, !PT ;  /* 0x0000001411057212 */ /* 0x000fe200078e9698 */
[----:B------:R-:W-:Y:S01]  /*c2f0*/  HMMA.16816.F32 R116, R8, R12, R84 ;  /* 0x0000000c0874723c */ /* 0x000fe20000001854 */
[----:B------:R-:W-:Y:S02]  /*c300*/  LOP3.LUT R4, R3, R26, R200, 0x96, !PT ;  /* 0x0000001a03047212 */ /* 0x000fe400078e96c8 */
[----:B------:R-:W-:-:S03]  /*c310*/  LOP3.LUT R7, R2, 0xffff, RZ, 0xc0, !PT ;  /* 0x0000ffff02077812 */ /* 0x000fc600078ec0ff */
[----:B------:R-:W-:Y:S01]  /*c320*/  HMMA.16816.F32 R40, R8, R14, R96 ;  /* 0x0000000e0828723c */ /* 0x000fe20000001860 */
[----:B------:R-:W-:Y:S02]  /*c330*/  LOP3.LUT R13, R2, 0xff, RZ, 0xc0, !PT ;  /* 0x000000ff020d7812 */ /* 0x000fe400078ec0ff */
[----:B------:R-:W-:-:S04]  /*c340*/  SHF.R.U32.HI R12, RZ, 0x10, R2 ;  /* 0x00000010ff0c7819 */ /* 0x000fc80000011602 */
[----:B------:R-:W-:Y:S01]  /*c350*/  SHF.R.U32.HI R11, RZ, 0x18, R2 ;  /* 0x00000018ff0b7819 */ /* 0x000fe20000011602 */
[----:B------:R-:W-:Y:S01]  /*c360*/  IMAD.WIDE.U32 R2, R5, -0x2daee0ad, RZ ;  /* 0xd2511f5305027825 */ /* 0x000fe200078e00ff */
[----:B------:R1:W-:Y:S02]  /*c370*/  MUFU.EX2 R81, R0 ;  /* 0x0000000000517308 */ /* 0x0003e40000000800 */
[C---:B------:R-:W-:Y:S02]  /*c380*/  LOP3.LUT R6, R2.reuse, 0xffff, RZ, 0xc0, !PT ;  /* 0x0000ffff02067812 */ /* 0x040fe400078ec0ff */
[----:B------:R-:W-:Y:S02]  /*c390*/  LOP3.LUT R10, R2, 0xff, RZ, 0xc0, !PT ;  /* 0x000000ff020a7812 */ /* 0x000fe400078ec0ff */
[--C-:B------:R-:W-:Y:S02]  /*c3a0*/  SHF.R.U32.HI R9, RZ, 0x10, R2.reuse ;  /* 0x00000010ff097819 */ /* 0x100fe40000011602 */
[----:B------:R-:W-:-:S02]  /*c3b0*/  SHF.R.U32.HI R8, RZ, 0x18, R2 ;  /* 0x00000018ff087819 */ /* 0x000fc40000011602 */
[----:B------:R-:W-:Y:S02]  /*c3c0*/  SHF.R.U32.HI R2, RZ, 0x8, R7 ;  /* 0x00000008ff027819 */ /* 0x000fe40000011607 */
[----:B-1----:R-:W-:Y:S01]  /*c3d0*/  LOP3.LUT R0, R3, R22, R200, 0x96, !PT ;  /* 0x0000001603007212 */ /* 0x002fe200078e96c8 */
[----:B------:R-:W-:Y:S01]  /*c3e0*/  FFMA.FTZ R3, R184, UR19, -R30 ;  /* 0x00000013b8037c23 */ /* 0x000fe2000801081e */
[----:B------:R-:W-:Y:S02]  /*c3f0*/  PRMT R13, R13, 0x5410, R2 ;  /* 0x000054100d0d7816 */ /* 0x000fe40000000002 */
[----:B------:R-:W-:Y:S01]  /*c400*/  LOP3.LUT R2, R12, 0xff, RZ, 0xc0, !PT ;  /* 0x000000ff0c027812 */ /* 0x000fe200078ec0ff */
[----:B------:R1:W-:Y:S03]  /*c410*/  MUFU.EX2 R70, R3 ;  /* 0x0000000300467308 */ /* 0x0003e60000000800 */
[----:B------:R-:W-:-:S02]  /*c420*/  PRMT R7, R2, 0x5410, R11 ;  /* 0x0000541002077816 */ /* 0x000fc4000000000b */
[----:B------:R-:W-:Y:S02]  /*c430*/  SHF.R.U32.HI R2, RZ, 0x8, R6 ;  /* 0x00000008ff027819 */ /* 0x000fe40000011606 */
[----:B------:R-:W-:Y:S02]  /*c440*/  MOV R73, R227 ;  /* 0x000000e300497202 */ /* 0x000fe40000000f00 */
[----:B------:R-:W-:Y:S01]  /*c450*/  PRMT R15, R10, 0x5410, R2 ;  /* 0x000054100a0f7816 */ /* 0x000fe20000000002 */
[----:B-1----:R-:W-:-:S04]  /*c460*/  FFMA.FTZ R3, R49, UR19, -R30 ;  /* 0x0000001331037c23 */ /* 0x002fc8000801081e */
[----:B------:R1:W2:Y:S01]  /*c470*/  MUFU.EX2 R77, R3 ;  /* 0x00000003004d7308 */ /* 0x0002a20000000800 */
[----:B------:R-:W-:Y:S01]  /*c480*/  LOP3.LUT R2, R9, 0xff, RZ, 0xc0, !PT ;  /* 0x000000ff09027812 */ /* 0x000fe200078ec0ff */
[----:B------:R-:W-:-:S03]  /*c490*/  FFMA.FTZ R5, R186, UR19, -R30 ;  /* 0x00000013ba057c23 */ /* 0x000fc6000801081e */
[----:B------:R-:W-:Y:S02]  /*c4a0*/  PRMT R14, R2, 0x5410, R8 ;  /* 0x00005410020e7816 */ /* 0x000fe40000000008 */
[----:B------:R-:W-:Y:S01]  /*c4b0*/  LOP3.LUT R2, R4, 0xffff, RZ, 0xc0, !PT ;  /* 0x0000ffff04027812 */ /* 0x000fe200078ec0ff */
[----:B-1----:R-:W-:-:S04]  /*c4c0*/  FFMA.FTZ R3, R204, UR19, -R31 ;  /* 0x00000013cc037c23 */ /* 0x002fc8000801081f */
[----:B------:R1:W-:Y:S01]  /*c4d0*/  MUFU.EX2 R227, R3 ;  /* 0x0000000300e37308 */ /* 0x0003e20000000800 */
[----:B------:R-:W-:-:S07]  /*c4e0*/  LOP3.LUT R6, R4, 0xff, RZ, 0xc0, !PT ;  /* 0x000000ff04067812 */ /* 0x000fce00078ec0ff */
[----:B------:R3:W-:Y:S01]  /*c4f0*/  MUFU.EX2 R82, R5 ;  /* 0x0000000500527308 */ /* 0x0007e20000000800 */
[----:B-1----:R-:W-:-:S07]  /*c500*/  FFMA.FTZ R3, R188, UR19, -R31 ;  /* 0x00000013bc037c23 */ /* 0x002fce000801081f */
[----:B------:R1:W-:Y:S01]  /*c510*/  MUFU.EX2 R204, R3 ;  /* 0x0000000300cc7308 */ /* 0x0003e20000000800 */
[--C-:B---3--:R-:W-:Y:S02]  /*c520*/  SHF.R.U32.HI R5, RZ, 0x18, R4.reuse ;  /* 0x00000018ff057819 */ /* 0x108fe40000011604 */
[----:B-1----:R-:W-:Y:S02]  /*c530*/  SHF.R.U32.HI R3, RZ, 0x10, R4 ;  /* 0x00000010ff037819 */ /* 0x002fe40000011604 */
[----:B------:R-:W-:Y:S02]  /*c540*/  SHF.R.U32.HI R4, RZ, 0x8, R2 ;  /* 0x00000008ff047819 */ /* 0x000fe40000011602 */
[----:B------:R-:W-:Y:S01]  /*c550*/  LOP3.LUT R2, R3, 0xff, RZ, 0xc0, !PT ;  /* 0x000000ff03027812 */ /* 0x000fe200078ec0ff */
[----:B------:R-:W-:-:S03]  /*c560*/  FFMA.FTZ R3, R48, UR19, -R31 ;  /* 0x0000001330037c23 */ /* 0x000fc6000801081f */
[----:B------:R-:W-:Y:S01]  /*c570*/  PRMT R5, R2, 0x5410, R5 ;  /* 0x0000541002057816 */ /* 0x000fe20000000005 */
[----:B------:R1:W3:Y:S01]  /*c580*/  MUFU.EX2 R79, R3 ;  /* 0x00000003004f7308 */ /* 0x0002e20000000800 */
[----:B------:R-:W-:Y:S02]  /*c590*/  LOP3.LUT R2, R0, 0xffff, RZ, 0xc0, !PT ;  /* 0x0000ffff00027812 */ /* 0x000fe400078ec0ff */
[----:B------:R-:W-:Y:S01]  /*c5a0*/  PRMT R6, R6, 0x5410, R4 ;  /* 0x0000541006067816 */ /* 0x000fe20000000004 */
[----:B------:R-:W-:-:S04]  /*c5b0*/  FFMA.FTZ R4, R208, UR19, -R28 ;  /* 0x00000013d0047c23 */ /* 0x000fc8000801081c */
[----:B------:R-:W-:Y:S01]  /*c5c0*/  MUFU.EX2 R188, R4 ;  /* 0x0000000400bc7308 */ /* 0x000fe20000000800 */
[----:B-1----:R-:W-:-:S07]  /*c5d0*/  FFMA.FTZ R3, R185, UR19, -R31 ;  /* 0x00000013b9037c23 */ /* 0x002fce000801081f */
[----:B------:R1:W4:Y:S01]  /*c5e0*/  MUFU.EX2 R78, R3 ;  /* 0x00000003004e7308 */ /* 0x0003220000000800 */
[----:B------:R-:W-:Y:S02]  /*c5f0*/  PRMT R76, R231, 0x7054, R231 ;  /* 0x00007054e74c7816 */ /* 0x000fe400000000e7 */
[----:B-1----:R-:W-:Y:S02]  /*c600*/  SHF.R.U32.HI R3, RZ, 0x8, R2 ;  /* 0x00000008ff037819 */ /* 0x002fe40000011602 */
[----:B------:R-:W-:-:S04]  /*c610*/  LOP3.LUT R2, R0, 0xff, RZ, 0xc0, !PT ;  /* 0x000000ff00027812 */ /* 0x000fc800078ec0ff */
[----:B------:R-:W-:Y:S01]  /*c620*/  PRMT R4, R2, 0x5410, R3 ;  /* 0x0000541002047816 */ /* 0x000fe20000000003 */
[----:B------:R-:W-:Y:S01]  /*c630*/  FFMA.FTZ R2, R189, UR19, -R28 ;  /* 0x00000013bd027c23 */ /* 0x000fe2000801081c */
[----:B------:R-:W-:-:S03]  /*c640*/  SHF.R.U32.HI R3, RZ, 0x10, R0 ;  /* 0x00000010ff037819 */ /* 0x000fc60000011600 */
[----:B------:R1:W-:Y:S02]  /*c650*/  MUFU.EX2 R74, R2 ;  /* 0x00000002004a7308 */ /* 0x0003e40000000800 */
[----:B-1----:R-:W-:Y:S02]  /*c660*/  SHF.R.U32.HI R2, RZ, 0x18, R0 ;  /* 0x00000018ff027819 */ /* 0x002fe40000011600 */
[----:B------:R-:W-:Y:S01]  /*c670*/  LOP3.LUT R0, R3, 0xff, RZ, 0xc0, !PT ;  /* 0x000000ff03007812 */ /* 0x000fe200078ec0ff */
[----:B------:R-:W-:-:S03]  /*c680*/  FFMA.FTZ R3, R190, UR19, -R28 ;  /* 0x00000013be037c23 */ /* 0x000fc6000801081c */
[----:B------:R-:W-:Y:S01]  /*c690*/  PRMT R12, R0, 0x5410, R2 ;  /* 0x00005410000c7816 */ /* 0x000fe20000000002 */
[----:B------:R1:W4:Y:S01]  /*c6a0*/  MUFU.EX2 R19, R3 ;  /* 0x0000000300137308 */ /* 0x0003220000000800 */
[----:B------:R-:W-:Y:S02]  /*c6b0*/  HSET2.LE.AND R0, R13, R76, PT ;  /* 0x0000004c0d007233 */ /* 0x000fe40003803000 */
[----:B--2---:R-:W-:-:S04]  /*c6c0*/  F2FP.F16.F32.PACK_AB R2, R77, R70 ;  /* 0x000000464d02723e */ /* 0x004fc800000000ff */
[----:B------:R-:W-:Y:S02]  /*c6d0*/  LOP3.LUT R10, R0, R2, RZ, 0xc0, !PT ;  /* 0x00000002000a7212 */ /* 0x000fe400078ec0ff */
[----:B------:R-:W-:Y:S01]  /*c6e0*/  HSET2.LE.AND R0, R7, R76, PT ;  /* 0x0000004c07007233 */ /* 0x000fe20003803000 */
[----:B-1----:R-:W-:Y:S01]  /*c6f0*/  FFMA.FTZ R3, R205, UR19, -R28 ;  /* 0x00000013cd037c23 */ /* 0x002fe2000801081c */
[----:B---3--:R-:W-:-:S03]  /*c700*/  IMAD.MOV.U32 R205, RZ, RZ, R79 ;  /* 0x000000ffffcd7224 */ /* 0x008fc600078e004f */
[----:B------:R1:W2:Y:S02]  /*c710*/  MUFU.EX2 R22, R3 ;  /* 0x0000000300167308 */ /* 0x0002a40000000800 */
[----:B----4-:R-:W-:-:S04]  /*c720*/  F2FP.F16.F32.PACK_AB R2, R78, R205 ;  /* 0x000000cd4e02723e */ /* 0x010fc800000000ff */
[----:B------:R-:W-:Y:S02]  /*c730*/  LOP3.LUT R11, R0, R2, RZ, 0xc0, !PT ;  /* 0x00000002000b7212 */ /* 0x000fe400078ec0ff */
[----:B------:R-:W-:Y:S01]  /*c740*/  HSET2.LE.AND R0, R6, R76, PT ;  /* 0x0000004c06007233 */ /* 0x000fe20003803000 */
[----:B-1----:R-:W-:-:S04]  /*c750*/  FFMA.FTZ R3, R207, UR19, -R29 ;  /* 0x00000013cf037c23 */ /* 0x002fc8000801081d */
[----:B------:R1:W-:Y:S01]  /*c760*/  MUFU.EX2 R185, R3 ;  /* 0x0000000300b97308 */ /* 0x0003e20000000800 */
[----:B------:R-:W-:-:S04]  /*c770*/  F2FP.F16.F32.PACK_AB R2, R82, R81 ;  /* 0x000000515202723e */ /* 0x000fc800000000ff */
[----:B------:R-:W-:Y:S02]  /*c780*/  LOP3.LUT R8, R0, R2, RZ, 0xc0, !PT ;  /* 0x0000000200087212 */ /* 0x000fe400078ec0ff */
[----:B------:R-:W-:Y:S01]  /*c790*/  HSET2.LE.AND R0, R5, R76, PT ;  /* 0x0000004c05007233 */ /* 0x000fe20003803000 */
[----:B-1----:R-:W-:-:S04]  /*c7a0*/  FFMA.FTZ R3, R206, UR19, -R29 ;  /* 0x00000013ce037c23 */ /* 0x002fc8000801081d */
[----:B------:R1:W-:Y:S01]  /*c7b0*/  MUFU.EX2 R23, R3 ;  /* 0x0000000300177308 */ /* 0x0003e20000000800 */
[----:B------:R-:W-:-:S04]  /*c7c0*/  F2FP.F16.F32.PACK_AB R2, R204, R227 ;  /* 0x000000e3cc02723e */ /* 0x000fc800000000ff */
[----:B------:R-:W-:Y:S01]  /*c7d0*/  LOP3.LUT R9, R0, R2, RZ, 0xc0, !PT ;  /* 0x0000000200097212 */ /* 0x000fe200078ec0ff */
[--C-:B------:R-:W-:Y:S01]  /*c7e0*/  FFMA.FTZ R2, R209, UR19, -R29.reuse ;  /* 0x00000013d1027c23 */ /* 0x100fe2000801081d */
[----:B-1----:R-:W-:-:S04]  /*c7f0*/  FFMA.FTZ R3, R191, UR19, -R29 ;  /* 0x00000013bf037c23 */ /* 0x002fc8000801081d */
[----:B------:R-:W1:Y:S01]  /*c800*/  MUFU.EX2 R21, R3 ;  /* 0x0000000300157308 */ /* 0x000e620000000800 */
[----:B------:R-:W-:Y:S02]  /*c810*/  MOV R209, R19 ;  /* 0x0000001300d17202 */ /* 0x000fe40000000f00 */
[----:B------:R-:W-:-:S05]  /*c820*/  HSET2.LE.AND R0, R15, R76, PT ;  /* 0x0000004c0f007233 */ /* 0x000fca0003803000 */
[----:B------:R2:W3:Y:S02]  /*c830*/  MUFU.EX2 R20, R2 ;  /* 0x0000000200147308 */ /* 0x0004e40000000800 */
[----:B--2---:R-:W-:-:S04]  /*c840*/  F2FP.F16.F32.PACK_AB R2, R22, R209 ;  /* 0x000000d11602723e */ /* 0x004fc800000000ff */
[----:B------:R-:W-:Y:S02]  /*c850*/  LOP3.LUT R6, R0, R2, RZ, 0xc0, !PT ;  /* 0x0000000200067212 */ /* 0x000fe400078ec0ff */
[----:B------:R-:W-:Y:S02]  /*c860*/  HSET2.LE.AND R0, R14, R76, PT ;  /* 0x0000004c0e007233 */ /* 0x000fe40003803000 */
[----:B-1----:R-:W-:-:S04]  /*c870*/  F2FP.F16.F32.PACK_AB R2, R21, R23 ;  /* 0x000000171502723e */ /* 0x002fc800000000ff */
[----:B------:R-:W-:Y:S02]  /*c880*/  LOP3.LUT R7, R0, R2, RZ, 0xc0, !PT ;  /* 0x0000000200077212 */ /* 0x000fe400078ec0ff */
[--C-:B------:R-:W-:Y:S02]  /*c890*/  HSET2.LE.AND R0, R4, R76.reuse, PT ;  /* 0x0000004c04007233 */ /* 0x100fe40003803000 */
[----:B------:R-:W-:Y:S01]  /*c8a0*/  F2FP.F16.F32.PACK_AB R2, R74, R188 ;  /* 0x000000bc4a02723e */ /* 0x000fe200000000ff */
[----:B------:R-:W-:Y:S02]  /*c8b0*/  IMAD.MOV.U32 R79, RZ, RZ, R18 ;  /* 0x000000ffff4f7224 */ /* 0x000fe400078e0012 */
[----:B------:R-:W1:Y:S01]  /*c8c0*/  LDSM.16.MT88.4 R16, [R216+0x9400] ;  /* 0x00940000d810783b */ /* 0x000e620000004200 */
[----:B------:R-:W-:Y:S02]  /*c8d0*/  LOP3.LUT R4, R0, R2, RZ, 0xc0, !PT ;  /* 0x0000000200047212 */ /* 0x000fe400078ec0ff */
[----:B------:R-:W-:-:S02]  /*c8e0*/  HSET2.LE.AND R0, R12, R76, PT ;  /* 0x0000004c0c007233 */ /* 0x000fc40003803000 */
[----:B------:R-:W2:Y:S01]  /*c8f0*/  LDSM.16.MT88.4 R12, [R218+0x9400] ;  /* 0x00940000da0c783b */ /* 0x000ea20000004200 */
[----:B---3--:R-:W-:Y:S01]  /*c900*/  F2FP.F16.F32.PACK_AB R2, R20, R185 ;  /* 0x000000b91402723e */ /* 0x008fe200000000ff */
[----:B------:R-:W-:-:S03]  /*c910*/  UIADD3 UR4, UR4, 0x1, URZ ;  /* 0x0000000104047890 */ /* 0x000fc6000fffe03f */
[----:B------:R-:W-:Y:S01]  /*c920*/  LOP3.LUT R5, R0, R2, RZ, 0xc0, !PT ;  /* 0x0000000200057212 */ /* 0x000fe200078ec0ff */
[----:B------:R-:W-:Y:S01]  /*c930*/  IMAD.MOV.U32 R33, RZ, RZ, R75 ;  /* 0x000000ffff217224 */ /* 0x000fe200078e004b */
[----:B------:R-:W-:Y:S01]  /*c940*/  MOV R80, R73 ;  /* 0x0000004900507202 */ /* 0x000fe20000000f00 */
[----:B------:R-:W-:Y:S01]  /*c950*/  IMAD.MOV.U32 R32, RZ, RZ, R71 ;  /* 0x000000ffff207224 */ /* 0x000fe200078e0047 */
[----:B------:R-:W-:Y:S01]  /*c960*/  MOV R48, R68 ;  /* 0x0000004400307202 */ /* 0x000fe20000000f00 */
[----:B------:R-:W-:Y:S02]  /*c970*/  IMAD.MOV.U32 R27, RZ, RZ, R53 ;  /* 0x000000ffff1b7224 */ /* 0x000fe400078e0035 */
[----:B------:R-:W-:Y:S02]  /*c980*/  IMAD.MOV.U32 R24, RZ, RZ, R196 ;  /* 0x000000ffff187224 */ /* 0x000fe400078e00c4 */
[----:B------:R-:W-:Y:S01]  /*c990*/  IMAD.MOV.U32 R25, RZ, RZ, R195 ;  /* 0x000000ffff197224 */ /* 0x000fe200078e00c3 */
[----:B------:R-:W-:Y:S01]  /*c9a0*/  MOV R68, R52 ;  /* 0x0000003400447202 */ /* 0x000fe20000000f00 */
[----:B------:R-:W-:Y:S01]  /*c9b0*/  IMAD.MOV.U32 R49, RZ, RZ, R69 ;  /* 0x000000ffff317224 */ /* 0x000fe200078e0045 */
[----:B------:R-:W-:Y:S01]  /*c9c0*/  MOV R69, R197 ;  /* 0x000000c500457202 */ /* 0x000fe20000000f00 */
[----:B------:R-:W-:Y:S01]  /*c9d0*/  IMAD.MOV.U32 R73, RZ, RZ, R153 ;  /* 0x000000ffff497224 */ /* 0x000fe200078e0099 */
[----:B------:R-:W-:Y:S01]  /*c9e0*/  MOV R53, R194 ;  /* 0x000000c200357202 */ /* 0x000fe20000000f00 */
[----:B------:R-:W-:-:S02]  /*c9f0*/  IMAD.MOV.U32 R75, RZ, RZ, R155 ;  /* 0x000000ffff4b7224 */ /* 0x000fc400078e009b */
[----:B------:R-:W-:Y:S02]  /*ca00*/  IMAD.MOV.U32 R155, RZ, RZ, R199 ;  /* 0x000000ffff9b7224 */ /* 0x000fe400078e00c7 */
[----:B------:R-:W-:Y:S02]  /*ca10*/  IMAD.MOV.U32 R153, RZ, RZ, R198 ;  /* 0x000000ffff997224 */ /* 0x000fe400078e00c6 */
[----:B------:R-:W-:Y:S02]  /*ca20*/  IMAD.MOV.U32 R71, RZ, RZ, R193 ;  /* 0x000000ffff477224 */ /* 0x000fe400078e00c1 */
[----:B------:R-:W-:Y:S01]  /*ca30*/  IMAD.MOV.U32 R52, RZ, RZ, R192 ;  /* 0x000000ffff347224 */ /* 0x000fe200078e00c0 */
[----:B------:R-:W-:Y:S01]  /*ca40*/  LOP3.LUT R2, R35, UR4, R233, 0x96, !PT ;  /* 0x0000000423027c12 */ /* 0x000fe2000f8e96e9 */
[----:B------:R-:W-:Y:S01]  /*ca50*/  IMAD.MOV.U32 R189, RZ, RZ, R24 ;  /* 0x000000ffffbd7224 */ /* 0x000fe200078e0018 */
[----:B------:R-:W-:Y:S01]  /*ca60*/  MOV R190, R27 ;  /* 0x0000001b00be7202 */ /* 0x000fe20000000f00 */
[----:B------:R-:W-:Y:S01]  /*ca70*/  IMAD.MOV.U32 R206, RZ, RZ, R33 ;  /* 0x000000ffffce7224 */ /* 0x000fe200078e0021 */
[----:B------:R-:W-:Y:S01]  /*ca80*/  MOV R207, R32 ;  /* 0x0000002000cf7202 */ /* 0x000fe20000000f00 */
[----:B-1----:R-:W-:Y:S01]  /*ca90*/  HMMA.16816.F32 R196, R8, R16, R180 ;  /* 0x0000001008c4723c */ /* 0x002fe200000018b4 */
[----:B------:R-:W-:Y:S05]  /*caa0*/  LDSM.16.MT88.4 R32, [R218+0xb400] ;  /* 0x00b40000da20783b */ /* 0x000fea0000004200 */
[----:B------:R-:W-:Y:S01]  /*cab0*/  HMMA.16816.F32 R96, R4, R18, R176 ;  /* 0x000000120460723c */ /* 0x000fe200000018b0 */
[----:B------:R-:W-:-:S02]  /*cac0*/  IMAD.MOV.U32 R183, RZ, RZ, R23 ;  /* 0x000000ffffb77224 */ /* 0x000fc400078e0017 */
[----:B------:R-:W-:-:S03]  /*cad0*/  IMAD.MOV.U32 R180, RZ, RZ, R22 ;  /* 0x000000ffffb47224 */ /* 0x000fc600078e0016 */
[----:B------:R-:W-:Y:S01]  /*cae0*/  HMMA.16816.F32 R192, R8, R18, R124 ;  /* 0x0000001208c0723c */ /* 0x000fe2000000187c */
[----:B------:R-:W-:-:S05]  /*caf0*/  IMAD.MOV.U32 R179, RZ, RZ, R21 ;  /* 0x000000ffffb37224 */ /* 0x000fca00078e0015 */
[C---:B--2---:R-:W-:Y:S01]  /*cb00*/  HMMA.16816.F32 R84, R4.reuse, R14, R140 ;  /* 0x0000000e0454723c */ /* 0x044fe2000000188c */
[----:B------:R-:W-:Y:S02]  /*cb10*/  IMAD.MOV.U32 R126, RZ, RZ, R20 ;  /* 0x000000ffff7e7224 */ /* 0x000fe400078e0014 */
[----:B------:R-:W-:Y:S03]  /*cb20*/  LDSM.16.MT88.4 R20, [R218+0xa400] ;  /* 0x00a40000da14783b */ /* 0x000fe60000004200 */
[----:B------:R-:W-:Y:S01]  /*cb30*/  HMMA.16816.F32 R100, R4, R16, R100 ;  /* 0x000000100464723c */ /* 0x000fe20000001864 */
[----:B------:R-:W-:Y:S01]  /*cb40*/  IMAD.MOV.U32 R143, RZ, RZ, R25 ;  /* 0x000000ffff8f7224 */ /* 0x000fe200078e0019 */
[----:B------:R-:W1:Y:S04]  /*cb50*/  LDSM.16.MT88.4 R16, [R216+0xa400] ;  /* 0x00a40000d810783b */ /* 0x000e680000004200 */
[----:B------:R-:W2:Y:S01]  /*cb60*/  LDSM.16.MT88.4 R24, [R216+0xb400] ;  /* 0x00b40000d818783b */ /* 0x000ea20000004200 */
[----:B------:R-:W-:Y:S01]  /*cb70*/  IMAD.WIDE.U32 R2, R2, -0x326172a9, RZ ;  /* 0xcd9e8d5702027825 */ /* 0x000fe200078e00ff */
[----:B------:R-:W-:-:S03]  /*cb80*/  MOV R187, R171 ;  /* 0x000000ab00bb7202 */ /* 0x000fc60000000f00 */
[----:B------:R-:W-:Y:S02]  /*cb90*/  IMAD.MOV.U32 R76, RZ, RZ, R79 ;  /* 0x000000ffff4c7224 */ /* 0x000fe400078e004f */
[----:B------:R-:W-:Y:S01]  /*cba0*/  IMAD.MOV.U32 R83, RZ, RZ, R72 ;  /* 0x000000ffff537224 */ /* 0x000fe200078e0048 */
[----:B------:R-:W-:Y:S01]  /*cbb0*/  MOV R72, R169 ;  /* 0x000000a900487202 */ /* 0x000fe20000000f00 */
[----:B------:R-:W-:Y:S02]  /*cbc0*/  IMAD.MOV.U32 R186, RZ, RZ, R170 ;  /* 0x000000ffffba7224 */ /* 0x000fe400078e00aa */
[----:B------:R-:W-:Y:S01]  /*cbd0*/  IMAD.MOV.U32 R79, RZ, RZ, R168 ;  /* 0x000000ffff4f7224 */ /* 0x000fe200078e00a8 */
[C-C-:B------:R-:W-:Y:S01]  /*cbe0*/  LOP3.LUT R0, R3.reuse, R48, R47.reuse, 0x96, !PT ;  /* 0x0000003003007212 */ /* 0x140fe200078e962f */
[----:B------:R-:W-:Y:S01]  /*cbf0*/  HMMA.16816.F32 R132, R8, R12, R132 ;  /* 0x0000000c0884723c */ /* 0x000fe20000001884 */
[----:B------:R-:W-:Y:S01]  /*cc00*/  LOP3.LUT R3, R3, R186, R47, 0x96, !PT ;  /* 0x000000ba03037212 */ /* 0x000fe200078e962f */
[----:B------:R-:W-:Y:S01]  /*cc10*/  IMAD.MOV.U32 R191, RZ, RZ, R80 ;  /* 0x000000ffffbf7224 */ /* 0x000fe200078e0050 */
[----:B------:R-:W-:Y:S01]  /*cc20*/  MOV R142, R81 ;  /* 0x00000051008e7202 */ /* 0x000fe20000000f00 */
[----:B------:R-:W-:-:S02]  /*cc30*/  IMAD.MOV.U32 R141, RZ, RZ, R82 ;  /* 0x000000ffff8d7224 */ /* 0x000fc400078e0052 */
[----:B------:R-:W-:Y:S01]  /*cc40*/  HMMA.16816.F32 R88, R4, R12, R128 ;  /* 0x0000000c0458723c */ /* 0x000fe20000001880 */
[----:B------:R-:W-:Y:S01]  /*cc50*/  IMAD.MOV.U32 R140, RZ, RZ, R83 ;  /* 0x000000ffff8c7224 */ /* 0x000fe200078e0053 */
[----:B------:R-:W-:Y:S01]  /*cc60*/  MOV R181, R78 ;  /* 0x0000004e00b57202 */ /* 0x000fe20000000f00 */
[----:B------:R-:W-:Y:S01]  /*cc70*/  IMAD.MOV.U32 R182, RZ, RZ, R77 ;  /* 0x000000ffffb67224 */ /* 0x000fe200078e004d */
[----:B------:R-:W-:Y:S02]  /*cc80*/  MOV R178, R79 ;  /* 0x0000004f00b27202 */ /* 0x000fe40000000f00 */
[----:B------:R-:W-:Y:S01]  /*cc90*/  HMMA.16816.F32 R168, R8, R14, R136 ;  /* 0x0000000e08a8723c */ /* 0x000fe20000001888 */
[----:B------:R-:W-:Y:S01]  /*cca0*/  LOP3.LUT R12, R37, R2, R201, 0x96, !PT ;  /* 0x00000002250c7212 */ /* 0x000fe200078e96c9 */
[----:B------:R-:W-:Y:S01]  /*ccb0*/  IMAD.MOV.U32 R177, RZ, RZ, R72 ;  /* 0x000000ffffb17224 */ /* 0x000fe200078e0048 */
[----:B------:R-:W-:Y:S01]  /*ccc0*/  MOV R127, R74 ;  /* 0x0000004a007f7202 */ /* 0x000fe20000000f00 */
[----:B------:R-:W-:Y:S01]  /*ccd0*/  IMAD.MOV.U32 R176, RZ, RZ, R73 ;  /* 0x000000ffffb07224 */ /* 0x000fe200078e0049 */
[----:B------:R-:W-:Y:S01]  /*cce0*/  MOV R186, R68 ;  /* 0x0000004400ba7202 */ /* 0x000fe20000000f00 */
[----:B------:R-:W-:Y:S01]  /*ccf0*/  IMAD.MOV.U32 R187, RZ, RZ, R75 ;  /* 0x000000ffffbb7224 */ /* 0x000fe200078e004b */
[----:B------:R-:W-:Y:S01]  /*cd00*/  LOP3.LUT R14, R39, R2, R201, 0x96, !PT ;  /* 0x00000002270e7212 */ /* 0x000fe200078e96c9 */
[----:B------:R-:W-:Y:S01]  /*cd10*/  IMAD.MOV.U32 R184, RZ, RZ, R69 ;  /* 0x000000ffffb87224 */ /* 0x000fe200078e0045 */
[----:B------:R-:W-:Y:S01]  /*cd20*/  MOV R201, R76 ;  /* 0x0000004c00c97202 */ /* 0x000fe20000000f00 */
[----:B------:R-:W-:Y:S01]  /*cd30*/  IMAD.MOV.U32 R125, RZ, RZ, R70 ;  /* 0x000000ffff7d7224 */ /* 0x000fe200078e0046 */
[----:B------:R-:W-:Y:S01]  /*cd40*/  MOV R124, R71 ;  /* 0x00000047007c7202 */ /* 0x000fe20000000f00 */
[----:B-1----:R-:W-:Y:S01]  /*cd50*/  HMMA.16816.F32 R80, R4, R16, R144 ;  /* 0x000000100450723c */ /* 0x002fe20000001890 */
[----:B------:R-:W-:-:S05]  /*cd60*/  IMAD.WIDE.U32 R14, R14, -0x2daee0ad, RZ ;  /* 0xd2511f530e0e7825 */ /* 0x000fca00078e00ff */
[C---:B------:R-:W-:Y:S06]  /*cd70*/  HMMA.16816.F32 R76, R4.reuse, R18, R156 ;  /* 0x00000012044c723c */ /* 0x040fec000000189c */
[C---:B------:R-:W-:Y:S06]  /*cd80*/  HMMA.16816.F32 R72, R4.reuse, R20, R160 ;  /* 0x000000140448723c */ /* 0x040fec00000018a0 */
[C---:B------:R-:W-:Y:S06]  /*cd90*/  HMMA.16816.F32 R68, R4.reuse, R22, R172 ;  /* 0x000000160444723c */ /* 0x040fec00000018ac */
[C---:B--2---:R-:W-:Y:S06]  /*cda0*/  HMMA.16816.F32 R64, R4.reuse, R24, R64 ;  /* 0x000000180440723c */ /* 0x044fec0000001840 */
[C---:B------:R-:W-:Y:S06]  /*cdb0*/  HMMA.16816.F32 R60, R4.reuse, R26, R60 ;  /* 0x0000001a043c723c */ /* 0x040fec000000183c */
[C---:B------:R-:W-:Y:S06]  /*cdc0*/  HMMA.16816.F32 R56, R4.reuse, R32, R56 ;  /* 0x000000200438723c */ /* 0x040fec0000001838 */
[----:B------:R-:W-:Y:S07]  /*cdd0*/  HMMA.16816.F32 R92, R4, R34, R92 ;  /* 0x00000022045c723c */ /* 0x000fee000000185c */
[----:B------:R-:W-:-:S05]  /*cde0*/  IMAD.WIDE.U32 R4, R0, -0x2daee0ad, RZ ;  /* 0xd2511f5300047825 */ /* 0x000fca00078e00ff */
[----:B------:R-:W-:Y:S01]  /*cdf0*/  LOP3.LUT R0, R5, R46, R202, 0x96, !PT ;  /* 0x0000002e05007212 */ /* 0x000fe200078e96ca */
[----:B------:R-:W-:Y:S01]  /*ce00*/  IMAD.WIDE.U32 R2, R3, -0x2daee0ad, RZ ;  /* 0xd2511f5303027825 */ /* 0x000fe200078e00ff */
[----:B------:R-:W-:-:S03]  /*ce10*/  LOP3.LUT R6, R15, R4, R203, 0x96, !PT ;  /* 0x000000040f067212 */ /* 0x000fc600078e96cb */
        /* <DEDUP_REMOVED lines=8> */
[----:B------:R-:W-:-:S04]  /*cea0*/  IMAD.WIDE.U32 R4, R0, -0x2daee0ad, RZ ;  /* 0xd2511f5300047825 */ /* 0x000fc800078e00ff */
[----:B------:R-:W-:Y:S01]  /*ceb0*/  FFMA.FTZ R0, R236, UR19, -R28 ;  /* 0x00000013ec007c23 */ /* 0x000fe2000801081c */
[----:B------:R-:W-:Y:S01]  /*cec0*/  LOP3.LUT R3, R3, R36, R213, 0x96, !PT ;  /* 0x0000002403037212 */ /* 0x000fe200078e96d5 */
[----:B------:R-:W-:Y:S02]  /*ced0*/  IMAD.WIDE.U32 R48, R13, -0x326172a9, RZ ;  /* 0xcd9e8d570d307825 */ /* 0x000fe400078e00ff */
[----:B------:R1:W-:Y:S01]  /*cee0*/  MUFU.EX2 R213, R0 ;  /* 0x0000000000d57308 */ /* 0x0003e20000000800 */
[----:B------:R-:W-:Y:S01]  /*cef0*/  LOP3.LUT R5, R5, R14, R238, 0x96, !PT ;  /* 0x0000000e05057212 */ /* 0x000fe200078e96ee */
[----:B------:R-:W-:Y:S01]  /*cf00*/  IMAD.MOV.U32 R208, RZ, RZ, R53 ;  /* 0x000000ffffd07224 */ /* 0x000fe200078e0035 */
[----:B------:R-:W-:Y:S01]  /*cf10*/  LOP3.LUT R13, R49, R2, R237, 0x96, !PT ;  /* 0x00000002310d7212 */ /* 0x000fe200078e96ed */
[----:B------:R-:W-:-:S04]  /*cf20*/  IMAD.WIDE.U32 R2, R3, -0x2daee0ad, RZ ;  /* 0xd2511f5303027825 */ /* 0x000fc800078e00ff */
[----:B------:R-:W-:Y:S01]  /*cf30*/  IMAD.MOV.U32 R147, RZ, RZ, R52 ;  /* 0x000000ffff937224 */ /* 0x000fe200078e0034 */
[C---:B------:R-:W-:Y:S06]  /*cf40*/  HMMA.16816.F32 R128, R8.reuse, R26, R112 ;  /* 0x0000001a0880723c */ /* 0x040fec0000001870 */
[----:B------:R-:W-:Y:S01]  /*cf50*/  HMMA.16816.F32 R148, R8, R16, R148 ;  /* 0x000000100894723c */ /* 0x000fe20000001894 */
[----:B-1----:R-:W-:-:S05]  /*cf60*/  FFMA.FTZ R0, R212, UR19, -R28 ;  /* 0x00000013d4007c23 */ /* 0x002fca000801081c */
[----:B------:R-:W-:Y:S01]  /*cf70*/  HMMA.16816.F32 R104, R8, R18, R104 ;  /* 0x000000120868723c */ /* 0x000fe20000001868 */
[----:B------:R1:W2:Y:S01]  /*cf80*/  MUFU.EX2 R236, R0 ;  /* 0x0000000000ec7308 */ /* 0x0002a20000000800 */
[----:B------:R-:W-:Y:S01]  /*cf90*/  LOP3.LUT R7, R3, R12, R238, 0x96, !PT ;  /* 0x0000000c03077212 */ /* 0x000fe200078e96ee */
[----:B------:R-:W-:-:S03]  /*cfa0*/  IMAD.WIDE.U32 R52, R15, -0x2daee0ad, RZ ;  /* 0xd2511f530f347825 */ /* 0x000fc600078e00ff */
[C---:B------:R-:W-:Y:S01]  /*cfb0*/  HMMA.16816.F32 R164, R8.reuse, R20, R164 ;  /* 0x0000001408a4723c */ /* 0x040fe200000018a4 */
[----:B------:R-:W-:Y:S01]  /*cfc0*/  IMAD.WIDE.U32 R46, R13, -0x2daee0ad, RZ ;  /* 0xd2511f530d2e7825 */ /* 0x000fe200078e00ff */
[--C-:B------:R-:W-:Y:S01]  /*cfd0*/  LOP3.LUT R3, R53, R4, R147.reuse, 0x96, !PT ;  /* 0x0000000435037212 */ /* 0x100fe200078e9693 */
[----:B------:R-:W-:Y:S03]  /*cfe0*/  LDSM.16.MT88.4 R16, [R218+0x9800] ;  /* 0x00980000da10783b */ /* 0x000fe60000004200 */
[C---:B------:R-:W-:Y:S06]  /*cff0*/  HMMA.16816.F32 R108, R8.reuse, R22, R108 ;  /* 0x00000016086c723c */ /* 0x040fec000000186c */
[C---:B------:R-:W-:Y:S01]  /*d000*/  HMMA.16816.F32 R136, R8.reuse, R24, R120 ;  /* 0x000000180888723c */ /* 0x040fe20000001878 */
[----:B-1----:R-:W-:Y:S01]  /*d010*/  FFMA.FTZ R0, R210, UR19, -R28 ;  /* 0x00000013d2007c23 */ /* 0x002fe2000801081c */
[----:B------:R-:W-:Y:S01]  /*d020*/  LOP3.LUT R2, R47, R2, R147, 0x96, !PT ;  /* 0x000000022f027212 */ /* 0x000fe200078e9693 */
[----:B------:R-:W-:Y:S01]  /*d030*/  IMAD.WIDE.U32 R4, R5, -0x326172a9, RZ ;  /* 0xcd9e8d5705047825 */ /* 0x000fe200078e00ff */
[----:B------:R-:W-:Y:S01]  /*d040*/  PRMT R163, R231, 0x7054, R231 ;  /* 0x00007054e7a37816 */ /* 0x000fe200000000e7 */
[----:B------:R1:W-:Y:S01]  /*d050*/  MUFU.EX2 R238, R0 ;  /* 0x0000000000ee7308 */ /* 0x0003e20000000800 */
[----:B------:R-:W-:Y:S01]  /*d060*/  HMMA.16816.F32 R112, R8, R32, R116 ;  /* 0x000000200870723c */ /* 0x000fe20000001874 */
[----:B------:R-:W-:Y:S01]  /*d070*/  IMAD.WIDE.U32 R12, R3, -0x326172a9, RZ ;  /* 0xcd9e8d57030c7825 */ /* 0x000fe200078e00ff */
[----:B------:R-:W-:Y:S01]  /*d080*/  MOV R202, R201 ;  /* 0x000000c900ca7202 */ /* 0x000fe20000000f00 */
[----:B------:R-:W3:Y:S02]  /*d090*/  LDSM.16.MT88.4 R24, [R216+0x9800] ;  /* 0x00980000d818783b */ /* 0x000ee40000004200 */
[----:B------:R-:W-:-:S02]  /*d0a0*/  IMAD.WIDE.U32 R44, R7, -0x326172a9, RZ ;  /* 0xcd9e8d57072c7825 */ /* 0x000fc400078e00ff */
[----:B------:R-:W4:Y:S04]  /*d0b0*/  LDSM.16.MT88.4 R20, [R216+0xa800] ;  /* 0x00a80000d814783b */ /* 0x000f280000004200 */
[----:B------:R-:W-:Y:S01]  /*d0c0*/  LDSM.16.MT88.4 R36, [R216+0xb800] ;  /* 0x00b80000d824783b */ /* 0x000fe20000004200 */
[----:B-1----:R-:W-:-:S04]  /*d0d0*/  FFMA.FTZ R0, R211, UR19, -R28 ;  /* 0x00000013d3007c23 */ /* 0x002fc8000801081c */
[----:B------:R1:W-:Y:S01]  /*d0e0*/  MUFU.EX2 R237, R0 ;  /* 0x0000000000ed7308 */ /* 0x0003e20000000800 */
[----:B------:R-:W-:Y:S01]  /*d0f0*/  IMAD.WIDE.U32 R2, R2, -0x326172a9, RZ ;  /* 0xcd9e8d5702027825 */ /* 0x000fe200078e00ff */
[----:B------:R-:W-:-:S03]  /*d100*/  LOP3.LUT R53, R5, R6, R152, 0x96, !PT ;  /* 0x0000000605357212 */ /* 0x000fc600078e9698 */
[--C-:B------:R-:W-:Y:S01]  /*d110*/  FFMA.FTZ R5, R241, UR19, -R29.reuse ;  /* 0x00000013f1057c23 */ /* 0x100fe2000801081d */
[----:B------:R-:W-:Y:S01]  /*d120*/  MOV R241, R187 ;  /* 0x000000bb00f17202 */ /* 0x000fe20000000f00 */
[----:B-1----:R-:W-:-:S04]  /*d130*/  FFMA.FTZ R0, R215, UR19, -R29 ;  /* 0x00000013d7007c23 */ /* 0x002fc8000801081d */
[----:B------:R1:W-:Y:S02]  /*d140*/  MUFU.EX2 R212, R0 ;  /* 0x0000000000d47308 */ /* 0x0003e40000000800 */
[----:B-1----:R-:W-:-:S06]  /*d150*/  FFMA.FTZ R0, R240, UR19, -R29 ;  /* 0x00000013f0007c23 */ /* 0x002fcc000801081d */
[----:B------:R1:W3:Y:S02]  /*d160*/  MUFU.EX2 R211, R0 ;  /* 0x0000000000d37308 */ /* 0x0002e40000000800 */
[----:B-1----:R-:W-:Y:S01]  /*d170*/  LOP3.LUT R0, R3, R44, R214, 0x96, !PT ;  /* 0x0000002c03007212 */ /* 0x002fe200078e96d6 */
[----:B------:R-:W-:-:S04]  /*d180*/  IMAD.MOV.U32 R44, RZ, RZ, R186 ;  /* 0x000000ffff2c7224 */ /* 0x000fc800078e00ba */
[----:B------:R-:W-:Y:S02]  /*d190*/  FFMA.FTZ R50, R44, R50, R241 ;  /* 0x000000322c327223 */ /* 0x000fe400000100f1 */
[----:B------:R-:W4:Y:S01]  /*d1a0*/  LDL.LU R44, [R1+0x10] ;  /* 0x00001000012c7983 */ /* 0x000f220000300800 */
[----:B------:R-:W-:Y:S01]  /*d1b0*/  LOP3.LUT R14, R13, R4, R214, 0x96, !PT ;  /* 0x000000040d0e7212 */ /* 0x000fe200078e96d6 */
[----:B------:R-:W-:Y:S01]  /*d1c0*/  IMAD.MOV.U32 R119, RZ, RZ, R124 ;  /* 0x000000ffff777224 */ /* 0x000fe200078e007c */
[----:B------:R-:W-:Y:S01]  /*d1d0*/  LOP3.LUT R4, R0, 0xffff, RZ, 0xc0, !PT ;  /* 0x0000ffff00047812 */ /* 0x000fe200078ec0ff */
[----:B------:R-:W-:Y:S01]  /*d1e0*/  IMAD.MOV.U32 R47, RZ, RZ, R126 ;  /* 0x000000ffff2f7224 */ /* 0x000fe200078e007e */
[----:B------:R-:W-:Y:S01]  /*d1f0*/  MOV R118, R125 ;  /* 0x0000007d00767202 */ /* 0x000fe20000000f00 */
[----:B------:R-:W-:Y:S01]  /*d200*/  IMAD.MOV.U32 R49, RZ, RZ, R127 ;  /* 0x000000ffff317224 */ /* 0x000fe200078e007f */
[----:B------:R1:W-:Y:S01]  /*d210*/  MUFU.EX2 R210, R5 ;  /* 0x0000000500d27308 */ /* 0x0003e20000000800 */
[----:B------:R-:W-:Y:S01]  /*d220*/  HMMA.16816.F32 R124, R8, R34, R40 ;  /* 0x00000022087c723c */ /* 0x000fe20000001828 */
[----:B------:R-:W-:Y:S01]  /*d230*/  SHF.R.U32.HI R6, RZ, 0x10, R2 ;  /* 0x00000010ff067819 */ /* 0x000fe20000011602 */
[----:B------:R-:W-:Y:S01]  /*d240*/  IMAD.MOV.U32 R116, RZ, RZ, R209 ;  /* 0x000000ffff747224 */ /* 0x000fe200078e00d1 */
[----:B------:R-:W-:Y:S01]  /*d250*/  SHF.R.U32.HI R7, RZ, 0x18, R0 ;  /* 0x00000018ff077819 */ /* 0x000fe20000011600 */
[----:B------:R-:W-:Y:S01]  /*d260*/  IMAD.MOV.U32 R15, RZ, RZ, R143 ;  /* 0x000000ffff0f7224 */ /* 0x000fe200078e008f */
[----:B------:R-:W-:Y:S01]  /*d270*/  MOV R214, R190 ;  /* 0x000000be00d67202 */ /* 0x000fe20000000f00 */
[----:B------:R-:W-:Y:S01]  /*d280*/  IMAD.MOV.U32 R121, RZ, RZ, R140 ;  /* 0x000000ffff797224 */ /* 0x000fe200078e008c */
[----:B------:R-:W-:Y:S01]  /*d290*/  LOP3.LUT R8, R2, 0xffff, RZ, 0xc0, !PT ;  /* 0x0000ffff02087812 */ /* 0x000fe200078ec0ff */
[----:B------:R-:W-:Y:S01]  /*d2a0*/  IMAD.MOV.U32 R120, RZ, RZ, R141 ;  /* 0x000000ffff787224 */ /* 0x000fe200078e008d */
[----:B------:R-:W-:-:S02]  /*d2b0*/  SHF.R.U32.HI R3, RZ, 0x8, R4 ;  /* 0x00000008ff037819 */ /* 0x000fc40000011604 */
[----:B------:R-:W-:Y:S02]  /*d2c0*/  LOP3.LUT R10, R2, 0xff, RZ, 0xc0, !PT ;  /* 0x000000ff020a7812 */ /* 0x000fe400078ec0ff */
[----:B------:R-:W-:Y:S02]  /*d2d0*/  SHF.R.U32.HI R9, RZ, 0x18, R2 ;  /* 0x00000018ff097819 */ /* 0x000fe40000011602 */
[----:B-1----:R-:W-:Y:S01]  /*d2e0*/  LOP3.LUT R5, R0, 0xff, RZ, 0xc0, !PT ;  /* 0x000000ff00057812 */ /* 0x002fe200078ec0ff */
[----:B------:R-:W-:Y:S01]  /*d2f0*/  FFMA.FTZ R4, R239, UR19, -R29 ;  /* 0x00000013ef047c23 */ /* 0x000fe2000801081d */
[----:B------:R-:W-:Y:S01]  /*d300*/  MOV R240, R191 ;  /* 0x000000bf00f07202 */ /* 0x000fe20000000f00 */
[----:B------:R-:W1:Y:S01]  /*d310*/  LDSM.16.MT88.4 R32, [R218+0xa800] ;  /* 0x00a80000da20783b */ /* 0x000e620000004200 */
[----:B------:R-:W-:Y:S02]  /*d320*/  PRMT R2, R5, 0x5410, R3 ;  /* 0x0000541005027816 */ /* 0x000fe40000000003 */
[----:B------:R-:W-:Y:S01]  /*d330*/  SHF.R.U32.HI R3, RZ, 0x10, R0 ;  /* 0x00000010ff037819 */ /* 0x000fe20000011600 */
[----:B------:R3:W1:Y:S01]  /*d340*/  MUFU.EX2 R209, R4 ;  /* 0x0000000400d17308 */ /* 0x0006620000000800 */
[----:B------:R-:W-:Y:S01]  /*d350*/  MOV R117, R176 ;  /* 0x000000b000757202 */ /* 0x000fe20000000f00 */
[----:B------:R-:W1:Y:S01]  /*d360*/  LDSM.16.MT88.4 R40, [R218+0xb800] ;  /* 0x00b80000da28783b */ /* 0x000e620000004200 */
[----:B------:R-:W-:-:S02]  /*d370*/  LOP3.LUT R5, R3, 0xff, RZ, 0xc0, !PT ;  /* 0x000000ff03057812 */ /* 0x000fc400078ec0ff */
[----:B------:R-:W-:Y:S02]  /*d380*/  HSET2.LE.AND R0, R2, R163, PT ;  /* 0x000000a302007233 */ /* 0x000fe40003803000 */
[----:B--2---:R-:W-:Y:S02]  /*d390*/  F2FP.F16.F32.PACK_AB R2, R236, R213 ;  /* 0x000000d5ec02723e */ /* 0x004fe400000000ff */
[----:B------:R-:W-:Y:S02]  /*d3a0*/  PRMT R5, R5, 0x5410, R7 ;  /* 0x0000541005057816 */ /* 0x000fe40000000007 */
[----:B---3--:R-:W-:-:S04]  /*d3b0*/  SHF.R.U32.HI R4, RZ, 0x8, R8 ;  /* 0x00000008ff047819 */ /* 0x008fc80000011608 */
[----:B------:R-:W-:Y:S02]  /*d3c0*/  PRMT R3, R10, 0x5410, R4 ;  /* 0x000054100a037816 */ /* 0x000fe40000000004 */
[----:B------:R-:W-:Y:S02]  /*d3d0*/  LOP3.LUT R4, R0, R2, RZ, 0xc0, !PT ;  /* 0x0000000200047212 */ /* 0x000fe400078ec0ff */
[----:B------:R-:W-:Y:S02]  /*d3e0*/  HSET2.LE.AND R0, R5, R163, PT ;  /* 0x000000a305007233 */ /* 0x000fe40003803000 */
[----:B------:R-:W-:Y:S01]  /*d3f0*/  F2FP.F16.F32.PACK_AB R2, R211, R212 ;  /* 0x000000d4d302723e */ /* 0x000fe200000000ff */
[----:B------:R-:W-:Y:S01]  /*d400*/  IMAD.MOV.U32 R241, RZ, RZ, R214 ;  /* 0x000000fffff17224 */ /* 0x000fe200078e00d6 */
[----:B------:R-:W-:Y:S02]  /*d410*/  MOV R214, R117 ;  /* 0x0000007500d67202 */ /* 0x000fe40000000f00 */
[----:B------:R-:W-:Y:S01]  /*d420*/  LOP3.LUT R5, R0, R2, RZ, 0xc0, !PT ;  /* 0x0000000200057212 */ /* 0x000fe200078ec0ff */
[----:B------:R-:W-:Y:S01]  /*d430*/  IMAD.MOV.U32 R117, RZ, RZ, R118 ;  /* 0x000000ffff757224 */ /* 0x000fe200078e0076 */
[----:B------:R-:W-:Y:S01]  /*d440*/  MOV R118, R15 ;  /* 0x0000000f00767202 */ /* 0x000fe20000000f00 */
[----:B------:R-:W-:Y:S01]  /*d450*/  IMAD.MOV.U32 R15, RZ, RZ, R120 ;  /* 0x000000ffff0f7224 */ /* 0x000fe200078e0078 */
[----:B------:R-:W-:-:S02]  /*d460*/  MOV R120, R202 ;  /* 0x000000ca00787202 */ /* 0x000fc40000000f00 */
[----:B------:R-:W-:Y:S01]  /*d470*/  MOV R201, R188 ;  /* 0x000000bc00c97202 */ /* 0x000fe20000000f00 */
[----:B------:R-:W2:Y:S01]  /*d480*/  LDL.LU R202, [R1+0x74] ;  /* 0x0000740001ca7983 */ /* 0x000ea20000300800 */
[----:B----4-:R-:W-:Y:S01]  /*d490*/  FFMA.FTZ R2, R44, UR19, -R30 ;  /* 0x000000132c027c23 */ /* 0x010fe2000801081e */
[----:B------:R-:W-:Y:S02]  /*d4a0*/  IMAD.MOV.U32 R44, RZ, RZ, R240 ;  /* 0x000000ffff2c7224 */ /* 0x000fe400078e00f0 */
[----:B------:R-:W-:Y:S02]  /*d4b0*/  IMAD.MOV.U32 R240, RZ, RZ, R119 ;  /* 0x000000fffff07224 */ /* 0x000fe400078e0077 */
[----:B------:R-:W-:Y:S02]  /*d4c0*/  IMAD.MOV.U32 R119, RZ, RZ, R121 ;  /* 0x000000ffff777224 */ /* 0x000fe400078e0079 */
[----:B------:R-:W-:Y:S02]  /*d4d0*/  IMAD.MOV.U32 R121, RZ, RZ, R208 ;  /* 0x000000ffff797224 */ /* 0x000fe400078e00d0 */
[----:B------:R3:W-:Y:S02]  /*d4e0*/  MUFU.EX2 R208, R2 ;  /* 0x0000000200d07308 */ /* 0x0007e40000000800 */
[----:B---3--:R-:W-:Y:S01]  /*d4f0*/  FFMA.FTZ R2, R241, UR19, -R30 ;  /* 0x00000013f1027c23 */ /* 0x008fe2000801081e */
[----:B------:R-:W-:Y:S01]  /*d500*/  MOV R241, R214 ;  /* 0x000000d600f17202 */ /* 0x000fe20000000f00 */
[----:B------:R-:W-:Y:S01]  /*d510*/  IMAD.MOV.U32 R214, RZ, RZ, R118 ;  /* 0x000000ffffd67224 */ /* 0x000fe200078e0076 */
[----:B------:R-:W-:-:S02]  /*d520*/  MOV R118, R120 ;  /* 0x0000007800767202 */ /* 0x000fc40000000f00 */
[----:B------:R-:W-:Y:S01]  /*d530*/  MOV R120, R201 ;  /* 0x000000c900787202 */ /* 0x000fe20000000f00 */
[----:B------:R-:W-:Y:S01]  /*d540*/  IMAD.MOV.U32 R201, RZ, RZ, R155 ;  /* 0x000000ffffc97224 */ /* 0x000fe200078e009b */
[----:B------:R-:W-:Y:S02]  /*d550*/  MOV R155, R251 ;  /* 0x000000fb009b7202 */ /* 0x000fe40000000f00 */
[----:B------:R-:W3:Y:S01]  /*d560*/  LDL.LU R251, [R1+0xf4] ;  /* 0x0000f40001fb7983 */ /* 0x000ee20000300800 */
[----:B------:R-:W-:-:S04]  /*d570*/  LOP3.LUT R6, R6, 0xff, RZ, 0xc0, !PT ;  /* 0x000000ff06067812 */ /* 0x000fc800078ec0ff */
[----:B------:R-:W-:Y:S02]  /*d580*/  PRMT R8, R6, 0x5410, R9 ;  /* 0x0000541006087816 */ /* 0x000fe40000000009 */
[--C-:B------:R-:W-:Y:S02]  /*d590*/  HSET2.LE.AND R3, R3, R163.reuse, PT ;  /* 0x000000a303037233 */ /* 0x100fe40003803000 */
[----:B------:R-:W-:Y:S02]  /*d5a0*/  F2FP.F16.F32.PACK_AB R6, R237, R238 ;  /* 0x000000eeed06723e */ /* 0x000fe400000000ff */
[----:B------:R-:W-:Y:S02]  /*d5b0*/  HSET2.LE.AND R7, R8, R163, PT ;  /* 0x000000a308077233 */ /* 0x000fe40003803000 */
[----:B-1----:R-:W-:Y:S02]  /*d5c0*/  F2FP.F16.F32.PACK_AB R8, R209, R210 ;  /* 0x000000d2d108723e */ /* 0x002fe400000000ff */
[----:B------:R-:W-:-:S02]  /*d5d0*/  LOP3.LUT R6, R3, R6, RZ, 0xc0, !PT ;  /* 0x0000000603067212 */ /* 0x000fc400078ec0ff */
[----:B------:R-:W-:Y:S01]  /*d5e0*/  LOP3.LUT R7, R7, R8, RZ, 0xc0, !PT ;  /* 0x0000000807077212 */ /* 0x000fe200078ec0ff */
[----:B------:R-:W-:Y:S01]  /*d5f0*/  IMAD.MOV.U32 R159, RZ, RZ, R206 ;  /* 0x000000ffff9f7224 */ /* 0x000fe200078e00ce */
[----:B------:R-:W-:Y:S01]  /*d600*/  LOP3.LUT R0, R12, 0xffff, RZ, 0xc0, !PT ;  /* 0x0000ffff0c007812 */ /* 0x000fe200078ec0ff */
[----:B------:R-:W-:Y:S01]  /*d610*/  IMAD.MOV.U32 R206, RZ, RZ, R207 ;  /* 0x000000ffffce7224 */ /* 0x000fe200078e00cf */
[----:B------:R-:W-:Y:S01]  /*d620*/  MOV R203, R142 ;  /* 0x0000008e00cb7202 */ /* 0x000fe20000000f00 */
[----:B------:R-:W-:Y:S01]  /*d630*/  IMAD.MOV.U32 R158, RZ, RZ, R177 ;  /* 0x000000ffff9e7224 */ /* 0x000fe200078e00b1 */
[----:B------:R-:W-:Y:S01]  /*d640*/  MOV R156, R179 ;  /* 0x000000b3009c7202 */ /* 0x000fe20000000f00 */
[----:B------:R-:W-:Y:S01]  /*d650*/  IMAD.MOV.U32 R157, RZ, RZ, R178 ;  /* 0x000000ffff9d7224 */ /* 0x000fe200078e00b2 */
[----:B------:R-:W-:Y:S01]  /*d660*/  MOV R160, R182 ;  /* 0x000000b600a07202 */ /* 0x000fe20000000f00 */
[----:B------:R-:W-:Y:S01]  /*d670*/  IMAD.MOV.U32 R162, RZ, RZ, R180 ;  /* 0x000000ffffa27224 */ /* 0x000fe200078e00b4 */
[----:B------:R-:W-:Y:S01]  /*d680*/  HMMA.16816.F32 R100, R4, R24, R100 ;  /* 0x000000180464723c */ /* 0x000fe20000001864 */
[----:B------:R-:W-:-:S02]  /*d690*/  IMAD.MOV.U32 R161, RZ, RZ, R181 ;  /* 0x000000ffffa17224 */ /* 0x000fc400078e00b5 */
[----:B------:R-:W-:Y:S02]  /*d6a0*/  IMAD.MOV.U32 R215, RZ, RZ, R183 ;  /* 0x000000ffffd77224 */ /* 0x000fe400078e00b7 */
[----:B------:R-:W-:Y:S01]  /*d6b0*/  IMAD.MOV.U32 R122, RZ, RZ, R189 ;  /* 0x000000ffff7a7224 */ /* 0x000fe200078e00bd */
[C---:B------:R-:W-:Y:S01]  /*d6c0*/  HMMA.16816.F32 R96, R4.reuse, R26, R96 ;  /* 0x0000001a0460723c */ /* 0x040fe20000001860 */
[----:B------:R-:W-:Y:S02]  /*d6d0*/  IMAD.MOV.U32 R123, RZ, RZ, R185 ;  /* 0x000000ffff7b7224 */ /* 0x000fe400078e00b9 */
[----:B------:R-:W-:Y:S01]  /*d6e0*/  IMAD.MOV.U32 R207, RZ, RZ, R184 ;  /* 0x000000ffffcf7224 */ /* 0x000fe200078e00b8 */
[----:B------:R-:W-:Y:S01]  /*d6f0*/  SHF.R.U32.HI R0, RZ, 0x8, R0 ;  /* 0x00000008ff007819 */ /* 0x000fe20000011600 */
[----:B------:R-:W-:Y:S01]  /*d700*/  IMAD.MOV.U32 R11, RZ, RZ, R44 ;  /* 0x000000ffff0b7224 */ /* 0x000fe200078e002c */
[----:B------:R-:W-:Y:S01]  /*d710*/  HMMA.16816.F32 R88, R4, R16, R88 ;  /* 0x000000100458723c */ /* 0x000fe20000001858 */
[----:B------:R-:W-:-:S02]  /*d720*/  IMAD.MOV.U32 R44, RZ, RZ, R240 ;  /* 0x000000ffff2c7224 */ /* 0x000fc400078e00f0 */
[----:B------:R-:W-:-:S03]  /*d730*/  IMAD.MOV.U32 R240, RZ, RZ, R121 ;  /* 0x000000fffff07224 */ /* 0x000fc600078e0079 */
[----:B------:R-:W-:Y:S01]  /*d740*/  HMMA.16816.F32 R140, R4, R18, R84 ;  /* 0x00000012048c723c */ /* 0x000fe20000001854 */
[----:B------:R-:W-:-:S05]  /*d750*/  IMAD.MOV.U32 R121, RZ, RZ, R123 ;  /* 0x000000ffff797224 */ /* 0x000fca00078e007b */
[----:B------:R-:W-:Y:S01]  /*d760*/  HMMA.16816.F32 R144, R4, R20, R80 ;  /* 0x000000140490723c */ /* 0x000fe20000001850 */
[----:B------:R-:W-:-:S05]  /*d770*/  IMAD.MOV.U32 R123, RZ, RZ, R207 ;  /* 0x000000ffff7b7224 */ /* 0x000fca00078e00cf */
[C---:B------:R-:W-:Y:S06]  /*d780*/  HMMA.16816.F32 R76, R4.reuse, R22, R76 ;  /* 0x00000016044c723c */ /* 0x040fec000000184c */
[C---:B------:R-:W-:Y:S06]  /*d790*/  HMMA.16816.F32 R72, R4.reuse, R32, R72 ;  /* 0x000000200448723c */ /* 0x040fec0000001848 */
[C---:B------:R-:W-:Y:S06]  /*d7a0*/  HMMA.16816.F32 R172, R4.reuse, R34, R68 ;  /* 0x0000002204ac723c */ /* 0x040fec0000001844 */
[C---:B------:R-:W-:Y:S06]  /*d7b0*/  HMMA.16816.F32 R176, R4.reuse, R36, R64 ;  /* 0x0000002404b0723c */ /* 0x040fec0000001840 */
[C---:B------:R-:W-:Y:S06]  /*d7c0*/  HMMA.16816.F32 R184, R4.reuse, R38, R60 ;  /* 0x0000002604b8723c */ /* 0x040fec000000183c */
[C---:B------:R-:W-:Y:S06]  /*d7d0*/  HMMA.16816.F32 R188, R4.reuse, R40, R56 ;  /* 0x0000002804bc723c */ /* 0x040fec0000001838 */
[----:B------:R-:W-:Y:S01]  /*d7e0*/  HMMA.16816.F32 R180, R4, R42, R92 ;  /* 0x0000002a04b4723c */ /* 0x000fe2000000185c */
[----:B------:R-:W-:Y:S01]  /*d7f0*/  SHF.R.U32.HI R3, RZ, 0x18, R12 ;  /* 0x00000018ff037819 */ /* 0x000fe2000001160c */
[----:B------:R1:W-:Y:S05]  /*d800*/  MUFU.EX2 R207, R2 ;  /* 0x0000000200cf7308 */ /* 0x0003ea0000000800 */
[----:B------:R-:W-:-:S02]  /*d810*/  LOP3.LUT R5, R12, 0xff, RZ, 0xc0, !PT ;  /* 0x000000ff0c057812 */ /* 0x000fc400078ec0ff */
[----:B------:R-:W-:Y:S02]  /*d820*/  SHF.R.U32.HI R4, RZ, 0x10, R12 ;  /* 0x00000010ff047819 */ /* 0x000fe4000001160c */
[----:B------:R-:W-:Y:S02]  /*d830*/  PRMT R6, R5, 0x5410, R0 ;  /* 0x0000541005067816 */ /* 0x000fe40000000000 */
[----:B------:R-:W-:Y:S01]  /*d840*/  LOP3.LUT R0, R4, 0xff, RZ, 0xc0, !PT ;  /* 0x000000ff04007812 */ /* 0x000fe200078ec0ff */
[----:B------:R-:W-:Y:S02]  /*d850*/  IMAD.MOV.U32 R239, RZ, RZ, R241 ;  /* 0x000000ffffef7224 */ /* 0x000fe400078e00f1 */
[----:B------:R-:W-:Y:S02]  /*d860*/  IMAD.MOV.U32 R241, RZ, RZ, R240 ;  /* 0x000000fffff17224 */ /* 0x000fe400078e00f0 */
[----:B-1----:R-:W-:Y:S01]  /*d870*/  FFMA.FTZ R2, R11, UR19, -R30 ;  /* 0x000000130b027c23 */ /* 0x002fe2000801081e */
[----:B------:R-:W-:Y:S01]  /*d880*/  IMAD.MOV.U32 R240, RZ, RZ, R206 ;  /* 0x000000fffff07224 */ /* 0x000fe200078e00ce */
[----:B------:R-:W-:-:S02]  /*d890*/  PRMT R7, R0, 0x5410, R3 ;  /* 0x0000541000077816 */ /* 0x000fc40000000003 */
[----:B------:R1:W-:Y:S01]  /*d8a0*/  MUFU.EX2 R206, R2 ;  /* 0x0000000200ce7308 */ /* 0x0003e20000000800 */
[C---:B------:R-:W-:Y:S01]  /*d8b0*/  LOP3.LUT R0, R14.reuse, 0xffff, RZ, 0xc0, !PT ;  /* 0x0000ffff0e007812 */ /* 0x040fe200078ec0ff */
[----:B------:R-:W-:Y:S01]  /*d8c0*/  IMAD.MOV.U32 R11, RZ, RZ, R44 ;  /* 0x000000ffff0b7224 */ /* 0x000fe200078e002c */
[----:B------:R-:W-:Y:S01]  /*d8d0*/  MOV R44, R214 ;  /* 0x000000d6002c7202 */ /* 0x000fe20000000f00 */
[----:B------:R-:W-:Y:S01]  /*d8e0*/  IMAD.MOV.U32 R214, RZ, RZ, R123 ;  /* 0x000000ffffd67224 */ /* 0x000fe200078e007b */
[----:B------:R-:W-:Y:S02]  /*d8f0*/  SHF.R.U32.HI R3, RZ, 0x8, R0 ;  /* 0x00000008ff037819 */ /* 0x000fe40000011600 */
[----:B------:R-:W-:Y:S02]  /*d900*/  LOP3.LUT R5, R14, 0xff, RZ, 0xc0, !PT ;  /* 0x000000ff0e057812 */ /* 0x000fe400078ec0ff */
[----:B-1----:R-:W-:-:S04]  /*d910*/  SHF.R.U32.HI R2, RZ, 0x10, R14 ;  /* 0x00000010ff027819 */ /* 0x002fc8000001160e */
[----:B------:R-:W-:Y:S01]  /*d920*/  LOP3.LUT R0, R2, 0xff, RZ, 0xc0, !PT ;  /* 0x000000ff02007812 */ /* 0x000fe200078ec0ff */
[----:B------:R-:W-:Y:S01]  /*d930*/  FFMA.FTZ R2, R239, UR19, -R30 ;  /* 0x00000013ef027c23 */ /* 0x000fe2000801081e */
[----:B------:R-:W-:Y:S01]  /*d940*/  MOV R239, R11 ;  /* 0x0000000b00ef7202 */ /* 0x000fe20000000f00 */
[----:B------:R-:W-:Y:S01]  /*d950*/  IMAD.MOV.U32 R11, RZ, RZ, R241 ;  /* 0x000000ffff0b7224 */ /* 0x000fe200078e00f1 */
[----:B------:R-:W-:Y:S01]  /*d960*/  SHF.R.U32.HI R4, RZ, 0x18, R14 ;  /* 0x00000018ff047819 */ /* 0x000fe2000001160e */
[----:B------:R-:W-:Y:S01]  /*d970*/  IMAD.MOV.U32 R241, RZ, RZ, R214 ;  /* 0x000000fffff17224 */ /* 0x000fe200078e00d6 */
[----:B------:R-:W-:Y:S01]  /*d980*/  MOV R214, R240 ;  /* 0x000000f000d67202 */ /* 0x000fe20000000f00 */
[----:B------:R-:W-:Y:S01]  /*d990*/  IMAD.MOV.U32 R240, RZ, RZ, R116 ;  /* 0x000000fffff07224 */ /* 0x000fe200078e0074 */
[----:B------:R-:W-:Y:S01]  /*d9a0*/  PRMT R5, R5, 0x5410, R3 ;  /* 0x0000541005057816 */ /* 0x000fe20000000003 */
[----:B------:R-:W-:Y:S01]  /*d9b0*/  IMAD.MOV.U32 R116, RZ, RZ, R205 ;  /* 0x000000ffff747224 */ /* 0x000fe200078e00cd */
[----:B------:R-:W-:Y:S01]  /*d9c0*/  PRMT R3, R0, 0x5410, R4 ;  /* 0x0000541000037816 */ /* 0x000fe20000000004 */
[----:B------:R-:W-:Y:S01]  /*d9d0*/  FFMA.FTZ R0, R239, UR19, -R31 ;  /* 0x00000013ef007c23 */ /* 0x000fe2000801081f */
[----:B------:R-:W-:Y:S01]  /*d9e0*/  MOV R8, R11 ;  /* 0x0000000b00087202 */ /* 0x000fe20000000f00 */
[----:B------:R-:W-:-:S02]  /*d9f0*/  IMAD.MOV.U32 R9, RZ, RZ, R241 ;  /* 0x000000ffff097224 */ /* 0x000fc400078e00f1 */
[----:B------:R-:W-:Y:S01]  /*da00*/  IMAD.MOV.U32 R10, RZ, RZ, R214 ;  /* 0x000000ffff0a7224 */ /* 0x000fe200078e00d6 */
[----:B------:R-:W-:Y:S01]  /*da10*/  MOV R214, R116 ;  /* 0x0000007400d67202 */ /* 0x000fe20000000f00 */
[----:B------:R-:W-:Y:S02]  /*da20*/  IMAD.MOV.U32 R116, RZ, RZ, R204 ;  /* 0x000000ffff747224 */ /* 0x000fe400078e00cc */
[----:B------:R1:W-:Y:S01]  /*da30*/  MUFU.EX2 R204, R0 ;  /* 0x0000000000cc7308 */ /* 0x0003e20000000800 */
[----:B------:R-:W-:Y:S02]  /*da40*/  IMAD.MOV.U32 R241, RZ, RZ, R117 ;  /* 0x000000fffff17224 */ /* 0x000fe400078e0075 */
[----:B------:R-:W-:-:S05]  /*da50*/  IMAD.MOV.U32 R117, RZ, RZ, R229 ;  /* 0x000000ffff757224 */ /* 0x000fca00078e00e5 */
[----:B------:R4:W3:Y:S01]  /*da60*/  MUFU.EX2 R205, R2 ;  /* 0x0000000200cd7308 */ /* 0x0008e20000000800 */
[----:B------:R-:W-:Y:S01]  /*da70*/  MOV R85, R117 ;  /* 0x0000007500557202 */ /* 0x000fe20000000f00 */
[----:B-1----:R-:W-:Y:S01]  /*da80*/  FFMA.FTZ R0, R8, UR19, -R31 ;  /* 0x0000001308007c23 */ /* 0x002fe2000801081f */
[----:B------:R-:W-:Y:S01]  /*da90*/  MOV R8, R9 ;  /* 0x0000000900087202 */ /* 0x000fe20000000f00 */
[----:B------:R-:W-:Y:S02]  /*daa0*/  IMAD.MOV.U32 R9, RZ, RZ, R10 ;  /* 0x000000ffff097224 */ /* 0x000fe400078e000a */
[----:B------:R-:W-:-:S03]  /*dab0*/  IMAD.MOV.U32 R117, RZ, RZ, R119 ;  /* 0x000000ffff757224 */ /* 0x000fc600078e0077 */
[----:B------:R-:W-:Y:S01]  /*dac0*/  MOV R84, R9 ;  /* 0x0000000900547202 */ /* 0x000fe20000000f00 */
[----:B------:R-:W-:Y:S02]  /*dad0*/  IMAD.MOV.U32 R119, RZ, RZ, R203 ;  /* 0x000000ffff777224 */ /* 0x000fe400078e00cb */
[----:B------:R-:W-:Y:S01]  /*dae0*/  IMAD.MOV.U32 R86, RZ, RZ, R116 ;  /* 0x000000ffff567224 */ /* 0x000fe200078e0074 */
[----:B------:R1:W3:Y:S01]  /*daf0*/  MUFU.EX2 R203, R0 ;  /* 0x0000000000cb7308 */ /* 0x0002e20000000800 */
[----:B------:R-:W-:Y:S01]  /*db00*/  IMAD.MOV.U32 R83, RZ, RZ, R8 ;  /* 0x000000ffff537224 */ /* 0x000fe200078e0008 */
[----:B------:R-:W-:Y:S01]  /*db10*/  MOV R81, R84 ;  /* 0x0000005400517202 */ /* 0x000fe20000000f00 */
[----:B------:R-:W-:Y:S01]  /*db20*/  IMAD.MOV.U32 R116, RZ, RZ, R118 ;  /* 0x000000ffff747224 */ /* 0x000fe200078e0076 */
[----:B------:R-:W-:Y:S01]  /*db30*/  MOV R11, R49 ;  /* 0x00000031000b7202 */ /* 0x000fe20000000f00 */
[----:B------:R-:W-:Y:S02]  /*db40*/  IMAD.MOV.U32 R239, RZ, RZ, R47 ;  /* 0x000000ffffef7224 */ /* 0x000fe400078e002f */
[----:B------:R-:W-:-:S02]  /*db50*/  IMAD.MOV.U32 R84, RZ, RZ, R116 ;  /* 0x000000ffff547224 */ /* 0x000fc400078e0074 */
[----:B----4-:R-:W-:Y:S01]  /*db60*/  FFMA.FTZ R2, R81, UR19, -R31 ;  /* 0x0000001351027c23 */ /* 0x010fe2000801081f */
[----:B------:R-:W-:Y:S02]  /*db70*/  IMAD.MOV.U32 R116, RZ, RZ, R119 ;  /* 0x000000ffff747224 */ /* 0x000fe400078e0077 */
[--C-:B------:R-:W-:Y:S01]  /*db80*/  FFMA.FTZ R44, R44, UR19, -R30.reuse ;  /* 0x000000132c2c7c23 */ /* 0x100fe2000801081e */
[----:B------:R-:W-:Y:S01]  /*db90*/  FFMA.FTZ R49, R243, UR19, -R30 ;  /* 0x00000013f3317c23 */ /* 0x000fe2000801081e */
[----:B------:R-:W-:Y:S01]  /*dba0*/  IMAD.MOV.U32 R119, RZ, RZ, R121 ;  /* 0x000000ffff777224 */ /* 0x000fe200078e0079 */
[----:B--2---:R-:W-:Y:S01]  /*dbb0*/  MOV R121, R202 ;  /* 0x000000ca00797202 */ /* 0x004fe20000000f00 */
[----:B-1----:R-:W-:-:S04]  /*dbc0*/  FFMA.FTZ R0, R83, UR19, -R31 ;  /* 0x0000001353007c23 */ /* 0x002fc8000801081f */
[----:B------:R1:W-:Y:S02]  /*dbd0*/  MUFU.EX2 R202, R0 ;  /* 0x0000000000ca7308 */ /* 0x0003e40000000800 */
[----:B-1----:R-:W-:Y:S02]  /*dbe0*/  HSET2.LE.AND R0, R6, R163, PT ;  /* 0x000000a306007233 */ /* 0x002fe40003803000 */
[----:B------:R-:W-:Y:S01]  /*dbf0*/  MOV R118, R15 ;  /* 0x0000000f00767202 */ /* 0x000fe20000000f00 */
[----:B------:R-:W-:Y:S01]  /*dc00*/  IMAD.MOV.U32 R15, RZ, RZ, R227 ;  /* 0x000000ffff0f7224 */ /* 0x000fe200078e00e3 */
[----:B------:R-:W-:Y:S02]  /*dc10*/  MOV R123, R159 ;  /* 0x0000009f007b7202 */ /* 0x000fe40000000f00 */
[----:B------:R-:W-:Y:S02]  /*dc20*/  MOV R82, R118 ;  /* 0x0000007600527202 */ /* 0x000fe40000000f00 */
[----:B------:R-:W-:Y:S01]  /*dc30*/  MOV R118, R120 ;  /* 0x0000007800767202 */ /* 0x000fe20000000f00 */
[----:B------:R-:W-:-:S02]  /*dc40*/  IMAD.MOV.U32 R120, RZ, RZ, R122 ;  /* 0x000000ffff787224 */ /* 0x000fc400078e007a */
[----:B------:R-:W-:Y:S01]  /*dc50*/  FFMA.FTZ R8, R248, UR19, -R28 ;  /* 0x00000013f8087c23 */ /* 0x000fe2000801081c */
[----:B------:R-:W-:Y:S02]  /*dc60*/  IMAD.MOV.U32 R122, RZ, RZ, R226 ;  /* 0x000000ffff7a7224 */ /* 0x000fe400078e00e2 */
[----:B------:R-:W-:Y:S01]  /*dc70*/  FFMA.FTZ R14, R249, UR19, -R29 ;  /* 0x00000013f90e7c23 */ /* 0x000fe2000801081d */
[----:B------:R-:W-:Y:S01]  /*dc80*/  IMAD.MOV.U32 R248, RZ, RZ, R225 ;  /* 0x000000fffff87224 */ /* 0x000fe200078e00e1 */
[----:B------:R-:W-:Y:S01]  /*dc90*/  MOV R243, R123 ;  /* 0x0000007b00f37202 */ /* 0x000fe20000000f00 */
[----:B------:R-:W-:Y:S02]  /*dca0*/  IMAD.MOV.U32 R83, RZ, RZ, R117 ;  /* 0x000000ffff537224 */ /* 0x000fe400078e0075 */
[----:B------:R-:W-:Y:S01]  /*dcb0*/  IMAD.MOV.U32 R117, RZ, RZ, R15 ;  /* 0x000000ffff757224 */ /* 0x000fe200078e000f */
[----:B------:R-:W-:Y:S01]  /*dcc0*/  MOV R93, R120 ;  /* 0x00000078005d7202 */ /* 0x000fe20000000f00 */
[----:B------:R-:W-:-:S02]  /*dcd0*/  IMAD.MOV.U32 R92, RZ, RZ, R121 ;  /* 0x000000ffff5c7224 */ /* 0x000fc400078e0079 */
[----:B------:R-:W-:Y:S01]  /*dce0*/  IMAD.MOV.U32 R95, RZ, RZ, R118 ;  /* 0x000000ffff5f7224 */ /* 0x000fe200078e0076 */
[----:B------:R-:W-:Y:S01]  /*dcf0*/  MOV R80, R117 ;  /* 0x0000007500507202 */ /* 0x000fe20000000f00 */
[----:B------:R-:W-:Y:S02]  /*dd00*/  IMAD.MOV.U32 R94, RZ, RZ, R119 ;  /* 0x000000ffff5e7224 */ /* 0x000fe400078e0077 */
[----:B------:R-:W-:Y:S02]  /*dd10*/  IMAD.MOV.U32 R81, RZ, RZ, R116 ;  /* 0x000000ffff517224 */ /* 0x000fe400078e0074 */
[----:B------:R-:W-:Y:S02]  /*dd20*/  IMAD.MOV.U32 R87, RZ, RZ, R11 ;  /* 0x000000ffff577224 */ /* 0x000fe400078e000b */
[----:B------:R-:W-:Y:S01]  /*dd30*/  FFMA.FTZ R15, R247, UR19, -R29 ;  /* 0x00000013f70f7c23 */ /* 0x000fe2000801081d */
[--C-:B---3--:R-:W-:Y:S01]  /*dd40*/  FFMA.FTZ R47, R251, UR19, -R30.reuse ;  /* 0x00000013fb2f7c23 */ /* 0x108fe2000801081e */
[----:B------:R-:W-:Y:S01]  /*dd50*/  FFMA.FTZ R30, R242, UR19, -R30 ;  /* 0x00000013f21e7c23 */ /* 0x000fe2000801081e */
[----:B------:R-:W-:-:S02]  /*dd60*/  IMAD.MOV.U32 R242, RZ, RZ, R201 ;  /* 0x000000fffff27224 */ /* 0x000fc400078e00c9 */
[----:B------:R1:W2:Y:S02]  /*dd70*/  MUFU.EX2 R201, R2 ;  /* 0x0000000200c97308 */ /* 0x0002a40000000800 */
[----:B-1----:R-:W-:-:S04]  /*dd80*/  F2FP.F16.F32.PACK_AB R2, R205, R206 ;  /* 0x000000cecd02723e */ /* 0x002fc800000000ff */
[----:B------:R-:W-:Y:S02]  /*dd90*/  LOP3.LUT R6, R0, R2, RZ, 0xc0, !PT ;  /* 0x0000000200067212 */ /* 0x000fe400078ec0ff */
[----:B------:R-:W-:Y:S02]  /*dda0*/  HSET2.LE.AND R0, R7, R163, PT ;  /* 0x000000a307007233 */ /* 0x000fe40003803000 */
[----:B------:R-:W-:-:S04]  /*ddb0*/  F2FP.F16.F32.PACK_AB R2, R203, R204 ;  /* 0x000000cccb02723e */ /* 0x000fc800000000ff */
[----:B------:R-:W-:Y:S02]  /*ddc0*/  LOP3.LUT R7, R0, R2, RZ, 0xc0, !PT ;  /* 0x0000000200077212 */ /* 0x000fe400078ec0ff */
[----:B------:R-:W-:Y:S02]  /*ddd0*/  HSET2.LE.AND R0, R5, R163, PT ;  /* 0x000000a305007233 */ /* 0x000fe40003803000 */
[----:B------:R-:W-:-:S04]  /*dde0*/  F2FP.F16.F32.PACK_AB R2, R207, R208 ;  /* 0x000000d0cf02723e */ /* 0x000fc800000000ff */
[----:B------:R-:W-:Y:S02]  /*ddf0*/  LOP3.LUT R4, R0, R2, RZ, 0xc0, !PT ;  /* 0x0000000200047212 */ /* 0x000fe400078ec0ff */
[----:B------:R-:W-:Y:S02]  /*de00*/  HSET2.LE.AND R0, R3, R163, PT ;  /* 0x000000a303007233 */ /* 0x000fe40003803000 */
[----:B--2---:R-:W-:-:S04]  /*de10*/  F2FP.F16.F32.PACK_AB R2, R201, R202 ;  /* 0x000000cac902723e */ /* 0x004fc800000000ff */
[----:B------:R-:W-:Y:S01]  /*de20*/  LOP3.LUT R5, R0, R2, RZ, 0xc0, !PT ;  /* 0x0000000200057212 */ /* 0x000fe200078ec0ff */
[----:B------:R-:W-:Y:S02]  /*de30*/  IMAD.MOV.U32 R251, RZ, RZ, R122 ;  /* 0x000000fffffb7224 */ /* 0x000fe400078e007a */
[----:B------:R-:W-:Y:S01]  /*de40*/  FFMA.FTZ R9, R245, UR19, -R28 ;  /* 0x00000013f5097c23 */ /* 0x000fe2000801081c */
[----:B------:R-:W-:Y:S02]  /*de50*/  IMAD.MOV.U32 R159, RZ, RZ, R230 ;  /* 0x000000ffff9f7224 */ /* 0x000fe400078e00e6 */
[----:B------:R-:W-:Y:S01]  /*de60*/  FFMA.FTZ R10, R228, UR19, -R28 ;  /* 0x00000013e40a7c23 */ /* 0x000fe2000801081c */
[----:B------:R1:W5:Y:S01]  /*de70*/  LDL.LU R230, [R1+0xf0] ;  /* 0x0000f00001e67983 */ /* 0x0003620000300800 */
[C---:B------:R-:W-:Y:S01]  /*de80*/  HMMA.16816.F32 R56, R4.reuse, R26, R192 ;  /* 0x0000001a0438723c */ /* 0x040fe200000018c0 */
[----:B------:R2:W-:Y:S02]  /*de90*/  MUFU.EX2 R27, R14 ;  /* 0x0000000e001b7308 */ /* 0x0005e40000000800 */
[----:B------:R1:W5:Y:S04]  /*dea0*/  LDL.LU R229, [R1+0xec] ;  /* 0x0000ec0001e57983 */ /* 0x0003680000300800 */
[----:B------:R1:W5:Y:S02]  /*deb0*/  LDL.LU R228, [R1+0xe8] ;  /* 0x0000e80001e47983 */ /* 0x0003640000300800 */
[----:B------:R3:W-:Y:S02]  /*dec0*/  MUFU.EX2 R26, R15 ;  /* 0x0000000f001a7308 */ /* 0x0007e40000000800 */
[----:B------:R1:W5:Y:S01]  /*ded0*/  LDL.LU R227, [R1+0xe4] ;  /* 0x0000e40001e37983 */ /* 0x0003620000300800 */
[C---:B------:R-:W-:Y:S03]  /*dee0*/  HMMA.16816.F32 R132, R4.reuse, R16, R132 ;  /* 0x000000100484723c */ /* 0x040fe60000001884 */
[----:B------:R1:W5:Y:S01]  /*def0*/  LDL.LU R226, [R1+0xe0] ;  /* 0x0000e00001e27983 */ /* 0x0003620000300800 */
[----:B--2---:R-:W-:Y:S01]  /*df00*/  FFMA.FTZ R14, R248, UR19, -R31 ;  /* 0x00000013f80e7c23 */ /* 0x004fe2000801081f */
[----:B------:R-:W-:Y:S01]  /*df10*/  MOV R248, R242 ;  /* 0x000000f200f87202 */ /* 0x000fe20000000f00 */
[----:B------:R-:W-:Y:S01]  /*df20*/  IMAD.MOV.U32 R242, RZ, RZ, R243 ;  /* 0x000000fffff27224 */ /* 0x000fe200078e00f3 */
[----:B------:R1:W5:Y:S01]  /*df30*/  LDL.LU R225, [R1+0xdc] ;  /* 0x0000dc0001e17983 */ /* 0x0003620000300800 */
[----:B------:R-:W-:Y:S01]  /*df40*/  IMAD.MOV.U32 R243, RZ, RZ, R251 ;  /* 0x000000fffff37224 */ /* 0x000fe200078e00fb */
[----:B------:R-:W-:Y:S01]  /*df50*/  MOV R251, R92 ;  /* 0x0000005c00fb7202 */ /* 0x000fe20000000f00 */
[----:B------:R-:W-:Y:S01]  /*df60*/  IMAD.MOV.U32 R92, RZ, RZ, R93 ;  /* 0x000000ffff5c7224 */ /* 0x000fe200078e005d */
[----:B------:R-:W-:Y:S01]  /*df70*/  HMMA.16816.F32 R116, R4, R24, R196 ;  /* 0x000000180474723c */ /* 0x000fe200000018c4 */
[----:B------:R-:W-:Y:S01]  /*df80*/  IMAD.MOV.U32 R93, RZ, RZ, R94 ;  /* 0x000000ffff5d7224 */ /* 0x000fe200078e005e */
[----:B------:R-:W-:Y:S01]  /*df90*/  MOV R94, R95 ;  /* 0x0000005f005e7202 */ /* 0x000fe20000000f00 */
[----:B------:R-:W-:Y:S01]  /*dfa0*/  IMAD.MOV.U32 R95, RZ, RZ, R80 ;  /* 0x000000ffff5f7224 */ /* 0x000fe200078e0050 */
[----:B------:R-:W-:Y:S01]  /*dfb0*/  LOP3.LUT R2, R45, R48, R152, 0x96, !PT ;  /* 0x000000302d027212 */ /* 0x000fe200078e9698 */
[----:B------:R-:W-:Y:S01]  /*dfc0*/  IMAD.MOV.U32 R80, RZ, RZ, R81 ;  /* 0x000000ffff507224 */ /* 0x000fe200078e0051 */
[----:B------:R-:W-:Y:S01]  /*dfd0*/  MOV R81, R82 ;  /* 0x0000005200517202 */ /* 0x000fe20000000f00 */
[----:B------:R-:W-:-:S02]  /*dfe0*/  IMAD.MOV.U32 R82, RZ, RZ, R83 ;  /* 0x000000ffff527224 */ /* 0x000fc400078e0053 */
[----:B------:R-:W-:Y:S01]  /*dff0*/  FFMA.FTZ R12, R250, UR19, -R29 ;  /* 0x00000013fa0c7c23 */ /* 0x000fe2000801081d */
[----:B------:R-:W-:Y:S01]  /*e000*/  IMAD.MOV.U32 R83, RZ, RZ, R84 ;  /* 0x000000ffff537224 */ /* 0x000fe200078e0054 */
[----:B------:R-:W-:Y:S01]  /*e010*/  MOV R84, R85 ;  /* 0x0000005500547202 */ /* 0x000fe20000000f00 */
[----:B------:R-:W-:Y:S02]  /*e020*/  IMAD.MOV.U32 R85, RZ, RZ, R86 ;  /* 0x000000ffff557224 */ /* 0x000fe400078e0056 */
[----:B------:R-:W-:Y:S01]  /*e030*/  FFMA.FTZ R11, R244, UR19, -R28 ;  /* 0x00000013f40b7c23 */ /* 0x000fe2000801081c */
[----:B------:R-:W-:Y:S01]  /*e040*/  IMAD.MOV.U32 R86, RZ, RZ, R87 ;  /* 0x000000ffff567224 */ /* 0x000fe200078e0057 */
[----:B------:R-:W-:Y:S01]  /*e050*/  MOV R87, R239 ;  /* 0x000000ef00577202 */ /* 0x000fe20000000f00 */
[----:B------:R-:W-:Y:S02]  /*e060*/  IMAD.MOV.U32 R239, RZ, RZ, R241 ;  /* 0x000000ffffef7224 */ /* 0x000fe400078e00f1 */
[----:B---3--:R-:W-:Y:S01]  /*e070*/  FFMA.FTZ R15, R248, UR19, -R31 ;  /* 0x00000013f80f7c23 */ /* 0x008fe2000801081f */
[----:B------:R-:W-:Y:S01]  /*e080*/  IMAD.MOV.U32 R241, RZ, RZ, R214 ;  /* 0x000000fffff17224 */ /* 0x000fe200078e00d6 */
[----:B------:R-:W-:Y:S01]  /*e090*/  MOV R214, R240 ;  /* 0x000000f000d67202 */ /* 0x000fe20000000f00 */
[----:B------:R-:W-:Y:S01]  /*e0a0*/  IMAD.MOV.U32 R248, RZ, RZ, R242 ;  /* 0x000000fffff87224 */ /* 0x000fe200078e00f2 */
[----:B------:R-:W-:Y:S01]  /*e0b0*/  MOV R242, R251 ;  /* 0x000000fb00f27202 */ /* 0x000fe20000000f00 */
[----:B------:R-:W-:Y:S01]  /*e0c0*/  IMAD.MOV.U32 R240, RZ, RZ, R215 ;  /* 0x000000fffff07224 */ /* 0x000fe200078e00d7 */
[----:B------:R-:W2:Y:S01]  /*e0d0*/  LDSM.16.MT88.4 R120, [R216+0x9c00] ;  /* 0x009c0000d878783b */ /* 0x000ea20000004200 */
[----:B------:R-:W-:-:S02]  /*e0e0*/  IMAD.MOV.U32 R245, RZ, RZ, R243 ;  /* 0x000000fffff57224 */ /* 0x000fc400078e00f3 */
[----:B------:R-:W-:Y:S01]  /*e0f0*/  IMAD.MOV.U32 R215, RZ, RZ, R160 ;  /* 0x000000ffffd77224 */ /* 0x000fe200078e00a0 */
[----:B------:R-:W-:Y:S01]  /*e100*/  MOV R160, R161 ;  /* 0x000000a100a07202 */ /* 0x000fe20000000f00 */
[----:B------:R-:W-:Y:S01]  /*e110*/  IMAD.MOV.U32 R243, RZ, RZ, R92 ;  /* 0x000000fffff37224 */ /* 0x000fe200078e005c */
[----:B------:R-:W-:Y:S01]  /*e120*/  MOV R92, R94 ;  /* 0x0000005e005c7202 */ /* 0x000fe20000000f00 */
[----:B------:R-:W-:Y:S02]  /*e130*/  IMAD.MOV.U32 R251, RZ, RZ, R93 ;  /* 0x000000fffffb7224 */ /* 0x000fe400078e005d */
[----:B------:R-:W-:Y:S01]  /*e140*/  IMAD.MOV.U32 R93, RZ, RZ, R95 ;  /* 0x000000ffff5d7224 */ /* 0x000fe200078e005f */
[----:B------:R-:W-:Y:S01]  /*e150*/  MOV R95, R81 ;  /* 0x00000051005f7202 */ /* 0x000fe20000000f00 */
[----:B------:R-:W-:Y:S02]  /*e160*/  IMAD.MOV.U32 R161, RZ, RZ, R162 ;  /* 0x000000ffffa17224 */ /* 0x000fe400078e00a2 */
        /* <DEDUP_REMOVED lines=17> */
[----:B------:R-:W-:Y:S01]  /*e280*/  FFMA.FTZ R17, R224, UR19, -R31 ;  /* 0x00000013e0117c23 */ /* 0x000fe2000801081f */
[----:B------:R-:W-:Y:S01]  /*e290*/  IMAD.MOV.U32 R214, RZ, RZ, R215 ;  /* 0x000000ffffd67224 */ /* 0x000fe200078e00d7 */
[----:B------:R-:W-:Y:S01]  /*e2a0*/  MOV R160, R162 ;  /* 0x000000a200a07202 */ /* 0x000fe20000000f00 */
[----:B------:R-:W-:Y:S01]  /*e2b0*/  IMAD.MOV.U32 R215, RZ, RZ, R161 ;  /* 0x000000ffffd77224 */ /* 0x000fe200078e00a1 */
[----:B------:R1:W5:Y:S01]  /*e2c0*/  LDL.LU R224, [R1+0xd8] ;  /* 0x0000d80001e07983 */ /* 0x0003620000300800 */
[----:B------:R-:W-:Y:S01]  /*e2d0*/  IMAD.MOV.U32 R161, RZ, RZ, R156 ;  /* 0x000000ffffa17224 */ /* 0x000fe200078e009c */
[----:B------:R-:W-:Y:S01]  /*e2e0*/  MOV R162, R157 ;  /* 0x0000009d00a27202 */ /* 0x000fe20000000f00 */
[----:B------:R-:W-:Y:S01]  /*e2f0*/  FFMA.FTZ R16, R222, UR19, -R31 ;  /* 0x00000013de107c23 */ /* 0x000fe2000801081f */
[----:B------:R1:W5:Y:S01]  /*e300*/  LDL.LU R223, [R1+0xd4] ;  /* 0x0000d40001df7983 */ /* 0x0003620000300800 */
[----:B------:R-:W-:Y:S01]  /*e310*/  IMAD.MOV.U32 R156, RZ, RZ, R158 ;  /* 0x000000ffff9c7224 */ /* 0x000fe200078e009e */
[----:B------:R-:W-:Y:S01]  /*e320*/  MOV R157, R159 ;  /* 0x0000009f009d7202 */ /* 0x000fe20000000f00 */
[----:B------:R-:W-:Y:S01]  /*e330*/  IMAD.MOV.U32 R158, RZ, RZ, R153 ;  /* 0x000000ffff9e7224 */ /* 0x000fe200078e0099 */
[----:B------:R1:W5:Y:S01]  /*e340*/  LDL.LU R222, [R1+0xd0] ;  /* 0x0000d00001de7983 */ /* 0x0003620000300800 */
[----:B------:R-:W-:Y:S01]  /*e350*/  MOV R159, R221 ;  /* 0x000000dd009f7202 */ /* 0x000fe20000000f00 */
[----:B------:R-:W-:-:S02]  /*e360*/  IMAD.MOV.U32 R153, RZ, RZ, R220 ;  /* 0x000000ffff997224 */ /* 0x000fc400078e00dc */
[----:B------:R-:W-:Y:S01]  /*e370*/  FFMA.FTZ R24, R248, R51, R245 ;  /* 0x00000033f8187223 */ /* 0x000fe200000100f5 */
[----:B------:R1:W5:Y:S01]  /*e380*/  LDL.LU R221, [R1+0xcc] ;  /* 0x0000cc0001dd7983 */ /* 0x0003620000300800 */
[----:B------:R-:W-:-:S03]  /*e390*/  MOV R248, R219 ;  /* 0x000000db00f87202 */ /* 0x000fc60000000f00 */
[----:B------:R1:W5:Y:S04]  /*e3a0*/  LDL.LU R220, [R1+0xc8] ;  /* 0x0000c80001dc7983 */ /* 0x0003680000300800 */
[----:B------:R1:W5:Y:S04]  /*e3b0*/  LDL.LU R219, [R1+0xc4] ;  /* 0x0000c40001db7983 */ /* 0x0003680000300800 */
[----:B------:R-:W3:Y:S01]  /*e3c0*/  LDL.LU R245, [R1+0x78] ;  /* 0x0000780001f57983 */ /* 0x000ee20000300800 */
[----:B------:R-:W-:Y:S01]  /*e3d0*/  IMAD.WIDE.U32 R2, R2, -0x2daee0ad, RZ ;  /* 0xd2511f5302027825 */ /* 0x000fe200078e00ff */
[----:B------:R4:W-:Y:S02]  /*e3e0*/  MUFU.EX2 R192, R8 ;  /* 0x0000000800c07308 */ /* 0x0009e40000000800 */
[----:B------:R-:W-:-:S06]  /*e3f0*/  LOP3.LUT R0, R2, 0xffff, RZ, 0xc0, !PT ;  /* 0x0000ffff02007812 */ /* 0x000fcc00078ec0ff */
[----:B------:R2:W-:Y:S01]  /*e400*/  MUFU.EX2 R48, R9 ;  /* 0x0000000900307308 */ /* 0x0005e20000000800 */
[----:B----4-:R-:W-:Y:S02]  /*e410*/  SHF.R.U32.HI R8, RZ, 0x8, R0 ;  /* 0x00000008ff087819 */ /* 0x010fe40000011600 */
[----:B------:R-:W-:-:S05]  /*e420*/  LOP3.LUT R0, R3, R46, R200, 0x96, !PT ;  /* 0x0000002e03007212 */ /* 0x000fca00078e96c8 */
[----:B------:R4:W1:Y:S01]  /*e430*/  MUFU.EX2 R193, R10 ;  /* 0x0000000a00c17308 */ /* 0x0008620000000800 */
[----:B--2---:R-:W-:-:S07]  /*e440*/  LOP3.LUT R9, R2, 0xff, RZ, 0xc0, !PT ;  /* 0x000000ff02097812 */ /* 0x004fce00078ec0ff */
[----:B------:R2:W1:Y:S01]  /*e450*/  MUFU.EX2 R28, R12 ;  /* 0x0000000c001c7308 */ /* 0x0004620000000800 */
[----:B------:R-:W-:Y:S02]  /*e460*/  PRMT R13, R9, 0x5410, R8 ;  /* 0x00005410090d7816 */ /* 0x000fe40000000008 */
[--C-:B------:R-:W-:Y:S02]  /*e470*/  SHF.R.U32.HI R3, RZ, 0x10, R0.reuse ;  /* 0x00000010ff037819 */ /* 0x100fe40000011600 */
[----:B------:R-:W-:Y:S02]  /*e480*/  SHF.R.U32.HI R9, RZ, 0x18, R0 ;  /* 0x00000018ff097819 */ /* 0x000fe40000011600 */
[--C-:B----4-:R-:W-:Y:S01]  /*e490*/  SHF.R.U32.HI R10, RZ, 0x10, R2.reuse ;  /* 0x00000010ff0a7819 */ /* 0x110fe20000011602 */
[----:B------:R4:W1:Y:S01]  /*e4a0*/  MUFU.EX2 R45, R11 ;  /* 0x0000000b002d7308 */ /* 0x0008620000000800 */
[----:B--2---:R-:W-:Y:S02]  /*e4b0*/  SHF.R.U32.HI R12, RZ, 0x18, R2 ;  /* 0x00000018ff0c7819 */ /* 0x004fe40000011602 */
[----:B------:R-:W-:-:S04]  /*e4c0*/  LOP3.LUT R2, R0, 0xffff, RZ, 0xc0, !PT ;  /* 0x0000ffff00027812 */ /* 0x000fc800078ec0ff */
[----:B------:R-:W-:Y:S02]  /*e4d0*/  SHF.R.U32.HI R8, RZ, 0x8, R2 ;  /* 0x00000008ff087819 */ /* 0x000fe40000011602 */
[----:B----4-:R-:W-:Y:S02]  /*e4e0*/  LOP3.LUT R11, R0, 0xff, RZ, 0xc0, !PT ;  /* 0x000000ff000b7812 */ /* 0x010fe400078ec0ff */
[----:B------:R-:W-:Y:S02]  /*e4f0*/  LOP3.LUT R0, R10, 0xff, RZ, 0xc0, !PT ;  /* 0x000000ff0a007812 */ /* 0x000fe400078ec0ff */
[----:B------:R-:W-:Y:S02]  /*e500*/  LOP3.LUT R2, R3, 0xff, RZ, 0xc0, !PT ;  /* 0x000000ff03027812 */ /* 0x000fe400078ec0ff */
[----:B------:R-:W-:Y:S02]  /*e510*/  PRMT R0, R0, 0x5410, R12 ;  /* 0x0000541000007816 */ /* 0x000fe4000000000c */
[----:B------:R-:W-:-:S02]  /*e520*/  PRMT R3, R11, 0x5410, R8 ;  /* 0x000054100b037816 */ /* 0x000fc40000000008 */
[----:B------:R-:W-:Y:S02]  /*e530*/  PRMT R2, R2, 0x5410, R9 ;  /* 0x0000541002027816 */ /* 0x000fe40000000009 */
[--C-:B------:R-:W-:Y:S02]  /*e540*/  HSET2.LE.AND R11, R0, R163.reuse, PT ;  /* 0x000000a3000b7233 */ /* 0x100fe40003803000 */
[--C-:B------:R-:W-:Y:S02]  /*e550*/  HSET2.LE.AND R0, R3, R163.reuse, PT ;  /* 0x000000a303007233 */ /* 0x100fe40003803000 */
[----:B------:R-:W-:Y:S02]  /*e560*/  HSET2.LE.AND R3, R2, R163, PT ;  /* 0x000000a302037233 */ /* 0x000fe40003803000 */
[----:B-1----:R-:W-:Y:S02]  /*e570*/  F2FP.F16.F32.PACK_AB R2, R192, R193 ;  /* 0x000000c1c002723e */ /* 0x002fe400000000ff */
[----:B------:R-:W-:Y:S01]  /*e580*/  F2FP.F16.F32.PACK_AB R8, R27, R28 ;  /* 0x0000001c1b08723e */ /* 0x000fe200000000ff */
[----:B------:R-:W-:Y:S01]  /*e590*/  FFMA.FTZ R29, R246, UR19, -R29 ;  /* 0x00000013f61d7c23 */ /* 0x000fe2000801081d */
[----:B------:R-:W-:Y:S01]  /*e5a0*/  MOV R246, R92 ;  /* 0x0000005c00f67202 */ /* 0x000fe20000000f00 */
[----:B------:R-:W-:Y:S01]  /*e5b0*/  IMAD.MOV.U32 R199, RZ, RZ, R93 ;  /* 0x000000ffffc77224 */ /* 0x000fe200078e005d */
[----:B------:R-:W-:-:S02]  /*e5c0*/  LOP3.LUT R92, R0, R2, RZ, 0xc0, !PT ;  /* 0x00000002005c7212 */ /* 0x000fc400078ec0ff */
[----:B------:R-:W-:Y:S01]  /*e5d0*/  LOP3.LUT R93, R3, R8, RZ, 0xc0, !PT ;  /* 0x00000008035d7212 */ /* 0x000fe200078ec0ff */
[----:B------:R-:W-:Y:S01]  /*e5e0*/  IMAD.WIDE.U32 R2, R53, -0x2daee0ad, RZ ;  /* 0xd2511f5335027825 */ /* 0x000fe200078e00ff */
[----:B------:R-:W-:Y:S01]  /*e5f0*/  HMMA.16816.F32 R64, R4, R18, R168 ;  /* 0x000000120440723c */ /* 0x000fe200000018a8 */
[----:B------:R-:W1:Y:S01]  /*e600*/  MUFU.EX2 R29, R29 ;  /* 0x0000001d001d7308 */ /* 0x000e620000000800 */
[----:B------:R-:W-:-:S04]  /*e610*/  MOV R244, R84 ;  /* 0x0000005400f47202 */ /* 0x000fc80000000f00 */
[C---:B------:R-:W-:Y:S01]  /*e620*/  HMMA.16816.F32 R164, R4.reuse, R32, R164 ;  /* 0x0000002004a4723c */ /* 0x040fe200000018a4 */
[----:B------:R-:W-:Y:S01]  /*e630*/  FFMA.FTZ R18, R242, R55, R248 ;  /* 0x00000037f2127223 */ /* 0x000fe200000100f8 */
[----:B------:R-:W-:Y:S01]  /*e640*/  LOP3.LUT R0, R3, R52, R200, 0x96, !PT ;  /* 0x0000003403007212 */ /* 0x000fe200078e96c8 */
[----:B------:R-:W-:Y:S01]  /*e650*/  IMAD.MOV.U32 R242, RZ, RZ, R87 ;  /* 0x000000fffff27224 */ /* 0x000fe200078e0057 */
[----:B------:R-:W-:Y:S02]  /*e660*/  MOV R248, R86 ;  /* 0x0000005600f87202 */ /* 0x000fe40000000f00 */
[----:B------:R-:W-:Y:S01]  /*e670*/  HMMA.16816.F32 R68, R4, R36, R136 ;  /* 0x000000240444723c */ /* 0x000fe20000001888 */
[----:B------:R-:W-:-:S05]  /*e680*/  LOP3.LUT R3, R2, 0xffff, RZ, 0xc0, !PT ;  /* 0x0000ffff02037812 */ /* 0x000fca00078ec0ff */
[----:B------:R-:W-:Y:S01]  /*e690*/  HMMA.16816.F32 R148, R4, R20, R148 ;  /* 0x000000140494723c */ /* 0x000fe20000001894 */
[----:B------:R-:W-:-:S05]  /*e6a0*/  LOP3.LUT R8, R2, 0xff, RZ, 0xc0, !PT ;  /* 0x000000ff02087812 */ /* 0x000fca00078ec0ff */
[C---:B------:R-:W-:Y:S01]  /*e6b0*/  HMMA.16816.F32 R60, R4.reuse, R22, R104 ;  /* 0x00000016043c723c */ /* 0x040fe20000001868 */
[----:B------:R-:W-:Y:S08]  /*e6c0*/  MUFU.EX2 R49, R49 ;  /* 0x0000003100317308 */ /* 0x000ff00000000800 */
[----:B------:R-:W2:Y:S01]  /*e6d0*/  MUFU.EX2 R30, R30 ;  /* 0x0000001e001e7308 */ /* 0x000ea20000000800 */
[----:B------:R-:W-:Y:S01]  /*e6e0*/  HMMA.16816.F32 R32, R4, R34, R108 ;  /* 0x000000220420723c */ /* 0x000fe2000000186c */
[----:B------:R-:W-:Y:S01]  /*e6f0*/  FADD.FTZ R25, R243, R50 ;  /* 0x00000032f3197221 */ /* 0x000fe20000010000 */
[----:B------:R-:W-:-:S05]  /*e700*/  HSET2.LE.AND R9, R13, R163, PT ;  /* 0x000000a30d097233 */ /* 0x000fca0003803000 */
[----:B------:R-:W-:Y:S01]  /*e710*/  MUFU.EX2 R14, R14 ;  /* 0x0000000e000e7308 */ /* 0x000fe20000000800 */
[----:B------:R-:W-:Y:S01]  /*e720*/  HMMA.16816.F32 R36, R4, R38, R128 ;  /* 0x000000260424723c */ /* 0x000fe20000001880 */
[----:B------:R-:W-:Y:S01]  /*e730*/  IMAD.MOV.U32 R111, RZ, RZ, R154 ;  /* 0x000000ffff6f7224 */ /* 0x000fe200078e009a */
[----:B------:R-:W-:Y:S01]  /*e740*/  F2FP.F16.F32.PACK_AB R10, R45, R48 ;  /* 0x000000302d0a723e */ /* 0x000fe200000000ff */
[----:B------:R-:W-:-:S04]  /*e750*/  IMAD.MOV.U32 R104, RZ, RZ, R159 ;  /* 0x000000ffff687224 */ /* 0x000fc800078e009f */
[----:B------:R-:W-:Y:S01]  /*e760*/  MUFU.EX2 R17, R17 ;  /* 0x0000001100117308 */ /* 0x000fe20000000800 */
[----:B-1----:R-:W-:Y:S01]  /*e770*/  F2FP.F16.F32.PACK_AB R12, R29, R26 ;  /* 0x0000001a1d0c723e */ /* 0x002fe200000000ff */
[----:B------:R-:W-:-:S06]  /*e780*/  IMAD.MOV.U32 R106, RZ, RZ, R157 ;  /* 0x000000ffff6a7224 */ /* 0x000fcc00078e009d */
[----:B------:R-:W-:Y:S01]  /*e790*/  MUFU.EX2 R15, R15 ;  /* 0x0000000f000f7308 */ /* 0x000fe20000000800 */
[----:B------:R-:W-:Y:S01]  /*e7a0*/  MOV R198, R94 ;  /* 0x0000005e00c67202 */ /* 0x000fe20000000f00 */
[----:B------:R-:W-:-:S06]  /*e7b0*/  IMAD.MOV.U32 R249, RZ, RZ, R95 ;  /* 0x000000fffff97224 */ /* 0x000fcc00078e005f */
[----:B------:R-:W1:Y:S01]  /*e7c0*/  MUFU.EX2 R16, R16 ;  /* 0x0000001000107308 */ /* 0x000e620000000800 */
[----:B------:R-:W-:Y:S01]  /*e7d0*/  IMAD.MOV.U32 R194, RZ, RZ, R162 ;  /* 0x000000ffffc27224 */ /* 0x000fe200078e00a2 */
[----:B------:R-:W-:-:S06]  /*e7e0*/  MOV R110, R155 ;  /* 0x0000009b006e7202 */ /* 0x000fcc0000000f00 */
[----:B------:R-:W-:Y:S01]  /*e7f0*/  MUFU.EX2 R44, R44 ;  /* 0x0000002c002c7308 */ /* 0x000fe20000000800 */
[----:B------:R-:W-:-:S07]  /*e800*/  LOP3.LUT R94, R9, R10, RZ, 0xc0, !PT ;  /* 0x0000000a095e7212 */ /* 0x000fce00078ec0ff */
[----:B------:R-:W4:Y:S01]  /*e810*/  MUFU.EX2 R47, R47 ;  /* 0x0000002f002f7308 */ /* 0x000f220000000800 */
[----:B------:R-:W-:Y:S02]  /*e820*/  LOP3.LUT R95, R11, R12, RZ, 0xc0, !PT ;  /* 0x0000000c0b5f7212 */ /* 0x000fe400078ec0ff */
[----:B------:R-:W-:Y:S01]  /*e830*/  MOV R195, R82 ;  /* 0x0000005200c37202 */ /* 0x000fe20000000f00 */
[----:B------:R-:W-:Y:S01]  /*e840*/  IMAD.MOV.U32 R196, RZ, RZ, R81 ;  /* 0x000000ffffc47224 */ /* 0x000fe200078e0051 */
[----:B------:R-:W-:Y:S02]  /*e850*/  MOV R46, R153 ;  /* 0x00000099002e7202 */ /* 0x000fe40000000f00 */
[----:B------:R-:W-:Y:S01]  /*e860*/  MOV R197, R80 ;  /* 0x0000005000c57202 */ /* 0x000fe20000000f00 */
[----:B------:R-:W-:Y:S01]  /*e870*/  IMAD.MOV.U32 R247, RZ, RZ, R251 ;  /* 0x000000fffff77224 */ /* 0x000fe200078e00fb */
[----:B------:R-:W-:Y:S01]  /*e880*/  MOV R105, R158 ;  /* 0x0000009e00697202 */ /* 0x000fe20000000f00 */
[----:B------:R-:W-:Y:S01]  /*e890*/  IMAD.MOV.U32 R250, RZ, RZ, R83 ;  /* 0x000000fffffa7224 */ /* 0x000fe200078e0053 */
[----:B------:R-:W-:Y:S01]  /*e8a0*/  MOV R107, R156 ;  /* 0x0000009c006b7202 */ /* 0x000fe20000000f00 */
[----:B------:R-:W-:Y:S01]  /*e8b0*/  LDSM.16.MT88.4 R168, [R218+0xac00] ;  /* 0x00ac0000daa8783b */ /* 0x000fe20000004200 */
[----:B------:R-:W-:Y:S01]  /*e8c0*/  MOV R243, R239 ;  /* 0x000000ef00f37202 */ /* 0x000fe20000000f00 */
[----:B------:R-:W-:Y:S01]  /*e8d0*/  IMAD.MOV.U32 R251, RZ, RZ, R241 ;  /* 0x000000fffffb7224 */ /* 0x000fe200078e00f1 */
[----:B------:R-:W-:Y:S01]  /*e8e0*/  MOV R239, R214 ;  /* 0x000000d600ef7202 */ /* 0x000fe20000000f00 */
[----:B------:R-:W-:Y:S01]  /*e8f0*/  IMAD.MOV.U32 R241, RZ, RZ, R240 ;  /* 0x000000fffff17224 */ /* 0x000fe200078e00f0 */
[----:B------:R-:W-:Y:S01]  /*e900*/  MOV R214, R215 ;  /* 0x000000d700d67202 */ /* 0x000fe20000000f00 */
[----:B------:R-:W-:Y:S01]  /*e910*/  IMAD.MOV.U32 R240, RZ, RZ, R160 ;  /* 0x000000fffff07224 */ /* 0x000fe200078e00a0 */
[----:B------:R-:W4:Y:S04]  /*e920*/  LDSM.16.MT88.4 R152, [R216+0xac00] ;  /* 0x00ac0000d898783b */ /* 0x000f280000004200 */
[----:B------:R-:W4:Y:S04]  /*e930*/  LDSM.16.MT88.4 R136, [R218+0x9c00] ;  /* 0x009c0000da88783b */ /* 0x000f280000004200 */
[----:B------:R-:W4:Y:S04]  /*e940*/  LDSM.16.MT88.4 R80, [R216+0xbc00] ;  /* 0x00bc0000d850783b */ /* 0x000f280000004200 */
[----:B------:R-:W4:Y:S01]  /*e950*/  LDSM.16.MT88.4 R20, [R218+0xbc00] ;  /* 0x00bc0000da14783b */ /* 0x000f220000004200 */
[----:B------:R-:W-:Y:S01]  /*e960*/  PLOP3.LUT P0, PT, PT, PT, UP0, 0x40, 0x0 ;  /* 0x000000000000781c */ /* 0x000fe20003f0e808 */
[----:B---3--:R-:W-:Y:S01]  /*e970*/  FFMA.FTZ R19, R245, R54, R217 ;  /* 0x00000036f5137223 */ /* 0x008fe200000100d9 */
[----:B------:R-:W-:Y:S01]  /*e980*/  IMAD.MOV.U32 R245, RZ, RZ, R85 ;  /* 0x000000fffff57224 */ /* 0x000fe200078e0055 */
[----:B------:R3:W5:Y:S01]  /*e990*/  LDL.LU R217, [R1+0xc0] ;  /* 0x0000c00001d97983 */ /* 0x0007620000300800 */
[C---:B------:R-:W-:Y:S06]  /*e9a0*/  HMMA.16816.F32 R84, R4.reuse, R40, R112 ;  /* 0x000000280454723c */ /* 0x040fec0000001870 */
[----:B------:R-:W-:Y:S07]  /*e9b0*/  HMMA.16816.F32 R40, R4, R42, R124 ;  /* 0x0000002a0428723c */ /* 0x000fee000000187c */
[----:B------:R-:W-:-:S02]  /*e9c0*/  SHF.R.U32.HI R4, RZ, 0x10, R2 ;  /* 0x00000010ff047819 */ /* 0x000fc40000011602 */
[----:B------:R-:W-:Y:S02]  /*e9d0*/  SHF.R.U32.HI R7, RZ, 0x18, R2 ;  /* 0x00000018ff077819 */ /* 0x000fe40000011602 */
[----:B------:R-:W-:Y:S02]  /*e9e0*/  SHF.R.U32.HI R6, RZ, 0x8, R3 ;  /* 0x00000008ff067819 */ /* 0x000fe40000011603 */
[C---:B------:R-:W-:Y:S02]  /*e9f0*/  LOP3.LUT R2, R0.reuse, 0xffff, RZ, 0xc0, !PT ;  /* 0x0000ffff00027812 */ /* 0x040fe400078ec0ff */
[----:B------:R-:W-:Y:S02]  /*ea00*/  SHF.R.U32.HI R3, RZ, 0x10, R0 ;  /* 0x00000010ff037819 */ /* 0x000fe40000011600 */
[----:B------:R-:W-:Y:S02]  /*ea10*/  LOP3.LUT R5, R0, 0xff, RZ, 0xc0, !PT ;  /* 0x000000ff00057812 */ /* 0x000fe400078ec0ff */
[----:B------:R-:W-:-:S02]  /*ea20*/  SHF.R.U32.HI R2, RZ, 0x8, R2 ;  /* 0x00000008ff027819 */ /* 0x000fc40000011602 */
[----:B------:R-:W-:Y:S02]  /*ea30*/  SHF.R.U32.HI R0, RZ, 0x18, R0 ;  /* 0x00000018ff007819 */ /* 0x000fe40000011600 */
[----:B------:R-:W-:Y:S02]  /*ea40*/  LOP3.LUT R3, R3, 0xff, RZ, 0xc0, !PT ;  /* 0x000000ff03037812 */ /* 0x000fe400078ec0ff */
[----:B------:R-:W-:Y:S02]  /*ea50*/  PRMT R5, R5, 0x5410, R2 ;  /* 0x0000541005057816 */ /* 0x000fe40000000002 */
[----:B------:R-:W-:Y:S02]  /*ea60*/  LOP3.LUT R4, R4, 0xff, RZ, 0xc0, !PT ;  /* 0x000000ff04047812 */ /* 0x000fe400078ec0ff */
[----:B------:R-:W-:Y:S02]  /*ea70*/  PRMT R2, R3, 0x5410, R0 ;  /* 0x0000541003027816 */ /* 0x000fe40000000000 */
[----:B------:R-:W-:Y:S01]  /*ea80*/  PRMT R6, R8, 0x5410, R6 ;  /* 0x0000541008067816 */ /* 0x000fe20000000006 */
[----:B------:R-:W-:Y:S01]  /*ea90*/  FADD.FTZ R8, R111, R19 ;  /* 0x000000136f087221 */ /* 0x000fe20000010000 */
[----:B------:R-:W-:-:S02]  /*eaa0*/  PRMT R4, R4, 0x5410, R7 ;  /* 0x0000541004047816 */ /* 0x000fc40000000007 */
[--C-:B------:R-:W-:Y:S01]  /*eab0*/  HSET2.LE.AND R7, R2, R163.reuse, PT ;  /* 0x000000a302077233 */ /* 0x100fe20003803000 */
[----:B------:R-:W-:Y:S01]  /*eac0*/  FADD.FTZ R2, R104, R25 ;  /* 0x0000001968027221 */ /* 0x000fe20000010000 */
[----:B------:R-:W-:Y:S01]  /*ead0*/  FADD.FTZ R10, R106, R8 ;  /* 0x000000086a0a7221 */ /* 0x000fe20000010000 */
[--C-:B------:R-:W-:Y:S02]  /*eae0*/  HSET2.LE.AND R0, R6, R163.reuse, PT ;  /* 0x000000a306007233 */ /* 0x100fe40003803000 */
[----:B------:R-:W-:Y:S01]  /*eaf0*/  FADD.FTZ R8, R194, R2 ;  /* 0x00000002c2087221 */ /* 0x000fe20000010000 */
[----:B------:R-:W-:Y:S01]  /*eb00*/  HSET2.LE.AND R3, R4, R163, PT ;  /* 0x000000a304037233 */ /* 0x000fe20003803000 */
[----:B------:R-:W-:Y:S01]  /*eb10*/  FADD.FTZ R4, R110, R24 ;  /* 0x000000186e047221 */ /* 0x000fe20000010000 */
[----:B--2---:R-:W-:Y:S01]  /*eb20*/  F2FP.F16.F32.PACK_AB R2, R30, R49 ;  /* 0x000000311e02723e */ /* 0x004fe200000000ff */
[----:B------:R-:W-:Y:S01]  /*eb30*/  HMMA.16816.F32 R124, R92, R122, R96 ;  /* 0x0000007a5c7c723c */ /* 0x000fe20000001860 */
[----:B------:R-:W-:Y:S01]  /*eb40*/  FADD.FTZ R6, R46, R18 ;  /* 0x000000122e067221 */ /* 0x000fe20000010000 */
[----:B------:R-:W-:Y:S01]  /*eb50*/  FADD.FTZ R11, R105, R4 ;  /* 0x00000004690b7221 */ /* 0x000fe20000010000 */
[----:B-1----:R-:W-:-:S04]  /*eb60*/  F2FP.F16.F32.PACK_AB R4, R16, R15 ;  /* 0x0000000f1004723e */ /* 0x002fc800000000ff */
[----:B------:R-:W-:Y:S02]  /*eb70*/  LOP3.LUT R98, R0, R2, RZ, 0xc0, !PT ;  /* 0x0000000200627212 */ /* 0x000fe400078ec0ff */
[----:B------:R-:W-:Y:S01]  /*eb80*/  F2FP.F16.F32.PACK_AB R0, R17, R14 ;  /* 0x0000000e1100723e */ /* 0x000fe200000000ff */
[----:B------:R-:W-:Y:S01]  /*eb90*/  FADD.FTZ R9, R107, R6 ;  /* 0x000000066b097221 */ /* 0x000fe20000010000 */
[----:B------:R-:W-:Y:S01]  /*eba0*/  FADD.FTZ R2, R195, R11 ;  /* 0x0000000bc3027221 */ /* 0x000fe20000010000 */
[----:B------:R-:W-:Y:S02]  /*ebb0*/  LOP3.LUT R99, R3, R4, RZ, 0xc0, !PT ;  /* 0x0000000403637212 */ /* 0x000fe400078ec0ff */
[----:B------:R-:W-:Y:S01]  /*ebc0*/  LOP3.LUT R97, R7, R0, RZ, 0xc0, !PT ;  /* 0x0000000007617212 */ /* 0x000fe200078ec0ff */
[----:B------:R-:W-:Y:S01]  /*ebd0*/  FADD.FTZ R0, R196, R10 ;  /* 0x0000000ac4007221 */ /* 0x000fe20000010000 */
[----:B------:R-:W-:Y:S01]  /*ebe0*/  FADD.FTZ R4, R197, R9 ;  /* 0x00000009c5047221 */ /* 0x000fe20000010000 */
[----:B------:R-:W-:Y:S01]  /*ebf0*/  FADD.FTZ R3, R198, R8 ;  /* 0x00000008c6037221 */ /* 0x000fe20000010000 */
[----:B------:R-:W-:Y:S01]  /*ec00*/  FADD.FTZ R2, R199, R2 ;  /* 0x00000002c7027221 */ /* 0x000fe20000010000 */
[----:B------:R-:W-:Y:S01]  /*ec10*/  HSET2.LE.AND R5, R5, R163, PT ;  /* 0x000000a305057233 */ /* 0x000fe20003803000 */
[----:B------:R-:W-:Y:S01]  /*ec20*/  FADD.FTZ R0, R246, R0 ;  /* 0x00000000f6007221 */ /* 0x000fe20000010000 */
[----:B----4-:R-:W-:Y:S01]  /*ec30*/  F2FP.F16.F32.PACK_AB R6, R47, R44 ;  /* 0x0000002c2f06723e */ /* 0x010fe200000000ff */
        /* <DEDUP_REMOVED lines=46> */
[----:B------:R3:W-:Y:S04]  /*ef20*/  STL [R1+0x58], R4 ;  /* 0x0000580401007387 */ /* 0x0007e80000100800 */
[----:B------:R3:W-:Y:S04]  /*ef30*/  STL [R1+0x70], R3 ;  /* 0x0000700301007387 */ /* 0x0007e80000100800 */
[----:B------:R3:W-:Y:S04]  /*ef40*/  STL [R1+0x78], R2 ;  /* 0x0000780201007387 */ /* 0x0007e80000100800 */
[----:B------:R3:W-:Y:S01]  /*ef50*/  STL [R1+0x74], R0 ;  /* 0x0000740001007387 */ /* 0x0007e20000100800 */
[----:B------:R-:W-:Y:S01]  /*ef60*/  MOV R215, R161 ;  /* 0x000000a100d77202 */ /* 0x000fe20000000f00 */
[C---:B------:R-:W-:Y:S06]  /*ef70*/  HMMA.16816.F32 R156, R92.reuse, R154, R76 ;  /* 0x0000009a5c9c723c */ /* 0x040fec000000184c */
[----:B------:R-:W-:Y:S01]  /*ef80*/  HMMA.16816.F32 R160, R92, R168, R72 ;  /* 0x000000a85ca0723c */ /* 0x000fe20000001848 */
[----:B------:R-:W-:-:S05]  /*ef90*/  MOV R104, R215 ;  /* 0x000000d700687202 */ /* 0x000fca0000000f00 */
[C---:B------:R-:W-:Y:S06]  /*efa0*/  HMMA.16816.F32 R112, R92.reuse, R120, R100 ;  /* 0x000000785c70723c */ /* 0x040fec0000001864 */
[----:B------:R-:W-:Y:S01]  /*efb0*/  HMMA.16816.F32 R128, R92, R136, R88 ;  /* 0x000000885c80723c */ /* 0x000fe20000001858 */
[----:B------:R-:W-:-:S05]  /*efc0*/  IMAD.MOV.U32 R103, RZ, RZ, R252 ;  /* 0x000000ffff677224 */ /* 0x000fca00078e00fc */
[----:B------:R-:W-:Y:S01]  /*efd0*/  HMMA.16816.F32 R140, R92, R138, R140 ;  /* 0x0000008a5c8c723c */ /* 0x000fe2000000188c */
[----:B------:R-:W-:-:S05]  /*efe0*/  IMAD.MOV.U32 R101, RZ, RZ, R235 ;  /* 0x000000ffff657224 */ /* 0x000fca00078e00eb */
[----:B------:R-:W-:Y:S01]  /*eff0*/  HMMA.16816.F32 R144, R92, R152, R144 ;  /* 0x000000985c90723c */ /* 0x000fe20000001890 */
[----:B------:R-:W-:-:S05]  /*f000*/  MOV R102, R234 ;  /* 0x000000ea00667202 */ /* 0x000fca0000000f00 */
        /* <DEDUP_REMOVED lines=18> */
[----:B---3--:R-:W-:-:S15]  /*f130*/  @P0 BRA `(.L_x_470) ;  /* 0x0000006400380947 */ /* 0x008fde0003800000 */
        /* <DEDUP_REMOVED lines=15> */
[----:B------:R-:W4:Y:S03]  /*f230*/  @!P2 LDC.64 R10, c[0x0][0x220] ;  /* 0x00008800ff0aab82 */ /* 0x000f260000000a00 */
[----:B------:R-:W-:-:S05]  /*f240*/  IMAD.U32 R3, RZ, RZ, UR4 ;  /* 0x00000004ff037e24 */ /* 0x000fca000f8e00ff */
[----:B------:R-:W4:Y:S01]  /*f250*/  @!P4 LDC.64 R8, c[0x0][0x220] ;  /* 0x00008800ff08cb82 */ /* 0x000f220000000a00 */
[----:B-----5:R-:W-:Y:S04]  /*f260*/  @P4 STS [R222+0x9000], RZ ;  /* 0x009000ffde004388 */ /* 0x020fe80000000800 */
[----:B------:R-:W-:Y:S03]  /*f270*/  @P4 STS [R222+0x9004], RZ ;  /* 0x009004ffde004388 */ /* 0x000fe60000000800 */
[----:B------:R-:W4:Y:S01]  /*f280*/  @!P3 LDC.64 R6, c[0x0][0x220] ;  /* 0x00008800ff06bb82 */ /* 0x000f220000000a00 */
[----:B------:R-:W-:Y:S07]  /*f290*/  @P4 STS.64 [R222+0x9008], RZ ;  /* 0x009008ffde004388 */ /* 0x000fee0000000a00 */
[----:B------:R-:W4:Y:S01]  /*f2a0*/  @!P2 LDC.64 R14, c[0x0][0x220] ;  /* 0x00008800ff0eab82 */ /* 0x000f220000000a00 */
[----:B--2---:R-:W-:-:S04]  /*f2b0*/  LEA R0, P0, R2, R240, 0x6 ;  /* 0x000000f002007211 */ /* 0x004fc800078030ff */
[----:B---3--:R-:W-:Y:S02]  /*f2c0*/  LEA.HI.X R3, R2, R215, R3, 0x6, P0 ;  /* 0x000000d702037211 */ /* 0x008fe400000f3403 */
[C---:B-1----:R-:W-:Y:S02]  /*f2d0*/  @!P4 LEA R4, P0, R0.reuse, R4, 0x1 ;  /* 0x000000040004c211 */ /* 0x042fe400078008ff */
[C---:B----4-:R-:W-:Y:S02]  /*f2e0*/  @!P3 LEA R12, P1, R0.reuse, R12, 0x1 ;  /* 0x0000000c000cb211 */ /* 0x050fe400078208ff */
[C-C-:B------:R-:W-:Y:S02]  /*f2f0*/  @!P4 LEA.HI.X R5, R0.reuse, R5, R3.reuse, 0x1, P0 ;  /* 0x000000050005c211 */ /* 0x140fe400000f0c03 */
[C---:B------:R-:W-:Y:S02]  /*f300*/  @!P2 LEA R10, P0, R0.reuse, R10, 0x1 ;  /* 0x0000000a000aa211 */ /* 0x040fe400078008ff */
        /* <DEDUP_REMOVED lines=13> */
[----:B------:R2:W-:Y:S01]  /*f3e0*/  @!P3 LDGSTS.E.BYPASS.LTC128B.128 [R222+0xa000], desc[UR22][R12.64+0x40] ;  /* 0x0a0000400cdebfae */ /* 0x0005e2000b901d56 */
        /* <DEDUP_REMOVED lines=26> */
[----:B--2---:R-:W-:Y:S04]  /*f590*/  LDSM.16.M88.4 R12, [R217+0x6000] ;  /* 0x00600000d90c783b */ /* 0x004fe80000000200 */
[----:B------:R-:W-:Y:S04]  /*f5a0*/  LDSM.16.M88.4 R28, [R217+0x6400] ;  /* 0x00640000d91c783b */ /* 0x000fe80000000200 */
[----:B---3--:R-:W2:Y:S04]  /*f5b0*/  LDSM.16.M88.4 R8, [R220] ;  /* 0x00000000dc08783b */ /* 0x008ea80000000200 */
[----:B------:R-:W-:Y:S04]  /*f5c0*/  LDSM.16.M88.4 R24, [R217+0x6800] ;  /* 0x00680000d918783b */ /* 0x000fe80000000200 */
[----:B------:R-:W-:Y:S04]  /*f5d0*/  LDSM.16.M88.4 R20, [R217+0x6c00] ;  /* 0x006c0000d914783b */ /* 0x000fe80000000200 */
[----:B------:R-:W-:Y:S04]  /*f5e0*/  LDSM.16.M88.4 R44, [R219+0x6000] ;  /* 0x00600000db2c783b */ /* 0x000fe80000000200 */
[----:B-1----:R-:W1:Y:S04]  /*f5f0*/  LDSM.16.M88.4 R4, [R220+0x1000] ;  /* 0x00100000dc04783b */ /* 0x002e680000000200 */
[----:B------:R-:W-:Y:S04]  /*f600*/  LDSM.16.M88.4 R40, [R219+0x6400] ;  /* 0x00640000db28783b */ /* 0x000fe80000000200 */
[----:B------:R-:W-:Y:S04]  /*f610*/  LDSM.16.M88.4 R36, [R219+0x6800] ;  /* 0x00680000db24783b */ /* 0x000fe80000000200 */
[----:B------:R-:W-:Y:S04]  /*f620*/  LDSM.16.M88.4 R16, [R221] ;  /* 0x00000000dd10783b */ /* 0x000fe80000000200 */
[----:B------:R-:W-:Y:S04]  /*f630*/  LDSM.16.M88.4 R32, [R219+0x6c00] ;  /* 0x006c0000db20783b */ /* 0x000fe80000000200 */
[----:B------:R-:W-:Y:S01]  /*f640*/  LDSM.16.M88.4 R48, [R217+0x7c00] ;  /* 0x007c0000d930783b */ /* 0x000fe20000000200 */
[C---:B--2---:R-:W-:Y:S03]  /*f650*/  HMMA.16816.F32 R192, R8.reuse, R12, RZ ;  /* 0x0000000c08c0723c */ /* 0x044fe600000018ff */
[----:B------:R-:W0:Y:S03]  /*f660*/  LDGDEPBAR ;  /* 0x00000000000079af */ /* 0x000e260000000000 */
[C---:B------:R-:W-:Y:S06]  /*f670*/  HMMA.16816.F32 R200, R8.reuse, R14, RZ ;  /* 0x0000000e08c8723c */ /* 0x040fec00000018ff */
[----:B------:R-:W-:Y:S06]  /*f680*/  HMMA.16816.F32 R108, R8, R28, RZ ;  /* 0x0000001c086c723c */ /* 0x000fec00000018ff */
[C---:B-1----:R-:W-:Y:S06]  /*f690*/  HMMA.16816.F32 R56, R4.reuse, R12, RZ ;  /* 0x0000000c0438723c */ /* 0x042fec00000018ff */
[C---:B------:R-:W-:Y:S01]  /*f6a0*/  HMMA.16816.F32 R180, R4.reuse, R14, RZ ;  /* 0x0000000e04b4723c */ /* 0x040fe200000018ff */
[----:B------:R-:W1:Y:S05]  /*f6b0*/  LDSM.16.M88.4 R12, [R221+0x1000] ;  /* 0x00100000dd0c783b */ /* 0x000e6a0000000200 */
[C---:B------:R-:W-:Y:S06]  /*f6c0*/  HMMA.16816.F32 R52, R4.reuse, R28, RZ ;  /* 0x0000001c0434723c */ /* 0x040fec00000018ff */
[C---:B------:R-:W-:Y:S06]  /*f6d0*/  HMMA.16816.F32 R104, R4.reuse, R24, RZ ;  /* 0x000000180468723c */ /* 0x040fec00000018ff */
[C---:B------:R-:W-:Y:S06]  /*f6e0*/  HMMA.16816.F32 R176, R4.reuse, R20, RZ ;  /* 0x0000001404b0723c */ /* 0x040fec00000018ff */
[C---:B------:R-:W-:Y:S06]  /*f6f0*/  HMMA.16816.F32 R188, R4.reuse, R30, RZ ;  /* 0x0000001e04bc723c */ /* 0x040fec00000018ff */
[C---:B------:R-:W-:Y:S06]  /*f700*/  HMMA.16816.F32 R204, R4.reuse, R26, RZ ;  /* 0x0000001a04cc723c */ /* 0x040fec00000018ff */
[----:B------:R-:W-:Y:S01]  /*f710*/  HMMA.16816.F32 R184, R4, R22, RZ ;  /* 0x0000001604b8723c */ /* 0x000fe200000018ff */
[----:B------:R-:W-:Y:S05]  /*f720*/  LDSM.16.M88.4 R4, [R220+0x3000] ;  /* 0x00300000dc04783b */ /* 0x000fea0000000200 */
[C---:B------:R-:W-:Y:S01]  /*f730*/  HMMA.16816.F32 R196, R8.reuse, R30, RZ ;  /* 0x0000001e08c4723c */ /* 0x040fe200000018ff */
[----:B------:R-:W2:Y:S05]  /*f740*/  LDSM.16.M88.4 R28, [R217+0x7000] ;  /* 0x00700000d91c783b */ /* 0x000eaa0000000200 */
[C---:B------:R-:W-:Y:S06]  /*f750*/  HMMA.16816.F32 R100, R8.reuse, R24, RZ ;  /* 0x000000180864723c */ /* 0x040fec00000018ff */
[C---:B------:R-:W-:Y:S01]  /*f760*/  HMMA.16816.F32 R64, R8.reuse, R26, RZ ;  /* 0x0000001a0840723c */ /* 0x040fe200000018ff */
[----:B------:R-:W3:Y:S05]  /*f770*/  LDSM.16.M88.4 R24, [R217+0x7400] ;  /* 0x00740000d918783b */ /* 0x000eea0000000200 */
[C---:B------:R-:W-:Y:S06]  /*f780*/  HMMA.16816.F32 R60, R8.reuse, R20, RZ ;  /* 0x00000014083c723c */ /* 0x040fec00000018ff */
[----:B------:R-:W-:Y:S01]  /*f790*/  HMMA.16816.F32 R8, R8, R22, RZ ;  /* 0x000000160808723c */ /* 0x000fe200000018ff */
[----:B------:R-:W4:Y:S05]  /*f7a0*/  LDSM.16.M88.4 R20, [R217+0x7800] ;  /* 0x00780000d914783b */ /* 0x000f2a0000000200 */
[C---:B-1----:R-:W-:Y:S06]  /*f7b0*/  HMMA.16816.F32 R56, R12.reuse, R44, R56 ;  /* 0x0000002c0c38723c */ /* 0x042fec0000001838 */
[C---:B------:R-:W-:Y:S06]  /*f7c0*/  HMMA.16816.F32 R52, R12.reuse, R40, R52 ;  /* 0x000000280c34723c */ /* 0x040fec0000001834 */
[C---:B------:R-:W-:Y:S06]  /*f7d0*/  HMMA.16816.F32 R188, R12.reuse, R42, R188 ;  /* 0x0000002a0cbc723c */ /* 0x040fec00000018bc */
[C---:B------:R-:W-:Y:S06]  /*f7e0*/  HMMA.16816.F32 R180, R12.reuse, R46, R180 ;  /* 0x0000002e0cb4723c */ /* 0x040fec00000018b4 */
[----:B------:R-:W-:Y:S06]  /*f7f0*/  HMMA.16816.F32 R104, R12, R36, R104 ;  /* 0x000000240c68723c */ /* 0x000fec0000001868 */
[C---:B------:R-:W-:Y:S06]  /*f800*/  HMMA.16816.F32 R212, R16.reuse, R40, R108 ;  /* 0x0000002810d4723c */ /* 0x040fec000000186c */
[----:B------:R-:W-:Y:S01]  /*f810*/  HMMA.16816.F32 R108, R16, R34, R8 ;  /* 0x00000022106c723c */ /* 0x000fe20000001808 */
[----:B------:R-:W1:Y:S05]  /*f820*/  LDSM.16.M88.4 R8, [R220+0x2000] ;  /* 0x00200000dc08783b */ /* 0x000e6a0000000200 */
[C---:B------:R-:W-:Y:S06]  /*f830*/  HMMA.16816.F32 R176, R12.reuse, R32, R176 ;  /* 0x000000200cb0723c */ /* 0x040fec00000018b0 */
[C---:B------:R-:W-:Y:S06]  /*f840*/  HMMA.16816.F32 R204, R12.reuse, R38, R204 ;  /* 0x000000260ccc723c */ /* 0x040fec00000018cc */
[----:B------:R-:W-:Y:S01]  /*f850*/  HMMA.16816.F32 R208, R12, R34, R184 ;  /* 0x000000220cd0723c */ /* 0x000fe200000018b8 */
[----:B------:R-:W-:Y:S05]  /*f860*/  LDSM.16.M88.4 R12, [R221+0x3000] ;  /* 0x00300000dd0c783b */ /* 0x000fea0000000200 */
[----:B------:R-:W-:Y:S06]  /*f870*/  HMMA.16816.F32 R244, R16, R36, R100 ;  /* 0x0000002410f4723c */ /* 0x000fec0000001864 */
[----:B--2---:R-:W-:Y:S01]  /*f880*/  HMMA.16816.F32 R100, R4, R28, R56 ;  /* 0x0000001c0464723c */ /* 0x004fe20000001838 */
[----:B------:R-:W2:Y:S05]  /*f890*/  LDSM.16.M88.4 R56, [R219+0x7000] ;  /* 0x00700000db38783b */ /* 0x000eaa0000000200 */
[C---:B------:R-:W-:Y:S01]  /*f8a0*/  HMMA.16816.F32 R196, R16.reuse, R42, R196 ;  /* 0x0000002a10c4723c */ /* 0x040fe200000018c4 */
[----:B------:R-:W2:Y:S05]  /*f8b0*/  LDSM.16.M88.4 R40, [R219+0x7400] ;  /* 0x00740000db28783b */ /* 0x000eaa0000000200 */
[C---:B------:R-:W-:Y:S01]  /*f8c0*/  HMMA.16816.F32 R184, R16.reuse, R38, R64 ;  /* 0x0000002610b8723c */ /* 0x040fe20000001840 */
[----:B------:R-:W2:Y:S05]  /*f8d0*/  LDSM.16.M88.4 R36, [R219+0x7800] ;  /* 0x00780000db24783b */ /* 0x000eaa0000000200 */
[C---:B------:R-:W-:Y:S01]  /*f8e0*/  HMMA.16816.F32 R248, R16.reuse, R32, R60 ;  /* 0x0000002010f8723c */ /* 0x040fe2000000183c */
[----:B------:R-:W2:Y:S05]  /*f8f0*/  LDSM.16.M88.4 R32, [R219+0x7c00] ;  /* 0x007c0000db20783b */ /* 0x000eaa0000000200 */
[C---:B------:R-:W-:Y:S06]  /*f900*/  HMMA.16816.F32 R236, R16.reuse, R44, R192 ;  /* 0x0000002c10ec723c */ /* 0x040fec00000018c0 */
[----:B------:R-:W-:Y:S01]  /*f910*/  HMMA.16816.F32 R200, R16, R46, R200 ;  /* 0x0000002e10c8723c */ /* 0x000fe200000018c8 */
[----:B------:R-:W2:Y:S05]  /*f920*/  LDSM.16.M88.4 R16, [R221+0x2000] ;  /* 0x00200000dd10783b */ /* 0x000eaa0000000200 */
[C---:B---3--:R-:W-:Y:S06]  /*f930*/  HMMA.16816.F32 R60, R4.reuse, R24, R52 ;  /* 0x00000018043c723c */ /* 0x048fec0000001834 */
[C---:B------:R-:W-:Y:S06]  /*f940*/  HMMA.16816.F32 R52, R4.reuse, R26, R188 ;  /* 0x0000001a0434723c */ /* 0x040fec00000018bc */
[C---:B------:R-:W-:Y:S06]  /*f950*/  HMMA.16816.F32 R64, R4.reuse, R30, R180 ;  /* 0x0000001e0440723c */ /* 0x040fec00000018b4 */
[C---:B----4-:R-:W-:Y:S06]  /*f960*/  HMMA.16816.F32 R44, R4.reuse, R20, R104 ;  /* 0x00000014042c723c */ /* 0x050fec0000001868 */
[C---:B------:R-:W-:Y:S06]  /*f970*/  HMMA.16816.F32 R192, R4.reuse, R48, R176 ;  /* 0x0000003004c0723c */ /* 0x040fec00000018b0 */
        /* <DEDUP_REMOVED lines=11> */
[----:B------:R-:W1:Y:S04]  /*fa30*/  LDSM.16.M88.4 R8, [R217+0x8000] ;  /* 0x00800000d908783b */ /* 0x000e680000000200 */
[----:B------:R-:W-:Y:S01]  /*fa40*/  LDSM.16.M88.4 R48, [R217+0x8800] ;  /* 0x00880000d930783b */ /* 0x000fe20000000200 */
[C---:B--2---:R-:W-:Y:S06]  /*fa50*/  HMMA.16816.F32 R180, R12.reuse, R56, R100 ;  /* 0x000000380cb4723c */ /* 0x044fec0000001864 */
[C---:B------:R-:W-:Y:S01]  /*fa60*/  HMMA.16816.F32 R100, R12.reuse, R42, R52 ;  /* 0x0000002a0c64723c */ /* 0x040fe20000001834 */
[----:B------:R-:W2:Y:S05]  /*fa70*/  LDSM.16.M88.4 R52, [R217+0x8400] ;  /* 0x00840000d934783b */ /* 0x000eaa0000000200 */
[C---:B------:R-:W-:Y:S06]  /*fa80*/  HMMA.16816.F32 R176, R12.reuse, R58, R64 ;  /* 0x0000003a0cb0723c */ /* 0x040fec0000001840 */
[C---:B------:R-:W-:Y:S01]  /*fa90*/  HMMA.16816.F32 R64, R12.reuse, R36, R44 ;  /* 0x000000240c40723c */ /* 0x040fe2000000182c */
[----:B------:R-:W3:Y:S05]  /*faa0*/  LDSM.16.M88.4 R44, [R217+0x8c00] ;  /* 0x008c0000d92c783b */ /* 0x000eea0000000200 */
        /* <DEDUP_REMOVED lines=14> */
[C---:B-1----:R-:W-:Y:S06]  /*fb90*/  HMMA.16816.F32 R188, R4.reuse, R8, R180 ;  /* 0x0000000804bc723c */ /* 0x042fec00000018b4 */
[C---:B------:R-:W-:Y:S06]  /*fba0*/  HMMA.16816.F32 R184, R4.reuse, R10, R176 ;  /* 0x0000000a04b8723c */ /* 0x040fec00000018b0 */
[C---:B--2---:R-:W-:Y:S06]  /*fbb0*/  HMMA.16816.F32 R180, R4.reuse, R52, R108 ;  /* 0x0000003404b4723c */ /* 0x044fec000000186c */
[C---:B------:R-:W-:Y:S06]  /*fbc0*/  HMMA.16816.F32 R176, R4.reuse, R54, R100 ;  /* 0x0000003604b0723c */ /* 0x040fec0000001864 */
[C---:B------:R-:W-:Y:S06]  /*fbd0*/  HMMA.16816.F32 R108, R4.reuse, R48, R64 ;  /* 0x00000030046c723c */ /* 0x040fec0000001840 */
[C---:B------:R-:W-:Y:S06]  /*fbe0*/  HMMA.16816.F32 R104, R4.reuse, R50, R60 ;  /* 0x000000320468723c */ /* 0x040fec000000183c */
[C---:B---3--:R-:W-:Y:S01]  /*fbf0*/  HMMA.16816.F32 R100, R4.reuse, R44, R28 ;  /* 0x0000002c0464723c */ /* 0x048fe2000000181c */
[----:B------:R-:W-:Y:S05]  /*fc00*/  LDSM.16.M88.4 R28, [R219+0x8000] ;  /* 0x00800000db1c783b */ /* 0x000fea0000000200 */
[----:B------:R-:W-:Y:S01]  /*fc10*/  HMMA.16816.F32 R64, R4, R46, R24 ;  /* 0x0000002e0440723c */ /* 0x000fe20000001818 */
[----:B------:R-:W1:Y:S04]  /*fc20*/  LDSM.16.M88.4 R4, [R221+0x5000] ;  /* 0x00500000dd04783b */ /* 0x000e680000000200 */
[----:B------:R-:W2:Y:S01]  /*fc30*/  LDSM.16.M88.4 R24, [R219+0x8400] ;  /* 0x00840000db18783b */ /* 0x000ea20000000200 */
[C---:B----4-:R-:W-:Y:S03]  /*fc40*/  HMMA.16816.F32 R60, R12.reuse, R8, R20 ;  /* 0x000000080c3c723c */ /* 0x050fe60000001814 */
[----:B------:R-:W3:Y:S03]  /*fc50*/  LDSM.16.M88.4 R20, [R219+0x8800] ;  /* 0x00880000db14783b */ /* 0x000ee60000000200 */
[----:B------:R-:W-:Y:S01]  /*fc60*/  HMMA.16816.F32 R56, R12, R10, R56 ;  /* 0x0000000a0c38723c */ /* 0x000fe20000001838 */
[----:B------:R-:W4:Y:S01]  /*fc70*/  LDSM.16.M88.4 R8, [R221+0x4000] ;  /* 0x00400000dd08783b */ /* 0x000f220000000200 */
[----:B------:R-:W-:-:S04]  /*fc80*/  DEPBAR.LE SB0, 0x0 ;  /* 0x000080000000791a */ /* 0x000fc80000000000 */
        /* <DEDUP_REMOVED lines=8> */
[C---:B------:R-:W-:Y:S06]  /*fd10*/  HMMA.16816.F32 R184, R4.reuse, R30, R184 ;  /* 0x0000001e04b8723c */ /* 0x040fec00000018b8 */
[C---:B--2---:R-:W-:Y:S06]  /*fd20*/  HMMA.16816.F32 R180, R4.reuse, R24, R180 ;  /* 0x0000001804b4723c */ /* 0x044fec00000018b4 */
[C---:B------:R-:W-:Y:S06]  /*fd30*/  HMMA.16816.F32 R176, R4.reuse, R26, R176 ;  /* 0x0000001a04b0723c */ /* 0x040fec00000018b0 */
[C---:B---3--:R-:W-:Y:S06]  /*fd40*/  HMMA.16816.F32 R108, R4.reuse, R20, R108 ;  /* 0x00000014046c723c */ /* 0x048fec000000186c */
[C---:B------:R-:W-:Y:S06]  /*fd50*/  HMMA.16816.F32 R104, R4.reuse, R22, R104 ;  /* 0x000000160468723c */ /* 0x040fec0000001868 */
[----:B------:R-:W-:Y:S06]  /*fd60*/  HMMA.16816.F32 R100, R4, R16, R100 ;  /* 0x000000100464723c */ /* 0x000fec0000001864 */
[C---:B----4-:R-:W-:Y:S06]  /*fd70*/  HMMA.16816.F32 R60, R8.reuse, R28, R60 ;  /* 0x0000001c083c723c */ /* 0x050fec000000183c */
[C---:B------:R-:W-:Y:S06]  /*fd80*/  HMMA.16816.F32 R56, R8.reuse, R30, R56 ;  /* 0x0000001e0838723c */ /* 0x040fec0000001838 */
        /* <DEDUP_REMOVED lines=76> */
.L_x_476:
[----:B------:R-:W-:Y:S05]  /*10250*/  BSYNC B0 ;  /* 0x0000000000007941 */ /* 0x000fea0003800000 */
.L_x_475:
[----:B------:R-:W0:Y:S02]  /*10260*/  LDGDEPBAR ;  /* 0x00000000000079af */ /* 0x000e240000000000 */
.L_x_474:
[----:B------:R-:W3:Y:S04]  /*10270*/  LDL.LU R4, [R1+0x58] ;  /* 0x0000580001047983 */ /* 0x000ee80000300800 */
[----:B------:R-:W4:Y:S04]  /*10280*/  LDL.LU R5, [R1+0x78] ;  /* 0x0000780001057983 */ /* 0x000f280000300800 */
[----:B------:R-:W3:Y:S04]  /*10290*/  LDL R2, [R1+0x48] ;  /* 0x0000480001027983 */ /* 0x000ee80000100800 */
[----:B------:R-:W4:Y:S04]  /*102a0*/  LDL R3, [R1+0x44] ;  /* 0x0000440001037983 */ /* 0x000f280000100800 */
[----:B------:R-:W-:Y:S04]  /*102b0*/  STL [R1+0xd0], R222 ;  /* 0x0000d0de01007387 */ /* 0x000fe80000100800 */
[----:B------:R-:W-:Y:S04]  /*102c0*/  STL [R1+0xcc], R221 ;  /* 0x0000ccdd01007387 */ /* 0x000fe80000100800 */
[----:B------:R4:W-:Y:S04]  /*102d0*/  STL [R1+0xc8], R220 ;  /* 0x0000c8dc01007387 */ /* 0x0009e80000100800 */
[----:B------:R-:W-:Y:S04]  /*102e0*/  STL [R1+0xc4], R219 ;  /* 0x0000c4db01007387 */ /* 0x000fe80000100800 */
[----:B------:R-:W-:Y:S04]  /*102f0*/  STL [R1+0xc0], R217 ;  /* 0x0000c0d901007387 */ /* 0x000fe80000100800 */
[----:B------:R-:W4:Y:S01]  /*10300*/  LDL R27, [R1+0x4c] ;  /* 0x00004c00011b7983 */ /* 0x000f220000100800 */
[----:B-12---:R-:W1:Y:S01]  /*10310*/  S2R R6, SR_TID.X ;  /* 0x0000000000067919 */ /* 0x006e620000002100 */
[----:B------:R-:W-:-:S02]  /*10320*/  IMAD.U32 R0, RZ, RZ, UR17 ;  /* 0x00000011ff007e24 */ /* 0x000fc4000f8e00ff */
[----:B------:R-:W2:Y:S01]  /*10330*/  LDL R7, [R1+0x80] ;  /* 0x0000800001077983 */ /* 0x000ea20000100800 */
[----:B-1----:R-:W-:-:S05]  /*10340*/  IMAD.SHL.U32 R6, R6, 0x2, RZ ;  /* 0x0000000206067824 */ /* 0x002fca00078e00ff */
[----:B------:R-:W-:-:S05]  /*10350*/  LOP3.LUT R6, R6, 0x6, RZ, 0xc0, !PT ;  /* 0x0000000606067812 */ /* 0x000fca00078ec0ff */
[----:B------:R-:W-:-:S05]  /*10360*/  IMAD R0, R0, 0x40, R6 ;  /* 0x0000004000007824 */ /* 0x000fca00078e0206 */
[----:B------:R-:W-:-:S04]  /*10370*/  ISETP.GE.AND P4, PT, R0, R230, PT ;  /* 0x000000e60000720c */ /* 0x000fc80003f86270 */
[C---:B------:R-:W-:Y:S02]  /*10380*/  ISETP.LT.OR P4, PT, R0.reuse, R225, P4 ;  /* 0x000000e10000720c */ /* 0x040fe40002781670 */
[----:B------:R-:W-:Y:S02]  /*10390*/  ISETP.GE.AND P2, PT, R0, R229, PT ;  /* 0x000000e50000720c */ /* 0x000fe40003f46270 */
[----:B------:R-:W-:Y:S02]  /*103a0*/  FSEL R13, R60, -INF , !P4 ;  /* 0xff8000003c0d7808 */ /* 0x000fe40006000000 */
[C---:B------:R-:W-:Y:S02]  /*103b0*/  ISETP.GE.AND P3, PT, R0.reuse, R228, PT ;  /* 0x000000e40000720c */ /* 0x040fe40003f66270 */
[C---:B------:R-:W-:Y:S02]  /*103c0*/  ISETP.GE.AND P4, PT, R0.reuse, R227, PT ;  /* 0x000000e30000720c */ /* 0x040fe40003f86270 */
[----:B------:R-:W-:-:S02]  /*103d0*/  ISETP.LT.OR P2, PT, R0, R224, P2 ;  /* 0x000000e00000720c */ /* 0x000fc40001741670 */
[C---:B------:R-:W-:Y:S02]  /*103e0*/  ISETP.LT.OR P3, PT, R0.reuse, R226, P3 ;  /* 0x000000e20000720c */ /* 0x040fe40001f61670 */
[----:B------:R-:W-:Y:S02]  /*103f0*/  ISETP.LT.OR P4, PT, R0, R223, P4 ;  /* 0x000000df0000720c */ /* 0x000fe40002781670 */
[----:B------:R-:W-:Y:S02]  /*10400*/  FSEL R18, R62, -INF , !P2 ;  /* 0xff8000003e127808 */ /* 0x000fe40005000000 */
[----:B------:R-:W-:Y:S02]  /*10410*/  FSEL R44, R44, -INF , !P3 ;  /* 0xff8000002c2c7808 */ /* 0x000fe40005800000 */
[----:B------:R-:W-:Y:S01]  /*10420*/  FSEL R46, R46, -INF , !P4 ;  /* 0xff8000002e2e7808 */ /* 0x000fe20006000000 */
[----:B---3--:R-:W-:Y:S02]  /*10430*/  IMAD.MOV.U32 R8, RZ, RZ, R2 ;  /* 0x000000ffff087224 */ /* 0x008fe400078e0002 */
[----:B------:R-:W-:-:S05]  /*10440*/  VIADD R2, R0, 0x1 ;  /* 0x0000000100027836 */ /* 0x000fca0000000000 */
[C---:B------:R-:W-:Y:S02]  /*10450*/  ISETP.GE.AND P1, PT, R2.reuse, R230, PT ;  /* 0x000000e60200720c */ /* 0x040fe40003f26270 */
[C---:B------:R-:W-:Y:S02]  /*10460*/  ISETP.GE.AND P6, PT, R2.reuse, R229, PT ;  /* 0x000000e50200720c */ /* 0x040fe40003fc6270 */
[C---:B------:R-:W-:Y:S02]  /*10470*/  ISETP.GE.AND P5, PT, R2.reuse, R228, PT ;  /* 0x000000e40200720c */ /* 0x040fe40003fa6270 */
[C---:B------:R-:W-:Y:S01]  /*10480*/  ISETP.GE.AND P0, PT, R2.reuse, R227, PT ;  /* 0x000000e30200720c */ /* 0x040fe20003f06270 */
[----:B----4-:R-:W-:Y:S01]  /*10490*/  IMAD.MOV.U32 R6, RZ, RZ, R3 ;  /* 0x000000ffff067224 */ /* 0x010fe200078e0003 */
[C---:B------:R-:W-:Y:S02]  /*104a0*/  ISETP.LT.OR P1, PT, R2.reuse, R225, P1 ;  /* 0x000000e10200720c */ /* 0x040fe40000f21670 */
[----:B------:R-:W-:-:S02]  /*104b0*/  ISETP.LT.OR P6, PT, R2, R224, P6 ;  /* 0x000000e00200720c */ /* 0x000fc400037c1670 */
[C---:B------:R-:W-:Y:S02]  /*104c0*/  ISETP.LT.OR P5, PT, R2.reuse, R226, P5 ;  /* 0x000000e20200720c */ /* 0x040fe40002fa1670 */
[----:B------:R-:W-:Y:S01]  /*104d0*/  ISETP.LT.OR P0, PT, R2, R223, P0 ;  /* 0x000000df0200720c */ /* 0x000fe20000701670 */
[C---:B------:R-:W-:Y:S02]  /*104e0*/  VIADD R2, R0.reuse, 0x8 ;  /* 0x0000000800027836 */ /* 0x040fe40000000000 */
[----:B------:R-:W-:Y:S01]  /*104f0*/  VIADD R3, R0, 0x9 ;  /* 0x0000000900037836 */ /* 0x000fe20000000000 */
        /* <DEDUP_REMOVED lines=18> */
[----:B------:R-:W-:Y:S02]  /*10620*/  ISETP.GE.AND P2, PT, R3, R227, PT ;  /* 0x000000e30300720c */ /* 0x000fe40003f46270 */
[----:B------:R-:W-:Y:S02]  /*10630*/  FSEL R17, R58, -INF , !P3 ;  /* 0xff8000003a117808 */ /* 0x000fe40005800000 */
[----:B------:R-:W-:Y:S02]  /*10640*/  FSEL R23, R184, -INF , !P4 ;  /* 0xff800000b8177808 */ /* 0x000fe40006000000 */
[----:B------:R-:W-:-:S02]  /*10650*/  FSEL R29, R186, -INF , !P1 ;  /* 0xff800000ba1d7808 */ /* 0x000fc40004800000 */
[----:B------:R-:W-:Y:S02]  /*10660*/  FSEL R16, R57, -INF , !P0 ;  /* 0xff80000039107808 */ /* 0x000fe40004000000 */
[C---:B------:R-:W-:Y:S02]  /*10670*/  ISETP.GE.AND P3, PT, R2.reuse, R230, PT ;  /* 0x000000e60200720c */ /* 0x040fe40003f66270 */
[C---:B------:R-:W-:Y:S02]  /*10680*/  ISETP.GE.AND P4, PT, R2.reuse, R229, PT ;  /* 0x000000e50200720c */ /* 0x040fe40003f86270 */
[C---:B------:R-:W-:Y:S02]  /*10690*/  ISETP.GE.AND P1, PT, R2.reuse, R228, PT ;  /* 0x000000e40200720c */ /* 0x040fe40003f26270 */
[----:B------:R-:W-:Y:S02]  /*106a0*/  ISETP.GE.AND P0, PT, R2, R227, PT ;  /* 0x000000e30200720c */ /* 0x000fe40003f06270 */
[----:B------:R-:W-:-:S02]  /*106b0*/  ISETP.LT.OR P6, PT, R3, R224, P6 ;  /* 0x000000e00300720c */ /* 0x000fc400037c1670 */
[C---:B------:R-:W-:Y:S02]  /*106c0*/  ISETP.LT.OR P5, PT, R3.reuse, R226, P5 ;  /* 0x000000e20300720c */ /* 0x040fe40002fa1670 */
        /* <DEDUP_REMOVED lines=33> */
[C---:B------:R-:W-:Y:S02]  /*108e0*/  ISETP.GE.AND P3, PT, R3.reuse, R230, PT ;  /* 0x000000e60300720c */ /* 0x040fe40003f66270 */
[C---:B------:R-:W-:Y:S02]  /*108f0*/  ISETP.GE.AND P6, PT, R3.reuse, R229, PT ;  /* 0x000000e50300720c */ /* 0x040fe40003fc6270 */
[C---:B------:R-:W-:Y:S02]  /*10900*/  ISETP.GE.AND P5, PT, R3.reuse, R228, PT ;  /* 0x000000e40300720c */ /* 0x040fe40003fa6270 */
[----:B------:R-:W-:Y:S02]  /*10910*/  ISETP.GE.AND P4, PT, R3, R227, PT ;  /* 0x000000e30300720c */ /* 0x000fe40003f86270 */
[C---:B------:R-:W-:Y:S02]  /*10920*/  ISETP.LT.OR P1, PT, R2.reuse, R224, P1 ;  /* 0x000000e00200720c */ /* 0x040fe40000f21670 */
[----:B------:R-:W-:-:S02]  /*10930*/  ISETP.LT.OR P0, PT, R2, R226, P0 ;  /* 0x000000e20200720c */ /* 0x000fc40000701670 */
[----:B------:R-:W-:Y:S01]  /*10940*/  ISETP.LT.OR P2, PT, R2, R223, P2 ;  /* 0x000000df0200720c */ /* 0x000fe20001741670 */
[C---:B------:R-:W-:Y:S01]  /*10950*/  VIADD R2, R0.reuse, 0x20 ;  /* 0x0000002000027836 */ /* 0x040fe20000000000 */
[C---:B------:R-:W-:Y:S02]  /*10960*/  ISETP.LT.OR P3, PT, R3.reuse, R225, P3 ;  /* 0x000000e10300720c */ /* 0x040fe40001f61670 */
[C---:B------:R-:W-:Y:S02]  /*10970*/  ISETP.LT.OR P6, PT, R3.reuse, R224, P6 ;  /* 0x000000e00300720c */ /* 0x040fe400037c1670 */
[C---:B------:R-:W-:Y:S02]  /*10980*/  ISETP.LT.OR P5, PT, R3.reuse, R226, P5 ;  /* 0x000000e20300720c */ /* 0x040fe40002fa1670 */
[----:B------:R-:W-:Y:S01]  /*10990*/  ISETP.LT.OR P4, PT, R3, R223, P4 ;  /* 0x000000df0300720c */ /* 0x000fe20002781670 */
[----:B------:R-:W-:Y:S01]  /*109a0*/  VIADD R3, R0, 0x21 ;  /* 0x0000002100037836 */ /* 0x000fe20000000000 */
[----:B------:R-:W-:-:S02]  /*109b0*/  FSEL R187, R54, -INF , !P1 ;  /* 0xff80000036bb7808 */ /* 0x000fc40004800000 */
[CC--:B------:R-:W-:Y:S02]  /*109c0*/  ISETP.GE.AND P1, PT, R2.reuse, R230.reuse, PT ;  /* 0x000000e60200720c */ /* 0x0c0fe40003f26270 */
[----:B------:R-:W-:Y:S02]  /*109d0*/  FSEL R183, R55, -INF , !P6 ;  /* 0xff80000037b77808 */ /* 0x000fe40007000000 */
[C---:B------:R-:W-:Y:S02]  /*109e0*/  ISETP.GE.AND P6, PT, R3.reuse, R230, PT ;  /* 0x000000e60300720c */ /* 0x040fe40003fc6270 */
[-C--:B------:R-:W-:Y:S02]  /*109f0*/  ISETP.LT.OR P1, PT, R2, R225.reuse, P1 ;  /* 0x000000e10200720c */ /* 0x080fe40000f21670 */
[----:B------:R-:W-:Y:S02]  /*10a00*/  ISETP.LT.OR P6, PT, R3, R225, P6 ;  /* 0x000000e10300720c */ /* 0x000fe400037c1670 */
[----:B------:R-:W-:-:S02]  /*10a10*/  FSEL R25, R36, -INF , !P1 ;  /* 0xff80000024197808 */ /* 0x000fc40004800000 */
[----:B------:R-:W-:-:S03]  /*10a20*/  FSEL R24, R37, -INF , !P6 ;  /* 0xff80000025187808 */ /* 0x000fc60007000000 */
[----:B------:R-:W-:Y:S04]  /*10a30*/  STL [R1+0x28], R25 ;  /* 0x0000281901007387 */ /* 0x000fe80000100800 */
[----:B------:R-:W-:Y:S04]  /*10a40*/  STL [R1+0x34], R24 ;  /* 0x0000341801007387 */ /* 0x000fe80000100800 */
[----:B------:R-:W3:Y:S01]  /*10a50*/  LDL.LU R21, [R1] ;  /* 0x0000000001157983 */ /* 0x000ee20000300800 */
[----:B------:R-:W-:Y:S02]  /*10a60*/  FSEL R193, R176, -INF , !P0 ;  /* 0xff800000b0c17808 */ /* 0x000fe40004000000 */
[----:B------:R-:W-:-:S02]  /*10a70*/  FSEL R197, R178, -INF , !P2 ;  /* 0xff800000b2c57808 */ /* 0x000fc40005000000 */
[----:B------:R-:W-:Y:S02]  /*10a80*/  FSEL R180, R53, -INF , !P3 ;  /* 0xff80000035b47808 */ /* 0x000fe40005800000 */
[C---:B------:R-:W-:Y:S02]  /*10a90*/  ISETP.GE.AND P0, PT, R2.reuse, R229, PT ;  /* 0x000000e50200720c */ /* 0x040fe40003f06270 */
[C---:B------:R-:W-:Y:S02]  /*10aa0*/  ISETP.GE.AND P2, PT, R2.reuse, R228, PT ;  /* 0x000000e40200720c */ /* 0x040fe40003f46270 */
[C---:B------:R-:W-:Y:S02]  /*10ab0*/  ISETP.GE.AND P3, PT, R2.reuse, R227, PT ;  /* 0x000000e30200720c */ /* 0x040fe40003f66270 */
[C---:B------:R-:W-:Y:S02]  /*10ac0*/  ISETP.LT.OR P0, PT, R2.reuse, R224, P0 ;  /* 0x000000e00200720c */ /* 0x040fe40000701670 */
[----:B------:R-:W-:-:S02]  /*10ad0*/  ISETP.LT.OR P2, PT, R2, R226, P2 ;  /* 0x000000e20200720c */ /* 0x000fc40001741670 */
[----:B------:R-:W-:Y:S01]  /*10ae0*/  ISETP.LT.OR P3, PT, R2, R223, P3 ;  /* 0x000000df0200720c */ /* 0x000fe20001f61670 */
[----:B------:R-:W-:Y:S01]  /*10af0*/  VIADD R2, R0, 0x28 ;  /* 0x0000002800027836 */ /* 0x000fe20000000000 */
[----:B------:R-:W-:Y:S02]  /*10b00*/  FSEL R220, R38, -INF , !P0 ;  /* 0xff80000026dc7808 */ /* 0x000fe40004000000 */
[----:B------:R-:W-:Y:S02]  /*10b10*/  FSEL R204, R108, -INF , !P2 ;  /* 0xff8000006ccc7808 */ /* 0x000fe40005000000 */
[----:B------:R-:W-:Y:S02]  /*10b20*/  FSEL R205, R110, -INF , !P3 ;  /* 0xff8000006ecd7808 */ /* 0x000fe40005800000 */
[----:B------:R-:W-:Y:S02]  /*10b30*/  FSEL R192, R177, -INF , !P5 ;  /* 0xff800000b1c07808 */ /* 0x000fe40006800000 */
[----:B------:R-:W-:-:S02]  /*10b40*/  FSEL R196, R179, -INF , !P4 ;  /* 0xff800000b3c47808 */ /* 0x000fc40006000000 */
[C---:B------:R-:W-:Y:S02]  /*10b50*/  ISETP.GE.AND P0, PT, R2.reuse, R230, PT ;  /* 0x000000e60200720c */ /* 0x040fe40003f06270 */
[C---:B------:R-:W-:Y:S02]  /*10b60*/  ISETP.GE.AND P2, PT, R2.reuse, R229, PT ;  /* 0x000000e50200720c */ /* 0x040fe40003f46270 */
[CC--:B------:R-:W-:Y:S02]  /*10b70*/  ISETP.GE.AND P3, PT, R2.reuse, R228.reuse, PT ;  /* 0x000000e40200720c */ /* 0x0c0fe40003f66270 */
[----:B------:R-:W-:Y:S02]  /*10b80*/  ISETP.GE.AND P6, PT, R2, R227, PT ;  /* 0x000000e30200720c */ /* 0x000fe40003fc6270 */
        /* <DEDUP_REMOVED lines=8> */
[----:B------:R-:W-:-:S02]  /*10c10*/  ISETP.LT.OR P5, PT, R3, R224, P5 ;  /* 0x000000e00300720c */ /* 0x000fc40002fa1670 */
[C---:B------:R-:W-:Y:S02]  /*10c20*/  ISETP.LT.OR P4, PT, R3.reuse, R226, P4 ;  /* 0x000000e20300720c */ /* 0x040fe40002781670 */
[----:B------:R-:W-:Y:S02]  /*10c30*/  ISETP.LT.OR P1, PT, R3, R223, P1 ;  /* 0x000000df0300720c */ /* 0x000fe40000f21670 */
        /* <DEDUP_REMOVED lines=12> */
[----:B------:R-:W-:Y:S02]  /*10d00*/  VIADD R2, R0, 0x30 ;  /* 0x0000003000027836 */ /* 0x000fe40000000000 */
[----:B------:R-:W-:Y:S01]  /*10d10*/  IMAD.WIDE.U32 R250, R8, -0x326172a9, RZ ;  /* 0xcd9e8d5708fa7825 */ /* 0x000fe200078e00ff */
[----:B------:R-:W-:Y:S02]  /*10d20*/  FSEL R236, R50, -INF , !P2 ;  /* 0xff80000032ec7808 */ /* 0x000fe40005000000 */
[----:B------:R-:W-:Y:S02]  /*10d30*/  ISETP.GE.AND P2, PT, R2, R230, PT ;  /* 0x000000e60200720c */ /* 0x000fe40003f46270 */
[----:B------:R-:W-:-:S02]  /*10d40*/  LOP3.LUT R3, R251, R27, RZ, 0x3c, !PT ;  /* 0x0000001bfb037212 */ /* 0x000fc400078e3cff */
[----:B------:R-:W-:-:S03]  /*10d50*/  ISETP.LT.OR P2, PT, R2, R225, P2 ;  /* 0x000000e10200720c */ /* 0x000fc60001741670 */
[----:B------:R-:W-:Y:S01]  /*10d60*/  IMAD.WIDE.U32 R52, R3, -0x2daee0ad, RZ ;  /* 0xd2511f5303347825 */ /* 0x000fe200078e00ff */
[----:B------:R-:W-:-:S04]  /*10d70*/  FSEL R20, R32, -INF , !P2 ;  /* 0xff80000020147808 */ /* 0x000fc80005000000 */
[----:B------:R-:W-:Y:S04]  /*10d80*/  STL [R1+0xe8], R52 ;  /* 0x0000e83401007387 */ /* 0x000fe80000100800 */
[----:B------:R-:W-:Y:S04]  /*10d90*/  STL [R1+0x24], R20 ;  /* 0x0000241401007387 */ /* 0x000fe80000100800 */
[----:B------:R-:W-:Y:S04]  /*10da0*/  STL [R1+0xd4], R230 ;  /* 0x0000d4e601007387 */ /* 0x000fe80000100800 */
[----:B------:R1:W-:Y:S04]  /*10db0*/  STL [R1+0xd8], R229 ;  /* 0x0000d8e501007387 */ /* 0x0003e80000100800 */
[----:B------:R-:W-:Y:S04]  /*10dc0*/  STL [R1+0xdc], R225 ;  /* 0x0000dce101007387 */ /* 0x000fe80000100800 */
[----:B------:R-:W-:Y:S04]  /*10dd0*/  STL [R1+0xe0], R228 ;  /* 0x0000e0e401007387 */ /* 0x000fe80000100800 */
[----:B------:R-:W4:Y:S01]  /*10de0*/  LDL R30, [R1+0x84] ;  /* 0x00008400011e7983 */ /* 0x000f220000100800 */
[----:B------:R-:W-:Y:S01]  /*10df0*/  USHF.L.U32 UR4, UR17, 0x1, URZ ;  /* 0x0000000111047899 */ /* 0x000fe2000800063f */
[----:B--2---:R-:W-:-:S04]  /*10e00*/  IMAD.WIDE.U32 R200, R7, -0x2daee0ad, RZ ;  /* 0xd2511f5307c87825 */ /* 0x004fc800078e00ff */
[----:B------:R-:W-:Y:S02]  /*10e10*/  VIADD R12, R233, 0xbb67ae85 ;  /* 0xbb67ae85e90c7836 */ /* 0x000fe40000000000 */
[----:B------:R-:W-:Y:S01]  /*10e20*/  IMAD.MOV.U32 R11, RZ, RZ, R4 ;  /* 0x000000ffff0b7224 */ /* 0x000fe200078e0004 */
[----:B------:R-:W-:Y:S02]  /*10e30*/  LOP3.LUT R4, R201, UR4, R233, 0x96, !PT ;  /* 0x00000004c9047c12 */ /* 0x000fe4000f8e96e9 */
[----:B------:R-:W-:Y:S01]  /*10e40*/  LOP3.LUT R3, R53, R200, R12, 0x96, !PT ;  /* 0x000000c835037212 */ /* 0x000fe200078e960c */
[----:B------:R-:W-:Y:S02]  /*10e50*/  IMAD.MOV.U32 R10, RZ, RZ, R5 ;  /* 0x000000ffff0a7224 */ /* 0x000fe400078e0005 */
[----:B------:R-:W-:Y:S02]  /*10e60*/  VIADD R209, R232, 0x3c6ef372 ;  /* 0x3c6ef372e8d17836 */ /* 0x000fe40000000000 */
[----:B------:R-:W-:-:S04]  /*10e70*/  IMAD.WIDE.U32 R4, R4, -0x326172a9, RZ ;  /* 0xcd9e8d5704047825 */ /* 0x000fc800078e00ff */
[----:B------:R-:W-:-:S05]  /*10e80*/  IMAD.WIDE.U32 R38, R3, -0x326172a9, RZ ;  /* 0xcd9e8d5703267825 */ /* 0x000fca00078e00ff */
[----:B------:R-:W-:Y:S01]  /*10e90*/  LOP3.LUT R3, R39, R4, R209, 0x96, !PT ;  /* 0x0000000427037212 */ /* 0x000fe200078e96d1 */
[----:B------:R-:W-:Y:S01]  /*10ea0*/  VIADD R206, R232, 0x9e3779b9 ;  /* 0x9e3779b9e8ce7836 */ /* 0x000fe20000000000 */
[----:B------:R-:W-:Y:S02]  /*10eb0*/  FSEL R202, R104, -INF , !P3 ;  /* 0xff80000068ca7808 */ /* 0x000fe40005800000 */
[----:B------:R-:W-:Y:S01]  /*10ec0*/  FSEL R207, R106, -INF , !P6 ;  /* 0xff8000006acf7808 */ /* 0x000fe20007000000 */
[----:B------:R-:W-:Y:S01]  /*10ed0*/  IMAD.WIDE.U32 R8, R3, -0x2daee0ad, RZ ;  /* 0xd2511f5303087825 */ /* 0x000fe200078e00ff */
[----:B------:R-:W-:Y:S02]  /*10ee0*/  FSEL R55, R49, -INF , !P4 ;  /* 0xff80000031377808 */ /* 0x000fe40006000000 */
[C---:B------:R-:W-:Y:S02]  /*10ef0*/  ISETP.GE.AND P3, PT, R2.reuse, R229, PT ;  /* 0x000000e50200720c */ /* 0x040fe40003f66270 */
[----:B------:R-:W-:-:S02]  /*10f00*/  ISETP.GE.AND P6, PT, R2, R228, PT ;  /* 0x000000e40200720c */ /* 0x000fc40003fc6270 */
[C---:B------:R-:W-:Y:S02]  /*10f10*/  ISETP.GE.AND P4, PT, R2.reuse, R227, PT ;  /* 0x000000e30200720c */ /* 0x040fe40003f86270 */
[C---:B------:R-:W-:Y:S02]  /*10f20*/  ISETP.LT.OR P3, PT, R2.reuse, R224, P3 ;  /* 0x000000e00200720c */ /* 0x040fe40001f61670 */
[C---:B------:R-:W-:Y:S02]  /*10f30*/  ISETP.LT.OR P6, PT, R2.reuse, R226, P6 ;  /* 0x000000e20200720c */ /* 0x040fe400037c1670 */
[----:B------:R-:W-:Y:S02]  /*10f40*/  ISETP.LT.OR P4, PT, R2, R223, P4 ;  /* 0x000000df0200720c */ /* 0x000fe40002781670 */
[----:B------:R-:W-:Y:S01]  /*10f50*/  LOP3.LUT R2, R5, R250, R206, 0x96, !PT ;  /* 0x000000fa05027212 */ /* 0x000fe200078e96ce */
[----:B------:R-:W-:Y:S02]  /*10f60*/  IMAD.MOV.U32 R240, RZ, RZ, R6 ;  /* 0x000000fffff07224 */ /* 0x000fe400078e0006 */
[----:B------:R-:W-:-:S02]  /*10f70*/  VIADD R53, R233, 0x76cf5d0a ;  /* 0x76cf5d0ae9357836 */ /* 0x000fc40000000000 */
[----:B------:R-:W-:-:S04]  /*10f80*/  IMAD.WIDE.U32 R6, R2, -0x2daee0ad, RZ ;  /* 0xd2511f5302067825 */ /* 0x000fc800078e00ff */
[----:B------:R-:W-:Y:S02]  /*10f90*/  VIADD R106, R233, 0x32370b8f ;  /* 0x32370b8fe96a7836 */ /* 0x000fe40000000000 */
[----:B------:R-:W-:Y:S01]  /*10fa0*/  VIADD R2, R0, 0x31 ;  /* 0x0000003100027836 */ /* 0x000fe20000000000 */
[----:B------:R-:W-:Y:S02]  /*10fb0*/  LOP3.LUT R7, R7, R52, R53, 0x96, !PT ;  /* 0x0000003407077212 */ /* 0x000fe400078e9635 */
[----:B------:R-:W-:Y:S02]  /*10fc0*/  FSEL R222, R51, -INF , !P5 ;  /* 0xff80000033de7808 */ /* 0x000fe40006800000 */
[----:B------:R-:W-:Y:S02]  /*10fd0*/  FSEL R105, R105, -INF , !P1 ;  /* 0xff80000069697808 */ /* 0x000fe40004800000 */
[----:B------:R-:W-:Y:S02]  /*10fe0*/  FSEL R210, R107, -INF , !P0 ;  /* 0xff8000006bd27808 */ /* 0x000fe40004000000 */
[----:B------:R-:W-:-:S02]  /*10ff0*/  LOP3.LUT R9, R9, R6, R106, 0x96, !PT ;  /* 0x0000000609097212 */ /* 0x000fc400078e966a */
[C---:B------:R-:W-:Y:S02]  /*11000*/  ISETP.GE.AND P1, PT, R2.reuse, R230, PT ;  /* 0x000000e60200720c */ /* 0x040fe40003f26270 */
[C---:B------:R-:W-:Y:S02]  /*11010*/  ISETP.GE.AND P0, PT, R2.reuse, R229, PT ;  /* 0x000000e50200720c */ /* 0x040fe40003f06270 */
[C---:B------:R-:W-:Y:S02]  /*11020*/  ISETP.GE.AND P5, PT, R2.reuse, R228, PT ;  /* 0x000000e40200720c */ /* 0x040fe40003fa6270 */
[----:B------:R-:W-:Y:S01]  /*11030*/  ISETP.GE.AND P2, PT, R2, R227, PT ;  /* 0x000000e30200720c */ /* 0x000fe20003f46270 */
[----:B------:R-:W-:Y:S01]  /*11040*/  VIADD R107, R232, 0xdaa66d2b ;  /* 0xdaa66d2be86b7836 */ /* 0x000fe20000000000 */
[C---:B------:R-:W-:Y:S01]  /*11050*/  ISETP.LT.OR P1, PT, R2.reuse, R225, P1 ;  /* 0x000000e10200720c */ /* 0x040fe20000f21670 */
[----:B------:R-:W-:Y:S01]  /*11060*/  IMAD.WIDE.U32 R6, R7, -0x326172a9, RZ ;  /* 0xcd9e8d5707067825 */ /* 0x000fe200078e00ff */
[----:B------:R-:W-:-:S02]  /*11070*/  ISETP.LT.OR P0, PT, R2, R224, P0 ;  /* 0x000000e00200720c */ /* 0x000fc40000701670 */
[C---:B------:R-:W-:Y:S01]  /*11080*/  ISETP.LT.OR P5, PT, R2.reuse, R226, P5 ;  /* 0x000000e20200720c */ /* 0x040fe20002fa1670 */
[----:B------:R-:W-:Y:S01]  /*11090*/  IMAD.WIDE.U32 R48, R9, -0x326172a9, RZ ;  /* 0xcd9e8d5709307825 */ /* 0x000fe200078e00ff */
[----:B------:R-:W-:-:S03]  /*110a0*/  ISETP.LT.OR P2, PT, R2, R223, P2 ;  /* 0x000000df0200720c */ /* 0x000fc60001741670 */
[----:B------:R-:W-:Y:S02]  /*110b0*/  VIADD R211, R232, 0x78dde6e4 ;  /* 0x78dde6e4e8d37836 */ /* 0x000fe40000000000 */
[----:B------:R-:W-:Y:S01]  /*110c0*/  VIADD R2, R0, 0x38 ;  /* 0x0000003800027836 */ /* 0x000fe20000000000 */
[----:B------:R-:W-:Y:S02]  /*110d0*/  LOP3.LUT R9, R7, R38, R107, 0x96, !PT ;  /* 0x0000002607097212 */ /* 0x000fe400078e966b */
[----:B------:R-:W-:Y:S02]  /*110e0*/  LOP3.LUT R7, R49, R6, R211, 0x96, !PT ;  /* 0x0000000631077212 */ /* 0x000fe400078e96d3 */
[----:B------:R-:W-:Y:S02]  /*110f0*/  FSEL R54, R34, -INF , !P3 ;  /* 0xff80000022367808 */ /* 0x000fe40005800000 */
[----:B------:R-:W-:Y:S02]  /*11100*/  FSEL R221, R100, -INF , !P6 ;  /* 0xff80000064dd7808 */ /* 0x000fe40007000000 */
[----:B------:R-:W-:-:S02]  /*11110*/  FSEL R247, R102, -INF , !P4 ;  /* 0xff80000066f77808 */ /* 0x000fc40006000000 */
[----:B------:R-:W-:Y:S02]  /*11120*/  FSEL R248, R33, -INF , !P1 ;  /* 0xff80000021f87808 */ /* 0x000fe40004800000 */
[C---:B------:R-:W-:Y:S02]  /*11130*/  ISETP.GE.AND P3, PT, R2.reuse, R230, PT ;  /* 0x000000e60200720c */ /* 0x040fe40003f66270 */
[C---:B------:R-:W-:Y:S02]  /*11140*/  ISETP.GE.AND P6, PT, R2.reuse, R229, PT ;  /* 0x000000e50200720c */ /* 0x040fe40003fc6270 */
[C---:B------:R-:W-:Y:S02]  /*11150*/  ISETP.GE.AND P4, PT, R2.reuse, R228, PT ;  /* 0x000000e40200720c */ /* 0x040fe40003f86270 */
[C---:B------:R-:W-:Y:S01]  /*11160*/  ISETP.GE.AND P1, PT, R2.reuse, R227, PT ;  /* 0x000000e30200720c */ /* 0x040fe20003f26270 */
[----:B------:R-:W-:Y:S01]  /*11170*/  VIADD R100, R233, 0xed9eba14 ;  /* 0xed9eba14e9647836 */ /* 0x000fe20000000000 */
[----:B------:R-:W-:-:S02]  /*11180*/  ISETP.LT.OR P3, PT, R2, R225, P3 ;  /* 0x000000e10200720c */ /* 0x000fc40001f61670 */
[C---:B------:R-:W-:Y:S02]  /*11190*/  ISETP.LT.OR P6, PT, R2.reuse, R224, P6 ;  /* 0x000000e00200720c */ /* 0x040fe400037c1670 */
[C---:B------:R-:W-:Y:S02]  /*111a0*/  ISETP.LT.OR P4, PT, R2.reuse, R226, P4 ;  /* 0x000000e20200720c */ /* 0x040fe40002781670 */
[----:B------:R-:W-:Y:S01]  /*111b0*/  ISETP.LT.OR P1, PT, R2, R223, P1 ;  /* 0x000000df0200720c */ /* 0x000fe20000f21670 */
[----:B------:R-:W-:-:S04]  /*111c0*/  IMAD.WIDE.U32 R42, R7, -0x2daee0ad, RZ ;  /* 0xd2511f53072a7825 */ /* 0x000fc800078e00ff */
[----:B------:R-:W-:Y:S01]  /*111d0*/  VIADD R0, R0, 0x39 ;  /* 0x0000003900007836 */ /* 0x000fe20000000000 */
[----:B------:R-:W-:-:S04]  /*111e0*/  FSEL R215, R35, -INF , !P0 ;  /* 0xff80000023d77808 */ /* 0x000fc80004000000 */
[C---:B------:R-:W-:Y:S02]  /*111f0*/  ISETP.GE.AND P0, PT, R0.reuse, R230, PT ;  /* 0x000000e60000720c */ /* 0x040fe40003f06270 */
[----:B------:R-:W-:Y:S02]  /*11200*/  FSEL R244, R101, -INF , !P5 ;  /* 0xff80000065f47808 */ /* 0x000fe40006800000 */
[C---:B------:R-:W-:Y:S02]  /*11210*/  ISETP.LT.OR P0, PT, R0.reuse, R225, P0 ;  /* 0x000000e10000720c */ /* 0x040fe40000701670 */
[----:B------:R-:W-:Y:S02]  /*11220*/  ISETP.GE.AND P5, PT, R0, R229, PT ;  /* 0x000000e50000720c */ /* 0x000fe40003fa6270 */
[----:B---3--:R-:W-:-:S04]  /*11230*/  FMNMX.FTZ R3, R21, R13, !PT ;  /* 0x0000000d15037209 */ /* 0x008fc80007810000 */
[----:B------:R-:W-:-:S04]  /*11240*/  FMNMX.FTZ R3, R14, R3, !PT ;  /* 0x000000030e037209 */ /* 0x000fc80007810000 */
[----:B------:R-:W-:-:S04]  /*11250*/  FMNMX.FTZ R3, R15, R3, !PT ;  /* 0x000000030f037209 */ /* 0x000fc80007810000 */
[----:B------:R-:W-:-:S04]  /*11260*/  FMNMX.FTZ R3, R16, R3, !PT ;  /* 0x0000000310037209 */ /* 0x000fc80007810000 */
[----:B------:R-:W-:-:S04]  /*11270*/  FMNMX.FTZ R3, R184, R3, !PT ;  /* 0x00000003b8037209 */ /* 0x000fc80007810000 */
[----:B------:R-:W-:-:S04]  /*11280*/  FMNMX.FTZ R3, R182, R3, !PT ;  /* 0x00000003b6037209 */ /* 0x000fc80007810000 */
[----:B------:R-:W-:-:S04]  /*11290*/  FMNMX.FTZ R3, R181, R3, !PT ;  /* 0x00000003b5037209 */ /* 0x000fc80007810000 */
[----:B------:R-:W-:Y:S01]  /*112a0*/  FMNMX.FTZ R6, R180, R3, !PT ;  /* 0x00000003b4067209 */ /* 0x000fe20007810000 */
[----:B------:R-:W-:-:S03]  /*112b0*/  IMAD.WIDE.U32 R2, R9, -0x2daee0ad, RZ ;  /* 0xd2511f5309027825 */ /* 0x000fc600078e00ff */
[----:B------:R-:W-:Y:S02]  /*112c0*/  FMNMX.FTZ R6, R25, R6, !PT ;  /* 0x0000000619067209 */ /* 0x000fe40007810000 */
[----:B------:R-:W-:Y:S02]  /*112d0*/  LOP3.LUT R7, R3, R8, R100, 0x96, !PT ;  /* 0x0000000803077212 */ /* 0x000fe400078e9664 */
[----:B------:R-:W-:Y:S02]  /*112e0*/  FMNMX.FTZ R6, R24, R6, !PT ;  /* 0x0000000618067209 */ /* 0x000fe40007810000 */
[----:B------:R-:W-:Y:S02]  /*112f0*/  LOP3.LUT R3, R43, R2, R240, 0x96, !PT ;  /* 0x000000022b037212 */ /* 0x000fe400078e96f0 */
[----:B------:R-:W-:-:S04]  /*11300*/  FMNMX.FTZ R2, R243, R6, !PT ;  /* 0x00000006f3027209 */ /* 0x000fc80007810000 */
[----:B------:R-:W-:-:S04]  /*11310*/  FMNMX.FTZ R2, R55, R2, !PT ;  /* 0x0000000237027209 */ /* 0x000fc80007810000 */
[----:B------:R-:W-:Y:S02]  /*11320*/  FMNMX.FTZ R2, R20, R2, !PT ;  /* 0x0000000214027209 */ /* 0x000fe40007810000 */
[----:B-1----:R-:W-:Y:S02]  /*11330*/  FSEL R229, R64, -INF , !P3 ;  /* 0xff80000040e57808 */ /* 0x002fe40005800000 */
[----:B------:R-:W-:Y:S02]  /*11340*/  FSEL R230, R65, -INF , !P0 ;  /* 0xff80000041e67808 */ /* 0x000fe40004000000 */
[C---:B------:R-:W-:Y:S02]  /*11350*/  ISETP.GE.AND P3, PT, R0.reuse, R228, PT ;  /* 0x000000e40000720c */ /* 0x040fe40003f66270 */
[----:B------:R-:W-:Y:S02]  /*11360*/  ISETP.GE.AND P0, PT, R0, R227, PT ;  /* 0x000000e30000720c */ /* 0x000fe40003f06270 */
[----:B------:R-:W-:Y:S01]  /*11370*/  FMNMX.FTZ R6, R248, R2, !PT ;  /* 0x00000002f8067209 */ /* 0x000fe20007810000 */
[----:B------:R-:W-:Y:S01]  /*11380*/  IMAD.WIDE.U32 R2, R3, -0x326172a9, RZ ;  /* 0xcd9e8d5703027825 */ /* 0x000fe200078e00ff */
[----:B------:R-:W-:-:S02]  /*11390*/  ISETP.LT.OR P5, PT, R0, R224, P5 ;  /* 0x000000e00000720c */ /* 0x000fc40002fa1670 */
[C---:B------:R-:W-:Y:S02]  /*113a0*/  ISETP.LT.OR P3, PT, R0.reuse, R226, P3 ;  /* 0x000000e20000720c */ /* 0x040fe40001f61670 */
[----:B------:R-:W-:Y:S01]  /*113b0*/  ISETP.LT.OR P0, PT, R0, R223, P0 ;  /* 0x000000df0000720c */ /* 0x000fe20000701670 */
[----:B------:R-:W-:Y:S01]  /*113c0*/  IMAD.WIDE.U32 R34, R7, -0x326172a9, RZ ;  /* 0xcd9e8d5707227825 */ /* 0x000fe200078e00ff */
[----:B------:R-:W-:Y:S02]  /*113d0*/  FMNMX.FTZ R0, R229, R6, !PT ;  /* 0x00000006e5007209 */ /* 0x000fe40007810000 */
[----:B------:R-:W-:Y:S02]  /*113e0*/  LOP3.LUT R6, R2, 0xffff, RZ, 0xc0, !PT ;  /* 0x0000ffff02067812 */ /* 0x000fe400078ec0ff */
[----:B------:R-:W-:Y:S01]  /*113f0*/  SHF.R.U32.HI R7, RZ, 0x10, R2 ;  /* 0x00000010ff077819 */ /* 0x000fe20000011602 */
[----:B------:R-:W-:Y:S01]  /*11400*/  VIADD R43, R232, 0xb54cda56 ;  /* 0xb54cda56e82b7836 */ /* 0x000fe20000000000 */
[----:B------:R-:W-:Y:S01]  /*11410*/  SHF.R.U32.HI R8, RZ, 0x8, R6 ;  /* 0x00000008ff087819 */ /* 0x000fe20000011606 */
[----:B------:R-:W-:Y:S01]  /*11420*/  IMAD.MOV.U32 R20, RZ, RZ, R10 ;  /* 0x000000ffff147224 */ /* 0x000fe200078e000a */
[----:B------:R-:W-:-:S02]  /*11430*/  SHF.R.U32.HI R9, RZ, 0x18, R2 ;  /* 0x00000018ff097819 */ /* 0x000fc40000011602 */
[----:B------:R-:W-:Y:S02]  /*11440*/  LOP3.LUT R6, R7, 0xff, RZ, 0xc0, !PT ;  /* 0x000000ff07067812 */ /* 0x000fe400078ec0ff */
[----:B------:R-:W-:Y:S02]  /*11450*/  LOP3.LUT R10, R2, 0xff, RZ, 0xc0, !PT ;  /* 0x000000ff020a7812 */ /* 0x000fe400078ec0ff */
        /* <DEDUP_REMOVED lines=24> */
[----:B------:R-:W-:Y:S01]  /*115e0*/  FSEL R213, R67, -INF , !P5 ;  /* 0xff80000043d57808 */ /* 0x000fe20006800000 */
[----:B------:R-:W-:Y:S01]  /*115f0*/  IMAD.MOV.U32 R67, RZ, RZ, R31 ;  /* 0x000000ffff437224 */ /* 0x000fe200078e001f */
        /* <DEDUP_REMOVED lines=10> */
[----:B------:R-:W-:Y:S01]  /*116a0*/  IMAD.MOV.U32 R24, RZ, RZ, R11 ;  /* 0x000000ffff187224 */ /* 0x000fe200078e000b */
[----:B------:R-:W-:Y:S01]  /*116b0*/  FMNMX.FTZ R3, R207, R3, !PT ;  /* 0x00000003cf037209 */ /* 0x000fe20007810000 */
[----:B------:R-:W1:Y:S01]  /*116c0*/  SHFL.BFLY PT, R11, R0, 0x2, 0x1f ;  /* 0x0c401f00000b7f89 */ /* 0x000e6200000e0000 */
[----:B------:R-:W-:Y:S02]  /*116d0*/  FMNMX.FTZ R6, R222, R6, !PT ;  /* 0x00000006de067209 */ /* 0x000fe40007810000 */
[----:B------:R-:W-:Y:S02]  /*116e0*/  FMNMX.FTZ R3, R210, R3, !PT ;  /* 0x00000003d2037209 */ /* 0x000fe40007810000 */
        /* <DEDUP_REMOVED lines=8> */
[----:B------:R-:W-:Y:S02]  /*11770*/  FMNMX.FTZ R101, R241, R3, !PT ;  /* 0x00000003f1657209 */ /* 0x000fe40007810000 */
[----:B------:R-:W-:Y:S01]  /*11780*/  FMNMX.FTZ R3, R213, R6, !PT ;  /* 0x00000006d5037209 */ /* 0x000fe20007810000 */
[----:B----4-:R-:W-:-:S04]  /*11790*/  IMAD.WIDE.U32 R62, R30, -0x326172a9, RZ ;  /* 0xcd9e8d571e3e7825 */ /* 0x010fc800078e00ff */
[----:B------:R-:W2:Y:S01]  /*117a0*/  SHFL.BFLY PT, R103, R3, 0x2, 0x1f ;  /* 0x0c401f0003677f89 */ /* 0x000ea200000e0000 */
[----:B-1----:R-:W-:Y:S02]  /*117b0*/  FMNMX.FTZ R0, R0, R11, !PT ;  /* 0x0000000b00007209 */ /* 0x002fe40007810000 */
[----:B------:R-:W-:Y:S02]  /*117c0*/  LOP3.LUT R7, R2, 0xffff, RZ, 0xc0, !PT ;  /* 0x0000ffff02077812 */ /* 0x000fe400078ec0ff */
[----:B------:R-:W-:Y:S01]  /*117d0*/  LOP3.LUT R6, R63, R27, RZ, 0x3c, !PT ;  /* 0x0000001b3f067212 */ /* 0x000fe200078e3cff */
[----:B------:R-:W1:Y:S01]  /*117e0*/  SHFL.BFLY PT, R104, R0, 0x1, 0x1f ;  /* 0x0c201f0000687f89 */ /* 0x000e6200000e0000 */
[----:B------:R-:W-:Y:S02]  /*117f0*/  PRMT R25, R10, 0x5410, R8 ;  /* 0x000054100a197816 */ /* 0x000fe40000000008 */
[----:B------:R-:W-:Y:S01]  /*11800*/  SHF.R.U32.HI R8, RZ, 0x8, R7 ;  /* 0x00000008ff087819 */ /* 0x000fe20000011607 */
[----:B------:R-:W-:Y:S01]  /*11810*/  IMAD.WIDE.U32 R40, R6, -0x2daee0ad, RZ ;  /* 0xd2511f5306287825 */ /* 0x000fe200078e00ff */
[----:B------:R-:W-:-:S03]  /*11820*/  LOP3.LUT R7, R2, 0xff, RZ, 0xc0, !PT ;  /* 0x000000ff02077812 */ /* 0x000fc600078ec0ff */
[----:B------:R-:W-:Y:S01]  /*11830*/  IMAD.MOV.U32 R237, RZ, RZ, R20 ;  /* 0x000000ffffed7224 */ /* 0x000fe200078e0014 */
[----:B------:R-:W-:Y:S02]  /*11840*/  PRMT R20, R7, 0x5410, R8 ;  /* 0x0000541007147816 */ /* 0x000fe40000000008 */
[----:B------:R-:W-:Y:S02]  /*11850*/  LOP3.LUT R7, R41, R200, R12, 0x96, !PT ;  /* 0x000000c829077212 */ /* 0x000fe400078e960c */
[----:B------:R-:W-:-:S03]  /*11860*/  SHF.R.U32.HI R6, RZ, 0x10, R2 ;  /* 0x00000010ff067819 */ /* 0x000fc60000011602 */
[----:B------:R-:W-:Y:S01]  /*11870*/  IMAD.WIDE.U32 R36, R7, -0x326172a9, RZ ;  /* 0xcd9e8d5707247825 */ /* 0x000fe200078e00ff */
[----:B------:R-:W-:Y:S02]  /*11880*/  SHF.R.U32.HI R8, RZ, 0x18, R2 ;  /* 0x00000018ff087819 */ /* 0x000fe40000011602 */
[----:B--2---:R-:W-:Y:S02]  /*11890*/  FMNMX.FTZ R103, R3, R103, !PT ;  /* 0x0000006703677209 */ /* 0x004fe40007810000 */
[----:B------:R-:W-:Y:S02]  /*118a0*/  LOP3.LUT R2, R6, 0xff, RZ, 0xc0, !PT ;  /* 0x000000ff06027812 */ /* 0x000fe400078ec0ff */
[----:B------:R-:W-:Y:S02]  /*118b0*/  LOP3.LUT R5, R5, R62, R206, 0x96, !PT ;  /* 0x0000003e05057212 */ /* 0x000fe400078e96ce */
[----:B------:R-:W-:Y:S01]  /*118c0*/  LOP3.LUT R4, R37, R4, R209, 0x96, !PT ;  /* 0x0000000425047212 */ /* 0x000fe200078e96d1 */
[----:B------:R-:W2:Y:S01]  /*118d0*/  SHFL.BFLY PT, R7, R103, 0x1, 0x1f ;  /* 0x0c201f0067077f89 */ /* 0x000ea200000e0000 */
[----:B------:R-:W-:Y:S01]  /*118e0*/  PRMT R12, R2, 0x5410, R8 ;  /* 0x00005410020c7816 */ /* 0x000fe20000000008 */
[----:B------:R-:W-:Y:S01]  /*118f0*/  IMAD.WIDE.U32 R2, R5, -0x2daee0ad, RZ ;  /* 0xd2511f5305027825 */ /* 0x000fe200078e00ff */
[----:B-1----:R-:W-:-:S03]  /*11900*/  FMNMX.FTZ R104, R0, R104, !PT ;  /* 0x0000006800687209 */ /* 0x002fc60007810000 */
[----:B------:R-:W-:Y:S01]  /*11910*/  IMAD.WIDE.U32 R4, R4, -0x2daee0ad, RZ ;  /* 0xd2511f5304047825 */ /* 0x000fe200078e00ff */
[----:B------:R-:W-:Y:S01]  /*11920*/  LOP3.LUT R3, R3, R40, R53, 0x96, !PT ;  /* 0x0000002803037212 */ /* 0x000fe200078e9635 */
[----:B------:R1:W-:Y:S02]  /*11930*/  STL [R1+0xe4], R227 ;  /* 0x0000e4e301007387 */ /* 0x0003e40000100800 */
[----:B------:R-:W-:Y:S01]  /*11940*/  IMAD.MOV.U32 R212, RZ, RZ, R24 ;  /* 0x000000ffffd47224 */ /* 0x000fe200078e0018 */
[----:B------:R-:W-:Y:S01]  /*11950*/  LOP3.LUT R0, R5, R2, R106, 0x96, !PT ;  /* 0x0000000205007212 */ /* 0x000fe200078e966a */
[----:B------:R-:W-:Y:S01]  /*11960*/  FMUL.FTZ R24, R104, UR19 ;  /* 0x0000001368187c20 */ /* 0x000fe20008410000 */
[----:B------:R-:W-:-:S04]  /*11970*/  IMAD.WIDE.U32 R2, R3, -0x326172a9, RZ ;  /* 0xcd9e8d5703027825 */ /* 0x000fc800078e00ff */
[----:B------:R-:W-:Y:S01]  /*11980*/  IMAD.WIDE.U32 R30, R0, -0x326172a9, RZ ;  /* 0xcd9e8d57001e7825 */ /* 0x000fe200078e00ff */
[----:B------:R-:W-:-:S04]  /*11990*/  LOP3.LUT R3, R3, R36, R107, 0x96, !PT ;  /* 0x0000002403037212 */ /* 0x000fc800078e966b */
[----:B------:R-:W-:Y:S02]  /*119a0*/  LOP3.LUT R5, R31, R2, R211, 0x96, !PT ;  /* 0x000000021f057212 */ /* 0x000fe400078e96d3 */
[----:B-1----:R-:W-:Y:S02]  /*119b0*/  FSEL R227, R191, -INF , !P0 ;  /* 0xff800000bfe37808 */ /* 0x002fe40004000000 */
[----:B------:R-:W-:-:S04]  /*119c0*/  FSETP.NEU.FTZ.AND P0, PT, R104, -INF , PT ;  /* 0xff8000006800780b */ /* 0x000fc80003f1d000 */
[----:B------:R-:W-:Y:S01]  /*119d0*/  FSEL R24, R24, RZ, P0 ;  /* 0x000000ff18187208 */ /* 0x000fe20000000000 */
[----:B------:R-:W-:-:S04]  /*119e0*/  IMAD.WIDE.U32 R2, R3, -0x2daee0ad, RZ ;  /* 0xd2511f5303027825 */ /* 0x000fc800078e00ff */
[----:B------:R-:W-:Y:S01]  /*119f0*/  FFMA.FTZ R0, R13, UR19, -R24 ;  /* 0x000000130d007c23 */ /* 0x000fe20008010818 */
[----:B------:R-:W-:Y:S01]  /*11a00*/  IMAD.WIDE.U32 R32, R5, -0x2daee0ad, RZ ;  /* 0xd2511f5305207825 */ /* 0x000fe200078e00ff */
[----:B--2---:R-:W-:Y:S02]  /*11a10*/  FMNMX.FTZ R103, R103, R7, !PT ;  /* 0x0000000767677209 */ /* 0x004fe40007810000 */
[----:B------:R1:W-:Y:S01]  /*11a20*/  MUFU.EX2 R246, R0 ;  /* 0x0000000000f67308 */ /* 0x0003e20000000800 */
[----:B------:R-:W-:Y:S02]  /*11a30*/  LOP3.LUT R4, R3, R4, R100, 0x96, !PT ;  /* 0x0000000403047212 */ /* 0x000fe400078e9664 */
[----:B------:R-:W-:Y:S01]  /*11a40*/  LOP3.LUT R3, R33, R2, R240, 0x96, !PT ;  /* 0x0000000221037212 */ /* 0x000fe200078e96f0 */
[C---:B------:R-:W-:Y:S01]  /*11a50*/  FMUL.FTZ R27, R103.reuse, UR19 ;  /* 0x00000013671b7c20 */ /* 0x040fe20008410000 */
[----:B------:R-:W-:Y:S02]  /*11a60*/  FSEL R2, R104, RZ, P0 ;  /* 0x000000ff68027208 */ /* 0x000fe40000000000 */
[----:B------:R-:W-:Y:S01]  /*11a70*/  FSETP.NEU.FTZ.AND P0, PT, R103, -INF , PT ;  /* 0xff8000006700780b */ /* 0x000fe20003f1d000 */
[----:B-1----:R-:W-:-:S04]  /*11a80*/  FFMA.FTZ R0, R14, UR19, -R24 ;  /* 0x000000130e007c23 */ /* 0x002fc80008010818 */
[----:B------:R1:W-:Y:S01]  /*11a90*/  MUFU.EX2 R59, R0 ;  /* 0x00000000003b7308 */ /* 0x0003e20000000800 */
[----:B------:R-:W-:Y:S01]  /*11aa0*/  FSEL R27, R27, RZ, P0 ;  /* 0x000000ff1b1b7208 */ /* 0x000fe20000000000 */
[----:B-1----:R-:W-:-:S06]  /*11ab0*/  FFMA.FTZ R0, R15, UR19, -R24 ;  /* 0x000000130f007c23 */ /* 0x002fcc0008010818 */
[----:B------:R1:W-:Y:S02]  /*11ac0*/  MUFU.EX2 R60, R0 ;  /* 0x00000000003c7308 */ /* 0x0003e40000000800 */
[----:B-1----:R-:W-:-:S06]  /*11ad0*/  FFMA.FTZ R0, R16, UR19, -R24 ;  /* 0x0000001310007c23 */ /* 0x002fcc0008010818 */
[----:B------:R1:W-:Y:S02]  /*11ae0*/  MUFU.EX2 R58, R0 ;  /* 0x00000000003a7308 */ /* 0x0003e40000000800 */
[----:B-1----:R-:W-:-:S06]  /*11af0*/  FFMA.FTZ R0, R17, UR19, -R27 ;  /* 0x0000001311007c23 */ /* 0x002fcc000801081b */
[----:B------:R-:W1:Y:S01]  /*11b00*/  MUFU.EX2 R0, R0 ;  /* 0x0000000000007308 */ /* 0x000e620000000800 */
[----:B------:R-:W-:Y:S01]  /*11b10*/  PRMT R56, R231, 0x7054, R231 ;  /* 0x00007054e7387816 */ /* 0x000fe200000000e7 */
[----:B-1----:R-:W-:Y:S04]  /*11b20*/  STL [R1+0x40], R0 ;  /* 0x0000400001007387 */ /* 0x002fe80000100800 */
[----:B------:R-:W2:Y:S01]  /*11b30*/  LDL.LU R231, [R1+0x40] ;  /* 0x0000400001e77983 */ /* 0x000ea20000300800 */
[----:B------:R-:W-:-:S04]  /*11b40*/  FMNMX.FTZ R102, R202, R102, !PT ;  /* 0x00000066ca667209 */ /* 0x000fc80007810000 */
[----:B------:R-:W-:-:S04]  /*11b50*/  FMNMX.FTZ R102, R105, R102, !PT ;  /* 0x0000006669667209 */ /* 0x000fc80007810000 */
[----:B------:R-:W-:Y:S02]  /*11b60*/  FMNMX.FTZ R102, R221, R102, !PT ;  /* 0x00000066dd667209 */ /* 0x000fe40007810000 */
[----:B------:R-:W-:Y:S02]  /*11b70*/  FSEL R219, R188, -INF , !P4 ;  /* 0xff800000bcdb7808 */ /* 0x000fe40006000000 */
[----:B------:R-:W-:Y:S02]  /*11b80*/  FMNMX.FTZ R102, R244, R102, !PT ;  /* 0x00000066f4667209 */ /* 0x000fe40007810000 */
[----:B------:R-:W-:Y:S02]  /*11b90*/  FSEL R217, R189, -INF , !P3 ;  /* 0xff800000bdd97808 */ /* 0x000fe40005800000 */
[----:B------:R-:W-:-:S04]  /*11ba0*/  FMNMX.FTZ R102, R219, R102, !PT ;  /* 0x00000066db667209 */ /* 0x000fc80007810000 */
[----:B------:R-:W-:-:S05]  /*11bb0*/  FMNMX.FTZ R102, R217, R102, !PT ;  /* 0x00000066d9667209 */ /* 0x000fca0007810000 */
[----:B------:R-:W1:Y:S01]  /*11bc0*/  SHFL.BFLY PT, R9, R102, 0x2, 0x1f ;  /* 0x0c401f0066097f89 */ /* 0x000e6200000e0000 */
[----:B------:R-:W-:-:S05]  /*11bd0*/  FMNMX.FTZ R101, R227, R101, !PT ;  /* 0x00000065e3657209 */ /* 0x000fca0007810000 */
[----:B------:R-:W3:Y:S01]  /*11be0*/  SHFL.BFLY PT, R10, R101, 0x2, 0x1f ;  /* 0x0c401f00650a7f89 */ /* 0x000ee200000e0000 */
[----:B-1----:R-:W-:-:S05]  /*11bf0*/  FMNMX.FTZ R102, R102, R9, !PT ;  /* 0x0000000966667209 */ /* 0x002fca0007810000 */
[----:B------:R-:W1:Y:S01]  /*11c00*/  SHFL.BFLY PT, R6, R102, 0x1, 0x1f ;  /* 0x0c201f0066067f89 */ /* 0x000e6200000e0000 */
[----:B---3--:R-:W-:-:S05]  /*11c10*/  FMNMX.FTZ R101, R101, R10, !PT ;  /* 0x0000000a65657209 */ /* 0x008fca0007810000 */
[----:B------:R-:W3:Y:S01]  /*11c20*/  SHFL.BFLY PT, R8, R101, 0x1, 0x1f ;  /* 0x0c201f0065087f89 */ /* 0x000ee200000e0000 */
[----:B------:R-:W-:Y:S01]  /*11c30*/  FADD.FTZ R21, R21, -R2 ;  /* 0x8000000215157221 */ /* 0x000fe20000010000 */
[----:B------:R-:W-:Y:S01]  /*11c40*/  FSEL R2, R103, RZ, P0 ;  /* 0x000000ff67027208 */ /* 0x000fe20000000000 */
[----:B------:R-:W-:-:S04]  /*11c50*/  FFMA.FTZ R0, R19, UR19, -R27 ;  /* 0x0000001313007c23 */ /* 0x000fc8000801081b */
[----:B------:R-:W-:Y:S01]  /*11c60*/  FADD.FTZ R15, R252, -R2 ;  /* 0x80000002fc0f7221 */ /* 0x000fe20000010000 */
[----:B-1----:R-:W-:-:S04]  /*11c70*/  FMNMX.FTZ R102, R102, R6, !PT ;  /* 0x0000000666667209 */ /* 0x002fc80007810000 */
[----:B------:R-:W-:-:S04]  /*11c80*/  FSETP.NEU.FTZ.AND P1, PT, R102, -INF , PT ;  /* 0xff8000006600780b */ /* 0x000fc80003f3d000 */
[----:B------:R-:W-:Y:S02]  /*11c90*/  FSEL R2, R102, RZ, P1 ;  /* 0x000000ff66027208 */ /* 0x000fe40000800000 */
[----:B---3--:R-:W-:Y:S01]  /*11ca0*/  FMNMX.FTZ R101, R101, R8, !PT ;  /* 0x0000000865657209 */ /* 0x008fe20007810000 */
[----:B------:R1:W2:Y:S02]  /*11cb0*/  MUFU.EX2 R61, R0 ;  /* 0x00000000003d7308 */ /* 0x0002a40000000800 */
[----:B------:R-:W-:Y:S01]  /*11cc0*/  FADD.FTZ R14, R234, -R2 ;  /* 0x80000002ea0e7221 */ /* 0x000fe20000010000 */
[----:B------:R-:W-:Y:S01]  /*11cd0*/  FFMA.FTZ R2, R18, UR19, -R27 ;  /* 0x0000001312027c23 */ /* 0x000fe2000801081b */
[----:B------:R-:W-:Y:S02]  /*11ce0*/  FSETP.NEU.FTZ.AND P0, PT, R101, -INF , PT ;  /* 0xff8000006500780b */ /* 0x000fe40003f1d000 */
[----:B------:R-:W-:Y:S02]  /*11cf0*/  HSET2.LE.AND R10, R25, R56, PT ;  /* 0x00000038190a7233 */ /* 0x000fe40003803000 */
[----:B------:R3:W-:Y:S01]  /*11d00*/  MUFU.EX2 R249, R2 ;  /* 0x0000000200f97308 */ /* 0x0007e20000000800 */
[----:B------:R-:W-:Y:S01]  /*11d10*/  FMUL.FTZ R25, R102, UR19 ;  /* 0x0000001366197c20 */ /* 0x000fe20008410000 */
[----:B------:R-:W-:-:S02]  /*11d20*/  IMAD.MOV.U32 R64, RZ, RZ, R250 ;  /* 0x000000ffff407224 */ /* 0x000fc400078e00fa */
[----:B------:R-:W-:Y:S01]  /*11d30*/  IMAD.MOV.U32 R250, RZ, RZ, R212 ;  /* 0x000000fffffa7224 */ /* 0x000fe200078e00d4 */
[----:B-1----:R-:W-:Y:S02]  /*11d40*/  FSEL R0, R101, RZ, P0 ;  /* 0x000000ff65007208 */ /* 0x002fe40000000000 */
[----:B------:R-:W-:Y:S01]  /*11d50*/  FSEL R25, R25, RZ, P1 ;  /* 0x000000ff19197208 */ /* 0x000fe20000800000 */
[----:B---3--:R-:W-:Y:S02]  /*11d60*/  FFMA.FTZ R2, R22, UR19, -R27 ;  /* 0x0000001316027c23 */ /* 0x008fe4000801081b */
[----:B------:R-:W-:Y:S01]  /*11d70*/  FADD.FTZ R13, R235, -R0 ;  /* 0x80000000eb0d7221 */ /* 0x000fe20000010000 */
[----:B------:R-:W-:Y:S01]  /*11d80*/  F2FP.F16.F32.PACK_AB R0, R58, R60 ;  /* 0x0000003c3a00723e */ /* 0x000fe200000000ff */
[----:B------:R1:W3:Y:S01]  /*11d90*/  MUFU.EX2 R212, R2 ;  /* 0x0000000200d47308 */ /* 0x0002e20000000800 */
[----:B------:R-:W-:Y:S02]  /*11da0*/  HSET2.LE.AND R11, R34, R56, PT ;  /* 0x00000038220b7233 */ /* 0x000fe40003803000 */
[----:B------:R-:W-:-:S02]  /*11db0*/  LOP3.LUT R10, R10, R0, RZ, 0xc0, !PT ;  /* 0x000000000a0a7212 */ /* 0x000fc400078ec0ff */
[--C-:B------:R-:W-:Y:S02]  /*11dc0*/  HSET2.LE.AND R8, R20, R56.reuse, PT ;  /* 0x0000003814087233 */ /* 0x100fe40003803000 */
[----:B------:R-:W-:Y:S01]  /*11dd0*/  HSET2.LE.AND R9, R12, R56, PT ;  /* 0x000000380c097233 */ /* 0x000fe20003803000 */
[----:B-1----:R-:W-:-:S04]  /*11de0*/  FFMA.FTZ R2, R23, UR19, -R25 ;  /* 0x0000001317027c23 */ /* 0x002fc80008010819 */
[----:B------:R1:W-:Y:S02]  /*11df0*/  MUFU.EX2 R225, R2 ;  /* 0x0000000200e17308 */ /* 0x0003e40000000800 */
[----:B-1----:R-:W-:-:S06]  /*11e00*/  FFMA.FTZ R2, R26, UR19, -R25 ;  /* 0x000000131a027c23 */ /* 0x002fcc0008010819 */
[----:B------:R1:W4:Y:S01]  /*11e10*/  MUFU.EX2 R52, R2 ;  /* 0x0000000200347308 */ /* 0x0003220000000800 */
[----:B------:R-:W-:Y:S01]  /*11e20*/  FMUL.FTZ R26, R101, UR19 ;  /* 0x00000013651a7c20 */ /* 0x000fe20008410000 */
[----:B-1----:R-:W-:-:S03]  /*11e30*/  IMAD.WIDE.U32 R2, R3, -0x326172a9, RZ ;  /* 0xcd9e8d5703027825 */ /* 0x002fc600078e00ff */
[----:B------:R-:W-:Y:S01]  /*11e40*/  LOP3.LUT R6, R2, 0xff, RZ, 0xc0, !PT ;  /* 0x000000ff02067812 */ /* 0x000fe200078ec0ff */
[----:B------:R-:W-:Y:S01]  /*11e50*/  IMAD.WIDE.U32 R16, R4, -0x326172a9, RZ ;  /* 0xcd9e8d5704107825 */ /* 0x000fe200078e00ff */
[----:B------:R-:W-:Y:S02]  /*11e60*/  FSEL R26, R26, RZ, P0 ;  /* 0x000000ff1a1a7208 */ /* 0x000fe40000000000 */
[----:B------:R-:W-:Y:S01]  /*11e70*/  SHF.R.U32.HI R7, RZ, 0x10, R2 ;  /* 0x00000010ff077819 */ /* 0x000fe20000011602 */
[----:B------:R-:W-:-:S03]  /*11e80*/  IMAD.MOV.U32 R65, RZ, RZ, R251 ;  /* 0x000000ffff417224 */ /* 0x000fc600078e00fb */
[----:B------:R-:W-:Y:S01]  /*11e90*/  LOP3.LUT R7, R7, 0xff, RZ, 0xc0, !PT ;  /* 0x000000ff07077812 */ /* 0x000fe200078ec0ff */
[----:B------:R-:W-:Y:S01]  /*11ea0*/  FMUL.FTZ R15, R15, UR19 ;  /* 0x000000130f0f7c20 */ /* 0x000fe20008410000 */
[----:B------:R-:W-:Y:S01]  /*11eb0*/  FMUL.FTZ R14, R14, UR19 ;  /* 0x000000130e0e7c20 */ /* 0x000fe20008410000 */
[----:B------:R-:W-:Y:S01]  /*11ec0*/  FMUL.FTZ R13, R13, UR19 ;  /* 0x000000130d0d7c20 */ /* 0x000fe20008410000 */
[----:B--2---:R-:W-:-:S04]  /*11ed0*/  F2FP.F16.F32.PACK_AB R0, R61, R231 ;  /* 0x000000e73d00723e */ /* 0x004fc800000000ff */
[----:B------:R-:W-:Y:S02]  /*11ee0*/  LOP3.LUT R11, R11, R0, RZ, 0xc0, !PT ;  /* 0x000000000b0b7212 */ /* 0x000fe400078ec0ff */
[----:B------:R-:W-:-:S04]  /*11ef0*/  F2FP.F16.F32.PACK_AB R0, R59, R246 ;  /* 0x000000f63b00723e */ /* 0x000fc800000000ff */
[----:B------:R-:W-:Y:S02]  /*11f00*/  LOP3.LUT R8, R8, R0, RZ, 0xc0, !PT ;  /* 0x0000000008087212 */ /* 0x000fe400078ec0ff */
[----:B---3--:R-:W-:-:S04]  /*11f10*/  F2FP.F16.F32.PACK_AB R0, R212, R249 ;  /* 0x000000f9d400723e */ /* 0x008fc800000000ff */
[----:B------:R-:W-:Y:S02]  /*11f20*/  LOP3.LUT R9, R9, R0, RZ, 0xc0, !PT ;  /* 0x0000000009097212 */ /* 0x000fe400078ec0ff */
[----:B------:R-:W-:-:S04]  /*11f30*/  LOP3.LUT R0, R2, 0xffff, RZ, 0xc0, !PT ;  /* 0x0000ffff02007812 */ /* 0x000fc800078ec0ff */
[----:B------:R-:W-:-:S04]  /*11f40*/  SHF.R.U32.HI R0, RZ, 0x8, R0 ;  /* 0x00000008ff007819 */ /* 0x000fc80000011600 */
[----:B------:R-:W-:Y:S02]  /*11f50*/  PRMT R6, R6, 0x5410, R0 ;  /* 0x0000541006067816 */ /* 0x000fe40000000000 */
[----:B----4-:R-:W-:-:S03]  /*11f60*/  F2FP.F16.F32.PACK_AB R0, R52, R225 ;  /* 0x000000e13400723e */ /* 0x010fc600000000ff */
[----:B------:R-:W-:-:S05]  /*11f70*/  HSET2.LE.AND R6, R6, R56, PT ;  /* 0x0000003806067233 */ /* 0x000fca0003803000 */
[----:B------:R-:W-:Y:S02]  /*11f80*/  LOP3.LUT R6, R6, R0, RZ, 0xc0, !PT ;  /* 0x0000000006067212 */ /* 0x000fe400078ec0ff */
[----:B------:R-:W-:Y:S02]  /*11f90*/  LOP3.LUT R0, R3, R16, R43, 0x96, !PT ;  /* 0x0000001003007212 */ /* 0x000fe400078e962b */
[----:B------:R-:W-:Y:S01]  /*11fa0*/  SHF.R.U32.HI R3, RZ, 0x18, R2 ;  /* 0x00000018ff037819 */ /* 0x000fe20000011602 */
[----:B------:R-:W-:-:S04]  /*11fb0*/  FFMA.FTZ R2, R29, UR19, -R26 ;  /* 0x000000131d027c23 */ /* 0x000fc8000801081a */
[----:B------:R1:W-:Y:S01]  /*11fc0*/  MUFU.EX2 R57, R2 ;  /* 0x0000000200397308 */ /* 0x0003e20000000800 */
[----:B------:R-:W-:Y:S01]  /*11fd0*/  PRMT R7, R7, 0x5410, R3 ;  /* 0x0000541007077816 */ /* 0x000fe20000000003 */
[----:B-1----:R-:W-:-:S06]  /*11fe0*/  FFMA.FTZ R2, R28, UR19, -R26 ;  /* 0x000000131c027c23 */ /* 0x002fcc000801081a */
[----:B------:R-:W1:Y:S01]  /*11ff0*/  MUFU.EX2 R251, R2 ;  /* 0x0000000200fb7308 */ /* 0x000e620000000800 */
        /* <DEDUP_REMOVED lines=13> */
[----:B------:R-:W-:Y:S02]  /*120d0*/  IMAD.MOV.U32 R66, RZ, RZ, R55 ;  /* 0x000000ffff427224 */ /* 0x000fe400078e0037 */
[----:B------:R-:W-:Y:S02]  /*120e0*/  IMAD.MOV.U32 R252, RZ, RZ, R54 ;  /* 0x000000fffffc7224 */ /* 0x000fe400078e0036 */
[----:B------:R-:W2:Y:S01]  /*120f0*/  MUFU.EX2 R51, R15 ;  /* 0x0000000f00337308 */ /* 0x000ea20000000800 */
[----:B-1----:R-:W-:-:S07]  /*12100*/  F2FP.F16.F32.PACK_AB R2, R228, R239 ;  /* 0x000000efe402723e */ /* 0x002fce00000000ff */
[----:B------:R-:W1:Y:S01]  /*12110*/  MUFU.EX2 R54, R14 ;  /* 0x0000000e00367308 */ /* 0x000e620000000800 */
[----:B------:R-:W-:Y:S02]  /*12120*/  LOP3.LUT R4, R4, R2, RZ, 0xc0, !PT ;  /* 0x0000000204047212 */ /* 0x000fe400078ec0ff */
[----:B------:R-:W-:Y:S02]  /*12130*/  SHF.R.U32.HI R2, RZ, 0x18, R0 ;  /* 0x00000018ff027819 */ /* 0x000fe40000011600 */
[----:B------:R-:W-:-:S03]  /*12140*/  LOP3.LUT R0, R3, 0xff, RZ, 0xc0, !PT ;  /* 0x000000ff03007812 */ /* 0x000fc600078ec0ff */
[----:B------:R3:W-:Y:S01]  /*12150*/  MUFU.EX2 R55, R13 ;  /* 0x0000000d00377308 */ /* 0x0007e20000000800 */
[----:B------:R-:W-:Y:S01]  /*12160*/  PRMT R2, R0, 0x5410, R2 ;  /* 0x0000541000027816 */ /* 0x000fe20000000002 */
[----:B------:R-:W-:Y:S01]  /*12170*/  FFMA.FTZ R0, R46, UR19, -R26 ;  /* 0x000000132e007c23 */ /* 0x000fe2000801081a */
[----:B------:R-:W-:-:S05]  /*12180*/  IMAD.MOV.U32 R238, RZ, RZ, R237 ;  /* 0x000000ffffee7224 */ /* 0x000fca00078e00ed */
[----:B------:R4:W-:Y:S01]  /*12190*/  MUFU.EX2 R237, R0 ;  /* 0x0000000000ed7308 */ /* 0x0009e20000000800 */
[----:B---3--:R-:W3:Y:S01]  /*121a0*/  LDSM.16.MT88.4 R12, [R216+0x9000] ;  /* 0x00900000d80c783b */ /* 0x008ee20000004200 */
[----:B------:R-:W-:Y:S01]  /*121b0*/  FMUL.FTZ R21, R21, UR19 ;  /* 0x0000001315157c20 */ /* 0x000fe20008410000 */
[----:B----4-:R-:W-:-:S05]  /*121c0*/  FFMA.FTZ R0, R47, UR19, -R26 ;  /* 0x000000132f007c23 */ /* 0x010fca000801081a */
[----:B------:R-:W4:Y:S08]  /*121d0*/  MUFU.EX2 R245, R0 ;  /* 0x0000000000f57308 */ /* 0x000f300000000800 */
[----:B------:R-:W3:Y:S01]  /*121e0*/  MUFU.EX2 R50, R21 ;  /* 0x0000001500327308 */ /* 0x000ee20000000800 */
[----:B------:R-:W-:Y:S01]  /*121f0*/  HSET2.LE.AND R5, R2, R56, PT ;  /* 0x0000003802057233 */ /* 0x000fe20003803000 */
[-C--:B--2---:R-:W-:Y:S01]  /*12200*/  FMUL.FTZ R118, R118, R51.reuse ;  /* 0x0000003376767220 */ /* 0x084fe20000410000 */
[----:B------:R-:W-:Y:S01]  /*12210*/  FMUL.FTZ R119, R119, R51 ;  /* 0x0000003377777220 */ /* 0x000fe20000410000 */
[-C--:B-1----:R-:W-:Y:S01]  /*12220*/  FMUL.FTZ R112, R112, R54.reuse ;  /* 0x0000003670707220 */ /* 0x082fe20000410000 */
[----:B------:R-:W-:Y:S01]  /*12230*/  FMUL.FTZ R113, R113, R54 ;  /* 0x0000003671717220 */ /* 0x000fe20000410000 */
[----:B----4-:R-:W-:Y:S01]  /*12240*/  F2FP.F16.F32.PACK_AB R0, R245, R237 ;  /* 0x000000edf500723e */ /* 0x010fe200000000ff */
[-C--:B------:R-:W-:Y:S01]  /*12250*/  FMUL.FTZ R114, R114, R55.reuse ;  /* 0x0000003772727220 */ /* 0x080fe20000410000 */
[----:B------:R-:W-:Y:S01]  /*12260*/  FMUL.FTZ R115, R115, R55 ;  /* 0x0000003773737220 */ /* 0x000fe20000410000 */
[-C--:B------:R-:W-:Y:S01]  /*12270*/  FMUL.FTZ R122, R122, R51.reuse ;  /* 0x000000337a7a7220 */ /* 0x080fe20000410000 */
[----:B------:R-:W-:Y:S01]  /*12280*/  LOP3.LUT R5, R5, R0, RZ, 0xc0, !PT ;  /* 0x0000000005057212 */ /* 0x000fe200078ec0ff */
[----:B------:R-:W-:Y:S01]  /*12290*/  FMUL.FTZ R123, R123, R51 ;  /* 0x000000337b7b7220 */ /* 0x000fe20000410000 */
[-C--:B------:R-:W-:Y:S01]  /*122a0*/  FMUL.FTZ R124, R124, R54.reuse ;  /* 0x000000367c7c7220 */ /* 0x080fe20000410000 */
[----:B------:R-:W-:Y:S01]  /*122b0*/  FMUL.FTZ R125, R125, R54 ;  /* 0x000000367d7d7220 */ /* 0x000fe20000410000 */
[-C--:B---3--:R-:W-:Y:S01]  /*122c0*/  FMUL.FTZ R116, R116, R50.reuse ;  /* 0x0000003274747220 */ /* 0x088fe20000410000 */
[-C--:B------:R-:W-:Y:S01]  /*122d0*/  FMUL.FTZ R117, R117, R50.reuse ;  /* 0x0000003275757220 */ /* 0x080fe20000410000 */
[-C--:B------:R-:W-:Y:S01]  /*122e0*/  FMUL.FTZ R120, R120, R50.reuse ;  /* 0x0000003278787220 */ /* 0x080fe20000410000 */
[-C--:B------:R-:W-:Y:S01]  /*122f0*/  FMUL.FTZ R121, R121, R50.reuse ;  /* 0x0000003279797220 */ /* 0x080fe20000410000 */
[-C--:B------:R-:W-:Y:S01]  /*12300*/  FMUL.FTZ R126, R126, R55.reuse ;  /* 0x000000377e7e7220 */ /* 0x080fe20000410000 */
[----:B------:R-:W-:Y:S01]  /*12310*/  FMUL.FTZ R127, R127, R55 ;  /* 0x000000377f7f7220 */ /* 0x000fe20000410000 */
[-C--:B------:R-:W-:Y:S06]  /*12320*/  HMMA.16816.F32 R108, R4, R12.reuse, R112 ;  /* 0x0000000c046c723c */ /* 0x080fec0000001870 */
[----:B------:R-:W-:Y:S06]  /*12330*/  HMMA.16816.F32 R188, R8, R12, R116 ;  /* 0x0000000c08bc723c */ /* 0x000fec0000001874 */
        /* <DEDUP_REMOVED lines=58> */
[-C--:B------:R-:W-:Y:S01]  /*126e0*/  FMUL.FTZ R173, R173, R54.reuse ;  /* 0x00000036adad7220 */ /* 0x080fe20000410000 */
[-C--:B------:R-:W-:Y:S01]  /*126f0*/  FMUL.FTZ R174, R174, R55.reuse ;  /* 0x00000037aeae7220 */ /* 0x080fe20000410000 */
[-C--:B------:R-:W-:Y:S01]  /*12700*/  FMUL.FTZ R175, R175, R55.reuse ;  /* 0x00000037afaf7220 */ /* 0x080fe20000410000 */
[-C--:B-1----:R-:W-:Y:S06]  /*12710*/  HMMA.16816.F32 R112, R8, R12.reuse, R164 ;  /* 0x0000000c0870723c */ /* 0x082fec00000018a4 */
[C---:B------:R-:W-:Y:S06]  /*12720*/  HMMA.16816.F32 R160, R4.reuse, R12, R160 ;  /* 0x0000000c04a0723c */ /* 0x040fec00000018a0 */
[-C--:B------:R-:W-:Y:S06]  /*12730*/  HMMA.16816.F32 R172, R4, R14.reuse, R172 ;  /* 0x0000000e04ac723c */ /* 0x080fec00000018ac */
[----:B------:R-:W-:Y:S01]  /*12740*/  HMMA.16816.F32 R168, R8, R14, R168 ;  /* 0x0000000e08a8723c */ /* 0x000fe200000018a8 */
[----:B------:R-:W1:Y:S01]  /*12750*/  LDSM.16.MT88.4 R12, [R216+0xb000] ;  /* 0x00b00000d80c783b */ /* 0x000e620000004200 */
        /* <DEDUP_REMOVED lines=16> */
[----:B------:R-:W-:-:S02]  /*12860*/  IMAD.MOV.U32 R166, RZ, RZ, R67 ;  /* 0x000000ffffa67224 */ /* 0x000fc400078e0043 */
[----:B------:R-:W-:Y:S02]  /*12870*/  IMAD.MOV.U32 R165, RZ, RZ, R66 ;  /* 0x000000ffffa57224 */ /* 0x000fe400078e0042 */
[----:B------:R-:W-:Y:S02]  /*12880*/  IMAD.MOV.U32 R18, RZ, RZ, R64 ;  /* 0x000000ffff127224 */ /* 0x000fe400078e0040 */
[----:B------:R-:W-:Y:S02]  /*12890*/  IMAD.MOV.U32 R19, RZ, RZ, R65 ;  /* 0x000000ffff137224 */ /* 0x000fe400078e0041 */
[----:B------:R-:W-:Y:S02]  /*128a0*/  IMAD.MOV.U32 R234, RZ, RZ, R62 ;  /* 0x000000ffffea7224 */ /* 0x000fe400078e003e */
[----:B------:R-:W-:Y:S01]  /*128b0*/  IMAD.MOV.U32 R235, RZ, RZ, R63 ;  /* 0x000000ffffeb7224 */ /* 0x000fe200078e003f */
[-C--:B-1----:R-:W-:Y:S06]  /*128c0*/  HMMA.16816.F32 R64, R4, R12.reuse, R72 ;  /* 0x0000000c0440723c */ /* 0x082fec0000001848 */
[----:B------:R-:W-:Y:S01]  /*128d0*/  HMMA.16816.F32 R152, R8, R12, R68 ;  /* 0x0000000c0898723c */ /* 0x000fe20000001844 */
[----:B------:R-:W-:-:S02]  /*128e0*/  IMAD.MOV.U32 R73, RZ, RZ, R61 ;  /* 0x000000ffff497224 */ /* 0x000fc400078e003d */
[----:B------:R-:W-:-:S03]  /*128f0*/  IMAD.MOV.U32 R72, RZ, RZ, R60 ;  /* 0x000000ffff487224 */ /* 0x000fc600078e003c */
[-C--:B------:R-:W-:Y:S06]  /*12900*/  HMMA.16816.F32 R60, R4, R14.reuse, R76 ;  /* 0x0000000e043c723c */ /* 0x080fec000000184c */
[----:B------:R-:W-:Y:S01]  /*12910*/  HMMA.16816.F32 R44, R8, R14, R80 ;  /* 0x0000000e082c723c */ /* 0x000fe20000001850 */
[----:B------:R-:W1:Y:S01]  /*12920*/  LDSM.16.MT88.4 R12, [R218+0xb000] ;  /* 0x00b00000da0c783b */ /* 0x000e620000004200 */
[----:B------:R-:W-:Y:S02]  /*12930*/  VIADD R164, R232, 0x1715609d ;  /* 0x1715609de8a47836 */ /* 0x000fe40000000000 */
        /* <DEDUP_REMOVED lines=14> */
[----:B------:R-:W-:Y:S01]  /*12a20*/  FMUL.FTZ R97, R97, R50 ;  /* 0x0000003261617220 */ /* 0x000fe20000410000 */
[-C--:B------:R-:W-:Y:S01]  /*12a30*/  FMUL.FTZ R98, R98, R51.reuse ;  /* 0x0000003362627220 */ /* 0x080fe20000410000 */
[----:B------:R-:W-:Y:S01]  /*12a40*/  FMUL.FTZ R99, R99, R51 ;  /* 0x0000003363637220 */ /* 0x000fe20000410000 */
[----:B------:R-:W-:-:S02]  /*12a50*/  IMAD.MOV.U32 R76, RZ, RZ, R246 ;  /* 0x000000ffff4c7224 */ /* 0x000fc400078e00f6 */
[----:B------:R-:W-:-:S04]  /*12a60*/  IMAD.WIDE.U32 R2, R2, -0x2daee0ad, RZ ;  /* 0xd2511f5302027825 */ /* 0x000fc800078e00ff */
[----:B------:R-:W-:Y:S02]  /*12a70*/  VIADD R246, R233, 0x646e171e ;  /* 0x646e171ee9f67836 */ /* 0x000fe40000000000 */
[----:B------:R-:W-:Y:S01]  /*12a80*/  FFMA.FTZ R0, R184, UR19, -R24 ;  /* 0x00000013b8007c23 */ /* 0x000fe20008010818 */
[----:B-1----:R-:W-:Y:S06]  /*12a90*/  HMMA.16816.F32 R124, R8, R12, R84 ;  /* 0x0000000c087c723c */ /* 0x002fec0000001854 */
[----:B------:R-:W-:Y:S01]  /*12aa0*/  HMMA.16816.F32 R92, R4, R14, R92 ;  /* 0x0000000e045c723c */ /* 0x000fe2000000185c */
[----:B------:R-:W-:-:S02]  /*12ab0*/  IMAD.MOV.U32 R87, RZ, RZ, R59 ;  /* 0x000000ffff577224 */ /* 0x000fc400078e003b */
[----:B------:R-:W-:Y:S02]  /*12ac0*/  IMAD.MOV.U32 R86, RZ, RZ, R58 ;  /* 0x000000ffff567224 */ /* 0x000fe400078e003a */
[----:B------:R-:W-:Y:S02]  /*12ad0*/  IMAD.MOV.U32 R85, RZ, RZ, R57 ;  /* 0x000000ffff557224 */ /* 0x000fe400078e0039 */
[----:B------:R-:W-:Y:S02]  /*12ae0*/  IMAD.MOV.U32 R84, RZ, RZ, R56 ;  /* 0x000000ffff547224 */ /* 0x000fe400078e0038 */
[----:B------:R-:W-:Y:S07]  /*12af0*/  HMMA.16816.F32 R56, R4, R12, R88 ;  /* 0x0000000c0438723c */ /* 0x000fee0000001858 */
[----:B------:R-:W-:Y:S01]  /*12b00*/  LOP3.LUT R5, R17, R30, R164, 0x96, !PT ;  /* 0x0000001e11057212 */ /* 0x000fe200078e96a4 */
[----:B------:R-:W-:Y:S01]  /*12b10*/  HMMA.16816.F32 R116, R8, R14, R96 ;  /* 0x0000000e0874723c */ /* 0x000fe20000001860 */
[----:B------:R-:W-:-:S02]  /*12b20*/  LOP3.LUT R4, R3, R42, R246, 0x96, !PT ;  /* 0x0000002a03047212 */ /* 0x000fc400078e96f6 */
[C---:B------:R-:W-:Y:S02]  /*12b30*/  LOP3.LUT R7, R2.reuse, 0xffff, RZ, 0xc0, !PT ;  /* 0x0000ffff02077812 */ /* 0x040fe400078ec0ff */
[----:B------:R-:W-:Y:S02]  /*12b40*/  LOP3.LUT R13, R2, 0xff, RZ, 0xc0, !PT ;  /* 0x000000ff020d7812 */ /* 0x000fe400078ec0ff */
[--C-:B------:R-:W-:Y:S02]  /*12b50*/  SHF.R.U32.HI R12, RZ, 0x10, R2.reuse ;  /* 0x00000010ff0c7819 */ /* 0x100fe40000011602 */
[----:B------:R-:W-:Y:S01]  /*12b60*/  SHF.R.U32.HI R11, RZ, 0x18, R2 ;  /* 0x00000018ff0b7819 */ /* 0x000fe20000011602 */
[----:B------:R-:W-:Y:S01]  /*12b70*/  IMAD.WIDE.U32 R2, R5, -0x2daee0ad, RZ ;  /* 0xd2511f5305027825 */ /* 0x000fe200078e00ff */
[----:B------:R1:W-:Y:S02]  /*12b80*/  MUFU.EX2 R49, R0 ;  /* 0x0000000000317308 */ /* 0x0003e40000000800 */
[----:B------:R-:W-:-:S02]  /*12b90*/  LOP3.LUT R6, R2, 0xffff, RZ, 0xc0, !PT ;  /* 0x0000ffff02067812 */ /* 0x000fc400078ec0ff */
[----:B------:R-:W-:Y:S02]  /*12ba0*/  LOP3.LUT R10, R2, 0xff, RZ, 0xc0, !PT ;  /* 0x000000ff020a7812 */ /* 0x000fe400078ec0ff */
[--C-:B------:R-:W-:Y:S02]  /*12bb0*/  SHF.R.U32.HI R9, RZ, 0x10, R2.reuse ;  /* 0x00000010ff097819 */ /* 0x100fe40000011602 */
[----:B------:R-:W-:Y:S02]  /*12bc0*/  SHF.R.U32.HI R8, RZ, 0x18, R2 ;  /* 0x00000018ff087819 */ /* 0x000fe40000011602 */
[----:B------:R-:W-:Y:S01]  /*12bd0*/  SHF.R.U32.HI R2, RZ, 0x8, R7 ;  /* 0x00000008ff027819 */ /* 0x000fe20000011607 */
[----:B------:R-:W-:Y:S01]  /*12be0*/  IMAD.MOV.U32 R167, RZ, RZ, R252 ;  /* 0x000000ffffa77224 */ /* 0x000fe200078e00fc */
[----:B-1----:R-:W-:Y:S01]  /*12bf0*/  LOP3.LUT R0, R3, R32, R246, 0x96, !PT ;  /* 0x0000002003007212 */ /* 0x002fe200078e96f6 */
[----:B------:R-:W-:Y:S01]  /*12c00*/  FFMA.FTZ R3, R181, UR19, -R24 ;  /* 0x00000013b5037c23 */ /* 0x000fe20008010818 */
[----:B------:R-:W-:-:S02]  /*12c10*/  PRMT R13, R13, 0x5410, R2 ;  /* 0x000054100d0d7816 */ /* 0x000fc40000000002 */
[----:B------:R-:W-:Y:S01]  /*12c20*/  LOP3.LUT R2, R12, 0xff, RZ, 0xc0, !PT ;  /* 0x000000ff0c027812 */ /* 0x000fe200078ec0ff */
[----:B------:R1:W-:Y:S01]  /*12c30*/  MUFU.EX2 R252, R3 ;  /* 0x0000000300fc7308 */ /* 0x0003e20000000800 */
[----:B------:R-:W-:Y:S02]  /*12c40*/  IMAD.MOV.U32 R77, RZ, RZ, R251 ;  /* 0x000000ffff4d7224 */ /* 0x000fe400078e00fb */
[----:B------:R-:W-:Y:S02]  /*12c50*/  PRMT R7, R2, 0x5410, R11 ;  /* 0x0000541002077816 */ /* 0x000fe4000000000b */
[----:B------:R-:W-:Y:S01]  /*12c60*/  SHF.R.U32.HI R2, RZ, 0x8, R6 ;  /* 0x00000008ff027819 */ /* 0x000fe20000011606 */
[----:B------:R-:W-:-:S03]  /*12c70*/  IMAD.MOV.U32 R74, RZ, RZ, R250 ;  /* 0x000000ffff4a7224 */ /* 0x000fc600078e00fa */
[----:B------:R-:W-:Y:S01]  /*12c80*/  PRMT R15, R10, 0x5410, R2 ;  /* 0x000054100a0f7816 */ /* 0x000fe20000000002 */
[----:B-1----:R-:W-:-:S04]  /*12c90*/  FFMA.FTZ R3, R180, UR19, -R24 ;  /* 0x00000013b4037c23 */ /* 0x002fc80008010818 */
[----:B------:R1:W2:Y:S01]  /*12ca0*/  MUFU.EX2 R251, R3 ;  /* 0x0000000300fb7308 */ /* 0x0002a20000000800 */
[----:B------:R-:W-:Y:S01]  /*12cb0*/  LOP3.LUT R2, R9, 0xff, RZ, 0xc0, !PT ;  /* 0x000000ff09027812 */ /* 0x000fe200078ec0ff */
[----:B------:R-:W-:Y:S01]  /*12cc0*/  FFMA.FTZ R5, R182, UR19, -R24 ;  /* 0x00000013b6057c23 */ /* 0x000fe20008010818 */
[----:B------:R-:W-:Y:S02]  /*12cd0*/  IMAD.MOV.U32 R75, RZ, RZ, R249 ;  /* 0x000000ffff4b7224 */ /* 0x000fe400078e00f9 */
        /* <DEDUP_REMOVED lines=8> */
[----:B---3--:R-:W-:Y:S01]  /*12d60*/  SHF.R.U32.HI R5, RZ, 0x18, R4 ;  /* 0x00000018ff057819 */ /* 0x008fe20000011604 */
[----:B------:R-:W-:Y:S01]  /*12d70*/  IMAD.MOV.U32 R68, RZ, RZ, R248 ;  /* 0x000000ffff447224 */ /* 0x000fe200078e00f8 */
[----:B-1----:R-:W-:Y:S02]  /*12d80*/  SHF.R.U32.HI R3, RZ, 0x10, R4 ;  /* 0x00000010ff037819 */ /* 0x002fe40000011604 */
[----:B------:R-:W-:Y:S02]  /*12d90*/  SHF.R.U32.HI R4, RZ, 0x8, R2 ;  /* 0x00000008ff047819 */ /* 0x000fe40000011602 */
[----:B------:R-:W-:Y:S01]  /*12da0*/  LOP3.LUT R2, R3, 0xff, RZ, 0xc0, !PT ;  /* 0x000000ff03027812 */ /* 0x000fe200078ec0ff */
[----:B------:R-:W-:-:S03]  /*12db0*/  FFMA.FTZ R3, R187, UR19, -R27 ;  /* 0x00000013bb037c23 */ /* 0x000fc6000801081b */
[----:B------:R-:W-:Y:S01]  /*12dc0*/  PRMT R5, R2, 0x5410, R5 ;  /* 0x0000541002057816 */ /* 0x000fe20000000005 */
[----:B------:R1:W-:Y:S01]  /*12dd0*/  MUFU.EX2 R248, R3 ;  /* 0x0000000300f87308 */ /* 0x0003e20000000800 */
[----:B------:R-:W-:Y:S01]  /*12de0*/  LOP3.LUT R2, R0, 0xffff, RZ, 0xc0, !PT ;  /* 0x0000ffff00027812 */ /* 0x000fe200078ec0ff */
[----:B------:R-:W-:Y:S01]  /*12df0*/  IMAD.MOV.U32 R69, RZ, RZ, R247 ;  /* 0x000000ffff457224 */ /* 0x000fe200078e00f7 */
[----:B------:R-:W-:Y:S01]  /*12e00*/  PRMT R6, R6, 0x5410, R4 ;  /* 0x0000541006067816 */ /* 0x000fe20000000004 */
[----:B------:R-:W-:Y:S01]  /*12e10*/  FFMA.FTZ R4, R195, UR19, -R25 ;  /* 0x00000013c3047c23 */ /* 0x000fe20008010819 */
[----:B------:R-:W-:-:S03]  /*12e20*/  IMAD.MOV.U32 R81, RZ, RZ, R245 ;  /* 0x000000ffff517224 */ /* 0x000fc600078e00f5 */
[----:B------:R-:W-:Y:S01]  /*12e30*/  MUFU.EX2 R245, R4 ;  /* 0x0000000400f57308 */ /* 0x000fe20000000800 */
[----:B-1----:R-:W-:-:S07]  /*12e40*/  FFMA.FTZ R3, R183, UR19, -R27 ;  /* 0x00000013b7037c23 */ /* 0x002fce000801081b */
[----:B------:R1:W3:Y:S01]  /*12e50*/  MUFU.EX2 R247, R3 ;  /* 0x0000000300f77308 */ /* 0x0002e20000000800 */
[----:B------:R-:W-:Y:S01]  /*12e60*/  IMAD.MOV.U32 R70, RZ, RZ, R244 ;  /* 0x000000ffff467224 */ /* 0x000fe200078e00f4 */
[----:B-1----:R-:W-:Y:S02]  /*12e70*/  SHF.R.U32.HI R3, RZ, 0x8, R2 ;  /* 0x00000008ff037819 */ /* 0x002fe40000011602 */
[----:B------:R-:W-:-:S04]  /*12e80*/  LOP3.LUT R2, R0, 0xff, RZ, 0xc0, !PT ;  /* 0x000000ff00027812 */ /* 0x000fc800078ec0ff */
[----:B------:R-:W-:Y:S01]  /*12e90*/  PRMT R4, R2, 0x5410, R3 ;  /* 0x0000541002047816 */ /* 0x000fe20000000003 */
[----:B------:R-:W-:Y:S01]  /*12ea0*/  FFMA.FTZ R2, R194, UR19, -R25 ;  /* 0x00000013c2027c23 */ /* 0x000fe20008010819 */
[----:B------:R-:W-:-:S03]  /*12eb0*/  SHF.R.U32.HI R3, RZ, 0x10, R0 ;  /* 0x00000010ff037819 */ /* 0x000fc60000011600 */
[----:B------:R1:W-:Y:S01]  /*12ec0*/  MUFU.EX2 R244, R2 ;  /* 0x0000000200f47308 */ /* 0x0003e20000000800 */
[----:B------:R-:W-:Y:S02]  /*12ed0*/  IMAD.MOV.U32 R80, RZ, RZ, R243 ;  /* 0x000000ffff507224 */ /* 0x000fe400078e00f3 */
[----:B------:R-:W-:Y:S01]  /*12ee0*/  IMAD.MOV.U32 R71, RZ, RZ, R242 ;  /* 0x000000ffff477224 */ /* 0x000fe200078e00f2 */
[----:B-1----:R-:W-:Y:S02]  /*12ef0*/  SHF.R.U32.HI R2, RZ, 0x18, R0 ;  /* 0x00000018ff027819 */ /* 0x002fe40000011600 */
[----:B------:R-:W-:Y:S01]  /*12f00*/  LOP3.LUT R0, R3, 0xff, RZ, 0xc0, !PT ;  /* 0x000000ff03007812 */ /* 0x000fe200078ec0ff */
[----:B------:R-:W-:-:S03]  /*12f10*/  FFMA.FTZ R3, R193, UR19, -R25 ;  /* 0x00000013c1037c23 */ /* 0x000fc60008010819 */
[----:B------:R-:W-:Y:S01]  /*12f20*/  PRMT R12, R0, 0x5410, R2 ;  /* 0x00005410000c7816 */ /* 0x000fe20000000002 */
[----:B------:R1:W-:Y:S01]  /*12f30*/  MUFU.EX2 R243, R3 ;  /* 0x0000000300f37308 */ /* 0x0003e20000000800 */
[----:B------:R-:W-:Y:S02]  /*12f40*/  HSET2.LE.AND R0, R13, R84, PT ;  /* 0x000000540d007233 */ /* 0x000fe40003803000 */
[----:B--2---:R-:W-:Y:S01]  /*12f50*/  F2FP.F16.F32.PACK_AB R2, R251, R252 ;  /* 0x000000fcfb02723e */ /* 0x004fe200000000ff */
[----:B------:R-:W-:-:S03]  /*12f60*/  IMAD.MOV.U32 R79, RZ, RZ, R235 ;  /* 0x000000ffff4f7224 */ /* 0x000fc600078e00eb */
[----:B------:R-:W-:Y:S02]  /*12f70*/  LOP3.LUT R10, R0, R2, RZ, 0xc0, !PT ;  /* 0x00000002000a7212 */ /* 0x000fe400078ec0ff */
[----:B------:R-:W-:Y:S01]  /*12f80*/  HSET2.LE.AND R0, R7, R84, PT ;  /* 0x0000005407007233 */ /* 0x000fe20003803000 */
[----:B-1----:R-:W-:-:S04]  /*12f90*/  FFMA.FTZ R3, R192, UR19, -R25 ;  /* 0x00000013c0037c23 */ /* 0x002fc80008010819 */
[----:B------:R1:W2:Y:S01]  /*12fa0*/  MUFU.EX2 R242, R3 ;  /* 0x0000000300f27308 */ /* 0x0002a20000000800 */
[----:B---3--:R-:W-:Y:S01]  /*12fb0*/  F2FP.F16.F32.PACK_AB R2, R247, R248 ;  /* 0x000000f8f702723e */ /* 0x008fe200000000ff */
[----:B------:R-:W-:-:S03]  /*12fc0*/  IMAD.MOV.U32 R28, RZ, RZ, R241 ;  /* 0x000000ffff1c7224 */ /* 0x000fc600078e00f1 */
[----:B------:R-:W-:Y:S02]  /*12fd0*/  LOP3.LUT R11, R0, R2, RZ, 0xc0, !PT ;  /* 0x00000002000b7212 */ /* 0x000fe400078ec0ff */
[----:B------:R-:W-:Y:S01]  /*12fe0*/  HSET2.LE.AND R0, R6, R84, PT ;  /* 0x0000005406007233 */ /* 0x000fe20003803000 */
[----:B-1----:R-:W-:-:S04]  /*12ff0*/  FFMA.FTZ R3, R198, UR19, -R26 ;  /* 0x00000013c6037c23 */ /* 0x002fc8000801081a */
[----:B------:R1:W-:Y:S01]  /*13000*/  MUFU.EX2 R235, R3 ;  /* 0x0000000300eb7308 */ /* 0x0003e20000000800 */
[----:B------:R-:W-:Y:S01]  /*13010*/  F2FP.F16.F32.PACK_AB R2, R34, R49 ;  /* 0x000000312202723e */ /* 0x000fe200000000ff */
[----:B------:R-:W-:-:S03]  /*13020*/  IMAD.MOV.U32 R29, RZ, RZ, R240 ;  /* 0x000000ffff1d7224 */ /* 0x000fc600078e00f0 */
        /* <DEDUP_REMOVED lines=9> */
[----:B------:R-:W-:Y:S01]  /*130c0*/  IMAD.MOV.U32 R78, RZ, RZ, R234 ;  /* 0x000000ffff4e7224 */ /* 0x000fe200078e00ea */
[----:B------:R-:W-:-:S06]  /*130d0*/  HSET2.LE.AND R0, R15, R84, PT ;  /* 0x000000540f007233 */ /* 0x000fcc0003803000 */
[----:B------:R2:W3:Y:S02]  /*130e0*/  MUFU.EX2 R234, R2 ;  /* 0x0000000200ea7308 */ /* 0x0004e40000000800 */
[----:B--2---:R-:W-:-:S04]  /*130f0*/  F2FP.F16.F32.PACK_AB R2, R242, R243 ;  /* 0x000000f3f202723e */ /* 0x004fc800000000ff */
[----:B------:R-:W-:Y:S02]  /*13100*/  LOP3.LUT R6, R0, R2, RZ, 0xc0, !PT ;  /* 0x0000000200067212 */ /* 0x000fe400078ec0ff */
[----:B------:R-:W-:Y:S02]  /*13110*/  HSET2.LE.AND R0, R14, R84, PT ;  /* 0x000000540e007233 */ /* 0x000fe40003803000 */
[----:B-1----:R-:W-:-:S04]  /*13120*/  F2FP.F16.F32.PACK_AB R2, R240, R241 ;  /* 0x000000f1f002723e */ /* 0x002fc800000000ff */
[----:B------:R-:W-:Y:S02]  /*13130*/  LOP3.LUT R7, R0, R2, RZ, 0xc0, !PT ;  /* 0x0000000200077212 */ /* 0x000fe400078ec0ff */
[----:B------:R-:W-:Y:S02]  /*13140*/  HSET2.LE.AND R0, R4, R84, PT ;  /* 0x0000005404007233 */ /* 0x000fe40003803000 */
[----:B------:R-:W-:Y:S01]  /*13150*/  F2FP.F16.F32.PACK_AB R2, R244, R245 ;  /* 0x000000f5f402723e */ /* 0x000fe200000000ff */
[----:B------:R-:W-:-:S03]  /*13160*/  UIADD3 UR4, UR4, 0x1, URZ ;  /* 0x0000000104047890 */ /* 0x000fc6000fffe03f */
[----:B------:R-:W-:Y:S02]  /*13170*/  LOP3.LUT R4, R0, R2, RZ, 0xc0, !PT ;  /* 0x0000000200047212 */ /* 0x000fe400078ec0ff */
[----:B------:R-:W-:Y:S02]  /*13180*/  HSET2.LE.AND R0, R12, R84, PT ;  /* 0x000000540c007233 */ /* 0x000fe40003803000 */
[----:B---3--:R-:W-:Y:S01]  /*13190*/  F2FP.F16.F32.PACK_AB R2, R234, R235 ;  /* 0x000000ebea02723e */ /* 0x008fe200000000ff */
[----:B------:R-:W-:Y:S01]  /*131a0*/  IMAD.MOV.U32 R82, RZ, RZ, R18 ;  /* 0x000000ffff527224 */ /* 0x000fe200078e0012 */
[----:B------:R-:W-:Y:S02]  /*131b0*/  LDSM.16.MT88.4 R12, [R218+0x9400] ;  /* 0x00940000da0c783b */ /* 0x000fe40000004200 */
[----:B------:R-:W-:Y:S02]  /*131c0*/  LOP3.LUT R5, R0, R2, RZ, 0xc0, !PT ;  /* 0x0000000200057212 */ /* 0x000fe400078ec0ff */
[----:B------:R-:W-:Y:S01]  /*131d0*/  LOP3.LUT R2, R201, UR4, R233, 0x96, !PT ;  /* 0x00000004c9027c12 */ /* 0x000fe2000f8e96e9 */
[----:B------:R-:W-:-:S02]  /*131e0*/  IMAD.MOV.U32 R192, RZ, RZ, R82 ;  /* 0x000000ffffc07224 */ /* 0x000fc400078e0052 */
[----:B------:R-:W-:Y:S02]  /*131f0*/  IMAD.MOV.U32 R194, RZ, RZ, R78 ;  /* 0x000000ffffc27224 */ /* 0x000fe400078e004e */
[----:B------:R-:W-:-:S05]  /*13200*/  IMAD.WIDE.U32 R2, R2, -0x326172a9, RZ ;  /* 0xcd9e8d5702027825 */ /* 0x000fca00078e00ff */
[C-C-:B------:R-:W-:Y:S02]  /*13210*/  LOP3.LUT R0, R3.reuse, R192, R206.reuse, 0x96, !PT ;  /* 0x000000c003007212 */ /* 0x140fe400078e96ce */
[----:B------:R-:W-:Y:S01]  /*13220*/  LOP3.LUT R3, R3, R194, R206, 0x96, !PT ;  /* 0x000000c203037212 */ /* 0x000fe200078e96ce */
[----:B------:R-:W-:Y:S02]  /*13230*/  IMAD.MOV.U32 R206, RZ, RZ, R52 ;  /* 0x000000ffffce7224 */ /* 0x000fe400078e0034 */
[----:B------:R-:W2:Y:S01]  /*13240*/  LDL.LU R52, [R1+0xe8] ;  /* 0x0000e80001347983 */ /* 0x000ea20000300800 */
[----:B------:R-:W-:-:S03]  /*13250*/  IMAD.MOV.U32 R83, RZ, RZ, R19 ;  /* 0x000000ffff537224 */ /* 0x000fc600078e0013 */
[----:B------:R-:W1:Y:S01]  /*13260*/  LDSM.16.MT88.4 R16, [R216+0x9400] ;  /* 0x00940000d810783b */ /* 0x000e620000004200 */
[----:B------:R-:W-:Y:S02]  /*13270*/  IMAD.MOV.U32 R30, RZ, RZ, R80 ;  /* 0x000000ffff1e7224 */ /* 0x000fe400078e0050 */
[----:B------:R-:W-:Y:S02]  /*13280*/  IMAD.MOV.U32 R33, RZ, RZ, R81 ;  /* 0x000000ffff217224 */ /* 0x000fe400078e0051 */
[----:B------:R-:W-:Y:S02]  /*13290*/  IMAD.MOV.U32 R193, RZ, RZ, R83 ;  /* 0x000000ffffc17224 */ /* 0x000fe400078e0053 */
[----:B------:R-:W-:Y:S02]  /*132a0*/  IMAD.MOV.U32 R42, RZ, RZ, R76 ;  /* 0x000000ffff2a7224 */ /* 0x000fe400078e004c */
[----:B------:R-:W-:Y:S02]  /*132b0*/  IMAD.MOV.U32 R80, RZ, RZ, R77 ;  /* 0x000000ffff507224 */ /* 0x000fe400078e004d */
        /* <DEDUP_REMOVED lines=12> */
[----:B------:R-:W-:Y:S01]  /*13380*/  IMAD.MOV.U32 R73, RZ, RZ, R212 ;  /* 0x000000ffff497224 */ /* 0x000fe200078e00d4 */
[-C--:B-1----:R-:W-:Y:S06]  /*13390*/  HMMA.16816.F32 R236, R8, R16.reuse, R188 ;  /* 0x0000001008ec723c */ /* 0x082fec00000018bc */
[C---:B------:R-:W-:Y:S06]  /*133a0*/  HMMA.16816.F32 R108, R4.reuse, R16, R108 ;  /* 0x00000010046c723c */ /* 0x040fec000000186c */
[-C--:B------:R-:W-:Y:S06]  /*133b0*/  HMMA.16816.F32 R96, R4, R18.reuse, R176 ;  /* 0x000000120460723c */ /* 0x080fec00000018b0 */
[----:B------:R-:W-:Y:S01]  /*133c0*/  HMMA.16816.F32 R212, R8, R18, R20 ;  /* 0x0000001208d4723c */ /* 0x000fe20000001814 */
[----:B------:R-:W1:Y:S01]  /*133d0*/  LDSM.16.MT88.4 R16, [R216+0xa400] ;  /* 0x00a40000d810783b */ /* 0x000e620000004200 */
[----:B------:R-:W-:-:S02]  /*133e0*/  IMAD.MOV.U32 R35, RZ, RZ, R86 ;  /* 0x000000ffff237224 */ /* 0x000fc400078e0056 */
[----:B------:R-:W-:Y:S01]  /*133f0*/  IMAD.MOV.U32 R31, RZ, RZ, R87 ;  /* 0x000000ffff1f7224 */ /* 0x000fe200078e0057 */
[----:B------:R-:W-:Y:S01]  /*13400*/  LDSM.16.MT88.4 R20, [R218+0xa400] ;  /* 0x00a40000da14783b */ /* 0x000fe20000004200 */
[----:B------:R-:W-:Y:S02]  /*13410*/  IMAD.MOV.U32 R48, RZ, RZ, R85 ;  /* 0x000000ffff307224 */ /* 0x000fe400078e0055 */
[----:B------:R-:W-:Y:S01]  /*13420*/  HMMA.16816.F32 R84, R4, R14, R140 ;  /* 0x0000000e0454723c */ /* 0x000fe2000000188c */
[----:B------:R-:W-:Y:S02]  /*13430*/  IMAD.MOV.U32 R199, RZ, RZ, R83 ;  /* 0x000000ffffc77224 */ /* 0x000fe400078e0053 */
[----:B------:R-:W-:Y:S02]  /*13440*/  IMAD.MOV.U32 R201, RZ, RZ, R31 ;  /* 0x000000ffffc97224 */ /* 0x000fe400078e001f */
[----:B------:R-:W-:Y:S01]  /*13450*/  IMAD.MOV.U32 R200, RZ, RZ, R34 ;  /* 0x000000ffffc87224 */ /* 0x000fe200078e0022 */
[----:B------:R-:W-:Y:S01]  /*13460*/  HMMA.16816.F32 R180, R8, R12, R132 ;  /* 0x0000000c08b4723c */ /* 0x000fe20000001884 */
[----:B------:R-:W-:-:S02]  /*13470*/  IMAD.MOV.U32 R140, RZ, RZ, R80 ;  /* 0x000000ffff8c7224 */ /* 0x000fc400078e0050 */
[----:B------:R-:W-:-:S03]  /*13480*/  IMAD.MOV.U32 R143, RZ, RZ, R35 ;  /* 0x000000ffff8f7224 */ /* 0x000fc600078e0023 */
[----:B------:R-:W-:Y:S01]  /*13490*/  HMMA.16816.F32 R88, R4, R12, R128 ;  /* 0x0000000c0458723c */ /* 0x000fe20000001880 */
[----:B------:R-:W-:-:S06]  /*134a0*/  IMAD.MOV.U32 R135, RZ, RZ, R32 ;  /* 0x000000ffff877224 */ /* 0x000fcc00078e0020 */
[----:B------:R-:W-:Y:S02]  /*134b0*/  IMAD.MOV.U32 R129, RZ, RZ, R33 ;  /* 0x000000ffff817224 */ /* 0x000fe400078e0021 */
[----:B------:R-:W-:Y:S01]  /*134c0*/  IMAD.MOV.U32 R128, RZ, RZ, R30 ;  /* 0x000000ffff807224 */ /* 0x000fe200078e001e */
[----:B------:R-:W3:Y:S01]  /*134d0*/  LDSM.16.MT88.4 R32, [R218+0xb400] ;  /* 0x00b40000da20783b */ /* 0x000ee20000004200 */
[----:B-1----:R-:W-:Y:S07]  /*134e0*/  HMMA.16816.F32 R188, R8, R16, R148 ;  /* 0x0000001008bc723c */ /* 0x002fee0000001894 */
[----:B------:R-:W-:-:S02]  /*134f0*/  IMAD.MOV.U32 R151, RZ, RZ, R81 ;  /* 0x000000ffff977224 */ /* 0x000fc400078e0051 */
[----:B------:R-:W-:Y:S02]  /*13500*/  IMAD.MOV.U32 R150, RZ, RZ, R82 ;  /* 0x000000ffff967224 */ /* 0x000fe400078e0052 */
[----:B------:R-:W-:Y:S07]  /*13510*/  HMMA.16816.F32 R80, R4, R16, R144 ;  /* 0x000000100450723c */ /* 0x000fee0000001890 */
[----:B------:R-:W-:Y:S02]  /*13520*/  IMAD.MOV.U32 R146, RZ, RZ, R28 ;  /* 0x000000ffff927224 */ /* 0x000fe400078e001c */
[----:B------:R-:W-:-:S02]  /*13530*/  IMAD.MOV.U32 R145, RZ, RZ, R29 ;  /* 0x000000ffff917224 */ /* 0x000fc400078e001d */
[----:B------:R-:W1:Y:S01]  /*13540*/  LDSM.16.MT88.4 R28, [R216+0xb400] ;  /* 0x00b40000d81c783b */ /* 0x000e620000004200 */
[----:B------:R-:W-:Y:S01]  /*13550*/  HMMA.16816.F32 R184, R8, R14, R136 ;  /* 0x0000000e08b8723c */ /* 0x000fe20000001888 */
[-C--:B------:R-:W-:Y:S01]  /*13560*/  LOP3.LUT R12, R37, R2.reuse, R209, 0x96, !PT ;  /* 0x00000002250c7212 */ /* 0x080fe200078e96d1 */
[----:B------:R-:W-:Y:S02]  /*13570*/  IMAD.MOV.U32 R133, RZ, RZ, R76 ;  /* 0x000000ffff857224 */ /* 0x000fe400078e004c */
[----:B------:R-:W-:Y:S02]  /*13580*/  IMAD.MOV.U32 R132, RZ, RZ, R77 ;  /* 0x000000ffff847224 */ /* 0x000fe400078e004d */
[----:B------:R-:W-:Y:S01]  /*13590*/  IMAD.MOV.U32 R131, RZ, RZ, R78 ;  /* 0x000000ffff837224 */ /* 0x000fe200078e004e */
[----:B------:R-:W-:Y:S01]  /*135a0*/  LOP3.LUT R14, R39, R2, R209, 0x96, !PT ;  /* 0x00000002270e7212 */ /* 0x000fe200078e96d1 */
[----:B------:R-:W-:Y:S01]  /*135b0*/  IMAD.MOV.U32 R130, RZ, RZ, R79 ;  /* 0x000000ffff827224 */ /* 0x000fe200078e004f */
[----:B---3--:R-:W-:Y:S01]  /*135c0*/  HMMA.16816.F32 R56, R4, R32, R56 ;  /* 0x000000200438723c */ /* 0x008fe20000001838 */
        /* <DEDUP_REMOVED lines=9> */
[----:B------:R-:W-:-:S03]  /*13660*/  IMAD.MOV.U32 R147, RZ, RZ, R71 ;  /* 0x000000ffff937224 */ /* 0x000fc600078e0047 */
[----:B------:R-:W-:Y:S01]  /*13670*/  HMMA.16816.F32 R68, R4, R22, R172 ;  /* 0x000000160444723c */ /* 0x000fe200000018ac */
[----:B------:R-:W-:-:S05]  /*13680*/  IMAD.WIDE.U32 R14, R14, -0x2daee0ad, RZ ;  /* 0xd2511f530e0e7825 */ /* 0x000fca00078e00ff */
[C---:B------:R-:W-:Y:S06]  /*13690*/  HMMA.16816.F32 R92, R4.reuse, R34, R92 ;  /* 0x00000022045c723c */ /* 0x040fec000000185c */
[C---:B-1----:R-:W-:Y:S06]  /*136a0*/  HMMA.16816.F32 R64, R4.reuse, R28, R64 ;  /* 0x0000001c0440723c */ /* 0x042fec0000001840 */
[----:B------:R-:W-:Y:S07]  /*136b0*/  HMMA.16816.F32 R60, R4, R30, R60 ;  /* 0x0000001e043c723c */ /* 0x000fee000000183c */
[----:B------:R-:W-:-:S03]  /*136c0*/  IMAD.WIDE.U32 R4, R0, -0x2daee0ad, RZ ;  /* 0xd2511f5300047825 */ /* 0x000fc600078e00ff */
[----:B------:R-:W-:Y:S01]  /*136d0*/  LOP3.LUT R6, R15, R4, R106, 0x96, !PT ;  /* 0x000000040f067212 */ /* 0x000fe200078e966a */
[----:B------:R-:W-:-:S04]  /*136e0*/  IMAD.WIDE.U32 R2, R3, -0x2daee0ad, RZ ;  /* 0xd2511f5303027825 */ /* 0x000fc800078e00ff */
[----:B------:R-:W-:Y:S01]  /*136f0*/  IMAD.WIDE.U32 R6, R6, -0x326172a9, RZ ;  /* 0xcd9e8d5706067825 */ /* 0x000fe200078e00ff */
[----:B------:R-:W-:-:S03]  /*13700*/  LOP3.LUT R3, R3, R40, R53, 0x96, !PT ;  /* 0x0000002803037212 */ /* 0x000fc600078e9635 */
[----:B------:R-:W-:-:S05]  /*13710*/  IMAD.WIDE.U32 R12, R12, -0x2daee0ad, RZ ;  /* 0xd2511f530c0c7825 */ /* 0x000fca00078e00ff */
[----:B------:R-:W-:Y:S01]  /*13720*/  LOP3.LUT R13, R13, R2, R106, 0x96, !PT ;  /* 0x000000020d0d7212 */ /* 0x000fe200078e966a */
[----:B------:R-:W-:-:S04]  /*13730*/  IMAD.WIDE.U32 R2, R3, -0x326172a9, RZ ;  /* 0xcd9e8d5703027825 */ /* 0x000fc800078e00ff */
[----:B------:R-:W-:Y:S02]  /*13740*/  IMAD.MOV.U32 R142, RZ, RZ, R48 ;  /* 0x000000ffff8e7224 */ /* 0x000fe400078e0030 */
[----:B------:R-:W-:Y:S02]  /*13750*/  IMAD.MOV.U32 R141, RZ, RZ, R49 ;  /* 0x000000ffff8d7224 */ /* 0x000fe400078e0031 */
[----:B------:R-:W-:Y:S01]  /*13760*/  IMAD.WIDE.U32 R48, R13, -0x326172a9, RZ ;  /* 0xcd9e8d570d307825 */ /* 0x000fe200078e00ff */
[----:B------:R-:W-:-:S04]  /*13770*/  LOP3.LUT R3, R3, R36, R107, 0x96, !PT ;  /* 0x0000002403037212 */ /* 0x000fc800078e966b */
[----:B------:R-:W-:Y:S01]  /*13780*/  LOP3.LUT R13, R49, R2, R211, 0x96, !PT ;  /* 0x00000002310d7212 */ /* 0x000fe200078e96d3 */
[----:B------:R-:W-:Y:S01]  /*13790*/  IMAD.WIDE.U32 R2, R3, -0x2daee0ad, RZ ;  /* 0xd2511f5303027825 */ /* 0x000fe200078e00ff */
[----:B------:R-:W-:Y:S07]  /*137a0*/  HMMA.16816.F32 R136, R8, R30, R44 ;  /* 0x0000001e0888723c */ /* 0x000fee000000182c */
[----:B------:R-:W-:-:S05]  /*137b0*/  IMAD.WIDE.U32 R46, R13, -0x2daee0ad, RZ ;  /* 0xd2511f530d2e7825 */ /* 0x000fca00078e00ff */
[----:B------:R-:W-:Y:S01]  /*137c0*/  LOP3.LUT R2, R47, R2, R145, 0x96, !PT ;  /* 0x000000022f027212 */ /* 0x000fe200078e9691 */
[----:B------:R-:W-:Y:S02]  /*137d0*/  IMAD.MOV.U32 R161, RZ, RZ, R146 ;  /* 0x000000ffffa17224 */ /* 0x000fe400078e0092 */
[----:B------:R-:W-:Y:S02]  /*137e0*/  IMAD.MOV.U32 R49, RZ, RZ, R147 ;  /* 0x000000ffff317224 */ /* 0x000fe400078e0093 */
[----:B------:R-:W-:Y:S02]  /*137f0*/  IMAD.MOV.U32 R146, RZ, RZ, R150 ;  /* 0x000000ffff927224 */ /* 0x000fe400078e0096 */
[----:B------:R-:W-:Y:S02]  /*13800*/  IMAD.MOV.U32 R147, RZ, RZ, R151 ;  /* 0x000000ffff937224 */ /* 0x000fe400078e0097 */
[----:B------:R-:W-:Y:S01]  /*13810*/  IMAD.MOV.U32 R150, RZ, RZ, R142 ;  /* 0x000000ffff967224 */ /* 0x000fe200078e008e */
[----:B------:R-:W-:Y:S01]  /*13820*/  HMMA.16816.F32 R120, R8, R18, R120 ;  /* 0x000000120878723c */ /* 0x000fe20000001878 */
[----:B------:R-:W-:Y:S01]  /*13830*/  IMAD.MOV.U32 R142, RZ, RZ, R128 ;  /* 0x000000ffff8e7224 */ /* 0x000fe200078e0080 */
[----:B------:R-:W-:Y:S01]  /*13840*/  LDSM.16.MT88.4 R16, [R218+0x9800] ;  /* 0x00980000da10783b */ /* 0x000fe20000004200 */
[----:B------:R-:W-:-:S03]  /*13850*/  IMAD.MOV.U32 R151, RZ, RZ, R131 ;  /* 0x000000ffff977224 */ /* 0x000fc600078e0083 */
[C---:B------:R-:W-:Y:S06]  /*13860*/  HMMA.16816.F32 R112, R8.reuse, R20, R112 ;  /* 0x000000140870723c */ /* 0x040fec0000001870 */
[----:B------:R-:W-:Y:S01]  /*13870*/  HMMA.16816.F32 R176, R8, R22, R168 ;  /* 0x0000001608b0723c */ /* 0x000fe200000018a8 */
[----:B--2---:R-:W-:-:S05]  /*13880*/  LOP3.LUT R0, R5, R52, R53, 0x96, !PT ;  /* 0x0000003405007212 */ /* 0x004fca00078e9635 */
[C---:B------:R-:W-:Y:S06]  /*13890*/  HMMA.16816.F32 R152, R8.reuse, R28, R152 ;  /* 0x0000001c0898723c */ /* 0x040fec0000001898 */
[----:B------:R-:W-:Y:S01]  /*138a0*/  HMMA.16816.F32 R124, R8, R32, R124 ;  /* 0x00000020087c723c */ /* 0x000fe2000000187c */
[----:B------:R-:W-:Y:S01]  /*138b0*/  IMAD.WIDE.U32 R4, R0, -0x326172a9, RZ ;  /* 0xcd9e8d5700047825 */ /* 0x000fe200078e00ff */
[----:B------:R-:W1:Y:S04]  /*138c0*/  LDSM.16.MT88.4 R28, [R216+0x9800] ;  /* 0x00980000d81c783b */ /* 0x000e680000004200 */
[----:B------:R-:W-:Y:S01]  /*138d0*/  LOP3.LUT R0, R5, R38, R107, 0x96, !PT ;  /* 0x0000002605007212 */ /* 0x000fe200078e966b */
[----:B------:R-:W-:Y:S01]  /*138e0*/  IMAD.MOV.U32 R47, RZ, RZ, R149 ;  /* 0x000000ffff2f7224 */ /* 0x000fe200078e0095 */
[----:B------:R-:W-:Y:S01]  /*138f0*/  LOP3.LUT R15, R7, R4, R211, 0x96, !PT ;  /* 0x00000004070f7212 */ /* 0x000fe200078e96d3 */
[----:B------:R-:W2:Y:S02]  /*13900*/  LDSM.16.MT88.4 R20, [R216+0xa800] ;  /* 0x00a80000d814783b */ /* 0x000ea40000004200 */
[----:B------:R-:W-:-:S04]  /*13910*/  IMAD.WIDE.U32 R4, R0, -0x2daee0ad, RZ ;  /* 0xd2511f5300047825 */ /* 0x000fc800078e00ff */
[----:B------:R-:W-:Y:S01]  /*13920*/  FFMA.FTZ R0, R204, UR19, -R25 ;  /* 0x00000013cc007c23 */ /* 0x000fe20008010819 */
[----:B------:R-:W-:Y:S03]  /*13930*/  LDSM.16.MT88.4 R36, [R216+0xb800] ;  /* 0x00b80000d824783b */ /* 0x000fe60000004200 */
[----:B------:R3:W-:Y:S01]  /*13940*/  MUFU.EX2 R192, R0 ;  /* 0x0000000000c07308 */ /* 0x0007e20000000800 */
[----:B------:R-:W-:Y:S01]  /*13950*/  IMAD.WIDE.U32 R52, R15, -0x2daee0ad, RZ ;  /* 0xd2511f530f347825 */ /* 0x000fe200078e00ff */
[----:B------:R-:W-:-:S03]  /*13960*/  LOP3.LUT R7, R3, R12, R100, 0x96, !PT ;  /* 0x0000000c03077212 */ /* 0x000fc600078e9664 */
[----:B---3--:R-:W-:-:S04]  /*13970*/  FFMA.FTZ R0, R203, UR19, -R25 ;  /* 0x00000013cb007c23 */ /* 0x008fc80008010819 */
[----:B------:R3:W-:Y:S01]  /*13980*/  MUFU.EX2 R193, R0 ;  /* 0x0000000000c17308 */ /* 0x0007e20000000800 */
[----:B------:R-:W-:Y:S02]  /*13990*/  LOP3.LUT R3, R53, R4, R145, 0x96, !PT ;  /* 0x0000000435037212 */ /* 0x000fe400078e9691 */
[----:B------:R-:W-:Y:S01]  /*139a0*/  LOP3.LUT R5, R5, R14, R100, 0x96, !PT ;  /* 0x0000000e05057212 */ /* 0x000fe200078e9664 */
[----:B---3--:R-:W-:-:S04]  /*139b0*/  FFMA.FTZ R0, R202, UR19, -R25 ;  /* 0x00000013ca007c23 */ /* 0x008fc80008010819 */
[----:B------:R3:W-:Y:S01]  /*139c0*/  MUFU.EX2 R195, R0 ;  /* 0x0000000000c37308 */ /* 0x0007e20000000800 */
[----:B------:R-:W-:-:S04]  /*139d0*/  IMAD.WIDE.U32 R12, R3, -0x326172a9, RZ ;  /* 0xcd9e8d57030c7825 */ /* 0x000fc800078e00ff */
[----:B------:R-:W-:-:S04]  /*139e0*/  IMAD.WIDE.U32 R44, R7, -0x326172a9, RZ ;  /* 0xcd9e8d57072c7825 */ /* 0x000fc800078e00ff */
[----:B---3--:R-:W-:-:S04]  /*139f0*/  FFMA.FTZ R0, R105, UR19, -R25 ;  /* 0x0000001369007c23 */ /* 0x008fc80008010819 */
[----:B------:R3:W4:Y:S01]  /*13a00*/  MUFU.EX2 R194, R0 ;  /* 0x0000000000c27308 */ /* 0x0007220000000800 */
[----:B------:R-:W-:-:S04]  /*13a10*/  IMAD.WIDE.U32 R2, R2, -0x326172a9, RZ ;  /* 0xcd9e8d5702027825 */ /* 0x000fc800078e00ff */
[----:B------:R-:W-:-:S04]  /*13a20*/  IMAD.WIDE.U32 R4, R5, -0x326172a9, RZ ;  /* 0xcd9e8d5705047825 */ /* 0x000fc800078e00ff */
[----:B---3--:R-:W-:-:S04]  /*13a30*/  FFMA.FTZ R0, R205, UR19, -R26 ;  /* 0x00000013cd007c23 */ /* 0x008fc8000801081a */
[----:B------:R3:W-:Y:S01]  /*13a40*/  MUFU.EX2 R107, R0 ;  /* 0x00000000006b7308 */ /* 0x0007e20000000800 */
[----:B------:R-:W-:Y:S01]  /*13a50*/  IMAD.MOV.U32 R15, RZ, RZ, R209 ;  /* 0x000000ffff0f7224 */ /* 0x000fe200078e00d1 */
[----:B------:R-:W-:Y:S01]  /*13a60*/  LOP3.LUT R156, R5, R6, R164, 0x96, !PT ;  /* 0x00000006059c7212 */ /* 0x000fe200078e96a4 */
[----:B------:R-:W-:Y:S01]  /*13a70*/  IMAD.MOV.U32 R209, RZ, RZ, R206 ;  /* 0x000000ffffd17224 */ /* 0x000fe200078e00ce */
[----:B------:R-:W-:Y:S01]  /*13a80*/  LOP3.LUT R14, R13, R4, R43, 0x96, !PT ;  /* 0x000000040d0e7212 */ /* 0x000fe200078e962b */
[--C-:B------:R-:W-:Y:S01]  /*13a90*/  FFMA.FTZ R5, R207, UR19, -R26.reuse ;  /* 0x00000013cf057c23 */ /* 0x100fe2000801081a */
[----:B------:R-:W-:Y:S02]  /*13aa0*/  IMAD.MOV.U32 R206, RZ, RZ, R143 ;  /* 0x000000ffffce7224 */ /* 0x000fe400078e008f */
[----:B---3--:R-:W-:-:S04]  /*13ab0*/  FFMA.FTZ R0, R208, UR19, -R26 ;  /* 0x00000013d0007c23 */ /* 0x008fc8000801081a */
[----:B------:R3:W1:Y:S01]  /*13ac0*/  MUFU.EX2 R106, R0 ;  /* 0x00000000006a7308 */ /* 0x0006620000000800 */
[----:B------:R-:W-:Y:S01]  /*13ad0*/  IMAD.MOV.U32 R143, RZ, RZ, R129 ;  /* 0x000000ffff8f7224 */ /* 0x000fe200078e0081 */
[----:B------:R-:W-:-:S06]  /*13ae0*/  SHF.R.U32.HI R6, RZ, 0x10, R2 ;  /* 0x00000010ff067819 */ /* 0x000fcc0000011602 */
[----:B------:R2:W-:Y:S01]  /*13af0*/  MUFU.EX2 R105, R5 ;  /* 0x0000000500697308 */ /* 0x0005e20000000800 */
[----:B---3--:R-:W-:Y:S01]  /*13b00*/  LOP3.LUT R0, R3, R44, R43, 0x96, !PT ;  /* 0x0000002c03007212 */ /* 0x008fe200078e962b */
[----:B------:R-:W-:-:S03]  /*13b10*/  IMAD.MOV.U32 R44, RZ, RZ, R130 ;  /* 0x000000ffff2c7224 */ /* 0x000fc600078e0082 */
[C---:B------:R-:W-:Y:S01]  /*13b20*/  LOP3.LUT R4, R0.reuse, 0xffff, RZ, 0xc0, !PT ;  /* 0x0000ffff00047812 */ /* 0x040fe200078ec0ff */
[----:B------:R-:W-:Y:S01]  /*13b30*/  HMMA.16816.F32 R128, R8, R34, R116 ;  /* 0x000000220880723c */ /* 0x000fe20000001874 */
[----:B------:R-:W-:Y:S01]  /*13b40*/  IMAD.MOV.U32 R53, RZ, RZ, R148 ;  /* 0x000000ffff357224 */ /* 0x000fe200078e0094 */
[----:B------:R-:W3:Y:S01]  /*13b50*/  LDSM.16.MT88.4 R32, [R218+0xa800] ;  /* 0x00a80000da20783b */ /* 0x000ee20000004200 */
[----:B--2---:R-:W-:-:S04]  /*13b60*/  LOP3.LUT R5, R0, 0xff, RZ, 0xc0, !PT ;  /* 0x000000ff00057812 */ /* 0x004fc800078ec0ff */
[----:B------:R-:W-:Y:S02]  /*13b70*/  LOP3.LUT R8, R2, 0xffff, RZ, 0xc0, !PT ;  /* 0x0000ffff02087812 */ /* 0x000fe400078ec0ff */
[----:B------:R-:W-:Y:S01]  /*13b80*/  SHF.R.U32.HI R3, RZ, 0x8, R4 ;  /* 0x00000008ff037819 */ /* 0x000fe20000011604 */
[----:B------:R-:W-:Y:S01]  /*13b90*/  FFMA.FTZ R4, R210, UR19, -R26 ;  /* 0x00000013d2047c23 */ /* 0x000fe2000801081a */
[----:B------:R-:W-:Y:S02]  /*13ba0*/  LOP3.LUT R10, R2, 0xff, RZ, 0xc0, !PT ;  /* 0x000000ff020a7812 */ /* 0x000fe400078ec0ff */
[----:B------:R-:W-:Y:S01]  /*13bb0*/  SHF.R.U32.HI R9, RZ, 0x18, R2 ;  /* 0x00000018ff097819 */ /* 0x000fe20000011602 */
[----:B------:R2:W1:Y:S01]  /*13bc0*/  MUFU.EX2 R100, R4 ;  /* 0x0000000400647308 */ /* 0x0004620000000800 */
[----:B------:R-:W-:Y:S02]  /*13bd0*/  PRMT R2, R5, 0x5410, R3 ;  /* 0x0000541005027816 */ /* 0x000fe40000000003 */
[----:B------:R-:W-:Y:S01]  /*13be0*/  SHF.R.U32.HI R3, RZ, 0x10, R0 ;  /* 0x00000010ff037819 */ /* 0x000fe20000011600 */
[----:B------:R-:W-:-:S02]  /*13bf0*/  IMAD.MOV.U32 R148, RZ, RZ, R140 ;  /* 0x000000ffff947224 */ /* 0x000fc400078e008c */
[----:B------:R-:W-:Y:S01]  /*13c00*/  IMAD.MOV.U32 R11, RZ, RZ, R198 ;  /* 0x000000ffff0b7224 */ /* 0x000fe200078e00c6 */
[----:B------:R-:W-:Y:S01]  /*13c10*/  LOP3.LUT R5, R3, 0xff, RZ, 0xc0, !PT ;  /* 0x000000ff03057812 */ /* 0x000fe200078ec0ff */
[----:B------:R-:W-:Y:S02]  /*13c20*/  IMAD.MOV.U32 R140, RZ, RZ, R200 ;  /* 0x000000ffff8c7224 */ /* 0x000fe400078e00c8 */
[----:B------:R-:W-:Y:S02]  /*13c30*/  IMAD.MOV.U32 R200, RZ, RZ, R135 ;  /* 0x000000ffffc87224 */ /* 0x000fe400078e0087 */
[----:B------:R-:W3:Y:S01]  /*13c40*/  LDL.LU R135, [R1+0x34] ;  /* 0x0000340001877983 */ /* 0x000ee20000300800 */
[----:B--2---:R-:W-:-:S04]  /*13c50*/  SHF.R.U32.HI R4, RZ, 0x8, R8 ;  /* 0x00000008ff047819 */ /* 0x004fc80000011608 */
[----:B------:R-:W-:Y:S01]  /*13c60*/  PRMT R3, R10, 0x5410, R4 ;  /* 0x000054100a037816 */ /* 0x000fe20000000004 */
[----:B------:R-:W-:Y:S02]  /*13c70*/  IMAD.MOV.U32 R10, RZ, RZ, R42 ;  /* 0x000000ffff0a7224 */ /* 0x000fe400078e002a */
[----:B------:R-:W-:Y:S01]  /*13c80*/  IMAD.MOV.U32 R149, RZ, RZ, R141 ;  /* 0x000000ffff957224 */ /* 0x000fe200078e008d */
[----:B------:R-:W2:Y:S01]  /*13c90*/  LDSM.16.MT88.4 R40, [R218+0xb800] ;  /* 0x00b80000da28783b */ /* 0x000ea20000004200 */
[----:B------:R-:W-:-:S03]  /*13ca0*/  FFMA.FTZ R50, R11, R50, R10 ;  /* 0x000000320b327223 */ /* 0x000fc6000001000a */
[----:B------:R-:W2:Y:S01]  /*13cb0*/  LDL.LU R11, [R1+0x28] ;  /* 0x00002800010b7983 */ /* 0x000ea20000300800 */
[----:B------:R-:W-:Y:S02]  /*13cc0*/  IMAD.MOV.U32 R141, RZ, RZ, R201 ;  /* 0x000000ffff8d7224 */ /* 0x000fe400078e00c9 */
[----:B------:R-:W-:Y:S02]  /*13cd0*/  IMAD.MOV.U32 R201, RZ, RZ, R231 ;  /* 0x000000ffffc97224 */ /* 0x000fe400078e00e7 */
[----:B------:R-:W1:Y:S01]  /*13ce0*/  LDC.U8 R231, c[0x0][0x388] ;  /* 0x0000e200ffe77b82 */ /* 0x000e620000000000 */
[----:B------:R-:W-:Y:S02]  /*13cf0*/  SHF.R.U32.HI R7, RZ, 0x18, R0 ;  /* 0x00000018ff077819 */ /* 0x000fe40000011600 */
[----:B------:R-:W-:Y:S02]  /*13d00*/  LOP3.LUT R6, R6, 0xff, RZ, 0xc0, !PT ;  /* 0x000000ff06067812 */ /* 0x000fe400078ec0ff */
[----:B------:R-:W-:-:S02]  /*13d10*/  PRMT R5, R5, 0x5410, R7 ;  /* 0x0000541005057816 */ /* 0x000fc40000000007 */
[----:B------:R-:W-:Y:S02]  /*13d20*/  PRMT R8, R6, 0x5410, R9 ;  /* 0x0000541006087816 */ /* 0x000fe40000000009 */
[----:B----4-:R-:W-:Y:S02]  /*13d30*/  F2FP.F16.F32.PACK_AB R6, R194, R195 ;  /* 0x000000c3c206723e */ /* 0x010fe400000000ff */
[----:B-1----:R-:W-:-:S05]  /*13d40*/  PRMT R117, R231, 0x7054, R231 ;  /* 0x00007054e7757816 */ /* 0x002fca00000000e7 */
[--C-:B------:R-:W-:Y:S02]  /*13d50*/  HSET2.LE.AND R0, R2, R117.reuse, PT ;  /* 0x0000007502007233 */ /* 0x100fe40003803000 */
[----:B------:R-:W-:Y:S02]  /*13d60*/  F2FP.F16.F32.PACK_AB R2, R193, R192 ;  /* 0x000000c0c102723e */ /* 0x000fe400000000ff */
[--C-:B------:R-:W-:Y:S02]  /*13d70*/  HSET2.LE.AND R3, R3, R117.reuse, PT ;  /* 0x0000007503037233 */ /* 0x100fe40003803000 */
[----:B------:R-:W-:Y:S02]  /*13d80*/  LOP3.LUT R4, R0, R2, RZ, 0xc0, !PT ;  /* 0x0000000200047212 */ /* 0x000fe400078ec0ff */
[--C-:B------:R-:W-:Y:S02]  /*13d90*/  HSET2.LE.AND R0, R5, R117.reuse, PT ;  /* 0x0000007505007233 */ /* 0x100fe40003803000 */
[----:B------:R-:W-:-:S02]  /*13da0*/  HSET2.LE.AND R7, R8, R117, PT ;  /* 0x0000007508077233 */ /* 0x000fc40003803000 */
[----:B------:R-:W-:Y:S02]  /*13db0*/  F2FP.F16.F32.PACK_AB R2, R106, R107 ;  /* 0x0000006b6a02723e */ /* 0x000fe400000000ff */
[----:B------:R-:W-:Y:S02]  /*13dc0*/  F2FP.F16.F32.PACK_AB R8, R100, R105 ;  /* 0x000000696408723e */ /* 0x000fe400000000ff */
[----:B------:R-:W-:Y:S02]  /*13dd0*/  LOP3.LUT R5, R0, R2, RZ, 0xc0, !PT ;  /* 0x0000000200057212 */ /* 0x000fe400078ec0ff */
[----:B------:R-:W-:Y:S02]  /*13de0*/  LOP3.LUT R6, R3, R6, RZ, 0xc0, !PT ;  /* 0x0000000603067212 */ /* 0x000fe400078ec0ff */
[----:B------:R-:W-:Y:S01]  /*13df0*/  LOP3.LUT R7, R7, R8, RZ, 0xc0, !PT ;  /* 0x0000000807077212 */ /* 0x000fe200078ec0ff */
[----:B------:R-:W-:Y:S01]  /*13e00*/  IMAD.MOV.U32 R118, RZ, RZ, R142 ;  /* 0x000000ffff767224 */ /* 0x000fe200078e008e */
[----:B------:R-:W-:Y:S01]  /*13e10*/  LOP3.LUT R0, R12, 0xffff, RZ, 0xc0, !PT ;  /* 0x0000ffff0c007812 */ /* 0x000fe200078ec0ff */
        /* <DEDUP_REMOVED lines=17> */
[----:B------:R-:W-:Y:S01]  /*13f30*/  IMAD.MOV.U32 R159, RZ, RZ, R197 ;  /* 0x000000ffff9f7224 */ /* 0x000fe200078e00c5 */
[----:B------:R-:W-:Y:S02]  /*13f40*/  SHF.R.U32.HI R0, RZ, 0x8, R0 ;  /* 0x00000008ff007819 */ /* 0x000fe40000011600 */
[C---:B------:R-:W-:Y:S06]  /*13f50*/  HMMA.16816.F32 R144, R4.reuse, R20, R80 ;  /* 0x000000140490723c */ /* 0x040fec0000001850 */
[C---:B------:R-:W-:Y:S06]  /*13f60*/  HMMA.16816.F32 R76, R4.reuse, R22, R76 ;  /* 0x00000016044c723c */ /* 0x040fec000000184c */
[C---:B---3--:R-:W-:Y:S06]  /*13f70*/  HMMA.16816.F32 R72, R4.reuse, R32, R72 ;  /* 0x000000200448723c */ /* 0x048fec0000001848 */
[C---:B------:R-:W-:Y:S06]  /*13f80*/  HMMA.16816.F32 R172, R4.reuse, R34, R68 ;  /* 0x0000002204ac723c */ /* 0x040fec0000001844 */
[C---:B------:R-:W-:Y:S06]  /*13f90*/  HMMA.16816.F32 R204, R4.reuse, R38, R60 ;  /* 0x0000002604cc723c */ /* 0x040fec000000183c */
[C---:B--2---:R-:W-:Y:S06]  /*13fa0*/  HMMA.16816.F32 R208, R4.reuse, R40, R56 ;  /* 0x0000002804d0723c */ /* 0x044fec0000001838 */
[----:B------:R-:W-:Y:S01]  /*13fb0*/  HMMA.16816.F32 R200, R4, R42, R92 ;  /* 0x0000002a04c8723c */ /* 0x000fe2000000185c */
[----:B------:R-:W-:Y:S01]  /*13fc0*/  SHF.R.U32.HI R3, RZ, 0x18, R12 ;  /* 0x00000018ff037819 */ /* 0x000fe2000001160c */
[----:B------:R-:W-:-:S02]  /*13fd0*/  IMAD.MOV.U32 R116, RZ, RZ, R135 ;  /* 0x000000ffff747224 */ /* 0x000fc400078e0087 */
[----:B------:R-:W-:Y:S02]  /*13fe0*/  IMAD.MOV.U32 R135, RZ, RZ, R196 ;  /* 0x000000ffff877224 */ /* 0x000fe400078e00c4 */
[----:B------:R-:W-:Y:S07]  /*13ff0*/  HMMA.16816.F32 R196, R4, R36, R64 ;  /* 0x0000002404c4723c */ /* 0x000fee0000001840 */
[----:B------:R-:W-:Y:S01]  /*14000*/  LOP3.LUT R5, R12, 0xff, RZ, 0xc0, !PT ;  /* 0x000000ff0c057812 */ /* 0x000fe200078ec0ff */
[----:B------:R-:W-:Y:S01]  /*14010*/  FFMA.FTZ R2, R11, UR19, -R24 ;  /* 0x000000130b027c23 */ /* 0x000fe20008010818 */
[----:B------:R-:W-:-:S02]  /*14020*/  IMAD.MOV.U32 R11, RZ, RZ, R116 ;  /* 0x000000ffff0b7224 */ /* 0x000fc400078e0074 */
[----:B------:R-:W-:Y:S01]  /*14030*/  IMAD.MOV.U32 R116, RZ, RZ, R118 ;  /* 0x000000ffff747224 */ /* 0x000fe200078e0076 */
[----:B------:R1:W-:Y:S01]  /*14040*/  MUFU.EX2 R65, R2 ;  /* 0x0000000200417308 */ /* 0x0003e20000000800 */
[----:B------:R-:W-:Y:S01]  /*14050*/  SHF.R.U32.HI R4, RZ, 0x10, R12 ;  /* 0x00000010ff047819 */ /* 0x000fe2000001160c */
[----:B------:R-:W-:Y:S01]  /*14060*/  IMAD.MOV.U32 R118, RZ, RZ, R119 ;  /* 0x000000ffff767224 */ /* 0x000fe200078e0077 */
[----:B------:R-:W-:Y:S01]  /*14070*/  PRMT R6, R5, 0x5410, R0 ;  /* 0x0000541005067816 */ /* 0x000fe20000000000 */
[----:B------:R-:W-:Y:S01]  /*14080*/  IMAD.MOV.U32 R119, RZ, RZ, R44 ;  /* 0x000000ffff777224 */ /* 0x000fe200078e002c */
[----:B------:R-:W-:Y:S01]  /*14090*/  LOP3.LUT R0, R4, 0xff, RZ, 0xc0, !PT ;  /* 0x000000ff04007812 */ /* 0x000fe200078ec0ff */
[----:B------:R-:W-:Y:S02]  /*140a0*/  IMAD.MOV.U32 R44, RZ, RZ, R53 ;  /* 0x000000ffff2c7224 */ /* 0x000fe400078e0035 */
[----:B------:R-:W-:Y:S02]  /*140b0*/  IMAD.MOV.U32 R53, RZ, RZ, R15 ;  /* 0x000000ffff357224 */ /* 0x000fe400078e000f */
[----:B------:R-:W-:-:S02]  /*140c0*/  IMAD.MOV.U32 R15, RZ, RZ, R49 ;  /* 0x000000ffff0f7224 */ /* 0x000fc400078e0031 */
[----:B-1----:R-:W-:Y:S01]  /*140d0*/  FFMA.FTZ R2, R11, UR19, -R24 ;  /* 0x000000130b027c23 */ /* 0x002fe20008010818 */
[----:B------:R-:W-:-:S03]  /*140e0*/  IMAD.MOV.U32 R11, RZ, RZ, R116 ;  /* 0x000000ffff0b7224 */ /* 0x000fc600078e0074 */
[----:B------:R1:W-:Y:S01]  /*140f0*/  MUFU.EX2 R64, R2 ;  /* 0x0000000200407308 */ /* 0x0003e20000000800 */
[----:B------:R-:W-:Y:S01]  /*14100*/  IMAD.MOV.U32 R116, RZ, RZ, R118 ;  /* 0x000000ffff747224 */ /* 0x000fe200078e0076 */
[----:B------:R-:W-:Y:S01]  /*14110*/  PRMT R7, R0, 0x5410, R3 ;  /* 0x0000541000077816 */ /* 0x000fe20000000003 */
[----:B------:R-:W-:Y:S02]  /*14120*/  IMAD.MOV.U32 R49, RZ, RZ, R161 ;  /* 0x000000ffff317224 */ /* 0x000fe400078e00a1 */
[----:B------:R-:W-:Y:S01]  /*14130*/  IMAD.MOV.U32 R118, RZ, RZ, R119 ;  /* 0x000000ffff767224 */ /* 0x000fe200078e0077 */
[----:B------:R-:W-:Y:S01]  /*14140*/  LOP3.LUT R0, R14, 0xffff, RZ, 0xc0, !PT ;  /* 0x0000ffff0e007812 */ /* 0x000fe200078ec0ff */
[----:B------:R-:W-:Y:S02]  /*14150*/  IMAD.MOV.U32 R161, RZ, RZ, R227 ;  /* 0x000000ffffa17224 */ /* 0x000fe400078e00e3 */
[----:B------:R-:W-:Y:S02]  /*14160*/  IMAD.MOV.U32 R119, RZ, RZ, R44 ;  /* 0x000000ffff777224 */ /* 0x000fe400078e002c */
[----:B-1----:R-:W-:Y:S01]  /*14170*/  FFMA.FTZ R2, R11, UR19, -R24 ;  /* 0x000000130b027c23 */ /* 0x002fe20008010818 */
[----:B------:R-:W-:Y:S01]  /*14180*/  IMAD.MOV.U32 R44, RZ, RZ, R53 ;  /* 0x000000ffff2c7224 */ /* 0x000fe200078e0035 */
[----:B------:R-:W-:Y:S01]  /*14190*/  SHF.R.U32.HI R3, RZ, 0x8, R0 ;  /* 0x00000008ff037819 */ /* 0x000fe20000011600 */
[----:B------:R-:W-:Y:S01]  /*141a0*/  IMAD.MOV.U32 R53, RZ, RZ, R15 ;  /* 0x000000ffff357224 */ /* 0x000fe200078e000f */
[----:B------:R1:W-:Y:S01]  /*141b0*/  MUFU.EX2 R63, R2 ;  /* 0x00000002003f7308 */ /* 0x0003e20000000800 */
[----:B------:R-:W-:Y:S01]  /*141c0*/  IMAD.MOV.U32 R15, RZ, RZ, R49 ;  /* 0x000000ffff0f7224 */ /* 0x000fe200078e0031 */
[----:B------:R2:W5:Y:S01]  /*141d0*/  LDL.LU R227, [R1+0xe4] ;  /* 0x0000e40001e37983 */ /* 0x0005620000300800 */
[----:B------:R-:W-:-:S02]  /*141e0*/  IMAD.MOV.U32 R11, RZ, RZ, R116 ;  /* 0x000000ffff0b7224 */ /* 0x000fc400078e0074 */
[----:B------:R-:W-:Y:S02]  /*141f0*/  IMAD.MOV.U32 R49, RZ, RZ, R161 ;  /* 0x000000ffff317224 */ /* 0x000fe400078e00a1 */
[----:B------:R-:W-:Y:S02]  /*14200*/  IMAD.MOV.U32 R116, RZ, RZ, R118 ;  /* 0x000000ffff747224 */ /* 0x000fe400078e0076 */
[----:B------:R-:W-:Y:S02]  /*14210*/  IMAD.MOV.U32 R161, RZ, RZ, R158 ;  /* 0x000000ffffa17224 */ /* 0x000fe400078e009e */
[----:B------:R-:W-:Y:S02]  /*14220*/  IMAD.MOV.U32 R118, RZ, RZ, R119 ;  /* 0x000000ffff767224 */ /* 0x000fe400078e0077 */
[----:B------:R-:W-:Y:S01]  /*14230*/  IMAD.MOV.U32 R119, RZ, RZ, R44 ;  /* 0x000000ffff777224 */ /* 0x000fe200078e002c */
[----:B-1----:R-:W-:Y:S01]  /*14240*/  SHF.R.U32.HI R2, RZ, 0x10, R14 ;  /* 0x00000010ff027819 */ /* 0x002fe2000001160e */
[----:B------:R-:W-:-:S03]  /*14250*/  IMAD.MOV.U32 R44, RZ, RZ, R53 ;  /* 0x000000ffff2c7224 */ /* 0x000fc600078e0035 */
[----:B------:R-:W-:Y:S01]  /*14260*/  LOP3.LUT R0, R2, 0xff, RZ, 0xc0, !PT ;  /* 0x000000ff02007812 */ /* 0x000fe200078ec0ff */
[----:B------:R-:W-:Y:S01]  /*14270*/  FFMA.FTZ R2, R11, UR19, -R24 ;  /* 0x000000130b027c23 */ /* 0x000fe20008010818 */
        /* <DEDUP_REMOVED lines=9> */
[----:B------:R-:W-:Y:S01]  /*14310*/  IMAD.MOV.U32 R49, RZ, RZ, R148 ;  /* 0x000000ffff317224 */ /* 0x000fe200078e0094 */
[----:B------:R2:W5:Y:S01]  /*14320*/  LDL.LU R228, [R1+0xe0] ;  /* 0x0000e00001e47983 */ /* 0x0005620000300800 */
[----:B------:R-:W-:-:S02]  /*14330*/  IMAD.MOV.U32 R161, RZ, RZ, R225 ;  /* 0x000000ffffa17224 */ /* 0x000fc400078e00e1 */
[----:B------:R-:W-:Y:S01]  /*14340*/  IMAD.MOV.U32 R148, RZ, RZ, R149 ;  /* 0x000000ffff947224 */ /* 0x000fe200078e0095 */
[----:B------:R2:W5:Y:S01]  /*14350*/  LDL.LU R225, [R1+0xdc] ;  /* 0x0000dc0001e17983 */ /* 0x0005620000300800 */
[----:B------:R-:W-:-:S03]  /*14360*/  IMAD.MOV.U32 R149, RZ, RZ, R150 ;  /* 0x000000ffff957224 */ /* 0x000fc600078e0096 */
[----:B------:R-:W3:Y:S01]  /*14370*/  LDL.LU R150, [R1+0x74] ;  /* 0x0000740001967983 */ /* 0x000ee20000300800 */
[----:B------:R-:W-:Y:S02]  /*14380*/  LOP3.LUT R5, R14, 0xff, RZ, 0xc0, !PT ;  /* 0x000000ff0e057812 */ /* 0x000fe400078ec0ff */
[----:B------:R-:W-:Y:S02]  /*14390*/  SHF.R.U32.HI R4, RZ, 0x18, R14 ;  /* 0x00000018ff047819 */ /* 0x000fe4000001160e */
[----:B------:R-:W-:Y:S02]  /*143a0*/  PRMT R5, R5, 0x5410, R3 ;  /* 0x0000541005057816 */ /* 0x000fe40000000003 */
[----:B------:R-:W-:Y:S01]  /*143b0*/  PRMT R3, R0, 0x5410, R4 ;  /* 0x0000541000037816 */ /* 0x000fe20000000004 */
[----:B------:R-:W-:Y:S01]  /*143c0*/  FFMA.FTZ R0, R11, UR19, -R27 ;  /* 0x000000130b007c23 */ /* 0x000fe2000801081b */
[----:B------:R-:W-:Y:S02]  /*143d0*/  IMAD.MOV.U32 R11, RZ, RZ, R116 ;  /* 0x000000ffff0b7224 */ /* 0x000fe400078e0074 */
[----:B------:R-:W-:-:S02]  /*143e0*/  IMAD.MOV.U32 R116, RZ, RZ, R118 ;  /* 0x000000ffff747224 */ /* 0x000fc400078e0076 */
[----:B------:R-:W-:Y:S02]  /*143f0*/  IMAD.MOV.U32 R118, RZ, RZ, R119 ;  /* 0x000000ffff767224 */ /* 0x000fe400078e0077 */
[----:B------:R-:W-:Y:S02]  /*14400*/  IMAD.MOV.U32 R119, RZ, RZ, R44 ;  /* 0x000000ffff777224 */ /* 0x000fe400078e002c */
[----:B------:R-:W-:Y:S01]  /*14410*/  IMAD.MOV.U32 R10, RZ, RZ, R116 ;  /* 0x000000ffff0a7224 */ /* 0x000fe200078e0074 */
[----:B------:R-:W4:Y:S01]  /*14420*/  LDL.LU R44, [R1+0x24] ;  /* 0x00002400012c7983 */ /* 0x000f220000300800 */
        /* <DEDUP_REMOVED lines=15> */
[----:B------:R-:W-:Y:S01]  /*14520*/  IMAD.MOV.U32 R87, RZ, RZ, R9 ;  /* 0x000000ffff577224 */ /* 0x000fe200078e0009 */
[----:B------:R-:W1:Y:S01]  /*14530*/  MUFU.EX2 R62, R2 ;  /* 0x00000002003e7308 */ /* 0x000e620000000800 */
[----:B------:R-:W-:Y:S02]  /*14540*/  IMAD.MOV.U32 R9, RZ, RZ, R220 ;  /* 0x000000ffff097224 */ /* 0x000fe400078e00dc */
[----:B---3--:R-:W-:Y:S02]  /*14550*/  IMAD.MOV.U32 R149, RZ, RZ, R150 ;  /* 0x000000ffff957224 */ /* 0x008fe400078e0096 */
[----:B------:R-:W-:Y:S02]  /*14560*/  IMAD.MOV.U32 R150, RZ, RZ, R151 ;  /* 0x000000ffff967224 */ /* 0x000fe400078e0097 */
[----:B------:R-:W-:Y:S02]  /*14570*/  IMAD.MOV.U32 R151, RZ, RZ, R132 ;  /* 0x000000ffff977224 */ /* 0x000fe400078e0084 */
[----:B------:R-:W-:-:S02]  /*14580*/  IMAD.MOV.U32 R132, RZ, RZ, R133 ;  /* 0x000000ffff847224 */ /* 0x000fc400078e0085 */
[----:B------:R-:W3:Y:S01]  /*14590*/  LDL.LU R133, [R1+0x70] ;  /* 0x0000700001857983 */ /* 0x000ee20000300800 */
[----:B------:R2:W-:Y:S01]  /*145a0*/  MUFU.EX2 R60, R0 ;  /* 0x00000000003c7308 */ /* 0x0005e20000000800 */
[----:B------:R-:W-:Y:S02]  /*145b0*/  IMAD.MOV.U32 R85, RZ, RZ, R9 ;  /* 0x000000ffff557224 */ /* 0x000fe400078e0009 */
[----:B------:R-:W-:Y:S02]  /*145c0*/  IMAD.MOV.U32 R118, RZ, RZ, R119 ;  /* 0x000000ffff767224 */ /* 0x000fe400078e0077 */
[----:B------:R-:W-:Y:S02]  /*145d0*/  IMAD.MOV.U32 R84, RZ, RZ, R85 ;  /* 0x000000ffff547224 */ /* 0x000fe400078e0055 */
[----:B------:R-:W-:Y:S02]  /*145e0*/  IMAD.MOV.U32 R116, RZ, RZ, R118 ;  /* 0x000000ffff747224 */ /* 0x000fe400078e0076 */
[----:B--2---:R-:W-:-:S04]  /*145f0*/  FFMA.FTZ R0, R222, UR19, -R27 ;  /* 0x00000013de007c23 */ /* 0x004fc8000801081b */
[----:B------:R2:W4:Y:S01]  /*14600*/  MUFU.EX2 R61, R0 ;  /* 0x00000000003d7308 */ /* 0x0005220000000800 */
[----:B------:R-:W-:-:S07]  /*14610*/  FFMA.FTZ R2, R116, UR19, -R27 ;  /* 0x0000001374027c23 */ /* 0x000fce000801081b */
[----:B------:R1:W-:Y:S01]  /*14620*/  MUFU.EX2 R59, R2 ;  /* 0x00000002003b7308 */ /* 0x0003e20000000800 */
[----:B--2---:R-:W-:-:S07]  /*14630*/  FFMA.FTZ R0, R84, UR19, -R27 ;  /* 0x0000001354007c23 */ /* 0x004fce000801081b */
[----:B------:R2:W4:Y:S01]  /*14640*/  MUFU.EX2 R58, R0 ;  /* 0x00000000003a7308 */ /* 0x0005220000000800 */
[----:B-1----:R-:W-:Y:S02]  /*14650*/  F2FP.F16.F32.PACK_AB R2, R62, R63 ;  /* 0x0000003f3e02723e */ /* 0x002fe400000000ff */
[----:B--2---:R-:W-:-:S05]  /*14660*/  HSET2.LE.AND R0, R6, R117, PT ;  /* 0x0000007506007233 */ /* 0x004fca0003803000 */
        /* <DEDUP_REMOVED lines=8> */
[----:B------:R-:W-:-:S04]  /*146f0*/  F2FP.F16.F32.PACK_AB R2, R59, R58 ;  /* 0x0000003a3b02723e */ /* 0x000fc800000000ff */
[----:B------:R-:W-:Y:S02]  /*14700*/  LOP3.LUT R5, R0, R2, RZ, 0xc0, !PT ;  /* 0x0000000200057212 */ /* 0x000fe400078ec0ff */
[----:B------:R-:W-:Y:S01]  /*14710*/  LOP3.LUT R2, R45, R48, R164, 0x96, !PT ;  /* 0x000000302d027212 */ /* 0x000fe200078e96a4 */
[----:B------:R-:W-:-:S04]  /*14720*/  FFMA.FTZ R8, R8, UR19, -R25 ;  /* 0x0000001308087c23 */ /* 0x000fc80008010819 */
[----:B------:R-:W-:-:S04]  /*14730*/  IMAD.WIDE.U32 R2, R2, -0x2daee0ad, RZ ;  /* 0xd2511f5302027825 */ /* 0x000fc800078e00ff */
[----:B------:R-:W-:Y:S01]  /*14740*/  FFMA.FTZ R9, R219, UR19, -R25 ;  /* 0x00000013db097c23 */ /* 0x000fe20008010819 */
[----:B------:R-:W-:Y:S01]  /*14750*/  IMAD.MOV.U32 R85, RZ, RZ, R11 ;  /* 0x000000ffff557224 */ /* 0x000fe200078e000b */
[----:B------:R-:W-:Y:S01]  /*14760*/  LOP3.LUT R0, R2, 0xffff, RZ, 0xc0, !PT ;  /* 0x0000ffff02007812 */ /* 0x000fe200078ec0ff */
[--C-:B------:R-:W-:Y:S01]  /*14770*/  FFMA.FTZ R10, R221, UR19, -R25.reuse ;  /* 0x00000013dd0a7c23 */ /* 0x100fe20008010819 */
[--C-:B------:R-:W-:Y:S01]  /*14780*/  FFMA.FTZ R14, R86, UR19, -R26.reuse ;  /* 0x00000013560e7c23 */ /* 0x100fe2000801081a */
[----:B------:R-:W-:Y:S01]  /*14790*/  FFMA.FTZ R12, R85, UR19, -R26 ;  /* 0x00000013550c7c23 */ /* 0x000fe2000801081a */
[----:B------:R1:W-:Y:S01]  /*147a0*/  MUFU.EX2 R57, R8 ;  /* 0x0000000800397308 */ /* 0x0003e20000000800 */
[----:B------:R-:W-:Y:S02]  /*147b0*/  IMAD.MOV.U32 R81, RZ, RZ, R132 ;  /* 0x000000ffff517224 */ /* 0x000fe400078e0084 */
[----:B------:R-:W-:Y:S01]  /*147c0*/  FFMA.FTZ R11, R217, UR19, -R25 ;  /* 0x00000013d90b7c23 */ /* 0x000fe20008010819 */
[----:B------:R-:W-:-:S02]  /*147d0*/  IMAD.MOV.U32 R67, RZ, RZ, R134 ;  /* 0x000000ffff437224 */ /* 0x000fc400078e0086 */
[----:B------:R-:W-:Y:S02]  /*147e0*/  IMAD.MOV.U32 R66, RZ, RZ, R135 ;  /* 0x000000ffff427224 */ /* 0x000fe400078e0087 */
[----:B------:R-:W-:Y:S01]  /*147f0*/  IMAD.MOV.U32 R95, RZ, RZ, R165 ;  /* 0x000000ffff5f7224 */ /* 0x000fe200078e00a5 */
[----:B------:R2:W-:Y:S01]  /*14800*/  MUFU.EX2 R48, R9 ;  /* 0x0000000900307308 */ /* 0x0005e20000000800 */
[----:B------:R-:W-:Y:S02]  /*14810*/  IMAD.MOV.U32 R94, RZ, RZ, R166 ;  /* 0x000000ffff5e7224 */ /* 0x000fe400078e00a6 */
[----:B------:R-:W-:Y:S02]  /*14820*/  IMAD.MOV.U32 R93, RZ, RZ, R167 ;  /* 0x000000ffff5d7224 */ /* 0x000fe400078e00a7 */
[----:B------:R-:W-:Y:S01]  /*14830*/  HMMA.16816.F32 R164, R4, R32, R112 ;  /* 0x0000002004a4723c */ /* 0x000fe20000001870 */
[----:B-1----:R-:W-:Y:S02]  /*14840*/  SHF.R.U32.HI R8, RZ, 0x8, R0 ;  /* 0x00000008ff087819 */ /* 0x002fe40000011600 */
[----:B------:R-:W-:Y:S01]  /*14850*/  LOP3.LUT R0, R3, R46, R246, 0x96, !PT ;  /* 0x0000002e03007212 */ /* 0x000fe200078e96f6 */
[----:B------:R1:W4:Y:S01]  /*14860*/  MUFU.EX2 R56, R10 ;  /* 0x0000000a00387308 */ /* 0x0003220000000800 */
[----:B--2---:R-:W-:-:S07]  /*14870*/  LOP3.LUT R9, R2, 0xff, RZ, 0xc0, !PT ;  /* 0x000000ff02097812 */ /* 0x004fce00078ec0ff */
[----:B------:R2:W-:Y:S01]  /*14880*/  MUFU.EX2 R32, R12 ;  /* 0x0000000c00207308 */ /* 0x0005e20000000800 */
[----:B------:R-:W-:Y:S02]  /*14890*/  PRMT R13, R9, 0x5410, R8 ;  /* 0x00005410090d7816 */ /* 0x000fe40000000008 */
[--C-:B------:R-:W-:Y:S02]  /*148a0*/  SHF.R.U32.HI R3, RZ, 0x10, R0.reuse ;  /* 0x00000010ff037819 */ /* 0x100fe40000011600 */
[----:B------:R-:W-:Y:S02]  /*148b0*/  SHF.R.U32.HI R9, RZ, 0x18, R0 ;  /* 0x00000018ff097819 */ /* 0x000fe40000011600 */
[--C-:B-1----:R-:W-:Y:S01]  /*148c0*/  SHF.R.U32.HI R10, RZ, 0x10, R2.reuse ;  /* 0x00000010ff0a7819 */ /* 0x102fe20000011602 */
[----:B------:R1:W4:Y:S01]  /*148d0*/  MUFU.EX2 R45, R11 ;  /* 0x0000000b002d7308 */ /* 0x0003220000000800 */
[----:B------:R-:W-:Y:S01]  /*148e0*/  IMAD.MOV.U32 R119, RZ, RZ, R53 ;  /* 0x000000ffff777224 */ /* 0x000fe200078e0035 */
[----:B--2---:R-:W-:-:S02]  /*148f0*/  SHF.R.U32.HI R12, RZ, 0x18, R2 ;  /* 0x00000018ff0c7819 */ /* 0x004fc40000011602 */
[----:B------:R-:W-:Y:S01]  /*14900*/  LOP3.LUT R2, R0, 0xffff, RZ, 0xc0, !PT ;  /* 0x0000ffff00027812 */ /* 0x000fe200078ec0ff */
[----:B------:R-:W-:-:S03]  /*14910*/  IMAD.MOV.U32 R53, RZ, RZ, R49 ;  /* 0x000000ffff357224 */ /* 0x000fc600078e0031 */
[----:B------:R-:W-:Y:S02]  /*14920*/  SHF.R.U32.HI R8, RZ, 0x8, R2 ;  /* 0x00000008ff087819 */ /* 0x000fe40000011602 */
[----:B-1----:R-:W-:Y:S02]  /*14930*/  LOP3.LUT R11, R0, 0xff, RZ, 0xc0, !PT ;  /* 0x000000ff000b7812 */ /* 0x002fe400078ec0ff */
[----:B------:R-:W-:Y:S02]  /*14940*/  LOP3.LUT R0, R10, 0xff, RZ, 0xc0, !PT ;  /* 0x000000ff0a007812 */ /* 0x000fe400078ec0ff */
[----:B------:R-:W-:Y:S02]  /*14950*/  LOP3.LUT R2, R3, 0xff, RZ, 0xc0, !PT ;  /* 0x000000ff03027812 */ /* 0x000fe400078ec0ff */
[----:B------:R-:W-:Y:S02]  /*14960*/  PRMT R0, R0, 0x5410, R12 ;  /* 0x0000541000007816 */ /* 0x000fe4000000000c */
[----:B------:R-:W-:Y:S01]  /*14970*/  PRMT R46, R231, 0x7054, R231 ;  /* 0x00007054e72e7816 */ /* 0x000fe200000000e7 */
[----:B------:R-:W-:Y:S01]  /*14980*/  IMAD.MOV.U32 R118, RZ, RZ, R119 ;  /* 0x000000ffff767224 */ /* 0x000fe200078e0077 */
[----:B------:R-:W-:Y:S01]  /*14990*/  PRMT R3, R11, 0x5410, R8 ;  /* 0x000054100b037816 */ /* 0x000fe20000000008 */
[----:B------:R-:W-:Y:S01]  /*149a0*/  IMAD.MOV.U32 R119, RZ, RZ, R53 ;  /* 0x000000ffff777224 */ /* 0x000fe200078e0035 */
[----:B------:R-:W-:Y:S01]  /*149b0*/  PRMT R2, R2, 0x5410, R9 ;  /* 0x0000541002027816 */ /* 0x000fe20000000009 */
[----:B------:R-:W-:-:S02]  /*149c0*/  IMAD.MOV.U32 R85, RZ, RZ, R148 ;  /* 0x000000ffff557224 */ /* 0x000fc400078e0094 */
[----:B------:R-:W-:Y:S01]  /*149d0*/  FFMA.FTZ R15, R15, UR19, -R26 ;  /* 0x000000130f0f7c23 */ /* 0x000fe2000801081a */
[----:B------:R-:W-:Y:S02]  /*149e0*/  IMAD.MOV.U32 R84, RZ, RZ, R149 ;  /* 0x000000ffff547224 */ /* 0x000fe400078e0095 */
[----:B------:R-:W-:Y:S02]  /*149f0*/  IMAD.MOV.U32 R83, RZ, RZ, R150 ;  /* 0x000000ffff537224 */ /* 0x000fe400078e0096 */
[----:B------:R-:W-:Y:S02]  /*14a00*/  IMAD.MOV.U32 R82, RZ, RZ, R151 ;  /* 0x000000ffff527224 */ /* 0x000fe400078e0097 */
[----:B------:R-:W-:Y:S01]  /*14a10*/  FFMA.FTZ R26, R87, UR19, -R26 ;  /* 0x00000013571a7c23 */ /* 0x000fe2000801081a */
[----:B------:R-:W-:Y:S01]  /*14a20*/  HMMA.16816.F32 R148, R4, R16, R180 ;  /* 0x000000100494723c */ /* 0x000fe200000018b4 */
[--C-:B------:R-:W-:Y:S01]  /*14a30*/  HSET2.LE.AND R11, R0, R46.reuse, PT ;  /* 0x0000002e000b7233 */ /* 0x100fe20003803000 */
[----:B------:R-:W-:Y:S01]  /*14a40*/  IMAD.MOV.U32 R87, RZ, RZ, R118 ;  /* 0x000000ffff577224 */ /* 0x000fe200078e0076 */
[----:B------:R-:W-:Y:S01]  /*14a50*/  HSET2.LE.AND R0, R3, R46, PT ;  /* 0x0000002e03007233 */ /* 0x000fe20003803000 */
[----:B------:R-:W-:-:S02]  /*14a60*/  IMAD.MOV.U32 R86, RZ, RZ, R119 ;  /* 0x000000ffff567224 */ /* 0x000fc400078e0077 */
[C---:B------:R-:W-:Y:S01]  /*14a70*/  HMMA.16816.F32 R180, R4.reuse, R22, R120 ;  /* 0x0000001604b4723c */ /* 0x040fe20000001878 */
[----:B------:R-:W1:Y:S01]  /*14a80*/  LDSM.16.MT88.4 R120, [R216+0x9c00] ;  /* 0x009c0000d878783b */ /* 0x000e620000004200 */
[--C-:B------:R-:W-:Y:S02]  /*14a90*/  HSET2.LE.AND R3, R2, R46.reuse, PT ;  /* 0x0000002e02037233 */ /* 0x100fe40003803000 */
[----:B----4-:R-:W-:Y:S02]  /*14aa0*/  F2FP.F16.F32.PACK_AB R2, R57, R56 ;  /* 0x000000383902723e */ /* 0x010fe400000000ff */
[C---:B------:R-:W-:Y:S01]  /*14ab0*/  HMMA.16816.F32 R116, R4.reuse, R28, R236 ;  /* 0x0000001c0474723c */ /* 0x040fe200000018ec */
[----:B------:R-:W-:Y:S01]  /*14ac0*/  MUFU.EX2 R29, R26 ;  /* 0x0000001a001d7308 */ /* 0x000fe20000000800 */
[----:B------:R-:W-:Y:S01]  /*14ad0*/  LOP3.LUT R92, R0, R2, RZ, 0xc0, !PT ;  /* 0x00000002005c7212 */ /* 0x000fe200078ec0ff */
[--C-:B------:R-:W-:Y:S01]  /*14ae0*/  FFMA.FTZ R44, R44, UR19, -R24.reuse ;  /* 0x000000132c2c7c23 */ /* 0x100fe20008010818 */
[--C-:B------:R-:W-:Y:S01]  /*14af0*/  FFMA.FTZ R47, R47, UR19, -R24.reuse ;  /* 0x000000132f2f7c23 */ /* 0x100fe20008010818 */
[--C-:B------:R-:W-:Y:S01]  /*14b00*/  FFMA.FTZ R49, R229, UR19, -R24.reuse ;  /* 0x00000013e5317c23 */ /* 0x100fe20008010818 */
[----:B------:R-:W-:Y:S01]  /*14b10*/  FFMA.FTZ R53, R230, UR19, -R24 ;  /* 0x00000013e6357c23 */ /* 0x000fe20008010818 */
[----:B------:R-:W-:Y:S01]  /*14b20*/  FFMA.FTZ R24, R84, R55, R83 ;  /* 0x0000003754187223 */ /* 0x000fe20000010053 */
[----:B------:R-:W-:Y:S01]  /*14b30*/  FADD.FTZ R25, R85, R50 ;  /* 0x0000003255197221 */ /* 0x000fe20000010000 */
[----:B------:R-:W-:Y:S01]  /*14b40*/  IMAD.MOV.U32 R236, RZ, RZ, R87 ;  /* 0x000000ffffec7224 */ /* 0x000fe200078e0057 */
[C---:B------:R-:W-:Y:S06]  /*14b50*/  HMMA.16816.F32 R68, R4.reuse, R36, R152 ;  /* 0x000000240444723c */ /* 0x040fec0000001898 */
[C---:B------:R-:W-:Y:S06]  /*14b60*/  HMMA.16816.F32 R184, R4.reuse, R18, R184 ;  /* 0x0000001204b8723c */ /* 0x040fec00000018b8 */
[C---:B------:R-:W-:Y:S06]  /*14b70*/  HMMA.16816.F32 R188, R4.reuse, R20, R188 ;  /* 0x0000001404bc723c */ /* 0x040fec00000018bc */
[----:B------:R-:W-:Y:S01]  /*14b80*/  HMMA.16816.F32 R176, R4, R34, R176 ;  /* 0x0000002204b0723c */ /* 0x000fe200000018b0 */
[----:B------:R-:W-:-:S02]  /*14b90*/  HSET2.LE.AND R9, R13, R46, PT ;  /* 0x0000002e0d097233 */ /* 0x000fc40003803000 */
[----:B------:R-:W-:Y:S01]  /*14ba0*/  F2FP.F16.F32.PACK_AB R10, R45, R48 ;  /* 0x000000302d0a723e */ /* 0x000fe200000000ff */
[--C-:B------:R-:W-:Y:S01]  /*14bb0*/  FFMA.FTZ R16, R66, UR19, -R27.reuse ;  /* 0x0000001342107c23 */ /* 0x100fe2000801081b */
[----:B------:R-:W-:Y:S01]  /*14bc0*/  MUFU.EX2 R28, R44 ;  /* 0x0000002c001c7308 */ /* 0x000fe20000000800 */
[----:B------:R-:W-:Y:S01]  /*14bd0*/  HMMA.16816.F32 R36, R4, R38, R136 ;  /* 0x000000260424723c */ /* 0x000fe20000001888 */
[----:B------:R-:W-:Y:S01]  /*14be0*/  FFMA.FTZ R19, R94, UR19, -R27 ;  /* 0x000000135e137c23 */ /* 0x000fe2000801081b */
[----:B------:R-:W-:Y:S01]  /*14bf0*/  LOP3.LUT R94, R9, R10, RZ, 0xc0, !PT ;  /* 0x0000000a095e7212 */ /* 0x000fe200078ec0ff */
[----:B------:R-:W-:Y:S01]  /*14c00*/  IMAD.MOV.U32 R33, RZ, RZ, R157 ;  /* 0x000000ffff217224 */ /* 0x000fe200078e009d */
[----:B------:R2:W5:Y:S03]  /*14c10*/  LDL.LU R229, [R1+0xd8] ;  /* 0x0000d80001e57983 */ /* 0x0005660000300800 */
[----:B------:R-:W-:Y:S08]  /*14c20*/  MUFU.EX2 R13, R49 ;  /* 0x00000031000d7308 */ /* 0x000ff00000000800 */
[----:B------:R-:W-:Y:S01]  /*14c30*/  MUFU.EX2 R26, R53 ;  /* 0x00000035001a7308 */ /* 0x000fe20000000800 */
[----:B------:R-:W-:Y:S01]  /*14c40*/  FFMA.FTZ R18, R82, R54, R81 ;  /* 0x0000003652127223 */ /* 0x000fe20000010051 */
[----:B---3--:R-:W-:-:S06]  /*14c50*/  IMAD.MOV.U32 R80, RZ, RZ, R133 ;  /* 0x000000ffff507224 */ /* 0x008fcc00078e0085 */
[----:B------:R-:W-:Y:S01]  /*14c60*/  MUFU.EX2 R10, R19 ;  /* 0x00000013000a7308 */ /* 0x000fe20000000800 */
[C---:B------:R-:W-:Y:S01]  /*14c70*/  HMMA.16816.F32 R132, R4.reuse, R30, R212 ;  /* 0x0000001e0484723c */ /* 0x040fe200000018d4 */
[----:B------:R-:W-:Y:S01]  /*14c80*/  IMAD.MOV.U32 R237, RZ, RZ, R160 ;  /* 0x000000ffffed7224 */ /* 0x000fe200078e00a0 */
[----:B------:R-:W-:Y:S01]  /*14c90*/  LDSM.16.MT88.4 R136, [R218+0x9c00] ;  /* 0x009c0000da88783b */ /* 0x000fe20000004200 */
[----:B------:R-:W-:Y:S02]  /*14ca0*/  IMAD.MOV.U32 R238, RZ, RZ, R171 ;  /* 0x000000ffffee7224 */ /* 0x000fe400078e00ab */
[----:B------:R-:W-:Y:S01]  /*14cb0*/  IMAD.MOV.U32 R239, RZ, RZ, R170 ;  /* 0x000000ffffef7224 */ /* 0x000fe200078e00aa */
[----:B------:R-:W3:Y:S01]  /*14cc0*/  LDSM.16.MT88.4 R152, [R216+0xac00] ;  /* 0x00ac0000d898783b */ /* 0x000ee20000004200 */
[----:B------:R-:W4:Y:S01]  /*14cd0*/  MUFU.EX2 R31, R14 ;  /* 0x0000000e001f7308 */ /* 0x000f220000000800 */
[----:B------:R-:W-:Y:S01]  /*14ce0*/  FFMA.FTZ R17, R80, R51, R67 ;  /* 0x0000003350117223 */ /* 0x000fe20000010043 */
[----:B------:R-:W-:Y:S01]  /*14cf0*/  IMAD.MOV.U32 R66, RZ, RZ, R169 ;  /* 0x000000ffff427224 */ /* 0x000fe200078e00a9 */
[----:B------:R-:W-:Y:S04]  /*14d00*/  LDSM.16.MT88.4 R80, [R216+0xbc00] ;  /* 0x00bc0000d850783b */ /* 0x000fe80000004200 */
[----:B------:R-:W-:Y:S01]  /*14d10*/  LDSM.16.MT88.4 R20, [R218+0xbc00] ;  /* 0x00bc0000da14783b */ /* 0x000fe20000004200 */
[----:B------:R1:W2:Y:S03]  /*14d20*/  MUFU.EX2 R30, R15 ;  /* 0x0000000f001e7308 */ /* 0x0002a60000000800 */
[----:B------:R3:W5:Y:S01]  /*14d30*/  LDL.LU R230, [R1+0xd4] ;  /* 0x0000d40001e67983 */ /* 0x0007620000300800 */
[----:B----4-:R-:W-:Y:S01]  /*14d40*/  F2FP.F16.F32.PACK_AB R8, R31, R32 ;  /* 0x000000201f08723e */ /* 0x010fe200000000ff */
[--C-:B------:R-:W-:Y:S01]  /*14d50*/  FFMA.FTZ R14, R93, UR19, -R27.reuse ;  /* 0x000000135d0e7c23 */ /* 0x100fe2000801081b */
[----:B------:R-:W-:Y:S01]  /*14d60*/  IMAD.MOV.U32 R67, RZ, RZ, R86 ;  /* 0x000000ffff437224 */ /* 0x000fe200078e0056 */
[----:B------:R4:W5:Y:S01]  /*14d70*/  LDL.LU R222, [R1+0xd0] ;  /* 0x0000d00001de7983 */ /* 0x0009620000300800 */
[----:B------:R-:W-:Y:S01]  /*14d80*/  LOP3.LUT R93, R3, R8, RZ, 0xc0, !PT ;  /* 0x00000008035d7212 */ /* 0x000fe200078ec0ff */
[----:B------:R-:W-:Y:S01]  /*14d90*/  IMAD.WIDE.U32 R2, R156, -0x2daee0ad, RZ ;  /* 0xd2511f539c027825 */ /* 0x000fe200078e00ff */
[C---:B------:R-:W-:Y:S01]  /*14da0*/  HMMA.16816.F32 R84, R4.reuse, R40, R124 ;  /* 0x000000280454723c */ /* 0x040fe2000000187c */
[----:B------:R4:W5:Y:S03]  /*14db0*/  LDL.LU R221, [R1+0xcc] ;  /* 0x0000cc0001dd7983 */ /* 0x0009660000300800 */
[----:B------:R-:W-:Y:S01]  /*14dc0*/  LOP3.LUT R0, R3, R52, R246, 0x96, !PT ;  /* 0x0000003403007212 */ /* 0x000fe200078e96f6 */
[----:B-1----:R-:W-:Y:S01]  /*14dd0*/  FFMA.FTZ R15, R95, UR19, -R27 ;  /* 0x000000135f0f7c23 */ /* 0x002fe2000801081b */
[----:B------:R-:W-:Y:S01]  /*14de0*/  HMMA.16816.F32 R40, R4, R42, R128 ;  /* 0x0000002a0428723c */ /* 0x000fe20000001880 */
[----:B------:R-:W-:Y:S01]  /*14df0*/  LOP3.LUT R3, R2, 0xffff, RZ, 0xc0, !PT ;  /* 0x0000ffff02037812 */ /* 0x000fe200078ec0ff */
[----:B------:R-:W-:Y:S01]  /*14e00*/  IMAD.MOV.U32 R212, RZ, RZ, R163 ;  /* 0x000000ffffd47224 */ /* 0x000fe200078e00a3 */
[----:B--2---:R-:W-:Y:S01]  /*14e10*/  F2FP.F16.F32.PACK_AB R12, R29, R30 ;  /* 0x0000001e1d0c723e */ /* 0x004fe200000000ff */
[----:B------:R-:W-:Y:S01]  /*14e20*/  IMAD.MOV.U32 R214, RZ, RZ, R161 ;  /* 0x000000ffffd67224 */ /* 0x000fe200078e00a1 */
[----:B------:R4:W5:Y:S02]  /*14e30*/  LDL.LU R220, [R1+0xc8] ;  /* 0x0000c80001dc7983 */ /* 0x0009640000300800 */
[----:B------:R-:W-:-:S02]  /*14e40*/  SHF.R.U32.HI R4, RZ, 0x10, R2 ;  /* 0x00000010ff047819 */ /* 0x000fc40000011602 */
[----:B------:R-:W-:Y:S02]  /*14e50*/  LOP3.LUT R5, R2, 0xff, RZ, 0xc0, !PT ;  /* 0x000000ff02057812 */ /* 0x000fe400078ec0ff */
[----:B------:R-:W-:Y:S02]  /*14e60*/  SHF.R.U32.HI R6, RZ, 0x18, R2 ;  /* 0x00000018ff067819 */ /* 0x000fe40000011602 */
[----:B------:R-:W-:Y:S01]  /*14e70*/  SHF.R.U32.HI R3, RZ, 0x8, R3 ;  /* 0x00000008ff037819 */ /* 0x000fe20000011603 */
[----:B------:R-:W-:Y:S01]  /*14e80*/  MUFU.EX2 R27, R47 ;  /* 0x0000002f001b7308 */ /* 0x000fe20000000800 */
[----:B------:R-:W-:-:S07]  /*14e90*/  LOP3.LUT R2, R4, 0xff, RZ, 0xc0, !PT ;  /* 0x000000ff04027812 */ /* 0x000fce00078ec0ff */
[----:B------:R-:W-:Y:S01]  /*14ea0*/  MUFU.EX2 R15, R15 ;  /* 0x0000000f000f7308 */ /* 0x000fe20000000800 */
[----:B------:R-:W-:Y:S01]  /*14eb0*/  PRMT R8, R5, 0x5410, R3 ;  /* 0x0000541005087816 */ /* 0x000fe20000000003 */
[----:B------:R-:W-:Y:S01]  /*14ec0*/  IMAD.MOV.U32 R163, RZ, RZ, R158 ;  /* 0x000000ffffa37224 */ /* 0x000fe200078e009e */
[----:B------:R-:W-:Y:S01]  /*14ed0*/  PRMT R5, R2, 0x5410, R6 ;  /* 0x0000541002057816 */ /* 0x000fe20000000006 */
[----:B------:R-:W-:Y:S01]  /*14ee0*/  IMAD.MOV.U32 R213, RZ, RZ, R162 ;  /* 0x000000ffffd57224 */ /* 0x000fe200078e00a2 */
[----:B------:R-:W-:Y:S01]  /*14ef0*/  LOP3.LUT R2, R0, 0xffff, RZ, 0xc0, !PT ;  /* 0x0000ffff00027812 */ /* 0x000fe200078ec0ff */
[----:B------:R-:W-:Y:S01]  /*14f00*/  FADD.FTZ R7, R159, R17 ;  /* 0x000000119f077221 */ /* 0x000fe20000010000 */
[----:B------:R-:W-:Y:S01]  /*14f10*/  LOP3.LUT R95, R11, R12, RZ, 0xc0, !PT ;  /* 0x0000000c0b5f7212 */ /* 0x000fe200078ec0ff */
[----:B------:R-:W-:Y:S01]  /*14f20*/  IMAD.MOV.U32 R215, RZ, RZ, R168 ;  /* 0x000000ffffd77224 */ /* 0x000fe200078e00a8 */
[----:B------:R-:W1:Y:S01]  /*14f30*/  MUFU.EX2 R11, R14 ;  /* 0x0000000e000b7308 */ /* 0x000e620000000800 */
[----:B------:R-:W-:Y:S01]  /*14f40*/  SHF.R.U32.HI R3, RZ, 0x10, R0 ;  /* 0x00000010ff037819 */ /* 0x000fe20000011600 */
[----:B------:R-:W-:Y:S01]  /*14f50*/  FADD.FTZ R9, R212, R25 ;  /* 0x00000019d4097221 */ /* 0x000fe20000010000 */
[----:B------:R-:W-:Y:S01]  /*14f60*/  LOP3.LUT R4, R0, 0xff, RZ, 0xc0, !PT ;  /* 0x000000ff00047812 */ /* 0x000fe200078ec0ff */
[----:B------:R-:W2:Y:S01]  /*14f70*/  LDSM.16.MT88.4 R168, [R218+0xac00] ;  /* 0x00ac0000daa8783b */ /* 0x000ea20000004200 */
[----:B------:R-:W-:-:S03]  /*14f80*/  SHF.R.U32.HI R2, RZ, 0x8, R2 ;  /* 0x00000008ff027819 */ /* 0x000fc60000011602 */
[----:B------:R3:W4:Y:S01]  /*14f90*/  MUFU.EX2 R12, R16 ;  /* 0x00000010000c7308 */ /* 0x0007220000000800 */
[----:B------:R-:W-:Y:S01]  /*14fa0*/  SHF.R.U32.HI R0, RZ, 0x18, R0 ;  /* 0x00000018ff007819 */ /* 0x000fe20000011600 */
[----:B------:R2:W5:Y:S01]  /*14fb0*/  LDL.LU R219, [R1+0xc4] ;  /* 0x0000c40001db7983 */ /* 0x0005620000300800 */
[----:B------:R-:W-:Y:S02]  /*14fc0*/  LOP3.LUT R3, R3, 0xff, RZ, 0xc0, !PT ;  /* 0x000000ff03037812 */ /* 0x000fe400078ec0ff */
[----:B------:R-:W-:Y:S01]  /*14fd0*/  PRMT R2, R4, 0x5410, R2 ;  /* 0x0000541004027816 */ /* 0x000fe20000000002 */
[----:B------:R-:W-:Y:S01]  /*14fe0*/  HMMA.16816.F32 R124, R92, R122, R96 ;  /* 0x0000007a5c7c723c */ /* 0x000fe20000001860 */
[----:B------:R-:W-:Y:S01]  /*14ff0*/  PRMT R6, R3, 0x5410, R0 ;  /* 0x0000541003067816 */ /* 0x000fe20000000000 */
[----:B------:R-:W-:Y:S01]  /*15000*/  FADD.FTZ R9, R236, R9 ;  /* 0x00000009ec097221 */ /* 0x000fe20000010000 */
[--C-:B------:R-:W-:Y:S01]  /*15010*/  HSET2.LE.AND R3, R5, R46.reuse, PT ;  /* 0x0000002e05037233 */ /* 0x100fe20003803000 */
[----:B------:R2:W5:Y:S01]  /*15020*/  LDL.LU R217, [R1+0xc0] ;  /* 0x0000c00001d97983 */ /* 0x0005620000300800 */
[----:B------:R-:W-:-:S02]  /*15030*/  HSET2.LE.AND R0, R8, R46, PT ;  /* 0x0000002e08007233 */ /* 0x000fc40003803000 */
[--C-:B------:R-:W-:Y:S02]  /*15040*/  HSET2.LE.AND R5, R2, R46.reuse, PT ;  /* 0x0000002e02057233 */ /* 0x100fe40003803000 */
[----:B------:R-:W-:Y:S01]  /*15050*/  F2FP.F16.F32.PACK_AB R2, R26, R13 ;  /* 0x0000000d1a02723e */ /* 0x000fe200000000ff */
[----:B------:R-:W-:Y:S01]  /*15060*/  FADD.FTZ R4, R163, R18 ;  /* 0x00000012a3047221 */ /* 0x000fe20000010000 */
[----:B------:R-:W-:Y:S01]  /*15070*/  HSET2.LE.AND R6, R6, R46, PT ;  /* 0x0000002e06067233 */ /* 0x000fe20003803000 */
[----:B------:R-:W-:Y:S01]  /*15080*/  FADD.FTZ R8, R33, R24 ;  /* 0x0000001821087221 */ /* 0x000fe20000010000 */
[----:B------:R-:W-:Y:S01]  /*15090*/  LOP3.LUT R98, R0, R2, RZ, 0xc0, !PT ;  /* 0x0000000200627212 */ /* 0x000fe200078ec0ff */
[----:B---3--:R-:W-:Y:S01]  /*150a0*/  FADD.FTZ R16, R213, R7 ;  /* 0x00000007d5107221 */ /* 0x008fe20000010000 */
[----:B-1----:R-:W-:Y:S01]  /*150b0*/  F2FP.F16.F32.PACK_AB R2, R10, R11 ;  /* 0x0000000b0a02723e */ /* 0x002fe200000000ff */
[----:B------:R-:W-:Y:S01]  /*150c0*/  FADD.FTZ R14, R214, R4 ;  /* 0x00000004d60e7221 */ /* 0x000fe20000010000 */
[----:B------:R-:W-:Y:S01]  /*150d0*/  F2FP.F16.F32.PACK_AB R0, R27, R28 ;  /* 0x0000001c1b00723e */ /* 0x000fe200000000ff */
[----:B------:R-:W-:Y:S01]  /*150e0*/  FADD.FTZ R7, R215, R8 ;  /* 0x00000008d7077221 */ /* 0x000fe20000010000 */
[----:B----4-:R-:W-:-:S02]  /*150f0*/  F2FP.F16.F32.PACK_AB R4, R12, R15 ;  /* 0x0000000f0c04723e */ /* 0x010fc400000000ff */
        /* <DEDUP_REMOVED lines=54> */
[-C--:B------:R-:W-:Y:S01]  /*15460*/  HMMA.16816.F32 R112, R92, R120.reuse, R108 ;  /* 0x000000785c70723c */ /* 0x080fe2000000186c */
[----:B------:R1:W-:Y:S04]  /*15470*/  STL [R1+0x58], R4 ;  /* 0x0000580401007387 */ /* 0x0003e80000100800 */
[----:B------:R1:W-:Y:S01]  /*15480*/  STL [R1+0x70], R3 ;  /* 0x0000700301007387 */ /* 0x0003e20000100800 */
[C---:B------:R-:W-:Y:S03]  /*15490*/  HMMA.16816.F32 R116, R96.reuse, R120, R116 ;  /* 0x000000786074723c */ /* 0x040fe60000001874 */
[----:B------:R1:W-:Y:S03]  /*154a0*/  STL [R1+0x78], R2 ;  /* 0x0000780201007387 */ /* 0x0003e60000100800 */
[----:B------:R-:W-:Y:S01]  /*154b0*/  HMMA.16816.F32 R120, R96, R122, R132 ;  /* 0x0000007a6078723c */ /* 0x000fe20000001884 */
[----:B------:R1:W-:Y:S05]  /*154c0*/  STL [R1+0x74], R0 ;  /* 0x0000740001007387 */ /* 0x0003ea0000100800 */
[C---:B------:R-:W-:Y:S06]  /*154d0*/  HMMA.16816.F32 R156, R92.reuse, R154, R76 ;  /* 0x0000009a5c9c723c */ /* 0x040fec000000184c */
[----:B--2---:R-:W-:Y:S06]  /*154e0*/  HMMA.16816.F32 R160, R92, R168, R72 ;  /* 0x000000a85ca0723c */ /* 0x004fec0000001848 */
[-C--:B------:R-:W-:Y:S06]  /*154f0*/  HMMA.16816.F32 R132, R96, R136.reuse, R148 ;  /* 0x000000886084723c */ /* 0x080fec0000001894 */
        /* <DEDUP_REMOVED lines=18> */
.L_x_470:
[----:B------:R-:W-:-:S06]  /*15620*/  UISETP.GT.AND UP0, UPT, UR17, UR12, UPT ;  /* 0x0000000c1100728c */ /* 0x000fcc000bf04270 */
[----:B------:R-:W-:-:S13]  /*15630*/  PLOP3.LUT P0, PT, PT, PT, UP0, 0x80, 0x0 ;  /* 0x000000000000781c */ /* 0x000fda0003f0f008 */
[----:B------:R-:W-:Y:S05]  /*15640*/  @!P0 BRA `(.L_x_477) ;  /* 0x0000005c00ec8947 */ /* 0x000fea0003800000 */
[----:B------:R-:W2:Y:S01]  /*15650*/  LDL.64 R6, [R1+0xa0] ;  /* 0x0000a00001067983 */ /* 0x000ea20000100a00 */
[----:B------:R-:W-:Y:S01]  /*15660*/  ULDC UR4, c[0x0][0x2d0] ;  /* 0x0000b40000047ab9 */ /* 0x000fe20000000800 */
[----:B------:R-:W-:Y:S01]  /*15670*/  PRMT R5, R231, 0x7054, R231 ;  /* 0x00007054e7057816 */ /* 0x000fe200000000e7 */
[----:B------:R-:W-:Y:S01]  /*15680*/  IMAD.MOV.U32 R106, RZ, RZ, R102 ;  /* 0x000000ffff6a7224 */ /* 0x000fe200078e0066 */
[----:B------:R-:W3:Y:S01]  /*15690*/  LDL.LU R4, [R1+0x48] ;  /* 0x0000480001047983 */ /* 0x000ee20000300800 */
[----:B------:R-:W-:Y:S01]  /*156a0*/  MOV R100, R103 ;  /* 0x0000006700647202 */ /* 0x000fe20000000f00 */
[----:B------:R-:W-:Y:S01]  /*156b0*/  ULDC UR9, c[0x0][0x2d0] ;  /* 0x0000b40000097ab9 */ /* 0x000fe20000000800 */
[----:B------:R-:W-:Y:S01]  /*156c0*/  MOV R108, R104 ;  /* 0x00000068006c7202 */ /* 0x000fe20000000f00 */
[----:B------:R-:W4:Y:S01]  /*156d0*/  LDL.LU R0, [R1+0x84] ;  /* 0x0000840001007983 */ /* 0x000f220000300800 */
[----:B------:R-:W-:Y:S01]  /*156e0*/  MOV R107, R101 ;  /* 0x00000065006b7202 */ /* 0x000fe20000000f00 */
[----:B------:R-:W-:-:S02]  /*156f0*/  ULDC.64 UR6, c[0x0][0x248] ;  /* 0x0000920000067ab9 */ /* 0x000fc40000000a00 */
[----:B------:R-:W4:Y:S04]  /*15700*/  LDL.LU R2, [R1+0x4c] ;  /* 0x00004c0001027983 */ /* 0x000f280000300800 */
[----:B------:R-:W4:Y:S01]  /*15710*/  LDL.LU R3, [R1+0x80] ;  /* 0x0000800001037983 */ /* 0x000f220000300800 */
[----:B--2---:R-:W-:Y:S01]  /*15720*/  ISETP.GE.AND P4, PT, R6, UR4, PT ;  /* 0x0000000406007c0c */ /* 0x004fe2000bf86270 */
[----:B------:R-:W-:-:S12]  /*15730*/  ULDC UR4, c[0x0][0x2ec] ;  /* 0x0000bb0000047ab9 */ /* 0x000fd80000000800 */
[----:B------:R-:W1:Y:S08]  /*15740*/  @!P4 LDC.64 R8, c[0x0][0x220] ;  /* 0x00008800ff08cb82 */ /* 0x000e700000000a00 */
[----:B------:R-:W2:Y:S01]  /*15750*/  @!P4 LDC.64 R6, c[0x0][0x220] ;  /* 0x00008800ff06cb82 */ /* 0x000ea20000000a00 */
[----:B-1----:R-:W-:Y:S04]  /*15760*/  @!P4 STL.64 [R1+0x90], R8 ;  /* 0x000090080100c387 */ /* 0x002fe80000100a00 */
[----:B--2---:R3:W-:Y:S02]  /*15770*/  @!P4 STL.64 [R1+0x88], R6 ;  /* 0x000088060100c387 */ /* 0x0047e40000100a00 */
[----:B---3--:R-:W-:-:S04]  /*15780*/  IMAD.WIDE.U32 R6, R4, -0x326172a9, RZ ;  /* 0xcd9e8d5704067825 */ /* 0x008fc800078e00ff */
[----:B----4-:R-:W-:Y:S01]  /*15790*/  IMAD.WIDE.U32 R4, R0, -0x326172a9, RZ ;  /* 0xcd9e8d5700047825 */ /* 0x010fe200078e00ff */
[----:B------:R-:W-:Y:S01]  /*157a0*/  STL.64 [R1+0x68], R6 ;  /* 0x0000680601007387 */ /* 0x000fe20000100a00 */
[----:B------:R-:W-:-:S03]  /*157b0*/  LOP3.LUT R0, R7, R2, RZ, 0x3c, !PT ;  /* 0x0000000207007212 */ /* 0x000fc600078e3cff */
[----:B------:R1:W-:Y:S01]  /*157c0*/  STL.64 [R1+0x60], R4 ;  /* 0x0000600401007387 */ /* 0x0003e20000100a00 */
[----:B------:R-:W-:Y:S01]  /*157d0*/  LOP3.LUT R2, R5, R2, RZ, 0x3c, !PT ;  /* 0x0000000205027212 */ /* 0x000fe200078e3cff */
[----:B-1----:R-:W-:-:S05]  /*157e0*/  IMAD.WIDE.U32 R4, R3, -0x2daee0ad, RZ ;  /* 0xd2511f5303047825 */ /* 0x002fca00078e00ff */
[----:B------:R1:W-:Y:S04]  /*157f0*/  STL.64 [R1+0x20], R4 ;  /* 0x0000200401007387 */ /* 0x0003e80000100a00 */
[----:B------:R-:W2:Y:S04]  /*15800*/  LDL.LU.64 R6, [R1+0x50] ;  /* 0x0000500001067983 */ /* 0x000ea80000300a00 */
[----:B-1----:R-:W3:Y:S01]  /*15810*/  LDL.LU.64 R4, [R1+0xb8] ;  /* 0x0000b80001047983 */ /* 0x002ee20000300a00 */
[----:B------:R-:W-:-:S04]  /*15820*/  IMAD.WIDE.U32 R8, R0, -0x2daee0ad, RZ ;  /* 0xd2511f5300087825 */ /* 0x000fc800078e00ff */
[----:B------:R-:W-:Y:S01]  /*15830*/  IMAD.WIDE.U32 R2, R2, -0x2daee0ad, RZ ;  /* 0xd2511f5302027825 */ /* 0x000fe200078e00ff */
[----:B------:R-:W-:Y:S04]  /*15840*/  STL.64 [R1+0x30], R8 ;  /* 0x0000300801007387 */ /* 0x000fe80000100a00 */
[----:B------:R2:W-:Y:S02]  /*15850*/  STL.64 [R1+0x38], R2 ;  /* 0x0000380201007387 */ /* 0x0005e40000100a00 */
[----:B--2---:R-:W-:Y:S01]  /*15860*/  IMAD.MOV.U32 R3, RZ, RZ, R7 ;  /* 0x000000ffff037224 */ /* 0x004fe200078e0007 */
[----:B---3--:R-:W-:-:S05]  /*15870*/  MOV R2, R4 ;  /* 0x0000000400027202 */ /* 0x008fca0000000f00 */
[----:B------:R1:W-:Y:S01]  /*15880*/  STL.64 [R1+0x80], R2 ;  /* 0x0000800201007387 */ /* 0x0003e20000100a00 */
[----:B------:R-:W-:Y:S05]  /*15890*/  BRA `(.L_x_478) ;  /* 0x00000004000c7947 */ /* 0x000fea0003800000 */
.L_x_480:
        /* <DEDUP_REMOVED lines=17> */
[----:B--2---:R-:W-:Y:S02]  /*159b0*/  LEA R4, P1, R4, R12, 0x6 ;  /* 0x0000000c04047211 */ /* 0x004fe400078230ff */
[----:B------:R-:W2:Y:S02]  /*159c0*/  @!P4 LDC.64 R12, c[0x0][0x218] ;  /* 0x00008600ff0ccb82 */ /* 0x000ea40000000a00 */
[----:B---3--:R-:W-:Y:S02]  /*159d0*/  LEA.HI.X R5, R8, R21, R5, 0x6, P1 ;  /* 0x0000001508057211 */ /* 0x008fe400008f3405 */
[C---:B-1----:R-:W-:Y:S04]  /*159e0*/  @!P4 LEA R6, P1, R4.reuse, R6, 0x1 ;  /* 0x000000060406c211 */ /* 0x042fe800078208ff */
[C-C-:B------:R-:W-:Y:S01]  /*159f0*/  @!P4 LEA.HI.X R7, R4.reuse, R7, R5.reuse, 0x1, P1 ;  /* 0x000000070407c211 */ /* 0x140fe200008f0c05 */
[----:B------:R-:W1:Y:S01]  /*15a00*/  @!P6 LDC.64 R8, c[0x0][0x218] ;  /* 0x00008600ff08eb82 */ /* 0x000e620000000a00 */
[C---:B-----5:R-:W-:Y:S03]  /*15a10*/  @!P6 LEA R16, P1, R4.reuse, R16, 0x1 ;  /* 0x000000100410e211 */ /* 0x060fe600078208ff */
[----:B------:R-:W-:Y:S01]  /*15a20*/  @!PT LDS RZ, [RZ] ;  /* 0x00000000fffff984 */ /* 0x000fe20000000800 */
[----:B------:R-:W-:Y:S01]  /*15a30*/  @!PT LDS RZ, [RZ] ;  /* 0x00000000fffff984 */ /* 0x000fe20000000800 */
[----:B------:R-:W-:Y:S01]  /*15a40*/  @!PT LDS RZ, [RZ] ;  /* 0x00000000fffff984 */ /* 0x000fe20000000800 */
[----:B------:R3:W-:Y:S01]  /*15a50*/  @!P4 LDGSTS.E.BYPASS.LTC128B.128 [R222+0x6000], desc[UR22][R6.64] ;  /* 0x0600000006decfae */ /* 0x0007e2000b901d56 */
[C-C-:B------:R-:W-:Y:S02]  /*15a60*/  @!P6 LEA.HI.X R17, R4.reuse, R17, R5.reuse, 0x1, P1 ;  /* 0x000000110411e211 */ /* 0x140fe400008f0c05 */
[C---:B----4-:R-:W-:Y:S01]  /*15a70*/  @!P2 LEA R14, P1, R4.reuse, R14, 0x1 ;  /* 0x0000000e040ea211 */ /* 0x050fe200078208ff */
[----:B------:R4:W-:Y:S01]  /*15a80*/  @P6 STS.128 [R222+0x7000], RZ ;  /* 0x007000ffde006388 */ /* 0x0009e20000000c00 */
[----:B------:R-:W3:Y:S02]  /*15a90*/  @!P2 LDC.64 R20, c[0x0][0x218] ;  /* 0x00008600ff14ab82 */ /* 0x000ee40000000a00 */
        /* <DEDUP_REMOVED lines=8> */
[C---:B--2---:R-:W-:Y:S01]  /*15b20*/  @!P4 LEA R12, P1, R4.reuse, R12, 0x1 ;  /* 0x0000000c040cc211 */ /* 0x044fe200078208ff */
        /* <DEDUP_REMOVED lines=11> */
[C-C-:B------:R-:W-:Y:S03]  /*15be0*/  @!P6 LEA.HI.X R9, R4.reuse, R9, R5.reuse, 0x1, P1 ;  /* 0x000000090409e211 */ /* 0x140fe600008f0c05 */
[----:B------:R4:W-:Y:S01]  /*15bf0*/  @P6 STS.128 [R222+0x7800], RZ ;  /* 0x007800ffde006388 */ /* 0x0009e20000000c00 */
[C---:B---3--:R-:W-:Y:S03]  /*15c00*/  @!P2 LEA R6, P1, R4.reuse, R20, 0x1 ;  /* 0x000000140406a211 */ /* 0x048fe600078208ff */
[----:B------:R-:W-:Y:S01]  /*15c10*/  @!PT LDS RZ, [RZ] ;  /* 0x00000000fffff984 */ /* 0x000fe20000000800 */
[----:B------:R-:W-:Y:S01]  /*15c20*/  @!PT LDS RZ, [RZ] ;  /* 0x00000000fffff984 */ /* 0x000fe20000000800 */
[----:B------:R-:W-:Y:S01]  /*15c30*/  @!PT LDS RZ, [RZ] ;  /* 0x00000000fffff984 */ /* 0x000fe20000000800 */
[----:B------:R4:W-:Y:S01]  /*15c40*/  @!P6 LDGSTS.E.BYPASS.LTC128B.128 [R222+0x7800], desc[UR22][R8.64+0x40] ;  /* 0x0780004008deefae */ /* 0x0009e2000b901d56 */
[----:B------:R-:W-:Y:S03]  /*15c50*/  @!P2 LEA.HI.X R7, R4, R21, R5, 0x1, P1 ;  /* 0x000000150407a211 */ /* 0x000fe600008f0c05 */
[----:B------:R4:W-:Y:S04]  /*15c60*/  @P2 STS.128 [R222+0x8800], RZ ;  /* 0x008800ffde002388 */ /* 0x0009e80000000c00 */
[----:B------:R-:W-:Y:S01]  /*15c70*/  @!PT LDS RZ, [RZ] ;  /* 0x00000000fffff984 */ /* 0x000fe20000000800 */
[----:B------:R-:W-:Y:S01]  /*15c80*/  @!PT LDS RZ, [RZ] ;  /* 0x00000000fffff984 */ /* 0x000fe20000000800 */
[----:B------:R-:W-:Y:S01]  /*15c90*/  @!PT LDS RZ, [RZ] ;  /* 0x00000000fffff984 */ /* 0x000fe20000000800 */
[----:B------:R4:W-:Y:S04]  /*15ca0*/  @!P2 LDGSTS.E.BYPASS.LTC128B.128 [R222+0x8800], desc[UR22][R6.64+0x80] ;  /* 0x0880008006deafae */ /* 0x0009e8000b901d56 */
[----:B------:R-:W0:Y:S01]  /*15cb0*/  LDGDEPBAR ;  /* 0x00000000000079af */ /* 0x000e220000000000 */
[----:B------:R-:W-:Y:S05]  /*15cc0*/  BRA `(.L_x_479) ;  /* 0x0000001800947947 */ /* 0x000fea0003800000 */
.L_x_478:
        /* <DEDUP_REMOVED lines=14> */
[----:B-----5:R-:W-:Y:S06]  /*15db0*/  @P4 STS [R222+0x9000], RZ ;  /* 0x009000ffde004388 */ /* 0x020fec0000000800 */
[----:B------:R-:W-:Y:S06]  /*15dc0*/  @P4 STS [R222+0x9004], RZ ;  /* 0x009004ffde004388 */ /* 0x000fec0000000800 */
[----:B------:R-:W-:Y:S01]  /*15dd0*/  @P4 STS.64 [R222+0x9008], RZ ;  /* 0x009008ffde004388 */ /* 0x000fe20000000a00 */
[----:B------:R-:W1:Y:S02]  /*15de0*/  S2R R101, SR_TID.X ;  /* 0x0000000000657919 */ /* 0x000e640000002100 */
[----:B-1----:R-:W-:Y:S05]  /*15df0*/  IMAD.SHL.U32 R101, R101, 0x2, RZ ;  /* 0x0000000265657824 */ /* 0x002fea00078e00ff */
[----:B------:R-:W-:Y:S02]  /*15e00*/  LOP3.LUT R101, R101, 0x6, RZ, 0xc0, !PT ;  /* 0x0000000665657812 */ /* 0x000fe400078ec0ff */
[----:B--2---:R-:W-:Y:S02]  /*15e10*/  ISETP.GE.AND P6, PT, R3, UR9, PT ;  /* 0x0000000903007c0c */ /* 0x004fe4000bfc6270 */
[----:B---3--:R-:W-:Y:S01]  /*15e20*/  ISETP.GE.AND P2, PT, R2, UR9, PT ;  /* 0x0000000902007c0c */ /* 0x008fe2000bf46270 */
[----:B------:R-:W-:Y:S04]  /*15e30*/  IMAD.U32 R2, RZ, RZ, UR8 ;  /* 0x00000008ff027e24 */ /* 0x000fe8000f8e00ff */
[----:B----4-:R-:W-:Y:S06]  /*15e40*/  IMAD.WIDE.U32 R2, R2, UR28, R18 ;  /* 0x0000001c02027c25 */ /* 0x010fec000f8e0012 */
[----:B------:R-:W1:Y:S01]  /*15e50*/  @!P6 LDC.64 R10, c[0x0][0x220] ;  /* 0x00008800ff0aeb82 */ /* 0x000e620000000a00 */
[----:B------:R-:W-:Y:S01]  /*15e60*/  VIADD R3, R3, UR10 ;  /* 0x0000000a03037c36 */ /* 0x000fe20008000000 */
[C---:B------:R-:W-:Y:S01]  /*15e70*/  @!P4 LEA R4, P0, R2.reuse, R4, 0x1 ;  /* 0x000000040204c211 */ /* 0x040fe200078008ff */
[----:B------:R-:W-:Y:S03]  /*15e80*/  USHF.L.U32 UR10, UR8, 0x1, URZ ;  /* 0x00000001080a7899 */ /* 0x000fe6000800063f */
        /* <DEDUP_REMOVED lines=43> */
[C---:B------:R-:W-:Y:S05]  /*16140*/  ISETP.GE.AND P5, PT, R0.reuse, R225, PT ;  /* 0x000000e10000720c */ /* 0x040fea0003fa6270 */
[----:B------:R-:W-:Y:S01]  /*16150*/  @!PT LDS RZ, [RZ] ;  /* 0x00000000fffff984 */ /* 0x000fe20000000800 */
[----:B------:R-:W-:Y:S01]  /*16160*/  @!PT LDS RZ, [RZ] ;  /* 0x00000000fffff984 */ /* 0x000fe20000000800 */
[----:B------:R-:W-:Y:S01]  /*16170*/  @!PT LDS RZ, [RZ] ;  /* 0x00000000fffff984 */ /* 0x000fe20000000800 */
[----:B------:R1:W-:Y:S01]  /*16180*/  @!P2 LDGSTS.E.BYPASS.LTC128B.128 [R222+0xb800], desc[UR22][R2.64+0x80] ;  /* 0x0b80008002deafae */ /* 0x0003e2000b901d56 */
[C---:B------:R-:W-:Y:S02]  /*16190*/  ISETP.GE.AND P1, PT, R0.reuse, R224, PT ;  /* 0x000000e00000720c */ /* 0x040fe40003f26270 */
[C---:B------:R-:W-:Y:S03]  /*161a0*/  ISETP.GE.OR P5, PT, R0.reuse, R230, !P5 ;  /* 0x000000e60000720c */ /* 0x040fe60006fa6670 */
[----:B------:R-:W-:Y:S01]  /*161b0*/  LDSM.16.M88.4 R64, [R220] ;  /* 0x00000000dc40783b */ /* 0x000fe20000000200 */
[C---:B------:R-:W-:Y:S05]  /*161c0*/  ISETP.GE.OR P1, PT, R0.reuse, R229, !P1 ;  /* 0x000000e50000720c */ /* 0x040fea0004f26670 */
[----:B------:R-:W2:Y:S06]  /*161d0*/  LDSM.16.M88.4 R16, [R217+0x6000] ;  /* 0x00600000d910783b */ /* 0x000eac0000000200 */
[----:B------:R-:W3:Y:S06]  /*161e0*/  LDSM.16.M88.4 R60, [R220+0x1000] ;  /* 0x00100000dc3c783b */ /* 0x000eec0000000200 */
[----:B------:R-:W4:Y:S01]  /*161f0*/  LDSM.16.M88.4 R32, [R217+0x6400] ;  /* 0x00640000d920783b */ /* 0x000f220000000200 */
[C---:B-1----:R-:W-:Y:S05]  /*16200*/  VIADD R2, R0.reuse, 0x1 ;  /* 0x0000000100027836 */ /* 0x042fea0000000000 */
[----:B------:R-:W0:Y:S01]  /*16210*/  LDGDEPBAR ;  /* 0x00000000000079af */ /* 0x000e220000000000 */
[----:B------:R-:W-:Y:S05]  /*16220*/  VIADD R3, R0, 0x8 ;  /* 0x0000000800037836 */ /* 0x000fea0000000000 */
[----:B------:R-:W1:Y:S01]  /*16230*/  LDSM.16.M88.4 R48, [R217+0x6800] ;  /* 0x00680000d930783b */ /* 0x000e620000000200 */
[C---:B------:R-:W-:Y:S02]  /*16240*/  ISETP.GE.AND P3, PT, R2.reuse, R225, PT ;  /* 0x000000e10200720c */ /* 0x040fe40003f66270 */
[C---:B------:R-:W-:Y:S02]  /*16250*/  ISETP.GE.AND P0, PT, R2.reuse, R224, PT ;  /* 0x000000e00200720c */ /* 0x040fe40003f06270 */
[C---:B------:R-:W-:Y:S01]  /*16260*/  ISETP.GE.OR P3, PT, R2.reuse, R230, !P3 ;  /* 0x000000e60200720c */ /* 0x040fe20005f66670 */
[----:B------:R-:W1:Y:S01]  /*16270*/  LDSM.16.M88.4 R176, [R217+0x6c00] ;  /* 0x006c0000d9b0783b */ /* 0x000e620000000200 */
[C---:B------:R-:W-:Y:S05]  /*16280*/  ISETP.GE.OR P0, PT, R2.reuse, R229, !P0 ;  /* 0x000000e50200720c */ /* 0x040fea0004706670 */
[----:B------:R-:W-:Y:S01]  /*16290*/  LDSM.16.M88.4 R180, [R221] ;  /* 0x00000000ddb4783b */ /* 0x000fe20000000200 */
[-C--:B--2---:R-:W-:Y:S05]  /*162a0*/  HMMA.16816.F32 R4, R64, R16.reuse, RZ ;  /* 0x000000104004723c */ /* 0x084fea00000018ff */
[----:B------:R-:W2:Y:S01]  /*162b0*/  LDSM.16.M88.4 R184, [R219+0x6000] ;  /* 0x00600000dbb8783b */ /* 0x000ea20000000200 */
        /* <DEDUP_REMOVED lines=11> */
[----:B------:R-:W4:Y:S01]  /*16370*/  LDSM.16.M88.4 R208, [R217+0x7000] ;  /* 0x00700000d9d0783b */ /* 0x000f220000000200 */
[C---:B------:R-:W-:Y:S05]  /*16380*/  HMMA.16816.F32 R32, R64.reuse, R34, RZ ;  /* 0x000000224020723c */ /* 0x040fea00000018ff */
[----:B------:R-:W4:Y:S01]  /*16390*/  LDSM.16.M88.4 R212, [R220+0x3000] ;  /* 0x00300000dcd4783b */ /* 0x000f220000000200 */
[-C--:B-1----:R-:W-:Y:S06]  /*163a0*/  HMMA.16816.F32 R36, R64, R48.reuse, RZ ;  /* 0x000000304024723c */ /* 0x082fec00000018ff */
[C---:B------:R-:W-:Y:S06]  /*163b0*/  HMMA.16816.F32 R40, R60.reuse, R48, RZ ;  /* 0x000000303c28723c */ /* 0x040fec00000018ff */
[-C--:B------:R-:W-:Y:S06]  /*163c0*/  HMMA.16816.F32 R44, R60, R50.reuse, RZ ;  /* 0x000000323c2c723c */ /* 0x080fec00000018ff */
[C---:B------:R-:W-:Y:S06]  /*163d0*/  HMMA.16816.F32 R48, R64.reuse, R50, RZ ;  /* 0x000000324030723c */ /* 0x040fec00000018ff */
[-C--:B------:R-:W-:Y:S06]  /*163e0*/  HMMA.16816.F32 R52, R64, R176.reuse, RZ ;  /* 0x000000b04034723c */ /* 0x080fec00000018ff */
[C---:B------:R-:W-:Y:S06]  /*163f0*/  HMMA.16816.F32 R56, R60.reuse, R176, RZ ;  /* 0x000000b03c38723c */ /* 0x040fec00000018ff */
[-C--:B------:R-:W-:Y:S06]  /*16400*/  HMMA.16816.F32 R60, R60, R178.reuse, RZ ;  /* 0x000000b23c3c723c */ /* 0x080fec00000018ff */
[----:B------:R-:W-:Y:S01]  /*16410*/  HMMA.16816.F32 R64, R64, R178, RZ ;  /* 0x000000b24040723c */ /* 0x000fe200000018ff */
[----:B------:R-:W1:Y:S05]  /*16420*/  LDSM.16.M88.4 R176, [R217+0x7400] ;  /* 0x00740000d9b0783b */ /* 0x000e6a0000000200 */
[-C--:B--2---:R-:W-:Y:S06]  /*16430*/  HMMA.16816.F32 R4, R180, R184.reuse, R4 ;  /* 0x000000b8b404723c */ /* 0x084fec0000001804 */
[C---:B---3--:R-:W-:Y:S06]  /*16440*/  HMMA.16816.F32 R8, R188.reuse, R184, R8 ;  /* 0x000000b8bc08723c */ /* 0x048fec0000001808 */
        /* <DEDUP_REMOVED lines=18> */
[----:B------:R-:W3:Y:S05]  /*16570*/  LDSM.16.M88.4 R180, [R217+0x7c00] ;  /* 0x007c0000d9b4783b */ /* 0x000eea0000000200 */
[-C--:B------:R-:W-:Y:S01]  /*16580*/  HMMA.16816.F32 R4, R204, R208.reuse, R4 ;  /* 0x000000d0cc04723c */ /* 0x080fe20000001804 */
[----:B------:R-:W4:Y:S05]  /*16590*/  LDSM.16.M88.4 R200, [R219+0x7400] ;  /* 0x00740000dbc8783b */ /* 0x000f2a0000000200 */
        /* <DEDUP_REMOVED lines=21> */
[----:B------:R-:W-:Y:S05]  /*166f0*/  LDSM.16.M88.4 R204, [R217+0x8800] ;  /* 0x00880000d9cc783b */ /* 0x000fea0000000200 */
        /* <DEDUP_REMOVED lines=13> */
[----:B------:R-:W4:Y:S05]  /*167d0*/  LDSM.16.M88.4 R208, [R217+0x8c00] ;  /* 0x008c0000d9d0783b */ /* 0x000f2a0000000200 */
[-C--:B-1----:R-:W-:Y:S06]  /*167e0*/  HMMA.16816.F32 R52, R188, R176.reuse, R52 ;  /* 0x000000b0bc34723c */ /* 0x082fec0000001834 */
[C---:B------:R-:W-:Y:S06]  /*167f0*/  HMMA.16816.F32 R56, R196.reuse, R176, R56 ;  /* 0x000000b0c438723c */ /* 0x040fec0000001838 */
[-C--:B------:R-:W-:Y:S01]  /*16800*/  HMMA.16816.F32 R60, R196, R178.reuse, R60 ;  /* 0x000000b2c43c723c */ /* 0x080fe2000000183c */
[----:B------:R-:W1:Y:S05]  /*16810*/  LDSM.16.M88.4 R196, [R221+0x4000] ;  /* 0x00400000ddc4783b */ /* 0x000e6a0000000200 */
[----:B------:R-:W-:Y:S01]  /*16820*/  HMMA.16816.F32 R64, R188, R178, R64 ;  /* 0x000000b2bc40723c */ /* 0x000fe20000001840 */
[----:B------:R-:W1:Y:S05]  /*16830*/  LDSM.16.M88.4 R176, [R221+0x5000] ;  /* 0x00500000ddb0783b */ /* 0x000e6a0000000200 */
[-C--:B--2---:R-:W-:Y:S06]  /*16840*/  HMMA.16816.F32 R4, R180, R184.reuse, R4 ;  /* 0x000000b8b404723c */ /* 0x084fec0000001804 */
[C---:B---3--:R-:W-:Y:S06]  /*16850*/  HMMA.16816.F32 R8, R192.reuse, R184, R8 ;  /* 0x000000b8c008723c */ /* 0x048fec0000001808 */
        /* <DEDUP_REMOVED lines=13> */
[----:B------:R-:W-:Y:S01]  /*16930*/  HMMA.16816.F32 R64, R180, R210, R64 ;  /* 0x000000d2b440723c */ /* 0x000fe20000001840 */
[----:B------:R-:W2:Y:S05]  /*16940*/  LDSM.16.M88.4 R180, [R219+0x8400] ;  /* 0x00840000dbb4783b */ /* 0x000eaa0000000200 */
[-C--:B-1----:R-:W-:Y:S06]  /*16950*/  HMMA.16816.F32 R4, R196, R212.reuse, R4 ;  /* 0x000000d4c404723c */ /* 0x082fec0000001804 */
[C---:B------:R-:W-:Y:S06]  /*16960*/  HMMA.16816.F32 R8, R176.reuse, R212, R8 ;  /* 0x000000d4b008723c */ /* 0x040fec0000001808 */
[-C--:B------:R-:W-:Y:S06]  /*16970*/  HMMA.16816.F32 R12, R176, R214.reuse, R12 ;  /* 0x000000d6b00c723c */ /* 0x080fec000000180c */
[C---:B------:R-:W-:Y:S06]  /*16980*/  HMMA.16816.F32 R16, R196.reuse, R214, R16 ;  /* 0x000000d6c410723c */ /* 0x040fec0000001810 */
[----:B------:R-:W-:Y:S02]  /*16990*/  FSEL R187, R5, -INF , !P3 ;  /* 0xff80000005bb7808 */ /* 0x000fe40005800000 */
[----:B------:R-:W-:Y:S02]  /*169a0*/  FSEL R189, R7, -INF , !P0 ;  /* 0xff80000007bd7808 */ /* 0x000fe40004000000 */
[CC--:B------:R-:W-:Y:S02]  /*169b0*/  ISETP.GE.AND P3, PT, R2.reuse, R226.reuse, PT ;  /* 0x000000e20200720c */ /* 0x0c0fe40003f66270 */
[-C--:B------:R-:W-:Y:S02]  /*169c0*/  ISETP.GE.AND P0, PT, R2, R223.reuse, PT ;  /* 0x000000df0200720c */ /* 0x080fe40003f06270 */
[----:B------:R-:W-:Y:S02]  /*169d0*/  FSEL R184, R4, -INF , !P5 ;  /* 0xff80000004b87808 */ /* 0x000fe40006800000 */
[----:B------:R-:W-:Y:S01]  /*169e0*/  FSEL R186, R6, -INF , !P1 ;  /* 0xff80000006ba7808 */ /* 0x000fe20004800000 */
[-C--:B--2---:R-:W-:Y:S01]  /*169f0*/  HMMA.16816.F32 R20, R196, R180.reuse, R20 ;  /* 0x000000b4c414723c */ /* 0x084fe20000001814 */
[----:B------:R-:W1:Y:S02]  /*16a00*/  LDSM.16.M88.4 R4, [R219+0x8800] ;  /* 0x00880000db04783b */ /* 0x000e640000000200 */
[C---:B------:R-:W-:Y:S02]  /*16a10*/  ISETP.GE.AND P5, PT, R0.reuse, R226, PT ;  /* 0x000000e20000720c */ /* 0x040fe40003fa6270 */
[----:B------:R-:W-:Y:S01]  /*16a20*/  ISETP.GE.AND P1, PT, R0, R223, PT ;  /* 0x000000df0000720c */ /* 0x000fe20003f26270 */
[C---:B------:R-:W-:Y:S04]  /*16a30*/  HMMA.16816.F32 R24, R176.reuse, R180, R24 ;  /* 0x000000b4b018723c */ /* 0x040fe80000001818 */
[CC--:B------:R-:W-:Y:S02]  /*16a40*/  ISETP.GE.OR P3, PT, R2.reuse, R228.reuse, !P3 ;  /* 0x000000e40200720c */ /* 0x0c0fe40005f66670 */
[-C--:B------:R-:W-:Y:S01]  /*16a50*/  ISETP.GE.OR P0, PT, R2, R227.reuse, !P0 ;  /* 0x000000e30200720c */ /* 0x080fe20004706670 */
[C---:B------:R-:W-:Y:S01]  /*16a60*/  VIADD R2, R0.reuse, 0x9 ;  /* 0x0000000900027836 */ /* 0x040fe20000000000 */
[C---:B------:R-:W-:Y:S01]  /*16a70*/  ISETP.GE.OR P5, PT, R0.reuse, R228, !P5 ;  /* 0x000000e40000720c */ /* 0x040fe20006fa6670 */
[-C--:B------:R-:W-:Y:S03]  /*16a80*/  HMMA.16816.F32 R28, R176, R182.reuse, R28 ;  /* 0x000000b6b01c723c */ /* 0x080fe6000000181c */
[----:B------:R-:W-:Y:S02]  /*16a90*/  ISETP.GE.OR P1, PT, R0, R227, !P1 ;  /* 0x000000e30000720c */ /* 0x000fe40004f26670 */
[----:B------:R-:W-:Y:S01]  /*16aa0*/  FSEL R191, R9, -INF , !P3 ;  /* 0xff80000009bf7808 */ /* 0x000fe20005800000 */
[C---:B------:R-:W-:Y:S04]  /*16ab0*/  HMMA.16816.F32 R32, R196.reuse, R182, R32 ;  /* 0x000000b6c420723c */ /* 0x040fe80000001820 */
[C---:B------:R-:W-:Y:S02]  /*16ac0*/  ISETP.GE.AND P3, PT, R2.reuse, R226, PT ;  /* 0x000000e20200720c */ /* 0x040fe40003f66270 */
[----:B------:R-:W-:Y:S02]  /*16ad0*/  FSEL R193, R11, -INF , !P0 ;  /* 0xff8000000bc17808 */ /* 0x000fe40004000000 */
[CC--:B------:R-:W-:Y:S02]  /*16ae0*/  ISETP.GE.AND P0, PT, R2.reuse, R223.reuse, PT ;  /* 0x000000df0200720c */ /* 0x0c0fe40003f06270 */
[----:B------:R-:W-:Y:S02]  /*16af0*/  ISETP.GE.OR P3, PT, R2, R228, !P3 ;  /* 0x000000e40200720c */ /* 0x000fe40005f66670 */
[----:B------:R-:W-:Y:S02]  /*16b00*/  FSEL R188, R8, -INF , !P5 ;  /* 0xff80000008bc7808 */ /* 0x000fe40006800000 */
[C---:B------:R-:W-:Y:S02]  /*16b10*/  ISETP.GE.AND P5, PT, R3.reuse, R226, PT ;  /* 0x000000e20300720c */ /* 0x040fe40003fa6270 */
[----:B------:R-:W-:Y:S02]  /*16b20*/  FSEL R190, R10, -INF , !P1 ;  /* 0xff8000000abe7808 */ /* 0x000fe40004800000 */
[C---:B------:R-:W-:Y:S01]  /*16b30*/  ISETP.GE.AND P1, PT, R3.reuse, R223, PT ;  /* 0x000000df0300720c */ /* 0x040fe20003f26270 */
[----:B------:R-:W2:Y:S01]  /*16b40*/  LDSM.16.M88.4 R8, [R219+0x8c00] ;  /* 0x008c0000db08783b */ /* 0x000ea20000000200 */
[CC--:B------:R-:W-:Y:S01]  /*16b50*/  ISETP.GE.OR P0, PT, R2.reuse, R227.reuse, !P0 ;  /* 0x000000e30200720c */ /* 0x0c0fe20004706670 */
[----:B------:R-:W-:Y:S04]  /*16b60*/  DEPBAR.LE SB0, 0x0 ;  /* 0x000080000000791a */ /* 0x000fe80000000000 */
[----:B------:R-:W-:Y:S01]  /*16b70*/  BAR.SYNC.DEFER_BLOCKING 0x0 ;  /* 0x0000000000007b1d */ /* 0x000fe20000010000 */
[C---:B------:R-:W-:Y:S01]  /*16b80*/  ISETP.GE.OR P5, PT, R3.reuse, R228, !P5 ;  /* 0x000000e40300720c */ /* 0x040fe20006fa6670 */
[-C--:B-1----:R-:W-:Y:S05]  /*16b90*/  HMMA.16816.F32 R36, R196, R4.reuse, R36 ;  /* 0x00000004c424723c */ /* 0x082fea0000001824 */
[----:B------:R-:W-:Y:S01]  /*16ba0*/  ISETP.GE.OR P1, PT, R3, R227, !P1 ;  /* 0x000000e30300720c */ /* 0x000fe20004f26670 */
[C---:B------:R-:W-:Y:S05]  /*16bb0*/  HMMA.16816.F32 R40, R176.reuse, R4, R40 ;  /* 0x00000004b028723c */ /* 0x040fea0000001828 */
[----:B------:R-:W-:Y:S01]  /*16bc0*/  FSEL R194, R13, -INF , !P3 ;  /* 0xff8000000dc27808 */ /* 0x000fe20005800000 */
[-C--:B------:R-:W-:Y:S03]  /*16bd0*/  HMMA.16816.F32 R44, R176, R6.reuse, R44 ;  /* 0x00000006b02c723c */ /* 0x080fe6000000182c */
[CC--:B------:R-:W-:Y:S02]  /*16be0*/  ISETP.GE.AND P3, PT, R2.reuse, R225.reuse, PT ;  /* 0x000000e10200720c */ /* 0x0c0fe40003f66270 */
[----:B------:R-:W-:Y:S01]  /*16bf0*/  FSEL R200, R15, -INF , !P0 ;  /* 0xff8000000fc87808 */ /* 0x000fe20004000000 */
[C---:B------:R-:W-:Y:S04]  /*16c00*/  HMMA.16816.F32 R48, R196.reuse, R6, R48 ;  /* 0x00000006c430723c */ /* 0x040fe80000001830 */
[-C--:B------:R-:W-:Y:S01]  /*16c10*/  ISETP.GE.AND P0, PT, R2, R224.reuse, PT ;  /* 0x000000e00200720c */ /* 0x080fe20003f06270 */
[----:B------:R-:W-:Y:S01]  /*16c20*/  VIADD R4, R0, 0x30 ;  /* 0x0000003000047836 */ /* 0x000fe20000000000 */
[----:B------:R-:W-:Y:S02]  /*16c30*/  FSEL R192, R12, -INF , !P5 ;  /* 0xff8000000cc07808 */ /* 0x000fe40006800000 */
[----:B------:R-:W-:Y:S02]  /*16c40*/  FSEL R195, R14, -INF , !P1 ;  /* 0xff8000000ec37808 */ /* 0x000fe40004800000 */
[C---:B------:R-:W-:Y:S02]  /*16c50*/  ISETP.GE.AND P5, PT, R3.reuse, R225, PT ;  /* 0x000000e10300720c */ /* 0x040fe40003fa6270 */
[C---:B------:R-:W-:Y:S02]  /*16c60*/  ISETP.GE.AND P1, PT, R3.reuse, R224, PT ;  /* 0x000000e00300720c */ /* 0x040fe40003f26270 */
[CC--:B------:R-:W-:Y:S01]  /*16c70*/  ISETP.GE.OR P3, PT, R2.reuse, R230.reuse, !P3 ;  /* 0x000000e60200720c */ /* 0x0c0fe20005f66670 */
[-C--:B--2---:R-:W-:Y:S03]  /*16c80*/  HMMA.16816.F32 R52, R196, R8.reuse, R52 ;  /* 0x00000008c434723c */ /* 0x084fe60000001834 */
[-C--:B------:R-:W-:Y:S01]  /*16c90*/  ISETP.GE.OR P0, PT, R2, R229.reuse, !P0 ;  /* 0x000000e50200720c */ /* 0x080fe20004706670 */
[C---:B------:R-:W-:Y:S01]  /*16ca0*/  VIADD R2, R0.reuse, 0x11 ;  /* 0x0000001100027836 */ /* 0x040fe20000000000 */
[C---:B------:R-:W-:Y:S01]  /*16cb0*/  ISETP.GE.OR P5, PT, R3.reuse, R230, !P5 ;  /* 0x000000e60300720c */ /* 0x040fe20006fa6670 */
[C---:B------:R-:W-:Y:S04]  /*16cc0*/  HMMA.16816.F32 R56, R176.reuse, R8, R56 ;  /* 0x00000008b038723c */ /* 0x040fe80000001838 */
[----:B------:R-:W-:Y:S01]  /*16cd0*/  ISETP.GE.OR P1, PT, R3, R229, !P1 ;  /* 0x000000e50300720c */ /* 0x000fe20004f26670 */
[----:B------:R-:W-:Y:S01]  /*16ce0*/  VIADD R3, R0, 0x10 ;  /* 0x0000001000037836 */ /* 0x000fe20000000000 */
[----:B------:R-:W-:Y:S01]  /*16cf0*/  FSEL R109, R17, -INF , !P3 ;  /* 0xff800000116d7808 */ /* 0x000fe20005800000 */
[-C--:B------:R-:W-:Y:S01]  /*16d00*/  HMMA.16816.F32 R60, R176, R10.reuse, R60 ;  /* 0x0000000ab03c723c */ /* 0x080fe2000000183c */
[----:B------:R-:W2:Y:S02]  /*16d10*/  LDL.64 R178, [R1+0x20] ;  /* 0x0000200001b27983 */ /* 0x000ea40000100a00 */
[CC--:B------:R-:W-:Y:S02]  /*16d20*/  ISETP.GE.AND P3, PT, R2.reuse, R225.reuse, PT ;  /* 0x000000e10200720c */ /* 0x0c0fe40003f66270 */
[----:B------:R-:W-:Y:S01]  /*16d30*/  FSEL R111, R19, -INF , !P0 ;  /* 0xff800000136f7808 */ /* 0x000fe20004000000 */
[----:B------:R-:W-:Y:S04]  /*16d40*/  HMMA.16816.F32 R64, R196, R10, R64 ;  /* 0x0000000ac440723c */ /* 0x000fe80000001840 */
[-C--:B------:R-:W-:Y:S02]  /*16d50*/  ISETP.GE.AND P0, PT, R2, R224.reuse, PT ;  /* 0x000000e00200720c */ /* 0x080fe40003f06270 */
[----:B------:R-:W-:Y:S02]  /*16d60*/  FSEL R101, R16, -INF , !P5 ;  /* 0xff80000010657808 */ /* 0x000fe40006800000 */
[----:B------:R-:W-:Y:S02]  /*16d70*/  FSEL R110, R18, -INF , !P1 ;  /* 0xff800000126e7808 */ /* 0x000fe40004800000 */
[C---:B------:R-:W-:Y:S02]  /*16d80*/  ISETP.GE.AND P5, PT, R3.reuse, R225, PT ;  /* 0x000000e10300720c */ /* 0x040fe40003fa6270 */
[C---:B------:R-:W-:Y:S02]  /*16d90*/  ISETP.GE.AND P1, PT, R3.reuse, R224, PT ;  /* 0x000000e00300720c */ /* 0x040fe40003f26270 */
[CC--:B------:R-:W-:Y:S02]  /*16da0*/  ISETP.GE.OR P3, PT, R2.reuse, R230.reuse, !P3 ;  /* 0x000000e60200720c */ /* 0x0c0fe40005f66670 */
[-C--:B------:R-:W-:Y:S02]  /*16db0*/  ISETP.GE.OR P0, PT, R2, R229.reuse, !P0 ;  /* 0x000000e50200720c */ /* 0x080fe40004706670 */
[C---:B------:R-:W-:Y:S02]  /*16dc0*/  ISETP.GE.OR P5, PT, R3.reuse, R230, !P5 ;  /* 0x000000e60300720c */ /* 0x040fe40006fa6670 */
[----:B------:R-:W-:Y:S02]  /*16dd0*/  ISETP.GE.OR P1, PT, R3, R229, !P1 ;  /* 0x000000e50300720c */ /* 0x000fe40004f26670 */
[----:B------:R-:W-:Y:S02]  /*16de0*/  FSEL R242, R21, -INF , !P3 ;  /* 0xff80000015f27808 */ /* 0x000fe40005800000 */
[----:B------:R-:W-:Y:S02]  /*16df0*/  FSEL R246, R23, -INF , !P0 ;  /* 0xff80000017f67808 */ /* 0x000fe40004000000 */
[----:B------:R-:W-:Y:S02]  /*16e00*/  FSEL R243, R20, -INF , !P5 ;  /* 0xff80000014f37808 */ /* 0x000fe40006800000 */
[----:B------:R-:W-:Y:S01]  /*16e10*/  FSEL R241, R22, -INF , !P1 ;  /* 0xff80000016f17808 */ /* 0x000fe20004800000 */
[----:B------:R-:W-:Y:S01]  /*16e20*/  VIADD R22, R232, 0x9e3779b9 ;  /* 0x9e3779b9e8167836 */ /* 0x000fe20000000000 */
[CC--:B------:R-:W-:Y:S02]  /*16e30*/  ISETP.GE.AND P3, PT, R2.reuse, R226.reuse, PT ;  /* 0x000000e20200720c */ /* 0x0c0fe40003f66270 */
[CC--:B------:R-:W-:Y:S02]  /*16e40*/  ISETP.GE.AND P0, PT, R2.reuse, R223.reuse, PT ;  /* 0x000000df0200720c */ /* 0x0c0fe40003f06270 */
[C---:B------:R-:W-:Y:S02]  /*16e50*/  ISETP.GE.AND P5, PT, R3.reuse, R226, PT ;  /* 0x000000e20300720c */ /* 0x040fe40003fa6270 */
[C---:B------:R-:W-:Y:S02]  /*16e60*/  ISETP.GE.AND P1, PT, R3.reuse, R223, PT ;  /* 0x000000df0300720c */ /* 0x040fe40003f26270 */
[CC--:B------:R-:W-:Y:S02]  /*16e70*/  ISETP.GE.OR P3, PT, R2.reuse, R228.reuse, !P3 ;  /* 0x000000e40200720c */ /* 0x0c0fe40005f66670 */
[-C--:B------:R-:W-:Y:S01]  /*16e80*/  ISETP.GE.OR P0, PT, R2, R227.reuse, !P0 ;  /* 0x000000e30200720c */ /* 0x080fe20004706670 */
[C---:B------:R-:W-:Y:S01]  /*16e90*/  VIADD R2, R0.reuse, 0x19 ;  /* 0x0000001900027836 */ /* 0x040fe20000000000 */
[C---:B------:R-:W-:Y:S02]  /*16ea0*/  ISETP.GE.OR P5, PT, R3.reuse, R228, !P5 ;  /* 0x000000e40300720c */ /* 0x040fe40006fa6670 */
[----:B------:R-:W-:Y:S01]  /*16eb0*/  ISETP.GE.OR P1, PT, R3, R227, !P1 ;  /* 0x000000e30300720c */ /* 0x000fe20004f26670 */
[----:B------:R-:W-:Y:S01]  /*16ec0*/  VIADD R3, R0, 0x18 ;  /* 0x0000001800037836 */ /* 0x000fe20000000000 */
[----:B------:R-:W-:Y:S02]  /*16ed0*/  FSEL R248, R25, -INF , !P3 ;  /* 0xff80000019f87808 */ /* 0x000fe40005800000 */
[----:B------:R-:W-:Y:S02]  /*16ee0*/  FSEL R252, R27, -INF , !P0 ;  /* 0xff8000001bfc7808 */ /* 0x000fe40004000000 */
[----:B------:R-:W-:Y:S01]  /*16ef0*/  FSEL R247, R24, -INF , !P5 ;  /* 0xff80000018f77808 */ /* 0x000fe20006800000 */
[----:B------:R-:W-:Y:S01]  /*16f00*/  VIADD R24, R232, 0x3c6ef372 ;  /* 0x3c6ef372e8187836 */ /* 0x000fe20000000000 */
[----:B------:R-:W-:Y:S02]  /*16f10*/  FSEL R251, R26, -INF , !P1 ;  /* 0xff8000001afb7808 */ /* 0x000fe40004800000 */
[CC--:B------:R-:W-:Y:S02]  /*16f20*/  ISETP.GE.AND P3, PT, R2.reuse, R226.reuse, PT ;  /* 0x000000e20200720c */ /* 0x0c0fe40003f66270 */
[CC--:B------:R-:W-:Y:S02]  /*16f30*/  ISETP.GE.AND P0, PT, R2.reuse, R223.reuse, PT ;  /* 0x000000df0200720c */ /* 0x0c0fe40003f06270 */
        /* <DEDUP_REMOVED lines=9> */
[----:B------:R-:W-:Y:S02]  /*16fd0*/  FSEL R244, R30, -INF , !P1 ;  /* 0xff8000001ef47808 */ /* 0x000fe40004800000 */
        /* <DEDUP_REMOVED lines=12> */
[----:B------:R-:W-:Y:S02]  /*170a0*/  FSEL R231, R34, -INF , !P1 ;  /* 0xff80000022e77808 */ /* 0x000fe40004800000 */
[CC--:B------:R-:W-:Y:S02]  /*170b0*/  ISETP.GE.AND P3, PT, R2.reuse, R225.reuse, PT ;  /* 0x000000e10200720c */ /* 0x0c0fe40003f66270 */
[-C--:B------:R-:W-:Y:S02]  /*170c0*/  ISETP.GE.AND P0, PT, R2, R224.reuse, PT ;  /* 0x000000e00200720c */ /* 0x080fe40003f06270 */
[C---:B------:R-:W-:Y:S02]  /*170d0*/  ISETP.GE.AND P1, PT, R3.reuse, R224, PT ;  /* 0x000000e00300720c */ /* 0x040fe40003f26270 */
[----:B------:R-:W-:Y:S02]  /*170e0*/  FSEL R235, R32, -INF , !P5 ;  /* 0xff80000020eb7808 */ /* 0x000fe40006800000 */
        /* <DEDUP_REMOVED lines=20> */
[CC--:B------:R-:W-:Y:S02]  /*17230*/  ISETP.GE.AND P1, PT, R2.reuse, R223.reuse, PT ;  /* 0x000000df0200720c */ /* 0x0c0fe40003f26270 */
[----:B------:R-:W-:Y:S02]  /*17240*/  FSEL R207, R41, -INF , !P3 ;  /* 0xff80000029cf7808 */ /* 0x000fe40005800000 */
[----:B------:R-:W-:Y:S02]  /*17250*/  FSEL R104, R43, -INF , !P0 ;  /* 0xff8000002b687808 */ /* 0x000fe40004000000 */
[C---:B------:R-:W-:Y:S02]  /*17260*/  ISETP.GE.AND P3, PT, R3.reuse, R226, PT ;  /* 0x000000e20300720c */ /* 0x040fe40003f66270 */
[C---:B------:R-:W-:Y:S02]  /*17270*/  ISETP.GE.AND P0, PT, R3.reuse, R223, PT ;  /* 0x000000df0300720c */ /* 0x040fe40003f06270 */
[-C--:B------:R-:W-:Y:S02]  /*17280*/  ISETP.GE.OR P1, PT, R2, R227.reuse, !P1 ;  /* 0x000000e30200720c */ /* 0x080fe40004f26670 */
[C---:B------:R-:W-:Y:S02]  /*17290*/  ISETP.GE.OR P3, PT, R3.reuse, R228, !P3 ;  /* 0x000000e40300720c */ /* 0x040fe40005f66670 */
[----:B------:R-:W-:Y:S02]  /*172a0*/  ISETP.GE.OR P0, PT, R3, R227, !P0 ;  /* 0x000000e30300720c */ /* 0x000fe40004706670 */
[----:B------:R-:W-:Y:S02]  /*172b0*/  FSEL R103, R46, -INF , !P1 ;  /* 0xff8000002e677808 */ /* 0x000fe40004800000 */
[----:B------:R-:W-:Y:S02]  /*172c0*/  ISETP.GE.AND P1, PT, R2, R224, PT ;  /* 0x000000e00200720c */ /* 0x000fe40003f26270 */
[----:B------:R-:W-:Y:S02]  /*172d0*/  FSEL R208, R40, -INF , !P5 ;  /* 0xff80000028d07808 */ /* 0x000fe40006800000 */
[C---:B------:R-:W-:Y:S02]  /*172e0*/  ISETP.GE.AND P5, PT, R2.reuse, R226, PT ;  /* 0x000000e20200720c */ /* 0x040fe40003fa6270 */
[----:B------:R-:W-:Y:S02]  /*172f0*/  FSEL R102, R45, -INF , !P3 ;  /* 0xff8000002d667808 */ /* 0x000fe40005800000 */
[----:B------:R-:W-:Y:S02]  /*17300*/  FSEL R185, R47, -INF , !P0 ;  /* 0xff8000002fb97808 */ /* 0x000fe40004000000 */
[C---:B------:R-:W-:Y:S02]  /*17310*/  ISETP.GE.AND P3, PT, R3.reuse, R225, PT ;  /* 0x000000e10300720c */ /* 0x040fe40003f66270 */
[C---:B------:R-:W-:Y:S02]  /*17320*/  ISETP.GE.AND P0, PT, R3.reuse, R224, PT ;  /* 0x000000e00300720c */ /* 0x040fe40003f06270 */
[CC--:B------:R-:W-:Y:S02]  /*17330*/  ISETP.GE.OR P1, PT, R2.reuse, R229.reuse, !P1 ;  /* 0x000000e50200720c */ /* 0x0c0fe40004f26670 */
[----:B------:R-:W-:Y:S02]  /*17340*/  ISETP.GE.OR P5, PT, R2, R228, !P5 ;  /* 0x000000e40200720c */ /* 0x000fe40006fa6670 */
[CC--:B------:R-:W-:Y:S02]  /*17350*/  ISETP.GE.OR P3, PT, R3.reuse, R230.reuse, !P3 ;  /* 0x000000e60300720c */ /* 0x0c0fe40005f66670 */
[----:B------:R-:W-:Y:S02]  /*17360*/  ISETP.GE.OR P0, PT, R3, R229, !P0 ;  /* 0x000000e50300720c */ /* 0x000fe40004706670 */
[----:B------:R-:W-:Y:S02]  /*17370*/  FSEL R3, R50, -INF , !P1 ;  /* 0xff80000032037808 */ /* 0x000fe40004800000 */
[----:B------:R-:W-:Y:S02]  /*17380*/  FSEL R33, R44, -INF , !P5 ;  /* 0xff8000002c217808 */ /* 0x000fe40006800000 */
[CC--:B------:R-:W-:Y:S01]  /*17390*/  ISETP.GE.AND P5, PT, R2.reuse, R225.reuse, PT ;  /* 0x000000e10200720c */ /* 0x0c0fe20003fa6270 */
[----:B------:R1:W-:Y:S01]  /*173a0*/  STL [R1+0xc], R3 ;  /* 0x00000c0301007387 */ /* 0x0003e20000100800 */
[----:B------:R-:W-:Y:S02]  /*173b0*/  FSEL R213, R49, -INF , !P3 ;  /* 0xff80000031d57808 */ /* 0x000fe40005800000 */
[----:B------:R-:W-:Y:S03]  /*173c0*/  ISETP.GE.OR P5, PT, R2, R230, !P5 ;  /* 0x000000e60200720c */ /* 0x000fe60006fa6670 */
[----:B------:R-:W3:Y:S01]  /*173d0*/  LDL.64 R202, [R1+0x30] ;  /* 0x0000300001ca7983 */ /* 0x000ee20000100a00 */
[----:B------:R-:W-:Y:S02]  /*173e0*/  FSEL R2, R51, -INF , !P0 ;  /* 0xff80000033027808 */ /* 0x000fe40004000000 */
[----:B------:R-:W-:Y:S02]  /*173f0*/  FSEL R214, R48, -INF , !P5 ;  /* 0xff80000030d67808 */ /* 0x000fe40006800000 */
[C---:B------:R-:W-:Y:S01]  /*17400*/  ISETP.GE.AND P5, PT, R4.reuse, R225, PT ;  /* 0x000000e10400720c */ /* 0x040fe20003fa6270 */
[----:B------:R4:W-:Y:S01]  /*17410*/  STL [R1+0x8], R2 ;  /* 0x0000080201007387 */ /* 0x0009e20000100800 */
[C---:B------:R-:W-:Y:S02]  /*17420*/  ISETP.GE.AND P1, PT, R4.reuse, R224, PT ;  /* 0x000000e00400720c */ /* 0x040fe40003f26270 */
[C---:B------:R-:W-:Y:S03]  /*17430*/  ISETP.GE.OR P5, PT, R4.reuse, R230, !P5 ;  /* 0x000000e60400720c */ /* 0x040fe60006fa6670 */
[----:B------:R-:W3:Y:S01]  /*17440*/  LDL.64 R36, [R1+0x38] ;  /* 0x0000380001247983 */ /* 0x000ee20000100a00 */
[----:B------:R-:W-:Y:S02]  /*17450*/  ISETP.GE.OR P1, PT, R4, R229, !P1 ;  /* 0x000000e50400720c */ /* 0x000fe40004f26670 */
[----:B------:R-:W-:Y:S03]  /*17460*/  FSEL R210, R52, -INF , !P5 ;  /* 0xff80000034d27808 */ /* 0x000fe60006800000 */
[----:B------:R-:W3:Y:S01]  /*17470*/  LDL.64 R38, [R1+0x60] ;  /* 0x0000600001267983 */ /* 0x000ee20000100a00 */
[----:B------:R-:W-:Y:S02]  /*17480*/  FSEL R49, R54, -INF , !P1 ;  /* 0xff80000036317808 */ /* 0x000fe40004800000 */
[----:B------:R-:W-:Y:S03]  /*17490*/  FMNMX.FTZ R23, R184, R108, !PT ;  /* 0x0000006cb8177209 */ /* 0x000fe60007810000 */
[----:B------:R-:W3:Y:S01]  /*174a0*/  LDL.64 R198, [R1+0x68] ;  /* 0x0000680001c67983 */ /* 0x000ee20000100a00 */
[C---:B-1----:R-:W-:Y:S05]  /*174b0*/  VIADD R3, R0.reuse, 0x31 ;  /* 0x0000003100037836 */ /* 0x042fea0000000000 */
[C---:B------:R-:W-:Y:S02]  /*174c0*/  ISETP.GE.AND P3, PT, R3.reuse, R225, PT ;  /* 0x000000e10300720c */ /* 0x040fe40003f66270 */
[C---:B------:R-:W-:Y:S02]  /*174d0*/  ISETP.GE.AND P0, PT, R3.reuse, R224, PT ;  /* 0x000000e00300720c */ /* 0x040fe40003f06270 */
[CC--:B------:R-:W-:Y:S01]  /*174e0*/  ISETP.GE.OR P3, PT, R3.reuse, R230.reuse, !P3 ;  /* 0x000000e60300720c */ /* 0x0c0fe20005f66670 */
[C---:B----4-:R-:W-:Y:S01]  /*174f0*/  VIADD R2, R0.reuse, 0x38 ;  /* 0x0000003800027836 */ /* 0x050fe20000000000 */
[----:B------:R-:W-:Y:S01]  /*17500*/  ISETP.GE.OR P0, PT, R3, R229, !P0 ;  /* 0x000000e50300720c */ /* 0x000fe20004706670 */
[----:B------:R-:W-:Y:S01]  /*17510*/  VIADD R0, R0, 0x39 ;  /* 0x0000003900007836 */ /* 0x000fe20000000000 */
[----:B------:R-:W-:Y:S02]  /*17520*/  FSEL R209, R53, -INF , !P3 ;  /* 0xff80000035d17808 */ /* 0x000fe40005800000 */
[-C--:B------:R-:W-:Y:S02]  /*17530*/  ISETP.GE.AND P5, PT, R2, R225.reuse, PT ;  /* 0x000000e10200720c */ /* 0x080fe40003fa6270 */
[----:B------:R-:W-:Y:S02]  /*17540*/  ISETP.GE.AND P3, PT, R0, R225, PT ;  /* 0x000000e10000720c */ /* 0x000fe40003f66270 */
[-C--:B------:R-:W-:Y:S02]  /*17550*/  ISETP.GE.OR P5, PT, R2, R230.reuse, !P5 ;  /* 0x000000e60200720c */ /* 0x080fe40006fa6670 */
[----:B------:R-:W-:Y:S02]  /*17560*/  ISETP.GE.OR P3, PT, R0, R230, !P3 ;  /* 0x000000e60000720c */ /* 0x000fe40005f66670 */
[----:B------:R-:W-:Y:S02]  /*17570*/  ISETP.GE.AND P1, PT, R2, R224, PT ;  /* 0x000000e00200720c */ /* 0x000fe40003f26270 */
[----:B------:R-:W-:Y:S02]  /*17580*/  FSEL R205, R64, -INF , !P5 ;  /* 0xff80000040cd7808 */ /* 0x000fe40006800000 */
[----:B------:R-:W-:Y:S02]  /*17590*/  FSEL R204, R65, -INF , !P3 ;  /* 0xff80000041cc7808 */ /* 0x000fe40005800000 */
[C---:B------:R-:W-:Y:S02]  /*175a0*/  ISETP.GE.AND P5, PT, R4.reuse, R226, PT ;  /* 0x000000e20400720c */ /* 0x040fe40003fa6270 */
[----:B------:R-:W-:Y:S02]  /*175b0*/  ISETP.GE.AND P3, PT, R4, R223, PT ;  /* 0x000000df0400720c */ /* 0x000fe40003f66270 */
[----:B------:R-:W-:Y:S02]  /*175c0*/  ISETP.GE.OR P1, PT, R2, R229, !P1 ;  /* 0x000000e50200720c */ /* 0x000fe40004f26670 */
[C---:B------:R-:W-:Y:S02]  /*175d0*/  ISETP.GE.OR P5, PT, R4.reuse, R228, !P5 ;  /* 0x000000e40400720c */ /* 0x040fe40006fa6670 */
[----:B------:R-:W-:Y:S01]  /*175e0*/  ISETP.GE.OR P3, PT, R4, R227, !P3 ;  /* 0x000000e30400720c */ /* 0x000fe20005f66670 */
[----:B------:R-:W-:Y:S01]  /*175f0*/  VIADD R4, R233, 0xbb67ae85 ;  /* 0xbb67ae85e9047836 */ /* 0x000fe20000000000 */
[----:B------:R-:W-:Y:S02]  /*17600*/  FSEL R47, R66, -INF , !P1 ;  /* 0xff800000422f7808 */ /* 0x000fe40004800000 */
[----:B------:R-:W-:Y:S02]  /*17610*/  PLOP3.LUT P1, PT, PT, PT, UP0, 0x80, 0x0 ;  /* 0x000000000000781c */ /* 0x000fe40003f2f008 */
[----:B------:R-:W-:Y:S02]  /*17620*/  FSEL R41, R55, -INF , !P0 ;  /* 0xff80000037297808 */ /* 0x000fe40004000000 */
[C---:B------:R-:W-:Y:S04]  /*17630*/  ISETP.GE.AND P0, PT, R0.reuse, R224, PT ;  /* 0x000000e00000720c */ /* 0x040fe80003f06270 */
[----:B------:R-:W-:Y:S04]  /*17640*/  ISETP.GE.OR P0, PT, R0, R229, !P0 ;  /* 0x000000e50000720c */ /* 0x000fe80004706670 */
[----:B------:R-:W-:Y:S02]  /*17650*/  FSEL R48, R67, -INF , !P0 ;  /* 0xff80000043307808 */ /* 0x000fe40004000000 */
[----:B------:R-:W-:Y:S02]  /*17660*/  ISETP.GE.AND P0, PT, R3, R226, PT ;  /* 0x000000e20300720c */ /* 0x000fe40003f06270 */
[----:B--2---:R-:W-:Y:S02]  /*17670*/  LOP3.LUT R5, R179, UR10, R233, 0x96, !PT ;  /* 0x0000000ab3057c12 */ /* 0x004fe4000f8e96e9 */
[-CC-:B---3--:R-:W-:Y:S05]  /*17680*/  LOP3.LUT R10, R203, R178.reuse, R4.reuse, 0x96, !PT ;  /* 0x000000b2cb0a7212 */ /* 0x188fea00078e9604 */
[----:B------:R-:W-:Y:S01]  /*17690*/  IMAD.WIDE.U32 R10, R10, -0x326172a9, RZ ;  /* 0xcd9e8d570a0a7825 */ /* 0x000fe200078e00ff */
[----:B------:R-:W-:Y:S03]  /*176a0*/  LOP3.LUT R6, R37, R178, R4, 0x96, !PT ;  /* 0x000000b225067212 */ /* 0x000fe600078e9604 */
[----:B------:R-:W-:Y:S04]  /*176b0*/  IMAD.WIDE.U32 R4, R5, -0x326172a9, RZ ;  /* 0xcd9e8d5705047825 */ /* 0x000fe800078e00ff */
[----:B------:R-:W-:Y:S01]  /*176c0*/  IMAD.WIDE.U32 R18, R6, -0x326172a9, RZ ;  /* 0xcd9e8d5706127825 */ /* 0x000fe200078e00ff */
[C-C-:B------:R-:W-:Y:S02]  /*176d0*/  LOP3.LUT R25, R5.reuse, R38, R22.reuse, 0x96, !PT ;  /* 0x0000002605197212 */ /* 0x140fe400078e9616 */
[----:B------:R-:W-:Y:S02]  /*176e0*/  LOP3.LUT R28, R5, R198, R22, 0x96, !PT ;  /* 0x000000c6051c7212 */ /* 0x000fe400078e9616 */
[-CC-:B------:R-:W-:Y:S02]  /*176f0*/  LOP3.LUT R26, R19, R4.reuse, R24.reuse, 0x96, !PT ;  /* 0x00000004131a7212 */ /* 0x180fe400078e9618 */
[----:B------:R-:W-:Y:S01]  /*17700*/  LOP3.LUT R27, R11, R4, R24, 0x96, !PT ;  /* 0x000000040b1b7212 */ /* 0x000fe200078e9618 */
[----:B------:R-:W-:Y:S06]  /*17710*/  @P1 BRA `(.L_x_480) ;  /* 0xffffffe000601947 */ /* 0x000fec000383ffff */
.L_x_479:
[----:B------:R-:W-:Y:S01]  /*17720*/  FMNMX.FTZ R4, R187, R23, !PT ;  /* 0x00000017bb047209 */ /* 0x000fe20007810000 */
[----:B------:R-:W2:Y:S01]  /*17730*/  LDL R34, [R1+0x44] ;  /* 0x0000440001227983 */ /* 0x000ea20000100800 */
[-C--:B------:R-:W-:Y:S01]  /*17740*/  ISETP.GE.AND P2, PT, R3, R223.reuse, PT ;  /* 0x000000df0300720c */ /* 0x080fe20003f46270 */
[----:B------:R-:W-:Y:S01]  /*17750*/  VIADD R31, R233, 0x76cf5d0a ;  /* 0x76cf5d0ae91f7836 */ /* 0x000fe20000000000 */
[C---:B------:R-:W-:Y:S01]  /*17760*/  ISETP.GE.AND P6, PT, R2.reuse, R226, PT ;  /* 0x000000e20200720c */ /* 0x040fe20003fc6270 */
[----:B------:R1:W-:Y:S01]  /*17770*/  STL [R1+0xc4], R219 ;  /* 0x0000c4db01007387 */ /* 0x0003e20000100800 */
[----:B------:R-:W-:Y:S01]  /*17780*/  ISETP.GE.AND P1, PT, R2, R223, PT ;  /* 0x000000df0200720c */ /* 0x000fe20003f26270 */
[----:B------:R-:W-:Y:S01]  /*17790*/  IMAD.MOV.U32 R64, RZ, RZ, R104 ;  /* 0x000000ffff407224 */ /* 0x000fe200078e0068 */
[----:B------:R-:W-:Y:S01]  /*177a0*/  FMNMX.FTZ R4, R101, R4, !PT ;  /* 0x0000000465047209 */ /* 0x000fe20007810000 */
[----:B------:R-:W-:Y:S01]  /*177b0*/  IMAD.MOV.U32 R65, RZ, RZ, R103 ;  /* 0x000000ffff417224 */ /* 0x000fe200078e0067 */
[CC--:B------:R-:W-:Y:S01]  /*177c0*/  ISETP.GE.OR P0, PT, R3.reuse, R228.reuse, !P0 ;  /* 0x000000e40300720c */ /* 0x0c0fe20004706670 */
[----:B------:R-:W-:Y:S01]  /*177d0*/  IMAD.MOV.U32 R66, RZ, RZ, R102 ;  /* 0x000000ffff427224 */ /* 0x000fe200078e0066 */
[-C--:B------:R-:W-:Y:S01]  /*177e0*/  ISETP.GE.OR P2, PT, R3, R227.reuse, !P2 ;  /* 0x000000e30300720c */ /* 0x080fe20005746670 */
[----:B------:R-:W-:Y:S01]  /*177f0*/  VIADD R35, R232, 0x1715609d ;  /* 0x1715609de8237836 */ /* 0x000fe20000000000 */
[C---:B------:R-:W-:Y:S01]  /*17800*/  ISETP.GE.OR P6, PT, R2.reuse, R228, !P6 ;  /* 0x000000e40200720c */ /* 0x040fe200077c6670 */
[----:B------:R-:W-:Y:S01]  /*17810*/  IMAD.MOV.U32 R50, RZ, RZ, R185 ;  /* 0x000000ffff327224 */ /* 0x000fe200078e00b9 */
[----:B------:R-:W-:Y:S01]  /*17820*/  ISETP.GE.OR P1, PT, R2, R227, !P1 ;  /* 0x000000e30200720c */ /* 0x000fe20004f26670 */
[----:B------:R-:W-:Y:S01]  /*17830*/  VIADD R44, R233, 0x646e171e ;  /* 0x646e171ee92c7836 */ /* 0x000fe20000000000 */
[----:B------:R-:W-:Y:S01]  /*17840*/  FMNMX.FTZ R3, R109, R4, !PT ;  /* 0x000000046d037209 */ /* 0x000fe20007810000 */
[----:B------:R-:W-:Y:S01]  /*17850*/  IMAD.WIDE.U32 R4, R25, -0x2daee0ad, RZ ;  /* 0xd2511f5319047825 */ /* 0x000fe200078e00ff */
[----:B------:R-:W-:Y:S01]  /*17860*/  FMNMX.FTZ R2, R186, R100, !PT ;  /* 0x00000064ba027209 */ /* 0x000fe20007810000 */
[----:B------:R-:W-:Y:S01]  /*17870*/  UIADD3 UR10, UR10, 0x1, URZ ;  /* 0x000000010a0a7890 */ /* 0x000fe2000fffe03f */
[----:B------:R-:W-:Y:S01]  /*17880*/  FSEL R250, R56, -INF , !P5 ;  /* 0xff80000038fa7808 */ /* 0x000fe20006800000 */
[----:B------:R-:W-:Y:S01]  /*17890*/  VIADD R32, R233, 0x32370b8f ;  /* 0x32370b8fe9207836 */ /* 0x000fe20000000000 */
[----:B------:R-:W-:Y:S01]  /*178a0*/  FSEL R249, R57, -INF , !P0 ;  /* 0xff80000039f97808 */ /* 0x000fe20004000000 */
[----:B------:R-:W-:Y:S01]  /*178b0*/  IMAD.MOV.U32 R45, RZ, RZ, R206 ;  /* 0x000000ffff2d7224 */ /* 0x000fe200078e00ce */
[----:B------:R-:W-:Y:S01]  /*178c0*/  ISETP.GE.AND P5, PT, R0, R226, PT ;  /* 0x000000e20000720c */ /* 0x000fe20003fa6270 */
[----:B------:R-:W-:Y:S01]  /*178d0*/  IMAD.MOV.U32 R46, RZ, RZ, R201 ;  /* 0x000000ffff2e7224 */ /* 0x000fe200078e00c9 */
[----:B------:R-:W-:Y:S01]  /*178e0*/  FMNMX.FTZ R3, R243, R3, !PT ;  /* 0x00000003f3037209 */ /* 0x000fe20007810000 */
[----:B------:R-:W-:Y:S01]  /*178f0*/  VIADD R30, R232, 0x78dde6e4 ;  /* 0x78dde6e4e81e7836 */ /* 0x000fe20000000000 */
[----:B------:R-:W-:Y:S01]  /*17900*/  ISETP.GE.AND P0, PT, R0, R223, PT ;  /* 0x000000df0000720c */ /* 0x000fe20003f06270 */
[----:B-1----:R-:W3:Y:S01]  /*17910*/  LDL.LU R219, [R1+0xc] ;  /* 0x00000c0001db7983 */ /* 0x002ee20000300800 */
[----:B------:R-:W-:Y:S01]  /*17920*/  FMNMX.FTZ R2, R189, R2, !PT ;  /* 0x00000002bd027209 */ /* 0x000fe20007810000 */
[----:B------:R-:W-:Y:S01]  /*17930*/  IMAD.MOV.U32 R42, RZ, RZ, R208 ;  /* 0x000000ffff2a7224 */ /* 0x000fe200078e00d0 */
[----:B------:R-:W-:Y:S01]  /*17940*/  FMNMX.FTZ R3, R242, R3, !PT ;  /* 0x00000003f2037209 */ /* 0x000fe20007810000 */
[----:B------:R1:W-:Y:S01]  /*17950*/  STL [R1+0xc0], R217 ;  /* 0x0000c0d901007387 */ /* 0x0003e20000100800 */
[C---:B------:R-:W-:Y:S01]  /*17960*/  ISETP.GE.OR P5, PT, R0.reuse, R228, !P5 ;  /* 0x000000e40000720c */ /* 0x040fe20006fa6670 */
[----:B------:R-:W-:Y:S01]  /*17970*/  IMAD.MOV.U32 R43, RZ, RZ, R207 ;  /* 0x000000ffff2b7224 */ /* 0x000fe200078e00cf */
[----:B------:R-:W-:Y:S01]  /*17980*/  ISETP.GE.OR P0, PT, R0, R227, !P0 ;  /* 0x000000e30000720c */ /* 0x000fe20004706670 */
[----:B----4-:R-:W-:Y:S01]  /*17990*/  IMAD.WIDE.U32 R8, R28, -0x2daee0ad, RZ ;  /* 0xd2511f531c087825 */ /* 0x010fe200078e00ff */
[----:B------:R-:W-:Y:S01]  /*179a0*/  FMNMX.FTZ R0, R110, R2, !PT ;  /* 0x000000026e007209 */ /* 0x000fe20007810000 */
[----:B------:R-:W-:Y:S01]  /*179b0*/  UISETP.GT.AND UP0, UPT, UR8, UR12, UPT ;  /* 0x0000000c0800728c */ /* 0x000fe2000bf04270 */
[----:B------:R-:W-:Y:S01]  /*179c0*/  FMNMX.FTZ R2, R235, R3, !PT ;  /* 0x00000003eb027209 */ /* 0x000fe20007810000 */
[----:B------:R-:W-:Y:S01]  /*179d0*/  VIADD R28, R233, 0xed9eba14 ;  /* 0xed9eba14e91c7836 */ /* 0x000fe20000000000 */
[----:B------:R-:W-:Y:S01]  /*179e0*/  FMNMX.FTZ R6, R111, R0, !PT ;  /* 0x000000006f067209 */ /* 0x000fe20007810000 */
[----:B------:R-:W-:Y:S01]  /*179f0*/  UMOV UR17, UR8 ;  /* 0x0000000800117c82 */ /* 0x000fe20008000000 */
[----:B------:R-:W-:Y:S01]  /*17a00*/  FMNMX.FTZ R0, R234, R2, !PT ;  /* 0x00000002ea007209 */ /* 0x000fe20007810000 */
[----:B------:R-:W-:Y:S01]  /*17a10*/  IMAD.WIDE.U32 R2, R26, -0x2daee0ad, RZ ;  /* 0xd2511f531a027825 */ /* 0x000fe200078e00ff */
[----:B------:R-:W-:Y:S02]  /*17a20*/  FMNMX.FTZ R12, R241, R6, !PT ;  /* 0x00000006f10c7209 */ /* 0x000fe40007810000 */
[----:B------:R-:W-:Y:S01]  /*17a30*/  FMNMX.FTZ R13, R238, R0, !PT ;  /* 0x00000000ee0d7209 */ /* 0x000fe20007810000 */
[----:B------:R-:W-:Y:S01]  /*17a40*/  IMAD.WIDE.U32 R6, R27, -0x2daee0ad, RZ ;  /* 0xd2511f531b067825 */ /* 0x000fe200078e00ff */
[----:B------:R-:W-:Y:S02]  /*17a50*/  FMNMX.FTZ R0, R246, R12, !PT ;  /* 0x0000000cf6007209 */ /* 0x000fe40007810000 */
[----:B------:R-:W-:Y:S02]  /*17a60*/  FMNMX.FTZ R12, R237, R13, !PT ;  /* 0x0000000ded0c7209 */ /* 0x000fe40007810000 */
[----:B------:R-:W-:Y:S02]  /*17a70*/  FMNMX.FTZ R0, R231, R0, !PT ;  /* 0x00000000e7007209 */ /* 0x000fe40007810000 */
[--C-:B------:R-:W-:Y:S02]  /*17a80*/  LOP3.LUT R4, R3, R4, R32.reuse, 0x96, !PT ;  /* 0x0000000403047212 */ /* 0x100fe400078e9620 */
[----:B------:R-:W-:Y:S01]  /*17a90*/  FMNMX.FTZ R0, R215, R0, !PT ;  /* 0x00000000d7007209 */ /* 0x000fe20007810000 */
[----:B-1----:R-:W4:Y:S01]  /*17aa0*/  LDL.LU R217, [R1+0x8] ;  /* 0x0000080001d97983 */ /* 0x002f220000300800 */
[----:B------:R-:W-:Y:S02]  /*17ab0*/  FMNMX.FTZ R3, R214, R12, !PT ;  /* 0x0000000cd6037209 */ /* 0x000fe40007810000 */
[----:B------:R-:W-:Y:S02]  /*17ac0*/  FMNMX.FTZ R0, R45, R0, !PT ;  /* 0x000000002d007209 */ /* 0x000fe40007810000 */
[----:B------:R-:W-:Y:S02]  /*17ad0*/  FMNMX.FTZ R3, R213, R3, !PT ;  /* 0x00000003d5037209 */ /* 0x000fe40007810000 */
[----:B------:R-:W-:Y:S02]  /*17ae0*/  LOP3.LUT R5, R5, R36, R31, 0x96, !PT ;  /* 0x0000002405057212 */ /* 0x000fe400078e961f */
[----:B------:R-:W-:Y:S02]  /*17af0*/  FMNMX.FTZ R0, R46, R0, !PT ;  /* 0x000000002e007209 */ /* 0x000fe40007810000 */
[----:B------:R-:W-:Y:S01]  /*17b00*/  FMNMX.FTZ R3, R210, R3, !PT ;  /* 0x00000003d2037209 */ /* 0x000fe20007810000 */
[----:B------:R-:W-:Y:S01]  /*17b10*/  IMAD.WIDE.U32 R12, R5, -0x326172a9, RZ ;  /* 0xcd9e8d57050c7825 */ /* 0x000fe200078e00ff */
[----:B------:R-:W-:Y:S02]  /*17b20*/  IADD3 R29, R232, -0x255992d5, RZ ;  /* 0xdaa66d2be81d7810 */ /* 0x000fe40007ffe0ff */
[----:B------:R-:W-:Y:S01]  /*17b30*/  FMNMX.FTZ R104, R209, R3, !PT ;  /* 0x00000003d1687209 */ /* 0x000fe20007810000 */
[----:B------:R-:W-:Y:S01]  /*17b40*/  IMAD.WIDE.U32 R4, R4, -0x326172a9, RZ ;  /* 0xcd9e8d5704047825 */ /* 0x000fe200078e00ff */
[----:B------:R-:W-:Y:S02]  /*17b50*/  LOP3.LUT R16, R7, R8, R32, 0x96, !PT ;  /* 0x0000000807107212 */ /* 0x000fe400078e9620 */
[----:B------:R-:W-:Y:S02]  /*17b60*/  LOP3.LUT R7, R13, R18, R29, 0x96, !PT ;  /* 0x000000120d077212 */ /* 0x000fe400078e961d */
[----:B------:R-:W-:Y:S01]  /*17b70*/  FMNMX.FTZ R104, R205, R104, !PT ;  /* 0x00000068cd687209 */ /* 0x000fe20007810000 */
[----:B------:R-:W-:Y:S01]  /*17b80*/  IMAD.WIDE.U32 R16, R16, -0x326172a9, RZ ;  /* 0xcd9e8d5710107825 */ /* 0x000fe200078e00ff */
[----:B------:R-:W-:Y:S02]  /*17b90*/  LOP3.LUT R9, R9, R202, R31, 0x96, !PT ;  /* 0x000000ca09097212 */ /* 0x000fe400078e961f */
[----:B------:R-:W-:Y:S01]  /*17ba0*/  FMNMX.FTZ R104, R204, R104, !PT ;  /* 0x00000068cc687209 */ /* 0x000fe20007810000 */
[----:B------:R-:W-:Y:S01]  /*17bb0*/  IMAD.WIDE.U32 R26, R7, -0x2daee0ad, RZ ;  /* 0xd2511f53071a7825 */ /* 0x000fe200078e00ff */
[----:B------:R-:W-:Y:S02]  /*17bc0*/  LOP3.LUT R12, R5, R12, R30, 0x96, !PT ;  /* 0x0000000c050c7212 */ /* 0x000fe400078e961e */
[----:B------:R-:W-:Y:S01]  /*17bd0*/  MOV R53, R105 ;  /* 0x0000006900357202 */ /* 0x000fe20000000f00 */
[----:B------:R-:W-:Y:S01]  /*17be0*/  IMAD.WIDE.U32 R14, R9, -0x326172a9, RZ ;  /* 0xcd9e8d57090e7825 */ /* 0x000fe200078e00ff */
[----:B------:R-:W-:Y:S01]  /*17bf0*/  LOP3.LUT R9, R27, R2, R28, 0x96, !PT ;  /* 0x000000021b097212 */ /* 0x000fe200078e961c */
[----:B------:R-:W1:Y:S01]  /*17c00*/  SHFL.BFLY PT, R8, R104, 0x2, 0x1f ;  /* 0x0c401f0068087f89 */ /* 0x000e6200000e0000 */
[----:B------:R-:W-:Y:S01]  /*17c10*/  FSEL R208, R60, -INF , !P6 ;  /* 0xff8000003cd07808 */ /* 0x000fe20007000000 */
[----:B------:R-:W-:Y:S01]  /*17c20*/  IMAD.WIDE.U32 R12, R12, -0x2daee0ad, RZ ;  /* 0xd2511f530c0c7825 */ /* 0x000fe200078e00ff */
[----:B------:R-:W-:Y:S02]  /*17c30*/  LOP3.LUT R7, R15, R10, R29, 0x96, !PT ;  /* 0x0000000a0f077212 */ /* 0x000fe400078e961d */
[----:B------:R-:W-:Y:S01]  /*17c40*/  FSEL R206, R61, -INF , !P5 ;  /* 0xff8000003dce7808 */ /* 0x000fe20006800000 */
[----:B------:R-:W-:Y:S01]  /*17c50*/  VIADD R27, R232, 0xb54cda56 ;  /* 0xb54cda56e81b7836 */ /* 0x000fe20000000000 */
[----:B------:R-:W-:Y:S01]  /*17c60*/  LOP3.LUT R14, R17, R14, R30, 0x96, !PT ;  /* 0x0000000e110e7212 */ /* 0x000fe200078e961e */
[----:B------:R-:W-:Y:S01]  /*17c70*/  IMAD.WIDE.U32 R20, R7, -0x2daee0ad, RZ ;  /* 0xd2511f5307147825 */ /* 0x000fe200078e00ff */
[----:B------:R-:W-:Y:S02]  /*17c80*/  FSEL R212, R58, -INF , !P3 ;  /* 0xff8000003ad47808 */ /* 0x000fe40005800000 */
[----:B------:R-:W-:Y:S01]  /*17c90*/  FSEL R211, R59, -INF , !P2 ;  /* 0xff8000003bd37808 */ /* 0x000fe20005000000 */
[----:B------:R-:W-:Y:S01]  /*17ca0*/  IMAD.WIDE.U32 R14, R14, -0x2daee0ad, RZ ;  /* 0xd2511f530e0e7825 */ /* 0x000fe200078e00ff */
[----:B------:R-:W-:Y:S02]  /*17cb0*/  LOP3.LUT R23, R21, R6, R28, 0x96, !PT ;  /* 0x0000000615177212 */ /* 0x000fe400078e961c */
[----:B------:R-:W-:Y:S02]  /*17cc0*/  FSEL R207, R62, -INF , !P1 ;  /* 0xff8000003ecf7808 */ /* 0x000fe40004800000 */
[----:B------:R-:W-:Y:S02]  /*17cd0*/  FSEL R105, R63, -INF , !P0 ;  /* 0xff8000003f697808 */ /* 0x000fe40004000000 */
[----:B-1----:R-:W-:Y:S01]  /*17ce0*/  FMNMX.FTZ R104, R104, R8, !PT ;  /* 0x0000000868687209 */ /* 0x002fe20007810000 */
[----:B------:R-:W-:Y:S05]  /*17cf0*/  IMAD.WIDE.U32 R8, R9, -0x326172a9, RZ ;  /* 0xcd9e8d5709087825 */ /* 0x000fea00078e00ff */
[----:B------:R-:W-:Y:S02]  /*17d00*/  LOP3.LUT R9, R9, R4, R35, 0x96, !PT ;  /* 0x0000000409097212 */ /* 0x000fe400078e9623 */
[--C-:B--2---:R-:W-:Y:S02]  /*17d10*/  LOP3.LUT R7, R13, R26, R34.reuse, 0x96, !PT ;  /* 0x0000001a0d077212 */ /* 0x104fe400078e9622 */
[----:B------:R-:W-:Y:S01]  /*17d20*/  LOP3.LUT R20, R15, R20, R34, 0x96, !PT ;  /* 0x000000140f147212 */ /* 0x000fe200078e9622 */
[----:B------:R-:W1:Y:S02]  /*17d30*/  SHFL.BFLY PT, R13, R104, 0x1, 0x1f ;  /* 0x0c201f00680d7f89 */ /* 0x000e6400000e0000 */
[----:B-1----:R-:W-:Y:S02]  /*17d40*/  FMNMX.FTZ R104, R104, R13, !PT ;  /* 0x0000000d68687209 */ /* 0x002fe40007810000 */
[----:B---3--:R-:W-:Y:S02]  /*17d50*/  FMNMX.FTZ R0, R219, R0, !PT ;  /* 0x00000000db007209 */ /* 0x008fe40007810000 */
[C---:B------:R-:W-:Y:S01]  /*17d60*/  FSETP.NEU.FTZ.AND P3, PT, R104.reuse, -INF , PT ;  /* 0xff8000006800780b */ /* 0x040fe20003f7d000 */
[----:B------:R-:W-:Y:S05]  /*17d70*/  FMUL.FTZ R180, R104, UR4 ;  /* 0x0000000468b47c20 */ /* 0x000fea0008410000 */
[----:B------:R-:W-:Y:S02]  /*17d80*/  FSEL R180, R180, RZ, P3 ;  /* 0x000000ffb4b47208 */ /* 0x000fe40001800000 */
[----:B----4-:R-:W-:Y:S02]  /*17d90*/  FMNMX.FTZ R3, R217, R0, !PT ;  /* 0x00000000d9037209 */ /* 0x010fe40007810000 */
        /* <DEDUP_REMOVED lines=12> */
[----:B------:R-:W1:Y:S01]  /*17e60*/  SHFL.BFLY PT, R103, R0, 0x2, 0x1f ;  /* 0x0c401f0000677f89 */ /* 0x000e6200000e0000 */
[----:B------:R-:W-:Y:S02]  /*17e70*/  FMNMX.FTZ R3, R195, R3, !PT ;  /* 0x00000003c3037209 */ /* 0x000fe40007810000 */
[----:B------:R-:W-:Y:S02]  /*17e80*/  FMNMX.FTZ R2, R236, R2, !PT ;  /* 0x00000002ec027209 */ /* 0x000fe40007810000 */
[----:B------:R-:W-:Y:S02]  /*17e90*/  FMNMX.FTZ R3, R200, R3, !PT ;  /* 0x00000003c8037209 */ /* 0x000fe40007810000 */
[----:B------:R-:W-:Y:S02]  /*17ea0*/  FMNMX.FTZ R2, R239, R2, !PT ;  /* 0x00000002ef027209 */ /* 0x000fe40007810000 */
[----:B------:R-:W-:Y:S02]  /*17eb0*/  FMNMX.FTZ R3, R251, R3, !PT ;  /* 0x00000003fb037209 */ /* 0x000fe40007810000 */
[----:B------:R-:W-:Y:S02]  /*17ec0*/  FMNMX.FTZ R6, R42, R2, !PT ;  /* 0x000000022a067209 */ /* 0x000fe40007810000 */
[----:B------:R-:W-:Y:S01]  /*17ed0*/  FMNMX.FTZ R5, R252, R3, !PT ;  /* 0x00000003fc057209 */ /* 0x000fe20007810000 */
[----:B------:R-:W-:Y:S01]  /*17ee0*/  IMAD.WIDE.U32 R2, R7, -0x326172a9, RZ ;  /* 0xcd9e8d5707027825 */ /* 0x000fe200078e00ff */
[----:B------:R-:W-:Y:S02]  /*17ef0*/  FMNMX.FTZ R6, R43, R6, !PT ;  /* 0x000000062b067209 */ /* 0x000fe40007810000 */
[----:B------:R-:W-:Y:S02]  /*17f00*/  FMNMX.FTZ R7, R244, R5, !PT ;  /* 0x00000005f4077209 */ /* 0x000fe40007810000 */
[----:B------:R-:W-:Y:S02]  /*17f10*/  FMNMX.FTZ R5, R33, R6, !PT ;  /* 0x0000000621057209 */ /* 0x000fe40007810000 */
[----:B------:R-:W-:Y:S01]  /*17f20*/  FMNMX.FTZ R4, R245, R7, !PT ;  /* 0x00000007f5047209 */ /* 0x000fe20007810000 */
[----:B------:R-:W-:Y:S01]  /*17f30*/  IMAD.WIDE.U32 R6, R20, -0x326172a9, RZ ;  /* 0xcd9e8d5714067825 */ /* 0x000fe200078e00ff */
[----:B------:R-:W-:Y:S02]  /*17f40*/  FMNMX.FTZ R5, R66, R5, !PT ;  /* 0x0000000542057209 */ /* 0x000fe40007810000 */
[----:B-1----:R-:W-:Y:S02]  /*17f50*/  FMNMX.FTZ R103, R0, R103, !PT ;  /* 0x0000006700677209 */ /* 0x002fe40007810000 */
[----:B------:R-:W-:Y:S02]  /*17f60*/  FMNMX.FTZ R5, R250, R5, !PT ;  /* 0x00000005fa057209 */ /* 0x000fe40007810000 */
[----:B------:R-:W-:Y:S02]  /*17f70*/  FMNMX.FTZ R0, R53, R4, !PT ;  /* 0x0000000435007209 */ /* 0x000fe40007810000 */
[----:B------:R-:W-:Y:S01]  /*17f80*/  FMNMX.FTZ R102, R249, R5, !PT ;  /* 0x00000005f9667209 */ /* 0x000fe20007810000 */
[----:B------:R-:W1:Y:S01]  /*17f90*/  SHFL.BFLY PT, R4, R103, 0x1, 0x1f ;  /* 0x0c201f0067047f89 */ /* 0x000e6200000e0000 */
[----:B------:R-:W-:Y:S02]  /*17fa0*/  LOP3.LUT R8, R3, R8, R27, 0x96, !PT ;  /* 0x0000000803087212 */ /* 0x000fe400078e961b */
[----:B------:R-:W-:Y:S02]  /*17fb0*/  FMNMX.FTZ R102, R208, R102, !PT ;  /* 0x00000066d0667209 */ /* 0x000fe40007810000 */
[----:B------:R-:W-:Y:S02]  /*17fc0*/  LOP3.LUT R17, R2, 0xffff, RZ, 0xc0, !PT ;  /* 0x0000ffff02117812 */ /* 0x000fe400078ec0ff */
[----:B------:R-:W-:Y:S02]  /*17fd0*/  FMNMX.FTZ R102, R206, R102, !PT ;  /* 0x00000066ce667209 */ /* 0x000fe40007810000 */
[--C-:B------:R-:W-:Y:S02]  /*17fe0*/  SHF.R.U32.HI R21, RZ, 0x10, R2.reuse ;  /* 0x00000010ff157819 */ /* 0x100fe40000011602 */
[----:B------:R-:W-:Y:S01]  /*17ff0*/  LOP3.LUT R25, R2, 0xff, RZ, 0xc0, !PT ;  /* 0x000000ff02197812 */ /* 0x000fe200078ec0ff */
[----:B------:R-:W2:Y:S01]  /*18000*/  SHFL.BFLY PT, R13, R102, 0x2, 0x1f ;  /* 0x0c401f00660d7f89 */ /* 0x000ea200000e0000 */
[----:B------:R-:W-:Y:S02]  /*18010*/  FMNMX.FTZ R0, R64, R0, !PT ;  /* 0x0000000040007209 */ /* 0x000fe40007810000 */
[----:B------:R-:W-:Y:S01]  /*18020*/  SHF.R.U32.HI R15, RZ, 0x18, R2 ;  /* 0x00000018ff0f7819 */ /* 0x000fe20000011602 */
[----:B------:R-:W-:Y:S01]  /*18030*/  IMAD.WIDE.U32 R2, R23, -0x326172a9, RZ ;  /* 0xcd9e8d5717027825 */ /* 0x000fe200078e00ff */
[----:B------:R-:W-:Y:S04]  /*18040*/  FMNMX.FTZ R0, R65, R0, !PT ;  /* 0x0000000041007209 */ /* 0x000fe80007810000 */
[----:B------:R-:W-:Y:S02]  /*18050*/  LOP3.LUT R16, R3, R16, R35, 0x96, !PT ;  /* 0x0000001003107212 */ /* 0x000fe400078e9623 */
[----:B------:R-:W-:Y:S01]  /*18060*/  LOP3.LUT R3, R7, R2, R27, 0x96, !PT ;  /* 0x0000000207037212 */ /* 0x000fe200078e961b */
[----:B------:R-:W-:Y:S01]  /*18070*/  FFMA.FTZ R2, R101, UR4, -R180 ;  /* 0x0000000465027c23 */ /* 0x000fe200080108b4 */
[----:B-1----:R-:W-:Y:S01]  /*18080*/  FMNMX.FTZ R103, R103, R4, !PT ;  /* 0x0000000467677209 */ /* 0x002fe20007810000 */
[----:B------:R-:W-:Y:S01]  /*18090*/  IMAD.WIDE.U32 R4, R9, -0x2daee0ad, RZ ;  /* 0xd2511f5309047825 */ /* 0x000fe200078e00ff */
[----:B------:R-:W-:Y:S01]  /*180a0*/  FMNMX.FTZ R0, R50, R0, !PT ;  /* 0x0000000032007209 */ /* 0x000fe20007810000 */
[----:B------:R1:W-:Y:S01]  /*180b0*/  MUFU.EX2 R58, R2 ;  /* 0x00000002003a7308 */ /* 0x0003e20000000800 */
[C---:B------:R-:W-:Y:S01]  /*180c0*/  FSETP.NEU.FTZ.AND P2, PT, R103.reuse, -INF , PT ;  /* 0xff8000006700780b */ /* 0x040fe20003f5d000 */
[----:B------:R-:W-:Y:S01]  /*180d0*/  FMUL.FTZ R182, R103, UR4 ;  /* 0x0000000467b67c20 */ /* 0x000fe20008410000 */
[----:B------:R-:W-:Y:S01]  /*180e0*/  LOP3.LUT R185, R5, R12, R44, 0x96, !PT ;  /* 0x0000000c05b97212 */ /* 0x000fe200078e962c */
[----:B------:R-:W-:Y:S01]  /*180f0*/  FFMA.FTZ R9, R109, UR4, -R180 ;  /* 0x000000046d097c23 */ /* 0x000fe200080108b4 */
[----:B------:R-:W-:Y:S02]  /*18100*/  FMNMX.FTZ R0, R212, R0, !PT ;  /* 0x00000000d4007209 */ /* 0x000fe40007810000 */
[----:B------:R-:W-:Y:S03]  /*18110*/  FSEL R182, R182, RZ, P2 ;  /* 0x000000ffb6b67208 */ /* 0x000fe60001000000 */
[----:B------:R3:W-:Y:S01]  /*18120*/  MUFU.EX2 R62, R9 ;  /* 0x00000009003e7308 */ /* 0x0007e20000000800 */
[----:B--2---:R-:W-:Y:S02]  /*18130*/  FMNMX.FTZ R102, R102, R13, !PT ;  /* 0x0000000d66667209 */ /* 0x004fe40007810000 */
[----:B------:R-:W-:Y:S01]  /*18140*/  LOP3.LUT R13, R4, 0xffff, RZ, 0xc0, !PT ;  /* 0x0000ffff040d7812 */ /* 0x000fe200078ec0ff */
[----:B------:R-:W-:Y:S01]  /*18150*/  FFMA.FTZ R5, R110, UR4, -R182 ;  /* 0x000000046e057c23 */ /* 0x000fe200080108b6 */
[----:B------:R-:W-:Y:S01]  /*18160*/  FMNMX.FTZ R0, R211, R0, !PT ;  /* 0x00000000d3007209 */ /* 0x000fe20007810000 */
[----:B------:R-:W2:Y:S01]  /*18170*/  SHFL.BFLY PT, R12, R102, 0x1, 0x1f ;  /* 0x0c201f00660c7f89 */ /* 0x000ea200000e0000 */
[--C-:B------:R-:W-:Y:S03]  /*18180*/  SHF.R.U32.HI R23, RZ, 0x10, R4.reuse ;  /* 0x00000010ff177819 */ /* 0x100fe60000011604 */
[----:B------:R4:W-:Y:S01]  /*18190*/  MUFU.EX2 R59, R5 ;  /* 0x00000005003b7308 */ /* 0x0009e20000000800 */
[----:B------:R-:W-:Y:S02]  /*181a0*/  FMNMX.FTZ R0, R207, R0, !PT ;  /* 0x00000000cf007209 */ /* 0x000fe40007810000 */
[----:B------:R-:W-:Y:S02]  /*181b0*/  SHF.R.U32.HI R20, RZ, 0x18, R4 ;  /* 0x00000018ff147819 */ /* 0x000fe40000011604 */
[----:B------:R-:W-:Y:S02]  /*181c0*/  FMNMX.FTZ R0, R105, R0, !PT ;  /* 0x0000000069007209 */ /* 0x000fe40007810000 */
[----:B------:R-:W-:Y:S02]  /*181d0*/  LOP3.LUT R26, R4, 0xff, RZ, 0xc0, !PT ;  /* 0x000000ff041a7812 */ /* 0x000fe400078ec0ff */
[C---:B------:R-:W-:Y:S01]  /*181e0*/  LOP3.LUT R4, R6.reuse, 0xffff, RZ, 0xc0, !PT ;  /* 0x0000ffff06047812 */ /* 0x040fe200078ec0ff */
[----:B-1----:R-:W1:Y:S01]  /*181f0*/  SHFL.BFLY PT, R2, R0, 0x2, 0x1f ;  /* 0x0c401f0000027f89 */ /* 0x002e6200000e0000 */
[----:B------:R-:W-:Y:S02]  /*18200*/  LOP3.LUT R7, R6, 0xff, RZ, 0xc0, !PT ;  /* 0x000000ff06077812 */ /* 0x000fe400078ec0ff */
[----:B------:R-:W-:Y:S02]  /*18210*/  SHF.R.U32.HI R4, RZ, 0x8, R4 ;  /* 0x00000008ff047819 */ /* 0x000fe40000011604 */
[----:B---3--:R-:W-:Y:S01]  /*18220*/  SHF.R.U32.HI R9, RZ, 0x18, R6 ;  /* 0x00000018ff097819 */ /* 0x008fe20000011606 */
[----:B----4-:R-:W-:Y:S01]  /*18230*/  FFMA.FTZ R5, R111, UR4, -R182 ;  /* 0x000000046f057c23 */ /* 0x010fe200080108b6 */
[----:B------:R-:W-:Y:S01]  /*18240*/  PRMT R110, R7, 0x5410, R4 ;  /* 0x00005410076e7816 */ /* 0x000fe20000000004 */
[----:B------:R-:W-:Y:S01]  /*18250*/  FFMA.FTZ R7, R187, UR4, -R180 ;  /* 0x00000004bb077c23 */ /* 0x000fe200080108b4 */
[----:B------:R-:W-:Y:S01]  /*18260*/  SHF.R.U32.HI R4, RZ, 0x10, R6 ;  /* 0x00000010ff047819 */ /* 0x000fe20000011606 */
[----:B------:R3:W4:Y:S01]  /*18270*/  MUFU.EX2 R67, R5 ;  /* 0x0000000500437308 */ /* 0x0007220000000800 */
[----:B--2---:R-:W-:Y:S02]  /*18280*/  FMNMX.FTZ R102, R102, R12, !PT ;  /* 0x0000000c66667209 */ /* 0x004fe40007810000 */
[----:B------:R-:W-:Y:S02]  /*18290*/  LOP3.LUT R6, R4, 0xff, RZ, 0xc0, !PT ;  /* 0x000000ff04067812 */ /* 0x000fe400078ec0ff */
[----:B------:R-:W-:Y:S01]  /*182a0*/  LOP3.LUT R4, R21, 0xff, RZ, 0xc0, !PT ;  /* 0x000000ff15047812 */ /* 0x000fe200078ec0ff */
[C---:B------:R-:W-:Y:S01]  /*182b0*/  FMUL.FTZ R181, R102.reuse, UR4 ;  /* 0x0000000466b57c20 */ /* 0x040fe20008410000 */
[----:B------:R-:W-:Y:S03]  /*182c0*/  FSETP.NEU.FTZ.AND P1, PT, R102, -INF , PT ;  /* 0xff8000006600780b */ /* 0x000fe60003f3d000 */
[----:B------:R2:W-:Y:S01]  /*182d0*/  MUFU.EX2 R35, R7 ;  /* 0x0000000700237308 */ /* 0x0005e20000000800 */
[----:B------:R-:W-:Y:S01]  /*182e0*/  PRMT R15, R4, 0x5410, R15 ;  /* 0x00005410040f7816 */ /* 0x000fe2000000000f */
[----:B------:R-:W-:Y:S01]  /*182f0*/  FFMA.FTZ R4, R186, UR4, -R182 ;  /* 0x00000004ba047c23 */ /* 0x000fe200080108b6 */
[----:B------:R-:W-:Y:S02]  /*18300*/  FSEL R181, R181, RZ, P1 ;  /* 0x000000ffb5b57208 */ /* 0x000fe40000800000 */
[----:B-1----:R-:W-:Y:S02]  /*18310*/  FMNMX.FTZ R0, R0, R2, !PT ;  /* 0x0000000200007209 */ /* 0x002fe40007810000 */
[----:B------:R-:W-:Y:S03]  /*18320*/  PRMT R111, R6, 0x5410, R9 ;  /* 0x00005410066f7816 */ /* 0x000fe60000000009 */
[----:B------:R-:W-:Y:S01]  /*18330*/  MUFU.EX2 R40, R4 ;  /* 0x0000000400287308 */ /* 0x000fe20000000800 */
[----:B---3--:R-:W-:Y:S01]  /*18340*/  FFMA.FTZ R5, R184, UR4, -R180 ;  /* 0x00000004b8057c23 */ /* 0x008fe200080108b4 */
[----:B------:R-:W1:Y:S01]  /*18350*/  SHFL.BFLY PT, R2, R0, 0x1, 0x1f ;  /* 0x0c201f0000027f89 */ /* 0x000e6200000e0000 */
[C---:B------:R-:W-:Y:S02]  /*18360*/  LOP3.LUT R6, R8.reuse, 0xffff, RZ, 0xc0, !PT ;  /* 0x0000ffff08067812 */ /* 0x040fe400078ec0ff */
[----:B------:R-:W-:Y:S02]  /*18370*/  LOP3.LUT R12, R8, 0xff, RZ, 0xc0, !PT ;  /* 0x000000ff080c7812 */ /* 0x000fe400078ec0ff */
[----:B------:R-:W-:Y:S03]  /*18380*/  SHF.R.U32.HI R6, RZ, 0x8, R6 ;  /* 0x00000008ff067819 */ /* 0x000fe60000011606 */
[----:B------:R3:W-:Y:S01]  /*18390*/  MUFU.EX2 R54, R5 ;  /* 0x0000000500367308 */ /* 0x0007e20000000800 */
[----:B--2---:R-:W-:Y:S01]  /*183a0*/  FFMA.FTZ R7, R189, UR4, -R182 ;  /* 0x00000004bd077c23 */ /* 0x004fe200080108b6 */
[----:B------:R-:W-:Y:S02]  /*183b0*/  SHF.R.U32.HI R9, RZ, 0x10, R8 ;  /* 0x00000010ff097819 */ /* 0x000fe40000011608 */
[----:B------:R-:W-:Y:S01]  /*183c0*/  PRMT R12, R12, 0x5410, R6 ;  /* 0x000054100c0c7816 */ /* 0x000fe20000000006 */
[----:B------:R-:W-:Y:S01]  /*183d0*/  FFMA.FTZ R6, R188, UR4, -R181 ;  /* 0x00000004bc067c23 */ /* 0x000fe200080108b5 */
[----:B------:R-:W-:Y:S04]  /*183e0*/  SHF.R.U32.HI R8, RZ, 0x18, R8 ;  /* 0x00000018ff087819 */ /* 0x000fe80000011608 */
[----:B------:R2:W4:Y:S10]  /*183f0*/  MUFU.EX2 R63, R7 ;  /* 0x00000007003f7308 */ /* 0x0005340000000800 */
[----:B------:R4:W-:Y:S01]  /*18400*/  MUFU.EX2 R52, R6 ;  /* 0x0000000600347308 */ /* 0x0009e20000000800 */
[----:B---3--:R-:W-:Y:S02]  /*18410*/  SHF.R.U32.HI R5, RZ, 0x8, R17 ;  /* 0x00000008ff057819 */ /* 0x008fe40000011611 */
[----:B-1----:R-:W-:Y:S01]  /*18420*/  FMNMX.FTZ R101, R0, R2, !PT ;  /* 0x0000000200657209 */ /* 0x002fe20007810000 */
[----:B------:R-:W1:Y:S01]  /*18430*/  LDC.U8 R17, c[0x0][0x388] ;  /* 0x0000e200ff117b82 */ /* 0x000e620000000000 */
[----:B------:R-:W-:Y:S01]  /*18440*/  PRMT R25, R25, 0x5410, R5 ;  /* 0x0000541019197816 */ /* 0x000fe20000000005 */
[----:B------:R-:W-:Y:S01]  /*18450*/  IMAD.WIDE.U32 R4, R16, -0x2daee0ad, RZ ;  /* 0xd2511f5310047825 */ /* 0x000fe200078e00ff */
[C---:B------:R-:W-:Y:S05]  /*18460*/  FSETP.NEU.FTZ.AND P0, PT, R101.reuse, -INF , PT ;  /* 0xff8000006500780b */ /* 0x040fea0003f1d000 */
[----:B------:R-:W1:Y:S01]  /*18470*/  LDC.U8 R16, c[0x0][0x388] ;  /* 0x0000e200ff107b82 */ /* 0x000e620000000000 */
[----:B------:R-:W-:Y:S01]  /*18480*/  FMUL.FTZ R183, R101, UR4 ;  /* 0x0000000465b77c20 */ /* 0x000fe20008410000 */
[----:B--2---:R-:W-:Y:S02]  /*18490*/  LOP3.LUT R7, R9, 0xff, RZ, 0xc0, !PT ;  /* 0x000000ff09077812 */ /* 0x004fe400078ec0ff */
[----:B------:R-:W-:Y:S02]  /*184a0*/  LOP3.LUT R184, R5, R14, R44, 0x96, !PT ;  /* 0x0000000e05b87212 */ /* 0x000fe400078e962c */
[C---:B------:R-:W-:Y:S01]  /*184b0*/  LOP3.LUT R0, R4.reuse, 0xffff, RZ, 0xc0, !PT ;  /* 0x0000ffff04007812 */ /* 0x040fe200078ec0ff */
[----:B------:R-:W-:Y:S01]  /*184c0*/  FFMA.FTZ R5, R191, UR4, -R181 ;  /* 0x00000004bf057c23 */ /* 0x000fe200080108b5 */
[----:B------:R-:W-:Y:S02]  /*184d0*/  LOP3.LUT R2, R4, 0xff, RZ, 0xc0, !PT ;  /* 0x000000ff04027812 */ /* 0x000fe400078ec0ff */
[----:B------:R-:W-:Y:S01]  /*184e0*/  FSEL R183, R183, RZ, P0 ;  /* 0x000000ffb7b77208 */ /* 0x000fe20000000000 */
[----:B------:R2:W3:Y:S01]  /*184f0*/  MUFU.EX2 R61, R5 ;  /* 0x00000005003d7308 */ /* 0x0004e20000000800 */
[----:B------:R-:W-:Y:S02]  /*18500*/  SHF.R.U32.HI R0, RZ, 0x8, R0 ;  /* 0x00000008ff007819 */ /* 0x000fe40000011600 */
[----:B------:R-:W-:Y:S02]  /*18510*/  PRMT R177, R7, 0x5410, R8 ;  /* 0x0000541007b17816 */ /* 0x000fe40000000008 */
[----:B------:R-:W-:Y:S01]  /*18520*/  PRMT R240, R2, 0x5410, R0 ;  /* 0x0000541002f07816 */ /* 0x000fe20000000000 */
[--C-:B------:R-:W-:Y:S01]  /*18530*/  FFMA.FTZ R2, R190, UR4, -R183.reuse ;  /* 0x00000004be027c23 */ /* 0x100fe200080108b7 */
[C---:B------:R-:W-:Y:S02]  /*18540*/  LOP3.LUT R0, R3.reuse, 0xffff, RZ, 0xc0, !PT ;  /* 0x0000ffff03007812 */ /* 0x040fe400078ec0ff */
[--C-:B------:R-:W-:Y:S01]  /*18550*/  SHF.R.U32.HI R8, RZ, 0x10, R4.reuse ;  /* 0x00000010ff087819 */ /* 0x100fe20000011604 */
[----:B------:R3:W-:Y:S01]  /*18560*/  MUFU.EX2 R51, R2 ;  /* 0x0000000200337308 */ /* 0x0007e20000000800 */
[----:B------:R-:W-:Y:S02]  /*18570*/  SHF.R.U32.HI R7, RZ, 0x18, R4 ;  /* 0x00000018ff077819 */ /* 0x000fe40000011604 */
[----:B------:R-:W-:Y:S02]  /*18580*/  SHF.R.U32.HI R4, RZ, 0x8, R0 ;  /* 0x00000008ff047819 */ /* 0x000fe40000011600 */
[----:B----4-:R-:W-:Y:S01]  /*18590*/  LOP3.LUT R6, R3, 0xff, RZ, 0xc0, !PT ;  /* 0x000000ff03067812 */ /* 0x010fe200078ec0ff */
[----:B--2---:R-:W-:Y:S01]  /*185a0*/  FFMA.FTZ R5, R193, UR4, -R183 ;  /* 0x00000004c1057c23 */ /* 0x004fe200080108b7 */
[----:B------:R-:W-:Y:S02]  /*185b0*/  SHF.R.U32.HI R0, RZ, 0x8, R13 ;  /* 0x00000008ff007819 */ /* 0x000fe4000001160d */
[----:B-1----:R-:W-:Y:S01]  /*185c0*/  PRMT R16, R16, 0x7054, R17 ;  /* 0x0000705410107816 */ /* 0x002fe20000000011 */
[----:B------:R1:W-:Y:S01]  /*185d0*/  MUFU.EX2 R60, R5 ;  /* 0x00000005003c7308 */ /* 0x0003e20000000800 */
[----:B------:R-:W-:Y:S02]  /*185e0*/  PRMT R193, R26, 0x5410, R0 ;  /* 0x000054101ac17816 */ /* 0x000fe40000000000 */
[----:B------:R-:W-:Y:S02]  /*185f0*/  SHF.R.U32.HI R0, RZ, 0x10, R3 ;  /* 0x00000010ff007819 */ /* 0x000fe40000011603 */
[--C-:B------:R-:W-:Y:S02]  /*18600*/  HSET2.LE.AND R110, R110, R16.reuse, PT ;  /* 0x000000106e6e7233 */ /* 0x100fe40003803000 */
[----:B---3--:R-:W-:Y:S02]  /*18610*/  LOP3.LUT R2, R8, 0xff, RZ, 0xc0, !PT ;  /* 0x000000ff08027812 */ /* 0x008fe400078ec0ff */
[----:B------:R-:W-:Y:S02]  /*18620*/  PRMT R8, R6, 0x5410, R4 ;  /* 0x0000541006087816 */ /* 0x000fe40000000004 */
[----:B------:R-:W-:Y:S02]  /*18630*/  LOP3.LUT R4, R23, 0xff, RZ, 0xc0, !PT ;  /* 0x000000ff17047812 */ /* 0x000fe400078ec0ff */
[----:B------:R-:W-:Y:S01]  /*18640*/  PRMT R190, R2, 0x5410, R7 ;  /* 0x0000541002be7816 */ /* 0x000fe20000000007 */
[----:B------:R-:W-:Y:S01]  /*18650*/  FFMA.FTZ R2, R192, UR4, -R181 ;  /* 0x00000004c0027c23 */ /* 0x000fe200080108b5 */
[----:B------:R-:W-:Y:S01]  /*18660*/  PRMT R191, R4, 0x5410, R20 ;  /* 0x0000541004bf7816 */ /* 0x000fe20000000014 */
[----:B------:R-:W-:Y:S01]  /*18670*/  FFMA.FTZ R7, R195, UR4, -R183 ;  /* 0x00000004c3077c23 */ /* 0x000fe200080108b7 */
[----:B-1----:R-:W-:Y:S01]  /*18680*/  SHF.R.U32.HI R5, RZ, 0x18, R3 ;  /* 0x00000018ff057819 */ /* 0x002fe20000011603 */
[----:B------:R1:W-:Y:S01]  /*18690*/  MUFU.EX2 R44, R2 ;  /* 0x00000002002c7308 */ /* 0x0003e20000000800 */
[----:B------:R-:W-:Y:S02]  /*186a0*/  LOP3.LUT R4, R0, 0xff, RZ, 0xc0, !PT ;  /* 0x000000ff00047812 */ /* 0x000fe400078ec0ff */
[--C-:B------:R-:W-:Y:S02]  /*186b0*/  HSET2.LE.AND R111, R111, R16.reuse, PT ;  /* 0x000000106f6f7233 */ /* 0x100fe40003803000 */
[----:B------:R-:W-:Y:S01]  /*186c0*/  PRMT R109, R4, 0x5410, R5 ;  /* 0x00005410046d7816 */ /* 0x000fe20000000005 */
[----:B------:R-:W-:Y:S01]  /*186d0*/  FFMA.FTZ R5, R194, UR4, -R181 ;  /* 0x00000004c2057c23 */ /* 0x000fe200080108b5 */
[--C-:B------:R-:W-:Y:S03]  /*186e0*/  HSET2.LE.AND R176, R12, R16.reuse, PT ;  /* 0x000000100cb07233 */ /* 0x100fe60003803000 */
[----:B------:R2:W-:Y:S01]  /*186f0*/  MUFU.EX2 R194, R7 ;  /* 0x0000000700c27308 */ /* 0x0005e20000000800 */
[----:B------:R-:W-:Y:S02]  /*18700*/  F2FP.F16.F32.PACK_AB R6, R67, R59 ;  /* 0x0000003b4306723e */ /* 0x000fe400000000ff */
[--C-:B------:R-:W-:Y:S02]  /*18710*/  HSET2.LE.AND R109, R109, R16.reuse, PT ;  /* 0x000000106d6d7233 */ /* 0x100fe40003803000 */
[----:B------:R-:W-:Y:S02]  /*18720*/  LOP3.LUT R111, R111, R6, RZ, 0xc0, !PT ;  /* 0x000000066f6f7212 */ /* 0x000fe400078ec0ff */
[----:B------:R-:W-:Y:S03]  /*18730*/  FSEL R3, R104, RZ, P3 ;  /* 0x000000ff68037208 */ /* 0x000fe60001800000 */
[----:B------:R3:W4:Y:S01]  /*18740*/  MUFU.EX2 R192, R5 ;  /* 0x0000000500c07308 */ /* 0x0007220000000800 */
[----:B------:R-:W-:Y:S02]  /*18750*/  F2FP.F16.F32.PACK_AB R6, R63, R40 ;  /* 0x000000283f06723e */ /* 0x000fe400000000ff */
[----:B-1----:R-:W-:Y:S01]  /*18760*/  FSEL R2, R103, RZ, P2 ;  /* 0x000000ff67027208 */ /* 0x002fe20001000000 */
[----:B------:R-:W-:Y:S01]  /*18770*/  FADD.FTZ R4, -R3, R108 ;  /* 0x0000006c03047221 */ /* 0x000fe20000010100 */
[----:B------:R-:W-:Y:S02]  /*18780*/  FSEL R0, R102, RZ, P1 ;  /* 0x000000ff66007208 */ /* 0x000fe40000800000 */
[----:B------:R-:W-:Y:S01]  /*18790*/  LOP3.LUT R109, R109, R6, RZ, 0xc0, !PT ;  /* 0x000000066d6d7212 */ /* 0x000fe200078ec0ff */
[----:B------:R-:W-:Y:S01]  /*187a0*/  FADD.FTZ R3, -R2, R100 ;  /* 0x0000006402037221 */ /* 0x000fe20000010100 */
[----:B--2---:R-:W-:Y:S01]  /*187b0*/  F2FP.F16.F32.PACK_AB R7, R61, R52 ;  /* 0x000000343d07723e */ /* 0x004fe200000000ff */
[----:B------:R-:W-:Y:S01]  /*187c0*/  FADD.FTZ R2, -R0, R106 ;  /* 0x0000006a00027221 */ /* 0x000fe20000010100 */
[--C-:B------:R-:W-:Y:S01]  /*187d0*/  HSET2.LE.AND R178, R25, R16.reuse, PT ;  /* 0x0000001019b27233 */ /* 0x100fe20003803000 */
[----:B------:R-:W-:Y:S01]  /*187e0*/  FMUL.FTZ R3, R3, UR4 ;  /* 0x0000000403037c20 */ /* 0x000fe20008410000 */
[----:B------:R-:W-:Y:S01]  /*187f0*/  LOP3.LUT R176, R176, R7, RZ, 0xc0, !PT ;  /* 0x00000007b0b07212 */ /* 0x000fe200078ec0ff */
[----:B------:R-:W-:Y:S01]  /*18800*/  FMUL.FTZ R4, R4, UR4 ;  /* 0x0000000404047c20 */ /* 0x000fe20008410000 */
[----:B------:R-:W-:Y:S01]  /*18810*/  LOP3.LUT R7, R179, UR10, R233, 0x96, !PT ;  /* 0x0000000ab3077c12 */ /* 0x000fe2000f8e96e9 */
[----:B------:R-:W-:Y:S01]  /*18820*/  FMUL.FTZ R2, R2, UR4 ;  /* 0x0000000402027c20 */ /* 0x000fe20008410000 */
[----:B---3--:R-:W-:Y:S01]  /*18830*/  F2FP.F16.F32.PACK_AB R5, R62, R58 ;  /* 0x0000003a3e05723e */ /* 0x008fe200000000ff */
[----:B------:R-:W1:Y:S01]  /*18840*/  MUFU.EX2 R100, R4 ;  /* 0x0000000400647308 */ /* 0x000e620000000800 */
[----:B----4-:R-:W-:Y:S01]  /*18850*/  F2FP.F16.F32.PACK_AB R6, R192, R44 ;  /* 0x0000002cc006723e */ /* 0x010fe200000000ff */
[----:B------:R-:W-:Y:S01]  /*18860*/  IMAD.WIDE.U32 R12, R7, -0x326172a9, RZ ;  /* 0xcd9e8d57070c7825 */ /* 0x000fe200078e00ff */
[----:B------:R-:W-:Y:S03]  /*18870*/  LOP3.LUT R110, R110, R5, RZ, 0xc0, !PT ;  /* 0x000000056e6e7212 */ /* 0x000fe600078ec0ff */
[----:B------:R-:W-:Y:S01]  /*18880*/  FFMA.FTZ R5, R200, UR4, -R183 ;  /* 0x00000004c8057c23 */ /* 0x000fe200080108b7 */
[----:B------:R-:W-:Y:S02]  /*18890*/  MOV R106, R35 ;  /* 0x00000023006a7202 */ /* 0x000fe40000000f00 */
[----:B------:R-:W-:Y:S01]  /*188a0*/  LOP3.LUT R178, R178, R6, RZ, 0xc0, !PT ;  /* 0x00000006b2b27212 */ /* 0x000fe200078ec0ff */
[----:B------:R2:W3:Y:S01]  /*188b0*/  MUFU.EX2 R57, R5 ;  /* 0x0000000500397308 */ /* 0x0004e20000000800 */
[----:B------:R-:W-:Y:S02]  /*188c0*/  LOP3.LUT R6, R13, R198, R22, 0x96, !PT ;  /* 0x000000c60d067212 */ /* 0x000fe400078e9616 */
[--C-:B------:R-:W-:Y:S02]  /*188d0*/  HSET2.LE.AND R108, R8, R16.reuse, PT ;  /* 0x00000010086c7233 */ /* 0x100fe40003803000 */
[--C-:B------:R-:W-:Y:S01]  /*188e0*/  HSET2.LE.AND R177, R177, R16.reuse, PT ;  /* 0x00000010b1b17233 */ /* 0x100fe20003803000 */
[----:B------:R-:W-:Y:S01]  /*188f0*/  IMAD.WIDE.U32 R6, R6, -0x2daee0ad, RZ ;  /* 0xd2511f5306067825 */ /* 0x000fe200078e00ff */
[----:B------:R-:W-:Y:S03]  /*18900*/  HSET2.LE.AND R179, R15, R16, PT ;  /* 0x000000100fb37233 */ /* 0x000fe60003803000 */
[----:B------:R-:W4:Y:S01]  /*18910*/  MUFU.EX2 R3, R3 ;  /* 0x0000000300037308 */ /* 0x000f220000000800 */
[----:B------:R-:W-:Y:S01]  /*18920*/  FSEL R0, R101, RZ, P0 ;  /* 0x000000ff65007208 */ /* 0x000fe20000000000 */
[C---:B-1----:R-:W-:Y:S01]  /*18930*/  FMUL.FTZ R4, R100.reuse, R116 ;  /* 0x0000007464047220 */ /* 0x042fe20000410000 */
[----:B------:R-:W-:Y:S01]  /*18940*/  LOP3.LUT R8, R7, R202, R31, 0x96, !PT ;  /* 0x000000ca07087212 */ /* 0x000fe200078e961f */
[----:B------:R-:W-:Y:S01]  /*18950*/  FMUL.FTZ R17, R100, R121 ;  /* 0x0000007964117220 */ /* 0x000fe20000410000 */
[----:B------:R-:W-:Y:S02]  /*18960*/  IMAD.MOV.U32 R116, RZ, RZ, R41 ;  /* 0x000000ffff747224 */ /* 0x000fe400078e0029 */
[----:B------:R-:W-:Y:S01]  /*18970*/  FADD.FTZ R0, -R0, R107 ;  /* 0x0000006b00007221 */ /* 0x000fe20000010100 */
[----:B------:R-:W-:Y:S02]  /*18980*/  IMAD.MOV.U32 R107, RZ, RZ, R33 ;  /* 0x000000ffff6b7224 */ /* 0x000fe400078e0021 */
[----:B------:R-:W1:Y:S01]  /*18990*/  MUFU.EX2 R2, R2 ;  /* 0x0000000200027308 */ /* 0x000e620000000800 */
[----:B--2---:R-:W-:Y:S01]  /*189a0*/  F2FP.F16.F32.PACK_AB R5, R106, R54 ;  /* 0x000000366a05723e */ /* 0x004fe200000000ff */
[----:B------:R-:W-:Y:S04]  /*189b0*/  IMAD.WIDE.U32 R8, R8, -0x326172a9, RZ ;  /* 0xcd9e8d5708087825 */ /* 0x000fe800078e00ff */
[----:B------:R-:W-:Y:S01]  /*189c0*/  FMUL.FTZ R0, R0, UR4 ;  /* 0x0000000400007c20 */ /* 0x000fe20008410000 */
[----:B------:R-:W-:Y:S01]  /*189d0*/  PLOP3.LUT P0, PT, PT, PT, UP0, 0x80, 0x0 ;  /* 0x000000000000781c */ /* 0x000fe20003f0f008 */
[----:B------:R-:W-:Y:S01]  /*189e0*/  FMUL.FTZ R33, R100, R137 ;  /* 0x0000008964217220 */ /* 0x000fe20000410000 */
[----:B------:R-:W-:Y:S01]  /*189f0*/  LOP3.LUT R108, R108, R5, RZ, 0xc0, !PT ;  /* 0x000000056c6c7212 */ /* 0x000fe200078ec0ff */
[----:B---3--:R-:W-:Y:S01]  /*18a00*/  IMAD.MOV.U32 R137, RZ, RZ, R57 ;  /* 0x000000ffff897224 */ /* 0x008fe200078e0039 */
[----:B------:R-:W-:Y:S01]  /*18a10*/  F2FP.F16.F32.PACK_AB R5, R60, R51 ;  /* 0x000000333c05723e */ /* 0x000fe200000000ff */
[----:B------:R-:W2:Y:S01]  /*18a20*/  MUFU.EX2 R0, R0 ;  /* 0x0000000000007308 */ /* 0x000ea20000000800 */
[----:B------:R-:W-:Y:S01]  /*18a30*/  LOP3.LUT R7, R9, R10, R29, 0x96, !PT ;  /* 0x0000000a09077212 */ /* 0x000fe200078e961d */
[----:B----4-:R-:W-:Y:S01]  /*18a40*/  FMUL.FTZ R35, R3, R139 ;  /* 0x0000008b03237220 */ /* 0x010fe20000410000 */
[----:B------:R-:W-:Y:S01]  /*18a50*/  LOP3.LUT R177, R177, R5, RZ, 0xc0, !PT ;  /* 0x00000005b1b17212 */ /* 0x000fe200078ec0ff */
[----:B------:R-:W-:Y:S01]  /*18a60*/  IMAD.MOV.U32 R121, RZ, RZ, R67 ;  /* 0x000000ffff797224 */ /* 0x000fe200078e0043 */
[----:B------:R-:W-:Y:S01]  /*18a70*/  F2FP.F16.F32.PACK_AB R5, R57, R194 ;  /* 0x000000c23905723e */ /* 0x000fe200000000ff */
[----:B------:R-:W-:Y:S01]  /*18a80*/  FMUL.FTZ R67, R3, R171 ;  /* 0x000000ab03437220 */ /* 0x000fe20000410000 */
[----:B------:R-:W-:Y:S01]  /*18a90*/  FMUL.FTZ R68, R100, R68 ;  /* 0x0000004464447220 */ /* 0x000fe20000410000 */
[C---:B-1----:R-:W-:Y:S01]  /*18aa0*/  FMUL.FTZ R25, R2.reuse, R129 ;  /* 0x0000008102197220 */ /* 0x042fe20000410000 */
[----:B------:R-:W-:Y:S01]  /*18ab0*/  LOP3.LUT R179, R179, R5, RZ, 0xc0, !PT ;  /* 0x00000005b3b37212 */ /* 0x000fe200078ec0ff */
[----:B------:R-:W-:Y:S01]  /*18ac0*/  FMUL.FTZ R41, R2, R145 ;  /* 0x0000009102297220 */ /* 0x000fe20000410000 */
[----:B------:R-:W-:Y:S01]  /*18ad0*/  LOP3.LUT R5, R11, R12, R24, 0x96, !PT ;  /* 0x0000000c0b057212 */ /* 0x000fe200078e9618 */
[----:B------:R-:W-:Y:S02]  /*18ae0*/  IMAD.MOV.U32 R129, RZ, RZ, R49 ;  /* 0x000000ffff817224 */ /* 0x000fe400078e0031 */
[----:B------:R-:W-:Y:S01]  /*18af0*/  FMUL.FTZ R49, R100, R153 ;  /* 0x0000009964317220 */ /* 0x000fe20000410000 */
[----:B------:R-:W-:Y:S01]  /*18b00*/  FMUL.FTZ R57, R2, R161 ;  /* 0x000000a102397220 */ /* 0x000fe20000410000 */
[----:B------:R-:W-:Y:S01]  /*18b10*/  FMUL.FTZ R69, R100, R69 ;  /* 0x0000004564457220 */ /* 0x000fe20000410000 */
[----:B------:R-:W-:Y:S04]  /*18b20*/  IMAD.WIDE.U32 R10, R5, -0x2daee0ad, RZ ;  /* 0xd2511f53050a7825 */ /* 0x000fe800078e00ff */
[C---:B--2---:R-:W-:Y:S01]  /*18b30*/  FMUL.FTZ R14, R0.reuse, R126 ;  /* 0x0000007e000e7220 */ /* 0x044fe20000410000 */
[C---:B------:R-:W-:Y:S01]  /*18b40*/  FMUL.FTZ R15, R0.reuse, R127 ;  /* 0x0000007f000f7220 */ /* 0x040fe20000410000 */
[C---:B------:R-:W-:Y:S01]  /*18b50*/  FMUL.FTZ R26, R0.reuse, R130 ;  /* 0x00000082001a7220 */ /* 0x040fe20000410000 */
[----:B------:R-:W-:Y:S01]  /*18b60*/  LOP3.LUT R5, R11, R6, R32, 0x96, !PT ;  /* 0x000000060b057212 */ /* 0x000fe200078e9620 */
[----:B------:R-:W-:Y:S01]  /*18b70*/  IMAD.WIDE.U32 R6, R7, -0x2daee0ad, RZ ;  /* 0xd2511f5307067825 */ /* 0x000fe200078e00ff */
[----:B------:R-:W-:Y:S03]  /*18b80*/  MOV R126, R50 ;  /* 0x00000032007e7202 */ /* 0x000fe60000000f00 */
[----:B------:R-:W-:Y:S01]  /*18b90*/  FMUL.FTZ R50, R3, R154 ;  /* 0x0000009a03327220 */ /* 0x000fe20000410000 */
[----:B------:R-:W-:Y:S01]  /*18ba0*/  IMAD.WIDE.U32 R200, R5, -0x326172a9, RZ ;  /* 0xcd9e8d5705c87825 */ /* 0x000fe200078e00ff */
[----:B------:R-:W-:Y:S03]  /*18bb0*/  LOP3.LUT R9, R7, R10, R28, 0x96, !PT ;  /* 0x0000000a07097212 */ /* 0x000fe600078e961c */
[----:B------:R-:W-:Y:S01]  /*18bc0*/  FMUL.FTZ R70, R3, R70 ;  /* 0x0000004603467220 */ /* 0x000fe20000410000 */
[----:B------:R-:W-:Y:S01]  /*18bd0*/  IMAD.MOV.U32 R130, RZ, RZ, R42 ;  /* 0x000000ffff827224 */ /* 0x000fe200078e002a */
[----:B------:R-:W-:Y:S01]  /*18be0*/  LOP3.LUT R8, R201, R8, R30, 0x96, !PT ;  /* 0x00000008c9087212 */ /* 0x000fe200078e961e */
[----:B------:R-:W-:Y:S04]  /*18bf0*/  IMAD.WIDE.U32 R188, R9, -0x326172a9, RZ ;  /* 0xcd9e8d5709bc7825 */ /* 0x000fe800078e00ff */
[----:B------:R-:W-:Y:S01]  /*18c00*/  FMUL.FTZ R42, R0, R146 ;  /* 0x00000092002a7220 */ /* 0x000fe20000410000 */
[----:B------:R-:W-:Y:S01]  /*18c10*/  FMUL.FTZ R71, R3, R71 ;  /* 0x0000004703477220 */ /* 0x000fe20000410000 */
[----:B------:R-:W-:Y:S04]  /*18c20*/  IMAD.WIDE.U32 R202, R8, -0x2daee0ad, RZ ;  /* 0xd2511f5308ca7825 */ /* 0x000fe800078e00ff */
[C---:B------:R-:W-:Y:S01]  /*18c30*/  FMUL.FTZ R72, R2.reuse, R72 ;  /* 0x0000004802487220 */ /* 0x040fe20000410000 */
[----:B------:R-:W-:Y:S01]  /*18c40*/  FMUL.FTZ R73, R2, R73 ;  /* 0x0000004902497220 */ /* 0x000fe20000410000 */
[----:B------:R-:W-:Y:S01]  /*18c50*/  IMAD.MOV.U32 R127, RZ, RZ, R51 ;  /* 0x000000ffff7f7224 */ /* 0x000fe200078e0033 */
[----:B------:R-:W-:Y:S01]  /*18c60*/  LOP3.LUT R6, R203, R6, R34, 0x96, !PT ;  /* 0x00000006cb067212 */ /* 0x000fe200078e9622 */
[C---:B------:R-:W-:Y:S01]  /*18c70*/  FMUL.FTZ R51, R3.reuse, R155 ;  /* 0x0000009b03337220 */ /* 0x040fe20000410000 */
[C---:B------:R-:W-:Y:S01]  /*18c80*/  FMUL.FTZ R74, R0.reuse, R74 ;  /* 0x0000004a004a7220 */ /* 0x040fe20000410000 */
[----:B------:R-:W-:Y:S01]  /*18c90*/  FMUL.FTZ R75, R0, R75 ;  /* 0x0000004b004b7220 */ /* 0x000fe20000410000 */
[----:B------:R-:W-:Y:S01]  /*18ca0*/  FMUL.FTZ R76, R2, R76 ;  /* 0x0000004c024c7220 */ /* 0x000fe20000410000 */
[----:B------:R-:W-:Y:S04]  /*18cb0*/  IMAD.WIDE.U32 R6, R6, -0x326172a9, RZ ;  /* 0xcd9e8d5706067825 */ /* 0x000fe800078e00ff */
[----:B------:R-:W-:Y:S01]  /*18cc0*/  FMUL.FTZ R77, R2, R77 ;  /* 0x0000004d024d7220 */ /* 0x000fe20000410000 */
[C---:B------:R-:W-:Y:S01]  /*18cd0*/  FMUL.FTZ R78, R0.reuse, R78 ;  /* 0x0000004e004e7220 */ /* 0x040fe20000410000 */
[----:B------:R-:W-:Y:S01]  /*18ce0*/  FMUL.FTZ R79, R0, R79 ;  /* 0x0000004f004f7220 */ /* 0x000fe20000410000 */
[----:B------:R-:W-:Y:S01]  /*18cf0*/  LOP3.LUT R5, R6, 0xffff, RZ, 0xc0, !PT ;  /* 0x0000ffff06057812 */ /* 0x000fe200078ec0ff */
[C---:B------:R-:W-:Y:S01]  /*18d00*/  FMUL.FTZ R80, R100.reuse, R80 ;  /* 0x0000005064507220 */ /* 0x040fe20000410000 */
[----:B------:R-:W-:Y:S01]  /*18d10*/  FMUL.FTZ R81, R100, R81 ;  /* 0x0000005164517220 */ /* 0x000fe20000410000 */
[C---:B------:R-:W-:Y:S01]  /*18d20*/  FMUL.FTZ R82, R3.reuse, R82 ;  /* 0x0000005203527220 */ /* 0x040fe20000410000 */
[----:B------:R-:W-:Y:S01]  /*18d30*/  SHF.R.U32.HI R8, RZ, 0x8, R5 ;  /* 0x00000008ff087819 */ /* 0x000fe20000011605 */
[C---:B------:R-:W-:Y:S01]  /*18d40*/  FMUL.FTZ R83, R3.reuse, R83 ;  /* 0x0000005303537220 */ /* 0x040fe20000410000 */
[----:B------:R-:W-:Y:S01]  /*18d50*/  LOP3.LUT R5, R6, 0xff, RZ, 0xc0, !PT ;  /* 0x000000ff06057812 */ /* 0x000fe200078ec0ff */
[C---:B------:R-:W-:Y:S01]  /*18d60*/  FMUL.FTZ R84, R100.reuse, R84 ;  /* 0x0000005464547220 */ /* 0x040fe20000410000 */
[----:B------:R-:W-:Y:S01]  /*18d70*/  FMUL.FTZ R85, R100, R85 ;  /* 0x0000005564557220 */ /* 0x000fe20000410000 */
[----:B------:R-:W-:Y:S01]  /*18d80*/  FMUL.FTZ R86, R3, R86 ;  /* 0x0000005603567220 */ /* 0x000fe20000410000 */
[----:B------:R-:W-:Y:S01]  /*18d90*/  PRMT R203, R5, 0x5410, R8 ;  /* 0x0000541005cb7816 */ /* 0x000fe20000000008 */
[----:B------:R-:W-:Y:S01]  /*18da0*/  FMUL.FTZ R87, R3, R87 ;  /* 0x0000005703577220 */ /* 0x000fe20000410000 */
[----:B------:R-:W-:Y:S01]  /*18db0*/  SHF.R.U32.HI R8, RZ, 0x10, R6 ;  /* 0x00000010ff087819 */ /* 0x000fe20000011606 */
[----:B------:R-:W-:Y:S01]  /*18dc0*/  FMUL.FTZ R88, R2, R88 ;  /* 0x0000005802587220 */ /* 0x000fe20000410000 */
[----:B------:R-:W-:Y:S01]  /*18dd0*/  LOP3.LUT R5, R7, R188, R27, 0x96, !PT ;  /* 0x000000bc07057212 */ /* 0x000fe200078e961b */
[----:B------:R-:W-:Y:S01]  /*18de0*/  IMAD.MOV.U32 R188, RZ, RZ, R16 ;  /* 0x000000ffffbc7224 */ /* 0x000fe200078e0010 */
[----:B------:R-:W-:Y:S01]  /*18df0*/  SHF.R.U32.HI R7, RZ, 0x18, R6 ;  /* 0x00000018ff077819 */ /* 0x000fe20000011606 */
[----:B------:R-:W-:Y:S01]  /*18e00*/  FMUL.FTZ R16, R100, R120 ;  /* 0x0000007864107220 */ /* 0x000fe20000410000 */
[----:B------:R-:W-:Y:S01]  /*18e10*/  LOP3.LUT R6, R8, 0xff, RZ, 0xc0, !PT ;  /* 0x000000ff08067812 */ /* 0x000fe200078ec0ff */
[----:B------:R-:W-:Y:S01]  /*18e20*/  IMAD.MOV.U32 R120, RZ, RZ, R43 ;  /* 0x000000ffff787224 */ /* 0x000fe200078e002b */
[----:B------:R-:W-:Y:S01]  /*18e30*/  LOP3.LUT R8, R13, R38, R22, 0x96, !PT ;  /* 0x000000260d087212 */ /* 0x000fe200078e9616 */
[----:B------:R-:W-:Y:S01]  /*18e40*/  FMUL.FTZ R13, R2, R125 ;  /* 0x0000007d020d7220 */ /* 0x000fe20000410000 */
[----:B------:R-:W-:Y:S01]  /*18e50*/  PRMT R201, R6, 0x5410, R7 ;  /* 0x0000541006c97816 */ /* 0x000fe20000000007 */
[----:B------:R-:W1:Y:S01]  /*18e60*/  LDSM.16.MT88.4 R20, [R216+0x9000] ;  /* 0x00900000d814783b */ /* 0x000e620000004200 */
[C---:B------:R-:W-:Y:S01]  /*18e70*/  LOP3.LUT R6, R5.reuse, 0xffff, RZ, 0xc0, !PT ;  /* 0x0000ffff05067812 */ /* 0x040fe200078ec0ff */
[----:B------:R-:W-:Y:S04]  /*18e80*/  IMAD.WIDE.U32 R8, R8, -0x2daee0ad, RZ ;  /* 0xd2511f5308087825 */ /* 0x000fe800078e00ff */
[C---:B------:R-:W-:Y:S01]  /*18e90*/  FMUL.FTZ R43, R0.reuse, R147 ;  /* 0x00000093002b7220 */ /* 0x040fe20000410000 */
[----:B------:R-:W-:Y:S01]  /*18ea0*/  SHF.R.U32.HI R7, RZ, 0x8, R6 ;  /* 0x00000008ff077819 */ /* 0x000fe20000011606 */
[----:B------:R-:W-:Y:S01]  /*18eb0*/  IMAD.MOV.U32 R125, RZ, RZ, R62 ;  /* 0x000000ffff7d7224 */ /* 0x000fe200078e003e */
[----:B------:R-:W-:Y:S01]  /*18ec0*/  LOP3.LUT R6, R5, 0xff, RZ, 0xc0, !PT ;  /* 0x000000ff05067812 */ /* 0x000fe200078ec0ff */
[----:B------:R-:W-:Y:S01]  /*18ed0*/  FMUL.FTZ R62, R0, R174 ;  /* 0x000000ae003e7220 */ /* 0x000fe20000410000 */
[----:B------:R-:W-:Y:S01]  /*18ee0*/  FMUL.FTZ R89, R2, R89 ;  /* 0x0000005902597220 */ /* 0x000fe20000410000 */
[----:B------:R-:W-:Y:S01]  /*18ef0*/  FMUL.FTZ R90, R0, R90 ;  /* 0x0000005a005a7220 */ /* 0x000fe20000410000 */
[----:B------:R-:W-:Y:S01]  /*18f00*/  PRMT R56, R6, 0x5410, R7 ;  /* 0x0000541006387816 */ /* 0x000fe20000000007 */
[----:B------:R-:W-:Y:S01]  /*18f10*/  FMUL.FTZ R91, R0, R91 ;  /* 0x0000005b005b7220 */ /* 0x000fe20000410000 */
[--C-:B------:R-:W-:Y:S01]  /*18f20*/  SHF.R.U32.HI R7, RZ, 0x10, R5.reuse ;  /* 0x00000010ff077819 */ /* 0x100fe20000011605 */
[C---:B------:R-:W-:Y:S01]  /*18f30*/  FMUL.FTZ R92, R2.reuse, R92 ;  /* 0x0000005c025c7220 */ /* 0x040fe20000410000 */
[----:B------:R-:W-:Y:S01]  /*18f40*/  SHF.R.U32.HI R6, RZ, 0x18, R5 ;  /* 0x00000018ff067819 */ /* 0x000fe20000011605 */
[----:B------:R-:W-:Y:S01]  /*18f50*/  FMUL.FTZ R93, R2, R93 ;  /* 0x0000005d025d7220 */ /* 0x000fe20000410000 */
[----:B------:R-:W-:Y:S01]  /*18f60*/  LOP3.LUT R5, R7, 0xff, RZ, 0xc0, !PT ;  /* 0x000000ff07057812 */ /* 0x000fe200078ec0ff */
[C---:B------:R-:W-:Y:S01]  /*18f70*/  FMUL.FTZ R94, R0.reuse, R94 ;  /* 0x0000005e005e7220 */ /* 0x040fe20000410000 */
[----:B------:R-:W-:Y:S01]  /*18f80*/  FMUL.FTZ R95, R0, R95 ;  /* 0x0000005f005f7220 */ /* 0x000fe20000410000 */
[C---:B------:R-:W-:Y:S01]  /*18f90*/  FMUL.FTZ R96, R100.reuse, R96 ;  /* 0x0000006064607220 */ /* 0x040fe20000410000 */
[----:B------:R-:W-:Y:S01]  /*18fa0*/  PRMT R55, R5, 0x5410, R6 ;  /* 0x0000541005377816 */ /* 0x000fe20000000006 */
[----:B------:R-:W-:Y:S01]  /*18fb0*/  FMUL.FTZ R97, R100, R97 ;  /* 0x0000006164617220 */ /* 0x000fe20000410000 */
[----:B------:R-:W-:Y:S01]  /*18fc0*/  LOP3.LUT R5, R19, R12, R24, 0x96, !PT ;  /* 0x0000000c13057212 */ /* 0x000fe200078e9618 */
[C---:B------:R-:W-:Y:S01]  /*18fd0*/  FMUL.FTZ R12, R2.reuse, R124 ;  /* 0x0000007c020c7220 */ /* 0x040fe20000410000 */
[----:B------:R-:W-:Y:S01]  /*18fe0*/  LOP3.LUT R6, R9, R36, R31, 0x96, !PT ;  /* 0x0000002409067212 */ /* 0x000fe200078e961f */
[----:B------:R-:W-:Y:S01]  /*18ff0*/  FMUL.FTZ R19, R3, R123 ;  /* 0x0000007b03137220 */ /* 0x000fe20000410000 */
[----:B------:R-:W2:Y:S01]  /*19000*/  LDSM.16.MT88.4 R36, [R218+0x9000] ;  /* 0x00900000da24783b */ /* 0x000ea20000004200 */
[----:B------:R-:W-:Y:S01]  /*19010*/  IMAD.WIDE.U32 R10, R5, -0x2daee0ad, RZ ;  /* 0xd2511f53050a7825 */ /* 0x000fe200078e00ff */
[----:B------:R-:W-:Y:S03]  /*19020*/  MOV R139, R55 ;  /* 0x00000037008b7202 */ /* 0x000fe60000000f00 */
[----:B------:R-:W-:Y:S01]  /*19030*/  FMUL.FTZ R24, R2, R128 ;  /* 0x0000008002187220 */ /* 0x000fe20000410000 */
[----:B------:R-:W-:Y:S01]  /*19040*/  IMAD.WIDE.U32 R6, R6, -0x326172a9, RZ ;  /* 0xcd9e8d5706067825 */ /* 0x000fe200078e00ff */
[----:B------:R-:W-:Y:S03]  /*19050*/  LOP3.LUT R8, R11, R8, R32, 0x96, !PT ;  /* 0x000000080b087212 */ /* 0x000fe600078e9620 */
[C---:B------:R-:W-:Y:S01]  /*19060*/  FMUL.FTZ R11, R0.reuse, R115 ;  /* 0x00000073000b7220 */ /* 0x040fe20000410000 */
[----:B------:R-:W-:Y:S01]  /*19070*/  FMUL.FTZ R31, R0, R143 ;  /* 0x0000008f001f7220 */ /* 0x000fe20000410000 */
[----:B------:R-:W-:Y:S01]  /*19080*/  LOP3.LUT R7, R7, R18, R29, 0x96, !PT ;  /* 0x0000001207077212 */ /* 0x000fe200078e961d */
[----:B------:R-:W-:Y:S04]  /*19090*/  IMAD.WIDE.U32 R196, R8, -0x326172a9, RZ ;  /* 0xcd9e8d5708c47825 */ /* 0x000fe800078e00ff */
[----:B------:R-:W-:Y:S01]  /*190a0*/  FMUL.FTZ R18, R3, R122 ;  /* 0x0000007a03127220 */ /* 0x000fe20000410000 */
[C---:B------:R-:W-:Y:S01]  /*190b0*/  FMUL.FTZ R29, R2.reuse, R141 ;  /* 0x0000008d021d7220 */ /* 0x040fe20000410000 */
[----:B------:R-:W-:Y:S01]  /*190c0*/  IMAD.MOV.U32 R141, RZ, RZ, R40 ;  /* 0x000000ffff8d7224 */ /* 0x000fe200078e0028 */
[----:B------:R-:W-:Y:S01]  /*190d0*/  LOP3.LUT R5, R197, R6, R30, 0x96, !PT ;  /* 0x00000006c5057212 */ /* 0x000fe200078e961e */
[----:B------:R-:W-:Y:S04]  /*190e0*/  IMAD.WIDE.U32 R6, R7, -0x2daee0ad, RZ ;  /* 0xd2511f5307067825 */ /* 0x000fe800078e00ff */
[----:B------:R-:W-:Y:S01]  /*190f0*/  FMUL.FTZ R40, R2, R144 ;  /* 0x0000009002287220 */ /* 0x000fe20000410000 */
[C---:B------:R-:W-:Y:S01]  /*19100*/  FMUL.FTZ R30, R0.reuse, R142 ;  /* 0x0000008e001e7220 */ /* 0x040fe20000410000 */
[----:B------:R-:W-:Y:S01]  /*19110*/  IMAD.WIDE.U32 R198, R5, -0x2daee0ad, RZ ;  /* 0xd2511f5305c67825 */ /* 0x000fe200078e00ff */
[----:B------:R-:W-:Y:S03]  /*19120*/  LOP3.LUT R7, R7, R10, R28, 0x96, !PT ;  /* 0x0000000a07077212 */ /* 0x000fe600078e961c */
[----:B------:R-:W-:Y:S01]  /*19130*/  FMUL.FTZ R10, R0, R114 ;  /* 0x00000072000a7220 */ /* 0x000fe20000410000 */
[----:B------:R-:W-:Y:S01]  /*19140*/  FMUL.FTZ R28, R2, R140 ;  /* 0x0000008c021c7220 */ /* 0x000fe20000410000 */
[----:B------:R-:W-:Y:S01]  /*19150*/  LOP3.LUT R6, R199, R6, R34, 0x96, !PT ;  /* 0x00000006c7067212 */ /* 0x000fe200078e9622 */
[----:B------:R-:W-:Y:S04]  /*19160*/  IMAD.WIDE.U32 R186, R7, -0x326172a9, RZ ;  /* 0xcd9e8d5707ba7825 */ /* 0x000fe800078e00ff */
[----:B------:R-:W-:Y:S01]  /*19170*/  FMUL.FTZ R32, R100, R136 ;  /* 0x0000008864207220 */ /* 0x000fe20000410000 */
[----:B------:R-:W-:Y:S01]  /*19180*/  FMUL.FTZ R34, R3, R138 ;  /* 0x0000008a03227220 */ /* 0x000fe20000410000 */
[----:B------:R-:W-:Y:S01]  /*19190*/  IMAD.WIDE.U32 R6, R6, -0x326172a9, RZ ;  /* 0xcd9e8d5706067825 */ /* 0x000fe200078e00ff */
[----:B------:R-:W-:Y:S03]  /*191a0*/  MOV R142, R63 ;  /* 0x0000003f008e7202 */ /* 0x000fe60000000f00 */
[C---:B------:R-:W-:Y:S01]  /*191b0*/  FMUL.FTZ R63, R0.reuse, R175 ;  /* 0x000000af003f7220 */ /* 0x040fe20000410000 */
[----:B------:R-:W-:Y:S01]  /*191c0*/  IMAD.MOV.U32 R140, RZ, RZ, R54 ;  /* 0x000000ffff8c7224 */ /* 0x000fe200078e0036 */
[----:B------:R-:W-:Y:S01]  /*191d0*/  LOP3.LUT R5, R7, R186, R27, 0x96, !PT ;  /* 0x000000ba07057212 */ /* 0x000fe200078e961b */
[----:B------:R-:W-:Y:S02]  /*191e0*/  IMAD.MOV.U32 R144, RZ, RZ, R53 ;  /* 0x000000ffff907224 */ /* 0x000fe400078e0035 */
[----:B------:R-:W-:Y:S01]  /*191f0*/  FMUL.FTZ R27, R0, R131 ;  /* 0x00000083001b7220 */ /* 0x000fe20000410000 */
[----:B------:R-:W-:Y:S01]  /*19200*/  IMAD.MOV.U32 R122, RZ, RZ, R46 ;  /* 0x000000ffff7a7224 */ /* 0x000fe200078e002e */
[C---:B------:R-:W-:Y:S01]  /*19210*/  LOP3.LUT R8, R5.reuse, 0xffff, RZ, 0xc0, !PT ;  /* 0x0000ffff05087812 */ /* 0x040fe200078ec0ff */
[----:B------:R-:W-:Y:S02]  /*19220*/  IMAD.MOV.U32 R123, RZ, RZ, R45 ;  /* 0x000000ffff7b7224 */ /* 0x000fe400078e002d */
[----:B------:R-:W-:Y:S01]  /*19230*/  FMUL.FTZ R45, R2, R157 ;  /* 0x0000009d022d7220 */ /* 0x000fe20000410000 */
[----:B------:R-:W-:Y:S01]  /*19240*/  FMUL.FTZ R46, R0, R158 ;  /* 0x0000009e002e7220 */ /* 0x000fe20000410000 */
[----:B------:R-:W-:Y:S01]  /*19250*/  SHF.R.U32.HI R9, RZ, 0x8, R8 ;  /* 0x00000008ff097819 */ /* 0x000fe20000011608 */
[----:B------:R-:W-:Y:S01]  /*19260*/  IMAD.MOV.U32 R128, RZ, RZ, R48 ;  /* 0x000000ffff807224 */ /* 0x000fe200078e0030 */
[----:B------:R-:W-:Y:S01]  /*19270*/  LOP3.LUT R8, R5, 0xff, RZ, 0xc0, !PT ;  /* 0x000000ff05087812 */ /* 0x000fe200078ec0ff */
[----:B------:R-:W-:Y:S01]  /*19280*/  FMUL.FTZ R48, R100, R152 ;  /* 0x0000009864307220 */ /* 0x000fe20000410000 */
[----:B------:R-:W-:Y:S02]  /*19290*/  IMAD.MOV.U32 R138, RZ, RZ, R56 ;  /* 0x000000ffff8a7224 */ /* 0x000fe400078e0038 */
[----:B------:R-:W-:Y:S01]  /*192a0*/  FMUL.FTZ R56, R2, R160 ;  /* 0x000000a002387220 */ /* 0x000fe20000410000 */
[----:B------:R-:W-:Y:S01]  /*192b0*/  PRMT R195, R8, 0x5410, R9 ;  /* 0x0000541008c37816 */ /* 0x000fe20000000009 */
[----:B------:R-:W-:Y:S01]  /*192c0*/  IMAD.MOV.U32 R136, RZ, RZ, R64 ;  /* 0x000000ffff887224 */ /* 0x000fe200078e0040 */
[--C-:B------:R-:W-:Y:S01]  /*192d0*/  SHF.R.U32.HI R9, RZ, 0x10, R5.reuse ;  /* 0x00000010ff097819 */ /* 0x100fe20000011605 */
[----:B------:R-:W-:Y:S01]  /*192e0*/  FMUL.FTZ R64, R100, R168 ;  /* 0x000000a864407220 */ /* 0x000fe20000410000 */
[----:B------:R-:W-:Y:S01]  /*192f0*/  SHF.R.U32.HI R8, RZ, 0x18, R5 ;  /* 0x00000018ff087819 */ /* 0x000fe20000011605 */
[----:B------:R-:W-:Y:S01]  /*19300*/  IMAD.MOV.U32 R131, RZ, RZ, R106 ;  /* 0x000000ffff837224 */ /* 0x000fe200078e006a */
[----:B------:R-:W-:Y:S01]  /*19310*/  LOP3.LUT R5, R9, 0xff, RZ, 0xc0, !PT ;  /* 0x000000ff09057812 */ /* 0x000fe200078ec0ff */
[----:B------:R-:W-:Y:S01]  /*19320*/  FMUL.FTZ R9, R2, R113 ;  /* 0x0000007102097220 */ /* 0x000fe20000410000 */
[----:B------:R-:W-:Y:S01]  /*19330*/  MOV R143, R65 ;  /* 0x00000041008f7202 */ /* 0x000fe20000000f00 */
[----:B------:R-:W-:Y:S01]  /*19340*/  FMUL.FTZ R65, R100, R169 ;  /* 0x000000a964417220 */ /* 0x000fe20000410000 */
[----:B------:R-:W-:Y:S01]  /*19350*/  PRMT R199, R5, 0x5410, R8 ;  /* 0x0000541005c77816 */ /* 0x000fe20000000008 */
[----:B------:R-:W-:Y:S01]  /*19360*/  FMUL.FTZ R8, R2, R112 ;  /* 0x0000007002087220 */ /* 0x000fe20000410000 */
[----:B------:R-:W-:Y:S01]  /*19370*/  LOP3.LUT R5, R6, 0xffff, RZ, 0xc0, !PT ;  /* 0x0000ffff06057812 */ /* 0x000fe200078ec0ff */
[----:B------:R-:W-:Y:S01]  /*19380*/  LDSM.16.MT88.4 R112, [R218+0xa000] ;  /* 0x00a00000da70783b */ /* 0x000fe20000004200 */
[--C-:B------:R-:W-:Y:S01]  /*19390*/  FFMA.FTZ R106, R235, UR4, -R180.reuse ;  /* 0x00000004eb6a7c23 */ /* 0x100fe200080108b4 */
[----:B------:R-:W-:Y:S01]  /*193a0*/  IMAD.MOV.U32 R124, RZ, RZ, R107 ;  /* 0x000000ffff7c7224 */ /* 0x000fe200078e006b */
[----:B------:R-:W-:Y:S01]  /*193b0*/  SHF.R.U32.HI R7, RZ, 0x8, R5 ;  /* 0x00000008ff077819 */ /* 0x000fe20000011605 */
[----:B------:R-:W-:Y:S01]  /*193c0*/  FFMA.FTZ R107, R242, UR4, -R180 ;  /* 0x00000004f26b7c23 */ /* 0x000fe200080108b4 */
[----:B------:R-:W-:Y:S01]  /*193d0*/  LOP3.LUT R5, R6, 0xff, RZ, 0xc0, !PT ;  /* 0x000000ff06057812 */ /* 0x000fe200078ec0ff */
[----:B------:R3:W-:Y:S01]  /*193e0*/  MUFU.EX2 R155, R106 ;  /* 0x0000006a009b7308 */ /* 0x0007e20000000800 */
[C---:B------:R-:W-:Y:S01]  /*193f0*/  FMUL.FTZ R98, R3.reuse, R98 ;  /* 0x0000006203627220 */ /* 0x040fe20000410000 */
[----:B------:R-:W-:Y:S01]  /*19400*/  FMUL.FTZ R99, R3, R99 ;  /* 0x0000006303637220 */ /* 0x000fe20000410000 */
[----:B------:R-:W-:Y:S01]  /*19410*/  PRMT R197, R5, 0x5410, R7 ;  /* 0x0000541005c57816 */ /* 0x000fe20000000007 */
[----:B------:R-:W-:Y:S01]  /*19420*/  FMUL.FTZ R7, R3, R119 ;  /* 0x0000007703077220 */ /* 0x000fe20000410000 */
[--C-:B------:R-:W-:Y:S01]  /*19430*/  SHF.R.U32.HI R5, RZ, 0x10, R6.reuse ;  /* 0x00000010ff057819 */ /* 0x100fe20000011606 */
[----:B------:R-:W-:Y:S01]  /*19440*/  IMAD.MOV.U32 R119, RZ, RZ, R61 ;  /* 0x000000ffff777224 */ /* 0x000fe200078e003d */
[----:B------:R-:W-:Y:S01]  /*19450*/  SHF.R.U32.HI R6, RZ, 0x18, R6 ;  /* 0x00000018ff067819 */ /* 0x000fe20000011606 */
[----:B------:R-:W-:Y:S01]  /*19460*/  FMUL.FTZ R61, R2, R173 ;  /* 0x000000ad023d7220 */ /* 0x000fe20000410000 */
[----:B------:R-:W-:Y:S01]  /*19470*/  LOP3.LUT R5, R5, 0xff, RZ, 0xc0, !PT ;  /* 0x000000ff05057812 */ /* 0x000fe200078ec0ff */
[--C-:B------:R-:W-:Y:S01]  /*19480*/  FFMA.FTZ R123, R123, UR4, -R182.reuse ;  /* 0x000000047b7b7c23 */ /* 0x100fe200080108b6 */
[----:B------:R-:W-:Y:S01]  /*19490*/  FFMA.FTZ R122, R122, UR4, -R182 ;  /* 0x000000047a7a7c23 */ /* 0x000fe200080108b6 */
[----:B------:R-:W-:Y:S01]  /*194a0*/  FFMA.FTZ R124, R124, UR4, -R181 ;  /* 0x000000047c7c7c23 */ /* 0x000fe200080108b5 */
[----:B------:R-:W-:Y:S01]  /*194b0*/  PRMT R186, R5, 0x5410, R6 ;  /* 0x0000541005ba7816 */ /* 0x000fe20000000006 */
[----:B------:R-:W-:Y:S01]  /*194c0*/  FMUL.FTZ R5, R100, R117 ;  /* 0x0000007564057220 */ /* 0x000fe20000410000 */
[C---:B------:R-:W-:Y:S01]  /*194d0*/  FMUL.FTZ R6, R3.reuse, R118 ;  /* 0x0000007603067220 */ /* 0x040fe20000410000 */
[----:B------:R-:W-:Y:S01]  /*194e0*/  MUFU.EX2 R235, R124 ;  /* 0x0000007c00eb7308 */ /* 0x000fe20000000800 */
[----:B------:R-:W-:Y:S02]  /*194f0*/  IMAD.MOV.U32 R118, RZ, RZ, R66 ;  /* 0x000000ffff767224 */ /* 0x000fe400078e0042 */
[C---:B------:R-:W-:Y:S01]  /*19500*/  FMUL.FTZ R66, R3.reuse, R170 ;  /* 0x000000aa03427220 */ /* 0x040fe20000410000 */
[----:B---3--:R-:W-:Y:S01]  /*19510*/  FFMA.FTZ R106, R234, UR4, -R180 ;  /* 0x00000004ea6a7c23 */ /* 0x008fe200080108b4 */
[----:B------:R-:W-:Y:S01]  /*19520*/  LDSM.16.MT88.4 R168, [R218+0xac00] ;  /* 0x00ac0000daa8783b */ /* 0x000fe20000004200 */
[----:B------:R-:W-:Y:S01]  /*19530*/  VIADD R160, R232, 0x1715609d ;  /* 0x1715609de8a07836 */ /* 0x000fe20000000000 */
[-C--:B-1----:R-:W-:Y:S03]  /*19540*/  HMMA.16816.F32 R4, R108, R20.reuse, R4 ;  /* 0x000000146c04723c */ /* 0x082fe60000001804 */
[----:B------:R1:W-:Y:S02]  /*19550*/  MUFU.EX2 R146, R106 ;  /* 0x0000006a00927308 */ /* 0x0003e40000000800 */
[----:B------:R-:W-:Y:S01]  /*19560*/  MOV R117, R44 ;  /* 0x0000002c00757202 */ /* 0x000fe20000000f00 */
[C---:B------:R-:W-:Y:S05]  /*19570*/  HMMA.16816.F32 R8, R176.reuse, R20, R8 ;  /* 0x00000014b008723c */ /* 0x040fea0000001808 */
[----:B------:R-:W-:Y:S01]  /*19580*/  FMUL.FTZ R44, R2, R156 ;  /* 0x0000009c022c7220 */ /* 0x000fe20000410000 */
[-C--:B------:R-:W-:Y:S05]  /*19590*/  HMMA.16816.F32 R12, R176, R22.reuse, R12 ;  /* 0x00000016b00c723c */ /* 0x080fea000000180c */
[C---:B------:R-:W-:Y:S01]  /*195a0*/  FMUL.FTZ R21, R100.reuse, R133 ;  /* 0x0000008564157220 */ /* 0x040fe20000410000 */
[C---:B------:R-:W-:Y:S05]  /*195b0*/  HMMA.16816.F32 R16, R108.reuse, R22, R16 ;  /* 0x000000166c10723c */ /* 0x040fea0000001810 */
[----:B------:R-:W-:Y:S02]  /*195c0*/  IMAD.MOV.U32 R133, RZ, RZ, R52 ;  /* 0x000000ffff857224 */ /* 0x000fe400078e0034 */
[----:B------:R-:W-:Y:S01]  /*195d0*/  FMUL.FTZ R20, R100, R132 ;  /* 0x0000008464147220 */ /* 0x000fe20000410000 */
[----:B------:R-:W3:Y:S03]  /*195e0*/  LDSM.16.MT88.4 R52, [R216+0xa000] ;  /* 0x00a00000d834783b */ /* 0x000ee60000004200 */
[C---:B------:R-:W-:Y:S01]  /*195f0*/  FMUL.FTZ R22, R3.reuse, R134 ;  /* 0x0000008603167220 */ /* 0x040fe20000410000 */
[----:B------:R-:W-:Y:S01]  /*19600*/  FMUL.FTZ R23, R3, R135 ;  /* 0x0000008703177220 */ /* 0x000fe20000410000 */
[----:B------:R-:W-:Y:S02]  /*19610*/  IMAD.MOV.U32 R134, RZ, RZ, R59 ;  /* 0x000000ffff867224 */ /* 0x000fe400078e003b */
[C---:B------:R-:W-:Y:S01]  /*19620*/  FMUL.FTZ R59, R0.reuse, R163 ;  /* 0x000000a3003b7220 */ /* 0x040fe20000410000 */
[----:B------:R-:W-:Y:S02]  /*19630*/  IMAD.MOV.U32 R135, RZ, RZ, R58 ;  /* 0x000000ffff877224 */ /* 0x000fe400078e003a */
[C---:B------:R-:W-:Y:S01]  /*19640*/  FMUL.FTZ R58, R0.reuse, R162 ;  /* 0x000000a2003a7220 */ /* 0x040fe20000410000 */
[----:B-1----:R-:W-:Y:S01]  /*19650*/  FFMA.FTZ R106, R231, UR4, -R182 ;  /* 0x00000004e76a7c23 */ /* 0x002fe200080108b6 */
[----:B------:R-:W-:Y:S01]  /*19660*/  IMAD.MOV.U32 R132, RZ, RZ, R47 ;  /* 0x000000ffff847224 */ /* 0x000fe200078e002f */
[-C--:B--2---:R-:W-:Y:S01]  /*19670*/  HMMA.16816.F32 R20, R108, R36.reuse, R20 ;  /* 0x000000246c14723c */ /* 0x084fe20000001814 */
[----:B------:R-:W-:Y:S02]  /*19680*/  MUFU.EX2 R231, R122 ;  /* 0x0000007a00e77308 */ /* 0x000fe40000000800 */
[----:B------:R-:W-:Y:S03]  /*19690*/  FMUL.FTZ R47, R0, R159 ;  /* 0x0000009f002f7220 */ /* 0x000fe60000410000 */
[C---:B------:R-:W-:Y:S05]  /*196a0*/  HMMA.16816.F32 R24, R176.reuse, R36, R24 ;  /* 0x00000024b018723c */ /* 0x040fea0000001818 */
[----:B------:R1:W-:Y:S01]  /*196b0*/  MUFU.EX2 R156, R106 ;  /* 0x0000006a009c7308 */ /* 0x0003e20000000800 */
[-C--:B------:R-:W-:Y:S05]  /*196c0*/  HMMA.16816.F32 R28, R176, R38.reuse, R28 ;  /* 0x00000026b01c723c */ /* 0x080fea000000181c */
[C---:B------:R-:W-:Y:S01]  /*196d0*/  FMUL.FTZ R36, R100.reuse, R148 ;  /* 0x0000009464247220 */ /* 0x040fe20000410000 */
[C---:B------:R-:W-:Y:S05]  /*196e0*/  HMMA.16816.F32 R32, R108.reuse, R38, R32 ;  /* 0x000000266c20723c */ /* 0x040fea0000001820 */
[----:B------:R-:W-:Y:S02]  /*196f0*/  FMUL.FTZ R37, R100, R149 ;  /* 0x0000009564257220 */ /* 0x000fe40000410000 */
[C---:B------:R-:W-:Y:S01]  /*19700*/  FMUL.FTZ R38, R3.reuse, R150 ;  /* 0x0000009603267220 */ /* 0x040fe20000410000 */
[----:B------:R-:W-:Y:S02]  /*19710*/  FMUL.FTZ R39, R3, R151 ;  /* 0x0000009703277220 */ /* 0x000fe40000410000 */
[----:B------:R2:W-:Y:S01]  /*19720*/  MUFU.EX2 R151, R107 ;  /* 0x0000006b00977308 */ /* 0x0005e20000000800 */
[----:B------:R-:W-:Y:S02]  /*19730*/  IMAD.MOV.U32 R150, RZ, RZ, R188 ;  /* 0x000000ffff967224 */ /* 0x000fe400078e00bc */
[----:B-1----:R-:W-:Y:S01]  /*19740*/  FFMA.FTZ R106, R215, UR4, -R182 ;  /* 0x00000004d76a7c23 */ /* 0x002fe200080108b6 */
[----:B------:R-:W-:Y:S02]  /*19750*/  IMAD.MOV.U32 R188, RZ, RZ, R60 ;  /* 0x000000ffffbc7224 */ /* 0x000fe400078e003c */
[----:B------:R-:W-:Y:S01]  /*19760*/  FMUL.FTZ R60, R2, R172 ;  /* 0x000000ac023c7220 */ /* 0x000fe20000410000 */
[-C--:B---3--:R-:W-:Y:S03]  /*19770*/  HMMA.16816.F32 R36, R108, R52.reuse, R36 ;  /* 0x000000346c24723c */ /* 0x088fe60000001824 */
[----:B------:R1:W-:Y:S03]  /*19780*/  MUFU.EX2 R145, R106 ;  /* 0x0000006a00917308 */ /* 0x0003e60000000800 */
[C---:B------:R-:W-:Y:S06]  /*19790*/  HMMA.16816.F32 R40, R176.reuse, R52, R40 ;  /* 0x00000034b028723c */ /* 0x040fec0000001828 */
[-C--:B------:R-:W-:Y:S05]  /*197a0*/  HMMA.16816.F32 R44, R176, R54.reuse, R44 ;  /* 0x00000036b02c723c */ /* 0x080fea000000182c */
[----:B--2---:R-:W-:Y:S01]  /*197b0*/  SHF.R.U32.HI R107, RZ, 0x10, R184 ;  /* 0x00000010ff6b7819 */ /* 0x004fe200000116b8 */
[C---:B------:R-:W-:Y:S05]  /*197c0*/  HMMA.16816.F32 R48, R108.reuse, R54, R48 ;  /* 0x000000366c30723c */ /* 0x040fea0000001830 */
[C---:B------:R-:W-:Y:S01]  /*197d0*/  FMUL.FTZ R52, R100.reuse, R164 ;  /* 0x000000a464347220 */ /* 0x040fe20000410000 */
[----:B------:R-:W-:Y:S01]  /*197e0*/  FMUL.FTZ R53, R100, R165 ;  /* 0x000000a564357220 */ /* 0x000fe20000410000 */
[C---:B------:R-:W-:Y:S01]  /*197f0*/  FMUL.FTZ R54, R3.reuse, R166 ;  /* 0x000000a603367220 */ /* 0x040fe20000410000 */
[----:B------:R-:W-:Y:S03]  /*19800*/  FMUL.FTZ R55, R3, R167 ;  /* 0x000000a703377220 */ /* 0x000fe60000410000 */
[--C-:B-1----:R-:W-:Y:S01]  /*19810*/  FFMA.FTZ R106, R241, UR4, -R182.reuse ;  /* 0x00000004f16a7c23 */ /* 0x102fe200080108b6 */
[----:B------:R-:W-:Y:S03]  /*19820*/  LOP3.LUT R107, R107, 0xff, RZ, 0xc0, !PT ;  /* 0x000000ff6b6b7812 */ /* 0x000fe600078ec0ff */
[-C--:B------:R-:W-:Y:S01]  /*19830*/  HMMA.16816.F32 R52, R108, R112.reuse, R52 ;  /* 0x000000706c34723c */ /* 0x080fe20000001834 */
[----:B------:R1:W-:Y:S05]  /*19840*/  MUFU.EX2 R148, R106 ;  /* 0x0000006a00947308 */ /* 0x0003ea0000000800 */
[C---:B------:R-:W-:Y:S06]  /*19850*/  HMMA.16816.F32 R56, R176.reuse, R112, R56 ;  /* 0x00000070b038723c */ /* 0x040fec0000001838 */
[-C--:B------:R-:W-:Y:S06]  /*19860*/  HMMA.16816.F32 R60, R176, R114.reuse, R60 ;  /* 0x00000072b03c723c */ /* 0x080fec000000183c */
[C---:B------:R-:W-:Y:S01]  /*19870*/  HMMA.16816.F32 R64, R108.reuse, R114, R64 ;  /* 0x000000726c40723c */ /* 0x040fe20000001840 */
[----:B------:R-:W2:Y:S04]  /*19880*/  LDSM.16.MT88.4 R112, [R216+0xb000] ;  /* 0x00b00000d870783b */ /* 0x000ea80000004200 */
[----:B-1----:R-:W-:Y:S04]  /*19890*/  FFMA.FTZ R106, R246, UR4, -R182 ;  /* 0x00000004f66a7c23 */ /* 0x002fe800080108b6 */
[----:B------:R1:W-:Y:S02]  /*198a0*/  MUFU.EX2 R164, R106 ;  /* 0x0000006a00a47308 */ /* 0x0003e40000000800 */
[----:B-1----:R-:W-:Y:S04]  /*198b0*/  LOP3.LUT R106, R184, 0xffff, RZ, 0xc0, !PT ;  /* 0x0000ffffb86a7812 */ /* 0x002fe800078ec0ff */
[----:B------:R-:W-:Y:S01]  /*198c0*/  SHF.R.U32.HI R106, RZ, 0x8, R106 ;  /* 0x00000008ff6a7819 */ /* 0x000fe2000001166a */
[-C--:B--2---:R-:W-:Y:S06]  /*198d0*/  HMMA.16816.F32 R68, R108, R112.reuse, R68 ;  /* 0x000000706c44723c */ /* 0x084fec0000001844 */
[C---:B------:R-:W-:Y:S06]  /*198e0*/  HMMA.16816.F32 R72, R176.reuse, R112, R72 ;  /* 0x00000070b048723c */ /* 0x040fec0000001848 */
[-C--:B------:R-:W-:Y:S06]  /*198f0*/  HMMA.16816.F32 R76, R176, R114.reuse, R76 ;  /* 0x00000072b04c723c */ /* 0x080fec000000184c */
[C---:B------:R-:W-:Y:S01]  /*19900*/  HMMA.16816.F32 R80, R108.reuse, R114, R80 ;  /* 0x000000726c50723c */ /* 0x040fe20000001850 */
[----:B------:R-:W1:Y:S05]  /*19910*/  LDSM.16.MT88.4 R112, [R218+0xb000] ;  /* 0x00b00000da70783b */ /* 0x000e6a0000004200 */
[-C--:B-1----:R-:W-:Y:S06]  /*19920*/  HMMA.16816.F32 R84, R108, R112.reuse, R84 ;  /* 0x000000706c54723c */ /* 0x082fec0000001854 */
[C---:B------:R-:W-:Y:S06]  /*19930*/  HMMA.16816.F32 R88, R176.reuse, R112, R88 ;  /* 0x00000070b058723c */ /* 0x040fec0000001858 */
[-C--:B------:R-:W-:Y:S05]  /*19940*/  HMMA.16816.F32 R92, R176, R114.reuse, R92 ;  /* 0x00000072b05c723c */ /* 0x080fea000000185c */
[----:B------:R-:W-:Y:S01]  /*19950*/  FFMA.FTZ R112, R243, UR4, -R180 ;  /* 0x00000004f3707c23 */ /* 0x000fe200080108b4 */
[----:B------:R-:W-:Y:S03]  /*19960*/  HMMA.16816.F32 R96, R108, R114, R96 ;  /* 0x000000726c60723c */ /* 0x000fe60000001860 */
[----:B------:R1:W-:Y:S04]  /*19970*/  MUFU.EX2 R149, R112 ;  /* 0x0000007000957308 */ /* 0x0003e80000000800 */
[----:B------:R-:W-:Y:S01]  /*19980*/  SHF.R.U32.HI R109, RZ, 0x18, R184 ;  /* 0x00000018ff6d7819 */ /* 0x000fe200000116b8 */
[----:B------:R-:W-:Y:S03]  /*19990*/  FFMA.FTZ R108, R239, UR4, -R181 ;  /* 0x00000004ef6c7c23 */ /* 0x000fe600080108b5 */
[----:B------:R-:W-:Y:S01]  /*199a0*/  PRMT R109, R107, 0x5410, R109 ;  /* 0x000054106b6d7816 */ /* 0x000fe2000000006d */
[----:B------:R-:W-:Y:S01]  /*199b0*/  FFMA.FTZ R107, R244, UR4, -R183 ;  /* 0x00000004f46b7c23 */ /* 0x000fe200080108b7 */
[----:B------:R2:W3:Y:S01]  /*199c0*/  MUFU.EX2 R147, R108 ;  /* 0x0000006c00937308 */ /* 0x0004e20000000800 */
[----:B------:R-:W-:Y:S02]  /*199d0*/  LOP3.LUT R110, R184, 0xff, RZ, 0xc0, !PT ;  /* 0x000000ffb86e7812 */ /* 0x000fe400078ec0ff */
[--C-:B------:R-:W-:Y:S01]  /*199e0*/  HSET2.LE.AND R111, R190, R150.reuse, PT ;  /* 0x00000096be6f7233 */ /* 0x100fe20003803000 */
[--C-:B------:R-:W-:Y:S01]  /*199f0*/  FFMA.FTZ R190, R208, UR4, -R181.reuse ;  /* 0x00000004d0be7c23 */ /* 0x100fe200080108b5 */
[--C-:B------:R-:W-:Y:S01]  /*19a00*/  HSET2.LE.AND R109, R109, R150.reuse, PT ;  /* 0x000000966d6d7233 */ /* 0x100fe20003803000 */
[----:B-1----:R-:W-:Y:S04]  /*19a10*/  FFMA.FTZ R112, R236, UR4, -R181 ;  /* 0x00000004ec707c23 */ /* 0x002fe800080108b5 */
[----:B------:R1:W-:Y:S10]  /*19a20*/  MUFU.EX2 R242, R107 ;  /* 0x0000006b00f27308 */ /* 0x0003f40000000800 */
[----:B------:R4:W4:Y:S01]  /*19a30*/  MUFU.EX2 R246, R112 ;  /* 0x0000007000f67308 */ /* 0x0009220000000800 */
[----:B--2---:R-:W-:Y:S01]  /*19a40*/  LOP3.LUT R108, R185, 0xff, RZ, 0xc0, !PT ;  /* 0x000000ffb96c7812 */ /* 0x004fe200078ec0ff */
[----:B---3--:R-:W-:Y:S08]  /*19a50*/  IMAD.MOV.U32 R244, RZ, RZ, R147 ;  /* 0x000000fffff47224 */ /* 0x008ff000078e0093 */
[----:B------:R-:W-:Y:S01]  /*19a60*/  MUFU.EX2 R208, R123 ;  /* 0x0000007b00d07308 */ /* 0x000fe20000000800 */
[----:B-1----:R-:W-:Y:S01]  /*19a70*/  FFMA.FTZ R107, R245, UR4, -R183 ;  /* 0x00000004f56b7c23 */ /* 0x002fe200080108b7 */
[----:B------:R-:W-:Y:S01]  /*19a80*/  IMAD.MOV.U32 R245, RZ, RZ, R145 ;  /* 0x000000fffff57224 */ /* 0x000fe200078e0091 */
[----:B------:R-:W-:Y:S01]  /*19a90*/  MOV R145, R144 ;  /* 0x0000009000917202 */ /* 0x000fe20000000f00 */
[----:B------:R-:W-:Y:S02]  /*19aa0*/  IMAD.MOV.U32 R144, RZ, RZ, R139 ;  /* 0x000000ffff907224 */ /* 0x000fe400078e008b */
[----:B------:R-:W-:Y:S04]  /*19ab0*/  IMAD.MOV.U32 R139, RZ, RZ, R138 ;  /* 0x000000ffff8b7224 */ /* 0x000fe800078e008a */
[----:B------:R1:W2:Y:S01]  /*19ac0*/  MUFU.EX2 R243, R107 ;  /* 0x0000006b00f37308 */ /* 0x0002a20000000800 */
[----:B----4-:R-:W-:Y:S01]  /*19ad0*/  PRMT R112, R110, 0x5410, R106 ;  /* 0x000054106e707816 */ /* 0x010fe2000000006a */
[----:B------:R-:W-:Y:S01]  /*19ae0*/  IMAD.MOV.U32 R138, RZ, RZ, R137 ;  /* 0x000000ffff8a7224 */ /* 0x000fe200078e0089 */
[----:B------:R-:W-:Y:S01]  /*19af0*/  LOP3.LUT R106, R185, 0xffff, RZ, 0xc0, !PT ;  /* 0x0000ffffb96a7812 */ /* 0x000fe200078ec0ff */
[----:B------:R-:W-:Y:S01]  /*19b00*/  IMAD.MOV.U32 R137, RZ, RZ, R136 ;  /* 0x000000ffff897224 */ /* 0x000fe200078e0088 */
[----:B------:R-:W-:Y:S01]  /*19b10*/  MOV R136, R143 ;  /* 0x0000008f00887202 */ /* 0x000fe20000000f00 */
[----:B------:R-:W-:Y:S01]  /*19b20*/  IMAD.MOV.U32 R143, RZ, RZ, R131 ;  /* 0x000000ffff8f7224 */ /* 0x000fe200078e0083 */
[----:B------:R-:W-:Y:S01]  /*19b30*/  SHF.R.U32.HI R106, RZ, 0x8, R106 ;  /* 0x00000008ff6a7819 */ /* 0x000fe2000001166a */
[----:B------:R-:W-:Y:S01]  /*19b40*/  IMAD.MOV.U32 R131, RZ, RZ, R130 ;  /* 0x000000ffff837224 */ /* 0x000fe200078e0082 */
[--C-:B------:R-:W-:Y:S01]  /*19b50*/  HSET2.LE.AND R110, R240, R150.reuse, PT ;  /* 0x00000096f06e7233 */ /* 0x100fe20003803000 */
[----:B------:R-:W-:Y:S01]  /*19b60*/  IMAD.MOV.U32 R130, RZ, RZ, R116 ;  /* 0x000000ffff827224 */ /* 0x000fe200078e0074 */
[----:B------:R-:W-:Y:S01]  /*19b70*/  PRMT R116, R108, 0x5410, R106 ;  /* 0x000054106c747816 */ /* 0x000fe2000000006a */
[----:B------:R-:W-:Y:S01]  /*19b80*/  MUFU.EX2 R190, R190 ;  /* 0x000000be00be7308 */ /* 0x000fe20000000800 */
[--C-:B------:R-:W-:Y:S02]  /*19b90*/  SHF.R.U32.HI R106, RZ, 0x10, R185.reuse ;  /* 0x00000010ff6a7819 */ /* 0x100fe400000116b9 */
[----:B------:R-:W-:Y:S01]  /*19ba0*/  SHF.R.U32.HI R108, RZ, 0x18, R185 ;  /* 0x00000018ff6c7819 */ /* 0x000fe200000116b9 */
[----:B-1----:R-:W-:Y:S01]  /*19bb0*/  FFMA.FTZ R107, R247, UR4, -R181 ;  /* 0x00000004f76b7c23 */ /* 0x002fe200080108b5 */
[----:B------:R-:W-:Y:S01]  /*19bc0*/  IMAD.MOV.U32 R247, RZ, RZ, R146 ;  /* 0x000000fffff77224 */ /* 0x000fe200078e0092 */
[----:B------:R-:W-:Y:S01]  /*19bd0*/  MOV R146, R145 ;  /* 0x0000009100927202 */ /* 0x000fe20000000f00 */
[----:B------:R-:W-:Y:S01]  /*19be0*/  IMAD.MOV.U32 R145, RZ, RZ, R144 ;  /* 0x000000ffff917224 */ /* 0x000fe200078e0090 */
[----:B------:R-:W-:Y:S01]  /*19bf0*/  LOP3.LUT R106, R106, 0xff, RZ, 0xc0, !PT ;  /* 0x000000ff6a6a7812 */ /* 0x000fe200078ec0ff */
[----:B------:R-:W-:Y:S01]  /*19c00*/  IMAD.MOV.U32 R144, RZ, RZ, R139 ;  /* 0x000000ffff907224 */ /* 0x000fe200078e008b */
[----:B------:R1:W-:Y:S01]  /*19c10*/  MUFU.EX2 R147, R107 ;  /* 0x0000006b00937308 */ /* 0x0003e20000000800 */
[----:B------:R-:W-:Y:S01]  /*19c20*/  IMAD.MOV.U32 R139, RZ, RZ, R138 ;  /* 0x000000ffff8b7224 */ /* 0x000fe200078e008a */
[--C-:B------:R-:W-:Y:S01]  /*19c30*/  HSET2.LE.AND R116, R116, R150.reuse, PT ;  /* 0x0000009674747233 */ /* 0x100fe20003803000 */
[----:B------:R-:W-:Y:S01]  /*19c40*/  IMAD.MOV.U32 R138, RZ, RZ, R137 ;  /* 0x000000ffff8a7224 */ /* 0x000fe200078e0089 */
[----:B------:R-:W-:Y:S01]  /*19c50*/  MOV R137, R136 ;  /* 0x0000008800897202 */ /* 0x000fe20000000f00 */
[----:B------:R-:W-:Y:S01]  /*19c60*/  IMAD.MOV.U32 R136, RZ, RZ, R143 ;  /* 0x000000ffff887224 */ /* 0x000fe200078e008f */
[----:B------:R-:W-:Y:S01]  /*19c70*/  MOV R158, R144 ;  /* 0x00000090009e7202 */ /* 0x000fe20000000f00 */
[----:B------:R-:W-:Y:S02]  /*19c80*/  IMAD.MOV.U32 R143, RZ, RZ, R131 ;  /* 0x000000ffff8f7224 */ /* 0x000fe400078e0083 */
[----:B------:R-:W-:Y:S01]  /*19c90*/  FFMA.FTZ R144, R204, UR4, -R180 ;  /* 0x00000004cc907c23 */ /* 0x000fe200080108b4 */
[----:B------:R-:W-:Y:S02]  /*19ca0*/  IMAD.MOV.U32 R131, RZ, RZ, R130 ;  /* 0x000000ffff837224 */ /* 0x000fe400078e0082 */
[----:B------:R-:W-:Y:S01]  /*19cb0*/  IMAD.MOV.U32 R130, RZ, RZ, R129 ;  /* 0x000000ffff827224 */ /* 0x000fe200078e0081 */
[----:B------:R-:W-:Y:S01]  /*19cc0*/  MOV R129, R128 ;  /* 0x0000008000817202 */ /* 0x000fe20000000f00 */
[----:B------:R-:W-:Y:S01]  /*19cd0*/  IMAD.MOV.U32 R128, RZ, RZ, R132 ;  /* 0x000000ffff807224 */ /* 0x000fe200078e0084 */
[----:B------:R-:W-:Y:S01]  /*19ce0*/  MOV R154, R143 ;  /* 0x0000008f009a7202 */ /* 0x000fe20000000f00 */
[----:B------:R-:W-:Y:S01]  /*19cf0*/  IMAD.MOV.U32 R132, RZ, RZ, R117 ;  /* 0x000000ffff847224 */ /* 0x000fe200078e0075 */
[----:B------:R-:W-:Y:S01]  /*19d00*/  PRMT R117, R106, 0x5410, R108 ;  /* 0x000054106a757816 */ /* 0x000fe2000000006c */
[----:B------:R-:W-:Y:S01]  /*19d10*/  FFMA.FTZ R106, R248, UR4, -R181 ;  /* 0x00000004f86a7c23 */ /* 0x000fe200080108b5 */
[----:B------:R-:W-:Y:S02]  /*19d20*/  IMAD.MOV.U32 R152, RZ, RZ, R137 ;  /* 0x000000ffff987224 */ /* 0x000fe400078e0089 */
[----:B-1----:R-:W-:Y:S01]  /*19d30*/  FFMA.FTZ R107, R251, UR4, -R183 ;  /* 0x00000004fb6b7c23 */ /* 0x002fe200080108b7 */
[----:B------:R-:W-:Y:S01]  /*19d40*/  IMAD.MOV.U32 R153, RZ, RZ, R131 ;  /* 0x000000ffff997224 */ /* 0x000fe200078e0083 */
[----:B------:R1:W3:Y:S01]  /*19d50*/  MUFU.EX2 R241, R106 ;  /* 0x0000006a00f17308 */ /* 0x0002e20000000800 */
[----:B------:R-:W-:Y:S01]  /*19d60*/  IMAD.MOV.U32 R159, RZ, RZ, R138 ;  /* 0x000000ffff9f7224 */ /* 0x000fe200078e008a */
[--C-:B------:R-:W-:Y:S01]  /*19d70*/  HSET2.LE.AND R108, R112, R150.reuse, PT ;  /* 0x00000096706c7233 */ /* 0x100fe20003803000 */
[----:B------:R-:W-:Y:S01]  /*19d80*/  IMAD.MOV.U32 R251, RZ, RZ, R155 ;  /* 0x000000fffffb7224 */ /* 0x000fe200078e009b */
[----:B------:R-:W4:Y:S01]  /*19d90*/  LDSM.16.MT88.4 R112, [R216+0x9400] ;  /* 0x00940000d870783b */ /* 0x000f220000004200 */
[----:B------:R-:W-:Y:S01]  /*19da0*/  IMAD.MOV.U32 R155, RZ, RZ, R154 ;  /* 0x000000ffff9b7224 */ /* 0x000fe200078e009a */
[--C-:B------:R-:W-:Y:S01]  /*19db0*/  HSET2.LE.AND R117, R117, R150.reuse, PT ;  /* 0x0000009675757233 */ /* 0x100fe20003803000 */
[----:B------:R-:W-:Y:S02]  /*19dc0*/  IMAD.MOV.U32 R157, RZ, RZ, R145 ;  /* 0x000000ffff9d7224 */ /* 0x000fe400078e0091 */
[----:B------:R-:W-:Y:S01]  /*19dd0*/  FFMA.FTZ R145, R210, UR4, -R180 ;  /* 0x00000004d2917c23 */ /* 0x000fe200080108b4 */
[----:B------:R-:W-:Y:S01]  /*19de0*/  IMAD.MOV.U32 R154, RZ, RZ, R153 ;  /* 0x000000ffff9a7224 */ /* 0x000fe200078e0099 */
[----:B------:R-:W-:Y:S01]  /*19df0*/  MOV R153, R152 ;  /* 0x0000009800997202 */ /* 0x000fe20000000f00 */
[----:B------:R-:W-:Y:S01]  /*19e00*/  IMAD.MOV.U32 R152, RZ, RZ, R159 ;  /* 0x000000ffff987224 */ /* 0x000fe200078e009f */
[----:B------:R-:W-:Y:S01]  /*19e10*/  MUFU.EX2 R204, R144 ;  /* 0x0000009000cc7308 */ /* 0x000fe20000000800 */
[----:B------:R-:W-:Y:S02]  /*19e20*/  IMAD.MOV.U32 R159, RZ, RZ, R158 ;  /* 0x000000ffff9f7224 */ /* 0x000fe400078e009e */
[----:B------:R-:W-:Y:S01]  /*19e30*/  FFMA.FTZ R143, R205, UR4, -R180 ;  /* 0x00000004cd8f7c23 */ /* 0x000fe200080108b4 */
[----:B------:R-:W-:Y:S01]  /*19e40*/  IMAD.MOV.U32 R158, RZ, RZ, R157 ;  /* 0x000000ffff9e7224 */ /* 0x000fe200078e009d */
[----:B-1----:R-:W-:Y:S01]  /*19e50*/  F2FP.F16.F32.PACK_AB R106, R247, R251 ;  /* 0x000000fbf76a723e */ /* 0x002fe200000000ff */
[----:B------:R-:W-:Y:S04]  /*19e60*/  IMAD.MOV.U32 R157, RZ, RZ, R146 ;  /* 0x000000ffff9d7224 */ /* 0x000fe800078e0092 */
[----:B------:R1:W-:Y:S01]  /*19e70*/  MUFU.EX2 R146, R107 ;  /* 0x0000006b00927308 */ /* 0x0003e20000000800 */
[----:B------:R-:W-:Y:S01]  /*19e80*/  LOP3.LUT R110, R110, R106, RZ, 0xc0, !PT ;  /* 0x0000006a6e6e7212 */ /* 0x000fe200078ec0ff */
[----:B------:R-:W-:Y:S01]  /*19e90*/  FFMA.FTZ R106, R252, UR4, -R183 ;  /* 0x00000004fc6a7c23 */ /* 0x000fe200080108b7 */
[----:B------:R-:W-:Y:S01]  /*19ea0*/  IMAD.MOV.U32 R248, RZ, RZ, R156 ;  /* 0x000000fffff87224 */ /* 0x000fe200078e009c */
[----:B------:R-:W-:Y:S01]  /*19eb0*/  MOV R252, R164 ;  /* 0x000000a400fc7202 */ /* 0x000fe20000000f00 */
[----:B------:R-:W-:Y:S01]  /*19ec0*/  IMAD.MOV.U32 R164, RZ, RZ, R157 ;  /* 0x000000ffffa47224 */ /* 0x000fe200078e009d */
[----:B------:R-:W-:Y:S01]  /*19ed0*/  MOV R157, R121 ;  /* 0x00000079009d7202 */ /* 0x000fe20000000f00 */
[----:B------:R-:W-:Y:S03]  /*19ee0*/  IMAD.MOV.U32 R121, RZ, RZ, R219 ;  /* 0x000000ffff797224 */ /* 0x000fe600078e00db */
[----:B------:R2:W3:Y:S01]  /*19ef0*/  MUFU.EX2 R240, R106 ;  /* 0x0000006a00f07308 */ /* 0x0004e20000000800 */
[----:B------:R-:W-:Y:S01]  /*19f00*/  IMAD.MOV.U32 R166, RZ, RZ, R154 ;  /* 0x000000ffffa67224 */ /* 0x000fe200078e009a */
[----:B------:R3:W5:Y:S01]  /*19f10*/  LDL.LU R219, [R1+0xc4] ;  /* 0x0000c40001db7983 */ /* 0x0007620000300800 */
[----:B------:R-:W-:Y:S02]  /*19f20*/  IMAD.MOV.U32 R165, RZ, RZ, R155 ;  /* 0x000000ffffa57224 */ /* 0x000fe400078e009b */
[----:B------:R-:W-:Y:S01]  /*19f30*/  FFMA.FTZ R121, R121, UR4, -R182 ;  /* 0x0000000479797c23 */ /* 0x000fe200080108b6 */
[----:B------:R-:W-:Y:S01]  /*19f40*/  IMAD.MOV.U32 R156, RZ, RZ, R139 ;  /* 0x000000ffff9c7224 */ /* 0x000fe200078e008b */
[----:B------:R-:W-:Y:S01]  /*19f50*/  MOV R167, R166 ;  /* 0x000000a600a77202 */ /* 0x000fe20000000f00 */
[----:B------:R-:W-:Y:S02]  /*19f60*/  IMAD.MOV.U32 R139, RZ, RZ, R136 ;  /* 0x000000ffff8b7224 */ /* 0x000fe400078e0088 */
[----:B------:R3:W-:Y:S01]  /*19f70*/  MUFU.EX2 R236, R121 ;  /* 0x0000007900ec7308 */ /* 0x0007e20000000800 */
[----:B-1----:R-:W-:Y:S01]  /*19f80*/  F2FP.F16.F32.PACK_AB R107, R245, R248 ;  /* 0x000000f8f56b723e */ /* 0x002fe200000000ff */
[----:B------:R-:W-:Y:S01]  /*19f90*/  IMAD.MOV.U32 R154, RZ, RZ, R153 ;  /* 0x000000ffff9a7224 */ /* 0x000fe200078e0099 */
[----:B------:R-:W-:Y:S01]  /*19fa0*/  MOV R153, R159 ;  /* 0x0000009f00997202 */ /* 0x000fe20000000f00 */
[----:B------:R-:W-:Y:S01]  /*19fb0*/  IMAD.MOV.U32 R166, RZ, RZ, R165 ;  /* 0x000000ffffa67224 */ /* 0x000fe200078e00a5 */
[----:B------:R-:W-:Y:S01]  /*19fc0*/  LOP3.LUT R111, R111, R107, RZ, 0xc0, !PT ;  /* 0x0000006b6f6f7212 */ /* 0x000fe200078ec0ff */
[----:B------:R-:W-:Y:S01]  /*19fd0*/  IMAD.MOV.U32 R165, RZ, RZ, R120 ;  /* 0x000000ffffa57224 */ /* 0x000fe200078e0078 */
[----:B------:R-:W-:Y:S01]  /*19fe0*/  F2FP.F16.F32.PACK_AB R107, R252, R148 ;  /* 0x00000094fc6b723e */ /* 0x000fe200000000ff */
[----:B------:R-:W-:Y:S01]  /*19ff0*/  IMAD.MOV.U32 R155, RZ, RZ, R152 ;  /* 0x000000ffff9b7224 */ /* 0x000fe200078e0098 */
[----:B--2---:R-:W-:Y:S01]  /*1a000*/  F2FP.F16.F32.PACK_AB R106, R151, R149 ;  /* 0x00000095976a723e */ /* 0x004fe200000000ff */
[----:B------:R-:W-:Y:S01]  /*1a010*/  FFMA.FTZ R120, R217, UR4, -R182 ;  /* 0x00000004d9787c23 */ /* 0x000fe200080108b6 */
[----:B------:R-:W-:Y:S01]  /*1a020*/  IMAD.MOV.U32 R152, RZ, RZ, R158 ;  /* 0x000000ffff987224 */ /* 0x000fe200078e009e */
[----:B------:R-:W-:Y:S01]  /*1a030*/  LOP3.LUT R109, R109, R107, RZ, 0xc0, !PT ;  /* 0x0000006b6d6d7212 */ /* 0x000fe200078ec0ff */
[----:B------:R-:W-:Y:S01]  /*1a040*/  IMAD.MOV.U32 R159, RZ, RZ, R139 ;  /* 0x000000ffff9f7224 */ /* 0x000fe200078e008b */
[----:B------:R-:W-:Y:S01]  /*1a050*/  LOP3.LUT R108, R108, R106, RZ, 0xc0, !PT ;  /* 0x0000006a6c6c7212 */ /* 0x000fe200078ec0ff */
[----:B------:R-:W-:Y:S02]  /*1a060*/  IMAD.MOV.U32 R137, RZ, RZ, R129 ;  /* 0x000000ffff897224 */ /* 0x000fe400078e0081 */
[----:B------:R-:W-:Y:S01]  /*1a070*/  FFMA.FTZ R129, R238, UR4, -R180 ;  /* 0x00000004ee817c23 */ /* 0x000fe200080108b4 */
[----:B------:R-:W-:Y:S01]  /*1a080*/  IMAD.MOV.U32 R139, RZ, RZ, R125 ;  /* 0x000000ffff8b7224 */ /* 0x000fe200078e007d */
[----:B------:R1:W2:Y:S01]  /*1a090*/  MUFU.EX2 R238, R120 ;  /* 0x0000007800ee7308 */ /* 0x0002a20000000800 */
[----:B------:R-:W-:Y:S01]  /*1a0a0*/  IMAD.MOV.U32 R158, RZ, RZ, R142 ;  /* 0x000000ffff9e7224 */ /* 0x000fe200078e008e */
[----:B------:R-:W-:Y:S01]  /*1a0b0*/  F2FP.F16.F32.PACK_AB R106, R244, R246 ;  /* 0x000000f6f46a723e */ /* 0x000fe200000000ff */
[-C--:B----4-:R-:W-:Y:S01]  /*1a0c0*/  HMMA.16816.F32 R4, R108, R112.reuse, R4 ;  /* 0x000000706c04723c */ /* 0x090fe20000001804 */
[----:B------:R4:W5:Y:S02]  /*1a0d0*/  LDL.LU R217, [R1+0xc0] ;  /* 0x0000c00001d97983 */ /* 0x0009640000300800 */
[----:B------:R-:W-:Y:S01]  /*1a0e0*/  IMAD.MOV.U32 R142, RZ, RZ, R119 ;  /* 0x000000ffff8e7224 */ /* 0x000fe200078e0077 */
[--C-:B------:R-:W-:Y:S01]  /*1a0f0*/  HSET2.LE.AND R119, R191, R150.reuse, PT ;  /* 0x00000096bf777233 */ /* 0x100fe20003803000 */
[----:B------:R-:W-:Y:S01]  /*1a100*/  IMAD.MOV.U32 R125, RZ, RZ, R118 ;  /* 0x000000ffff7d7224 */ /* 0x000fe200078e0076 */
[--C-:B------:R-:W-:Y:S01]  /*1a110*/  HSET2.LE.AND R118, R193, R150.reuse, PT ;  /* 0x00000096c1767233 */ /* 0x100fe20003803000 */
[----:B------:R-:W2:Y:S01]  /*1a120*/  LDL.LU R123, [R1+0x58] ;  /* 0x00005800017b7983 */ /* 0x000ea20000300800 */
[----:B------:R-:W-:Y:S01]  /*1a130*/  F2FP.F16.F32.PACK_AB R107, R243, R242 ;  /* 0x000000f2f36b723e */ /* 0x000fe200000000ff */
[----:B------:R-:W-:Y:S02]  /*1a140*/  MUFU.EX2 R210, R129 ;  /* 0x0000008100d27308 */ /* 0x000fe40000000800 */
[----:B------:R-:W-:Y:S01]  /*1a150*/  LOP3.LUT R118, R118, R106, RZ, 0xc0, !PT ;  /* 0x0000006a76767212 */ /* 0x000fe200078ec0ff */
[----:B------:R-:W4:Y:S01]  /*1a160*/  LDL.LU R122, [R1+0x70] ;  /* 0x00007000017a7983 */ /* 0x000f220000300800 */
[----:B------:R-:W-:Y:S01]  /*1a170*/  LOP3.LUT R119, R119, R107, RZ, 0xc0, !PT ;  /* 0x0000006b77777212 */ /* 0x000fe200078ec0ff */
[----:B------:R-:W-:Y:S01]  /*1a180*/  IMAD.MOV.U32 R138, RZ, RZ, R130 ;  /* 0x000000ffff8a7224 */ /* 0x000fe200078e0082 */
[----:B---3--:R-:W-:Y:S01]  /*1a190*/  F2FP.F16.F32.PACK_AB R106, R241, R147 ;  /* 0x00000093f16a723e */ /* 0x008fe200000000ff */
[----:B------:R-:W3:Y:S01]  /*1a1a0*/  LDL.LU R121, [R1+0x78] ;  /* 0x0000780001797983 */ /* 0x000ee20000300800 */
[----:B------:R-:W-:Y:S01]  /*1a1b0*/  F2FP.F16.F32.PACK_AB R107, R240, R146 ;  /* 0x00000092f06b723e */ /* 0x000fe200000000ff */
[--C-:B------:R-:W-:Y:S01]  /*1a1c0*/  FFMA.FTZ R125, R125, UR4, -R181.reuse ;  /* 0x000000047d7d7c23 */ /* 0x100fe200080108b5 */
[----:B------:R-:W-:Y:S01]  /*1a1d0*/  LOP3.LUT R116, R116, R106, RZ, 0xc0, !PT ;  /* 0x0000006a74747212 */ /* 0x000fe200078ec0ff */
[----:B-1----:R-:W3:Y:S01]  /*1a1e0*/  LDL.LU R120, [R1+0x74] ;  /* 0x0000740001787983 */ /* 0x002ee20000300800 */
[----:B------:R-:W-:Y:S01]  /*1a1f0*/  LOP3.LUT R117, R117, R107, RZ, 0xc0, !PT ;  /* 0x0000006b75757212 */ /* 0x000fe200078ec0ff */
[----:B------:R-:W-:Y:S01]  /*1a200*/  FFMA.FTZ R137, R137, UR4, -R182 ;  /* 0x0000000489897c23 */ /* 0x000fe200080108b6 */
[----:B------:R-:W-:Y:S01]  /*1a210*/  MOV R130, R127 ;  /* 0x0000007f00827202 */ /* 0x000fe20000000f00 */
[----:B------:R-:W-:Y:S01]  /*1a220*/  FFMA.FTZ R127, R214, UR4, -R180 ;  /* 0x00000004d67f7c23 */ /* 0x000fe200080108b4 */
[----:B------:R-:W-:Y:S01]  /*1a230*/  FFMA.FTZ R138, R138, UR4, -R182 ;  /* 0x000000048a8a7c23 */ /* 0x000fe200080108b6 */
[----:B------:R-:W-:Y:S02]  /*1a240*/  IMAD.MOV.U32 R131, RZ, RZ, R126 ;  /* 0x000000ffff837224 */ /* 0x000fe400078e007e */
[----:B------:R-:W-:Y:S01]  /*1a250*/  FFMA.FTZ R126, R213, UR4, -R180 ;  /* 0x00000004d57e7c23 */ /* 0x000fe200080108b4 */
[C---:B------:R-:W-:Y:S01]  /*1a260*/  HMMA.16816.F32 R8, R116.reuse, R112, R8 ;  /* 0x000000707408723c */ /* 0x040fe20000001808 */
[----:B------:R-:W-:Y:S03]  /*1a270*/  MUFU.EX2 R205, R143 ;  /* 0x0000008f00cd7308 */ /* 0x000fe60000000800 */
[----:B------:R-:W-:Y:S02]  /*1a280*/  IMAD.MOV.U32 R136, RZ, RZ, R128 ;  /* 0x000000ffff887224 */ /* 0x000fe400078e0080 */
[----:B------:R-:W-:Y:S01]  /*1a290*/  FFMA.FTZ R128, R237, UR4, -R180 ;  /* 0x00000004ed807c23 */ /* 0x000fe200080108b4 */
[-C--:B------:R-:W-:Y:S04]  /*1a2a0*/  HMMA.16816.F32 R12, R116, R114.reuse, R12 ;  /* 0x00000072740c723c */ /* 0x080fe8000000180c */
[----:B------:R-:W-:Y:S01]  /*1a2b0*/  MUFU.EX2 R237, R127 ;  /* 0x0000007f00ed7308 */ /* 0x000fe20000000800 */
[--C-:B------:R-:W-:Y:S01]  /*1a2c0*/  FFMA.FTZ R136, R136, UR4, -R182.reuse ;  /* 0x0000000488887c23 */ /* 0x100fe200080108b6 */
[C---:B------:R-:W-:Y:S01]  /*1a2d0*/  HMMA.16816.F32 R16, R108.reuse, R114, R16 ;  /* 0x000000726c10723c */ /* 0x040fe20000001810 */
[----:B------:R-:W1:Y:S07]  /*1a2e0*/  LDSM.16.MT88.4 R112, [R218+0x9400] ;  /* 0x00940000da70783b */ /* 0x000e6e0000004200 */
[----:B------:R-:W3:Y:S03]  /*1a2f0*/  MUFU.EX2 R239, R126 ;  /* 0x0000007e00ef7308 */ /* 0x000ee60000000800 */
[--C-:B------:R-:W-:Y:S01]  /*1a300*/  FFMA.FTZ R107, R166, UR4, -R181.reuse ;  /* 0x00000004a66b7c23 */ /* 0x100fe200080108b5 */
[----:B------:R-:W-:Y:S01]  /*1a310*/  FFMA.FTZ R182, R167, UR4, -R182 ;  /* 0x00000004a7b67c23 */ /* 0x000fe200080108b6 */
[----:B------:R-:W-:Y:S01]  /*1a320*/  FFMA.FTZ R106, R165, UR4, -R181 ;  /* 0x00000004a56a7c23 */ /* 0x000fe200080108b5 */
[----:B------:R-:W-:Y:S02]  /*1a330*/  IMAD.MOV.U32 R165, RZ, RZ, R164 ;  /* 0x000000ffffa57224 */ /* 0x000fe400078e00a4 */
[----:B------:R-:W-:Y:S02]  /*1a340*/  FFMA.FTZ R180, R209, UR4, -R180 ;  /* 0x00000004d1b47c23 */ /* 0x000fe400080108b4 */
[----:B------:R-:W3:Y:S01]  /*1a350*/  MUFU.EX2 R234, R128 ;  /* 0x0000008000ea7308 */ /* 0x000ee20000000800 */
[----:B------:R-:W-:Y:S01]  /*1a360*/  IMAD.MOV.U32 R164, RZ, RZ, R155 ;  /* 0x000000ffffa47224 */ /* 0x000fe200078e009b */
[----:B------:R-:W-:Y:S01]  /*1a370*/  MOV R155, R154 ;  /* 0x0000009a009b7202 */ /* 0x000fe20000000f00 */
[----:B------:R-:W-:Y:S02]  /*1a380*/  IMAD.MOV.U32 R154, RZ, RZ, R131 ;  /* 0x000000ffff9a7224 */ /* 0x000fe400078e0083 */
[----:B------:R-:W-:Y:S01]  /*1a390*/  FFMA.FTZ R193, R249, UR4, -R181 ;  /* 0x00000004f9c17c23 */ /* 0x000fe200080108b5 */
[----:B------:R-:W-:Y:S02]  /*1a3a0*/  IMAD.MOV.U32 R131, RZ, RZ, R133 ;  /* 0x000000ffff837224 */ /* 0x000fe400078e0085 */
[----:B------:R-:W-:Y:S01]  /*1a3b0*/  FFMA.FTZ R191, R212, UR4, -R183 ;  /* 0x00000004d4bf7c23 */ /* 0x000fe200080108b7 */
[----:B------:R-:W-:Y:S01]  /*1a3c0*/  IMAD.MOV.U32 R133, RZ, RZ, R132 ;  /* 0x000000ffff857224 */ /* 0x000fe200078e0084 */
[----:B------:R1:W-:Y:S01]  /*1a3d0*/  MUFU.EX2 R214, R106 ;  /* 0x0000006a00d67308 */ /* 0x0003e20000000800 */
[----:B------:R-:W-:Y:S02]  /*1a3e0*/  IMAD.MOV.U32 R132, RZ, RZ, R194 ;  /* 0x000000ffff847224 */ /* 0x000fe400078e00c2 */
[--C-:B------:R-:W-:Y:S01]  /*1a3f0*/  FFMA.FTZ R194, R250, UR4, -R181.reuse ;  /* 0x00000004fac27c23 */ /* 0x100fe200080108b5 */
[----:B------:R-:W-:Y:S01]  /*1a400*/  FFMA.FTZ R181, R206, UR4, -R181 ;  /* 0x00000004ceb57c23 */ /* 0x000fe200080108b5 */
[----:B------:R-:W-:Y:S05]  /*1a410*/  IMAD.MOV.U32 R250, RZ, RZ, R151 ;  /* 0x000000fffffa7224 */ /* 0x000fea00078e0097 */
[----:B------:R1:W3:Y:S10]  /*1a420*/  MUFU.EX2 R213, R107 ;  /* 0x0000006b00d57308 */ /* 0x0002f40000000800 */
[----:B------:R-:W-:Y:S01]  /*1a430*/  MUFU.EX2 R193, R193 ;  /* 0x000000c100c17308 */ /* 0x000fe20000000800 */
[--C-:B-1----:R-:W-:Y:S01]  /*1a440*/  FFMA.FTZ R106, R165, UR4, -R183.reuse ;  /* 0x00000004a56a7c23 */ /* 0x102fe200080108b7 */
[----:B------:R-:W-:Y:S01]  /*1a450*/  MOV R165, R153 ;  /* 0x0000009900a57202 */ /* 0x000fe20000000f00 */
[----:B------:R-:W-:Y:S01]  /*1a460*/  IMAD.MOV.U32 R153, RZ, RZ, R142 ;  /* 0x000000ffff997224 */ /* 0x000fe200078e008e */
[-C--:B------:R-:W-:Y:S06]  /*1a470*/  HMMA.16816.F32 R20, R108, R112.reuse, R20 ;  /* 0x000000706c14723c */ /* 0x080fec0000001814 */
[----:B------:R1:W-:Y:S01]  /*1a480*/  MUFU.EX2 R209, R106 ;  /* 0x0000006a00d17308 */ /* 0x0003e20000000800 */
[--C-:B------:R-:W-:Y:S01]  /*1a490*/  FFMA.FTZ R107, R154, UR4, -R183.reuse ;  /* 0x000000049a6b7c23 */ /* 0x100fe200080108b7 */
[C---:B------:R-:W-:Y:S04]  /*1a4a0*/  HMMA.16816.F32 R24, R116.reuse, R112, R24 ;  /* 0x000000707418723c */ /* 0x040fe80000001818 */
[----:B------:R-:W-:Y:S02]  /*1a4b0*/  IMAD.MOV.U32 R154, RZ, RZ, R158 ;  /* 0x000000ffff9a7224 */ /* 0x000fe400078e009e */
[-C--:B------:R-:W-:Y:S02]  /*1a4c0*/  HMMA.16816.F32 R28, R116, R114.reuse, R28 ;  /* 0x00000072741c723c */ /* 0x080fe4000000181c */
[----:B------:R-:W-:Y:S03]  /*1a4d0*/  MUFU.EX2 R206, R107 ;  /* 0x0000006b00ce7308 */ /* 0x000fe60000000800 */
[----:B------:R-:W-:Y:S01]  /*1a4e0*/  MOV R166, R154 ;  /* 0x0000009a00a67202 */ /* 0x000fe20000000f00 */
[C---:B------:R-:W-:Y:S01]  /*1a4f0*/  HMMA.16816.F32 R32, R108.reuse, R114, R32 ;  /* 0x000000726c20723c */ /* 0x040fe20000001820 */
[----:B------:R-:W1:Y:S05]  /*1a500*/  LDSM.16.MT88.4 R112, [R216+0xa400] ;  /* 0x00a40000d870783b */ /* 0x000e6a0000004200 */
[----:B------:R-:W-:Y:S01]  /*1a510*/  MUFU.EX2 R191, R191 ;  /* 0x000000bf00bf7308 */ /* 0x000fe20000000800 */
[----:B------:R-:W-:Y:S04]  /*1a520*/  IMAD.MOV.U32 R154, RZ, RZ, R134 ;  /* 0x000000ffff9a7224 */ /* 0x000fe800078e0086 */
[--C-:B-1----:R-:W-:Y:S01]  /*1a530*/  FFMA.FTZ R106, R164, UR4, -R183.reuse ;  /* 0x00000004a46a7c23 */ /* 0x102fe200080108b7 */
[----:B------:R-:W-:Y:S02]  /*1a540*/  IMAD.MOV.U32 R164, RZ, RZ, R152 ;  /* 0x000000ffffa47224 */ /* 0x000fe400078e0098 */
[----:B------:R-:W-:Y:S02]  /*1a550*/  IMAD.MOV.U32 R152, RZ, RZ, R188 ;  /* 0x000000ffff987224 */ /* 0x000fe400078e00bc */
[----:B------:R1:W3:Y:S01]  /*1a560*/  MUFU.EX2 R215, R106 ;  /* 0x0000006a00d77308 */ /* 0x0002e20000000800 */
[----:B------:R-:W-:Y:S01]  /*1a570*/  FFMA.FTZ R188, R207, UR4, -R183 ;  /* 0x00000004cfbc7c23 */ /* 0x000fe200080108b7 */
[----:B------:R-:W-:Y:S02]  /*1a580*/  IMAD.MOV.U32 R158, RZ, RZ, R157 ;  /* 0x000000ffff9e7224 */ /* 0x000fe400078e009d */
[----:B------:R-:W-:Y:S02]  /*1a590*/  IMAD.MOV.U32 R157, RZ, RZ, R192 ;  /* 0x000000ffff9d7224 */ /* 0x000fe400078e00c0 */
[--C-:B------:R-:W-:Y:S04]  /*1a5a0*/  FFMA.FTZ R192, R211, UR4, -R183.reuse ;  /* 0x00000004d3c07c23 */ /* 0x100fe800080108b7 */
[----:B------:R1:W3:Y:S10]  /*1a5b0*/  MUFU.EX2 R211, R125 ;  /* 0x0000007d00d37308 */ /* 0x0002f40000000800 */
[----:B------:R-:W-:Y:S01]  /*1a5c0*/  MUFU.EX2 R188, R188 ;  /* 0x000000bc00bc7308 */ /* 0x000fe20000000800 */
[----:B-1----:R-:W-:Y:S01]  /*1a5d0*/  FFMA.FTZ R106, R155, UR4, -R183 ;  /* 0x000000049b6a7c23 */ /* 0x002fe200080108b7 */
[----:B------:R-:W-:Y:S01]  /*1a5e0*/  IMAD.MOV.U32 R155, RZ, RZ, R159 ;  /* 0x000000ffff9b7224 */ /* 0x000fe200078e009f */
[----:B------:R-:W-:Y:S01]  /*1a5f0*/  MOV R159, R139 ;  /* 0x0000008b009f7202 */ /* 0x000fe20000000f00 */
[----:B------:R-:W-:Y:S02]  /*1a600*/  FFMA.FTZ R183, R105, UR4, -R183 ;  /* 0x0000000469b77c23 */ /* 0x000fe400080108b7 */
[----:B------:R-:W-:Y:S02]  /*1a610*/  IMAD.MOV.U32 R167, RZ, RZ, R155 ;  /* 0x000000ffffa77224 */ /* 0x000fe400078e009b */
[----:B------:R-:W-:Y:S01]  /*1a620*/  IMAD.MOV.U32 R155, RZ, RZ, R135 ;  /* 0x000000ffff9b7224 */ /* 0x000fe200078e0087 */
[----:B------:R-:W-:Y:S01]  /*1a630*/  LDSM.16.MT88.4 R124, [R216+0x9800] ;  /* 0x00980000d87c783b */ /* 0x000fe20000004200 */
[----:B------:R1:W3:Y:S01]  /*1a640*/  MUFU.EX2 R207, R106 ;  /* 0x0000006a00cf7308 */ /* 0x0002e20000000800 */
[-C--:B------:R-:W-:Y:S09]  /*1a650*/  HMMA.16816.F32 R36, R108, R112.reuse, R36 ;  /* 0x000000706c24723c */ /* 0x080ff20000001824 */
[----:B------:R-:W-:Y:S01]  /*1a660*/  MUFU.EX2 R192, R192 ;  /* 0x000000c000c07308 */ /* 0x000fe20000000800 */
[C---:B------:R-:W-:Y:S06]  /*1a670*/  HMMA.16816.F32 R40, R116.reuse, R112, R40 ;  /* 0x000000707428723c */ /* 0x040fec0000001828 */
[-C--:B------:R-:W-:Y:S03]  /*1a680*/  HMMA.16816.F32 R44, R116, R114.reuse, R44 ;  /* 0x00000072742c723c */ /* 0x080fe6000000182c */
[----:B------:R-:W-:Y:S02]  /*1a690*/  MUFU.EX2 R194, R194 ;  /* 0x000000c200c27308 */ /* 0x000fe40000000800 */
[----:B-1----:R-:W-:Y:S01]  /*1a6a0*/  LOP3.LUT R106, R187, R196, R160, 0x96, !PT ;  /* 0x000000c4bb6a7212 */ /* 0x002fe200078e96a0 */
[C---:B------:R-:W-:Y:S01]  /*1a6b0*/  HMMA.16816.F32 R48, R108.reuse, R114, R48 ;  /* 0x000000726c30723c */ /* 0x040fe20000001830 */
[----:B------:R-:W1:Y:S06]  /*1a6c0*/  LDSM.16.MT88.4 R112, [R218+0xa400] ;  /* 0x00a40000da70783b */ /* 0x000e6c0000004200 */
[----:B------:R3:W-:Y:S04]  /*1a6d0*/  MUFU.EX2 R196, R182 ;  /* 0x000000b600c47308 */ /* 0x0007e80000000800 */
[----:B------:R-:W-:Y:S01]  /*1a6e0*/  IMAD.WIDE.U32 R106, R106, -0x2daee0ad, RZ ;  /* 0xd2511f536a6a7825 */ /* 0x000fe200078e00ff */
[-C--:B-1----:R-:W-:Y:S06]  /*1a6f0*/  HMMA.16816.F32 R52, R108, R112.reuse, R52 ;  /* 0x000000706c34723c */ /* 0x082fec0000001834 */
[C---:B------:R-:W-:Y:S06]  /*1a700*/  HMMA.16816.F32 R56, R116.reuse, R112, R56 ;  /* 0x000000707438723c */ /* 0x040fec0000001838 */
[-C--:B------:R-:W-:Y:S06]  /*1a710*/  HMMA.16816.F32 R60, R116, R114.reuse, R60 ;  /* 0x00000072743c723c */ /* 0x080fec000000183c */
[C---:B------:R-:W-:Y:S01]  /*1a720*/  HMMA.16816.F32 R64, R108.reuse, R114, R64 ;  /* 0x000000726c40723c */ /* 0x040fe20000001840 */
[----:B------:R-:W1:Y:S05]  /*1a730*/  LDSM.16.MT88.4 R112, [R216+0xb400] ;  /* 0x00b40000d870783b */ /* 0x000e6a0000004200 */
[-C--:B-1----:R-:W-:Y:S06]  /*1a740*/  HMMA.16816.F32 R68, R108, R112.reuse, R68 ;  /* 0x000000706c44723c */ /* 0x082fec0000001844 */
[C---:B------:R-:W-:Y:S06]  /*1a750*/  HMMA.16816.F32 R72, R116.reuse, R112, R72 ;  /* 0x000000707448723c */ /* 0x040fec0000001848 */
[-C--:B------:R-:W-:Y:S06]  /*1a760*/  HMMA.16816.F32 R76, R116, R114.reuse, R76 ;  /* 0x00000072744c723c */ /* 0x080fec000000184c */
[C---:B------:R-:W-:Y:S01]  /*1a770*/  HMMA.16816.F32 R80, R108.reuse, R114, R80 ;  /* 0x000000726c50723c */ /* 0x040fe20000001850 */
[----:B------:R-:W1:Y:S04]  /*1a780*/  LDSM.16.MT88.4 R112, [R218+0xb400] ;  /* 0x00b40000da70783b */ /* 0x000e680000004200 */
[----:B--2---:R-:W-:Y:S01]  /*1a790*/  FFMA.FTZ R140, R100, R123, R140 ;  /* 0x0000007b648c7223 */ /* 0x004fe2000001008c */
[--C-:B------:R-:W-:Y:S02]  /*1a7a0*/  HSET2.LE.AND R123, R201, R150.reuse, PT ;  /* 0x00000096c97b7233 */ /* 0x100fe40003803000 */
[----:B------:R-:W-:Y:S03]  /*1a7b0*/  MUFU.EX2 R201, R137 ;  /* 0x0000008900c97308 */ /* 0x000fe60000000800 */
[----:B------:R-:W-:Y:S01]  /*1a7c0*/  F2FP.F16.F32.PACK_AB R100, R238, R236 ;  /* 0x000000ecee64723e */ /* 0x000fe200000000ff */
[----:B----4-:R-:W-:Y:S01]  /*1a7d0*/  FFMA.FTZ R139, R3, R122, R141 ;  /* 0x0000007a038b7223 */ /* 0x010fe2000001008d */
[--C-:B------:R-:W-:Y:S02]  /*1a7e0*/  HSET2.LE.AND R122, R203, R150.reuse, PT ;  /* 0x00000096cb7a7233 */ /* 0x100fe40003803000 */
[----:B------:R-:W-:Y:S01]  /*1a7f0*/  LOP3.LUT R123, R123, R100, RZ, 0xc0, !PT ;  /* 0x000000647b7b7212 */ /* 0x000fe200078ec0ff */
[----:B---3--:R-:W-:Y:S01]  /*1a800*/  FFMA.FTZ R142, R2, R121, R131 ;  /* 0x00000079028e7223 */ /* 0x008fe20000010083 */
[-C--:B-1----:R-:W-:Y:S01]  /*1a810*/  HMMA.16816.F32 R84, R108, R112.reuse, R84 ;  /* 0x000000706c54723c */ /* 0x082fe20000001854 */
[----:B------:R-:W1:Y:S02]  /*1a820*/  MUFU.EX2 R203, R136 ;  /* 0x0000008800cb7308 */ /* 0x000e640000000800 */
[----:B------:R-:W-:Y:S01]  /*1a830*/  FFMA.FTZ R141, R0, R120, R130 ;  /* 0x00000078008d7223 */ /* 0x000fe20000010082 */
[----:B------:R-:W-:Y:S01]  /*1a840*/  F2FP.F16.F32.PACK_AB R3, R239, R237 ;  /* 0x000000edef03723e */ /* 0x000fe200000000ff */
[----:B------:R-:W2:Y:S01]  /*1a850*/  LDSM.16.MT88.4 R128, [R218+0x9800] ;  /* 0x00980000da80783b */ /* 0x000ea20000004200 */
[C---:B------:R-:W-:Y:S05]  /*1a860*/  HMMA.16816.F32 R88, R116.reuse, R112, R88 ;  /* 0x000000707458723c */ /* 0x040fea0000001858 */
[----:B------:R-:W-:Y:S01]  /*1a870*/  LOP3.LUT R122, R122, R3, RZ, 0xc0, !PT ;  /* 0x000000037a7a7212 */ /* 0x000fe200078ec0ff */
[-C--:B------:R-:W-:Y:S05]  /*1a880*/  HMMA.16816.F32 R92, R116, R114.reuse, R92 ;  /* 0x00000072745c723c */ /* 0x080fea000000185c */
[--C-:B------:R-:W-:Y:S01]  /*1a890*/  HSET2.LE.AND R120, R165, R150.reuse, PT ;  /* 0x00000096a5787233 */ /* 0x100fe20003803000 */
[----:B------:R-:W-:Y:S01]  /*1a8a0*/  HMMA.16816.F32 R96, R108, R114, R96 ;  /* 0x000000726c60723c */ /* 0x000fe20000001860 */
[----:B------:R-:W-:Y:S04]  /*1a8b0*/  LDSM.16.MT88.4 R108, [R218+0xa800] ;  /* 0x00a80000da6c783b */ /* 0x000fe80000004200 */
[--C-:B------:R-:W-:Y:S01]  /*1a8c0*/  HSET2.LE.AND R121, R164, R150.reuse, PT ;  /* 0x00000096a4797233 */ /* 0x100fe20003803000 */
[----:B------:R-:W-:Y:S01]  /*1a8d0*/  IMAD.MOV.U32 R165, RZ, RZ, R153 ;  /* 0x000000ffffa57224 */ /* 0x000fe200078e0099 */
[--C-:B------:R-:W-:Y:S01]  /*1a8e0*/  HSET2.LE.AND R116, R195, R150.reuse, PT ;  /* 0x00000096c3747233 */ /* 0x100fe20003803000 */
[----:B------:R-:W-:Y:S01]  /*1a8f0*/  IMAD.MOV.U32 R164, RZ, RZ, R152 ;  /* 0x000000ffffa47224 */ /* 0x000fe200078e0098 */
[----:B------:R-:W-:Y:S02]  /*1a900*/  LDSM.16.MT88.4 R112, [R216+0xb800] ;  /* 0x00b80000d870783b */ /* 0x000fe40000004200 */
[----:B------:R-:W-:Y:S01]  /*1a910*/  F2FP.F16.F32.PACK_AB R0, R234, R210 ;  /* 0x000000d2ea00723e */ /* 0x000fe200000000ff */
[----:B------:R-:W-:Y:S01]  /*1a920*/  IMAD.MOV.U32 R152, RZ, RZ, R132 ;  /* 0x000000ffff987224 */ /* 0x000fe200078e0084 */
[----:B------:R-:W-:Y:S02]  /*1a930*/  F2FP.F16.F32.PACK_AB R2, R231, R208 ;  /* 0x000000d0e702723e */ /* 0x000fe400000000ff */
[----:B------:R-:W-:Y:S02]  /*1a940*/  F2FP.F16.F32.PACK_AB R3, R214, R213 ;  /* 0x000000d5d603723e */ /* 0x000fe400000000ff */
[----:B------:R-:W-:Y:S02]  /*1a950*/  LOP3.LUT R120, R120, R0, RZ, 0xc0, !PT ;  /* 0x0000000078787212 */ /* 0x000fe400078ec0ff */
[----:B------:R-:W-:Y:S02]  /*1a960*/  LOP3.LUT R121, R121, R2, RZ, 0xc0, !PT ;  /* 0x0000000279797212 */ /* 0x000fe400078ec0ff */
[--C-:B------:R-:W-:Y:S02]  /*1a970*/  HSET2.LE.AND R119, R186, R150.reuse, PT ;  /* 0x00000096ba777233 */ /* 0x100fe40003803000 */
[----:B------:R-:W-:Y:S01]  /*1a980*/  LOP3.LUT R116, R116, R3, RZ, 0xc0, !PT ;  /* 0x0000000374747212 */ /* 0x000fe200078ec0ff */
[----:B------:R-:W-:Y:S01]  /*1a990*/  LDSM.16.MT88.4 R184, [R216+0xbc00] ;  /* 0x00bc0000d8b8783b */ /* 0x000fe20000004200 */
[--C-:B------:R-:W-:Y:S01]  /*1a9a0*/  HSET2.LE.AND R118, R197, R150.reuse, PT ;  /* 0x00000096c5767233 */ /* 0x100fe20003803000 */
[-C--:B------:R-:W-:Y:S01]  /*1a9b0*/  HMMA.16816.F32 R4, R120, R124.reuse, R4 ;  /* 0x0000007c7804723c */ /* 0x080fe20000001804 */
[----:B------:R3:W-:Y:S04]  /*1a9c0*/  MUFU.EX2 R197, R138 ;  /* 0x0000008a00c57308 */ /* 0x0007e80000000800 */
[--C-:B------:R-:W-:Y:S02]  /*1a9d0*/  HSET2.LE.AND R117, R199, R150.reuse, PT ;  /* 0x00000096c7757233 */ /* 0x100fe40003803000 */
[----:B------:R-:W-:Y:S04]  /*1a9e0*/  F2FP.F16.F32.PACK_AB R0, R215, R209 ;  /* 0x000000d1d700723e */ /* 0x000fe800000000ff */
[----:B------:R4:W-:Y:S01]  /*1a9f0*/  MUFU.EX2 R199, R180 ;  /* 0x000000b400c77308 */ /* 0x0009e20000000800 */
[----:B------:R-:W-:Y:S02]  /*1aa00*/  F2FP.F16.F32.PACK_AB R2, R211, R235 ;  /* 0x000000ebd302723e */ /* 0x000fe400000000ff */
[----:B------:R-:W-:Y:S02]  /*1aa10*/  F2FP.F16.F32.PACK_AB R3, R206, R207 ;  /* 0x000000cfce03723e */ /* 0x000fe400000000ff */
[----:B------:R-:W-:Y:S02]  /*1aa20*/  LOP3.LUT R117, R117, R0, RZ, 0xc0, !PT ;  /* 0x0000000075757212 */ /* 0x000fe400078ec0ff */
[----:B------:R-:W-:Y:S02]  /*1aa30*/  LOP3.LUT R118, R118, R2, RZ, 0xc0, !PT ;  /* 0x0000000276767212 */ /* 0x000fe400078ec0ff */
[----:B------:R-:W-:Y:S02]  /*1aa40*/  LOP3.LUT R119, R119, R3, RZ, 0xc0, !PT ;  /* 0x0000000377777212 */ /* 0x000fe400078ec0ff */
[----:B------:R-:W-:Y:S02]  /*1aa50*/  MOV R153, R133 ;  /* 0x0000008500997202 */ /* 0x000fe40000000f00 */
[----:B------:R-:W1:Y:S01]  /*1aa60*/  LDSM.16.MT88.4 R132, [R216+0xa800] ;  /* 0x00a80000d884783b */ /* 0x000e620000004200 */
[----:B------:R-:W-:Y:S01]  /*1aa70*/  LOP3.LUT R2, R189, R200, R160, 0x96, !PT ;  /* 0x000000c8bd027212 */ /* 0x000fe200078e96a0 */
[----:B------:R-:W-:Y:S01]  /*1aa80*/  VIADD R160, R233, 0x646e171e ;  /* 0x646e171ee9a07836 */ /* 0x000fe20000000000 */
[C---:B------:R-:W-:Y:S01]  /*1aa90*/  HMMA.16816.F32 R8, R116.reuse, R124, R8 ;  /* 0x0000007c7408723c */ /* 0x040fe20000001808 */
[----:B------:R-:W-:Y:S03]  /*1aaa0*/  MUFU.EX2 R189, R181 ;  /* 0x000000b500bd7308 */ /* 0x000fe60000000800 */
[----:B------:R-:W-:Y:S01]  /*1aab0*/  IMAD.WIDE.U32 R2, R2, -0x2daee0ad, RZ ;  /* 0xd2511f5302027825 */ /* 0x000fe200078e00ff */
[--C-:B------:R-:W-:Y:S01]  /*1aac0*/  LOP3.LUT R100, R107, R198, R160.reuse, 0x96, !PT ;  /* 0x000000c66b647212 */ /* 0x100fe200078e96a0 */
[-C--:B------:R-:W-:Y:S05]  /*1aad0*/  HMMA.16816.F32 R12, R116, R126.reuse, R12 ;  /* 0x0000007e740c723c */ /* 0x080fea000000180c */
[----:B------:R-:W4:Y:S01]  /*1aae0*/  MUFU.EX2 R200, R145 ;  /* 0x0000009100c87308 */ /* 0x000f220000000800 */
[----:B------:R-:W-:Y:S01]  /*1aaf0*/  LOP3.LUT R124, R106, 0xff, RZ, 0xc0, !PT ;  /* 0x000000ff6a7c7812 */ /* 0x000fe200078ec0ff */
[C---:B------:R-:W-:Y:S04]  /*1ab00*/  HMMA.16816.F32 R16, R120.reuse, R126, R16 ;  /* 0x0000007e7810723c */ /* 0x040fe80000001810 */
[----:B------:R-:W-:Y:S02]  /*1ab10*/  LOP3.LUT R0, R3, R202, R160, 0x96, !PT ;  /* 0x000000ca03007212 */ /* 0x000fe400078e96a0 */
[-C--:B--2---:R-:W-:Y:S05]  /*1ab20*/  HMMA.16816.F32 R20, R120, R128.reuse, R20 ;  /* 0x000000807814723c */ /* 0x084fea0000001814 */
[C---:B------:R-:W-:Y:S01]  /*1ab30*/  LOP3.LUT R3, R2.reuse, 0xffff, RZ, 0xc0, !PT ;  /* 0x0000ffff02037812 */ /* 0x040fe200078ec0ff */
[C---:B------:R-:W-:Y:S05]  /*1ab40*/  HMMA.16816.F32 R24, R116.reuse, R128, R24 ;  /* 0x000000807418723c */ /* 0x040fea0000001818 */
[--C-:B------:R-:W-:Y:S01]  /*1ab50*/  SHF.R.U32.HI R126, RZ, 0x10, R106.reuse ;  /* 0x00000010ff7e7819 */ /* 0x100fe2000001166a */
[-C--:B------:R-:W-:Y:S05]  /*1ab60*/  HMMA.16816.F32 R28, R116, R130.reuse, R28 ;  /* 0x00000082741c723c */ /* 0x080fea000000181c */
[----:B------:R-:W-:Y:S01]  /*1ab70*/  LOP3.LUT R128, R2, 0xff, RZ, 0xc0, !PT ;  /* 0x000000ff02807812 */ /* 0x000fe200078ec0ff */
[C---:B------:R-:W-:Y:S05]  /*1ab80*/  HMMA.16816.F32 R32, R120.reuse, R130, R32 ;  /* 0x000000827820723c */ /* 0x040fea0000001820 */
[----:B------:R-:W-:Y:S01]  /*1ab90*/  SHF.R.U32.HI R125, RZ, 0x18, R106 ;  /* 0x00000018ff7d7819 */ /* 0x000fe2000001166a */
[-C--:B-1----:R-:W-:Y:S05]  /*1aba0*/  HMMA.16816.F32 R36, R120, R132.reuse, R36 ;  /* 0x000000847824723c */ /* 0x082fea0000001824 */
[--C-:B------:R-:W-:Y:S01]  /*1abb0*/  SHF.R.U32.HI R105, RZ, 0x10, R2.reuse ;  /* 0x00000010ff697819 */ /* 0x100fe20000011602 */
[C---:B------:R-:W-:Y:S05]  /*1abc0*/  HMMA.16816.F32 R40, R116.reuse, R132, R40 ;  /* 0x000000847428723c */ /* 0x040fea0000001828 */
[----:B------:R-:W-:Y:S01]  /*1abd0*/  SHF.R.U32.HI R127, RZ, 0x18, R2 ;  /* 0x00000018ff7f7819 */ /* 0x000fe20000011602 */
[-C--:B------:R-:W-:Y:S05]  /*1abe0*/  HMMA.16816.F32 R44, R116, R134.reuse, R44 ;  /* 0x00000086742c723c */ /* 0x080fea000000182c */
[----:B------:R-:W-:Y:S01]  /*1abf0*/  LOP3.LUT R2, R106, 0xffff, RZ, 0xc0, !PT ;  /* 0x0000ffff6a027812 */ /* 0x000fe200078ec0ff */
[C---:B------:R-:W-:Y:S05]  /*1ac00*/  HMMA.16816.F32 R48, R120.reuse, R134, R48 ;  /* 0x000000867830723c */ /* 0x040fea0000001830 */
[----:B------:R-:W-:Y:S01]  /*1ac10*/  SHF.R.U32.HI R107, RZ, 0x8, R3 ;  /* 0x00000008ff6b7819 */ /* 0x000fe20000011603 */
[-C--:B------:R-:W-:Y:S05]  /*1ac20*/  HMMA.16816.F32 R52, R120, R108.reuse, R52 ;  /* 0x0000006c7834723c */ /* 0x080fea0000001834 */
[----:B------:R-:W-:Y:S01]  /*1ac30*/  PRMT R128, R128, 0x5410, R107 ;  /* 0x0000541080807816 */ /* 0x000fe2000000006b */
[C---:B------:R-:W-:Y:S05]  /*1ac40*/  HMMA.16816.F32 R56, R116.reuse, R108, R56 ;  /* 0x0000006c7438723c */ /* 0x040fea0000001838 */
[--C-:B------:R-:W-:Y:S01]  /*1ac50*/  HSET2.LE.AND R178, R128, R150.reuse, PT ;  /* 0x0000009680b27233 */ /* 0x100fe20003803000 */
[-C--:B------:R-:W-:Y:S01]  /*1ac60*/  HMMA.16816.F32 R60, R116, R110.reuse, R60 ;  /* 0x0000006e743c723c */ /* 0x080fe2000000183c */
[----:B------:R-:W-:Y:S04]  /*1ac70*/  LDSM.16.MT88.4 R128, [R216+0x9c00] ;  /* 0x009c0000d880783b */ /* 0x000fe80000004200 */
[----:B------:R-:W-:Y:S01]  /*1ac80*/  LOP3.LUT R106, R0, 0xff, RZ, 0xc0, !PT ;  /* 0x000000ff006a7812 */ /* 0x000fe200078ec0ff */
[C---:B------:R-:W-:Y:S03]  /*1ac90*/  HMMA.16816.F32 R64, R120.reuse, R110, R64 ;  /* 0x0000006e7840723c */ /* 0x040fe60000001840 */
[----:B------:R-:W1:Y:S02]  /*1aca0*/  LDSM.16.MT88.4 R108, [R218+0xb800] ;  /* 0x00b80000da6c783b */ /* 0x000e640000004200 */
        /* <DEDUP_REMOVED lines=8> */
[----:B------:R-:W-:Y:S01]  /*1ad30*/  LOP3.LUT R2, R0, 0xffff, RZ, 0xc0, !PT ;  /* 0x0000ffff00027812 */ /* 0x000fe200078ec0ff */
[----:B------:R-:W-:Y:S01]  /*1ad40*/  FADD.FTZ R107, R167, R140 ;  /* 0x0000008ca76b7221 */ /* 0x000fe20000010000 */
[----:B------:R-:W-:Y:S04]  /*1ad50*/  SHF.R.U32.HI R0, RZ, 0x18, R0 ;  /* 0x00000018ff007819 */ /* 0x000fe80000011600 */
[----:B------:R-:W-:Y:S01]  /*1ad60*/  LOP3.LUT R105, R105, 0xff, RZ, 0xc0, !PT ;  /* 0x000000ff69697812 */ /* 0x000fe200078ec0ff */
[----:B------:R-:W-:Y:S01]  /*1ad70*/  FADD.FTZ R107, R155, R107 ;  /* 0x0000006b9b6b7221 */ /* 0x000fe20000010000 */
[----:B------:R-:W-:Y:S02]  /*1ad80*/  PRMT R127, R3, 0x5410, R127 ;  /* 0x00005410037f7816 */ /* 0x000fe4000000007f */
[----:B------:R-:W-:Y:S01]  /*1ad90*/  LOP3.LUT R3, R126, 0xff, RZ, 0xc0, !PT ;  /* 0x000000ff7e037812 */ /* 0x000fe200078ec0ff */
[----:B------:R-:W-:Y:S01]  /*1ada0*/  FADD.FTZ R107, R159, R107 ;  /* 0x0000006b9f6b7221 */ /* 0x000fe20000010000 */
[----:B------:R-:W-:Y:S01]  /*1adb0*/  PRMT R177, R105, 0x5410, R0 ;  /* 0x0000541069b17816 */ /* 0x000fe20000000000 */
[-C--:B-1----:R-:W-:Y:S03]  /*1adc0*/  HMMA.16816.F32 R84, R120, R108.reuse, R84 ;  /* 0x0000006c7854723c */ /* 0x082fe60000001854 */
[C---:B------:R-:W-:Y:S01]  /*1add0*/  LOP3.LUT R0, R100.reuse, 0xffff, RZ, 0xc0, !PT ;  /* 0x0000ffff64007812 */ /* 0x040fe200078ec0ff */
[----:B------:R-:W-:Y:S01]  /*1ade0*/  FADD.FTZ R195, R149, R107 ;  /* 0x0000006b95c37221 */ /* 0x000fe20000010000 */
[----:B------:R-:W-:Y:S01]  /*1adf0*/  SHF.R.U32.HI R2, RZ, 0x8, R2 ;  /* 0x00000008ff027819 */ /* 0x000fe20000011602 */
[C---:B------:R-:W-:Y:S05]  /*1ae00*/  HMMA.16816.F32 R88, R116.reuse, R108, R88 ;  /* 0x0000006c7458723c */ /* 0x040fea0000001858 */
[----:B------:R-:W-:Y:S01]  /*1ae10*/  PRMT R126, R3, 0x5410, R125 ;  /* 0x00005410037e7816 */ /* 0x000fe2000000007d */
[-C--:B------:R-:W-:Y:S05]  /*1ae20*/  HMMA.16816.F32 R92, R116, R110.reuse, R92 ;  /* 0x0000006e745c723c */ /* 0x080fea000000185c */
[----:B------:R-:W-:Y:S01]  /*1ae30*/  LOP3.LUT R105, R100, 0xff, RZ, 0xc0, !PT ;  /* 0x000000ff64697812 */ /* 0x000fe200078ec0ff */
[----:B------:R-:W-:Y:S05]  /*1ae40*/  HMMA.16816.F32 R96, R120, R110, R96 ;  /* 0x0000006e7860723c */ /* 0x000fea0000001860 */
[----:B------:R-:W-:Y:S01]  /*1ae50*/  SHF.R.U32.HI R3, RZ, 0x8, R0 ;  /* 0x00000008ff037819 */ /* 0x000fe20000011600 */
[----:B------:R-:W-:Y:S01]  /*1ae60*/  IMAD.MOV.U32 R108, RZ, RZ, R104 ;  /* 0x000000ffff6c7224 */ /* 0x000fe200078e0068 */
[----:B------:R-:W-:Y:S01]  /*1ae70*/  PRMT R176, R106, 0x5410, R2 ;  /* 0x000054106ab07816 */ /* 0x000fe20000000002 */
[----:B------:R-:W-:Y:S02]  /*1ae80*/  FADD.FTZ R106, R166, R139 ;  /* 0x0000008ba66a7221 */ /* 0x000fe40000010000 */
[----:B---3--:R-:W1:Y:S01]  /*1ae90*/  LDSM.16.MT88.4 R136, [R218+0x9c00] ;  /* 0x009c0000da88783b */ /* 0x008e620000004200 */
[----:B------:R-:W-:Y:S01]  /*1aea0*/  SHF.R.U32.HI R2, RZ, 0x10, R100 ;  /* 0x00000010ff027819 */ /* 0x000fe20000011664 */
[----:B------:R-:W-:Y:S01]  /*1aeb0*/  FADD.FTZ R106, R154, R106 ;  /* 0x0000006a9a6a7221 */ /* 0x000fe20000010000 */
[----:B------:R-:W-:Y:S02]  /*1aec0*/  F2FP.F16.F32.PACK_AB R0, R204, R205 ;  /* 0x000000cdcc00723e */ /* 0x000fe400000000ff */
[----:B------:R-:W-:Y:S01]  /*1aed0*/  PRMT R105, R105, 0x5410, R3 ;  /* 0x0000541069697816 */ /* 0x000fe20000000003 */
[----:B------:R-:W-:Y:S01]  /*1aee0*/  FADD.FTZ R106, R158, R106 ;  /* 0x0000006a9e6a7221 */ /* 0x000fe20000010000 */
[----:B------:R-:W-:Y:S02]  /*1aef0*/  SHF.R.U32.HI R100, RZ, 0x18, R100 ;  /* 0x00000018ff647819 */ /* 0x000fe40000011664 */
[----:B------:R-:W-:Y:S01]  /*1af00*/  LOP3.LUT R178, R178, R0, RZ, 0xc0, !PT ;  /* 0x00000000b2b27212 */ /* 0x000fe200078ec0ff */
[----:B------:R-:W-:Y:S01]  /*1af10*/  FADD.FTZ R0, R164, R141 ;  /* 0x0000008da4007221 */ /* 0x000fe20000010000 */
[----:B------:R-:W-:Y:S01]  /*1af20*/  LOP3.LUT R2, R2, 0xff, RZ, 0xc0, !PT ;  /* 0x000000ff02027812 */ /* 0x000fe200078ec0ff */
[----:B------:R-:W-:Y:S01]  /*1af30*/  FADD.FTZ R107, R148, R106 ;  /* 0x0000006a946b7221 */ /* 0x000fe20000010000 */
[--C-:B----4-:R-:W-:Y:S02]  /*1af40*/  HSET2.LE.AND R180, R105, R150.reuse, PT ;  /* 0x0000009669b47233 */ /* 0x110fe40003803000 */
[----:B------:R2:W3:Y:S01]  /*1af50*/  MUFU.EX2 R105, R183 ;  /* 0x000000b700697308 */ /* 0x0004e20000000800 */
[----:B------:R-:W-:Y:S01]  /*1af60*/  PRMT R125, R2, 0x5410, R100 ;  /* 0x00005410027d7816 */ /* 0x000fe20000000064 */
[----:B------:R-:W-:Y:S01]  /*1af70*/  FADD.FTZ R100, R152, R0 ;  /* 0x0000000098647221 */ /* 0x000fe20000010000 */
[--C-:B------:R-:W-:Y:S01]  /*1af80*/  HSET2.LE.AND R179, R127, R150.reuse, PT ;  /* 0x000000967fb37233 */ /* 0x100fe20003803000 */
[----:B------:R-:W-:Y:S01]  /*1af90*/  FADD.FTZ R2, R165, R142 ;  /* 0x0000008ea5027221 */ /* 0x000fe20000010000 */
[----:B------:R-:W-:Y:S02]  /*1afa0*/  F2FP.F16.F32.PACK_AB R0, R201, R203 ;  /* 0x000000cbc900723e */ /* 0x000fe400000000ff */
[--C-:B------:R-:W-:Y:S01]  /*1afb0*/  HSET2.LE.AND R176, R176, R150.reuse, PT ;  /* 0x00000096b0b07233 */ /* 0x100fe20003803000 */
[----:B------:R-:W-:Y:S01]  /*1afc0*/  FADD.FTZ R124, R153, R2 ;  /* 0x00000002997c7221 */ /* 0x000fe20000010000 */
[----:B------:R-:W-:Y:S01]  /*1afd0*/  LOP3.LUT R179, R179, R0, RZ, 0xc0, !PT ;  /* 0x00000000b3b37212 */ /* 0x000fe200078ec0ff */
[----:B------:R-:W4:Y:S01]  /*1afe0*/  LDSM.16.MT88.4 R152, [R216+0xac00] ;  /* 0x00ac0000d898783b */ /* 0x000f220000004200 */
[----:B------:R-:W-:Y:S02]  /*1aff0*/  F2FP.F16.F32.PACK_AB R2, R199, R200 ;  /* 0x000000c8c702723e */ /* 0x000fe400000000ff */
[----:B------:R-:W-:Y:S02]  /*1b000*/  F2FP.F16.F32.PACK_AB R0, R193, R194 ;  /* 0x000000c2c100723e */ /* 0x000fe400000000ff */
[--C-:B------:R-:W-:Y:S02]  /*1b010*/  HSET2.LE.AND R177, R177, R150.reuse, PT ;  /* 0x00000096b1b17233 */ /* 0x100fe40003803000 */
[----:B------:R-:W-:Y:S01]  /*1b020*/  LOP3.LUT R176, R176, R2, RZ, 0xc0, !PT ;  /* 0x00000002b0b07212 */ /* 0x000fe200078ec0ff */
[----:B------:R-:W-:Y:S01]  /*1b030*/  FADD.FTZ R2, R157, R124 ;  /* 0x0000007c9d027221 */ /* 0x000fe20000010000 */
[----:B------:R-:W-:Y:S02]  /*1b040*/  F2FP.F16.F32.PACK_AB R3, R196, R197 ;  /* 0x000000c5c403723e */ /* 0x000fe400000000ff */
[----:B------:R-:W-:Y:S01]  /*1b050*/  LOP3.LUT R180, R180, R0, RZ, 0xc0, !PT ;  /* 0x00000000b4b47212 */ /* 0x000fe200078ec0ff */
[----:B------:R-:W-:Y:S01]  /*1b060*/  FADD.FTZ R0, R156, R100 ;  /* 0x000000649c007221 */ /* 0x000fe20000010000 */
[----:B------:R-:W-:Y:S01]  /*1b070*/  LOP3.LUT R177, R177, R3, RZ, 0xc0, !PT ;  /* 0x00000003b1b17212 */ /* 0x000fe200078ec0ff */
[----:B------:R-:W-:Y:S01]  /*1b080*/  FADD.FTZ R106, R147, R2 ;  /* 0x00000002936a7221 */ /* 0x000fe20000010000 */
[--C-:B------:R-:W-:Y:S01]  /*1b090*/  HSET2.LE.AND R182, R182, R150.reuse, PT ;  /* 0x00000096b6b67233 */ /* 0x100fe20003803000 */
[----:B------:R-:W-:Y:S01]  /*1b0a0*/  FADD.FTZ R100, R146, R0 ;  /* 0x0000000092647221 */ /* 0x000fe20000010000 */
[--C-:B------:R-:W-:Y:S02]  /*1b0b0*/  HSET2.LE.AND R181, R125, R150.reuse, PT ;  /* 0x000000967db57233 */ /* 0x100fe40003803000 */
[----:B--2---:R-:W-:Y:S01]  /*1b0c0*/  HSET2.LE.AND R183, R126, R150, PT ;  /* 0x000000967eb77233 */ /* 0x004fe20003803000 */
[-C--:B------:R-:W-:Y:S01]  /*1b0d0*/  HMMA.16816.F32 R116, R176, R128.reuse, R4 ;  /* 0x00000080b074723c */ /* 0x080fe20000001804 */
[----:B------:R-:W2:Y:S04]  /*1b0e0*/  LDSM.16.MT88.4 R4, [R218+0xbc00] ;  /* 0x00bc0000da04783b */ /* 0x000ea80000004200 */
[----:B------:R-:W-:Y:S02]  /*1b0f0*/  F2FP.F16.F32.PACK_AB R0, R192, R191 ;  /* 0x000000bfc000723e */ /* 0x000fe400000000ff */
[----:B------:R-:W-:Y:S04]  /*1b100*/  F2FP.F16.F32.PACK_AB R2, R189, R190 ;  /* 0x000000bebd02723e */ /* 0x000fe800000000ff */
[----:B---3--:R-:W-:Y:S02]  /*1b110*/  F2FP.F16.F32.PACK_AB R3, R105, R188 ;  /* 0x000000bc6903723e */ /* 0x008fe400000000ff */
        /* <DEDUP_REMOVED lines=8> */
[----:B------:R-:W-:Y:S01]  /*1b1a0*/  MOV R107, R101 ;  /* 0x00000065006b7202 */ /* 0x000fe20000000f00 */
[----:B------:R-:W-:Y:S01]  /*1b1b0*/  FADD.FTZ R3, R246, R3 ;  /* 0x00000003f6037221 */ /* 0x000fe20000010000 */
[----:B------:R-:W-:Y:S01]  /*1b1c0*/  IMAD.MOV.U32 R106, RZ, RZ, R102 ;  /* 0x000000ffff6a7224 */ /* 0x000fe200078e0066 */
        /* <DEDUP_REMOVED lines=46> */
[----:B------:R-:W-:Y:S03]  /*1b4b0*/  IMAD.MOV.U32 R100, RZ, RZ, R103 ;  /* 0x000000ffff647224 */ /* 0x000fe600078e0067 */
[----:B------:R-:W-:Y:S03]  /*1b4c0*/  FADD.FTZ R5, R200, R0 ;  /* 0x00000000c8057221 */ /* 0x000fe60000010000 */
        /* <DEDUP_REMOVED lines=13> */
[----:B------:R2:W-:Y:S01]  /*1b5a0*/  STL [R1+0x58], R4 ;  /* 0x0000580401007387 */ /* 0x0005e20000100800 */
[----:B------:R-:W-:Y:S03]  /*1b5b0*/  FADD.FTZ R2, R189, R2 ;  /* 0x00000002bd027221 */ /* 0x000fe60000010000 */
[----:B------:R2:W-:Y:S04]  /*1b5c0*/  STL [R1+0x70], R3 ;  /* 0x0000700301007387 */ /* 0x0005e80000100800 */
[----:B------:R2:W-:Y:S04]  /*1b5d0*/  STL [R1+0x78], R2 ;  /* 0x0000780201007387 */ /* 0x0005e80000100800 */
[----:B------:R2:W-:Y:S01]  /*1b5e0*/  STL [R1+0x74], R0 ;  /* 0x0000740001007387 */ /* 0x0005e20000100800 */
[----:B------:R-:W-:Y:S05]  /*1b5f0*/  @P0 BRA `(.L_x_478) ;  /* 0xffffffa400b40947 */ /* 0x000fea000383ffff */
.L_x_477:
[----:B--2---:R-:W2:Y:S01]  /*1b600*/  LDL.LU R4, [R1+0x58] ;  /* 0x0000580001047983 */ /* 0x004ea20000300800 */
[----:B------:R-:W-:-:S03]  /*1b610*/  ULDC UR4, c[0x0][0x38c] ;  /* 0x0000e30000047ab9 */ /* 0x000fc60000000800 */
[----:B------:R-:W3:Y:S04]  /*1b620*/  LDL.LU R3, [R1+0x70] ;  /* 0x0000700001037983 */ /* 0x000ee80000300800 */
[----:B------:R-:W4:Y:S04]  /*1b630*/  LDL.LU R8, [R1+0x78] ;  /* 0x0000780001087983 */ /* 0x000f280000300800 */
[----:B------:R-:W4:Y:S01]  /*1b640*/  LDL.LU R7, [R1+0x74] ;  /* 0x0000740001077983 */ /* 0x000f220000300800 */
[----:B------:R-:W-:Y:S01]  /*1b650*/  UMOV UR6, 0x400 ;  /* 0x0000040000067882 */ /* 0x000fe20000000000 */
[----:B------:R-:W-:Y:S01]  /*1b660*/  UISETP.NE.AND UP0, UPT, UR13, -0x1, UPT ;  /* 0xffffffff0d00788c */ /* 0x000fe2000bf05270 */
[----:B------:R-:W1:Y:S02]  /*1b670*/  S2R R45, SR_TID.X ;  /* 0x00000000002d7919 */ /* 0x000e640000002100 */
[----:B-1----:R-:W-:Y:S01]  /*1b680*/  SHF.R.S32.HI R43, RZ, 0x1f, R45 ;  /* 0x0000001fff2b7819 */ /* 0x002fe2000001142d */
[----:B--2---:R-:W1:Y:S04]  /*1b690*/  SHFL.BFLY PT, R2, R4, 0x2, 0x1f ;  /* 0x0c401f0004027f89 */ /* 0x004e6800000e0000 */
[----:B---3--:R-:W2:Y:S04]  /*1b6a0*/  SHFL.BFLY PT, R0, R3, 0x2, 0x1f ;  /* 0x0c401f0003007f89 */ /* 0x008ea800000e0000 */
[----:B----4-:R-:W-:Y:S01]  /*1b6b0*/  SHFL.BFLY PT, R5, R7, 0x2, 0x1f ;  /* 0x0c401f0007057f89 */ /* 0x010fe200000e0000 */
[----:B-1----:R-:W-:-:S03]  /*1b6c0*/  FADD.FTZ R2, R2, R4 ;  /* 0x0000000402027221 */ /* 0x002fc60000010000 */
[----:B------:R-:W1:Y:S01]  /*1b6d0*/  SHFL.BFLY PT, R4, R8, 0x2, 0x1f ;  /* 0x0c401f0008047f89 */ /* 0x000e6200000e0000 */
[----:B--2---:R-:W-:-:S03]  /*1b6e0*/  FADD.FTZ R0, R0, R3 ;  /* 0x0000000300007221 */ /* 0x004fc60000010000 */
[----:B------:R-:W2:Y:S04]  /*1b6f0*/  SHFL.BFLY PT, R3, R2, 0x1, 0x1f ;  /* 0x0c201f0002037f89 */ /* 0x000ea800000e0000 */
[----:B------:R-:W3:Y:S01]  /*1b700*/  SHFL.BFLY PT, R6, R0, 0x1, 0x1f ;  /* 0x0c201f0000067f89 */ /* 0x000ee200000e0000 */
[----:B-1----:R-:W-:Y:S01]  /*1b710*/  FADD.FTZ R4, R4, R8 ;  /* 0x0000000804047221 */ /* 0x002fe20000010000 */
[----:B--2---:R-:W-:Y:S01]  /*1b720*/  FADD.FTZ R39, R2, R3 ;  /* 0x0000000302277221 */ /* 0x004fe20000010000 */
[----:B------:R-:W-:Y:S01]  /*1b730*/  FADD.FTZ R2, R5, R7 ;  /* 0x0000000705027221 */ /* 0x000fe20000010000 */
[----:B------:R-:W-:Y:S02]  /*1b740*/  MOV R3, 0x3f800000 ;  /* 0x3f80000000037802 */ /* 0x000fe40000000f00 */
[----:B------:R-:W1:Y:S01]  /*1b750*/  SHFL.BFLY PT, R5, R4, 0x1, 0x1f ;  /* 0x0c201f0004057f89 */ /* 0x000e6200000e0000 */
[----:B---3--:R-:W-:Y:S01]  /*1b760*/  FADD.FTZ R40, R0, R6 ;  /* 0x0000000600287221 */ /* 0x008fe20000010000 */
[----:B------:R-:W-:-:S02]  /*1b770*/  FSETP.NE.FTZ.AND P5, PT, R39, RZ, PT ;  /* 0x000000ff2700720b */ /* 0x000fc40003fb5000 */
[----:B------:R-:W2:Y:S01]  /*1b780*/  SHFL.BFLY PT, R6, R2, 0x1, 0x1f ;  /* 0x0c201f0002067f89 */ /* 0x000ea200000e0000 */
[----:B------:R-:W-:Y:S02]  /*1b790*/  MOV R0, 0x3f800000 ;  /* 0x3f80000000007802 */ /* 0x000fe40000000f00 */
[----:B------:R-:W-:-:S08]  /*1b7a0*/  FSETP.NE.FTZ.AND P4, PT, R40, RZ, PT ;  /* 0x000000ff2800720b */ /* 0x000fd00003f95000 */
[----:B------:R-:W3:Y:S08]  /*1b7b0*/  @P5 MUFU.RCP R0, R39 ;  /* 0x0000002700005308 */ /* 0x000ef00000001000 */
[----:B------:R-:W4:Y:S01]  /*1b7c0*/  @P4 MUFU.RCP R3, R40 ;  /* 0x0000002800034308 */ /* 0x000f220000001000 */
[----:B-1----:R-:W-:Y:S01]  /*1b7d0*/  FADD.FTZ R41, R4, R5 ;  /* 0x0000000504297221 */ /* 0x002fe20000010000 */
[----:B--2---:R-:W-:-:S04]  /*1b7e0*/  FADD.FTZ R42, R2, R6 ;  /* 0x00000006022a7221 */ /* 0x004fc80000010000 */
[----:B------:R-:W-:Y:S02]  /*1b7f0*/  FSETP.NE.FTZ.AND P3, PT, R41, RZ, PT ;  /* 0x000000ff2900720b */ /* 0x000fe40003f75000 */
[----:B------:R-:W-:Y:S01]  /*1b800*/  MOV R2, 0x3f800000 ;  /* 0x3f80000000027802 */ /* 0x000fe20000000f00 */
[----:B---3--:R-:W-:Y:S01]  /*1b810*/  FMUL.FTZ R0, R0, UR4 ;  /* 0x0000000400007c20 */ /* 0x008fe20008410000 */
[----:B------:R-:W-:-:S03]  /*1b820*/  FSETP.NE.FTZ.AND P2, PT, R42, RZ, PT ;  /* 0x000000ff2a00720b */ /* 0x000fc60003f55000 */
        /* <DEDUP_REMOVED lines=25> */
[----:B----4-:R-:W-:Y:S01]  /*1b9c0*/  FMUL.FTZ R3, R3, UR4 ;  /* 0x0000000403037c20 */ /* 0x010fe20008410000 */
[----:B------:R-:W-:Y:S01]  /*1b9d0*/  MOV R0, 0x3f800000 ;  /* 0x3f80000000007802 */ /* 0x000fe20000000f00 */
[----:B-1----:R-:W-:Y:S01]  /*1b9e0*/  FMUL.FTZ R2, R2, UR4 ;  /* 0x0000000402027c20 */ /* 0x002fe20008410000 */
        /* <DEDUP_REMOVED lines=25> */
[----:B------:R-:W-:Y:S01]  /*1bb80*/  LEA.HI R3, R43, R45, RZ, 0x2 ;  /* 0x0000002d2b037211 */ /* 0x000fe200078f10ff */
[----:B------:R-:W1:Y:S01]  /*1bb90*/  @P2 MUFU.RCP R0, R42 ;  /* 0x0000002a00002308 */ /* 0x000e620000001000 */
[C---:B------:R-:W-:Y:S01]  /*1bba0*/  FMUL.FTZ R112, R2.reuse, R112 ;  /* 0x0000007002707220 */ /* 0x040fe20000410000 */
[C---:B------:R-:W-:Y:S01]  /*1bbb0*/  FMUL.FTZ R37, R2.reuse, R113 ;  /* 0x0000007102257220 */ /* 0x040fe20000410000 */
[----:B------:R-:W-:Y:S01]  /*1bbc0*/  SHF.R.S32.HI R44, RZ, 0x2, R3 ;  /* 0x00000002ff2c7819 */ /* 0x000fe20000011403 */
        /* <DEDUP_REMOVED lines=23> */
[----:B-1----:R-:W-:Y:S01]  /*1bd40*/  FMUL.FTZ R0, R0, UR4 ;  /* 0x0000000400007c20 */ /* 0x002fe20008410000 */
[----:B------:R-:W1:Y:S01]  /*1bd50*/  S2UR UR4, SR_CgaCtaId ;  /* 0x00000000000479c3 */ /* 0x000e620000008800 */
[----:B------:R-:W-:-:S02]  /*1bd60*/  LOP3.LUT R3, R3, 0xfffffffc, RZ, 0xc0, !PT ;  /* 0xfffffffc03037812 */ /* 0x000fc400078ec0ff */
[----:B------:R-:W-:Y:S01]  /*1bd70*/  LEA.HI R2, R2, R44, RZ, 0x3 ;  /* 0x0000002c02027211 */ /* 0x000fe200078f18ff */
[C---:B------:R-:W-:Y:S01]  /*1bd80*/  FMUL.FTZ R114, R0.reuse, R114 ;  /* 0x0000007200727220 */ /* 0x040fe20000410000 */
[C---:B------:R-:W-:Y:S01]  /*1bd90*/  FMUL.FTZ R115, R0.reuse, R115 ;  /* 0x0000007300737220 */ /* 0x040fe20000410000 */
[----:B------:R-:W-:Y:S01]  /*1bda0*/  FMUL.FTZ R126, R0, R126 ;  /* 0x0000007e007e7220 */ /* 0x000fe20000410000 */
[----:B------:R-:W-:Y:S01]  /*1bdb0*/  LOP3.LUT R2, R2, 0xfffffff8, RZ, 0xc0, !PT ;  /* 0xfffffff802027812 */ /* 0x000fe200078ec0ff */
[C---:B------:R-:W-:Y:S01]  /*1bdc0*/  FMUL.FTZ R127, R0.reuse, R127 ;  /* 0x0000007f007f7220 */ /* 0x040fe20000410000 */
[C---:B------:R-:W-:Y:S01]  /*1bdd0*/  FMUL.FTZ R130, R0.reuse, R130 ;  /* 0x0000008200827220 */ /* 0x040fe20000410000 */
[----:B------:R-:W-:Y:S01]  /*1bde0*/  FMUL.FTZ R131, R0, R131 ;  /* 0x0000008300837220 */ /* 0x000fe20000410000 */
[----:B------:R-:W-:Y:S01]  /*1bdf0*/  IADD3 R2, R44, -R2, RZ ;  /* 0x800000022c027210 */ /* 0x000fe20007ffe0ff */
        /* <DEDUP_REMOVED lines=19> */
[----:B-1----:R-:W-:Y:S01]  /*1bf30*/  ULEA UR4, UR4, UR6, 0x18 ;  /* 0x0000000604047291 */ /* 0x002fe2000f8ec03f */
[----:B------:R-:W-:-:S02]  /*1bf40*/  LEA.HI R43, R43, R45, RZ, 0x5 ;  /* 0x0000002d2b2b7211 */ /* 0x000fc400078f28ff */
[----:B------:R-:W-:Y:S01]  /*1bf50*/  SHF.R.S32.HI R11, RZ, 0x1, R0 ;  /* 0x00000001ff0b7819 */ /* 0x000fe20000011400 */
[----:B------:R-:W-:Y:S01]  /*1bf60*/  @UP0 ULDC.64 UR6, c[0x0][0x298] ;  /* 0x0000a60000060ab9 */ /* 0x000fe20000000a00 */
[----:B------:R-:W-:Y:S01]  /*1bf70*/  LOP3.LUT R4, R0, 0x3fffffe, RZ, 0xc0, !PT ;  /* 0x03fffffe00047812 */ /* 0x000fe200078ec0ff */
[----:B------:R-:W-:Y:S01]  /*1bf80*/  @UP0 UIMAD.WIDE.U32 UR10, UR13, UR6, URZ ;  /* 0x000000060d0a02a5 */ /* 0x000fe2000f8e003f */
[----:B------:R-:W-:Y:S02]  /*1bf90*/  IADD3 R0, -R3, R45, RZ ;  /* 0x0000002d03007210 */ /* 0x000fe40007ffe1ff */
[----:B------:R-:W-:Y:S02]  /*1bfa0*/  SHF.R.S32.HI R38, RZ, 0x5, R43 ;  /* 0x00000005ff267819 */ /* 0x000fe4000001142b */
[----:B------:R-:W-:Y:S02]  /*1bfb0*/  SHF.L.U32 R3, R11, 0x6, RZ ;  /* 0x000000060b037819 */ /* 0x000fe400000006ff */
[----:B------:R-:W-:-:S02]  /*1bfc0*/  IADD3 R2, R2, -R4, RZ ;  /* 0x8000000402027210 */ /* 0x000fc40007ffe0ff */
[----:B------:R-:W-:Y:S02]  /*1bfd0*/  LEA R0, R38, R0, 0x8 ;  /* 0x0000000026007211 */ /* 0x000fe400078e40ff */
[----:B------:R-:W-:Y:S02]  /*1bfe0*/  LOP3.LUT R4, R3, 0xc0, RZ, 0xc0, !PT ;  /* 0x000000c003047812 */ /* 0x000fe400078ec0ff */
[----:B------:R-:W-:Y:S02]  /*1bff0*/  LOP3.LUT R3, R11, 0x1, RZ, 0xc0, !PT ;  /* 0x000000010b037812 */ /* 0x000fe400078ec0ff */
[----:B------:R-:W-:Y:S02]  /*1c000*/  LEA R0, R2, R0, 0x4 ;  /* 0x0000000002007211 */ /* 0x000fe400078e20ff */
[----:B------:R-:W-:Y:S02]  /*1c010*/  LEA.HI R2, R4, R4, RZ, 0x1d ;  /* 0x0000000404027211 */ /* 0x000fe400078fe8ff */
[----:B------:R-:W-:-:S02]  /*1c020*/  ISETP.NE.U32.AND P1, PT, R3, 0x1, PT ;  /* 0x000000010300780c */ /* 0x000fc40003f25070 */
[----:B------:R-:W-:Y:S02]  /*1c030*/  LEA R0, R0, R2, 0x1 ;  /* 0x0000000200007211 */ /* 0x000fe400078e08ff */
[----:B------:R-:W-:Y:S02]  /*1c040*/  LOP3.LUT P0, RZ, R11, 0x2, RZ, 0xc0, !PT ;  /* 0x000000020bff7812 */ /* 0x000fe4000780c0ff */
[----:B------:R-:W-:Y:S01]  /*1c050*/  LEA R0, R0, UR4, 0x1 ;  /* 0x0000000400007c11 */ /* 0x000fe2000f8e08ff */
[----:B------:R-:W-:Y:S01]  /*1c060*/  @UP0 UIMAD UR4, UR13, UR7, UR11 ;  /* 0x000000070d0402a4 */ /* 0x000fe2000f8e020b */
[----:B------:R-:W-:Y:S02]  /*1c070*/  MOV R3, 0x20 ;  /* 0x0000002000037802 */ /* 0x000fe40000000f00 */
[----:B------:R-:W-:Y:S01]  /*1c080*/  F2FP.F16.F32.PACK_AB R34, R34, R118 ;  /* 0x000000762222723e */ /* 0x000fe200000000ff */
[----:B------:R-:W-:Y:S01]  /*1c090*/  STS [R0], R35 ;  /* 0x0000002300007388 */ /* 0x000fe20000000800 */
[----:B------:R-:W-:-:S02]  /*1c0a0*/  IADD3 R2, R0, -0x10, RZ ;  /* 0xfffffff000027810 */ /* 0x000fc40007ffe0ff */
[----:B------:R-:W-:Y:S01]  /*1c0b0*/  SEL R3, R3, 0xffffffe0, !P0 ;  /* 0xffffffe003037807 */ /* 0x000fe20004000000 */
[----:B------:R-:W-:Y:S01]  /*1c0c0*/  STS [R0+0x200], R34 ;  /* 0x0002002200007388 */ /* 0x000fe20000000800 */
[----:B------:R-:W-:Y:S02]  /*1c0d0*/  F2FP.F16.F32.PACK_AB R33, R33, R120 ;  /* 0x000000782121723e */ /* 0x000fe400000000ff */
[----:B------:R-:W-:Y:S02]  /*1c0e0*/  F2FP.F16.F32.PACK_AB R32, R32, R122 ;  /* 0x0000007a2020723e */ /* 0x000fe400000000ff */
[----:B------:R-:W-:Y:S02]  /*1c0f0*/  @P1 IADD3 R2, R0, 0x10, RZ ;  /* 0x0000001000021810 */ /* 0x000fe40007ffe0ff */
[----:B------:R-:W-:Y:S02]  /*1c100*/  F2FP.F16.F32.PACK_AB R37, R37, R112 ;  /* 0x000000702525723e */ /* 0x000fe400000000ff */
        /* <DEDUP_REMOVED lines=8> */
[----:B------:R-:W-:Y:S02]  /*1c190*/  IADD3 R4, R0, R3, RZ ;  /* 0x0000000300047210 */ /* 0x000fe40007ffe0ff */
[----:B------:R-:W-:Y:S01]  /*1c1a0*/  F2FP.F16.F32.PACK_AB R28, R28, R136 ;  /* 0x000000881c1c723e */ /* 0x000fe200000000ff */
[----:B------:R-:W-:Y:S01]  /*1c1b0*/  STS [R0+0x1200], R114 ;  /* 0x0012007200007388 */ /* 0x000fe20000000800 */
[----:B------:R-:W-:-:S02]  /*1c1c0*/  F2FP.F16.F32.PACK_AB R27, R27, R138 ;  /* 0x0000008a1b1b723e */ /* 0x000fc400000000ff */
[----:B------:R-:W-:Y:S01]  /*1c1d0*/  IADD3 R3, R3, R2, RZ ;  /* 0x0000000203037210 */ /* 0x000fe20007ffe0ff */
[----:B------:R-:W-:Y:S01]  /*1c1e0*/  STS [R2+0x1000], R36 ;  /* 0x0010002402007388 */ /* 0x000fe20000000800 */
[----:B------:R-:W-:Y:S02]  /*1c1f0*/  F2FP.F16.F32.PACK_AB R29, R29, R128 ;  /* 0x000000801d1d723e */ /* 0x000fe400000000ff */
[----:B------:R-:W-:Y:S01]  /*1c200*/  F2FP.F16.F32.PACK_AB R130, R131, R130 ;  /* 0x000000828382723e */ /* 0x000fe200000000ff */
[----:B------:R-:W-:Y:S01]  /*1c210*/  STS [R2+0x1200], R126 ;  /* 0x0012007e02007388 */ /* 0x000fe20000000800 */
[----:B------:R-:W-:Y:S02]  /*1c220*/  F2FP.F16.F32.PACK_AB R26, R26, R140 ;  /* 0x0000008c1a1a723e */ /* 0x000fe400000000ff */
[----:B------:R-:W-:Y:S01]  /*1c230*/  F2FP.F16.F32.PACK_AB R25, R25, R142 ;  /* 0x0000008e1919723e */ /* 0x000fe200000000ff */
[----:B------:R-:W-:Y:S01]  /*1c240*/  STS [R4], R31 ;  /* 0x0000001f04007388 */ /* 0x000fe20000000800 */
[----:B------:R-:W-:-:S02]  /*1c250*/  F2FP.F16.F32.PACK_AB R24, R24, R148 ;  /* 0x000000941818723e */ /* 0x000fc400000000ff */
[----:B------:R-:W-:Y:S01]  /*1c260*/  F2FP.F16.F32.PACK_AB R23, R23, R150 ;  /* 0x000000961717723e */ /* 0x000fe200000000ff */
[----:B------:R-:W-:Y:S01]  /*1c270*/  STS [R4+0x200], R30 ;  /* 0x0002001e04007388 */ /* 0x000fe20000000800 */
[----:B------:R-:W-:Y:S02]  /*1c280*/  F2FP.F16.F32.PACK_AB R20, R20, R152 ;  /* 0x000000981414723e */ /* 0x000fe400000000ff */
[----:B------:R-:W-:Y:S01]  /*1c290*/  PLOP3.LUT P0, PT, PT, PT, UP0, 0x80, 0x0 ;  /* 0x000000000000781c */ /* 0x000fe20003f0f008 */
[----:B------:R-:W-:Y:S01]  /*1c2a0*/  STS [R3], R28 ;  /* 0x0000001c03007388 */ /* 0x000fe20000000800 */
        /* <DEDUP_REMOVED lines=23> */
[----:B------:R1:W-:Y:S01]  /*1c420*/  STS [R2+0x2000], R20 ;  /* 0x0020001402007388 */ /* 0x0003e20000000800 */
[----:B------:R-:W-:-:S03]  /*1c430*/  F2FP.F16.F32.PACK_AB R11, R79, R78 ;  /* 0x0000004e4f0b723e */ /* 0x000fc600000000ff */
[----:B------:R2:W-:Y:S04]  /*1c440*/  STS [R2+0x2200], R17 ;  /* 0x0022001102007388 */ /* 0x0005e80000000800 */
[----:B------:R-:W-:Y:S04]  /*1c450*/  STS [R0+0x3000], R22 ;  /* 0x0030001600007388 */ /* 0x000fe80000000800 */
[----:B------:R-:W-:Y:S04]  /*1c460*/  STS [R0+0x3200], R21 ;  /* 0x0032001500007388 */ /* 0x000fe80000000800 */
[----:B------:R3:W-:Y:S04]  /*1c470*/  STS [R2+0x3000], R16 ;  /* 0x0030001002007388 */ /* 0x0007e80000000800 */
[----:B------:R4:W-:Y:S04]  /*1c480*/  STS [R2+0x3200], R15 ;  /* 0x0032000f02007388 */ /* 0x0009e80000000800 */
[----:B------:R4:W-:Y:S01]  /*1c490*/  STS [R4+0x2000], R14 ;  /* 0x0020000e04007388 */ /* 0x0009e20000000800 */
[----:B-1----:R-:W1:Y:S01]  /*1c4a0*/  S2R R20, SR_TID.X ;  /* 0x0000000000147919 */ /* 0x002e620000002100 */
[----:B--2---:R-:W-:-:S02]  /*1c4b0*/  F2FP.F16.F32.PACK_AB R17, R93, R92 ;  /* 0x0000005c5d11723e */ /* 0x004fc400000000ff */
[----:B------:R2:W-:Y:S04]  /*1c4c0*/  STS [R4+0x2200], R13 ;  /* 0x0022000d04007388 */ /* 0x0005e80000000800 */
[----:B------:R1:W-:Y:S04]  /*1c4d0*/  STS [R3+0x2000], R9 ;  /* 0x0020000903007388 */ /* 0x0003e80000000800 */
[----:B------:R1:W-:Y:S01]  /*1c4e0*/  STS [R3+0x2200], R8 ;  /* 0x0022000803007388 */ /* 0x0003e20000000800 */
[----:B---3--:R-:W-:-:S03]  /*1c4f0*/  F2FP.F16.F32.PACK_AB R16, R95, R94 ;  /* 0x0000005e5f10723e */ /* 0x008fc600000000ff */
[----:B------:R3:W-:Y:S01]  /*1c500*/  STS [R4+0x3000], R12 ;  /* 0x0030000c04007388 */ /* 0x0007e20000000800 */
[----:B----4-:R-:W-:-:S03]  /*1c510*/  F2FP.F16.F32.PACK_AB R15, R75, R74 ;  /* 0x0000004a4b0f723e */ /* 0x010fc600000000ff */
[----:B------:R4:W-:Y:S01]  /*1c520*/  STS [R4+0x3200], R10 ;  /* 0x0032000a04007388 */ /* 0x0009e20000000800 */
[----:B------:R-:W-:-:S03]  /*1c530*/  F2FP.F16.F32.PACK_AB R14, R81, R80 ;  /* 0x00000050510e723e */ /* 0x000fc600000000ff */
[----:B------:R4:W-:Y:S04]  /*1c540*/  STS [R3+0x3000], R7 ;  /* 0x0030000703007388 */ /* 0x0009e80000000800 */
[----:B------:R4:W-:Y:S01]  /*1c550*/  STS [R3+0x3200], R6 ;  /* 0x0032000603007388 */ /* 0x0009e20000000800 */
[----:B--2---:R-:W-:-:S03]  /*1c560*/  F2FP.F16.F32.PACK_AB R13, R83, R82 ;  /* 0x00000052530d723e */ /* 0x004fc600000000ff */
[----:B------:R2:W-:Y:S01]  /*1c570*/  STS [R0+0x4000], R5 ;  /* 0x0040000500007388 */ /* 0x0005e20000000800 */
[----:B-1----:R-:W-:Y:S02]  /*1c580*/  F2FP.F16.F32.PACK_AB R9, R87, R86 ;  /* 0x000000565709723e */ /* 0x002fe400000000ff */
[----:B------:R-:W-:Y:S02]  /*1c590*/  F2FP.F16.F32.PACK_AB R8, R89, R88 ;  /* 0x000000585908723e */ /* 0x000fe400000000ff */
[----:B---3--:R-:W-:Y:S02]  /*1c5a0*/  F2FP.F16.F32.PACK_AB R12, R77, R76 ;  /* 0x0000004c4d0c723e */ /* 0x008fe400000000ff */
[----:B----4-:R-:W-:Y:S02]  /*1c5b0*/  F2FP.F16.F32.PACK_AB R10, R85, R84 ;  /* 0x00000054550a723e */ /* 0x010fe400000000ff */
[----:B------:R-:W-:Y:S02]  /*1c5c0*/  F2FP.F16.F32.PACK_AB R7, R91, R90 ;  /* 0x0000005a5b07723e */ /* 0x000fe400000000ff */
[----:B------:R-:W-:-:S02]  /*1c5d0*/  F2FP.F16.F32.PACK_AB R6, R97, R96 ;  /* 0x000000606106723e */ /* 0x000fc400000000ff */
[----:B--2---:R-:W-:Y:S01]  /*1c5e0*/  F2FP.F16.F32.PACK_AB R5, R99, R98 ;  /* 0x000000626305723e */ /* 0x004fe200000000ff */
[----:B------:R-:W-:Y:S06]  /*1c5f0*/  @P0 BRA `(.L_x_481) ;  /* 0x00000000001c0947 */ /* 0x000fec0003800000 */
[----:B------:R-:W1:Y:S01]  /*1c600*/  S2UR UR8, SR_CTAID.Y ;  /* 0x00000000000879c3 */ /* 0x000e620000002600 */
[----:B------:R-:W-:Y:S01]  /*1c610*/  ULDC.64 UR6, c[0x0][0x290] ;  /* 0x0000a40000067ab9 */ /* 0x000fe20000000a00 */
[----:B-1----:R-:W-:Y:S02]  /*1c620*/  USHF.R.S32.HI UR4, URZ, 0x1f, UR8 ;  /* 0x0000001f3f047899 */ /* 0x002fe40008011408 */
[----:B------:R-:W-:Y:S02]  /*1c630*/  UIMAD.WIDE.U32 UR10, UR8, UR6, URZ ;  /* 0x00000006080a72a5 */ /* 0x000fe4000f8e003f */
[----:B------:R-:W-:-:S04]  /*1c640*/  UIMAD UR4, UR4, UR6, URZ ;  /* 0x00000006040472a4 */ /* 0x000fc8000f8e023f */
[----:B------:R-:W-:-:S04]  /*1c650*/  UIMAD UR4, UR8, UR7, UR4 ;  /* 0x00000007080472a4 */ /* 0x000fc8000f8e0204 */
[----:B------:R-:W-:-:S12]  /*1c660*/  UIADD3 UR4, UR11, UR4, URZ ;  /* 0x000000040b047290 */ /* 0x000fd8000fffe03f */
.L_x_481:
[----:B------:R-:W-:Y:S01]  /*1c670*/  ULDC.U8 UR7, c[0x0][0x3d9] ;  /* 0x0000f64000077ab9 */ /* 0x000fe20000000000 */
[----:B------:R-:W-:Y:S01]  /*1c680*/  STS [R0+0x4200], R19 ;  /* 0x0042001300007388 */ /* 0x000fe20000000800 */
[----:B------:R-:W-:Y:S01]  /*1c690*/  ISETP.NE.AND P1, PT, RZ, UR7, PT ;  /* 0x00000007ff007c0c */ /* 0x000fe2000bf25270 */
[----:B------:R-:W-:Y:S01]  /*1c6a0*/  ULDC.U8 UR9, c[0x0][0x3d8] ;  /* 0x0000f60000097ab9 */ /* 0x000fe20000000000 */
[----:B------:R-:W1:Y:S01]  /*1c6b0*/  S2UR UR6, SR_CTAID.X ;  /* 0x00000000000679c3 */ /* 0x000e620000002500 */
[----:B------:R-:W-:Y:S01]  /*1c6c0*/  STS [R2+0x4000], R14 ;  /* 0x0040000e02007388 */ /* 0x000fe20000000800 */
[----:B------:R-:W-:-:S03]  /*1c6d0*/  ISETP.NE.AND P0, PT, RZ, UR9, PT ;  /* 0x00000009ff007c0c */ /* 0x000fc6000bf05270 */
[----:B------:R2:W-:Y:S01]  /*1c6e0*/  STS [R2+0x4200], R13 ;  /* 0x0042000d02007388 */ /* 0x0005e20000000800 */
[----:B------:R-:W-:-:S03]  /*1c6f0*/  ISETP.EQ.AND P0, PT, RZ, UR7, P0 ;  /* 0x00000007ff007c0c */ /* 0x000fc60008702270 */
[----:B------:R-:W-:Y:S04]  /*1c700*/  STS [R0+0x5000], R18 ;  /* 0x0050001200007388 */ /* 0x000fe80000000800 */
[----:B------:R-:W-:Y:S04]  /*1c710*/  STS [R0+0x5200], R15 ;  /* 0x0052000f00007388 */ /* 0x000fe80000000800 */
[----:B------:R3:W-:Y:S02]  /*1c720*/  STS [R2+0x5000], R12 ;  /* 0x0050000c02007388 */ /* 0x0007e40000000800 */
[----:B------:R-:W-:-:S02]  /*1c730*/  @!P0 PLOP3.LUT P6, PT, PT, PT, PT, 0x8, 0x0 ;  /* 0x000000000000881c */ /* 0x000fc40003fce170 */
[----:B------:R4:W-:Y:S04]  /*1c740*/  STS [R2+0x5200], R11 ;  /* 0x0052000b02007388 */ /* 0x0009e80000000800 */
[----:B------:R1:W-:Y:S04]  /*1c750*/  STS [R4+0x4000], R10 ;  /* 0x0040000a04007388 */ /* 0x0003e80000000800 */
[----:B------:R-:W-:Y:S01]  /*1c760*/  STS [R4+0x4200], R9 ;  /* 0x0042000904007388 */ /* 0x000fe20000000800 */
[----:B--2---:R-:W2:Y:S03]  /*1c770*/  @P4 LDC R13, c[0x0][0x2e8] ;  /* 0x0000ba00ff0d4b82 */ /* 0x004ea60000000800 */
[----:B------:R1:W-:Y:S04]  /*1c780*/  STS [R3+0x4000], R6 ;  /* 0x0040000603007388 */ /* 0x0003e80000000800 */
[----:B------:R-:W-:Y:S04]  /*1c790*/  STS [R3+0x4200], R5 ;  /* 0x0042000503007388 */ /* 0x000fe80000000800 */
[----:B------:R-:W-:Y:S01]  /*1c7a0*/  STS [R4+0x5000], R8 ;  /* 0x0050000804007388 */ /* 0x000fe20000000800 */
[----:B---3--:R-:W-:-:S03]  /*1c7b0*/  SHF.R.S32.HI R12, RZ, 0x1f, R20 ;  /* 0x0000001fff0c7819 */ /* 0x008fc60000011414 */
[----:B------:R3:W-:Y:S01]  /*1c7c0*/  STS [R4+0x5200], R7 ;  /* 0x0052000704007388 */ /* 0x0007e20000000800 */
[----:B----4-:R-:W4:Y:S01]  /*1c7d0*/  @P1 LDC R11, c[0x0][0x2c0] ;  /* 0x0000b000ff0b1b82 */ /* 0x010f220000000800 */
[----:B------:R-:W-:Y:S01]  /*1c7e0*/  LEA.HI R12, R12, R20, RZ, 0x2 ;  /* 0x000000140c0c7211 */ /* 0x000fe200078f10ff */
[----:B------:R-:W2:Y:S03]  /*1c7f0*/  S2R R14, SR_CTAID.Y ;  /* 0x00000000000e7919 */ /* 0x000ea60000002600 */
[----:B------:R-:W-:Y:S01]  /*1c800*/  SHF.R.S32.HI R12, RZ, 0x2, R12 ;  /* 0x00000002ff0c7819 */ /* 0x000fe2000001140c */
[----:B------:R-:W2:Y:S02]  /*1c810*/  S2R R26, SR_CTAID.Z ;  /* 0x00000000001a7919 */ /* 0x000ea40000002700 */
[----:B-1----:R-:W1:Y:S01]  /*1c820*/  @P5 LDC R10, c[0x0][0x2e8] ;  /* 0x0000ba00ff0a5b82 */ /* 0x002e620000000800 */
[----:B------:R-:W-:Y:S01]  /*1c830*/  STS [R3+0x5000], R17 ;  /* 0x0050001103007388 */ /* 0x000fe20000000800 */
[----:B------:R1:W1:Y:S03]  /*1c840*/  @P5 MUFU.LG2 R6, R39 ;  /* 0x0000002700065308 */ /* 0x0002660000000c00 */
[----:B------:R2:W-:Y:S03]  /*1c850*/  STS [R3+0x5200], R16 ;  /* 0x0052001003007388 */ /* 0x0005e60000000800 */
[----:B---3--:R-:W3:Y:S02]  /*1c860*/  @P1 LDC.64 R4, c[0x0][0x2c0] ;  /* 0x0000b000ff041b82 */ /* 0x008ee40000000a00 */
[----:B------:R1:W1:Y:S01]  /*1c870*/  @P4 MUFU.LG2 R7, R40 ;  /* 0x0000002800074308 */ /* 0x0002620000000c00 */
[----:B--2---:R-:W-:Y:S01]  /*1c880*/  @!P0 CS2R R2, SRZ ;  /* 0x0000000000028805 */ /* 0x004fe2000001ff00 */
[----:B---3--:R-:W-:Y:S01]  /*1c890*/  @P1 IMAD R0, R5, R4, RZ ;  /* 0x0000000405001224 */ /* 0x008fe200078e02ff */
[----:B------:R-:W-:Y:S01]  /*1c8a0*/  LOP3.LUT R5, R43, 0xffffffe0, RZ, 0xc0, !PT ;  /* 0xffffffe02b057812 */ /* 0x000fe200078ec0ff */
[----:B------:R-:W-:Y:S01]  /*1c8b0*/  @P1 IMAD.MOV.U32 R4, RZ, RZ, 0x1 ;  /* 0x00000001ff041424 */ /* 0x000fe200078e00ff */
[----:B-1--4-:R-:W-:Y:S06]  /*1c8c0*/  @!P0 BRA `(.L_x_482) ;  /* 0x00000000001c8947 */ /* 0x012fec0003800000 */
[----:B------:R-:W1:Y:S01]  /*1c8d0*/  S2UR UR8, SR_CTAID.Y ;  /* 0x00000000000879c3 */ /* 0x000e620000002600 */
[----:B------:R-:W-:Y:S01]  /*1c8e0*/  ULDC UR7, c[0x0][0x2c4] ;  /* 0x0000b10000077ab9 */ /* 0x000fe20000000800 */
[----:B------:R-:W-:Y:S01]  /*1c8f0*/  PLOP3.LUT P6, PT, PT, PT, PT, 0x80, 0x0 ;  /* 0x000000000000781c */ /* 0x000fe20003fcf070 */
[----:B-1----:R-:W-:-:S04]  /*1c900*/  @!UP0 UIMAD UR13, UR8, UR7, URZ ;  /* 0x00000007080d82a4 */ /* 0x002fc8000f8e023f */
[----:B------:R-:W-:Y:S02]  /*1c910*/  USHF.R.S32.HI UR7, URZ, 0x1f, UR13 ;  /* 0x0000001f3f077899 */ /* 0x000fe4000801140d */
[----:B------:R-:W-:-:S04]  /*1c920*/  IMAD.U32 R2, RZ, RZ, UR13 ;  /* 0x0000000dff027e24 */ /* 0x000fc8000f8e00ff */
[----:B------:R-:W-:Y:S02]  /*1c930*/  MOV R3, UR7 ;  /* 0x0000000700037c02 */ /* 0x000fe40008000f00 */
.L_x_482:
[----:B------:R-:W-:Y:S05]  /*1c940*/  @P1 BRA `(.L_x_483) ;  /* 0x0000000000181947 */ /* 0x000fea0003800000 */
[----:B------:R-:W1:Y:S01]  /*1c950*/  LDC R0, c[0x0][0x2c4] ;  /* 0x0000b100ff007b82 */ /* 0x000e620000000800 */
[----:B------:R-:W-:Y:S02]  /*1c960*/  ISETP.NE.AND P0, PT, RZ, UR9, PT ;  /* 0x00000009ff007c0c */ /* 0x000fe4000bf05270 */
[----:B------:R-:W-:-:S05]  /*1c970*/  MOV R11, 0x1 ;  /* 0x00000001000b7802 */ /* 0x000fca0000000f00 */
[----:B------:R-:W2:Y:S08]  /*1c980*/  LDC R4, c[0x0][0x270] ;  /* 0x00009c00ff047b82 */ /* 0x000eb00000000800 */
[----:B-1----:R-:W2:Y:S02]  /*1c990*/  @P0 LDC R0, c[0x0][0x2e4] ;  /* 0x0000b900ff000b82 */ /* 0x002ea40000000800 */
[----:B--2---:R-:W-:-:S07]  /*1c9a0*/  IMAD R4, R0, R4, RZ ;  /* 0x0000000400047224 */ /* 0x004fce00078e02ff */
.L_x_483:
[----:B------:R-:W-:Y:S01]  /*1c9b0*/  BAR.SYNC.DEFER_BLOCKING 0x0 ;  /* 0x0000000000007b1d */ /* 0x000fe20000010000 */
[----:B------:R-:W-:Y:S01]  /*1c9c0*/  IADD3 R8, -R5, R45, RZ ;  /* 0x0000002d05087210 */ /* 0x000fe20007ffe1ff */
[----:B------:R-:W-:Y:S01]  /*1c9d0*/  IMAD R4, R14, R4, RZ ;  /* 0x000000040e047224 */ /* 0x000fe200078e02ff */
[----:B------:R-:W-:Y:S01]  /*1c9e0*/  IADD3 R5, R12, 0x20, RZ ;  /* 0x000000200c057810 */ /* 0x000fe20007ffe0ff */
[----:B------:R-:W-:Y:S01]  /*1c9f0*/  @P4 FMUL.FTZ R7, R7, 0.69314718246459960938 ;  /* 0x3f31721807074820 */ /* 0x000fe20000410000 */
[----:B------:R-:W-:-:S03]  /*1ca00*/  LOP3.LUT P1, RZ, R8, 0x3, RZ, 0xc0, !PT ;  /* 0x0000000308ff7812 */ /* 0x000fc6000782c0ff */
[----:B------:R-:W1:Y:S01]  /*1ca10*/  @P3 LDC R16, c[0x0][0x2e8] ;  /* 0x0000ba00ff103b82 */ /* 0x000e620000000800 */
[----:B------:R-:W2:Y:S01]  /*1ca20*/  @P3 MUFU.LG2 R9, R41 ;  /* 0x0000002900093308 */ /* 0x000ea20000000c00 */
[----:B------:R-:W-:Y:S01]  /*1ca30*/  ISETP.GE.AND P0, PT, R5, UR5, PT ;  /* 0x0000000505007c0c */ /* 0x000fe2000bf06270 */
[----:B------:R-:W-:Y:S01]  /*1ca40*/  @P5 FMUL.FTZ R5, R6, 0.69314718246459960938 ;  /* 0x3f31721806055820 */ /* 0x000fe20000410000 */
[----:B------:R-:W-:Y:S01]  /*1ca50*/  MOV R24, 0x7f800000 ;  /* 0x7f80000000187802 */ /* 0x000fe20000000f00 */
[----:B------:R-:W-:Y:S01]  /*1ca60*/  IMAD.MOV.U32 R25, RZ, RZ, 0x7f800000 ;  /* 0x7f800000ff197424 */ /* 0x000fe200078e00ff */
[----:B------:R-:W-:Y:S01]  /*1ca70*/  SEL R4, R4, RZ, !P6 ;  /* 0x000000ff04047207 */ /* 0x000fe20007000000 */
[----:B------:R-:W-:Y:S01]  /*1ca80*/  @P5 FFMA.FTZ R24, R104, R10, R5 ;  /* 0x0000000a68185223 */ /* 0x000fe20000010005 */
[----:B------:R-:W3:Y:S01]  /*1ca90*/  @P2 LDC R15, c[0x0][0x2e8] ;  /* 0x0000ba00ff0f2b82 */ /* 0x000ee20000000800 */
[----:B------:R-:W4:Y:S01]  /*1caa0*/  @P2 MUFU.LG2 R8, R42 ;  /* 0x0000002a00082308 */ /* 0x000f220000000c00 */
[----:B------:R-:W-:Y:S01]  /*1cab0*/  IMAD R5, R11, UR6, RZ ;  /* 0x000000060b057c24 */ /* 0x000fe2000f8e02ff */
[----:B------:R-:W-:Y:S01]  /*1cac0*/  IADD3 R6, R12, 0x40, RZ ;  /* 0x000000400c067810 */ /* 0x000fe20007ffe0ff */
[----:B------:R-:W-:-:S02]  /*1cad0*/  IMAD R4, R26, R0, R4 ;  /* 0x000000001a047224 */ /* 0x000fc400078e0204 */
[----:B------:R-:W-:Y:S01]  /*1cae0*/  @P4 FFMA.FTZ R25, R103, R13, R7 ;  /* 0x0000000d67194223 */ /* 0x000fe20000010007 */
[----:B------:R-:W-:Y:S01]  /*1caf0*/  BSSY B0, `(.L_x_484) ;  /* 0x0000040000007945 */ /* 0x000fe20003800000 */
[----:B------:R-:W-:Y:S01]  /*1cb00*/  SHF.L.U32 R0, R5, 0x7, RZ ;  /* 0x0000000705007819 */ /* 0x000fe200000006ff */
[----:B------:R-:W-:Y:S01]  /*1cb10*/  IMAD.MOV.U32 R23, RZ, RZ, 0x7f800000 ;  /* 0x7f800000ff177424 */ /* 0x000fe200078e00ff */
[----:B------:R-:W-:Y:S01]  /*1cb20*/  ISETP.GE.AND P5, PT, R6, UR5, PT ;  /* 0x0000000506007c0c */ /* 0x000fe2000bfa6270 */
[----:B-----5:R1:W3:Y:S01]  /*1cb30*/  LDS.128 R32, [R222+0x1800] ;  /* 0x00180000de207984 */ /* 0x0202e20000000c00 */
[----:B------:R-:W-:Y:S01]  /*1cb40*/  SHF.R.S32.HI R5, RZ, 0x1f, R0 ;  /* 0x0000001fff057819 */ /* 0x000fe20000011400 */
[----:B--2---:R-:W-:Y:S01]  /*1cb50*/  @P3 FMUL.FTZ R7, R9, 0.69314718246459960938 ;  /* 0x3f31721809073820 */ /* 0x004fe20000410000 */
[--C-:B------:R-:W-:Y:S01]  /*1cb60*/  IADD3 R14, P6, P4, R0, R2, R4.reuse ;  /* 0x00000002000e7210 */ /* 0x100fe20007cde004 */
[----:B------:R2:W2:Y:S01]  /*1cb70*/  LDS.128 R28, [R222+0x3800] ;  /* 0x00380000de1c7984 */ /* 0x0004a20000000c00 */
[----:B------:R-:W-:Y:S01]  /*1cb80*/  SHF.R.S32.HI R0, RZ, 0x1f, R4 ;  /* 0x0000001fff007819 */ /* 0x000fe20000011404 */
[----:B-1----:R-:W-:Y:S01]  /*1cb90*/  @P3 FFMA.FTZ R23, R102, R16, R7 ;  /* 0x0000001066173223 */ /* 0x002fe20000010007 */
[----:B------:R-:W-:Y:S01]  /*1cba0*/  MOV R22, 0x7f800000 ;  /* 0x7f80000000167802 */ /* 0x000fe20000000f00 */
[----:B----4-:R-:W-:Y:S01]  /*1cbb0*/  @P2 FMUL.FTZ R6, R8, 0.69314718246459960938 ;  /* 0x3f31721808062820 */ /* 0x010fe20000410000 */
[----:B------:R-:W-:-:S03]  /*1cbc0*/  IADD3.X R10, R5, R3, R0, P6, P4 ;  /* 0x00000003050a7210 */ /* 0x000fc600037e8400 */
[----:B---3--:R-:W-:Y:S01]  /*1cbd0*/  @P2 FFMA.FTZ R22, R101, R15, R6 ;  /* 0x0000000f65162223 */ /* 0x008fe20000010006 */
        /* <DEDUP_REMOVED lines=25> */
[----:B------:R-:W3:Y:S02]  /*1cd70*/  @!P4 LDC.64 R16, c[0x0][0x2b0] ;  /* 0x0000ac00ff10cb82 */ /* 0x000ee40000000a00 */
[----:B------:R-:W-:-:S06]  /*1cd80*/  @!P6 LEA.HI.X.SX32 R0, R0, R10, 0x1, P1 ;  /* 0x0000000a0000e211 */ /* 0x000fcc00008f0eff */
[----:B------:R-:W4:Y:S01]  /*1cd90*/  @!P3 LDC.64 R20, c[0x0][0x2b0] ;  /* 0x0000ac00ff14bb82 */ /* 0x000f220000000a00 */
[----:B-1----:R-:W-:-:S07]  /*1cda0*/  @!P6 LEA R8, P1, R2, R6, 0x2 ;  /* 0x000000060208e211 */ /* 0x002fce00078210ff */
[----:B------:R-:W1:Y:S01]  /*1cdb0*/  @!P2 LDC.64 R18, c[0x0][0x2b0] ;  /* 0x0000ac00ff12ab82 */ /* 0x000e620000000a00 */
[----:B------:R-:W-:Y:S01]  /*1cdc0*/  @!P6 LEA.HI.X R9, R2, R7, R0, 0x2, P1 ;  /* 0x000000070209e211 */ /* 0x000fe200008f1400 */
[----:B------:R-:W-:Y:S01]  /*1cdd0*/  @!P3 IMAD R2, R4, R11, RZ ;  /* 0x0000000b0402b224 */ /* 0x000fe200078e02ff */
[----:B------:R-:W-:-:S03]  /*1cde0*/  @!P4 IADD3 R0, P1, R3, R14, RZ ;  /* 0x0000000e0300c210 */ /* 0x000fc60007f3e0ff */
[----:B------:R1:W-:Y:S01]  /*1cdf0*/  @!P6 STG.E desc[UR22][R8.64], R24 ;  /* 0x000000180800e986 */ /* 0x0003e2000c101916 */
[----:B------:R-:W-:Y:S02]  /*1ce00*/  @!P4 LEA.HI.X.SX32 R3, R3, R10, 0x1, P1 ;  /* 0x0000000a0303c211 */ /* 0x000fe400008f0eff */
[----:B---3--:R-:W-:-:S04]  /*1ce10*/  @!P4 LEA R6, P1, R0, R16, 0x2 ;  /* 0x000000100006c211 */ /* 0x008fc800078210ff */
[----:B------:R-:W-:Y:S01]  /*1ce20*/  @!P4 LEA.HI.X R7, R0, R17, R3, 0x2, P1 ;  /* 0x000000110007c211 */ /* 0x000fe200008f1403 */
[----:B------:R-:W-:Y:S01]  /*1ce30*/  @!P2 IMAD R3, R5, R11, RZ ;  /* 0x0000000b0503a224 */ /* 0x000fe200078e02ff */
[----:B------:R-:W-:-:S03]  /*1ce40*/  @!P3 IADD3 R0, P1, R2, R14, RZ ;  /* 0x0000000e0200b210 */ /* 0x000fc60007f3e0ff */
[----:B------:R3:W-:Y:S01]  /*1ce50*/  @!P4 STG.E desc[UR22][R6.64], R25 ;  /* 0x000000190600c986 */ /* 0x0007e2000c101916 */
[----:B------:R-:W-:Y:S02]  /*1ce60*/  @!P3 LEA.HI.X.SX32 R2, R2, R10, 0x1, P1 ;  /* 0x0000000a0202b211 */ /* 0x000fe400008f0eff */
[----:B----4-:R-:W-:-:S04]  /*1ce70*/  @!P3 LEA R4, P1, R0, R20, 0x2 ;  /* 0x000000140004b211 */ /* 0x010fc800078210ff */
[----:B------:R-:W-:Y:S02]  /*1ce80*/  @!P3 LEA.HI.X R5, R0, R21, R2, 0x2, P1 ;  /* 0x000000150005b211 */ /* 0x000fe400008f1402 */
[----:B------:R-:W-:-:S03]  /*1ce90*/  @!P2 IADD3 R0, P1, R3, R14, RZ ;  /* 0x0000000e0300a210 */ /* 0x000fc60007f3e0ff */
[----:B------:R3:W-:Y:S01]  /*1cea0*/  @!P3 STG.E desc[UR22][R4.64], R23 ;  /* 0x000000170400b986 */ /* 0x0007e2000c101916 */
[----:B------:R-:W-:Y:S02]  /*1ceb0*/  @!P2 LEA.HI.X.SX32 R3, R3, R10, 0x1, P1 ;  /* 0x0000000a0303a211 */ /* 0x000fe400008f0eff */
[----:B-1----:R-:W-:-:S04]  /*1cec0*/  @!P2 LEA R2, P1, R0, R18, 0x2 ;  /* 0x000000120002a211 */ /* 0x002fc800078210ff */
[----:B------:R-:W-:-:S05]  /*1ced0*/  @!P2 LEA.HI.X R3, R0, R19, R3, 0x2, P1 ;  /* 0x000000130003a211 */ /* 0x000fca00008f1403 */
[----:B------:R3:W-:Y:S04]  /*1cee0*/  @!P2 STG.E desc[UR22][R2.64], R22 ;  /* 0x000000160200a986 */ /* 0x0007e8000c101916 */
.L_x_485:
[----:B------:R-:W-:Y:S05]  /*1cef0*/  BSYNC B0 ;  /* 0x0000000000007941 */ /* 0x000fea0003800000 */
.L_x_484:
[----:B---3--:R-:W3:Y:S04]  /*1cf00*/  LDL R2, [R1+0x7c] ;  /* 0x00007c0001027983 */ /* 0x008ee80000100800 */
[----:B------:R-:W4:Y:S04]  /*1cf10*/  LDL R0, [R1+0x98] ;  /* 0x0000980001007983 */ /* 0x000f280000100800 */
[----:B------:R-:W5:Y:S01]  /*1cf20*/  LDL.64 R36, [R1+0xa0] ;  /* 0x0000a00001247983 */ /* 0x000f620000100a00 */
[----:B------:R-:W-:Y:S01]  /*1cf30*/  SHF.R.S32.HI R4, RZ, 0x1f, R26 ;  /* 0x0000001fff047819 */ /* 0x000fe2000001141a */
[----:B------:R-:W-:Y:S01]  /*1cf40*/  UIMAD UR15, UR6, -0x80, UR15 ;  /* 0xffffff80060f78a4 */ /* 0x000fe2000f8e020f */
[----:B------:R-:W-:Y:S01]  /*1cf50*/  SHF.R.S32.HI R13, RZ, 0x1f, R12 ;  /* 0x0000001fff0d7819 */ /* 0x000fe2000001140c */
[----:B------:R1:W1:Y:S01]  /*1cf60*/  LDS.128 R20, [R222] ;  /* 0x00000000de147984 */ /* 0x0002620000000c00 */
[----:B------:R-:W-:Y:S01]  /*1cf70*/  ULDC.64 UR6, c[0x0][0x2a0] ;  /* 0x0000a80000067ab9 */ /* 0x000fe20000000a00 */
[----:B------:R-:W-:Y:S02]  /*1cf80*/  BSSY B0, `(.L_x_486) ;  /* 0x0000022000007945 */ /* 0x000fe40003800000 */
[----:B------:R1:W1:Y:S01]  /*1cf90*/  LDS.128 R16, [R222+0x2000] ;  /* 0x00200000de107984 */ /* 0x0002620000000c00 */
[----:B---3--:R-:W-:-:S02]  /*1cfa0*/  IMAD.MOV.U32 R25, RZ, RZ, R2 ;  /* 0x000000ffff197224 */ /* 0x008fc400078e0002 */
[----:B----4-:R-:W-:Y:S01]  /*1cfb0*/  IMAD.MOV.U32 R24, RZ, RZ, R0 ;  /* 0x000000ffff187224 */ /* 0x010fe200078e0000 */
[----:B------:R-:W-:Y:S02]  /*1cfc0*/  IADD3 R0, R12, 0x60, RZ ;  /* 0x000000600c007810 */ /* 0x000fe40007ffe0ff */
[----:B-----5:R-:W-:Y:S02]  /*1cfd0*/  SHF.R.S32.HI R3, RZ, 0x1f, R36 ;  /* 0x0000001fff037819 */ /* 0x020fe40000011424 */
[----:B------:R-:W-:Y:S02]  /*1cfe0*/  IADD3 R2, P2, R36, UR10, RZ ;  /* 0x0000000a24027c10 */ /* 0x000fe4000ff5e0ff */
[----:B------:R-:W-:Y:S01]  /*1cff0*/  ISETP.GE.AND P1, PT, R0, UR5, PT ;  /* 0x0000000500007c0c */ /* 0x000fe2000bf26270 */
[----:B------:R-:W-:Y:S01]  /*1d000*/  IMAD R0, R4, UR6, RZ ;  /* 0x0000000604007c24 */ /* 0x000fe2000f8e02ff */
[----:B------:R-:W-:Y:S01]  /*1d010*/  IADD3.X R3, R3, UR4, RZ, P2, !PT ;  /* 0x0000000403037c10 */ /* 0x000fe200097fe4ff */
[----:B------:R-:W-:Y:S01]  /*1d020*/  IMAD.U32 R4, RZ, RZ, UR14 ;  /* 0x0000000eff047e24 */ /* 0x000fe2000f8e00ff */
[----:B------:R-:W-:Y:S01]  /*1d030*/  ISETP.GE.AND P2, PT, R44, UR15, PT ;  /* 0x0000000f2c007c0c */ /* 0x000fe2000bf46270 */
[----:B------:R-:W-:-:S02]  /*1d040*/  IMAD R0, R26, UR7, R0 ;  /* 0x000000071a007c24 */ /* 0x000fc4000f8e0200 */
[----:B------:R-:W-:-:S04]  /*1d050*/  IMAD.WIDE.U32 R10, R26, UR6, R2 ;  /* 0x000000061a0a7c25 */ /* 0x000fc8000f8e0002 */
[----:B------:R-:W-:Y:S01]  /*1d060*/  IMAD.WIDE R2, R4, 0x80, R12 ;  /* 0x0000008004027825 */ /* 0x000fe200078e020c */
[----:B------:R-:W-:Y:S01]  /*1d070*/  IADD3 R9, R0, R11, RZ ;  /* 0x0000000b00097210 */ /* 0x000fe20007ffe0ff */
[----:B------:R3:W4:Y:S04]  /*1d080*/  LDS.128 R12, [R222+0x4000] ;  /* 0x00400000de0c7984 */ /* 0x0007280000000c00 */
[----:B-1----:R-:W-:Y:S05]  /*1d090*/  @P2 BRA `(.L_x_487) ;  /* 0x0000000000402947 */ /* 0x002fea0003800000 */
        /* <DEDUP_REMOVED lines=15> */
[----:B----4-:R1:W-:Y:S02]  /*1d190*/  @!P2 STG.E.128 desc[UR22][R4.64+0x80], R12 ;  /* 0x0000800c0400a986 */ /* 0x0103e4000c101d16 */
.L_x_487:
[----:B------:R-:W-:Y:S05]  /*1d1a0*/  BSYNC B0 ;  /* 0x0000000000007941 */ /* 0x000fea0003800000 */
.L_x_486:
[----:B-1----:R1:W1:Y:S01]  /*1d1b0*/  LDS.128 R20, [R222+0x800] ;  /* 0x00080000de147984 */ /* 0x0022620000000c00 */
[----:B------:R-:W-:Y:S03]  /*1d1c0*/  BSSY B0, `(.L_x_488) ;  /* 0x0000017000007945 */ /* 0x000fe60003800000 */
[----:B------:R1:W1:Y:S04]  /*1d1d0*/  LDS.128 R16, [R222+0x2800] ;  /* 0x00280000de107984 */ /* 0x0002680000000c00 */
[----:B----4-:R4:W1:Y:S01]  /*1d1e0*/  LDS.128 R12, [R222+0x4800] ;  /* 0x00480000de0c7984 */ /* 0x0108620000000c00 */
        /* <DEDUP_REMOVED lines=19> */
[----:B------:R1:W-:Y:S02]  /*1d320*/  @!P0 STG.E.128 desc[UR22][R4.64+0x80], R12 ;  /* 0x0000800c04008986 */ /* 0x0003e4000c101d16 */
.L_x_489:
[----:B------:R-:W-:Y:S05]  /*1d330*/  BSYNC B0 ;  /* 0x0000000000007941 */ /* 0x000fea0003800000 */
.L_x_488:
[----:B-1----:R1:W1:Y:S01]  /*1d340*/  LDS.128 R20, [R222+0x1000] ;  /* 0x00100000de147984 */ /* 0x0022620000000c00 */
[----:B------:R-:W-:Y:S03]  /*1d350*/  BSSY B0, `(.L_x_490) ;  /* 0x0000017000007945 */ /* 0x000fe60003800000 */
[----:B------:R1:W1:Y:S04]  /*1d360*/  LDS.128 R16, [R222+0x3000] ;  /* 0x00300000de107984 */ /* 0x0002680000000c00 */
        /* <DEDUP_REMOVED lines=21> */
.L_x_491:
[----:B------:R-:W-:Y:S05]  /*1d4c0*/  BSYNC B0 ;  /* 0x0000000000007941 */ /* 0x000fea0003800000 */
.L_x_490:
[----:B-1234-:R-:W1:Y:S01]  /*1d4d0*/  LDS.128 R220, [R222+0x5800] ;  /* 0x00580000dedc7984 */ /* 0x01ee620000000c00 */
        /* <DEDUP_REMOVED lines=22> */
.L_x_492:
        /* <DEDUP_REMOVED lines=12> */
.L_x_1215:


//--------------------- .text._ZN5flash16flash_fwd_kernelI23Flash_fwd_kernel_traitsILi96ELi128ELi64ELi4ELb0ELb0EN7cutlass6half_tE19Flash_kernel_traitsILi96ELi128ELi64ELi4ES3_EELb1ELb0ELb0ELb0ELb1ELb1ELb0ELb0EEEvNS_16Flash_fwd_paramsE --------------------------
	.section	.text._ZN5flash16flash_fwd_kernelI23Flash_fwd_kernel_traitsILi96ELi128ELi64ELi4ELb0ELb0EN7cutlass6half_tE19Flash_kernel_traitsILi96ELi128ELi64ELi4ES3_EELb1ELb0ELb0ELb0ELb1ELb1ELb0ELb0EEEvNS_16Flash_fwd_paramsE,"ax",@progbits
	.align	128
        .global         _ZN5flash16flash_fwd_kernelI23Flash_fwd_kernel_traitsILi96ELi128ELi64ELi4ELb0ELb0EN7cutlass6half_tE19Flash_kernel_traitsILi96ELi128ELi64ELi4ES3_EELb1ELb0ELb0ELb0ELb1ELb1ELb0ELb0EEEvNS_16Flash_fwd_paramsE
        .type           _ZN5flash16flash_fwd_kernelI23Flash_fwd_kernel_traitsILi96ELi128ELi64ELi4ELb0ELb0EN7cutlass6half_tE19Flash_kernel_traitsILi96ELi128ELi64ELi4ES3_EELb1ELb0ELb0ELb0ELb1ELb1ELb0ELb0EEEvNS_16Flash_fwd_paramsE,@function
        .size           _ZN5flash16flash_fwd_kernelI23Flash_fwd_kernel_traitsILi96ELi128ELi64ELi4ELb0ELb0EN7cutlass6half_tE19Flash_kernel_traitsILi96ELi128ELi64ELi4ES3_EELb1ELb0ELb0ELb0ELb1ELb1ELb0ELb0EEEvNS_16Flash_fwd_paramsE,(.L_x_1216 - _ZN5flash16flash_fwd_kernelI23Flash_fwd_kernel_traitsILi96ELi128ELi64ELi4ELb0ELb0EN7cutlass6half_tE19Flash_kernel_traitsILi96ELi128ELi64ELi4ES3_EELb1ELb0ELb0ELb0ELb1ELb1ELb0ELb0EEEvNS_16Flash_fwd_paramsE)
        .other          _ZN5flash16flash_fwd_kernelI23Flash_fwd_kernel_traitsILi96ELi128ELi64ELi4ELb0ELb0EN7cutlass6half_tE19Flash_kernel_traitsILi96ELi128ELi64ELi4ES3_EELb1ELb0ELb0ELb0ELb1ELb1ELb0ELb0EEEvNS_16Flash_fwd_paramsE,@"STO_CUDA_ENTRY STV_DEFAULT"
_ZN5flash16flash_fwd_kernelI23Flash_fwd_kernel_traitsILi96ELi128ELi64ELi4ELb0ELb0EN7cutlass6half_tE19Flash_kernel_traitsILi96ELi128ELi64ELi4ES3_EELb1ELb0ELb0ELb0ELb1ELb1ELb0ELb0EEEvNS_16Flash_fwd_paramsE:
.text._ZN5flash16flash_fwd_kernelI23Flash_fwd_kernel_traitsILi96ELi128ELi64ELi4ELb0ELb0EN7cutlass6half_tE19Flash_kernel_traitsILi96ELi128ELi64ELi4ES3_EELb1ELb0ELb0ELb0ELb1ELb1ELb0ELb0EEEvNS_16Flash_fwd_paramsE:
[----:B------:R-:W-:Y:S08]  /*0000*/  LDC R1, c[0x0][0x28] ;  /* 0x00000a00ff017b82 */ /* 0x000ff00000000800 */
[----:B------:R-:W1:Y:S01]  /*0010*/  LDC R127, c[0x0][0x3a8] ;  /* 0x0000ea00ff7f7b82 */ /* 0x000e620000000800 */
[----:B------:R-:W-:Y:S01]  /*0020*/  ULDC.U8 UR4, c[0x0][0x3b4] ;  /* 0x0000ed0000047ab9 */ /* 0x000fe20000000000 */
[----:B------:R-:W-:Y:S01]  /*0030*/  ULDC.64 UR32, c[0x0][0x3a0] ;  /* 0x0000e80000207ab9 */ /* 0x000fe20000000a00 */
[----:B------:R-:W-:Y:S01]  /*0040*/  ISETP.NE.AND P3, PT, RZ, UR4, PT ;  /* 0x00000004ff007c0c */ /* 0x000fe2000bf65270 */
[----:B------:R-:W-:Y:S01]  /*0050*/  IMAD.U32 R6, RZ, RZ, UR32 ;  /* 0x00000020ff067e24 */ /* 0x000fe2000f8e00ff */
[----:B------:R-:W-:Y:S01]  /*0060*/  ULDC.64 UR30, c[0x0][0x208] ;  /* 0x00008200001e7ab9 */ /* 0x000fe20000000a00 */
[----:B------:R-:W-:-:S02]  /*0070*/  IMAD.U32 R7, RZ, RZ, UR33 ;  /* 0x00000021ff077e24 */ /* 0x000fc4000f8e00ff */
[----:B------:R-:W2:Y:S01]  /*0080*/  LDC R126, c[0x0][0x3ac] ;  /* 0x0000eb00ff7e7b82 */ /* 0x000ea20000000800 */
[----:B------:R-:W3:Y:S01]  /*0090*/  S2R R124, SR_CTAID.X ;  /* 0x00000000007c7919 */ /* 0x000ee20000002500 */
[----:B------:R-:W3:Y:S01]  /*00a0*/  S2R R130, SR_CTAID.Y ;  /* 0x0000000000827919 */ /* 0x000ee20000002600 */
[----:B------:R-:W3:Y:S01]  /*00b0*/  S2R R129, SR_CTAID.Z ;  /* 0x0000000000817919 */ /* 0x000ee20000002700 */
[----:B------:R-:W4:Y:S01]  /*00c0*/  S2R R128, SR_TID.X ;  /* 0x0000000000807919 */ /* 0x000f220000002100 */
[----:B------:R-:W-:Y:S01]  /*00d0*/  IMAD.MOV.U32 R13, RZ, RZ, RZ ;  /* 0x000000ffff0d7224 */ /* 0x000fe200078e00ff */
[----:B------:R-:W-:Y:S02]  /*00e0*/  ULDC UR4, c[0x0][0x2c4] ;  /* 0x0000b10000047ab9 */ /* 0x000fe40000000800 */
[----:B------:R-:W4:Y:S01]  /*00f0*/  @P3 LDG.E.64 R6, desc[UR30][R6.64] ;  /* 0x0000001e06063981 */ /* 0x000f22000c1e1b00 */
[----:B-1----:R-:W-:Y:S02]  /*0100*/  @P3 IMAD.MOV.U32 R2, RZ, RZ, R127 ;  /* 0x000000ffff023224 */ /* 0x002fe400078e007f */
[----:B--2---:R-:W-:-:S05]  /*0110*/  @P3 IMAD.MOV.U32 R3, RZ, RZ, R126 ;  /* 0x000000ffff033224 */ /* 0x004fca00078e007e */
[----:B------:R1:W2:Y:S01]  /*0120*/  @P3 LDG.E.64 R4, desc[UR30][R2.64] ;  /* 0x0000001e02043981 */ /* 0x0002a2000c1e1b00 */
[----:B---3--:R-:W-:-:S04]  /*0130*/  LOP3.LUT R0, R129, R124, R130, 0xfe, !PT ;  /* 0x0000007c81007212 */ /* 0x008fc800078efe82 */
[----:B----4-:R-:W-:Y:S02]  /*0140*/  LOP3.LUT P4, RZ, R0, R128, RZ, 0xfc, !PT ;  /* 0x0000008000ff7212 */ /* 0x010fe4000788fcff */
[----:B------:R-:W2:Y:S08]  /*0150*/  @P3 LDC R0, c[0x0][0x3b0] ;  /* 0x0000ec00ff003b82 */ /* 0x000eb00000000800 */
[----:B-1----:R-:W1:Y:S08]  /*0160*/  LDC.64 R2, c[0x0][0x300] ;  /* 0x0000c000ff027b82 */ /* 0x002e700000000a00 */
[----:B------:R-:W3:Y:S01]  /*0170*/  @!P4 LDC.64 R10, c[0x0][0x3b8] ;  /* 0x0000ee00ff0acb82 */ /* 0x000ee20000000a00 */
[----:B-1----:R-:W-:-:S04]  /*0180*/  ISETP.NE.U32.AND P2, PT, R2, RZ, PT ;  /* 0x000000ff0200720c */ /* 0x002fc80003f45070 */
[----:B------:R-:W-:-:S03]  /*0190*/  ISETP.NE.AND.EX P2, PT, R3, RZ, PT, P2 ;  /* 0x000000ff0300720c */ /* 0x000fc60003f45320 */
[----:B------:R-:W1:Y:S10]  /*01a0*/  LDC.64 R2, c[0x0][0x308] ;  /* 0x0000c200ff027b82 */ /* 0x000e740000000a00 */
[----:B------:R-:W4:Y:S01]  /*01b0*/  @P2 LDC.64 R8, c[0x0][0x300] ;  /* 0x0000c000ff082b82 */ /* 0x000f220000000a00 */
[----:B-1----:R-:W-:-:S04]  /*01c0*/  ISETP.NE.U32.AND P0, PT, R2, RZ, PT ;  /* 0x000000ff0200720c */ /* 0x002fc80003f05070 */
[----:B------:R-:W-:Y:S01]  /*01d0*/  ISETP.NE.AND.EX P0, PT, R3, RZ, PT, P0 ;  /* 0x000000ff0300720c */ /* 0x000fe20003f05300 */
[----:B----4-:R-:W-:Y:S01]  /*01e0*/  @P2 IMAD.WIDE R8, R130, 0x4, R8 ;  /* 0x0000000482082825 */ /* 0x010fe200078e0208 */
[----:B------:R-:W-:Y:S02]  /*01f0*/  @P3 R2UR UR32, R6 ;  /* 0x00000000062032ca */ /* 0x000fe400000e0000 */
[----:B------:R-:W-:Y:S02]  /*0200*/  @P3 R2UR UR33, R7 ;  /* 0x00000000072132ca */ /* 0x000fe400000e0000 */
[----:B--2---:R-:W-:-:S09]  /*0210*/  @P3 IADD3 R127, P1, R4, R0, RZ ;  /* 0x00000000047f3210 */ /* 0x004fd20007f3e0ff */
[----:B------:R-:W-:Y:S02]  /*0220*/  IMAD.U32 R2, RZ, RZ, UR32 ;  /* 0x00000020ff027e24 */ /* 0x000fe4000f8e00ff */
[----:B------:R-:W-:Y:S01]  /*0230*/  MOV R3, UR33 ;  /* 0x0000002100037c02 */ /* 0x000fe20008000f00 */
[----:B------:R-:W-:-:S04]  /*0240*/  @P3 IMAD.X R126, RZ, RZ, R5, P1 ;  /* 0x000000ffff7e3224 */ /* 0x000fc800008e0605 */
[----:B---3--:R1:W-:Y:S02]  /*0250*/  @!P4 STG.E.64 desc[UR30][R10.64], R2 ;  /* 0x000000020a00c986 */ /* 0x0083e4000c101b1e */
[----:B-1----:R-:W-:Y:S01]  /*0260*/  @!P4 IMAD.MOV.U32 R2, RZ, RZ, R127 ;  /* 0x000000ffff02c224 */ /* 0x002fe200078e007f */
[----:B------:R-:W-:-:S05]  /*0270*/  @!P4 MOV R3, R126 ;  /* 0x0000007e0003c202 */ /* 0x000fca0000000f00 */
[----:B------:R1:W-:Y:S04]  /*0280*/  @!P4 STG.E.64 desc[UR30][R10.64+0x8], R2 ;  /* 0x000008020a00c986 */ /* 0x0003e8000c101b1e */
[----:B------:R2:W5:Y:S01]  /*0290*/  @P2 LDG.E R13, desc[UR30][R8.64] ;  /* 0x0000001e080d2981 */ /* 0x000562000c1e1900 */
[----:B-1----:R-:W1:Y:S02]  /*02a0*/  @P0 LDC.64 R2, c[0x0][0x308] ;  /* 0x0000c200ff020b82 */ /* 0x002e640000000a00 */
[----:B-1----:R-:W-:-:S05]  /*02b0*/  @P0 IMAD.WIDE R2, R130, 0x4, R2 ;  /* 0x0000000482020825 */ /* 0x002fca00078e0202 */
[----:B------:R2:W5:Y:S01]  /*02c0*/  @P0 LDG.E R123, desc[UR30][R2.64] ;  /* 0x0000001e027b0981 */ /* 0x000562000c1e1900 */
[----:B------:R-:W-:-:S05]  /*02d0*/  IMAD.SHL.U32 R0, R124, 0x80, RZ ;  /* 0x000000807c007824 */ /* 0x000fca00078e00ff */
[----:B------:R-:W-:-:S13]  /*02e0*/  ISETP.GE.AND P1, PT, R0, UR4, PT ;  /* 0x0000000400007c0c */ /* 0x000fda000bf26270 */
[----:B------:R-:W-:Y:S05]  /*02f0*/  @P1 EXIT ;  /* 0x000000000000194d */ /* 0x000fea0003800000 */
[----:B--2---:R-:W1:Y:S01]  /*0300*/  LDC R3, c[0x0][0x278] ;  /* 0x00009e00ff037b82 */ /* 0x004e620000000800 */
[----:B------:R-:W-:Y:S01]  /*0310*/  SHF.R.S32.HI R131, RZ, 0x1f, R128 ;  /* 0x0000001fff837819 */ /* 0x000fe20000011480 */
[----:B------:R-:W-:Y:S01]  /*0320*/  ULDC.64 UR4, c[0x0][0x228] ;  /* 0x00008a0000047ab9 */ /* 0x000fe20000000a00 */
[----:B------:R-:W-:Y:S01]  /*0330*/  SHF.R.S32.HI R11, RZ, 0x1f, R130 ;  /* 0x0000001fff0b7819 */ /* 0x000fe20000011482 */
[----:B------:R-:W-:Y:S01]  /*0340*/  ULDC.64 UR6, c[0x0][0x240] ;  /* 0x0000900000067ab9 */ /* 0x000fe20000000a00 */
[CC--:B------:R-:W-:Y:S01]  /*0350*/  LEA.HI R10, R131.reuse, R128.reuse, RZ, 0x4 ;  /* 0x00000080830a7211 */ /* 0x0c0fe200078f20ff */
[----:B------:R-:W-:Y:S01]  /*0360*/  ULDC.64 UR8, c[0x0][0x210] ;  /* 0x0000840000087ab9 */ /* 0x000fe20000000a00 */
[-C--:B------:R-:W-:Y:S01]  /*0370*/  LEA.HI R223, R131, R128.reuse, RZ, 0x2 ;  /* 0x0000008083df7211 */ /* 0x080fe200078f10ff */
[----:B------:R-:W-:Y:S01]  /*0380*/  USHF.L.U32 UR15, UR6, 0x6, URZ ;  /* 0x00000006060f7899 */ /* 0x000fe2000800063f */
[----:B------:R-:W-:Y:S01]  /*0390*/  LOP3.LUT R4, R10, 0xfffffff0, RZ, 0xc0, !PT ;  /* 0xfffffff00a047812 */ /* 0x000fe200078ec0ff */
[----:B-----5:R-:W-:Y:S01]  /*03a0*/  @P0 IMAD.IADD R123, R123, 0x1, -R13 ;  /* 0x000000017b7b0824 */ /* 0x020fe200078e0a0d */
[----:B------:R-:W-:Y:S01]  /*03b0*/  LEA.HI R5, R131, R128, RZ, 0x3 ;  /* 0x0000008083057211 */ /* 0x000fe200078f18ff */
[----:B------:R-:W-:Y:S01]  /*03c0*/  ULDC.64 UR10, c[0x0][0x250] ;  /* 0x00009400000a7ab9 */ /* 0x000fe20000000a00 */
[----:B------:R-:W-:Y:S01]  /*03d0*/  LOP3.LUT R18, R223, 0xfffffffc, RZ, 0xc0, !PT ;  /* 0xfffffffcdf127812 */ /* 0x000fe200078ec0ff */
[C---:B------:R-:W-:Y:S01]  /*03e0*/  IMAD.IADD R4, R128.reuse, 0x1, -R4 ;  /* 0x0000000180047824 */ /* 0x040fe200078e0a04 */
[----:B------:R-:W-:Y:S01]  /*03f0*/  SHF.R.S32.HI R2, RZ, 0x3, R5 ;  /* 0x00000003ff027819 */ /* 0x000fe20000011405 */
[----:B------:R-:W-:Y:S01]  /*0400*/  ULDC.64 UR12, c[0x0][0x260] ;  /* 0x00009800000c7ab9 */ /* 0x000fe20000000a00 */
[----:B------:R-:W-:Y:S01]  /*0410*/  SHF.R.S32.HI R22, RZ, 0x2, R223 ;  /* 0x00000002ff167819 */ /* 0x000fe200000114df */
[----:B------:R-:W-:Y:S01]  /*0420*/  IMAD.IADD R18, R128, 0x1, -R18 ;  /* 0x0000000180127824 */ /* 0x000fe200078e0a12 */
[-C--:B------:R-:W-:Y:S01]  /*0430*/  LEA.HI R0, R4, R4.reuse, RZ, 0x1 ;  /* 0x0000000404007211 */ /* 0x080fe200078f08ff */
[----:B------:R-:W-:Y:S01]  /*0440*/  IMAD.SHL.U32 R2, R2, 0x40, RZ ;  /* 0x0000004002027824 */ /* 0x000fe200078e00ff */
[----:B------:R-:W-:Y:S01]  /*0450*/  SHF.R.S32.HI R8, RZ, 0x1f, R4 ;  /* 0x0000001fff087819 */ /* 0x000fe20000011404 */
[----:B------:R-:W-:Y:S01]  /*0460*/  IMAD.SHL.U32 R18, R18, 0x8, RZ ;  /* 0x0000000812127824 */ /* 0x000fe200078e00ff */
[----:B------:R-:W-:Y:S01]  /*0470*/  LOP3.LUT R122, R0, 0x7fffffe, RZ, 0xc0, !PT ;  /* 0x07fffffe007a7812 */ /* 0x000fe200078ec0ff */
[----:B------:R-:W-:Y:S01]  /*0480*/  USHF.L.U32 UR17, UR10, 0x6, URZ ;  /* 0x000000060a117899 */ /* 0x000fe2000800063f */
[----:B-1----:R-:W-:Y:S01]  /*0490*/  IABS R14, R3 ;  /* 0x00000003000e7213 */ /* 0x002fe20000000000 */
[----:B------:R-:W-:Y:S01]  /*04a0*/  USHF.L.U64.HI UR16, UR10, 0x6, UR11 ;  /* 0x000000060a107899 */ /* 0x000fe2000801020b */
[----:B------:R-:W-:Y:S01]  /*04b0*/  LEA.HI R8, R8, R4, RZ, 0x3 ;  /* 0x0000000408087211 */ /* 0x000fe200078f18ff */
[----:B------:R-:W-:Y:S01]  /*04c0*/  IMAD.IADD R122, R4, 0x1, -R122 ;  /* 0x00000001047a7824 */ /* 0x000fe200078e0a7a */
[----:B------:R-:W1:Y:S01]  /*04d0*/  I2F.RP R20, R14 ;  /* 0x0000000e00147306 */ /* 0x000e620000209400 */
[----:B------:R-:W-:-:S02]  /*04e0*/  LOP3.LUT R4, R5, 0xfffffff8, RZ, 0xc0, !PT ;  /* 0xfffffff805047812 */ /* 0x000fc400078ec0ff */
[----:B------:R-:W-:Y:S01]  /*04f0*/  LOP3.LUT R2, R2, 0xc0, RZ, 0xc0, !PT ;  /* 0x000000c002027812 */ /* 0x000fe200078ec0ff */
[----:B------:R-:W-:Y:S01]  /*0500*/  IMAD.SHL.U32 R8, R8, 0x20, RZ ;  /* 0x0000002008087824 */ /* 0x000fe200078e00ff */
[----:B------:R-:W-:Y:S01]  /*0510*/  LEA.HI R223, R223, R22, RZ, 0x1 ;  /* 0x00000016dfdf7211 */ /* 0x000fe200078f08ff */
[----:B------:R-:W-:Y:S01]  /*0520*/  IMAD.IADD R4, R128, 0x1, -R4 ;  /* 0x0000000180047824 */ /* 0x000fe200078e0a04 */
[----:B------:R-:W-:Y:S02]  /*0530*/  SHF.R.S32.HI R7, RZ, 0x4, R10 ;  /* 0x00000004ff077819 */ /* 0x000fe4000001140a */
[----:B------:R-:W-:Y:S02]  /*0540*/  LOP3.LUT R6, R2, 0x18, R18, 0xf8, !PT ;  /* 0x0000001802067812 */ /* 0x000fe400078ef812 */
[----:B------:R-:W-:Y:S02]  /*0550*/  SHF.R.U32.HI R2, RZ, 0x3, R2 ;  /* 0x00000003ff027819 */ /* 0x000fe40000011602 */
[----:B------:R-:W-:Y:S01]  /*0560*/  LEA.HI R131, R131, R128, RZ, 0x5 ;  /* 0x0000008083837211 */ /* 0x000fe200078f28ff */
[----:B-1----:R-:W1:Y:S01]  /*0570*/  MUFU.RCP R20, R20 ;  /* 0x0000001400147308 */ /* 0x002e620000001000 */
[----:B------:R-:W-:-:S02]  /*0580*/  LOP3.LUT R223, R223, 0x7fffffe, RZ, 0xc0, !PT ;  /* 0x07fffffedfdf7812 */ /* 0x000fc400078ec0ff */
[----:B------:R-:W-:Y:S02]  /*0590*/  LEA.HI R10, R10, R7, RZ, 0x1 ;  /* 0x000000070a0a7211 */ /* 0x000fe400078f08ff */
[----:B------:R-:W-:Y:S01]  /*05a0*/  LOP3.LUT R2, R6, R2, RZ, 0x3c, !PT ;  /* 0x0000000206027212 */ /* 0x000fe200078e3cff */
[----:B------:R-:W-:Y:S01]  /*05b0*/  IMAD R6, R11, UR4, RZ ;  /* 0x000000040b067c24 */ /* 0x000fe2000f8e02ff */
[----:B------:R-:W-:Y:S01]  /*05c0*/  LEA.HI R12, R4, R4, RZ, 0x1 ;  /* 0x00000004040c7211 */ /* 0x000fe200078f08ff */
[----:B------:R-:W-:Y:S01]  /*05d0*/  IMAD.IADD R223, R22, 0x1, -R223 ;  /* 0x0000000116df7824 */ /* 0x000fe200078e0adf */
[----:B------:R-:W-:Y:S01]  /*05e0*/  SHF.R.S32.HI R19, RZ, 0x1f, R18 ;  /* 0x0000001fff137819 */ /* 0x000fe20000011412 */
[----:B------:R-:W-:Y:S01]  /*05f0*/  IMAD R6, R130, UR5, R6 ;  /* 0x0000000582067c24 */ /* 0x000fe2000f8e0206 */
[----:B------:R-:W-:Y:S02]  /*0600*/  SHF.R.S32.HI R125, RZ, 0x5, R131 ;  /* 0x00000005ff7d7819 */ /* 0x000fe40000011483 */
[----:B------:R-:W-:Y:S01]  /*0610*/  LOP3.LUT R10, R10, 0xfffffffe, RZ, 0xc0, !PT ;  /* 0xfffffffe0a0a7812 */ /* 0x000fe200078ec0ff */
[----:B------:R-:W-:Y:S01]  /*0620*/  IMAD.WIDE.U32 R26, R130, UR4, R18 ;  /* 0x00000004821a7c25 */ /* 0x000fe2000f8e0012 */
[----:B------:R-:W-:Y:S01]  /*0630*/  SHF.R.S32.HI R24, RZ, 0x1f, R129 ;  /* 0x0000001fff187819 */ /* 0x000fe20000011481 */
[----:B------:R-:W-:Y:S01]  /*0640*/  ULDC.64 UR4, c[0x0][0x258] ;  /* 0x0000960000047ab9 */ /* 0x000fe20000000a00 */
[----:B------:R-:W-:Y:S01]  /*0650*/  LOP3.LUT R9, R12, 0x3fffffe, RZ, 0xc0, !PT ;  /* 0x03fffffe0c097812 */ /* 0x000fe200078ec0ff */
[----:B-1----:R-:W-:Y:S01]  /*0660*/  VIADD R20, R20, 0xffffffe ;  /* 0x0ffffffe14147836 */ /* 0x002fe20000000000 */
[----:B------:R-:W-:Y:S01]  /*0670*/  SHF.R.S32.HI R23, RZ, 0x1f, R22 ;  /* 0x0000001fff177819 */ /* 0x000fe20000011416 */
[----:B------:R-:W-:Y:S01]  /*0680*/  IMAD R223, R125, 0x8, R223 ;  /* 0x000000087ddf7824 */ /* 0x000fe200078e02df */
[----:B------:R-:W-:Y:S01]  /*0690*/  IABS R17, R129 ;  /* 0x0000008100117213 */ /* 0x000fe20000000000 */
[----:B------:R-:W1:Y:S01]  /*06a0*/  F2I.FTZ.U32.TRUNC.NTZ R21, R20 ;  /* 0x0000001400157305 */ /* 0x000e62000021f000 */
[----:B------:R-:W-:Y:S01]  /*06b0*/  IMAD.IADD R10, R7, 0x1, -R10 ;  /* 0x00000001070a7824 */ /* 0x000fe200078e0a0a */
[----:B------:R-:W-:Y:S01]  /*06c0*/  SHF.R.S32.HI R12, RZ, 0x1, R12 ;  /* 0x00000001ff0c7819 */ /* 0x000fe2000001140c */
[----:B------:R-:W-:Y:S01]  /*06d0*/  IMAD R24, R24, UR4, RZ ;  /* 0x0000000418187c24 */ /* 0x000fe2000f8e02ff */
[----:B------:R-:W-:Y:S01]  /*06e0*/  LOP3.LUT R121, R8, 0xffffff00, RZ, 0xc0, !PT ;  /* 0xffffff0008797812 */ /* 0x000fe200078ec0ff */
[----:B------:R-:W-:Y:S01]  /*06f0*/  IMAD.IADD R9, R4, 0x1, -R9 ;  /* 0x0000000104097824 */ /* 0x000fe200078e0a09 */
[----:B------:R-:W-:Y:S01]  /*0700*/  SHF.R.S32.HI R4, RZ, 0x1, R0 ;  /* 0x00000001ff047819 */ /* 0x000fe20000011400 */
[----:B------:R-:W-:Y:S01]  /*0710*/  IMAD.IADD R7, R27, 0x1, R6 ;  /* 0x000000011b077824 */ /* 0x000fe200078e0206 */
[----:B------:R-:W-:Y:S01]  /*0720*/  LOP3.LUT R131, R131, 0xffffffe0, RZ, 0xc0, !PT ;  /* 0xffffffe083837812 */ /* 0x000fe200078ec0ff */
[----:B------:R-:W-:Y:S01]  /*0730*/  IMAD.U32 R223, R223, 0x20, R2 ;  /* 0x00000020dfdf7824 */ /* 0x000fe200078e0002 */
[----:B------:R-:W-:Y:S01]  /*0740*/  SHF.R.S32.HI R2, RZ, 0x1f, R0 ;  /* 0x0000001fff027819 */ /* 0x000fe20000011400 */
[----:B------:R-:W-:-:S02]  /*0750*/  IMAD.MOV.U32 R6, RZ, RZ, R26 ;  /* 0x000000ffff067224 */ /* 0x000fc400078e001a */
[----:B------:R-:W-:Y:S01]  /*0760*/  IMAD R24, R129, UR5, R24 ;  /* 0x0000000581187c24 */ /* 0x000fe2000f8e0218 */
[----:B------:R-:W2:Y:S01]  /*0770*/  S2UR UR5, SR_CgaCtaId ;  /* 0x00000000000579c3 */ /* 0x000ea20000008800 */
[----:B-1----:R-:W-:Y:S01]  /*0780*/  IMAD.MOV R16, RZ, RZ, -R21 ;  /* 0x000000ffff107224 */ /* 0x002fe200078e0a15 */
[----:B------:R-:W-:Y:S01]  /*0790*/  LEA.HI R2, R2, R4, RZ, 0x2 ;  /* 0x0000000402027211 */ /* 0x000fe200078f10ff */
[----:B------:R-:W-:Y:S02]  /*07a0*/  IMAD.MOV.U32 R20, RZ, RZ, RZ ;  /* 0x000000ffff147224 */ /* 0x000fe400078e00ff */
[----:B------:R-:W-:Y:S01]  /*07b0*/  IMAD R16, R16, R14, RZ ;  /* 0x0000000e10107224 */ /* 0x000fe200078e02ff */
[----:B------:R-:W-:Y:S01]  /*07c0*/  LOP3.LUT R2, R2, 0xfffffffc, RZ, 0xc0, !PT ;  /* 0xfffffffc02027812 */ /* 0x000fe200078ec0ff */
[----:B------:R-:W-:Y:S02]  /*07d0*/  IMAD R9, R10, 0x8, R9 ;  /* 0x000000080a097824 */ /* 0x000fe400078e0209 */
[----:B------:R-:W-:-:S04]  /*07e0*/  IMAD.HI.U32 R16, R21, R16, R20 ;  /* 0x0000001015107227 */ /* 0x000fc800078e0014 */
[----:B------:R-:W-:Y:S01]  /*07f0*/  IMAD.WIDE.U32 R20, R129, UR4, R6 ;  /* 0x0000000481147c25 */ /* 0x000fe2000f8e0006 */
[----:B------:R-:W-:-:S03]  /*0800*/  UMOV UR4, 0x400 ;  /* 0x0000040000047882 */ /* 0x000fc60000000000 */
[----:B------:R-:W-:-:S04]  /*0810*/  IMAD.WIDE R6, R124, 0x80, R22 ;  /* 0x000000807c067825 */ /* 0x000fc800078e0216 */
[----:B------:R-:W-:Y:S02]  /*0820*/  IMAD.IADD R25, R21, 0x1, R24 ;  /* 0x0000000115197824 */ /* 0x000fe400078e0218 */
[----:B------:R-:W-:Y:S01]  /*0830*/  IMAD R0, R7, UR6, RZ ;  /* 0x0000000607007c24 */ /* 0x000fe2000f8e02ff */
[----:B--2---:R-:W-:Y:S01]  /*0840*/  ULEA UR5, UR5, UR4, 0x18 ;  /* 0x0000000405057291 */ /* 0x004fe2000f8ec03f */
[----:B------:R-:W-:Y:S01]  /*0850*/  IMAD.MOV.U32 R24, RZ, RZ, R20 ;  /* 0x000000ffff187224 */ /* 0x000fe200078e0014 */
[----:B------:R-:W-:Y:S01]  /*0860*/  USHF.L.U64.HI UR4, UR6, 0x6, UR7 ;  /* 0x0000000606047899 */ /* 0x000fe20008010207 */
[----:B------:R-:W-:-:S03]  /*0870*/  IMAD.HI.U32 R16, R16, R17, RZ ;  /* 0x0000001110107227 */ /* 0x000fc600078e00ff */
[----:B------:R-:W-:Y:S01]  /*0880*/  LEA R223, R223, UR5, 0x1 ;  /* 0x00000005dfdf7c11 */ /* 0x000fe2000f8e08ff */
[----:B------:R-:W-:Y:S02]  /*0890*/  IMAD.IADD R2, R4, 0x1, -R2 ;  /* 0x0000000104027824 */ /* 0x000fe400078e0a02 */
[C---:B------:R-:W-:Y:S02]  /*08a0*/  IMAD R0, R6.reuse, UR7, R0 ;  /* 0x0000000706007c24 */ /* 0x040fe4000f8e0200 */
[----:B------:R-:W-:Y:S01]  /*08b0*/  IMAD.WIDE.U32 R24, R6, UR6, R24 ;  /* 0x0000000606187c25 */ /* 0x000fe2000f8e0018 */
[----:B------:R-:W-:Y:S01]  /*08c0*/  ULDC.64 UR6, c[0x0][0x230] ;  /* 0x00008c0000067ab9 */ /* 0x000fe20000000a00 */
[----:B------:R-:W1:Y:S02]  /*08d0*/  @!P0 LDC.64 R6, c[0x0][0x318] ;  /* 0x0000c600ff068b82 */ /* 0x000e640000000a00 */
[----:B------:R-:W-:Y:S01]  /*08e0*/  IMAD.SHL.U32 R4, R12, 0x40, RZ ;  /* 0x000000400c047824 */ /* 0x000fe200078e00ff */
[----:B------:R-:W-:Y:S01]  /*08f0*/  LEA R20, P1, R24, UR8, 0x1 ;  /* 0x0000000818147c11 */ /* 0x000fe2000f8208ff */
[----:B------:R-:W-:-:S02]  /*0900*/  IMAD.MOV R15, RZ, RZ, -R16 ;  /* 0x000000ffff0f7224 */ /* 0x000fc400078e0a10 */
[----:B------:R-:W-:Y:S01]  /*0910*/  IMAD.IADD R0, R25, 0x1, R0 ;  /* 0x0000000119007824 */ /* 0x000fe200078e0200 */
[----:B------:R-:W-:Y:S01]  /*0920*/  LOP3.LUT R4, R4, 0xc0, RZ, 0xc0, !PT ;  /* 0x000000c004047812 */ /* 0x000fe200078ec0ff */
[----:B------:R-:W-:Y:S02]  /*0930*/  IMAD R15, R14, R15, R17 ;  /* 0x0000000f0e0f7224 */ /* 0x000fe400078e0211 */
[----:B------:R-:W-:Y:S01]  /*0940*/  IMAD.SHL.U32 R10, R10, 0x8, RZ ;  /* 0x000000080a0a7824 */ /* 0x000fe200078e00ff */
[----:B------:R-:W-:Y:S01]  /*0950*/  LEA.HI.X R21, R24, UR9, R0, 0x1, P1 ;  /* 0x0000000918157c11 */ /* 0x000fe200088f0c00 */
[----:B------:R-:W-:Y:S01]  /*0960*/  ULDC.64 UR8, c[0x0][0x248] ;  /* 0x0000920000087ab9 */ /* 0x000fe20000000a00 */
[----:B------:R-:W-:Y:S01]  /*0970*/  LOP3.LUT R0, R4, 0x8, R5, 0xf8, !PT ;  /* 0x0000000804007812 */ /* 0x000fe200078ef805 */
[----:B------:R-:W-:Y:S01]  /*0980*/  USHF.L.U64.HI UR14, UR8, 0x6, UR9 ;  /* 0x00000006080e7899 */ /* 0x000fe20008010209 */
[----:B------:R-:W-:Y:S01]  /*0990*/  SHF.R.U32.HI R4, RZ, 0x3, R4 ;  /* 0x00000003ff047819 */ /* 0x000fe20000011604 */
[----:B------:R-:W-:Y:S01]  /*09a0*/  @!PT LDS RZ, [RZ] ;  /* 0x00000000fffff984 */ /* 0x000fe20000000800 */
[----:B------:R-:W-:Y:S01]  /*09b0*/  @!PT LDS RZ, [RZ] ;  /* 0x00000000fffff984 */ /* 0x000fe20000000800 */
[----:B------:R-:W-:Y:S01]  /*09c0*/  @!PT LDS RZ, [RZ] ;  /* 0x00000000fffff984 */ /* 0x000fe20000000800 */
[----:B------:R-:W-:Y:S01]  /*09d0*/  LDGSTS.E.BYPASS.LTC128B.128 [R223], desc[UR30][R20.64] ;  /* 0x0000000014df7fae */ /* 0x000fe2000b901d5e */
[----:B------:R-:W-:Y:S01]  /*09e0*/  ISETP.GT.U32.AND P2, PT, R14, R15, PT ;  /* 0x0000000f0e00720c */ /* 0x000fe20003f44070 */
[----:B------:R-:W-:Y:S01]  /*09f0*/  IMAD.IADD R131, R128, 0x1, -R131 ;  /* 0x0000000180837824 */ /* 0x000fe200078e0a83 */
[----:B------:R-:W-:Y:S01]  /*0a00*/  LOP3.LUT R0, R0, R4, RZ, 0x3c, !PT ;  /* 0x0000000400007212 */ /* 0x000fe200078e3cff */
[----:B------:R-:W-:Y:S01]  /*0a10*/  LDGSTS.E.BYPASS.LTC128B.128 [R223+0x2000], desc[UR30][R20.64+0x40] ;  /* 0x0200004014df7fae */ /* 0x000fe2000b901d5e */
[----:B------:R-:W2:Y:S01]  /*0a20*/  @!P0 LDC.64 R4, c[0x0][0x2c8] ;  /* 0x0000b200ff048b82 */ /* 0x000ea20000000a00 */
[----:B------:R-:W-:Y:S01]  /*0a30*/  IADD3 R17, P1, R22, R13, RZ ;  /* 0x0000000d16117210 */ /* 0x000fe20007f3e0ff */
[----:B------:R-:W-:Y:S01]  /*0a40*/  IMAD R176, R124, 0x8, R125 ;  /* 0x000000087cb07824 */ /* 0x000fe200078e027d */
[----:B------:R3:W-:Y:S01]  /*0a50*/  LDGSTS.E.BYPASS.LTC128B.128 [R223+0x4000], desc[UR30][R20.64+0x80] ;  /* 0x0400008014df7fae */ /* 0x0007e2000b901d5e */
[----:B------:R-:W-:Y:S01]  /*0a60*/  IMAD.U32 R0, R9, 0x20, R0 ;  /* 0x0000002009007824 */ /* 0x000fe200078e0000 */
[----:B------:R-:W-:Y:S01]  /*0a70*/  LEA.HI.X.SX32 R22, R13, R23, 0x1, P1 ;  /* 0x000000170d167211 */ /* 0x000fe200008f0eff */
[----:B------:R-:W-:-:S03]  /*0a80*/  IMAD.WIDE.U32 R24, R17, UR8, R18 ;  /* 0x0000000811187c25 */ /* 0x000fc6000f8e0012 */
[----:B------:R-:W-:Y:S01]  /*0a90*/  LEA R132, R0, UR5, 0x1 ;  /* 0x0000000500847c11 */ /* 0x000fe2000f8e08ff */
[----:B------:R-:W-:Y:S02]  /*0aa0*/  @!P2 IMAD.IADD R15, R15, 0x1, -R14 ;  /* 0x000000010f0fa824 */ /* 0x000fe400078e0a0e */
[----:B------:R-:W-:Y:S01]  /*0ab0*/  @!P2 VIADD R16, R16, 0x1 ;  /* 0x000000011010a836 */ /* 0x000fe20000000000 */
[----:B------:R-:W-:Y:S01]  /*0ac0*/  ISETP.NE.AND P2, PT, R3, RZ, PT ;  /* 0x000000ff0300720c */ /* 0x000fe20003f45270 */
[----:B------:R-:W-:Y:S01]  /*0ad0*/  IMAD.WIDE.U32 R18, R17, UR10, R18 ;  /* 0x0000000a11127c25 */ /* 0x000fe2000f8e0012 */
[----:B------:R-:W-:Y:S02]  /*0ae0*/  ISETP.GE.U32.AND P4, PT, R15, R14, PT ;  /* 0x0000000e0f00720c */ /* 0x000fe40003f86070 */
[----:B------:R-:W-:Y:S01]  /*0af0*/  LOP3.LUT R14, R129, R3, RZ, 0x3c, !PT ;  /* 0x00000003810e7212 */ /* 0x000fe200078e3cff */
[----:B------:R-:W-:-:S03]  /*0b00*/  VIADD R171, R176, 0x4 ;  /* 0x00000004b0ab7836 */ /* 0x000fc60000000000 */
[----:B------:R-:W-:-:S07]  /*0b10*/  ISETP.GE.AND P1, PT, R14, RZ, PT ;  /* 0x000000ff0e00720c */ /* 0x000fce0003f26270 */
[----:B------:R-:W-:Y:S01]  /*0b20*/  @P4 VIADD R16, R16, 0x1 ;  /* 0x0000000110104836 */ /* 0x000fe20000000000 */
[----:B---3--:R-:W-:-:S04]  /*0b30*/  IADD3 R20, P3, R20, UR15, RZ ;  /* 0x0000000f14147c10 */ /* 0x008fc8000ff7e0ff */
[----:B------:R-:W-:Y:S01]  /*0b40*/  IADD3.X R21, R21, UR4, RZ, P3, !PT ;  /* 0x0000000415157c10 */ /* 0x000fe20009ffe4ff */
[----:B------:R-:W-:Y:S01]  /*0b50*/  @!P1 IMAD.MOV R16, RZ, RZ, -R16 ;  /* 0x000000ffff109224 */ /* 0x000fe200078e0a10 */
[----:B-1----:R-:W-:Y:S01]  /*0b60*/  @!P0 ISETP.NE.U32.AND P3, PT, R6, RZ, PT ;  /* 0x000000ff0600820c */ /* 0x002fe20003f65070 */
[C---:B------:R-:W-:Y:S01]  /*0b70*/  IMAD R6, R22.reuse, UR8, RZ ;  /* 0x0000000816067c24 */ /* 0x040fe2000f8e02ff */
[----:B------:R-:W-:Y:S01]  /*0b80*/  @!P2 LOP3.LUT R16, RZ, R3, RZ, 0x33, !PT ;  /* 0x00000003ff10a212 */ /* 0x000fe200078e33ff */
[----:B------:R-:W-:Y:S01]  /*0b90*/  IMAD R22, R22, UR10, RZ ;  /* 0x0000000a16167c24 */ /* 0x000fe2000f8e02ff */
[----:B------:R-:W-:Y:S01]  /*0ba0*/  @!P0 ISETP.NE.AND.EX P3, PT, R7, RZ, PT, P3 ;  /* 0x000000ff0700820c */ /* 0x000fe20003f65330 */
[----:B------:R-:W-:Y:S01]  /*0bb0*/  IMAD R6, R17, UR9, R6 ;  /* 0x0000000911067c24 */ /* 0x000fe2000f8e0206 */
[----:B------:R-:W-:Y:S01]  /*0bc0*/  IADD3 R14, P1, R20, UR15, RZ ;  /* 0x0000000f140e7c10 */ /* 0x000fe2000ff3e0ff */
[----:B------:R-:W-:Y:S01]  /*0bd0*/  IMAD R7, R11, UR6, RZ ;  /* 0x000000060b077c24 */ /* 0x000fe2000f8e02ff */
[----:B--2---:R-:W-:Y:S01]  /*0be0*/  @!P0 SEL R5, R5, RZ, P3 ;  /* 0x000000ff05058207 */ /* 0x004fe20001800000 */
[----:B------:R-:W-:Y:S01]  /*0bf0*/  IMAD.IADD R25, R25, 0x1, R6 ;  /* 0x0000000119197824 */ /* 0x000fe200078e0206 */
[----:B------:R-:W-:Y:S01]  /*0c00*/  IADD3.X R15, R21, UR4, RZ, P1, !PT ;  /* 0x00000004150f7c10 */ /* 0x000fe20008ffe4ff */
[C---:B------:R-:W-:Y:S01]  /*0c10*/  IMAD R7, R130.reuse, UR7, R7 ;  /* 0x0000000782077c24 */ /* 0x040fe2000f8e0207 */
[----:B------:R-:W-:Y:S01]  /*0c20*/  @!P0 IADD3 R123, R5, R4, -R13 ;  /* 0x00000004057b8210 */ /* 0x000fe20007ffe80d */
[----:B------:R-:W-:Y:S01]  /*0c30*/  IMAD.WIDE.U32 R24, R130, UR6, R24 ;  /* 0x0000000682187c25 */ /* 0x000fe2000f8e0018 */
[----:B------:R-:W-:Y:S01]  /*0c40*/  SHF.R.S32.HI R4, RZ, 0x1f, R16 ;  /* 0x0000001fff047819 */ /* 0x000fe20000011410 */
[----:B------:R-:W-:Y:S01]  /*0c50*/  LDGSTS.E.BYPASS.LTC128B.128 [R223+0x800], desc[UR30][R20.64] ;  /* 0x0080000014df7fae */ /* 0x000fe2000b901d5e */
[----:B------:R-:W-:Y:S01]  /*0c60*/  ULDC.64 UR6, c[0x0][0x238] ;  /* 0x00008e0000067ab9 */ /* 0x000fe20000000a00 */
[----:B------:R-:W-:Y:S01]  /*0c70*/  VIADD R3, R123, 0x3f ;  /* 0x0000003f7b037836 */ /* 0x000fe20000000000 */
[----:B------:R-:W-:Y:S01]  /*0c80*/  LOP3.LUT P1, RZ, R2, 0x2, RZ, 0xc0, !PT ;  /* 0x0000000202ff7812 */ /* 0x000fe2000782c0ff */
[----:B------:R-:W-:Y:S01]  /*0c90*/  IMAD.IADD R25, R25, 0x1, R7 ;  /* 0x0000000119197824 */ /* 0x000fe200078e0207 */
[----:B------:R-:W-:Y:S01]  /*0ca0*/  LDGSTS.E.BYPASS.LTC128B.128 [R223+0x2800], desc[UR30][R20.64+0x40] ;  /* 0x0280004014df7fae */ /* 0x000fe2000b901d5e */
[----:B------:R-:W-:Y:S01]  /*0cb0*/  IMAD R228, R4, UR12, RZ ;  /* 0x0000000c04e47c24 */ /* 0x000fe2000f8e02ff */
[----:B------:R-:W-:Y:S01]  /*0cc0*/  SHF.R.S32.HI R5, RZ, 0x1f, R3 ;  /* 0x0000001fff057819 */ /* 0x000fe20000011403 */
[----:B------:R-:W-:Y:S01]  /*0cd0*/  IMAD R6, R17, UR11, R22 ;  /* 0x0000000b11067c24 */ /* 0x000fe2000f8e0216 */
[----:B------:R1:W-:Y:S01]  /*0ce0*/  LDGSTS.E.BYPASS.LTC128B.128 [R223+0x4800], desc[UR30][R20.64+0x80] ;  /* 0x0480008014df7fae */ /* 0x0003e2000b901d5e */
[----:B------:R-:W-:Y:S01]  /*0cf0*/  IMAD.WIDE.U32 R226, R16, UR12, R24 ;  /* 0x0000000c10e27c25 */ /* 0x000fe2000f8e0018 */
[----:B------:R-:W-:-:S02]  /*0d00*/  LEA.HI R3, R5, R3, RZ, 0x6 ;  /* 0x0000000305037211 */ /* 0x000fc400078f30ff */
[----:B------:R-:W-:Y:S01]  /*0d10*/  LDGSTS.E.BYPASS.LTC128B.128 [R223+0x1000], desc[UR30][R14.64] ;  /* 0x010000000edf7fae */ /* 0x000fe2000b901d5e */
[----:B------:R-:W-:Y:S01]  /*0d20*/  IMAD R228, R16, UR13, R228 ;  /* 0x0000000d10e47c24 */ /* 0x000fe2000f8e02e4 */
[----:B------:R-:W-:Y:S01]  /*0d30*/  SHF.R.S32.HI R3, RZ, 0x6, R3 ;  /* 0x00000006ff037819 */ /* 0x000fe20000011403 */
[----:B------:R-:W-:Y:S01]  /*0d40*/  IMAD.IADD R19, R19, 0x1, R6 ;  /* 0x0000000113137824 */ /* 0x000fe200078e0206 */
[----:B------:R-:W-:Y:S01]  /*0d50*/  LDGSTS.E.BYPASS.LTC128B.128 [R223+0x3000], desc[UR30][R14.64+0x40] ;  /* 0x030000400edf7fae */ /* 0x000fe2000b901d5e */
[----:B------:R-:W-:Y:S01]  /*0d60*/  IMAD.IADD R229, R227, 0x1, R228 ;  /* 0x00000001e3e57824 */ /* 0x000fe200078e02e4 */
[----:B------:R-:W-:Y:S01]  /*0d70*/  ULDC.64 UR12, c[0x0][0x268] ;  /* 0x00009a00000c7ab9 */ /* 0x000fe20000000a00 */
[----:B------:R-:W-:Y:S01]  /*0d80*/  VIADD R5, R3, 0xffffffff ;  /* 0xffffffff03057836 */ /* 0x000fe20000000000 */
[----:B------:R2:W-:Y:S01]  /*0d90*/  LDGSTS.E.BYPASS.LTC128B.128 [R223+0x5000], desc[UR30][R14.64+0x80] ;  /* 0x050000800edf7fae */ /* 0x0005e2000b901d5e */
[----:B------:R-:W-:Y:S02]  /*0da0*/  IMAD.MOV.U32 R228, RZ, RZ, R226 ;  /* 0x000000ffffe47224 */ /* 0x000fe400078e00e2 */
[----:B------:R-:W-:Y:S01]  /*0db0*/  IMAD R7, R5, UR14, RZ ;  /* 0x0000000e05077c24 */ /* 0x000fe2000f8e02ff */
[----:B------:R-:W-:Y:S01]  /*0dc0*/  SHF.R.S32.HI R6, RZ, 0x1f, R5 ;  /* 0x0000001fff067819 */ /* 0x000fe20000011405 */
[----:B------:R-:W-:-:S02]  /*0dd0*/  IMAD R11, R11, UR6, RZ ;  /* 0x000000060b0b7c24 */ /* 0x000fc4000f8e02ff */
[----:B------:R-:W-:Y:S02]  /*0de0*/  IMAD R4, R4, UR12, RZ ;  /* 0x0000000c04047c24 */ /* 0x000fe4000f8e02ff */
[----:B------:R-:W-:Y:S02]  /*0df0*/  IMAD R11, R130, UR7, R11 ;  /* 0x00000007820b7c24 */ /* 0x000fe4000f8e020b */
[----:B------:R-:W-:Y:S02]  /*0e00*/  IMAD R4, R16, UR13, R4 ;  /* 0x0000000d10047c24 */ /* 0x000fe4000f8e0204 */
[----:B-1----:R-:W-:Y:S01]  /*0e10*/  IMAD.WIDE.U32 R20, R130, UR6, R18 ;  /* 0x0000000682147c25 */ /* 0x002fe2000f8e0012 */
[----:B------:R-:W-:-:S03]  /*0e20*/  ULDC.64 UR6, c[0x0][0x218] ;  /* 0x0000860000067ab9 */ /* 0x000fc60000000a00 */
[----:B------:R-:W-:Y:S02]  /*0e30*/  IMAD.IADD R21, R21, 0x1, R11 ;  /* 0x0000000115157824 */ /* 0x000fe400078e020b */
[----:B------:R-:W-:Y:S01]  /*0e40*/  IMAD.WIDE.U32 R224, R16, UR12, R20 ;  /* 0x0000000c10e07c25 */ /* 0x000fe2000f8e0014 */
[----:B------:R-:W-:Y:S01]  /*0e50*/  ULDC.64 UR12, c[0x0][0x220] ;  /* 0x00008800000c7ab9 */ /* 0x000fe20000000a00 */
[----:B--2---:R-:W-:Y:S01]  /*0e60*/  IADD3 R14, P0, R14, UR15, RZ ;  /* 0x0000000f0e0e7c10 */ /* 0x004fe2000ff1e0ff */
[----:B------:R-:W-:Y:S01]  /*0e70*/  USHF.L.U32 UR15, UR8, 0x6, URZ ;  /* 0x00000006080f7899 */ /* 0x000fe2000800063f */
[----:B------:R-:W-:Y:S02]  /*0e80*/  IMAD.IADD R222, R225, 0x1, R4 ;  /* 0x00000001e1de7824 */ /* 0x000fe400078e0204 */
[----:B------:R-:W-:Y:S01]  /*0e90*/  IADD3.X R15, R15, UR4, RZ, P0, !PT ;  /* 0x000000040f0f7c10 */ /* 0x000fe200087fe4ff */
[----:B------:R-:W-:Y:S01]  /*0ea0*/  IMAD R4, R125, 0x200, R121 ;  /* 0x000002007d047824 */ /* 0x000fe200078e0279 */
[----:B------:R-:W-:Y:S01]  /*0eb0*/  UIADD3 UR4, UR5, 0x6000, URZ ;  /* 0x0000600005047890 */ /* 0x000fe2000fffe03f */
[----:B------:R-:W-:-:S02]  /*0ec0*/  IMAD R7, R6, UR15, R7 ;  /* 0x0000000f06077c24 */ /* 0x000fc4000f8e0207 */
[----:B------:R-:W-:Y:S01]  /*0ed0*/  IMAD.WIDE.U32 R18, R5, UR15, R228 ;  /* 0x0000000f05127c25 */ /* 0x000fe2000f8e00e4 */
[----:B------:R-:W-:Y:S02]  /*0ee0*/  LDGSTS.E.BYPASS.LTC128B.128 [R223+0x1800], desc[UR30][R14.64] ;  /* 0x018000000edf7fae */ /* 0x000fe4000b901d5e */
[----:B------:R-:W-:Y:S01]  /*0ef0*/  LEA R220, R0, UR4, 0x1 ;  /* 0x0000000400dc7c11 */ /* 0x000fe2000f8e08ff */
[----:B------:R-:W-:Y:S01]  /*0f00*/  IMAD.IADD R7, R19, 0x1, R7 ;  /* 0x0000000113077824 */ /* 0x000fe200078e0207 */
[----:B------:R-:W-:Y:S01]  /*0f10*/  LDGSTS.E.BYPASS.LTC128B.128 [R223+0x3800], desc[UR30][R14.64+0x40] ;  /* 0x038000400edf7fae */ /* 0x000fe2000b901d5e */
[----:B------:R-:W-:Y:S01]  /*0f20*/  IMAD R6, R6, UR10, RZ ;  /* 0x0000000a06067c24 */ /* 0x000fe2000f8e02ff */
[----:B------:R-:W-:Y:S01]  /*0f30*/  ULDC UR4, c[0x0][0x270] ;  /* 0x00009c0000047ab9 */ /* 0x000fe20000000800 */
[----:B------:R-:W-:Y:S01]  /*0f40*/  IMAD R4, R122, 0x20, R4 ;  /* 0x000000207a047824 */ /* 0x000fe200078e0204 */
[----:B------:R1:W-:Y:S01]  /*0f50*/  LDGSTS.E.BYPASS.LTC128B.128 [R223+0x5800], desc[UR30][R14.64+0x80] ;  /* 0x058000800edf7fae */ /* 0x0003e2000b901d5e */
[----:B------:R-:W-:-:S02]  /*0f60*/  IMAD R6, R5, UR11, R6 ;  /* 0x0000000b05067c24 */ /* 0x000fc4000f8e0206 */
[----:B------:R-:W-:-:S04]  /*0f70*/  IMAD R129, R130, UR4, R129 ;  /* 0x0000000482817c24 */ /* 0x000fc8000f8e0281 */
[----:B------:R-:W-:-:S05]  /*0f80*/  IMAD.SHL.U32 R129, R129, 0x20, RZ ;  /* 0x0000002081817824 */ /* 0x000fca00078e00ff */
[----:B------:R-:W-:Y:S02]  /*0f90*/  SHF.R.S32.HI R169, RZ, 0x1f, R129 ;  /* 0x0000001fffa97819 */ /* 0x000fe40000011481 */
[----:B-1----:R-:W-:-:S04]  /*0fa0*/  LEA R14, P0, R18, UR6, 0x1 ;  /* 0x00000006120e7c11 */ /* 0x002fc8000f8008ff */
[----:B------:R-:W-:Y:S01]  /*0fb0*/  LEA.HI.X R15, R18, UR7, R7, 0x1, P0 ;  /* 0x00000007120f7c11 */ /* 0x000fe200080f0c07 */
[----:B------:R-:W-:Y:S01]  /*0fc0*/  IMAD.SHL.U32 R7, R2, 0x40, RZ ;  /* 0x0000004002077824 */ /* 0x000fe200078e00ff */
[----:B------:R-:W-:-:S03]  /*0fd0*/  IADD3 R18, P0, R14, UR15, RZ ;  /* 0x0000000f0e127c10 */ /* 0x000fc6000ff1e0ff */
[----:B------:R-:W-:Y:S01]  /*0fe0*/  LDGSTS.E.BYPASS.LTC128B.128 [R223+0x6000], desc[UR30][R14.64] ;  /* 0x060000000edf7fae */ /* 0x000fe2000b901d5e */
[----:B------:R-:W-:Y:S02]  /*0ff0*/  IADD3.X R19, R15, UR14, RZ, P0, !PT ;  /* 0x0000000e0f137c10 */ /* 0x000fe400087fe4ff */
[----:B------:R-:W-:Y:S01]  /*1000*/  LOP3.LUT R7, R7, 0xc0, RZ, 0xc0, !PT ;  /* 0x000000c007077812 */ /* 0x000fe200078ec0ff */
[----:B------:R-:W-:Y:S03]  /*1010*/  LDGSTS.E.BYPASS.LTC128B.128 [R223+0x7000], desc[UR30][R14.64+0x40] ;  /* 0x070000400edf7fae */ /* 0x000fe6000b901d5e */
[----:B------:R-:W-:Y:S01]  /*1020*/  LOP3.LUT R10, R7, 0x8, R10, 0xf8, !PT ;  /* 0x00000008070a7812 */ /* 0x000fe200078ef80a */
[----:B------:R1:W-:Y:S01]  /*1030*/  LDGSTS.E.BYPASS.LTC128B.128 [R223+0x8000], desc[UR30][R14.64+0x80] ;  /* 0x080000800edf7fae */ /* 0x0003e2000b901d5e */
[----:B------:R-:W-:-:S03]  /*1040*/  SHF.R.U32.HI R120, RZ, 0x3, R7 ;  /* 0x00000003ff787819 */ /* 0x000fc60000011607 */
[----:B------:R-:W-:Y:S01]  /*1050*/  LDGSTS.E.BYPASS.LTC128B.128 [R223+0x6800], desc[UR30][R18.64] ;  /* 0x0680000012df7fae */ /* 0x000fe2000b901d5e */
[----:B------:R-:W-:-:S03]  /*1060*/  LOP3.LUT R120, R10, R120, RZ, 0x3c, !PT ;  /* 0x000000780a787212 */ /* 0x000fc600078e3cff */
[----:B------:R-:W-:Y:S02]  /*1070*/  LDGSTS.E.BYPASS.LTC128B.128 [R223+0x7800], desc[UR30][R18.64+0x40] ;  /* 0x0780004012df7fae */ /* 0x000fe4000b901d5e */
[----:B------:R-:W-:Y:S02]  /*1080*/  IMAD.IADD R221, R120, 0x1, R4 ;  /* 0x0000000178dd7824 */ /* 0x000fe400078e0204 */
[----:B------:R-:W-:Y:S03]  /*1090*/  LDGSTS.E.BYPASS.LTC128B.128 [R223+0x8800], desc[UR30][R18.64+0x80] ;  /* 0x0880008012df7fae */ /* 0x000fe6000b901d5e */
[----:B------:R-:W-:Y:S01]  /*10a0*/  LEA R221, R221, UR5, 0x1 ;  /* 0x00000005dddd7c11 */ /* 0x000fe2000f8e08ff */
[----:B------:R-:W0:Y:S01]  /*10b0*/  LDGDEPBAR ;  /* 0x00000000000079af */ /* 0x000e220000000000 */
[----:B-1----:R-:W-:-:S04]  /*10c0*/  IMAD.WIDE.U32 R14, R5, UR10, RZ ;  /* 0x0000000a050e7c25 */ /* 0x002fc8000f8e00ff */
[----:B------:R-:W-:Y:S01]  /*10d0*/  IMAD.IADD R6, R15, 0x1, R6 ;  /* 0x000000010f067824 */ /* 0x000fe200078e0206 */
[----:B------:R-:W-:-:S04]  /*10e0*/  LEA R5, P0, R14, R224, 0x6 ;  /* 0x000000e00e057211 */ /* 0x000fc800078030ff */
[----:B------:R-:W-:Y:S02]  /*10f0*/  LEA.HI.X R6, R14, R222, R6, 0x6, P0 ;  /* 0x000000de0e067211 */ /* 0x000fe400000f3406 */
[----:B------:R-:W-:Y:S01]  /*1100*/  LEA R14, P0, R5, UR12, 0x1 ;  /* 0x0000000c050e7c11 */ /* 0x000fe2000f8008ff */
[----:B------:R-:W-:-:S04]  /*1110*/  DEPBAR.LE SB0, 0x0 ;  /* 0x000080000000791a */ /* 0x000fc80000000000 */
[----:B------:R-:W-:Y:S01]  /*1120*/  LEA.HI.X R15, R5, UR13, R6, 0x1, P0 ;  /* 0x0000000d050f7c11 */ /* 0x000fe200080f0c06 */
[----:B------:R-:W-:Y:S01]  /*1130*/  BAR.SYNC.DEFER_BLOCKING 0x0 ;  /* 0x0000000000007b1d */ /* 0x000fe20000010000 */
[----:B------:R-:W-:-:S04]  /*1140*/  IADD3 R6, P0, R14, UR17, RZ ;  /* 0x000000110e067c10 */ /* 0x000fc8000ff1e0ff */
[----:B------:R-:W-:Y:S02]  /*1150*/  IADD3.X R7, R15, UR16, RZ, P0, !PT ;  /* 0x000000100f077c10 */ /* 0x000fe400087fe4ff */
[----:B------:R-:W-:Y:S01]  /*1160*/  LOP3.LUT P0, RZ, R12, 0x2, RZ, 0xc0, !PT ;  /* 0x000000020cff7812 */ /* 0x000fe2000780c0ff */
[----:B------:R-:W-:-:S05]  /*1170*/  IMAD.MOV.U32 R12, RZ, RZ, 0x20 ;  /* 0x00000020ff0c7424 */ /* 0x000fca00078e00ff */
[C---:B------:R-:W-:Y:S02]  /*1180*/  SEL R2, R12.reuse, 0xffffffe0, !P0 ;  /* 0xffffffe00c027807 */ /* 0x040fe40004000000 */
[----:B------:R-:W-:Y:S02]  /*1190*/  SEL R0, R12, 0xffffffe0, !P1 ;  /* 0xffffffe00c007807 */ /* 0x000fe40004800000 */
[--C-:B------:R-:W-:Y:S01]  /*11a0*/  IADD3 R170, P1, P0, R129, R127, R131.reuse ;  /* 0x0000007f81aa7210 */ /* 0x100fe2000783e083 */
[----:B------:R-:W-:Y:S01]  /*11b0*/  IMAD.IADD R218, R220, 0x1, R2 ;  /* 0x00000001dcda7824 */ /* 0x000fe200078e0202 */
[----:B------:R-:W-:Y:S01]  /*11c0*/  SHF.R.S32.HI R131, RZ, 0x1f, R131 ;  /* 0x0000001fff837819 */ /* 0x000fe20000011483 */
[----:B------:R-:W-:-:S03]  /*11d0*/  IMAD.IADD R219, R221, 0x1, R0 ;  /* 0x00000001dddb7824 */ /* 0x000fc600078e0200 */
[----:B------:R-:W-:Y:S01]  /*11e0*/  IADD3.X R169, R169, R126, R131, P1, P0 ;  /* 0x0000007ea9a97210 */ /* 0x000fe20000fe0483 */
[----:B------:R-:W-:Y:S01]  /*11f0*/  @!PT LDS RZ, [RZ] ;  /* 0x00000000fffff984 */ /* 0x000fe20000000800 */
[----:B------:R-:W-:Y:S01]  /*1200*/  @!PT LDS RZ, [RZ] ;  /* 0x00000000fffff984 */ /* 0x000fe20000000800 */
[----:B------:R-:W-:Y:S01]  /*1210*/  @!PT LDS RZ, [RZ] ;  /* 0x00000000fffff984 */ /* 0x000fe20000000800 */
[----:B------:R-:W-:Y:S01]  /*1220*/  LDGSTS.E.BYPASS.LTC128B.128 [R223+0x9000], desc[UR30][R14.64] ;  /* 0x090000000edf7fae */ /* 0x000fe2000b901d5e */
[----:B------:R-:W-:-:S03]  /*1230*/  ISETP.GE.AND P0, PT, R123, 0x41, PT ;  /* 0x000000417b00780c */ /* 0x000fc60003f06270 */
[----:B------:R-:W-:Y:S04]  /*1240*/  LDGSTS.E.BYPASS.LTC128B.128 [R223+0xa000], desc[UR30][R14.64+0x40] ;  /* 0x0a0000400edf7fae */ /* 0x000fe8000b901d5e */
[----:B------:R-:W-:Y:S04]  /*1250*/  LDGSTS.E.BYPASS.LTC128B.128 [R223+0xb000], desc[UR30][R14.64+0x80] ;  /* 0x0b0000800edf7fae */ /* 0x000fe8000b901d5e */
[----:B------:R-:W-:Y:S04]  /*1260*/  LDGSTS.E.BYPASS.LTC128B.128 [R223+0x9800], desc[UR30][R6.64] ;  /* 0x0980000006df7fae */ /* 0x000fe8000b901d5e */
[----:B------:R-:W-:Y:S04]  /*1270*/  LDGSTS.E.BYPASS.LTC128B.128 [R223+0xa800], desc[UR30][R6.64+0x40] ;  /* 0x0a80004006df7fae */ /* 0x000fe8000b901d5e */
[----:B------:R1:W-:Y:S04]  /*1280*/  LDGSTS.E.BYPASS.LTC128B.128 [R223+0xb800], desc[UR30][R6.64+0x80] ;  /* 0x0b80008006df7fae */ /* 0x0003e8000b901d5e */
[----:B------:R-:W-:Y:S04]  /*1290*/  LDSM.16.M88.4 R44, [R132+0x6000] ;  /* 0x00600000842c783b */ /* 0x000fe80000000200 */
[----:B------:R-:W2:Y:S04]  /*12a0*/  LDSM.16.M88.4 R20, [R221+0x1000] ;  /* 0x00100000dd14783b */ /* 0x000ea80000000200 */
[----:B------:R-:W3:Y:S04]  /*12b0*/  LDSM.16.M88.4 R172, [R132+0x6400] ;  /* 0x0064000084ac783b */ /* 0x000ee80000000200 */
[----:B------:R-:W4:Y:S04]  /*12c0*/  LDSM.16.M88.4 R8, [R132+0x6800] ;  /* 0x006800008408783b */ /* 0x000f280000000200 */
[----:B------:R-:W-:Y:S04]  /*12d0*/  LDSM.16.M88.4 R84, [R132+0x6c00] ;  /* 0x006c00008454783b */ /* 0x000fe80000000200 */
[----:B------:R-:W-:Y:S04]  /*12e0*/  LDSM.16.M88.4 R104, [R218] ;  /* 0x00000000da68783b */ /* 0x000fe80000000200 */
[----:B-1----:R-:W1:Y:S04]  /*12f0*/  LDSM.16.M88.4 R4, [R221] ;  /* 0x00000000dd04783b */ /* 0x002e680000000200 */
[----:B------:R-:W1:Y:S04]  /*1300*/  LDSM.16.M88.4 R80, [R219+0x1000] ;  /* 0x00100000db50783b */ /* 0x000e680000000200 */
[----:B------:R-:W1:Y:S04]  /*1310*/  LDSM.16.M88.4 R76, [R218+0x400] ;  /* 0x00040000da4c783b */ /* 0x000e680000000200 */
[----:B------:R-:W1:Y:S04]  /*1320*/  LDSM.16.M88.4 R72, [R218+0x800] ;  /* 0x00080000da48783b */ /* 0x000e680000000200 */
[----:B------:R-:W1:Y:S04]  /*1330*/  LDSM.16.M88.4 R64, [R219] ;  /* 0x00000000db40783b */ /* 0x000e680000000200 */
[----:B------:R-:W1:Y:S01]  /*1340*/  LDSM.16.M88.4 R68, [R218+0xc00] ;  /* 0x000c0000da44783b */ /* 0x000e620000000200 */
[C---:B--2---:R-:W-:Y:S03]  /*1350*/  HMMA.16816.F32 R56, R20.reuse, R44, RZ ;  /* 0x0000002c1438723c */ /* 0x044fe600000018ff */
[----:B------:R-:W-:Y:S03]  /*1360*/  LDSM.16.M88.4 R100, [R221+0x3000] ;  /* 0x00300000dd64783b */ /* 0x000fe60000000200 */
[C---:B------:R-:W-:Y:S01]  /*1370*/  HMMA.16816.F32 R60, R20.reuse, R46, RZ ;  /* 0x0000002e143c723c */ /* 0x040fe200000018ff */
[----:B------:R-:W2:Y:S04]  /*1380*/  LDSM.16.M88.4 R96, [R132+0x7000] ;  /* 0x007000008460783b */ /* 0x000ea80000000200 */
[----:B------:R-:W2:Y:S01]  /*1390*/  LDSM.16.M88.4 R92, [R132+0x7400] ;  /* 0x00740000845c783b */ /* 0x000ea20000000200 */
[C---:B---3--:R-:W-:Y:S03]  /*13a0*/  HMMA.16816.F32 R16, R20.reuse, R172, RZ ;  /* 0x000000ac1410723c */ /* 0x048fe600000018ff */
[----:B------:R-:W3:Y:S03]  /*13b0*/  LDSM.16.M88.4 R88, [R132+0x7800] ;  /* 0x007800008458783b */ /* 0x000ee60000000200 */
[C---:B----4-:R-:W-:Y:S01]  /*13c0*/  HMMA.16816.F32 R40, R20.reuse, R8, RZ ;  /* 0x000000081428723c */ /* 0x050fe200000018ff */
[----:B------:R-:W-:Y:S04]  /*13d0*/  LDSM.16.M88.4 R116, [R218+0x1c00] ;  /* 0x001c0000da74783b */ /* 0x000fe80000000200 */
[----:B------:R-:W-:Y:S01]  /*13e0*/  LDSM.16.M88.4 R108, [R221+0x5000] ;  /* 0x00500000dd6c783b */ /* 0x000fe20000000200 */
[C---:B------:R-:W-:Y:S03]  /*13f0*/  HMMA.16816.F32 R32, R20.reuse, R174, RZ ;  /* 0x000000ae1420723c */ /* 0x040fe600000018ff */
[----:B------:R-:W-:Y:S03]  /*1400*/  LDSM.16.M88.4 R112, [R219+0x2000] ;  /* 0x00200000db70783b */ /* 0x000fe60000000200 */
[----:B------:R-:W-:Y:S01]  /*1410*/  HMMA.16816.F32 R24, R20, R10, RZ ;  /* 0x0000000a1418723c */ /* 0x000fe200000018ff */
[----:B------:R-:W0:Y:S05]  /*1420*/  LDGDEPBAR ;  /* 0x00000000000079af */ /* 0x000e2a0000000000 */
[C---:B-1----:R-:W-:Y:S06]  /*1430*/  HMMA.16816.F32 R12, R4.reuse, R172, RZ ;  /* 0x000000ac040c723c */ /* 0x042fec00000018ff */
[C---:B------:R-:W-:Y:S06]  /*1440*/  HMMA.16816.F32 R52, R4.reuse, R8, RZ ;  /* 0x000000080434723c */ /* 0x040fec00000018ff */
[C---:B------:R-:W-:Y:S06]  /*1450*/  HMMA.16816.F32 R172, R4.reuse, R174, RZ ;  /* 0x000000ae04ac723c */ /* 0x040fec00000018ff */
[----:B------:R-:W-:Y:S06]  /*1460*/  HMMA.16816.F32 R8, R4, R10, RZ ;  /* 0x0000000a0408723c */ /* 0x000fec00000018ff */
[C---:B------:R-:W-:Y:S06]  /*1470*/  HMMA.16816.F32 R28, R20.reuse, R84, RZ ;  /* 0x00000054141c723c */ /* 0x040fec00000018ff */
[----:B------:R-:W-:Y:S06]  /*1480*/  HMMA.16816.F32 R20, R20, R86, RZ ;  /* 0x000000561414723c */ /* 0x000fec00000018ff */
[C---:B------:R-:W-:Y:S06]  /*1490*/  HMMA.16816.F32 R48, R4.reuse, R44, RZ ;  /* 0x0000002c0430723c */ /* 0x040fec00000018ff */
[C---:B------:R-:W-:Y:S06]  /*14a0*/  HMMA.16816.F32 R44, R4.reuse, R46, RZ ;  /* 0x0000002e042c723c */ /* 0x040fec00000018ff */
[C---:B------:R-:W-:Y:S06]  /*14b0*/  HMMA.16816.F32 R36, R4.reuse, R84, RZ ;  /* 0x000000540424723c */ /* 0x040fec00000018ff */
[----:B------:R-:W-:Y:S01]  /*14c0*/  HMMA.16816.F32 R4, R4, R86, RZ ;  /* 0x000000560404723c */ /* 0x000fe200000018ff */
[----:B------:R-:W1:Y:S05]  /*14d0*/  LDSM.16.M88.4 R84, [R132+0x7c00] ;  /* 0x007c00008454783b */ /* 0x000e6a0000000200 */
        /* <DEDUP_REMOVED lines=8> */
[C---:B------:R-:W-:Y:S01]  /*1560*/  HMMA.16816.F32 R172, R64.reuse, R78, R172 ;  /* 0x0000004e40ac723c */ /* 0x040fe200000018ac */
[----:B------:R-:W-:Y:S05]  /*1570*/  LDSM.16.M88.4 R76, [R219+0x3000] ;  /* 0x00300000db4c783b */ /* 0x000fea0000000200 */
[----:B------:R-:W-:Y:S01]  /*1580*/  HMMA.16816.F32 R8, R64, R74, R8 ;  /* 0x0000004a4008723c */ /* 0x000fe20000001808 */
[----:B------:R-:W4:Y:S05]  /*1590*/  LDSM.16.M88.4 R72, [R218+0x1000] ;  /* 0x00100000da48783b */ /* 0x000f2a0000000200 */
[C---:B------:R-:W-:Y:S06]  /*15a0*/  HMMA.16816.F32 R28, R80.reuse, R68, R28 ;  /* 0x00000044501c723c */ /* 0x040fec000000181c */
[----:B------:R-:W-:Y:S01]  /*15b0*/  HMMA.16816.F32 R20, R80, R70, R20 ;  /* 0x000000465014723c */ /* 0x000fe20000001814 */
[----:B------:R-:W4:Y:S05]  /*15c0*/  LDSM.16.M88.4 R80, [R221+0x2000] ;  /* 0x00200000dd50783b */ /* 0x000f2a0000000200 */
[C---:B------:R-:W-:Y:S06]  /*15d0*/  HMMA.16816.F32 R36, R64.reuse, R68, R36 ;  /* 0x000000444024723c */ /* 0x040fec0000001824 */
[----:B------:R-:W-:Y:S01]  /*15e0*/  HMMA.16816.F32 R4, R64, R70, R4 ;  /* 0x000000464004723c */ /* 0x000fe20000001804 */
[----:B------:R-:W4:Y:S05]  /*15f0*/  LDSM.16.M88.4 R68, [R218+0x1400] ;  /* 0x00140000da44783b */ /* 0x000f2a0000000200 */
[----:B--2---:R-:W-:Y:S06]  /*1600*/  HMMA.16816.F32 R56, R100, R96, R56 ;  /* 0x000000606438723c */ /* 0x004fec0000001838 */
[C---:B------:R-:W-:Y:S06]  /*1610*/  HMMA.16816.F32 R48, R64.reuse, R104, R48 ;  /* 0x000000684030723c */ /* 0x040fec0000001830 */
[----:B------:R-:W-:Y:S01]  /*1620*/  HMMA.16816.F32 R44, R64, R106, R44 ;  /* 0x0000006a402c723c */ /* 0x000fe2000000182c */
[----:B------:R-:W2:Y:S04]  /*1630*/  LDSM.16.M88.4 R64, [R218+0x1800] ;  /* 0x00180000da40783b */ /* 0x000ea80000000200 */
[----:B------:R-:W2:Y:S01]  /*1640*/  LDSM.16.M88.4 R104, [R132+0x8000] ;  /* 0x008000008468783b */ /* 0x000ea20000000200 */
[C---:B------:R-:W-:Y:S06]  /*1650*/  HMMA.16816.F32 R60, R100.reuse, R98, R60 ;  /* 0x00000062643c723c */ /* 0x040fec000000183c */
[C---:B------:R-:W-:Y:S06]  /*1660*/  HMMA.16816.F32 R16, R100.reuse, R92, R16 ;  /* 0x0000005c6410723c */ /* 0x040fec0000001810 */
[C---:B---3--:R-:W-:Y:S06]  /*1670*/  HMMA.16816.F32 R40, R100.reuse, R88, R40 ;  /* 0x000000586428723c */ /* 0x048fec0000001828 */
[C---:B-1----:R-:W-:Y:S06]  /*1680*/  HMMA.16816.F32 R28, R100.reuse, R84, R28 ;  /* 0x00000054641c723c */ /* 0x042fec000000181c */
[C---:B------:R-:W-:Y:S06]  /*1690*/  HMMA.16816.F32 R32, R100.reuse, R94, R32 ;  /* 0x0000005e6420723c */ /* 0x040fec0000001820 */
[C---:B------:R-:W-:Y:S06]  /*16a0*/  HMMA.16816.F32 R24, R100.reuse, R90, R24 ;  /* 0x0000005a6418723c */ /* 0x040fec0000001818 */
[----:B------:R-:W-:Y:S01]  /*16b0*/  HMMA.16816.F32 R20, R100, R86, R20 ;  /* 0x000000566414723c */ /* 0x000fe20000001814 */
[----:B------:R-:W1:Y:S05]  /*16c0*/  LDSM.16.M88.4 R100, [R132+0x8400] ;  /* 0x008400008464783b */ /* 0x000e6a0000000200 */
[C---:B----4-:R-:W-:Y:S06]  /*16d0*/  HMMA.16816.F32 R56, R76.reuse, R72, R56 ;  /* 0x000000484c38723c */ /* 0x050fec0000001838 */
[----:B------:R-:W-:Y:S06]  /*16e0*/  HMMA.16816.F32 R60, R76, R74, R60 ;  /* 0x0000004a4c3c723c */ /* 0x000fec000000183c */
[C---:B------:R-:W-:Y:S06]  /*16f0*/  HMMA.16816.F32 R48, R80.reuse, R96, R48 ;  /* 0x000000605030723c */ /* 0x040fec0000001830 */
[C---:B------:R-:W-:Y:S01]  /*1700*/  HMMA.16816.F32 R44, R80.reuse, R98, R44 ;  /* 0x00000062502c723c */ /* 0x040fe2000000182c */
[----:B------:R-:W-:Y:S05]  /*1710*/  LDSM.16.M88.4 R96, [R132+0x8800] ;  /* 0x008800008460783b */ /* 0x000fea0000000200 */
        /* <DEDUP_REMOVED lines=9> */
[----:B------:R-:W3:Y:S01]  /*17b0*/  LDSM.16.M88.4 R80, [R218+0x2000] ;  /* 0x00200000da50783b */ /* 0x000ee20000000200 */
        /* <DEDUP_REMOVED lines=9> */
[C---:B------:R-:W-:Y:S06]  /*1850*/  HMMA.16816.F32 R48, R112.reuse, R72, R48 ;  /* 0x000000487030723c */ /* 0x040fec0000001830 */
[----:B------:R-:W-:Y:S01]  /*1860*/  HMMA.16816.F32 R44, R112, R74, R44 ;  /* 0x0000004a702c723c */ /* 0x000fe2000000182c */
[----:B------:R-:W4:Y:S05]  /*1870*/  LDSM.16.M88.4 R72, [R218+0x2800] ;  /* 0x00280000da48783b */ /* 0x000f2a0000000200 */
[----:B-1----:R-:W-:Y:S06]  /*1880*/  HMMA.16816.F32 R16, R108, R100, R16 ;  /* 0x000000646c10723c */ /* 0x002fec0000001810 */
[----:B------:R-:W-:Y:S06]  /*1890*/  HMMA.16816.F32 R36, R112, R116, R36 ;  /* 0x000000747024723c */ /* 0x000fec0000001824 */
[----:B------:R-:W-:Y:S06]  /*18a0*/  HMMA.16816.F32 R32, R108, R102, R32 ;  /* 0x000000666c20723c */ /* 0x000fec0000001820 */
[----:B---3--:R-:W-:Y:S06]  /*18b0*/  HMMA.16816.F32 R56, R84, R80, R56 ;  /* 0x000000505438723c */ /* 0x008fec0000001838 */
[C---:B------:R-:W-:Y:S06]  /*18c0*/  HMMA.16816.F32 R12, R112.reuse, R68, R12 ;  /* 0x00000044700c723c */ /* 0x040fec000000180c */
[C---:B------:R-:W-:Y:S01]  /*18d0*/  HMMA.16816.F32 R172, R112.reuse, R70, R172 ;  /* 0x0000004670ac723c */ /* 0x040fe200000018ac */
[----:B------:R-:W1:Y:S05]  /*18e0*/  LDSM.16.M88.4 R68, [R218+0x2c00] ;  /* 0x002c0000da44783b */ /* 0x000e6a0000000200 */
[C---:B------:R-:W-:Y:S06]  /*18f0*/  HMMA.16816.F32 R52, R112.reuse, R64, R52 ;  /* 0x000000407034723c */ /* 0x040fec0000001834 */
[----:B------:R-:W-:Y:S01]  /*1900*/  HMMA.16816.F32 R8, R112, R66, R8 ;  /* 0x000000427008723c */ /* 0x000fe20000001808 */
[----:B------:R-:W3:Y:S01]  /*1910*/  LDSM.16.M88.4 R64, [R219+0x4000] ;  /* 0x00400000db40783b */ /* 0x000ee20000000200 */
[----:B------:R-:W-:Y:S01]  /*1920*/  FMNMX.FTZ R2, R56, R57, !PT ;  /* 0x0000003938027209 */ /* 0x000fe20007810000 */
[----:B------:R-:W-:-:S04]  /*1930*/  DEPBAR.LE SB0, 0x0 ;  /* 0x000080000000791a */ /* 0x000fc80000000000 */
[----:B------:R-:W-:Y:S06]  /*1940*/  HMMA.16816.F32 R4, R112, R118, R4 ;  /* 0x000000767004723c */ /* 0x000fec0000001804 */
[----:B------:R-:W-:Y:S06]  /*1950*/  HMMA.16816.F32 R40, R108, R96, R40 ;  /* 0x000000606c28723c */ /* 0x000fec0000001828 */
[C---:B------:R-:W-:Y:S06]  /*1960*/  HMMA.16816.F32 R60, R84.reuse, R82, R60 ;  /* 0x00000052543c723c */ /* 0x040fec000000183c */
[----:B--2---:R-:W-:Y:S06]  /*1970*/  HMMA.16816.F32 R16, R84, R76, R16 ;  /* 0x0000004c5410723c */ /* 0x004fec0000001810 */
[-C--:B------:R-:W-:Y:S06]  /*1980*/  HMMA.16816.F32 R28, R108, R92.reuse, R28 ;  /* 0x0000005c6c1c723c */ /* 0x080fec000000181c */
[----:B------:R-:W-:Y:S06]  /*1990*/  HMMA.16816.F32 R36, R88, R92, R36 ;  /* 0x0000005c5824723c */ /* 0x000fec0000001824 */
[----:B------:R-:W-:Y:S01]  /*19a0*/  HMMA.16816.F32 R32, R84, R78, R32 ;  /* 0x0000004e5420723c */ /* 0x000fe20000001820 */
[----:B------:R-:W-:-:S04]  /*19b0*/  FMNMX.FTZ R2, R60, R2, !PT ;  /* 0x000000023c027209 */ /* 0x000fc80007810000 */
[----:B------:R-:W-:Y:S01]  /*19c0*/  FMNMX.FTZ R2, R61, R2, !PT ;  /* 0x000000023d027209 */ /* 0x000fe20007810000 */
[----:B------:R-:W-:Y:S03]  /*19d0*/  HMMA.16816.F32 R48, R88, R104, R48 ;  /* 0x000000685830723c */ /* 0x000fe60000001830 */
[----:B------:R-:W-:-:S03]  /*19e0*/  FMNMX.FTZ R2, R16, R2, !PT ;  /* 0x0000000210027209 */ /* 0x000fc60007810000 */
[----:B------:R-:W-:Y:S01]  /*19f0*/  HMMA.16816.F32 R44, R88, R106, R44 ;  /* 0x0000006a582c723c */ /* 0x000fe2000000182c */
[----:B------:R-:W-:-:S05]  /*1a00*/  FMNMX.FTZ R2, R17, R2, !PT ;  /* 0x0000000211027209 */ /* 0x000fca0007810000 */
[C---:B------:R-:W-:Y:S06]  /*1a10*/  HMMA.16816.F32 R12, R88.reuse, R100, R12 ;  /* 0x00000064580c723c */ /* 0x040fec000000180c */
[C---:B------:R-:W-:Y:S06]  /*1a20*/  HMMA.16816.F32 R172, R88.reuse, R102, R172 ;  /* 0x0000006658ac723c */ /* 0x040fec00000018ac */
[C---:B------:R-:W-:Y:S06]  /*1a30*/  HMMA.16816.F32 R52, R88.reuse, R96, R52 ;  /* 0x000000605834723c */ /* 0x040fec0000001834 */
[C---:B------:R-:W-:Y:S06]  /*1a40*/  HMMA.16816.F32 R8, R88.reuse, R98, R8 ;  /* 0x000000625808723c */ /* 0x040fec0000001808 */
[----:B------:R-:W-:Y:S06]  /*1a50*/  HMMA.16816.F32 R4, R88, R94, R4 ;  /* 0x0000005e5804723c */ /* 0x000fec0000001804 */
[----:B----4-:R-:W-:Y:S06]  /*1a60*/  HMMA.16816.F32 R40, R84, R72, R40 ;  /* 0x000000485428723c */ /* 0x010fec0000001828 */
[C---:B------:R-:W-:Y:S06]  /*1a70*/  HMMA.16816.F32 R24, R108.reuse, R98, R24 ;  /* 0x000000626c18723c */ /* 0x040fec0000001818 */
[----:B------:R-:W-:Y:S06]  /*1a80*/  HMMA.16816.F32 R20, R108, R94, R20 ;  /* 0x0000005e6c14723c */ /* 0x000fec0000001814 */
[-C--:B-1----:R-:W-:Y:S06]  /*1a90*/  HMMA.16816.F32 R28, R84, R68.reuse, R28 ;  /* 0x00000044541c723c */ /* 0x082fec000000181c */
[C---:B---3--:R-:W-:Y:S06]  /*1aa0*/  HMMA.16816.F32 R36, R64.reuse, R68, R36 ;  /* 0x000000444024723c */ /* 0x048fec0000001824 */
[----:B------:R-:W-:Y:S01]  /*1ab0*/  HMMA.16816.F32 R48, R64, R80, R48 ;  /* 0x000000504030723c */ /* 0x000fe20000001830 */
[----:B------:R-:W-:Y:S01]  /*1ac0*/  FMNMX.FTZ R68, R32, R2, !PT ;  /* 0x0000000220447209 */ /* 0x000fe20007810000 */
[----:B------:R-:W-:-:S03]  /*1ad0*/  IMAD R2, R122, 0x20, R121 ;  /* 0x000000207a027824 */ /* 0x000fc600078e0279 */
        /* <DEDUP_REMOVED lines=8> */
[----:B------:R-:W-:Y:S06]  /*1b60*/  HMMA.16816.F32 R4, R64, R70, R4 ;  /* 0x000000464004723c */ /* 0x000fec0000001804 */
[----:B------:R-:W-:Y:S01]  /*1b70*/  HMMA.16816.F32 R24, R84, R74, R24 ;  /* 0x0000004a5418723c */ /* 0x000fe20000001818 */
[----:B------:R-:W-:-:S04]  /*1b80*/  FMNMX.FTZ R67, R58, R59, !PT ;  /* 0x0000003b3a437209 */ /* 0x000fc80007810000 */
[----:B------:R-:W-:Y:S01]  /*1b90*/  FMNMX.FTZ R67, R62, R67, !PT ;  /* 0x000000433e437209 */ /* 0x000fe20007810000 */
[----:B------:R-:W-:Y:S01]  /*1ba0*/  HMMA.16816.F32 R20, R84, R70, R20 ;  /* 0x000000465414723c */ /* 0x000fe20000001814 */
[----:B------:R-:W-:Y:S06]  /*1bb0*/  BAR.SYNC.DEFER_BLOCKING 0x0 ;  /* 0x0000000000007b1d */ /* 0x000fec0000010000 */
[----:B------:R-:W-:-:S02]  /*1bc0*/  NOP ;  /* 0x0000000000007918 */ /* 0x000fc40000000000 */
[----:B------:R-:W-:-:S15]  /*1bd0*/  @!P0 BRA `(.L_x_493) ;  /* 0x0000000000608947 */ /* 0x000fde0003800000 */
[----:B------:R-:W-:Y:S01]  /*1be0*/  VIADD R70, R3, 0xfffffffe ;  /* 0xfffffffe03467836 */ /* 0x000fe20000000000 */
[----:B------:R-:W-:Y:S02]  /*1bf0*/  USHF.L.U32 UR4, UR8, 0x5, URZ ;  /* 0x0000000508047899 */ /* 0x000fe4000800063f */
[----:B------:R-:W-:Y:S01]  /*1c00*/  USHF.L.U64.HI UR8, UR8, 0x5, UR9 ;  /* 0x0000000508087899 */ /* 0x000fe20008010209 */
[C---:B------:R-:W-:Y:S01]  /*1c10*/  IMAD R66, R70.reuse, UR14, RZ ;  /* 0x0000000e46427c24 */ /* 0x040fe2000f8e02ff */
[----:B------:R-:W-:Y:S01]  /*1c20*/  SHF.R.S32.HI R64, RZ, 0x1f, R70 ;  /* 0x0000001fff407819 */ /* 0x000fe20000011446 */
[----:B------:R-:W-:-:S04]  /*1c30*/  IMAD.WIDE.U32 R70, R70, UR15, R228 ;  /* 0x0000000f46467c25 */ /* 0x000fc8000f8e00e4 */
[----:B------:R-:W-:Y:S01]  /*1c40*/  IMAD R66, R64, UR15, R66 ;  /* 0x0000000f40427c24 */ /* 0x000fe2000f8e0242 */
[C---:B------:R-:W-:Y:S01]  /*1c50*/  LEA R72, P2, R70.reuse, UR6, 0x1 ;  /* 0x0000000646487c11 */ /* 0x040fe2000f8408ff */
[----:B------:R-:W-:Y:S02]  /*1c60*/  IMAD.U32 R65, RZ, RZ, UR4 ;  /* 0x00000004ff417e24 */ /* 0x000fe4000f8e00ff */
[----:B------:R-:W-:Y:S01]  /*1c70*/  IMAD.U32 R64, RZ, RZ, UR8 ;  /* 0x00000008ff407e24 */ /* 0x000fe2000f8e00ff */
[----:B------:R-:W-:Y:S02]  /*1c80*/  IADD3 R66, R71, R66, RZ ;  /* 0x0000004247427210 */ /* 0x000fe40007ffe0ff */
        /* <DEDUP_REMOVED lines=13> */
.L_x_493:
[----:B------:R-:W-:Y:S01]  /*1d60*/  FMNMX.FTZ R67, R63, R67, !PT ;  /* 0x000000433f437209 */ /* 0x000fe20007810000 */
[----:B------:R-:W-:Y:S01]  /*1d70*/  IMAD.WIDE.U32 R232, R171, -0x326172a9, RZ ;  /* 0xcd9e8d57abe87825 */ /* 0x000fe200078e00ff */
[----:B------:R-:W-:Y:S01]  /*1d80*/  FMNMX.FTZ R65, R24, R68, !PT ;  /* 0x0000004418417209 */ /* 0x000fe20007810000 */
[----:B------:R-:W-:Y:S01]  /*1d90*/  UIADD3 UR25, UR33, -0x4498517b, URZ ;  /* 0xbb67ae8521197890 */ /* 0x000fe2000fffe03f */
[----:B-1----:R-:W-:Y:S01]  /*1da0*/  FMNMX.FTZ R74, R18, R67, !PT ;  /* 0x00000043124a7209 */ /* 0x002fe20007810000 */
[----:B------:R-:W-:Y:S01]  /*1db0*/  IMAD.WIDE.U32 R206, R170, -0x2daee0ad, RZ ;  /* 0xd2511f53aace7825 */ /* 0x000fe200078e00ff */
[----:B------:R-:W-:Y:S01]  /*1dc0*/  FMNMX.FTZ R65, R25, R65, !PT ;  /* 0x0000004119417209 */ /* 0x000fe20007810000 */
[----:B------:R-:W-:Y:S01]  /*1dd0*/  UIADD3 UR26, UR32, -0x61c88647, URZ ;  /* 0x9e3779b9201a7890 */ /* 0x000fe2000fffe03f */
[----:B------:R-:W-:Y:S01]  /*1de0*/  FMNMX.FTZ R74, R19, R74, !PT ;  /* 0x0000004a134a7209 */ /* 0x000fe20007810000 */
[----:B------:R-:W-:Y:S01]  /*1df0*/  UIADD3 UR24, UR32, 0x3c6ef372, URZ ;  /* 0x3c6ef37220187890 */ /* 0x000fe2000fffe03f */
[----:B------:R-:W-:Y:S01]  /*1e00*/  FMNMX.FTZ R65, R28, R65, !PT ;  /* 0x000000411c417209 */ /* 0x000fe20007810000 */
[----:B------:R-:W-:Y:S01]  /*1e10*/  UIADD3 UR23, UR33, 0x76cf5d0a, URZ ;  /* 0x76cf5d0a21177890 */ /* 0x000fe2000fffe03f */
[----:B------:R-:W-:Y:S01]  /*1e20*/  FMNMX.FTZ R74, R34, R74, !PT ;  /* 0x0000004a224a7209 */ /* 0x000fe20007810000 */
[----:B------:R-:W-:Y:S01]  /*1e30*/  UIADD3 UR21, UR33, 0x32370b8f, URZ ;  /* 0x32370b8f21157890 */ /* 0x000fe2000fffe03f */
[----:B------:R-:W-:Y:S01]  /*1e40*/  FMNMX.FTZ R65, R29, R65, !PT ;  /* 0x000000411d417209 */ /* 0x000fe20007810000 */
[----:B------:R-:W-:Y:S01]  /*1e50*/  IMAD.WIDE.U32 R210, R176, -0x326172a9, RZ ;  /* 0xcd9e8d57b0d27825 */ /* 0x000fe200078e00ff */
[----:B------:R-:W-:Y:S01]  /*1e60*/  FMNMX.FTZ R72, R48, R49, !PT ;  /* 0x0000003130487209 */ /* 0x000fe20007810000 */
[----:B------:R-:W-:Y:S01]  /*1e70*/  UIADD3 UR22, UR32, -0x255992d5, URZ ;  /* 0xdaa66d2b20167890 */ /* 0x000fe2000fffe03f */
[----:B------:R-:W-:Y:S01]  /*1e80*/  FMNMX.FTZ R74, R35, R74, !PT ;  /* 0x0000004a234a7209 */ /* 0x000fe20007810000 */
[----:B------:R-:W-:Y:S01]  /*1e90*/  UIADD3 UR20, UR32, 0x78dde6e4, URZ ;  /* 0x78dde6e420147890 */ /* 0x000fe2000fffe03f */
[----:B------:R-:W-:Y:S01]  /*1ea0*/  FMNMX.FTZ R65, R20, R65, !PT ;  /* 0x0000004114417209 */ /* 0x000fe20007810000 */
[----:B------:R-:W-:Y:S01]  /*1eb0*/  UIADD3 UR19, UR33, -0x126145ec, URZ ;  /* 0xed9eba1421137890 */ /* 0x000fe2000fffe03f */
[----:B------:R-:W-:Y:S01]  /*1ec0*/  FMNMX.FTZ R72, R44, R72, !PT ;  /* 0x000000482c487209 */ /* 0x000fe20007810000 */
[----:B------:R-:W-:Y:S01]  /*1ed0*/  UIADD3 UR18, UR33, -0x56f99767, URZ ;  /* 0xa906689921127890 */ /* 0x000fe2000fffe03f */
[----:B------:R-:W-:Y:S01]  /*1ee0*/  FMNMX.FTZ R74, R42, R74, !PT ;  /* 0x0000004a2a4a7209 */ /* 0x000fe20007810000 */
[----:B------:R-:W-:Y:S01]  /*1ef0*/  ULDC UR4, c[0x0][0x2ec] ;  /* 0x0000bb0000047ab9 */ /* 0x000fe20000000800 */
[----:B------:R-:W-:Y:S01]  /*1f00*/  FMNMX.FTZ R65, R21, R65, !PT ;  /* 0x0000004115417209 */ /* 0x000fe20007810000 */
[----:B------:R-:W-:Y:S01]  /*1f10*/  UIADD3 UR27, UR32, -0x4ab325aa, URZ ;  /* 0xb54cda56201b7890 */ /* 0x000fe2000fffe03f */
[----:B------:R-:W-:Y:S01]  /*1f20*/  FMNMX.FTZ R72, R45, R72, !PT ;  /* 0x000000482d487209 */ /* 0x000fe20007810000 */
[----:B------:R-:W-:Y:S01]  /*1f30*/  IMAD.IADD R2, R120, 0x1, R2 ;  /* 0x0000000178027824 */ /* 0x000fe200078e0202 */
[----:B------:R-:W-:Y:S01]  /*1f40*/  FMNMX.FTZ R74, R43, R74, !PT ;  /* 0x0000004a2b4a7209 */ /* 0x000fe20007810000 */
[----:B------:R-:W1:Y:S01]  /*1f50*/  SHFL.BFLY PT, R68, R65, 0x2, 0x1f ;  /* 0x0c401f0041447f89 */ /* 0x000e6200000e0000 */
[----:B------:R-:W-:Y:S01]  /*1f60*/  FMNMX.FTZ R72, R12, R72, !PT ;  /* 0x000000480c487209 */ /* 0x000fe20007810000 */
[----:B------:R-:W-:Y:S01]  /*1f70*/  ULDC.U8 UR28, c[0x0][0x388] ;  /* 0x0000e200001c7ab9 */ /* 0x000fe20000000000 */
[----:B------:R-:W-:Y:S01]  /*1f80*/  FMNMX.FTZ R74, R26, R74, !PT ;  /* 0x0000004a1a4a7209 */ /* 0x000fe20007810000 */
[----:B------:R-:W-:Y:S01]  /*1f90*/  IMAD.U32 R200, RZ, RZ, UR28 ;  /* 0x0000001cffc87e24 */ /* 0x000fe2000f8e00ff */
[----:B------:R-:W-:Y:S01]  /*1fa0*/  LOP3.LUT R169, R169, UR32, RZ, 0x3c, !PT ;  /* 0x00000020a9a97c12 */ /* 0x000fe2000f8e3cff */
[----:B------:R-:W-:Y:S01]  /*1fb0*/  UIADD3 UR29, UR33, 0x646e171e, URZ ;  /* 0x646e171e211d7890 */ /* 0x000fe2000fffe03f */
[----:B------:R-:W-:-:S02]  /*1fc0*/  FMNMX.FTZ R72, R13, R72, !PT ;  /* 0x000000480d487209 */ /* 0x000fc40007810000 */
[----:B------:R-:W-:Y:S02]  /*1fd0*/  FMNMX.FTZ R74, R27, R74, !PT ;  /* 0x0000004a1b4a7209 */ /* 0x000fe40007810000 */
[----:B------:R-:W-:Y:S02]  /*1fe0*/  LOP3.LUT R230, R233, R169, RZ, 0x3c, !PT ;  /* 0x000000a9e9e67212 */ /* 0x000fe400078e3cff */
[----:B------:R-:W-:Y:S02]  /*1ff0*/  FMNMX.FTZ R72, R172, R72, !PT ;  /* 0x00000048ac487209 */ /* 0x000fe40007810000 */
[----:B------:R-:W-:Y:S01]  /*2000*/  FMNMX.FTZ R74, R30, R74, !PT ;  /* 0x0000004a1e4a7209 */ /* 0x000fe20007810000 */
[----:B------:R-:W-:Y:S01]  /*2010*/  IMAD.WIDE.U32 R230, R230, -0x2daee0ad, RZ ;  /* 0xd2511f53e6e67825 */ /* 0x000fe200078e00ff */
[----:B------:R-:W-:Y:S02]  /*2020*/  LEA R201, R3, 0xfffffffe, 0x1 ;  /* 0xfffffffe03c97811 */ /* 0x000fe400078e08ff */
[----:B------:R-:W-:-:S02]  /*2030*/  FMNMX.FTZ R72, R173, R72, !PT ;  /* 0x00000048ad487209 */ /* 0x000fc40007810000 */
[----:B------:R-:W-:Y:S02]  /*2040*/  FMNMX.FTZ R74, R31, R74, !PT ;  /* 0x0000004a1f4a7209 */ /* 0x000fe40007810000 */
[----:B------:R-:W-:Y:S02]  /*2050*/  FMNMX.FTZ R71, R50, R51, !PT ;  /* 0x0000003332477209 */ /* 0x000fe40007810000 */
[----:B------:R-:W-:Y:S01]  /*2060*/  LOP3.LUT R78, R207, UR33, R201, 0x96, !PT ;  /* 0x00000021cf4e7c12 */ /* 0x000fe2000f8e96c9 */
[----:B------:R-:W-:Y:S01]  /*2070*/  VIADD R201, R201, 0x1 ;  /* 0x00000001c9c97836 */ /* 0x000fe20000000000 */
[----:B------:R-:W-:Y:S02]  /*2080*/  FMNMX.FTZ R72, R52, R72, !PT ;  /* 0x0000004834487209 */ /* 0x000fe40007810000 */
[----:B------:R-:W-:Y:S01]  /*2090*/  LOP3.LUT R212, R231, UR25, R206, 0x96, !PT ;  /* 0x00000019e7d47c12 */ /* 0x000fe2000f8e96ce */
[----:B------:R-:W-:Y:S01]  /*20a0*/  IMAD.WIDE.U32 R78, R78, -0x326172a9, RZ ;  /* 0xcd9e8d574e4e7825 */ /* 0x000fe200078e00ff */
[----:B------:R-:W-:-:S02]  /*20b0*/  FMNMX.FTZ R74, R22, R74, !PT ;  /* 0x0000004a164a7209 */ /* 0x000fc40007810000 */
[----:B------:R-:W-:Y:S01]  /*20c0*/  FMNMX.FTZ R71, R46, R71, !PT ;  /* 0x000000472e477209 */ /* 0x000fe20007810000 */
[----:B------:R-:W-:Y:S01]  /*20d0*/  IMAD.WIDE.U32 R212, R212, -0x326172a9, RZ ;  /* 0xcd9e8d57d4d47825 */ /* 0x000fe200078e00ff */
[----:B------:R-:W-:Y:S02]  /*20e0*/  FMNMX.FTZ R72, R53, R72, !PT ;  /* 0x0000004835487209 */ /* 0x000fe40007810000 */
[----:B------:R-:W-:Y:S02]  /*20f0*/  FMNMX.FTZ R74, R23, R74, !PT ;  /* 0x0000004a174a7209 */ /* 0x000fe40007810000 */
[----:B------:R-:W-:Y:S02]  /*2100*/  FMNMX.FTZ R71, R47, R71, !PT ;  /* 0x000000472f477209 */ /* 0x000fe40007810000 */
[----:B-1----:R-:W-:Y:S01]  /*2110*/  FMNMX.FTZ R68, R65, R68, !PT ;  /* 0x0000004441447209 */ /* 0x002fe20007810000 */
[----:B------:R-:W1:Y:S01]  /*2120*/  SHFL.BFLY PT, R73, R74, 0x2, 0x1f ;  /* 0x0c401f004a497f89 */ /* 0x000e6200000e0000 */
[----:B------:R-:W-:-:S02]  /*2130*/  FMNMX.FTZ R72, R8, R72, !PT ;  /* 0x0000004808487209 */ /* 0x000fc40007810000 */
[----:B------:R-:W-:Y:S01]  /*2140*/  FMNMX.FTZ R71, R14, R71, !PT ;  /* 0x000000470e477209 */ /* 0x000fe20007810000 */
[----:B------:R-:W2:Y:S01]  /*2150*/  SHFL.BFLY PT, R166, R68, 0x1, 0x1f ;  /* 0x0c201f0044a67f89 */ /* 0x000ea200000e0000 */
[----:B------:R-:W-:Y:S02]  /*2160*/  LOP3.LUT R64, R79, UR26, R232, 0x96, !PT ;  /* 0x0000001a4f407c12 */ /* 0x000fe4000f8e96e8 */
[----:B------:R-:W-:Y:S02]  /*2170*/  LOP3.LUT R76, R213, UR24, R78, 0x96, !PT ;  /* 0x00000018d54c7c12 */ /* 0x000fe4000f8e964e */
[----:B------:R-:W-:Y:S01]  /*2180*/  FMNMX.FTZ R72, R9, R72, !PT ;  /* 0x0000004809487209 */ /* 0x000fe20007810000 */
[----:B------:R-:W-:Y:S01]  /*2190*/  IMAD.WIDE.U32 R66, R64, -0x2daee0ad, RZ ;  /* 0xd2511f5340427825 */ /* 0x000fe200078e00ff */
[----:B------:R-:W-:Y:S02]  /*21a0*/  FMNMX.FTZ R71, R15, R71, !PT ;  /* 0x000000470f477209 */ /* 0x000fe40007810000 */
[----:B------:R-:W-:Y:S01]  /*21b0*/  FMNMX.FTZ R72, R36, R72, !PT ;  /* 0x0000004824487209 */ /* 0x000fe20007810000 */
[----:B------:R-:W-:Y:S01]  /*21c0*/  IMAD.WIDE.U32 R76, R76, -0x2daee0ad, RZ ;  /* 0xd2511f534c4c7825 */ /* 0x000fe200078e00ff */
[----:B------:R-:W-:-:S02]  /*21d0*/  FMNMX.FTZ R71, R174, R71, !PT ;  /* 0x00000047ae477209 */ /* 0x000fc40007810000 */
[----:B------:R-:W-:Y:S02]  /*21e0*/  LOP3.LUT R64, R67, UR23, R230, 0x96, !PT ;  /* 0x0000001743407c12 */ /* 0x000fe4000f8e96e6 */
[----:B------:R-:W-:Y:S02]  /*21f0*/  FMNMX.FTZ R72, R37, R72, !PT ;  /* 0x0000004825487209 */ /* 0x000fe40007810000 */
[----:B------:R-:W-:Y:S01]  /*2200*/  LOP3.LUT R66, R77, UR21, R66, 0x96, !PT ;  /* 0x000000154d427c12 */ /* 0x000fe2000f8e9642 */
[----:B------:R-:W-:Y:S01]  /*2210*/  IMAD.WIDE.U32 R64, R64, -0x326172a9, RZ ;  /* 0xcd9e8d5740407825 */ /* 0x000fe200078e00ff */
[----:B------:R-:W-:Y:S02]  /*2220*/  FMNMX.FTZ R71, R175, R71, !PT ;  /* 0x00000047af477209 */ /* 0x000fe40007810000 */
[----:B------:R-:W-:Y:S01]  /*2230*/  FMNMX.FTZ R72, R4, R72, !PT ;  /* 0x0000004804487209 */ /* 0x000fe20007810000 */
[----:B------:R-:W-:Y:S01]  /*2240*/  IMAD.WIDE.U32 R66, R66, -0x326172a9, RZ ;  /* 0xcd9e8d5742427825 */ /* 0x000fe200078e00ff */
[----:B------:R-:W-:-:S02]  /*2250*/  FMNMX.FTZ R71, R54, R71, !PT ;  /* 0x0000004736477209 */ /* 0x000fc40007810000 */
[----:B------:R-:W-:Y:S02]  /*2260*/  FMNMX.FTZ R72, R5, R72, !PT ;  /* 0x0000004805487209 */ /* 0x000fe40007810000 */
[----:B------:R-:W-:Y:S02]  /*2270*/  LOP3.LUT R208, R211, R169, RZ, 0x3c, !PT ;  /* 0x000000a9d3d07212 */ /* 0x000fe400078e3cff */
[----:B------:R-:W-:Y:S01]  /*2280*/  FMNMX.FTZ R71, R55, R71, !PT ;  /* 0x0000004737477209 */ /* 0x000fe20007810000 */
[----:B------:R-:W3:Y:S01]  /*2290*/  SHFL.BFLY PT, R168, R72, 0x2, 0x1f ;  /* 0x0c401f0048a87f89 */ /* 0x000ee200000e0000 */
[----:B------:R-:W-:Y:S01]  /*22a0*/  LOP3.LUT R65, R65, UR22, R212, 0x96, !PT ;  /* 0x0000001641417c12 */ /* 0x000fe2000f8e96d4 */
[----:B------:R-:W-:Y:S01]  /*22b0*/  IMAD.WIDE.U32 R208, R208, -0x2daee0ad, RZ ;  /* 0xd2511f53d0d07825 */ /* 0x000fe200078e00ff */
[----:B------:R-:W-:Y:S02]  /*22c0*/  LOP3.LUT R64, R67, UR20, R64, 0x96, !PT ;  /* 0x0000001443407c12 */ /* 0x000fe4000f8e9640 */
[----:B------:R-:W-:-:S02]  /*22d0*/  FMNMX.FTZ R71, R10, R71, !PT ;  /* 0x000000470a477209 */ /* 0x000fc40007810000 */
[----:B-1----:R-:W-:Y:S01]  /*22e0*/  FMNMX.FTZ R67, R74, R73, !PT ;  /* 0x000000494a437209 */ /* 0x002fe20007810000 */
[----:B------:R-:W-:Y:S01]  /*22f0*/  IMAD.WIDE.U32 R74, R65, -0x2daee0ad, RZ ;  /* 0xd2511f53414a7825 */ /* 0x000fe200078e00ff */
[----:B--2---:R-:W-:Y:S02]  /*2300*/  FMNMX.FTZ R166, R68, R166, !PT ;  /* 0x000000a644a67209 */ /* 0x004fe40007810000 */
[----:B------:R-:W-:Y:S01]  /*2310*/  FMNMX.FTZ R71, R11, R71, !PT ;  /* 0x000000470b477209 */ /* 0x000fe20007810000 */
[----:B------:R-:W-:Y:S01]  /*2320*/  IMAD.WIDE.U32 R64, R64, -0x2daee0ad, RZ ;  /* 0xd2511f5340407825 */ /* 0x000fe200078e00ff */
[----:B------:R-:W-:-:S03]  /*2330*/  LOP3.LUT R214, R209, UR25, R206, 0x96, !PT ;  /* 0x00000019d1d67c12 */ /* 0x000fc6000f8e96ce */
[----:B------:R-:W-:Y:S01]  /*2340*/  FMUL.FTZ R206, R166, UR4 ;  /* 0x00000004a6ce7c20 */ /* 0x000fe20008410000 */
[----:B------:R-:W-:Y:S01]  /*2350*/  LOP3.LUT R69, R79, UR26, R210, 0x96, !PT ;  /* 0x0000001a4f457c12 */ /* 0x000fe2000f8e96d2 */
[----:B------:R-:W1:Y:S01]  /*2360*/  SHFL.BFLY PT, R165, R67, 0x1, 0x1f ;  /* 0x0c201f0043a57f89 */ /* 0x000e6200000e0000 */
[----:B------:R-:W-:Y:S01]  /*2370*/  FMNMX.FTZ R71, R38, R71, !PT ;  /* 0x0000004726477209 */ /* 0x000fe20007810000 */
[----:B------:R-:W-:Y:S01]  /*2380*/  IMAD.WIDE.U32 R214, R214, -0x326172a9, RZ ;  /* 0xcd9e8d57d6d67825 */ /* 0x000fe200078e00ff */
[----:B------:R-:W-:Y:S02]  /*2390*/  FSETP.NEU.FTZ.AND P1, PT, R166, -INF , PT ;  /* 0xff800000a600780b */ /* 0x000fe40003f3d000 */
[----:B------:R-:W-:Y:S01]  /*23a0*/  LOP3.LUT R68, R75, UR19, R76, 0x96, !PT ;  /* 0x000000134b447c12 */ /* 0x000fe2000f8e964c */
[----:B------:R-:W-:Y:S01]  /*23b0*/  IMAD.WIDE.U32 R202, R69, -0x2daee0ad, RZ ;  /* 0xd2511f5345ca7825 */ /* 0x000fe200078e00ff */
[----:B------:R-:W-:Y:S02]  /*23c0*/  LOP3.LUT R73, R65, UR18, R74, 0x96, !PT ;  /* 0x0000001241497c12 */ /* 0x000fe4000f8e964a */
[----:B------:R-:W-:Y:S01]  /*23d0*/  FMNMX.FTZ R71, R39, R71, !PT ;  /* 0x0000004727477209 */ /* 0x000fe20007810000 */
[----:B------:R-:W-:Y:S01]  /*23e0*/  IMAD.WIDE.U32 R68, R68, -0x326172a9, RZ ;  /* 0xcd9e8d5744447825 */ /* 0x000fe200078e00ff */
[----:B------:R-:W-:-:S02]  /*23f0*/  FSEL R206, R206, RZ, P1 ;  /* 0x000000ffcece7208 */ /* 0x000fc40000800000 */
[----:B------:R-:W-:Y:S01]  /*2400*/  FMNMX.FTZ R65, R6, R71, !PT ;  /* 0x0000004706417209 */ /* 0x000fe20007810000 */
[----:B------:R-:W-:Y:S01]  /*2410*/  IMAD.WIDE.U32 R74, R73, -0x326172a9, RZ ;  /* 0xcd9e8d57494a7825 */ /* 0x000fe200078e00ff */
[----:B---3--:R-:W-:-:S03]  /*2420*/  FMNMX.FTZ R168, R72, R168, !PT ;  /* 0x000000a848a87209 */ /* 0x008fc60007810000 */
[--C-:B------:R-:W-:Y:S01]  /*2430*/  FFMA.FTZ R184, R57, UR4, -R206.reuse ;  /* 0x0000000439b87c23 */ /* 0x100fe200080108ce */
[----:B------:R-:W-:Y:S01]  /*2440*/  FMNMX.FTZ R65, R7, R65, !PT ;  /* 0x0000004107417209 */ /* 0x000fe20007810000 */
[----:B------:R-:W-:Y:S01]  /*2450*/  FFMA.FTZ R178, R60, UR4, -R206 ;  /* 0x000000043cb27c23 */ /* 0x000fe200080108ce */
[----:B------:R-:W-:Y:S01]  /*2460*/  LOP3.LUT R57, R75, UR27, R68, 0x96, !PT ;  /* 0x0000001b4b397c12 */ /* 0x000fe2000f8e9644 */
[----:B------:R-:W-:Y:S01]  /*2470*/  FFMA.FTZ R185, R56, UR4, -R206 ;  /* 0x0000000438b97c23 */ /* 0x000fe200080108ce */
[C---:B------:R-:W-:Y:S01]  /*2480*/  LOP3.LUT R68, R74.reuse, 0xffff, RZ, 0xc0, !PT ;  /* 0x0000ffff4a447812 */ /* 0x040fe200078ec0ff */
[----:B------:R-:W2:Y:S01]  /*2490*/  SHFL.BFLY PT, R167, R65, 0x2, 0x1f ;  /* 0x0c401f0041a77f89 */ /* 0x000ea200000e0000 */
[----:B------:R-:W-:Y:S01]  /*24a0*/  LOP3.LUT R134, R74, 0xff, RZ, 0xc0, !PT ;  /* 0x000000ff4a867812 */ /* 0x000fe200078ec0ff */
[----:B------:R-:W-:Y:S01]  /*24b0*/  MUFU.EX2 R184, R184 ;  /* 0x000000b800b87308 */ /* 0x000fe20000000800 */
[----:B------:R-:W-:Y:S01]  /*24c0*/  SHF.R.U32.HI R60, RZ, 0x8, R68 ;  /* 0x00000008ff3c7819 */ /* 0x000fe20000011644 */
[--C-:B------:R-:W-:Y:S01]  /*24d0*/  FFMA.FTZ R164, R61, UR4, -R206.reuse ;  /* 0x000000043da47c23 */ /* 0x100fe200080108ce */
[----:B-1----:R-:W-:Y:S01]  /*24e0*/  FMNMX.FTZ R165, R67, R165, !PT ;  /* 0x000000a543a57209 */ /* 0x002fe20007810000 */
[----:B------:R-:W-:Y:S01]  /*24f0*/  FFMA.FTZ R183, R16, UR4, -R206 ;  /* 0x0000000410b77c23 */ /* 0x000fe200080108ce */
[----:B------:R-:W-:Y:S01]  /*2500*/  PRMT R134, R134, 0x5410, R60 ;  /* 0x0000541086867816 */ /* 0x000fe2000000003c */
[--C-:B------:R-:W-:Y:S01]  /*2510*/  FFMA.FTZ R182, R32, UR4, -R206.reuse ;  /* 0x0000000420b67c23 */ /* 0x100fe200080108ce */
[----:B------:R-:W1:Y:S01]  /*2520*/  SHFL.BFLY PT, R60, R168, 0x1, 0x1f ;  /* 0x0c201f00a83c7f89 */ /* 0x000e6200000e0000 */
[C---:B------:R-:W-:Y:S01]  /*2530*/  FMUL.FTZ R205, R165.reuse, UR4 ;  /* 0x00000004a5cd7c20 */ /* 0x040fe20008410000 */
[----:B------:R-:W-:Y:S01]  /*2540*/  FSETP.NEU.FTZ.AND P1, PT, R165, -INF , PT ;  /* 0xff800000a500780b */ /* 0x000fe20003f3d000 */
[----:B------:R-:W3:Y:S01]  /*2550*/  MUFU.EX2 R185, R185 ;  /* 0x000000b900b97308 */ /* 0x000ee20000000800 */
[----:B------:R-:W-:Y:S01]  /*2560*/  SHF.R.U32.HI R133, RZ, 0x10, R57 ;  /* 0x00000010ff857819 */ /* 0x000fe20000011639 */
[--C-:B------:R-:W-:Y:S01]  /*2570*/  FFMA.FTZ R188, R33, UR4, -R206.reuse ;  /* 0x0000000421bc7c23 */ /* 0x100fe200080108ce */
[----:B------:R-:W-:Y:S01]  /*2580*/  FSEL R205, R205, RZ, P1 ;  /* 0x000000ffcdcd7208 */ /* 0x000fe20000800000 */
[----:B------:R-:W-:Y:S01]  /*2590*/  FFMA.FTZ R24, R24, UR4, -R206 ;  /* 0x0000000418187c23 */ /* 0x000fe200080108ce */
[----:B------:R-:W-:-:S02]  /*25a0*/  LOP3.LUT R132, R57, 0xff, RZ, 0xc0, !PT ;  /* 0x000000ff39847812 */ /* 0x000fc400078ec0ff */
[----:B------:R-:W-:Y:S01]  /*25b0*/  SHF.R.U32.HI R61, RZ, 0x18, R57 ;  /* 0x00000018ff3d7819 */ /* 0x000fe20000011639 */
[--C-:B------:R-:W-:Y:S01]  /*25c0*/  FFMA.FTZ R177, R62, UR4, -R205.reuse ;  /* 0x000000043eb17c23 */ /* 0x100fe200080108cd */
[----:B------:R-:W-:Y:S01]  /*25d0*/  LOP3.LUT R62, R57, 0xffff, RZ, 0xc0, !PT ;  /* 0x0000ffff393e7812 */ /* 0x000fe200078ec0ff */
[--C-:B------:R-:W-:Y:S01]  /*25e0*/  FFMA.FTZ R63, R63, UR4, -R205.reuse ;  /* 0x000000043f3f7c23 */ /* 0x100fe200080108cd */
[----:B------:R-:W-:Y:S01]  /*25f0*/  LOP3.LUT R70, R215, UR24, R78, 0x96, !PT ;  /* 0x00000018d7467c12 */ /* 0x000fe2000f8e964e */
[--C-:B------:R-:W-:Y:S01]  /*2600*/  FFMA.FTZ R187, R58, UR4, -R205.reuse ;  /* 0x000000043abb7c23 */ /* 0x100fe200080108cd */
[----:B--2---:R-:W-:Y:S01]  /*2610*/  FMNMX.FTZ R167, R65, R167, !PT ;  /* 0x000000a741a77209 */ /* 0x004fe20007810000 */
[----:B------:R-:W-:Y:S01]  /*2620*/  FFMA.FTZ R186, R59, UR4, -R205 ;  /* 0x000000043bba7c23 */ /* 0x000fe200080108cd */
[----:B------:R-:W-:Y:S01]  /*2630*/  SHF.R.U32.HI R62, RZ, 0x8, R62 ;  /* 0x00000008ff3e7819 */ /* 0x000fe2000001163e */
[----:B------:R-:W-:Y:S01]  /*2640*/  IMAD.WIDE.U32 R70, R70, -0x2daee0ad, RZ ;  /* 0xd2511f5346467825 */ /* 0x000fe200078e00ff */
[----:B------:R-:W-:Y:S01]  /*2650*/  LEA R217, R2, UR5, 0x1 ;  /* 0x0000000502d97c11 */ /* 0x000fe2000f8e08ff */
[----:B------:R-:W2:Y:S01]  /*2660*/  SHFL.BFLY PT, R57, R167, 0x1, 0x1f ;  /* 0x0c201f00a7397f89 */ /* 0x000ea200000e0000 */
[----:B------:R-:W-:Y:S01]  /*2670*/  MUFU.EX2 R177, R177 ;  /* 0x000000b100b17308 */ /* 0x000fe20000000800 */
[----:B------:R-:W-:Y:S01]  /*2680*/  PRMT R132, R132, 0x5410, R62 ;  /* 0x0000541084847816 */ /* 0x000fe2000000003e */
[----:B------:R-:W-:Y:S01]  /*2690*/  UIADD3 UR5, UR32, 0x1715609d, URZ ;  /* 0x1715609d20057890 */ /* 0x000fe2000fffe03f */
[----:B-1----:R-:W-:Y:S01]  /*26a0*/  FMNMX.FTZ R168, R168, R60, !PT ;  /* 0x0000003ca8a87209 */ /* 0x002fe20007810000 */
[----:B------:R-:W-:Y:S01]  /*26b0*/  IMAD.IADD R216, R0, 0x1, R217 ;  /* 0x0000000100d87824 */ /* 0x000fe200078e02d9 */
[----:B------:R-:W-:Y:S01]  /*26c0*/  LEA R200, R200, UR28, 0x10 ;  /* 0x0000001cc8c87c11 */ /* 0x000fe2000f8e80ff */
[----:B------:R-:W1:Y:S01]  /*26d0*/  LDSM.16.MT88.4 R148, [R217+0x9000] ;  /* 0x00900000d994783b */ /* 0x000e620000004200 */
[C---:B------:R-:W-:Y:S01]  /*26e0*/  FSETP.NEU.FTZ.AND P1, PT, R168.reuse, -INF , PT ;  /* 0xff800000a800780b */ /* 0x040fe20003f3d000 */
[----:B------:R-:W-:Y:S01]  /*26f0*/  FMUL.FTZ R204, R168, UR4 ;  /* 0x00000004a8cc7c20 */ /* 0x000fe20008410000 */
[----:B------:R-:W4:Y:S01]  /*2700*/  MUFU.EX2 R2, R63 ;  /* 0x0000003f00027308 */ /* 0x000f220000000800 */
[----:B------:R-:W-:Y:S01]  /*2710*/  LOP3.LUT R56, R203, UR23, R208, 0x96, !PT ;  /* 0x00000017cb387c12 */ /* 0x000fe2000f8e96d0 */
[----:B------:R-:W5:Y:S01]  /*2720*/  LDSM.16.MT88.4 R80, [R216+0x9000] ;  /* 0x00900000d850783b */ /* 0x000f620000004200 */
[----:B------:R-:W-:Y:S01]  /*2730*/  LOP3.LUT R202, R71, UR21, R202, 0x96, !PT ;  /* 0x0000001547ca7c12 */ /* 0x000fe2000f8e96ca */
[----:B------:R-:W-:Y:S01]  /*2740*/  FFMA.FTZ R194, R34, UR4, -R205 ;  /* 0x0000000422c27c23 */ /* 0x000fe200080108cd */
[----:B------:R-:W-:Y:S01]  /*2750*/  FSEL R204, R204, RZ, P1 ;  /* 0x000000ffcccc7208 */ /* 0x000fe20000800000 */
[----:B------:R-:W-:Y:S01]  /*2760*/  IMAD.WIDE.U32 R234, R56, -0x326172a9, RZ ;  /* 0xcd9e8d5738ea7825 */ /* 0x000fe200078e00ff */
[--C-:B------:R-:W-:Y:S01]  /*2770*/  SHF.R.U32.HI R135, RZ, 0x10, R74.reuse ;  /* 0x00000010ff877819 */ /* 0x100fe2000001164a */
[----:B------:R-:W-:Y:S01]  /*2780*/  MUFU.EX2 R187, R187 ;  /* 0x000000bb00bb7308 */ /* 0x000fe20000000800 */
[----:B------:R-:W-:Y:S01]  /*2790*/  SHF.R.U32.HI R67, RZ, 0x18, R74 ;  /* 0x00000018ff437819 */ /* 0x000fe2000001164a */
[----:B------:R-:W-:Y:S01]  /*27a0*/  FFMA.FTZ R193, R48, UR4, -R204 ;  /* 0x0000000430c17c23 */ /* 0x000fe200080108cc */
[----:B------:R-:W-:Y:S01]  /*27b0*/  LOP3.LUT R135, R135, 0xff, RZ, 0xc0, !PT ;  /* 0x000000ff87877812 */ /* 0x000fe200078ec0ff */
[----:B------:R-:W-:Y:S01]  /*27c0*/  IMAD.WIDE.U32 R202, R202, -0x326172a9, RZ ;  /* 0xcd9e8d57caca7825 */ /* 0x000fe200078e00ff */
[----:B------:R-:W-:-:S03]  /*27d0*/  HSET2.LE.AND R132, R132, R200, PT ;  /* 0x000000c884847233 */ /* 0x000fc60003803000 */
[--C-:B------:R-:W-:Y:S01]  /*27e0*/  FFMA.FTZ R192, R49, UR4, -R204.reuse ;  /* 0x0000000431c07c23 */ /* 0x100fe200080108cc */
[----:B---3--:R-:W-:Y:S01]  /*27f0*/  F2FP.F16.F32.PACK_AB R48, R184, R185 ;  /* 0x000000b9b830723e */ /* 0x008fe200000000ff */
[----:B------:R-:W3:Y:S01]  /*2800*/  MUFU.EX2 R186, R186 ;  /* 0x000000ba00ba7308 */ /* 0x000ee20000000800 */
[----:B------:R-:W-:Y:S01]  /*2810*/  PRMT R135, R135, 0x5410, R67 ;  /* 0x0000541087877816 */ /* 0x000fe20000000043 */
[--C-:B------:R-:W-:Y:S01]  /*2820*/  FFMA.FTZ R181, R45, UR4, -R204.reuse ;  /* 0x000000042db57c23 */ /* 0x100fe200080108cc */
[----:B------:R-:W-:Y:S01]  /*2830*/  LOP3.LUT R133, R133, 0xff, RZ, 0xc0, !PT ;  /* 0x000000ff85857812 */ /* 0x000fe200078ec0ff */
[----:B------:R-:W-:Y:S01]  /*2840*/  FFMA.FTZ R191, R44, UR4, -R204 ;  /* 0x000000042cbf7c23 */ /* 0x000fe200080108cc */
[----:B------:R-:W-:Y:S01]  /*2850*/  LOP3.LUT R132, R132, R48, RZ, 0xc0, !PT ;  /* 0x0000003084847212 */ /* 0x000fe200078ec0ff */
[----:B------:R-:W5:Y:S01]  /*2860*/  LDSM.16.MT88.4 R96, [R217+0xa000] ;  /* 0x00a00000d960783b */ /* 0x000f620000004200 */
[----:B------:R-:W-:Y:S01]  /*2870*/  LOP3.LUT R48, R235, UR22, R214, 0x96, !PT ;  /* 0x00000016eb307c12 */ /* 0x000fe2000f8e96d6 */
[----:B------:R-:W-:Y:S01]  /*2880*/  MUFU.EX2 R178, R178 ;  /* 0x000000b200b27308 */ /* 0x000fe20000000800 */
[----:B------:R-:W-:Y:S01]  /*2890*/  LOP3.LUT R234, R203, UR20, R234, 0x96, !PT ;  /* 0x00000014cbea7c12 */ /* 0x000fe2000f8e96ea */
[----:B------:R-:W5:Y:S01]  /*28a0*/  LDSM.16.MT88.4 R108, [R216+0xa000] ;  /* 0x00a00000d86c783b */ /* 0x000f620000004200 */
[----:B------:R-:W-:Y:S01]  /*28b0*/  PRMT R133, R133, 0x5410, R61 ;  /* 0x0000541085857816 */ /* 0x000fe2000000003d */
[----:B------:R-:W-:Y:S01]  /*28c0*/  IMAD.WIDE.U32 R48, R48, -0x2daee0ad, RZ ;  /* 0xd2511f5330307825 */ /* 0x000fe200078e00ff */
[--C-:B------:R-:W-:Y:S01]  /*28d0*/  HSET2.LE.AND R135, R135, R200.reuse, PT ;  /* 0x000000c887877233 */ /* 0x100fe20003803000 */
[----:B------:R-:W5:Y:S01]  /*28e0*/  LDSM.16.MT88.4 R120, [R217+0xb000] ;  /* 0x00b00000d978783b */ /* 0x000f620000004200 */
[----:B----4-:R-:W-:Y:S01]  /*28f0*/  F2FP.F16.F32.PACK_AB R0, R2, R177 ;  /* 0x000000b10200723e */ /* 0x010fe200000000ff */
[----:B------:R-:W-:Y:S01]  /*2900*/  IMAD.WIDE.U32 R234, R234, -0x2daee0ad, RZ ;  /* 0xd2511f53eaea7825 */ /* 0x000fe200078e00ff */
[----:B--2---:R-:W-:Y:S01]  /*2910*/  FMNMX.FTZ R167, R167, R57, !PT ;  /* 0x00000039a7a77209 */ /* 0x004fe20007810000 */
[----:B------:R-:W2:Y:S01]  /*2920*/  MUFU.EX2 R164, R164 ;  /* 0x000000a400a47308 */ /* 0x000ea20000000800 */
[----:B------:R-:W-:Y:S01]  /*2930*/  LOP3.LUT R135, R135, R0, RZ, 0xc0, !PT ;  /* 0x0000000087877212 */ /* 0x000fe200078ec0ff */
[--C-:B------:R-:W-:Y:S01]  /*2940*/  FFMA.FTZ R195, R35, UR4, -R205.reuse ;  /* 0x0000000423c37c23 */ /* 0x100fe200080108cd */
[----:B------:R-:W-:Y:S01]  /*2950*/  HSET2.LE.AND R133, R133, R200, PT ;  /* 0x000000c885857233 */ /* 0x000fe20003803000 */
[C---:B------:R-:W-:Y:S01]  /*2960*/  FMUL.FTZ R203, R167.reuse, UR4 ;  /* 0x00000004a7cb7c20 */ /* 0x040fe20008410000 */
[----:B---3--:R-:W-:Y:S01]  /*2970*/  F2FP.F16.F32.PACK_AB R0, R186, R187 ;  /* 0x000000bbba00723e */ /* 0x008fe200000000ff */
[--C-:B------:R-:W-:Y:S01]  /*2980*/  FFMA.FTZ R196, R18, UR4, -R205.reuse ;  /* 0x0000000412c47c23 */ /* 0x100fe200080108cd */
[----:B------:R-:W-:Y:S01]  /*2990*/  FSETP.NEU.FTZ.AND P1, PT, R167, -INF , PT ;  /* 0xff800000a700780b */ /* 0x000fe20003f3d000 */
[----:B------:R-:W-:Y:S01]  /*29a0*/  MUFU.EX2 R193, R193 ;  /* 0x000000c100c17308 */ /* 0x000fe20000000800 */
[----:B------:R-:W-:Y:S01]  /*29b0*/  LOP3.LUT R48, R235, UR18, R48, 0x96, !PT ;  /* 0x00000012eb307c12 */ /* 0x000fe2000f8e9630 */
[----:B------:R-:W-:Y:S01]  /*29c0*/  FFMA.FTZ R197, R19, UR4, -R205 ;  /* 0x0000000413c57c23 */ /* 0x000fe200080108cd */
[----:B------:R-:W-:Y:S01]  /*29d0*/  LOP3.LUT R133, R133, R0, RZ, 0xc0, !PT ;  /* 0x0000000085857212 */ /* 0x000fe200078ec0ff */
[----:B------:R-:W-:Y:S01]  /*29e0*/  FFMA.FTZ R199, R12, UR4, -R204 ;  /* 0x000000040cc77c23 */ /* 0x000fe200080108cc */
[----:B------:R-:W-:Y:S01]  /*29f0*/  FSEL R203, R203, RZ, P1 ;  /* 0x000000ffcbcb7208 */ /* 0x000fe20000800000 */
[----:B------:R-:W-:Y:S01]  /*2a00*/  LDSM.16.MT88.4 R60, [R217+0x9400] ;  /* 0x00940000d93c783b */ /* 0x000fe20000004200 */
[----:B------:R-:W-:Y:S01]  /*2a10*/  LOP3.LUT R0, R49, UR19, R70, 0x96, !PT ;  /* 0x0000001331007c12 */ /* 0x000fe2000f8e9646 */
[----:B------:R-:W-:Y:S01]  /*2a20*/  IMAD.WIDE.U32 R48, R48, -0x326172a9, RZ ;  /* 0xcd9e8d5730307825 */ /* 0x000fe200078e00ff */
[----:B------:R-:W3:Y:S03]  /*2a30*/  MUFU.EX2 R192, R192 ;  /* 0x000000c000c07308 */ /* 0x000ee60000000800 */
[--C-:B------:R-:W-:Y:S01]  /*2a40*/  FFMA.FTZ R180, R46, UR4, -R203.reuse ;  /* 0x000000042eb47c23 */ /* 0x100fe200080108cb */
[----:B------:R-:W-:Y:S01]  /*2a50*/  FFMA.FTZ R179, R47, UR4, -R203 ;  /* 0x000000042fb37c23 */ /* 0x000fe200080108cb */
[----:B------:R-:W-:Y:S01]  /*2a60*/  IMAD.WIDE.U32 R46, R0, -0x326172a9, RZ ;  /* 0xcd9e8d57002e7825 */ /* 0x000fe200078e00ff */
[----:B------:R-:W-:-:S03]  /*2a70*/  LOP3.LUT R45, R48, 0xffff, RZ, 0xc0, !PT ;  /* 0x0000ffff302d7812 */ /* 0x000fc600078ec0ff */
[--C-:B------:R-:W-:Y:S01]  /*2a80*/  FFMA.FTZ R190, R50, UR4, -R203.reuse ;  /* 0x0000000432be7c23 */ /* 0x100fe200080108cb */
[----:B------:R-:W-:Y:S01]  /*2a90*/  LOP3.LUT R130, R48, 0xff, RZ, 0xc0, !PT ;  /* 0x000000ff30827812 */ /* 0x000fe200078ec0ff */
[----:B------:R-:W-:Y:S01]  /*2aa0*/  FFMA.FTZ R189, R51, UR4, -R203 ;  /* 0x0000000433bd7c23 */ /* 0x000fe200080108cb */
[----:B------:R-:W-:Y:S01]  /*2ab0*/  SHF.R.U32.HI R45, RZ, 0x8, R45 ;  /* 0x00000008ff2d7819 */ /* 0x000fe2000001162d */
[----:B------:R-:W-:Y:S01]  /*2ac0*/  MUFU.EX2 R191, R191 ;  /* 0x000000bf00bf7308 */ /* 0x000fe20000000800 */
[----:B------:R-:W-:Y:S01]  /*2ad0*/  LOP3.LUT R44, R49, UR27, R46, 0x96, !PT ;  /* 0x0000001b312c7c12 */ /* 0x000fe2000f8e962e */
[--C-:B------:R-:W-:Y:S01]  /*2ae0*/  FFMA.FTZ R172, R172, UR4, -R204.reuse ;  /* 0x00000004acac7c23 */ /* 0x100fe200080108cc */
[----:B------:R-:W-:Y:S01]  /*2af0*/  PRMT R130, R130, 0x5410, R45 ;  /* 0x0000541082827816 */ /* 0x000fe2000000002d */
[--C-:B------:R-:W-:Y:S01]  /*2b00*/  FFMA.FTZ R173, R173, UR4, -R204.reuse ;  /* 0x00000004adad7c23 */ /* 0x100fe200080108cc */
[----:B------:R-:W-:Y:S01]  /*2b10*/  LOP3.LUT R45, R44, 0xffff, RZ, 0xc0, !PT ;  /* 0x0000ffff2c2d7812 */ /* 0x000fe200078ec0ff */
[--C-:B------:R-:W-:Y:S01]  /*2b20*/  FFMA.FTZ R174, R174, UR4, -R203.reuse ;  /* 0x00000004aeae7c23 */ /* 0x100fe200080108cb */
[--C-:B------:R-:W-:Y:S01]  /*2b30*/  HSET2.LE.AND R134, R134, R200.reuse, PT ;  /* 0x000000c886867233 */ /* 0x100fe20003803000 */
[----:B------:R-:W4:Y:S01]  /*2b40*/  MUFU.EX2 R181, R181 ;  /* 0x000000b500b57308 */ /* 0x000f220000000800 */
[----:B--2---:R-:W-:Y:S01]  /*2b50*/  F2FP.F16.F32.PACK_AB R58, R164, R178 ;  /* 0x000000b2a43a723e */ /* 0x004fe200000000ff */
[----:B------:R-:W-:Y:S01]  /*2b60*/  FFMA.FTZ R175, R175, UR4, -R203 ;  /* 0x00000004afaf7c23 */ /* 0x000fe200080108cb */
[----:B------:R-:W-:Y:S01]  /*2b70*/  LOP3.LUT R128, R44, 0xff, RZ, 0xc0, !PT ;  /* 0x000000ff2c807812 */ /* 0x000fe200078ec0ff */
[--C-:B------:R-:W-:Y:S01]  /*2b80*/  FFMA.FTZ R52, R52, UR4, -R204.reuse ;  /* 0x0000000434347c23 */ /* 0x100fe200080108cc */
[----:B------:R-:W-:Y:S01]  /*2b90*/  SHF.R.U32.HI R45, RZ, 0x8, R45 ;  /* 0x00000008ff2d7819 */ /* 0x000fe2000001162d */
[----:B------:R-:W-:Y:S01]  /*2ba0*/  FFMA.FTZ R53, R53, UR4, -R204 ;  /* 0x0000000435357c23 */ /* 0x000fe200080108cc */
[----:B------:R-:W-:Y:S01]  /*2bb0*/  SHF.R.U32.HI R131, RZ, 0x10, R48 ;  /* 0x00000010ff837819 */ /* 0x000fe20000011630 */
[----:B------:R-:W-:Y:S01]  /*2bc0*/  MUFU.EX2 R180, R180 ;  /* 0x000000b400b47308 */ /* 0x000fe20000000800 */
[----:B------:R-:W-:Y:S01]  /*2bd0*/  SHF.R.U32.HI R129, RZ, 0x10, R44 ;  /* 0x00000010ff817819 */ /* 0x000fe2000001162c */
[----:B------:R-:W-:Y:S01]  /*2be0*/  FFMA.FTZ R54, R54, UR4, -R203 ;  /* 0x0000000436367c23 */ /* 0x000fe200080108cb */
[----:B------:R-:W-:Y:S01]  /*2bf0*/  PRMT R128, R128, 0x5410, R45 ;  /* 0x0000541080807816 */ /* 0x000fe2000000002d */
[----:B------:R-:W-:Y:S01]  /*2c00*/  FFMA.FTZ R55, R55, UR4, -R203 ;  /* 0x0000000437377c23 */ /* 0x000fe200080108cb */
[----:B------:R-:W-:Y:S01]  /*2c10*/  LOP3.LUT R134, R134, R58, RZ, 0xc0, !PT ;  /* 0x0000003a86867212 */ /* 0x000fe200078ec0ff */
[----:B------:R-:W-:Y:S01]  /*2c20*/  FADD.FTZ R184, R185, R184 ;  /* 0x000000b8b9b87221 */ /* 0x000fe20000010000 */
[----:B------:R-:W-:Y:S01]  /*2c30*/  SHF.R.U32.HI R0, RZ, 0x18, R48 ;  /* 0x00000018ff007819 */ /* 0x000fe20000011630 */
[----:B------:R-:W2:Y:S01]  /*2c40*/  MUFU.EX2 R179, R179 ;  /* 0x000000b300b37308 */ /* 0x000ea20000000800 */
[----:B------:R-:W-:Y:S01]  /*2c50*/  LOP3.LUT R131, R131, 0xff, RZ, 0xc0, !PT ;  /* 0x000000ff83837812 */ /* 0x000fe200078ec0ff */
[----:B------:R-:W2:Y:S01]  /*2c60*/  LDSM.16.MT88.4 R56, [R216+0xb000] ;  /* 0x00b00000d838783b */ /* 0x000ea20000004200 */
[----:B------:R-:W-:Y:S01]  /*2c70*/  SHF.R.U32.HI R44, RZ, 0x18, R44 ;  /* 0x00000018ff2c7819 */ /* 0x000fe2000001162c */
[C---:B-1----:R-:W-:Y:S01]  /*2c80*/  HMMA.16816.F32 R156, R132.reuse, R148, RZ ;  /* 0x00000094849c723c */ /* 0x042fe200000018ff */
[----:B------:R-:W-:Y:S01]  /*2c90*/  LOP3.LUT R129, R129, 0xff, RZ, 0xc0, !PT ;  /* 0x000000ff81817812 */ /* 0x000fe200078ec0ff */
[----:B------:R-:W1:Y:S01]  /*2ca0*/  LDSM.16.MT88.4 R48, [R216+0x9400] ;  /* 0x00940000d830783b */ /* 0x000e620000004200 */
[----:B------:R-:W-:Y:S01]  /*2cb0*/  PRMT R131, R131, 0x5410, R0 ;  /* 0x0000541083837816 */ /* 0x000fe20000000000 */
[----:B------:R-:W-:Y:S01]  /*2cc0*/  MUFU.EX2 R190, R190 ;  /* 0x000000be00be7308 */ /* 0x000fe20000000800 */
[----:B------:R-:W-:Y:S01]  /*2cd0*/  PRMT R129, R129, 0x5410, R44 ;  /* 0x0000541081817816 */ /* 0x000fe2000000002c */
[C---:B-----5:R-:W-:Y:S01]  /*2ce0*/  HMMA.16816.F32 R72, R132.reuse, R80, RZ ;  /* 0x000000508448723c */ /* 0x060fe200000018ff */
[--C-:B------:R-:W-:Y:S01]  /*2cf0*/  HSET2.LE.AND R128, R128, R200.reuse, PT ;  /* 0x000000c880807233 */ /* 0x100fe20003803000 */
[----:B------:R-:W-:Y:S01]  /*2d00*/  FADD.FTZ R186, R187, R186 ;  /* 0x000000babbba7221 */ /* 0x000fe20000010000 */
[----:B---3--:R-:W-:Y:S01]  /*2d10*/  F2FP.F16.F32.PACK_AB R44, R192, R193 ;  /* 0x000000c1c02c723e */ /* 0x008fe200000000ff */
[----:B------:R-:W-:Y:S01]  /*2d20*/  FADD.FTZ R192, R193, R192 ;  /* 0x000000c0c1c07221 */ /* 0x000fe20000010000 */
[--C-:B------:R-:W-:Y:S01]  /*2d30*/  HSET2.LE.AND R130, R130, R200.reuse, PT ;  /* 0x000000c882827233 */ /* 0x100fe20003803000 */
[----:B------:R-:W3:Y:S01]  /*2d40*/  MUFU.EX2 R189, R189 ;  /* 0x000000bd00bd7308 */ /* 0x000ee20000000800 */
[----:B----4-:R-:W-:Y:S01]  /*2d50*/  F2FP.F16.F32.PACK_AB R0, R181, R191 ;  /* 0x000000bfb500723e */ /* 0x010fe200000000ff */
[C---:B------:R-:W-:Y:S01]  /*2d60*/  HMMA.16816.F32 R88, R132.reuse, R96, RZ ;  /* 0x000000608458723c */ /* 0x040fe200000018ff */
[--C-:B------:R-:W-:Y:S01]  /*2d70*/  HSET2.LE.AND R131, R131, R200.reuse, PT ;  /* 0x000000c883837233 */ /* 0x100fe20003803000 */
[----:B------:R-:W-:Y:S01]  /*2d80*/  FADD.FTZ R192, R191, R192 ;  /* 0x000000c0bfc07221 */ /* 0x000fe20000010000 */
[----:B------:R-:W-:Y:S01]  /*2d90*/  LOP3.LUT R128, R128, R44, RZ, 0xc0, !PT ;  /* 0x0000002c80807212 */ /* 0x000fe200078ec0ff */
[----:B------:R-:W-:Y:S01]  /*2da0*/  FADD.FTZ R184, R178, R184 ;  /* 0x000000b8b2b87221 */ /* 0x000fe20000010000 */
[----:B--2---:R-:W-:Y:S01]  /*2db0*/  F2FP.F16.F32.PACK_AB R45, R179, R180 ;  /* 0x000000b4b32d723e */ /* 0x004fe200000000ff */
[----:B------:R-:W2:Y:S01]  /*2dc0*/  MUFU.EX2 R183, R183 ;  /* 0x000000b700b77308 */ /* 0x000ea20000000800 */
[----:B------:R-:W-:Y:S01]  /*2dd0*/  LOP3.LUT R44, R69, UR5, R66, 0x96, !PT ;  /* 0x00000005452c7c12 */ /* 0x000fe2000f8e9642 */
[C---:B------:R-:W-:Y:S01]  /*2de0*/  HMMA.16816.F32 R104, R132.reuse, R108, RZ ;  /* 0x0000006c8468723c */ /* 0x040fe200000018ff */
[----:B------:R-:W-:Y:S01]  /*2df0*/  LOP3.LUT R130, R130, R0, RZ, 0xc0, !PT ;  /* 0x0000000082827212 */ /* 0x000fe200078ec0ff */
[----:B------:R-:W-:Y:S01]  /*2e00*/  FADD.FTZ R186, R177, R186 ;  /* 0x000000bab1ba7221 */ /* 0x000fe20000010000 */
[--C-:B------:R-:W-:Y:S01]  /*2e10*/  HSET2.LE.AND R129, R129, R200.reuse, PT ;  /* 0x000000c881817233 */ /* 0x100fe20003803000 */
[----:B------:R-:W-:Y:S01]  /*2e20*/  FADD.FTZ R192, R181, R192 ;  /* 0x000000c0b5c07221 */ /* 0x000fe20000010000 */
[----:B------:R-:W-:Y:S01]  /*2e30*/  LOP3.LUT R131, R131, R45, RZ, 0xc0, !PT ;  /* 0x0000002d83837212 */ /* 0x000fe200078ec0ff */
[----:B------:R-:W-:Y:S01]  /*2e40*/  IMAD.WIDE.U32 R44, R44, -0x2daee0ad, RZ ;  /* 0xd2511f532c2c7825 */ /* 0x000fe200078e00ff */
[----:B---3--:R-:W-:Y:S01]  /*2e50*/  F2FP.F16.F32.PACK_AB R0, R189, R190 ;  /* 0x000000bebd00723e */ /* 0x008fe200000000ff */
[----:B------:R-:W-:Y:S01]  /*2e60*/  MUFU.EX2 R182, R182 ;  /* 0x000000b600b67308 */ /* 0x000fe20000000800 */
[C---:B------:R-:W-:Y:S01]  /*2e70*/  HMMA.16816.F32 R116, R132.reuse, R120, RZ ;  /* 0x000000788474723c */ /* 0x040fe200000018ff */
[----:B------:R-:W-:Y:S01]  /*2e80*/  LOP3.LUT R202, R47, UR5, R202, 0x96, !PT ;  /* 0x000000052fca7c12 */ /* 0x000fe2000f8e96ca */
[----:B------:R-:W-:Y:S01]  /*2e90*/  FADD.FTZ R189, R190, R189 ;  /* 0x000000bdbebd7221 */ /* 0x000fe20000010000 */
[----:B------:R-:W-:Y:S01]  /*2ea0*/  LOP3.LUT R129, R129, R0, RZ, 0xc0, !PT ;  /* 0x0000000081817212 */ /* 0x000fe200078ec0ff */
[----:B------:R-:W-:Y:S01]  /*2eb0*/  FFMA.FTZ R0, R17, UR4, -R206 ;  /* 0x0000000411007c23 */ /* 0x000fe200080108ce */
[--C-:B------:R-:W-:Y:S01]  /*2ec0*/  SHF.R.U32.HI R17, RZ, 0x10, R44.reuse ;  /* 0x00000010ff117819 */ /* 0x100fe2000001162c */
[C---:B------:R-:W-:Y:S01]  /*2ed0*/  HMMA.16816.F32 R152, R132.reuse, R150, RZ ;  /* 0x000000968498723c */ /* 0x040fe200000018ff */
[----:B------:R-:W-:Y:S01]  /*2ee0*/  SHF.R.U32.HI R67, RZ, 0x18, R44 ;  /* 0x00000018ff437819 */ /* 0x000fe2000001162c */
[----:B------:R-:W3:Y:S01]  /*2ef0*/  MUFU.EX2 R188, R188 ;  /* 0x000000bc00bc7308 */ /* 0x000ee20000000800 */
[----:B------:R-:W-:Y:S01]  /*2f00*/  LOP3.LUT R17, R17, 0xff, RZ, 0xc0, !PT ;  /* 0x000000ff11117812 */ /* 0x000fe200078ec0ff */
[----:B------:R-:W-:Y:S01]  /*2f10*/  FADD.FTZ R189, R180, R189 ;  /* 0x000000bdb4bd7221 */ /* 0x000fe20000010000 */
[----:B------:R-:W-:Y:S01]  /*2f20*/  LOP3.LUT R16, R45, UR29, R64, 0x96, !PT ;  /* 0x0000001d2d107c12 */ /* 0x000fe2000f8e9640 */
[-C--:B------:R-:W-:Y:S01]  /*2f30*/  HMMA.16816.F32 R124, R132, R56.reuse, RZ ;  /* 0x00000038847c723c */ /* 0x080fe200000018ff */
[----:B------:R-:W-:Y:S01]  /*2f40*/  PRMT R67, R17, 0x5410, R67 ;  /* 0x0000541011437816 */ /* 0x000fe20000000043 */
[----:B------:R-:W-:Y:S01]  /*2f50*/  FADD.FTZ R189, R179, R189 ;  /* 0x000000bdb3bd7221 */ /* 0x000fe20000010000 */
[----:B------:R-:W-:Y:S01]  /*2f60*/  LOP3.LUT R32, R44, 0xffff, RZ, 0xc0, !PT ;  /* 0x0000ffff2c207812 */ /* 0x000fe200078ec0ff */
[----:B------:R-:W4:Y:S01]  /*2f70*/  MUFU.EX2 R0, R0 ;  /* 0x0000000000007308 */ /* 0x000f220000000800 */
[----:B------:R-:W-:Y:S01]  /*2f80*/  LOP3.LUT R17, R16, 0xffff, RZ, 0xc0, !PT ;  /* 0x0000ffff10117812 */ /* 0x000fe200078ec0ff */
[----:B------:R-:W-:Y:S01]  /*2f90*/  HMMA.16816.F32 R136, R128, R56, RZ ;  /* 0x000000388088723c */ /* 0x000fe200000018ff */
[----:B------:R-:W-:Y:S01]  /*2fa0*/  LOP3.LUT R66, R44, 0xff, RZ, 0xc0, !PT ;  /* 0x000000ff2c427812 */ /* 0x000fe200078ec0ff */
[----:B------:R-:W-:Y:S01]  /*2fb0*/  FADD.FTZ R184, R164, R184 ;  /* 0x000000b8a4b87221 */ /* 0x000fe20000010000 */
[----:B------:R-:W-:Y:S01]  /*2fc0*/  SHF.R.U32.HI R32, RZ, 0x8, R32 ;  /* 0x00000008ff207819 */ /* 0x000fe20000011620 */
[----:B------:R-:W5:Y:S01]  /*2fd0*/  LDSM.16.MT88.4 R44, [R217+0xa400] ;  /* 0x00a40000d92c783b */ /* 0x000f620000004200 */
[----:B------:R-:W-:Y:S01]  /*2fe0*/  LOP3.LUT R64, R16, 0xff, RZ, 0xc0, !PT ;  /* 0x000000ff10407812 */ /* 0x000fe200078ec0ff */
[----:B------:R-:W-:Y:S01]  /*2ff0*/  MUFU.EX2 R194, R194 ;  /* 0x000000c200c27308 */ /* 0x000fe20000000800 */
[----:B------:R-:W-:Y:S01]  /*3000*/  SHF.R.U32.HI R65, RZ, 0x10, R16 ;  /* 0x00000010ff417819 */ /* 0x000fe20000011610 */
[C---:B------:R-:W-:Y:S01]  /*3010*/  HMMA.16816.F32 R76, R132.reuse, R82, RZ ;  /* 0x00000052844c723c */ /* 0x040fe200000018ff */
[----:B------:R-:W-:Y:S01]  /*3020*/  SHF.R.U32.HI R17, RZ, 0x8, R17 ;  /* 0x00000008ff117819 */ /* 0x000fe20000011611 */
[----:B------:R-:W-:Y:S01]  /*3030*/  FADD.FTZ R186, R2, R186 ;  /* 0x000000ba02ba7221 */ /* 0x000fe20000010000 */
[----:B------:R-:W-:Y:S01]  /*3040*/  PRMT R66, R66, 0x5410, R32 ;  /* 0x0000541042427816 */ /* 0x000fe20000000020 */
[----:B--2---:R-:W-:Y:S01]  /*3050*/  FADD.FTZ R184, R183, R184 ;  /* 0x000000b8b7b87221 */ /* 0x004fe20000010000 */
[----:B------:R-:W-:Y:S01]  /*3060*/  SHF.R.U32.HI R16, RZ, 0x18, R16 ;  /* 0x00000018ff107819 */ /* 0x000fe20000011610 */
[----:B------:R-:W2:Y:S01]  /*3070*/  MUFU.EX2 R195, R195 ;  /* 0x000000c300c37308 */ /* 0x000ea20000000800 */
[----:B------:R-:W-:Y:S01]  /*3080*/  LOP3.LUT R65, R65, 0xff, RZ, 0xc0, !PT ;  /* 0x000000ff41417812 */ /* 0x000fe200078ec0ff */
[C---:B------:R-:W-:Y:S01]  /*3090*/  HMMA.16816.F32 R92, R132.reuse, R98, RZ ;  /* 0x00000062845c723c */ /* 0x040fe200000018ff */
[----:B------:R-:W-:Y:S01]  /*30a0*/  PRMT R64, R64, 0x5410, R17 ;  /* 0x0000541040407816 */ /* 0x000fe20000000011 */
[----:B------:R-:W5:Y:S01]  /*30b0*/  LDSM.16.MT88.4 R32, [R216+0xa400] ;  /* 0x00a40000d820783b */ /* 0x000f620000004200 */
[----:B------:R-:W-:Y:S01]  /*30c0*/  PRMT R65, R65, 0x5410, R16 ;  /* 0x0000541041417816 */ /* 0x000fe20000000010 */
[----:B------:R-:W-:Y:S01]  /*30d0*/  FFMA.FTZ R237, R5, UR4, -R204 ;  /* 0x0000000405ed7c23 */ /* 0x000fe200080108cc */
[--C-:B------:R-:W-:Y:S01]  /*30e0*/  HSET2.LE.AND R66, R66, R200.reuse, PT ;  /* 0x000000c842427233 */ /* 0x100fe20003803000 */
[----:B------:R-:W1:Y:S01]  /*30f0*/  MUFU.EX2 R196, R196 ;  /* 0x000000c400c47308 */ /* 0x000e620000000800 */
[--C-:B------:R-:W-:Y:S01]  /*3100*/  HSET2.LE.AND R64, R64, R200.reuse, PT ;  /* 0x000000c840407233 */ /* 0x100fe20003803000 */
[C---:B------:R-:W-:Y:S01]  /*3110*/  HMMA.16816.F32 R144, R132.reuse, R110, RZ ;  /* 0x0000006e8490723c */ /* 0x040fe200000018ff */
[----:B---3--:R-:W-:Y:S01]  /*3120*/  F2FP.F16.F32.PACK_AB R16, R188, R182 ;  /* 0x000000b6bc10723e */ /* 0x008fe200000000ff */
[C---:B----4-:R-:W-:Y:S01]  /*3130*/  FADD.FTZ R184, R0.reuse, R184 ;  /* 0x000000b800b87221 */ /* 0x050fe20000010000 */
[----:B------:R-:W-:Y:S01]  /*3140*/  F2FP.F16.F32.PACK_AB R56, R0, R183 ;  /* 0x000000b70038723e */ /* 0x000fe200000000ff */
[--C-:B------:R-:W-:Y:S01]  /*3150*/  FFMA.FTZ R36, R36, UR4, -R204.reuse ;  /* 0x0000000424247c23 */ /* 0x100fe200080108cc */
[--C-:B------:R-:W-:Y:S01]  /*3160*/  HSET2.LE.AND R67, R67, R200.reuse, PT ;  /* 0x000000c843437233 */ /* 0x100fe20003803000 */
[----:B------:R-:W3:Y:S01]  /*3170*/  MUFU.EX2 R197, R197 ;  /* 0x000000c500c57308 */ /* 0x000ee20000000800 */
[----:B------:R-:W-:Y:S01]  /*3180*/  HMMA.16816.F32 R140, R132, R122, RZ ;  /* 0x0000007a848c723c */ /* 0x000fe200000018ff */
[----:B--2---:R-:W-:Y:S01]  /*3190*/  F2FP.F16.F32.PACK_AB R198, R195, R194 ;  /* 0x000000c2c3c6723e */ /* 0x004fe200000000ff */
[--C-:B------:R-:W-:Y:S01]  /*31a0*/  FFMA.FTZ R37, R37, UR4, -R204.reuse ;  /* 0x0000000425257c23 */ /* 0x100fe200080108cc */
[----:B------:R-:W-:Y:S01]  /*31b0*/  HSET2.LE.AND R65, R65, R200, PT ;  /* 0x000000c841417233 */ /* 0x000fe20003803000 */
[----:B------:R-:W-:Y:S01]  /*31c0*/  FFMA.FTZ R38, R38, UR4, -R203 ;  /* 0x0000000426267c23 */ /* 0x000fe200080108cb */
[----:B------:R-:W-:Y:S01]  /*31d0*/  LOP3.LUT R66, R66, R16, RZ, 0xc0, !PT ;  /* 0x0000001042427212 */ /* 0x000fe200078ec0ff */
[C---:B------:R-:W-:Y:S01]  /*31e0*/  HMMA.16816.F32 R160, R128.reuse, R148, RZ ;  /* 0x0000009480a0723c */ /* 0x040fe200000018ff */
[----:B------:R-:W-:Y:S01]  /*31f0*/  LOP3.LUT R64, R64, R56, RZ, 0xc0, !PT ;  /* 0x0000003840407212 */ /* 0x000fe200078ec0ff */
[----:B------:R-:W2:Y:S01]  /*3200*/  LDSM.16.MT88.4 R16, [R217+0xb400] ;  /* 0x00b40000d910783b */ /* 0x000ea20000004200 */
[----:B------:R-:W-:Y:S01]  /*3210*/  LOP3.LUT R67, R67, R198, RZ, 0xc0, !PT ;  /* 0x000000c643437212 */ /* 0x000fe200078ec0ff */
[----:B------:R-:W-:Y:S01]  /*3220*/  FFMA.FTZ R198, R13, UR4, -R204 ;  /* 0x000000040dc67c23 */ /* 0x000fe200080108cc */
[----:B------:R-:W-:Y:S01]  /*3230*/  LOP3.LUT R207, R207, UR33, R201, 0x96, !PT ;  /* 0x00000021cfcf7c12 */ /* 0x000fe2000f8e96c9 */
[C---:B------:R-:W-:Y:S01]  /*3240*/  HMMA.16816.F32 R68, R128.reuse, R80, RZ ;  /* 0x000000508044723c */ /* 0x040fe200000018ff */
[----:B------:R-:W-:Y:S01]  /*3250*/  MUFU.EX2 R172, R172 ;  /* 0x000000ac00ac7308 */ /* 0x000fe20000000800 */
[----:B-1----:R-:W-:Y:S01]  /*3260*/  FADD.FTZ R186, R196, R186 ;  /* 0x000000bac4ba7221 */ /* 0x002fe20000010000 */
[--C-:B------:R-:W-:Y:S01]  /*3270*/  FFMA.FTZ R236, R7, UR4, -R203.reuse ;  /* 0x0000000407ec7c23 */ /* 0x100fe200080108cb */
[----:B---3--:R-:W-:Y:S01]  /*3280*/  F2FP.F16.F32.PACK_AB R12, R197, R196 ;  /* 0x000000c4c50c723e */ /* 0x008fe200000000ff */
[----:B------:R-:W-:Y:S01]  /*3290*/  FFMA.FTZ R39, R39, UR4, -R203 ;  /* 0x0000000427277c23 */ /* 0x000fe200080108cb */
[C---:B------:R-:W-:Y:S01]  /*32a0*/  HMMA.16816.F32 R84, R128.reuse, R96, RZ ;  /* 0x000000608054723c */ /* 0x040fe200000018ff */
[----:B------:R-:W-:Y:S01]  /*32b0*/  FADD.FTZ R186, R197, R186 ;  /* 0x000000bac5ba7221 */ /* 0x000fe20000010000 */
[----:B------:R-:W-:Y:S01]  /*32c0*/  LOP3.LUT R65, R65, R12, RZ, 0xc0, !PT ;  /* 0x0000000c41417212 */ /* 0x000fe200078ec0ff */
[----:B------:R-:W-:Y:S01]  /*32d0*/  IMAD.WIDE.U32 R12, R202, -0x2daee0ad, RZ ;  /* 0xd2511f53ca0c7825 */ /* 0x000fe200078e00ff */
[----:B------:R-:W1:Y:S03]  /*32e0*/  MUFU.EX2 R173, R173 ;  /* 0x000000ad00ad7308 */ /* 0x000e660000000800 */
[----:B------:R-:W-:Y:S01]  /*32f0*/  FADD.FTZ R184, R182, R184 ;  /* 0x000000b8b6b87221 */ /* 0x000fe20000010000 */
[C---:B------:R-:W-:Y:S01]  /*3300*/  HMMA.16816.F32 R100, R128.reuse, R108, RZ ;  /* 0x0000006c8064723c */ /* 0x040fe200000018ff */
[----:B------:R-:W-:Y:S01]  /*3310*/  FADD.FTZ R186, R194, R186 ;  /* 0x000000bac2ba7221 */ /* 0x000fe20000010000 */
[----:B------:R-:W-:Y:S01]  /*3320*/  LOP3.LUT R234, R13, UR29, R234, 0x96, !PT ;  /* 0x0000001d0dea7c12 */ /* 0x000fe2000f8e96ea */
[----:B------:R-:W-:Y:S01]  /*3330*/  FADD.FTZ R184, R188, R184 ;  /* 0x000000b8bcb87221 */ /* 0x000fe20000010000 */
[----:B------:R-:W-:Y:S01]  /*3340*/  LOP3.LUT R13, R12, 0xffff, RZ, 0xc0, !PT ;  /* 0x0000ffff0c0d7812 */ /* 0x000fe200078ec0ff */
[----:B------:R-:W-:Y:S01]  /*3350*/  FADD.FTZ R186, R195, R186 ;  /* 0x000000bac3ba7221 */ /* 0x000fe20000010000 */
[----:B------:R-:W-:Y:S01]  /*3360*/  HMMA.16816.F32 R112, R128, R120, RZ ;  /* 0x000000788070723c */ /* 0x000fe200000018ff */
[----:B------:R-:W-:Y:S01]  /*3370*/  SHF.R.U32.HI R201, RZ, 0x10, R12 ;  /* 0x00000010ffc97819 */ /* 0x000fe2000001160c */
[----:B------:R-:W-:Y:S01]  /*3380*/  MUFU.EX2 R174, R174 ;  /* 0x000000ae00ae7308 */ /* 0x000fe20000000800 */
[----:B------:R-:W-:-:S02]  /*3390*/  SHF.R.U32.HI R13, RZ, 0x8, R13 ;  /* 0x00000008ff0d7819 */ /* 0x000fc4000001160d */
[----:B------:R-:W-:Y:S01]  /*33a0*/  LOP3.LUT R209, R12, 0xff, RZ, 0xc0, !PT ;  /* 0x000000ff0cd17812 */ /* 0x000fe200078ec0ff */
[C---:B------:R-:W-:Y:S01]  /*33b0*/  HMMA.16816.F32 R148, R128.reuse, R150, RZ ;  /* 0x000000968094723c */ /* 0x040fe200000018ff */
[----:B------:R-:W-:Y:S02]  /*33c0*/  SHF.R.U32.HI R202, RZ, 0x18, R12 ;  /* 0x00000018ffca7819 */ /* 0x000fe4000001160c */
[----:B------:R-:W-:Y:S01]  /*33d0*/  LOP3.LUT R201, R201, 0xff, RZ, 0xc0, !PT ;  /* 0x000000ffc9c97812 */ /* 0x000fe200078ec0ff */
[----:B------:R-:W-:Y:S01]  /*33e0*/  MUFU.EX2 R175, R175 ;  /* 0x000000af00af7308 */ /* 0x000fe20000000800 */
[----:B------:R-:W-:Y:S01]  /*33f0*/  PRMT R12, R209, 0x5410, R13 ;  /* 0x00005410d10c7816 */ /* 0x000fe2000000000d */
[----:B------:R-:W-:Y:S01]  /*3400*/  HMMA.16816.F32 R80, R128, R82, RZ ;  /* 0x000000528050723c */ /* 0x000fe200000018ff */
[----:B------:R-:W-:Y:S01]  /*3410*/  PRMT R13, R201, 0x5410, R202 ;  /* 0x00005410c90d7816 */ /* 0x000fe200000000ca */
[--C-:B------:R-:W-:Y:S01]  /*3420*/  FFMA.FTZ R202, R15, UR4, -R203.reuse ;  /* 0x000000040fca7c23 */ /* 0x100fe200080108cb */
[----:B------:R-:W-:Y:S01]  /*3430*/  FFMA.FTZ R209, R14, UR4, -R203 ;  /* 0x000000040ed17c23 */ /* 0x000fe200080108cb */
[----:B------:R-:W-:-:S02]  /*3440*/  LOP3.LUT R14, R234, 0xffff, RZ, 0xc0, !PT ;  /* 0x0000ffffea0e7812 */ /* 0x000fc400078ec0ff */
[C---:B------:R-:W-:Y:S01]  /*3450*/  HMMA.16816.F32 R96, R128.reuse, R98, RZ ;  /* 0x000000628060723c */ /* 0x040fe200000018ff */
[----:B------:R3:W4:Y:S01]  /*3460*/  MUFU.EX2 R201, R209 ;  /* 0x000000d100c97308 */ /* 0x0007220000000800 */
[----:B------:R-:W-:Y:S02]  /*3470*/  LOP3.LUT R211, R234, 0xff, RZ, 0xc0, !PT ;  /* 0x000000ffead37812 */ /* 0x000fe400078ec0ff */
[----:B------:R-:W-:Y:S02]  /*3480*/  SHF.R.U32.HI R14, RZ, 0x8, R14 ;  /* 0x00000008ff0e7819 */ /* 0x000fe4000001160e */
[----:B------:R-:W-:Y:S01]  /*3490*/  HMMA.16816.F32 R108, R128, R110, RZ ;  /* 0x0000006e806c723c */ /* 0x000fe200000018ff */
[----:B------:R-:W-:Y:S02]  /*34a0*/  HSET2.LE.AND R12, R12, R200, PT ;  /* 0x000000c80c0c7233 */ /* 0x000fe40003803000 */
[----:B------:R-:W5:Y:S01]  /*34b0*/  MUFU.EX2 R199, R199 ;  /* 0x000000c700c77308 */ /* 0x000f620000000800 */
[----:B------:R-:W-:-:S02]  /*34c0*/  PRMT R211, R211, 0x5410, R14 ;  /* 0x00005410d3d37816 */ /* 0x000fc4000000000e */
[----:B------:R-:W-:Y:S01]  /*34d0*/  HMMA.16816.F32 R120, R128, R122, RZ ;  /* 0x0000007a8078723c */ /* 0x000fe200000018ff */
[--C-:B------:R-:W-:Y:S02]  /*34e0*/  HSET2.LE.AND R13, R13, R200.reuse, PT ;  /* 0x000000c80d0d7233 */ /* 0x100fe40003803000 */
[----:B-1----:R-:W-:Y:S02]  /*34f0*/  F2FP.F16.F32.PACK_AB R14, R173, R172 ;  /* 0x000000acad0e723e */ /* 0x002fe400000000ff */
[----:B------:R-:W1:Y:S01]  /*3500*/  MUFU.EX2 R198, R198 ;  /* 0x000000c600c67308 */ /* 0x000e620000000800 */
[-C--:B------:R-:W-:Y:S01]  /*3510*/  HMMA.16816.F32 R132, R132, R58.reuse, RZ ;  /* 0x0000003a8484723c */ /* 0x080fe200000018ff */
[--C-:B---3--:R-:W-:Y:S01]  /*3520*/  SHF.R.U32.HI R209, RZ, 0x10, R234.reuse ;  /* 0x00000010ffd17819 */ /* 0x108fe200000116ea */
[----:B----4-:R-:W-:Y:S01]  /*3530*/  FADD.FTZ R189, R201, R189 ;  /* 0x000000bdc9bd7221 */ /* 0x010fe20000010000 */
[----:B------:R-:W-:Y:S02]  /*3540*/  SHF.R.U32.HI R234, RZ, 0x18, R234 ;  /* 0x00000018ffea7819 */ /* 0x000fe400000116ea */
[----:B------:R-:W-:Y:S01]  /*3550*/  LOP3.LUT R209, R209, 0xff, RZ, 0xc0, !PT ;  /* 0x000000ffd1d17812 */ /* 0x000fe200078ec0ff */
[----:B------:R-:W-:Y:S01]  /*3560*/  HMMA.16816.F32 R128, R128, R58, RZ ;  /* 0x0000003a8080723c */ /* 0x000fe200000018ff */
[----:B------:R-:W3:Y:S01]  /*3570*/  LDSM.16.MT88.4 R56, [R216+0xb400] ;  /* 0x00b40000d838783b */ /* 0x000ee20000004200 */
[----:B------:R-:W4:Y:S01]  /*3580*/  MUFU.EX2 R202, R202 ;  /* 0x000000ca00ca7308 */ /* 0x000f220000000800 */
[----:B------:R-:W-:Y:S01]  /*3590*/  PRMT R209, R209, 0x5410, R234 ;  /* 0x00005410d1d17816 */ /* 0x000fe200000000ea */
[----:B------:R-:W-:Y:S01]  /*35a0*/  IMAD.WIDE.U32 R234, R207, -0x326172a9, RZ ;  /* 0xcd9e8d57cfea7825 */ /* 0x000fe200078e00ff */
[----:B------:R-:W-:Y:S01]  /*35b0*/  F2FP.F16.F32.PACK_AB R15, R175, R174 ;  /* 0x000000aeaf0f723e */ /* 0x000fe200000000ff */
[C---:B------:R-:W-:Y:S01]  /*35c0*/  HMMA.16816.F32 R156, R64.reuse, R60, R156 ;  /* 0x0000003c409c723c */ /* 0x040fe2000000189c */
[----:B------:R-:W-:Y:S01]  /*35d0*/  LOP3.LUT R14, R12, R14, RZ, 0xc0, !PT ;  /* 0x0000000e0c0e7212 */ /* 0x000fe200078ec0ff */
[----:B-----5:R-:W-:Y:S01]  /*35e0*/  FADD.FTZ R192, R199, R192 ;  /* 0x000000c0c7c07221 */ /* 0x020fe20000010000 */
[----:B------:R-:W-:Y:S01]  /*35f0*/  LOP3.LUT R232, R235, UR26, R232, 0x96, !PT ;  /* 0x0000001aebe87c12 */ /* 0x000fe2000f8e96e8 */
[----:B------:R-:W5:Y:S01]  /*3600*/  MUFU.EX2 R52, R52 ;  /* 0x0000003400347308 */ /* 0x000f620000000800 */
[----:B------:R-:W-:Y:S01]  /*3610*/  LOP3.LUT R15, R13, R15, RZ, 0xc0, !PT ;  /* 0x0000000f0d0f7212 */ /* 0x000fe200078ec0ff */
[----:B------:R-:W-:Y:S01]  /*3620*/  HMMA.16816.F32 R72, R64, R48, R72 ;  /* 0x000000304048723c */ /* 0x000fe20000001848 */
[--C-:B------:R-:W-:Y:S01]  /*3630*/  HSET2.LE.AND R12, R211, R200.reuse, PT ;  /* 0x000000c8d30c7233 */ /* 0x100fe20003803000 */
[----:B------:R-:W-:Y:S01]  /*3640*/  IMAD.WIDE.U32 R232, R232, -0x2daee0ad, RZ ;  /* 0xd2511f53e8e87825 */ /* 0x000fe200078e00ff */
[----:B------:R-:W-:-:S03]  /*3650*/  HSET2.LE.AND R13, R209, R200, PT ;  /* 0x000000c8d10d7233 */ /* 0x000fc60003803000 */
[C---:B-1----:R-:W-:Y:S01]  /*3660*/  FADD.FTZ R192, R198.reuse, R192 ;  /* 0x000000c0c6c07221 */ /* 0x042fe20000010000 */
[----:B------:R-:W-:Y:S01]  /*3670*/  F2FP.F16.F32.PACK_AB R211, R198, R199 ;  /* 0x000000c7c6d3723e */ /* 0x000fe200000000ff */
[C---:B------:R-:W-:Y:S01]  /*3680*/  HMMA.16816.F32 R88, R64.reuse, R44, R88 ;  /* 0x0000002c4058723c */ /* 0x040fe20000001858 */
[----:B----4-:R-:W-:Y:S01]  /*3690*/  F2FP.F16.F32.PACK_AB R209, R202, R201 ;  /* 0x000000c9cad1723e */ /* 0x010fe200000000ff */
[----:B------:R-:W1:Y:S01]  /*36a0*/  MUFU.EX2 R53, R53 ;  /* 0x0000003500357308 */ /* 0x000e620000000800 */
[----:B------:R-:W-:Y:S01]  /*36b0*/  LOP3.LUT R12, R12, R211, RZ, 0xc0, !PT ;  /* 0x000000d30c0c7212 */ /* 0x000fe200078ec0ff */
[----:B------:R-:W-:Y:S01]  /*36c0*/  FADD.FTZ R189, R202, R189 ;  /* 0x000000bdcabd7221 */ /* 0x000fe20000010000 */
[----:B------:R-:W-:Y:S01]  /*36d0*/  LOP3.LUT R13, R13, R209, RZ, 0xc0, !PT ;  /* 0x000000d10d0d7212 */ /* 0x000fe200078ec0ff */
[C---:B------:R-:W-:Y:S01]  /*36e0*/  HMMA.16816.F32 R104, R64.reuse, R32, R104 ;  /* 0x000000204068723c */ /* 0x040fe20000001868 */
[----:B------:R-:W-:Y:S01]  /*36f0*/  LOP3.LUT R230, R233, UR23, R230, 0x96, !PT ;  /* 0x00000017e9e67c12 */ /* 0x000fe2000f8e96e6 */
[----:B------:R-:W-:Y:S01]  /*3700*/  FADD.FTZ R192, R172, R192 ;  /* 0x000000c0acc07221 */ /* 0x000fe20000010000 */
[----:B------:R-:W-:Y:S01]  /*3710*/  FADD.FTZ R189, R174, R189 ;  /* 0x000000bdaebd7221 */ /* 0x000fe20000010000 */
[----:B------:R-:W4:Y:S02]  /*3720*/  MUFU.EX2 R54, R54 ;  /* 0x0000003600367308 */ /* 0x000f240000000800 */
[----:B--2---:R-:W-:Y:S01]  /*3730*/  HMMA.16816.F32 R116, R64, R16, R116 ;  /* 0x000000104074723c */ /* 0x004fe20000001874 */
[----:B------:R-:W-:-:S04]  /*3740*/  IMAD.WIDE.U32 R230, R230, -0x326172a9, RZ ;  /* 0xcd9e8d57e6e67825 */ /* 0x000fc800078e00ff */
[----:B------:R-:W-:Y:S01]  /*3750*/  FADD.FTZ R192, R173, R192 ;  /* 0x000000c0adc07221 */ /* 0x000fe20000010000 */
[----:B------:R-:W-:Y:S01]  /*3760*/  FADD.FTZ R189, R175, R189 ;  /* 0x000000bdafbd7221 */ /* 0x000fe20000010000 */
[----:B------:R-:W-:Y:S01]  /*3770*/  HMMA.16816.F32 R152, R64, R62, R152 ;  /* 0x0000003e4098723c */ /* 0x000fe20000001898 */
[----:B------:R-:W2:Y:S01]  /*3780*/  MUFU.EX2 R55, R55 ;  /* 0x0000003700377308 */ /* 0x000ea20000000800 */
[----:B-----5:R-:W-:-:S04]  /*3790*/  FADD.FTZ R192, R52, R192 ;  /* 0x000000c034c07221 */ /* 0x020fc80000010000 */
[C---:B---3--:R-:W-:Y:S01]  /*37a0*/  HMMA.16816.F32 R124, R64.reuse, R56, R124 ;  /* 0x00000038407c723c */ /* 0x048fe2000000187c */
[----:B-1----:R-:W-:Y:S02]  /*37b0*/  FADD.FTZ R192, R53, R192 ;  /* 0x000000c035c07221 */ /* 0x002fe40000010000 */
[----:B------:R-:W-:Y:S01]  /*37c0*/  MUFU.EX2 R237, R237 ;  /* 0x000000ed00ed7308 */ /* 0x000fe20000000800 */
[----:B----4-:R-:W-:Y:S02]  /*37d0*/  FADD.FTZ R189, R54, R189 ;  /* 0x000000bd36bd7221 */ /* 0x010fe40000010000 */
[C---:B------:R-:W-:Y:S05]  /*37e0*/  HMMA.16816.F32 R76, R64.reuse, R50, R76 ;  /* 0x00000032404c723c */ /* 0x040fea000000184c */
[----:B------:R-:W-:Y:S01]  /*37f0*/  MUFU.EX2 R36, R36 ;  /* 0x0000002400247308 */ /* 0x000fe20000000800 */
[----:B------:R-:W-:Y:S01]  /*3800*/  HMMA.16816.F32 R92, R64, R46, R92 ;  /* 0x0000002e405c723c */ /* 0x000fe2000000185c */
[----:B--2---:R-:W-:-:S05]  /*3810*/  FADD.FTZ R189, R55, R189 ;  /* 0x000000bd37bd7221 */ /* 0x004fca0000010000 */
[C---:B------:R-:W-:Y:S01]  /*3820*/  HMMA.16816.F32 R144, R64.reuse, R34, R144 ;  /* 0x000000224090723c */ /* 0x040fe20000001890 */
[----:B------:R-:W-:Y:S05]  /*3830*/  MUFU.EX2 R37, R37 ;  /* 0x0000002500257308 */ /* 0x000fea0000000800 */
[C---:B------:R-:W-:Y:S03]  /*3840*/  HMMA.16816.F32 R140, R64.reuse, R18, R140 ;  /* 0x00000012408c723c */ /* 0x040fe6000000188c */
[----:B------:R-:W-:Y:S03]  /*3850*/  MUFU.EX2 R38, R38 ;  /* 0x0000002600267308 */ /* 0x000fe60000000800 */
[----:B------:R-:W-:Y:S05]  /*3860*/  HMMA.16816.F32 R132, R64, R58, R132 ;  /* 0x0000003a4084723c */ /* 0x000fea0000001884 */
[----:B------:R-:W-:Y:S01]  /*3870*/  MUFU.EX2 R236, R236 ;  /* 0x000000ec00ec7308 */ /* 0x000fe20000000800 */
[----:B------:R-:W-:Y:S01]  /*3880*/  HMMA.16816.F32 R68, R12, R48, R68 ;  /* 0x000000300c44723c */ /* 0x000fe20000001844 */
[----:B------:R-:W-:-:S02]  /*3890*/  LOP3.LUT R64, R213, UR24, R234, 0x96, !PT ;  /* 0x00000018d5407c12 */ /* 0x000fc4000f8e96ea */
[----:B------:R-:W-:Y:S02]  /*38a0*/  LOP3.LUT R213, R231, UR22, R212, 0x96, !PT ;  /* 0x00000016e7d57c12 */ /* 0x000fe4000f8e96d4 */
[----:B------:R-:W-:Y:S01]  /*38b0*/  LOP3.LUT R66, R215, UR24, R234, 0x96, !PT ;  /* 0x00000018d7427c12 */ /* 0x000fe2000f8e96ea */
[----:B------:R-:W-:Y:S01]  /*38c0*/  IMAD.WIDE.U32 R64, R64, -0x2daee0ad, RZ ;  /* 0xd2511f5340407825 */ /* 0x000fe200078e00ff */
[----:B------:R-:W-:Y:S01]  /*38d0*/  LOP3.LUT R48, R235, UR26, R210, 0x96, !PT ;  /* 0x0000001aeb307c12 */ /* 0x000fe2000f8e96d2 */
[----:B------:R-:W-:Y:S01]  /*38e0*/  HMMA.16816.F32 R100, R12, R32, R100 ;  /* 0x000000200c64723c */ /* 0x000fe20000001864 */
[----:B------:R-:W-:Y:S01]  /*38f0*/  MUFU.EX2 R39, R39 ;  /* 0x0000002700277308 */ /* 0x000fe20000000800 */
[----:B------:R-:W-:Y:S01]  /*3900*/  IMAD.WIDE.U32 R66, R66, -0x2daee0ad, RZ ;  /* 0xd2511f5342427825 */ /* 0x000fe200078e00ff */
[----:B------:R-:W-:-:S03]  /*3910*/  LOP3.LUT R211, R65, UR21, R232, 0x96, !PT ;  /* 0x0000001541d37c12 */ /* 0x000fc6000f8e96e8 */
[----:B------:R-:W-:Y:S01]  /*3920*/  FFMA.FTZ R65, R27, UR4, -R205 ;  /* 0x000000041b417c23 */ /* 0x000fe200080108cd */
[----:B------:R-:W-:Y:S01]  /*3930*/  IMAD.WIDE.U32 R48, R48, -0x2daee0ad, RZ ;  /* 0xd2511f5330307825 */ /* 0x000fe200078e00ff */
[C---:B------:R-:W-:Y:S03]  /*3940*/  HMMA.16816.F32 R112, R12.reuse, R16, R112 ;  /* 0x000000100c70723c */ /* 0x040fe60000001870 */
[----:B------:R-:W-:Y:S01]  /*3950*/  IMAD.WIDE.U32 R210, R211, -0x326172a9, RZ ;  /* 0xcd9e8d57d3d27825 */ /* 0x000fe200078e00ff */
[----:B------:R-:W-:Y:S01]  /*3960*/  LOP3.LUT R208, R49, UR23, R208, 0x96, !PT ;  /* 0x0000001731d07c12 */ /* 0x000fe2000f8e96d0 */
[----:B------:R-:W-:Y:S01]  /*3970*/  MUFU.EX2 R65, R65 ;  /* 0x0000004100417308 */ /* 0x000fe20000000800 */
[----:B------:R-:W-:Y:S01]  /*3980*/  LOP3.LUT R209, R67, UR21, R48, 0x96, !PT ;  /* 0x0000001543d17c12 */ /* 0x000fe2000f8e9630 */
[----:B------:R-:W-:Y:S01]  /*3990*/  IMAD.WIDE.U32 R32, R213, -0x2daee0ad, RZ ;  /* 0xd2511f53d5207825 */ /* 0x000fe200078e00ff */
[----:B------:R-:W-:Y:S01]  /*39a0*/  LOP3.LUT R212, R211, UR20, R230, 0x96, !PT ;  /* 0x00000014d3d47c12 */ /* 0x000fe2000f8e96e6 */
[C---:B------:R-:W-:Y:S03]  /*39b0*/  HMMA.16816.F32 R136, R12.reuse, R56, R136 ;  /* 0x000000380c88723c */ /* 0x040fe60000001888 */
[----:B------:R-:W-:Y:S01]  /*39c0*/  LOP3.LUT R230, R33, UR19, R64, 0x96, !PT ;  /* 0x0000001321e67c12 */ /* 0x000fe2000f8e9640 */
[----:B------:R-:W-:Y:S01]  /*39d0*/  IMAD.WIDE.U32 R212, R212, -0x2daee0ad, RZ ;  /* 0xd2511f53d4d47825 */ /* 0x000fe200078e00ff */
[----:B------:R1:W-:Y:S01]  /*39e0*/  MUFU.EX2 R64, R24 ;  /* 0x0000001800407308 */ /* 0x0003e20000000800 */
[----:B------:R-:W-:Y:S02]  /*39f0*/  HMMA.16816.F32 R160, R12, R60, R160 ;  /* 0x0000003c0ca0723c */ /* 0x000fe400000018a0 */
[----:B------:R-:W-:Y:S01]  /*3a00*/  FFMA.FTZ R56, R25, UR4, -R206 ;  /* 0x0000000419387c23 */ /* 0x000fe200080108ce */
[----:B------:R-:W-:Y:S01]  /*3a10*/  IMAD.WIDE.U32 R230, R230, -0x326172a9, RZ ;  /* 0xcd9e8d57e6e67825 */ /* 0x000fe200078e00ff */
[----:B------:R-:W-:-:S03]  /*3a20*/  LOP3.LUT R16, R213, UR18, R32, 0x96, !PT ;  /* 0x00000012d5107c12 */ /* 0x000fc6000f8e9620 */
[----:B------:R-:W-:Y:S01]  /*3a30*/  FFMA.FTZ R57, R42, UR4, -R205 ;  /* 0x000000042a397c23 */ /* 0x000fe200080108cd */
[----:B------:R-:W-:-:S04]  /*3a40*/  IMAD.WIDE.U32 R32, R208, -0x326172a9, RZ ;  /* 0xcd9e8d57d0207825 */ /* 0x000fc800078e00ff */
[--C-:B------:R-:W-:Y:S01]  /*3a50*/  FFMA.FTZ R60, R40, UR4, -R206.reuse ;  /* 0x00000004283c7c23 */ /* 0x100fe200080108ce */
[----:B------:R-:W-:Y:S01]  /*3a60*/  FFMA.FTZ R61, R41, UR4, -R206 ;  /* 0x00000004293d7c23 */ /* 0x000fe200080108ce */
[----:B------:R-:W-:Y:S01]  /*3a70*/  HMMA.16816.F32 R148, R12, R62, R148 ;  /* 0x0000003e0c94723c */ /* 0x000fe20000001894 */
[----:B------:R-:W-:Y:S01]  /*3a80*/  IMAD.WIDE.U32 R208, R209, -0x326172a9, RZ ;  /* 0xcd9e8d57d1d07825 */ /* 0x000fe200078e00ff */
[----:B------:R-:W-:Y:S01]  /*3a90*/  LOP3.LUT R215, R33, UR22, R214, 0x96, !PT ;  /* 0x0000001621d77c12 */ /* 0x000fe2000f8e96d6 */
[----:B------:R-:W-:Y:S01]  /*3aa0*/  MUFU.EX2 R56, R56 ;  /* 0x0000003800387308 */ /* 0x000fe20000000800 */
[----:B------:R-:W-:Y:S02]  /*3ab0*/  LOP3.LUT R210, R231, UR5, R210, 0x96, !PT ;  /* 0x00000005e7d27c12 */ /* 0x000fe4000f8e96d2 */
[----:B------:R-:W-:Y:S01]  /*3ac0*/  LOP3.LUT R214, R209, UR20, R32, 0x96, !PT ;  /* 0x00000014d1d67c12 */ /* 0x000fe2000f8e9620 */
[----:B-1----:R-:W-:-:S04]  /*3ad0*/  IMAD.WIDE.U32 R24, R16, -0x326172a9, RZ ;  /* 0xcd9e8d5710187825 */ /* 0x002fc800078e00ff */
[--C-:B------:R-:W-:Y:S01]  /*3ae0*/  FFMA.FTZ R62, R43, UR4, -R205.reuse ;  /* 0x000000042b3e7c23 */ /* 0x100fe200080108cd */
[----:B------:R-:W-:Y:S01]  /*3af0*/  FFMA.FTZ R63, R26, UR4, -R205 ;  /* 0x000000041a3f7c23 */ /* 0x000fe200080108cd */
[C---:B------:R-:W-:Y:S01]  /*3b00*/  HMMA.16816.F32 R80, R12.reuse, R50, R80 ;  /* 0x000000320c50723c */ /* 0x040fe20000001850 */
[----:B------:R-:W1:Y:S01]  /*3b10*/  MUFU.EX2 R60, R60 ;  /* 0x0000003c003c7308 */ /* 0x000e620000000800 */
[----:B------:R-:W-:Y:S01]  /*3b20*/  LOP3.LUT R17, R25, UR27, R230, 0x96, !PT ;  /* 0x0000001b19117c12 */ /* 0x000fe2000f8e96e6 */
[----:B------:R-:W-:Y:S01]  /*3b30*/  IMAD.WIDE.U32 R232, R215, -0x2daee0ad, RZ ;  /* 0xd2511f53d7e87825 */ /* 0x000fe200078e00ff */
[----:B------:R-:W-:Y:S02]  /*3b40*/  LOP3.LUT R25, R24, 0xffff, RZ, 0xc0, !PT ;  /* 0x0000ffff18197812 */ /* 0x000fe400078ec0ff */
[--C-:B------:R-:W-:Y:S01]  /*3b50*/  SHF.R.U32.HI R32, RZ, 0x10, R24.reuse ;  /* 0x00000010ff207819 */ /* 0x100fe20000011618 */
[----:B------:R-:W-:Y:S01]  /*3b60*/  IMAD.WIDE.U32 R214, R214, -0x2daee0ad, RZ ;  /* 0xd2511f53d6d67825 */ /* 0x000fe200078e00ff */
[----:B------:R-:W-:Y:S01]  /*3b70*/  LOP3.LUT R40, R17, 0xffff, RZ, 0xc0, !PT ;  /* 0x0000ffff11287812 */ /* 0x000fe200078ec0ff */
[----:B------:R-:W2:Y:S01]  /*3b80*/  MUFU.EX2 R61, R61 ;  /* 0x0000003d003d7308 */ /* 0x000ea20000000800 */
[----:B------:R-:W-:Y:S01]  /*3b90*/  LOP3.LUT R16, R24, 0xff, RZ, 0xc0, !PT ;  /* 0x000000ff18107812 */ /* 0x000fe200078ec0ff */
[----:B------:R-:W-:Y:S01]  /*3ba0*/  HMMA.16816.F32 R84, R12, R44, R84 ;  /* 0x0000002c0c54723c */ /* 0x000fe20000001854 */
[----:B------:R-:W-:-:S02]  /*3bb0*/  SHF.R.U32.HI R24, RZ, 0x18, R24 ;  /* 0x00000018ff187819 */ /* 0x000fc40000011618 */
[----:B------:R-:W-:Y:S02]  /*3bc0*/  SHF.R.U32.HI R33, RZ, 0x8, R25 ;  /* 0x00000008ff217819 */ /* 0x000fe40000011619 */
[----:B------:R-:W-:Y:S01]  /*3bd0*/  LOP3.LUT R51, R32, 0xff, RZ, 0xc0, !PT ;  /* 0x000000ff20337812 */ /* 0x000fe200078ec0ff */
[----:B------:R-:W-:Y:S01]  /*3be0*/  MUFU.EX2 R57, R57 ;  /* 0x0000003900397308 */ /* 0x000fe20000000800 */
[----:B------:R-:W-:Y:S01]  /*3bf0*/  LOP3.LUT R25, R17, 0xff, RZ, 0xc0, !PT ;  /* 0x000000ff11197812 */ /* 0x000fe200078ec0ff */
[C---:B------:R-:W-:Y:S01]  /*3c00*/  HMMA.16816.F32 R96, R12.reuse, R46, R96 ;  /* 0x0000002e0c60723c */ /* 0x040fe20000001860 */
[----:B------:R-:W-:Y:S01]  /*3c10*/  SHF.R.U32.HI R32, RZ, 0x8, R40 ;  /* 0x00000008ff207819 */ /* 0x000fe20000011628 */
[----:B------:R-:W3:Y:S01]  /*3c20*/  LDSM.16.MT88.4 R44, [R217+0x9800] ;  /* 0x00980000d92c783b */ /* 0x000ee20000004200 */
[--C-:B------:R-:W-:Y:S01]  /*3c30*/  SHF.R.U32.HI R26, RZ, 0x10, R17.reuse ;  /* 0x00000010ff1a7819 */ /* 0x100fe20000011611 */
[----:B-1----:R-:W-:Y:S01]  /*3c40*/  FADD.FTZ R184, R60, R184 ;  /* 0x000000b83cb87221 */ /* 0x002fe20000010000 */
[----:B------:R-:W-:Y:S01]  /*3c50*/  PRMT R51, R51, 0x5410, R24 ;  /* 0x0000541033337816 */ /* 0x000fe20000000018 */
[----:B------:R-:W1:Y:S01]  /*3c60*/  MUFU.EX2 R62, R62 ;  /* 0x0000003e003e7308 */ /* 0x000e620000000800 */
[----:B------:R-:W-:Y:S01]  /*3c70*/  PRMT R24, R25, 0x5410, R32 ;  /* 0x0000541019187816 */ /* 0x000fe20000000020 */
[----:B------:R-:W-:Y:S01]  /*3c80*/  HMMA.16816.F32 R128, R12, R58, R128 ;  /* 0x0000003a0c80723c */ /* 0x000fe20000001880 */
[----:B------:R-:W-:Y:S01]  /*3c90*/  SHF.R.U32.HI R25, RZ, 0x18, R17 ;  /* 0x00000018ff197819 */ /* 0x000fe20000011611 */
[----:B------:R-:W4:Y:S01]  /*3ca0*/  LDSM.16.MT88.4 R40, [R216+0x9800] ;  /* 0x00980000d828783b */ /* 0x000f220000004200 */
[----:B------:R-:W-:Y:S01]  /*3cb0*/  LOP3.LUT R17, R26, 0xff, RZ, 0xc0, !PT ;  /* 0x000000ff1a117812 */ /* 0x000fe200078ec0ff */
[----:B--2---:R-:W-:Y:S01]  /*3cc0*/  FADD.FTZ R184, R61, R184 ;  /* 0x000000b83db87221 */ /* 0x004fe20000010000 */
[----:B------:R-:W-:Y:S01]  /*3cd0*/  LOP3.LUT R234, R215, UR18, R232, 0x96, !PT ;  /* 0x00000012d7ea7c12 */ /* 0x000fe2000f8e96e8 */
[----:B------:R-:W2:Y:S01]  /*3ce0*/  MUFU.EX2 R63, R63 ;  /* 0x0000003f003f7308 */ /* 0x000ea20000000800 */
[----:B------:R-:W-:Y:S01]  /*3cf0*/  PRMT R16, R16, 0x5410, R33 ;  /* 0x0000541010107816 */ /* 0x000fe20000000021 */
[----:B------:R-:W-:Y:S01]  /*3d00*/  FFMA.FTZ R58, R8, UR4, -R204 ;  /* 0x00000004083a7c23 */ /* 0x000fe200080108cc */
[----:B------:R-:W-:Y:S01]  /*3d10*/  PRMT R17, R17, 0x5410, R25 ;  /* 0x0000541011117816 */ /* 0x000fe20000000019 */
[----:B------:R-:W-:Y:S01]  /*3d20*/  IMAD.WIDE.U32 R234, R234, -0x326172a9, RZ ;  /* 0xcd9e8d57eaea7825 */ /* 0x000fe200078e00ff */
[----:B------:R-:W-:-:S03]  /*3d30*/  LOP3.LUT R232, R233, UR19, R66, 0x96, !PT ;  /* 0x00000013e9e87c12 */ /* 0x000fc6000f8e9642 */
[----:B------:R-:W-:Y:S01]  /*3d40*/  FFMA.FTZ R59, R9, UR4, -R204 ;  /* 0x00000004093b7c23 */ /* 0x000fe200080108cc */
[--C-:B------:R-:W-:Y:S01]  /*3d50*/  HSET2.LE.AND R24, R24, R200.reuse, PT ;  /* 0x000000c818187233 */ /* 0x100fe20003803000 */
[--C-:B------:R-:W-:Y:S01]  /*3d60*/  FFMA.FTZ R66, R10, UR4, -R203.reuse ;  /* 0x000000040a427c23 */ /* 0x100fe200080108cb */
[----:B------:R-:W-:Y:S01]  /*3d70*/  F2FP.F16.F32.PACK_AB R48, R61, R60 ;  /* 0x0000003c3d30723e */ /* 0x000fe200000000ff */
[----:B------:R-:W-:Y:S01]  /*3d80*/  IMAD.WIDE.U32 R232, R232, -0x326172a9, RZ ;  /* 0xcd9e8d57e8e87825 */ /* 0x000fe200078e00ff */
[--C-:B------:R-:W-:Y:S01]  /*3d90*/  HSET2.LE.AND R50, R16, R200.reuse, PT ;  /* 0x000000c810327233 */ /* 0x100fe20003803000 */
[----:B------:R-:W5:Y:S01]  /*3da0*/  MUFU.EX2 R58, R58 ;  /* 0x0000003a003a7308 */ /* 0x000f620000000800 */
[--C-:B------:R-:W-:Y:S01]  /*3db0*/  HSET2.LE.AND R49, R17, R200.reuse, PT ;  /* 0x000000c811317233 */ /* 0x100fe20003803000 */
[C---:B------:R-:W-:Y:S01]  /*3dc0*/  HMMA.16816.F32 R120, R12.reuse, R18, R120 ;  /* 0x000000120c78723c */ /* 0x040fe20000001878 */
[--C-:B------:R-:W-:Y:S01]  /*3dd0*/  HSET2.LE.AND R51, R51, R200.reuse, PT ;  /* 0x000000c833337233 */ /* 0x100fe20003803000 */
[----:B------:R-:W4:Y:S01]  /*3de0*/  LDSM.16.MT88.4 R16, [R217+0xb800] ;  /* 0x00b80000d910783b */ /* 0x000f220000004200 */
[----:B-1----:R-:W-:Y:S01]  /*3df0*/  F2FP.F16.F32.PACK_AB R207, R62, R57 ;  /* 0x000000393ecf723e */ /* 0x002fe200000000ff */
[----:B------:R-:W-:Y:S01]  /*3e00*/  FADD.FTZ R186, R57, R186 ;  /* 0x000000ba39ba7221 */ /* 0x000fe20000010000 */
[----:B------:R-:W-:Y:S01]  /*3e10*/  F2FP.F16.F32.PACK_AB R67, R56, R64 ;  /* 0x000000403843723e */ /* 0x000fe200000000ff */
[----:B------:R-:W-:Y:S01]  /*3e20*/  MUFU.EX2 R59, R59 ;  /* 0x0000003b003b7308 */ /* 0x000fe20000000800 */
[----:B--2---:R-:W-:Y:S01]  /*3e30*/  F2FP.F16.F32.PACK_AB R8, R65, R63 ;  /* 0x0000003f4108723e */ /* 0x004fe200000000ff */
[----:B------:R-:W-:Y:S01]  /*3e40*/  HMMA.16816.F32 R108, R12, R34, R108 ;  /* 0x000000220c6c723c */ /* 0x000fe2000000186c */
[----:B------:R-:W-:Y:S01]  /*3e50*/  LOP3.LUT R209, R234, 0xffff, RZ, 0xc0, !PT ;  /* 0x0000ffffead17812 */ /* 0x000fe200078ec0ff */
[----:B------:R-:W-:Y:S01]  /*3e60*/  LDSM.16.MT88.4 R32, [R217+0xa800] ;  /* 0x00a80000d920783b */ /* 0x000fe20000004200 */
[----:B------:R-:W-:Y:S01]  /*3e70*/  LOP3.LUT R48, R24, R48, RZ, 0xc0, !PT ;  /* 0x0000003018307212 */ /* 0x000fe200078ec0ff */
[----:B------:R-:W-:Y:S01]  /*3e80*/  FADD.FTZ R186, R62, R186 ;  /* 0x000000ba3eba7221 */ /* 0x000fe20000010000 */
[----:B------:R-:W-:Y:S01]  /*3e90*/  LOP3.LUT R49, R49, R207, RZ, 0xc0, !PT ;  /* 0x000000cf31317212 */ /* 0x000fe200078ec0ff */
[----:B------:R-:W1:Y:S01]  /*3ea0*/  LDSM.16.MT88.4 R24, [R216+0xa800] ;  /* 0x00a80000d818783b */ /* 0x000e620000004200 */
[----:B------:R-:W-:Y:S01]  /*3eb0*/  LOP3.LUT R50, R50, R67, RZ, 0xc0, !PT ;  /* 0x0000004332327212 */ /* 0x000fe200078ec0ff */
[----:B------:R-:W-:Y:S01]  /*3ec0*/  FFMA.FTZ R67, R11, UR4, -R203 ;  /* 0x000000040b437c23 */ /* 0x000fe200080108cb */
[----:B------:R-:W-:Y:S01]  /*3ed0*/  LOP3.LUT R51, R51, R8, RZ, 0xc0, !PT ;  /* 0x0000000833337212 */ /* 0x000fe200078ec0ff */
[----:B------:R-:W2:Y:S01]  /*3ee0*/  MUFU.EX2 R66, R66 ;  /* 0x0000004200427308 */ /* 0x000ea20000000800 */
[----:B------:R-:W-:Y:S01]  /*3ef0*/  LOP3.LUT R9, R234, 0xff, RZ, 0xc0, !PT ;  /* 0x000000ffea097812 */ /* 0x000fe200078ec0ff */
[----:B------:R-:W1:Y:S01]  /*3f00*/  LDSM.16.MT88.4 R12, [R216+0xb800] ;  /* 0x00b80000d80c783b */ /* 0x000e620000004200 */
[----:B------:R-:W-:Y:S01]  /*3f10*/  SHF.R.U32.HI R209, RZ, 0x8, R209 ;  /* 0x00000008ffd17819 */ /* 0x000fe200000116d1 */
[----:B-----5:R-:W-:Y:S01]  /*3f20*/  FADD.FTZ R192, R58, R192 ;  /* 0x000000c03ac07221 */ /* 0x020fe20000010000 */
[----:B------:R-:W-:Y:S01]  /*3f30*/  LOP3.LUT R8, R235, UR27, R232, 0x96, !PT ;  /* 0x0000001beb087c12 */ /* 0x000fe2000f8e96e8 */
[C---:B---3--:R-:W-:Y:S01]  /*3f40*/  HMMA.16816.F32 R156, R48.reuse, R44, R156 ;  /* 0x0000002c309c723c */ /* 0x048fe2000000189c */
[----:B------:R-:W-:Y:S01]  /*3f50*/  SHF.R.U32.HI R207, RZ, 0x10, R234 ;  /* 0x00000010ffcf7819 */ /* 0x000fe200000116ea */
[----:B------:R-:W3:Y:S01]  /*3f60*/  MUFU.EX2 R67, R67 ;  /* 0x0000004300437308 */ /* 0x000ee20000000800 */
[----:B------:R-:W-:Y:S01]  /*3f70*/  PRMT R9, R9, 0x5410, R209 ;  /* 0x0000541009097816 */ /* 0x000fe200000000d1 */
[----:B------:R-:W-:Y:S01]  /*3f80*/  FFMA.FTZ R235, R21, UR4, -R206 ;  /* 0x0000000415eb7c23 */ /* 0x000fe200080108ce */
[----:B------:R-:W-:Y:S01]  /*3f90*/  SHF.R.U32.HI R10, RZ, 0x18, R234 ;  /* 0x00000018ff0a7819 */ /* 0x000fe200000116ea */
[C---:B----4-:R-:W-:Y:S01]  /*3fa0*/  HMMA.16816.F32 R72, R48.reuse, R40, R72 ;  /* 0x000000283048723c */ /* 0x050fe20000001848 */
[C---:B------:R-:W-:Y:S01]  /*3fb0*/  LOP3.LUT R209, R8.reuse, 0xffff, RZ, 0xc0, !PT ;  /* 0x0000ffff08d17812 */ /* 0x040fe200078ec0ff */
[----:B------:R-:W-:Y:S01]  /*3fc0*/  FFMA.FTZ R234, R23, UR4, -R205 ;  /* 0x0000000417ea7c23 */ /* 0x000fe200080108cd */
[----:B------:R-:W-:Y:S01]  /*3fd0*/  LOP3.LUT R11, R207, 0xff, RZ, 0xc0, !PT ;  /* 0x000000ffcf0b7812 */ /* 0x000fe200078ec0ff */
[----:B------:R-:W-:Y:S01]  /*3fe0*/  MUFU.EX2 R235, R235 ;  /* 0x000000eb00eb7308 */ /* 0x000fe20000000800 */
[----:B------:R-:W-:Y:S01]  /*3ff0*/  LOP3.LUT R207, R8, 0xff, RZ, 0xc0, !PT ;  /* 0x000000ff08cf7812 */ /* 0x000fe200078ec0ff */
[C---:B------:R-:W-:Y:S01]  /*4000*/  HMMA.16816.F32 R76, R48.reuse, R42, R76 ;  /* 0x0000002a304c723c */ /* 0x040fe2000000184c */
[----:B------:R-:W-:Y:S01]  /*4010*/  SHF.R.U32.HI R209, RZ, 0x8, R209 ;  /* 0x00000008ffd17819 */ /* 0x000fe200000116d1 */
[----:B--2---:R-:W-:Y:S01]  /*4020*/  FADD.FTZ R189, R66, R189 ;  /* 0x000000bd42bd7221 */ /* 0x004fe20000010000 */
[----:B------:R-:W-:Y:S01]  /*4030*/  PRMT R11, R11, 0x5410, R10 ;  /* 0x000054100b0b7816 */ /* 0x000fe2000000000a */
[----:B------:R-:W-:Y:S01]  /*4040*/  FADD.FTZ R184, R64, R184 ;  /* 0x000000b840b87221 */ /* 0x000fe20000010000 */
[--C-:B------:R-:W-:Y:S01]  /*4050*/  SHF.R.U32.HI R10, RZ, 0x10, R8.reuse ;  /* 0x00000010ff0a7819 */ /* 0x100fe20000011608 */
[----:B------:R-:W-:Y:S01]  /*4060*/  MUFU.EX2 R234, R234 ;  /* 0x000000ea00ea7308 */ /* 0x000fe20000000800 */
[----:B------:R-:W-:Y:S01]  /*4070*/  PRMT R207, R207, 0x5410, R209 ;  /* 0x00005410cfcf7816 */ /* 0x000fe200000000d1 */
[C---:B------:R-:W-:Y:S01]  /*4080*/  HMMA.16816.F32 R116, R48.reuse, R16, R116 ;  /* 0x000000103074723c */ /* 0x040fe20000001874 */
[----:B------:R-:W-:Y:S01]  /*4090*/  SHF.R.U32.HI R8, RZ, 0x18, R8 ;  /* 0x00000018ff087819 */ /* 0x000fe20000011608 */
[----:B------:R-:W-:Y:S01]  /*40a0*/  FADD.FTZ R186, R63, R186 ;  /* 0x000000ba3fba7221 */ /* 0x000fe20000010000 */
[----:B------:R-:W-:Y:S01]  /*40b0*/  LOP3.LUT R209, R10, 0xff, RZ, 0xc0, !PT ;  /* 0x000000ff0ad17812 */ /* 0x000fe200078ec0ff */
[----:B------:R-:W-:Y:S01]  /*40c0*/  FADD.FTZ R192, R59, R192 ;  /* 0x000000c03bc07221 */ /* 0x000fe20000010000 */
[--C-:B------:R-:W-:Y:S01]  /*40d0*/  HSET2.LE.AND R10, R9, R200.reuse, PT ;  /* 0x000000c8090a7233 */ /* 0x100fe20003803000 */
[C---:B------:R-:W-:Y:S01]  /*40e0*/  HMMA.16816.F32 R140, R48.reuse, R18, R140 ;  /* 0x00000012308c723c */ /* 0x040fe2000000188c */
[----:B------:R-:W-:Y:S01]  /*40f0*/  PRMT R9, R209, 0x5410, R8 ;  /* 0x00005410d1097816 */ /* 0x000fe20000000008 */
[----:B---3--:R-:W-:Y:S01]  /*4100*/  FADD.FTZ R189, R67, R189 ;  /* 0x000000bd43bd7221 */ /* 0x008fe20000010000 */
[----:B------:R-:W-:Y:S01]  /*4110*/  F2FP.F16.F32.PACK_AB R211, R59, R58 ;  /* 0x0000003a3bd3723e */ /* 0x000fe200000000ff */
[----:B------:R-:W-:Y:S01]  /*4120*/  FADD.FTZ R184, R56, R184 ;  /* 0x000000b838b87221 */ /* 0x000fe20000010000 */
[--C-:B------:R-:W-:Y:S01]  /*4130*/  HSET2.LE.AND R11, R11, R200.reuse, PT ;  /* 0x000000c80b0b7233 */ /* 0x100fe20003803000 */
[C---:B-1----:R-:W-:Y:S01]  /*4140*/  HMMA.16816.F32 R144, R48.reuse, R26, R144 ;  /* 0x0000001a3090723c */ /* 0x042fe20000001890 */
[----:B------:R-:W-:Y:S01]  /*4150*/  LOP3.LUT R10, R10, R211, RZ, 0xc0, !PT ;  /* 0x000000d30a0a7212 */ /* 0x000fe200078ec0ff */
[----:B------:R-:W-:Y:S01]  /*4160*/  FADD.FTZ R186, R65, R186 ;  /* 0x000000ba41ba7221 */ /* 0x000fe20000010000 */
[--C-:B------:R-:W-:Y:S01]  /*4170*/  HSET2.LE.AND R8, R207, R200.reuse, PT ;  /* 0x000000c8cf087233 */ /* 0x100fe20003803000 */
[----:B------:R-:W-:Y:S01]  /*4180*/  FADD.FTZ R192, R36, R192 ;  /* 0x000000c024c07221 */ /* 0x000fe20000010000 */
[----:B------:R-:W-:Y:S01]  /*4190*/  HSET2.LE.AND R9, R9, R200, PT ;  /* 0x000000c809097233 */ /* 0x000fe20003803000 */
[C---:B------:R-:W-:Y:S01]  /*41a0*/  HMMA.16816.F32 R104, R48.reuse, R24, R104 ;  /* 0x000000183068723c */ /* 0x040fe20000001868 */
[----:B------:R-:W-:Y:S01]  /*41b0*/  F2FP.F16.F32.PACK_AB R209, R67, R66 ;  /* 0x0000004243d1723e */ /* 0x000fe200000000ff */
[----:B------:R-:W-:Y:S01]  /*41c0*/  FADD.FTZ R189, R38, R189 ;  /* 0x000000bd26bd7221 */ /* 0x000fe20000010000 */
[----:B------:R-:W-:Y:S01]  /*41d0*/  F2FP.F16.F32.PACK_AB R211, R53, R52 ;  /* 0x0000003435d3723e */ /* 0x000fe200000000ff */
[----:B------:R-:W-:Y:S01]  /*41e0*/  FADD.FTZ R192, R37, R192 ;  /* 0x000000c025c07221 */ /* 0x000fe20000010000 */
[----:B------:R-:W-:Y:S01]  /*41f0*/  F2FP.F16.F32.PACK_AB R207, R55, R54 ;  /* 0x0000003637cf723e */ /* 0x000fe200000000ff */
[C---:B------:R-:W-:Y:S01]  /*4200*/  HMMA.16816.F32 R88, R48.reuse, R32, R88 ;  /* 0x000000203058723c */ /* 0x040fe20000001858 */
[----:B------:R-:W-:Y:S01]  /*4210*/  LOP3.LUT R11, R11, R209, RZ, 0xc0, !PT ;  /* 0x000000d10b0b7212 */ /* 0x000fe200078ec0ff */
[----:B------:R-:W-:Y:S01]  /*4220*/  FADD.FTZ R189, R39, R189 ;  /* 0x000000bd27bd7221 */ /* 0x000fe20000010000 */
[----:B------:R-:W-:Y:S01]  /*4230*/  LOP3.LUT R8, R8, R211, RZ, 0xc0, !PT ;  /* 0x000000d308087212 */ /* 0x000fe200078ec0ff */
[----:B------:R-:W-:Y:S01]  /*4240*/  IMAD.WIDE.U32 R210, R210, -0x2daee0ad, RZ ;  /* 0xd2511f53d2d27825 */ /* 0x000fe200078e00ff */
[----:B------:R-:W-:Y:S01]  /*4250*/  LOP3.LUT R9, R9, R207, RZ, 0xc0, !PT ;  /* 0x000000cf09097212 */ /* 0x000fe200078ec0ff */
[----:B------:R-:W-:Y:S03]  /*4260*/  HMMA.16816.F32 R124, R48, R12, R124 ;  /* 0x0000000c307c723c */ /* 0x000fe6000000187c */
[----:B------:R-:W-:-:S02]  /*4270*/  LOP3.LUT R212, R211, UR29, R212, 0x96, !PT ;  /* 0x0000001dd3d47c12 */ /* 0x000fc4000f8e96d4 */
[----:B------:R-:W-:Y:S01]  /*4280*/  SHF.R.U32.HI R21, RZ, 0x18, R210 ;  /* 0x00000018ff157819 */ /* 0x000fe200000116d2 */
[C---:B------:R-:W-:Y:S06]  /*4290*/  HMMA.16816.F32 R160, R8.reuse, R44, R160 ;  /* 0x0000002c08a0723c */ /* 0x040fec00000018a0 */
[----:B------:R-:W-:Y:S01]  /*42a0*/  HMMA.16816.F32 R68, R8, R40, R68 ;  /* 0x000000280844723c */ /* 0x000fe20000001844 */
[----:B------:R-:W-:Y:S01]  /*42b0*/  FFMA.FTZ R44, R28, UR4, -R206 ;  /* 0x000000041c2c7c23 */ /* 0x000fe200080108ce */
[----:B------:R-:W-:-:S04]  /*42c0*/  FFMA.FTZ R45, R22, UR4, -R205 ;  /* 0x00000004162d7c23 */ /* 0x000fc800080108cd */
[C---:B------:R-:W-:Y:S01]  /*42d0*/  HMMA.16816.F32 R80, R8.reuse, R42, R80 ;  /* 0x0000002a0850723c */ /* 0x040fe20000001850 */
[--C-:B------:R-:W-:Y:S01]  /*42e0*/  FFMA.FTZ R40, R29, UR4, -R206.reuse ;  /* 0x000000041d287c23 */ /* 0x100fe200080108ce */
[----:B------:R-:W-:Y:S01]  /*42f0*/  FFMA.FTZ R41, R20, UR4, -R206 ;  /* 0x0000000414297c23 */ /* 0x000fe200080108ce */
[----:B------:R-:W1:Y:S01]  /*4300*/  MUFU.EX2 R44, R44 ;  /* 0x0000002c002c7308 */ /* 0x000e620000000800 */
[----:B------:R-:W-:Y:S02]  /*4310*/  LOP3.LUT R20, R210, 0xffff, RZ, 0xc0, !PT ;  /* 0x0000ffffd2147812 */ /* 0x000fe400078ec0ff */
[C---:B------:R-:W-:Y:S01]  /*4320*/  HMMA.16816.F32 R108, R8.reuse, R26, R108 ;  /* 0x0000001a086c723c */ /* 0x040fe2000000186c */
[--C-:B------:R-:W-:Y:S01]  /*4330*/  FFMA.FTZ R42, R30, UR4, -R205.reuse ;  /* 0x000000041e2a7c23 */ /* 0x100fe200080108cd */
[----:B------:R-:W-:Y:S01]  /*4340*/  FFMA.FTZ R43, R31, UR4, -R205 ;  /* 0x000000041f2b7c23 */ /* 0x000fe200080108cd */
[----:B------:R-:W-:Y:S01]  /*4350*/  SHF.R.U32.HI R20, RZ, 0x8, R20 ;  /* 0x00000008ff147819 */ /* 0x000fe20000011614 */
[----:B------:R-:W2:Y:S01]  /*4360*/  LDSM.16.MT88.4 R28, [R217+0x9c00] ;  /* 0x009c0000d91c783b */ /* 0x000ea20000004200 */
[----:B------:R-:W3:Y:S01]  /*4370*/  MUFU.EX2 R40, R40 ;  /* 0x0000002800287308 */ /* 0x000ee20000000800 */
[----:B------:R-:W-:Y:S01]  /*4380*/  HMMA.16816.F32 R100, R8, R24, R100 ;  /* 0x000000180864723c */ /* 0x000fe20000001864 */
[----:B------:R-:W-:-:S02]  /*4390*/  LOP3.LUT R26, R212, 0xffff, RZ, 0xc0, !PT ;  /* 0x0000ffffd41a7812 */ /* 0x000fc400078ec0ff */
[----:B------:R-:W-:Y:S02]  /*43a0*/  LOP3.LUT R27, R210, 0xff, RZ, 0xc0, !PT ;  /* 0x000000ffd21b7812 */ /* 0x000fe400078ec0ff */
[----:B------:R-:W-:Y:S01]  /*43b0*/  SHF.R.U32.HI R26, RZ, 0x8, R26 ;  /* 0x00000008ff1a7819 */ /* 0x000fe2000001161a */
[C---:B------:R-:W-:Y:S01]  /*43c0*/  HMMA.16816.F32 R112, R8.reuse, R16, R112 ;  /* 0x000000100870723c */ /* 0x040fe20000001870 */
[----:B------:R-:W4:Y:S01]  /*43d0*/  MUFU.EX2 R41, R41 ;  /* 0x0000002900297308 */ /* 0x000f220000000800 */
[----:B------:R-:W-:Y:S01]  /*43e0*/  LOP3.LUT R25, R212, 0xff, RZ, 0xc0, !PT ;  /* 0x000000ffd4197812 */ /* 0x000fe200078ec0ff */
[----:B-1----:R-:W-:Y:S01]  /*43f0*/  FADD.FTZ R184, R44, R184 ;  /* 0x000000b82cb87221 */ /* 0x002fe20000010000 */
[----:B------:R-:W-:Y:S02]  /*4400*/  SHF.R.U32.HI R24, RZ, 0x10, R210 ;  /* 0x00000010ff187819 */ /* 0x000fe400000116d2 */
[----:B------:R-:W-:Y:S01]  /*4410*/  HMMA.16816.F32 R120, R8, R18, R120 ;  /* 0x000000120878723c */ /* 0x000fe20000001878 */
[----:B------:R-:W-:-:S02]  /*4420*/  SHF.R.U32.HI R17, RZ, 0x10, R212 ;  /* 0x00000010ff117819 */ /* 0x000fc400000116d4 */
[----:B------:R-:W-:Y:S01]  /*4430*/  MUFU.EX2 R45, R45 ;  /* 0x0000002d002d7308 */ /* 0x000fe20000000800 */
[----:B------:R-:W-:Y:S01]  /*4440*/  PRMT R16, R25, 0x5410, R26 ;  /* 0x0000541019107816 */ /* 0x000fe2000000001a */
[----:B---3--:R-:W-:Y:S01]  /*4450*/  FADD.FTZ R184, R40, R184 ;  /* 0x000000b828b87221 */ /* 0x008fe20000010000 */
[----:B------:R-:W-:Y:S01]  /*4460*/  SHF.R.U32.HI R212, RZ, 0x18, R212 ;  /* 0x00000018ffd47819 */ /* 0x000fe200000116d4 */
[----:B------:R-:W-:Y:S01]  /*4470*/  HMMA.16816.F32 R84, R8, R32, R84 ;  /* 0x000000200854723c */ /* 0x000fe20000001854 */
[----:B------:R-:W-:Y:S02]  /*4480*/  LOP3.LUT R18, R24, 0xff, RZ, 0xc0, !PT ;  /* 0x000000ff18127812 */ /* 0x000fe400078ec0ff */
[----:B------:R-:W-:Y:S01]  /*4490*/  LOP3.LUT R17, R17, 0xff, RZ, 0xc0, !PT ;  /* 0x000000ff11117812 */ /* 0x000fe200078ec0ff */
[----:B------:R-:W1:Y:S01]  /*44a0*/  MUFU.EX2 R42, R42 ;  /* 0x0000002a002a7308 */ /* 0x000e620000000800 */
[----:B------:R-:W-:Y:S01]  /*44b0*/  PRMT R20, R27, 0x5410, R20 ;  /* 0x000054101b147816 */ /* 0x000fe20000000014 */
[-C--:B------:R-:W-:Y:S01]  /*44c0*/  HMMA.16816.F32 R92, R48, R34.reuse, R92 ;  /* 0x00000022305c723c */ /* 0x080fe2000000185c */
[----:B------:R-:W-:Y:S01]  /*44d0*/  HSET2.LE.AND R32, R16, R200, PT ;  /* 0x000000c810207233 */ /* 0x000fe20003803000 */
[----:B------:R-:W3:Y:S01]  /*44e0*/  LDSM.16.MT88.4 R24, [R216+0x9c00] ;  /* 0x009c0000d818783b */ /* 0x000ee20000004200 */
[----:B------:R-:W-:Y:S01]  /*44f0*/  PRMT R21, R18, 0x5410, R21 ;  /* 0x0000541012157816 */ /* 0x000fe20000000015 */
[----:B----4-:R-:W-:Y:S01]  /*4500*/  FADD.FTZ R184, R41, R184 ;  /* 0x000000b829b87221 */ /* 0x010fe20000010000 */
[----:B------:R-:W-:Y:S01]  /*4510*/  PRMT R16, R17, 0x5410, R212 ;  /* 0x0000541011107816 */ /* 0x000fe200000000d4 */
[----:B------:R-:W4:Y:S01]  /*4520*/  MUFU.EX2 R43, R43 ;  /* 0x0000002b002b7308 */ /* 0x000f220000000800 */
[----:B------:R-:W-:Y:S01]  /*4530*/  HMMA.16816.F32 R96, R8, R34, R96 ;  /* 0x000000220860723c */ /* 0x000fe20000001860 */
[----:B------:R-:W-:-:S02]  /*4540*/  F2FP.F16.F32.PACK_AB R19, R40, R44 ;  /* 0x0000002c2813723e */ /* 0x000fc400000000ff */
[--C-:B------:R-:W-:Y:S02]  /*4550*/  HSET2.LE.AND R16, R16, R200.reuse, PT ;  /* 0x000000c810107233 */ /* 0x100fe40003803000 */
[----:B------:R-:W-:Y:S01]  /*4560*/  LOP3.LUT R32, R32, R19, RZ, 0xc0, !PT ;  /* 0x0000001320207212 */ /* 0x000fe200078ec0ff */
[----:B------:R-:W-:Y:S01]  /*4570*/  HMMA.16816.F32 R136, R8, R12, R136 ;  /* 0x0000000c0888723c */ /* 0x000fe20000001888 */
[--C-:B------:R-:W-:Y:S01]  /*4580*/  HSET2.LE.AND R34, R20, R200.reuse, PT ;  /* 0x000000c814227233 */ /* 0x100fe20003803000 */
[----:B-1----:R-:W-:Y:S01]  /*4590*/  FADD.FTZ R186, R42, R186 ;  /* 0x000000ba2aba7221 */ /* 0x002fe20000010000 */
[----:B------:R-:W-:Y:S02]  /*45a0*/  HSET2.LE.AND R35, R21, R200, PT ;  /* 0x000000c815237233 */ /* 0x000fe40003803000 */
[----:B------:R-:W1:Y:S01]  /*45b0*/  LDSM.16.MT88.4 R20, [R217+0xac00] ;  /* 0x00ac0000d914783b */ /* 0x000e620000004200 */
[C---:B------:R-:W-:Y:S01]  /*45c0*/  HMMA.16816.F32 R152, R48.reuse, R46, R152 ;  /* 0x0000002e3098723c */ /* 0x040fe20000001898 */
[C---:B------:R-:W-:Y:S01]  /*45d0*/  F2FP.F16.F32.PACK_AB R13, R235.reuse, R41 ;  /* 0x00000029eb0d723e */ /* 0x040fe200000000ff */
[----:B------:R-:W-:Y:S01]  /*45e0*/  FADD.FTZ R235, R235, R184 ;  /* 0x000000b8ebeb7221 */ /* 0x000fe20000010000 */
[----:B------:R-:W-:Y:S01]  /*45f0*/  F2FP.F16.F32.PACK_AB R12, R234, R45 ;  /* 0x0000002dea0c723e */ /* 0x000fe200000000ff */
[C---:B----4-:R-:W-:Y:S01]  /*4600*/  FADD.FTZ R186, R43.reuse, R186 ;  /* 0x000000ba2bba7221 */ /* 0x050fe20000010000 */
[----:B------:R-:W-:Y:S01]  /*4610*/  F2FP.F16.F32.PACK_AB R33, R43, R42 ;  /* 0x0000002a2b21723e */ /* 0x000fe200000000ff */
[----:B------:R-:W-:Y:S01]  /*4620*/  HMMA.16816.F32 R132, R48, R14, R132 ;  /* 0x0000000e3084723c */ /* 0x000fe20000001884 */
[----:B------:R-:W-:Y:S01]  /*4630*/  LOP3.LUT R34, R34, R13, RZ, 0xc0, !PT ;  /* 0x0000000d22227212 */ /* 0x000fe200078ec0ff */
[----:B------:R-:W-:Y:S01]  /*4640*/  FADD.FTZ R186, R45, R186 ;  /* 0x000000ba2dba7221 */ /* 0x000fe20000010000 */
[----:B------:R-:W-:-:S02]  /*4650*/  LOP3.LUT R33, R16, R33, RZ, 0xc0, !PT ;  /* 0x0000002110217212 */ /* 0x000fc400078ec0ff */
[----:B------:R-:W-:Y:S01]  /*4660*/  LOP3.LUT R35, R35, R12, RZ, 0xc0, !PT ;  /* 0x0000000c23237212 */ /* 0x000fe200078ec0ff */
[----:B------:R-:W-:Y:S01]  /*4670*/  HMMA.16816.F32 R148, R8, R46, R148 ;  /* 0x0000002e0894723c */ /* 0x000fe20000001894 */
[----:B------:R-:W-:Y:S01]  /*4680*/  LOP3.LUT R50, R233, UR5, R208, 0x96, !PT ;  /* 0x00000005e9327c12 */ /* 0x000fe2000f8e96d0 */
[----:B------:R-:W4:Y:S01]  /*4690*/  LDSM.16.MT88.4 R16, [R216+0xac00] ;  /* 0x00ac0000d810783b */ /* 0x000f220000004200 */
[----:B------:R-:W-:-:S03]  /*46a0*/  FADD.FTZ R234, R234, R186 ;  /* 0x000000baeaea7221 */ /* 0x000fc60000010000 */
[----:B------:R-:W-:Y:S01]  /*46b0*/  HMMA.16816.F32 R128, R8, R14, R128 ;  /* 0x0000000e0880723c */ /* 0x000fe20000001880 */
[----:B------:R-:W5:Y:S01]  /*46c0*/  LDSM.16.MT88.4 R12, [R217+0xbc00] ;  /* 0x00bc0000d90c783b */ /* 0x000f620000004200 */
[----:B------:R-:W-:Y:S01]  /*46d0*/  FFMA.FTZ R46, R4, UR4, -R204 ;  /* 0x00000004042e7c23 */ /* 0x000fe200080108cc */
[----:B------:R-:W-:-:S04]  /*46e0*/  IMAD.WIDE.U32 R50, R50, -0x2daee0ad, RZ ;  /* 0xd2511f5332327825 */ /* 0x000fc800078e00ff */
[----:B------:R-:W-:Y:S01]  /*46f0*/  FFMA.FTZ R47, R6, UR4, -R203 ;  /* 0x00000004062f7c23 */ /* 0x000fe200080108cb */
[----:B------:R-:W5:Y:S01]  /*4700*/  LDSM.16.MT88.4 R8, [R216+0xbc00] ;  /* 0x00bc0000d808783b */ /* 0x000f620000004200 */
[C---:B--2---:R-:W-:Y:S01]  /*4710*/  HMMA.16816.F32 R156, R32.reuse, R28, R156 ;  /* 0x0000001c209c723c */ /* 0x044fe2000000189c */
[----:B------:R-:W-:Y:S01]  /*4720*/  LOP3.LUT R214, R51, UR29, R214, 0x96, !PT ;  /* 0x0000001d33d67c12 */ /* 0x000fe2000f8e96d6 */
[----:B------:R-:W2:Y:S01]  /*4730*/  MUFU.EX2 R46, R46 ;  /* 0x0000002e002e7308 */ /* 0x000ea20000000800 */
[----:B------:R-:W-:Y:S02]  /*4740*/  LOP3.LUT R6, R50, 0xffff, RZ, 0xc0, !PT ;  /* 0x0000ffff32067812 */ /* 0x000fe400078ec0ff */
[----:B------:R-:W-:Y:S01]  /*4750*/  SHF.R.U32.HI R48, RZ, 0x10, R50 ;  /* 0x00000010ff307819 */ /* 0x000fe20000011632 */
[C---:B------:R-:W-:Y:S01]  /*4760*/  HMMA.16816.F32 R152, R32.reuse, R30, R152 ;  /* 0x0000001e2098723c */ /* 0x040fe20000001898 */
[----:B------:R-:W-:Y:S02]  /*4770*/  LOP3.LUT R49, R214, 0xffff, RZ, 0xc0, !PT ;  /* 0x0000ffffd6317812 */ /* 0x000fe400078ec0ff */
[----:B------:R-:W-:Y:S01]  /*4780*/  SHF.R.U32.HI R7, RZ, 0x8, R6 ;  /* 0x00000008ff077819 */ /* 0x000fe20000011606 */
[----:B------:R-:W4:Y:S01]  /*4790*/  MUFU.EX2 R47, R47 ;  /* 0x0000002f002f7308 */ /* 0x000f220000000800 */
[----:B------:R-:W-:Y:S01]  /*47a0*/  LOP3.LUT R4, R50, 0xff, RZ, 0xc0, !PT ;  /* 0x000000ff32047812 */ /* 0x000fe200078ec0ff */
[----:B---3--:R-:W-:Y:S01]  /*47b0*/  HMMA.16816.F32 R72, R32, R24, R72 ;  /* 0x000000182048723c */ /* 0x008fe20000001848 */
[----:B------:R-:W-:-:S02]  /*47c0*/  LOP3.LUT R6, R48, 0xff, RZ, 0xc0, !PT ;  /* 0x000000ff30067812 */ /* 0x000fc400078ec0ff */
[----:B------:R-:W-:Y:S02]  /*47d0*/  SHF.R.U32.HI R5, RZ, 0x18, R50 ;  /* 0x00000018ff057819 */ /* 0x000fe40000011632 */
[----:B------:R-:W-:Y:S01]  /*47e0*/  LOP3.LUT R48, R214, 0xff, RZ, 0xc0, !PT ;  /* 0x000000ffd6307812 */ /* 0x000fe200078ec0ff */
[C---:B------:R-:W-:Y:S01]  /*47f0*/  HMMA.16816.F32 R76, R32.reuse, R26, R76 ;  /* 0x0000001a204c723c */ /* 0x040fe2000000184c */
[----:B------:R-:W-:Y:S01]  /*4800*/  SHF.R.U32.HI R49, RZ, 0x8, R49 ;  /* 0x00000008ff317819 */ /* 0x000fe20000011631 */
[----:B--2---:R-:W-:Y:S01]  /*4810*/  FADD.FTZ R192, R46, R192 ;  /* 0x000000c02ec07221 */ /* 0x004fe20000010000 */
[----:B------:R-:W-:Y:S02]  /*4820*/  SHF.R.U32.HI R50, RZ, 0x10, R214 ;  /* 0x00000010ff327819 */ /* 0x000fe400000116d6 */
[----:B------:R-:W-:Y:S01]  /*4830*/  PRMT R4, R4, 0x5410, R7 ;  /* 0x0000541004047816 */ /* 0x000fe20000000007 */
[----:B-1----:R-:W-:Y:S01]  /*4840*/  HMMA.16816.F32 R88, R32, R20, R88 ;  /* 0x000000142058723c */ /* 0x002fe20000001858 */
[----:B------:R-:W-:-:S02]  /*4850*/  PRMT R48, R48, 0x5410, R49 ;  /* 0x0000541030307816 */ /* 0x000fc40000000031 */
[----:B------:R-:W-:Y:S01]  /*4860*/  SHF.R.U32.HI R214, RZ, 0x18, R214 ;  /* 0x00000018ffd67819 */ /* 0x000fe200000116d6 */
[----:B----4-:R-:W-:Y:S01]  /*4870*/  FADD.FTZ R189, R47, R189 ;  /* 0x000000bd2fbd7221 */ /* 0x010fe20000010000 */
[----:B------:R-:W-:Y:S01]  /*4880*/  LOP3.LUT R50, R50, 0xff, RZ, 0xc0, !PT ;  /* 0x000000ff32327812 */ /* 0x000fe200078ec0ff */
[C---:B------:R-:W-:Y:S01]  /*4890*/  HMMA.16816.F32 R92, R32.reuse, R22, R92 ;  /* 0x00000016205c723c */ /* 0x040fe2000000185c */
[----:B------:R-:W-:Y:S02]  /*48a0*/  PRMT R5, R6, 0x5410, R5 ;  /* 0x0000541006057816 */ /* 0x000fe40000000005 */
[--C-:B------:R-:W-:Y:S02]  /*48b0*/  HSET2.LE.AND R6, R4, R200.reuse, PT ;  /* 0x000000c804067233 */ /* 0x100fe40003803000 */
[----:B------:R-:W-:Y:S01]  /*48c0*/  PRMT R50, R50, 0x5410, R214 ;  /* 0x0000541032327816 */ /* 0x000fe200000000d6 */
[----:B------:R-:W-:Y:S01]  /*48d0*/  HMMA.16816.F32 R104, R32, R16, R104 ;  /* 0x000000102068723c */ /* 0x000fe20000001868 */
[----:B------:R-:W-:-:S02]  /*48e0*/  HSET2.LE.AND R4, R48, R200, PT ;  /* 0x000000c830047233 */ /* 0x000fc40003803000 */
[C---:B------:R-:W-:Y:S01]  /*48f0*/  F2FP.F16.F32.PACK_AB R48, R237.reuse, R46 ;  /* 0x0000002eed30723e */ /* 0x040fe200000000ff */
[----:B------:R-:W-:Y:S01]  /*4900*/  FADD.FTZ R237, R237, R192 ;  /* 0x000000c0eded7221 */ /* 0x000fe20000010000 */
[--C-:B------:R-:W-:Y:S01]  /*4910*/  HSET2.LE.AND R7, R5, R200.reuse, PT ;  /* 0x000000c805077233 */ /* 0x100fe20003803000 */
[C---:B------:R-:W-:Y:S01]  /*4920*/  HMMA.16816.F32 R144, R32.reuse, R18, R144 ;  /* 0x000000122090723c */ /* 0x040fe20000001890 */
[----:B------:R-:W-:Y:S02]  /*4930*/  HSET2.LE.AND R5, R50, R200, PT ;  /* 0x000000c832057233 */ /* 0x000fe40003803000 */
[----:B------:R-:W-:Y:S02]  /*4940*/  LOP3.LUT R6, R6, R48, RZ, 0xc0, !PT ;  /* 0x0000003006067212 */ /* 0x000fe400078ec0ff */
[C---:B------:R-:W-:Y:S01]  /*4950*/  F2FP.F16.F32.PACK_AB R49, R236.reuse, R47 ;  /* 0x0000002fec31723e */ /* 0x040fe200000000ff */
[----:B-----5:R-:W-:Y:S01]  /*4960*/  HMMA.16816.F32 R116, R32, R12, R116 ;  /* 0x0000000c2074723c */ /* 0x020fe20000001874 */
[----:B------:R-:W-:Y:S01]  /*4970*/  F2FP.F16.F32.PACK_AB R50, R37, R36 ;  /* 0x000000242532723e */ /* 0x000fe200000000ff */
[----:B------:R-:W-:Y:S01]  /*4980*/  FADD.FTZ R236, R236, R189 ;  /* 0x000000bdecec7221 */ /* 0x000fe20000010000 */
[----:B------:R-:W-:-:S02]  /*4990*/  F2FP.F16.F32.PACK_AB R48, R39, R38 ;  /* 0x000000262730723e */ /* 0x000fc400000000ff */
[----:B------:R-:W-:Y:S01]  /*49a0*/  LOP3.LUT R7, R7, R49, RZ, 0xc0, !PT ;  /* 0x0000003107077212 */ /* 0x000fe200078ec0ff */
[----:B------:R-:W-:Y:S01]  /*49b0*/  HMMA.16816.F32 R140, R32, R14, R140 ;  /* 0x0000000e208c723c */ /* 0x000fe2000000188c */
[----:B------:R-:W-:Y:S02]  /*49c0*/  LOP3.LUT R4, R4, R50, RZ, 0xc0, !PT ;  /* 0x0000003204047212 */ /* 0x000fe400078ec0ff */
[----:B------:R-:W-:-:S03]  /*49d0*/  LOP3.LUT R5, R5, R48, RZ, 0xc0, !PT ;  /* 0x0000003005057212 */ /* 0x000fc600078ec0ff */
        /* <DEDUP_REMOVED lines=16> */
[----:B------:R-:W-:Y:S01]  /*4ae0*/  IMAD.WIDE.U32 R242, R176, -0x326172a9, RZ ;  /* 0xcd9e8d57b0f27825 */ /* 0x000fe200078e00ff */
[----:B------:R-:W-:Y:S01]  /*4af0*/  IADD3 R231, R3, -0x2, RZ ;  /* 0xfffffffe03e77810 */ /* 0x000fe20007ffe0ff */
[----:B------:R-:W-:Y:S01]  /*4b00*/  ULDC UR4, c[0x0][0x2ec] ;  /* 0x0000bb0000047ab9 */ /* 0x000fe20000000800 */
[----:B------:R-:W-:Y:S01]  /*4b10*/  MOV R164, R167 ;  /* 0x000000a700a47202 */ /* 0x000fe20000000f00 */
[----:B------:R-:W-:Y:S01]  /*4b20*/  IMAD.WIDE.U32 R238, R171, -0x326172a9, RZ ;  /* 0xcd9e8d57abee7825 */ /* 0x000fe200078e00ff */
[-C--:B------:R-:W-:Y:S01]  /*4b30*/  LOP3.LUT R240, R243, R169.reuse, RZ, 0x3c, !PT ;  /* 0x000000a9f3f07212 */ /* 0x080fe200078e3cff */
[----:B------:R-:W-:Y:S01]  /*4b40*/  ULDC.64 UR10, c[0x0][0x220] ;  /* 0x00008800000a7ab9 */ /* 0x000fe20000000a00 */
[----:B------:R-:W-:Y:S01]  /*4b50*/  MOV R3, R168 ;  /* 0x000000a800037202 */ /* 0x000fe20000000f00 */
[----:B------:R-:W-:Y:S01]  /*4b60*/  IMAD.WIDE.U32 R244, R170, -0x2daee0ad, RZ ;  /* 0xd2511f53aaf47825 */ /* 0x000fe200078e00ff */
[----:B------:R-:W-:Y:S01]  /*4b70*/  LOP3.LUT R232, R239, R169, RZ, 0x3c, !PT ;  /* 0x000000a9efe87212 */ /* 0x000fe200078e3cff */
[----:B------:R-:W-:Y:S01]  /*4b80*/  ULDC.64 UR12, c[0x0][0x250] ;  /* 0x00009400000c7ab9 */ /* 0x000fe20000000a00 */
[----:B------:R-:W-:Y:S01]  /*4b90*/  MOV R2, R165 ;  /* 0x000000a500027202 */ /* 0x000fe20000000f00 */
[----:B------:R-:W-:Y:S01]  /*4ba0*/  IMAD.WIDE.U32 R240, R240, -0x2daee0ad, RZ ;  /* 0xd2511f53f0f07825 */ /* 0x000fe200078e00ff */
[----:B------:R-:W-:Y:S01]  /*4bb0*/  MOV R0, R166 ;  /* 0x000000a600007202 */ /* 0x000fe20000000f00 */
[----:B------:R-:W-:Y:S01]  /*4bc0*/  ULDC.64 UR6, c[0x0][0x218] ;  /* 0x0000860000067ab9 */ /* 0x000fe20000000a00 */
[----:B------:R-:W-:Y:S01]  /*4bd0*/  MOV R230, 0x7054 ;  /* 0x0000705400e67802 */ /* 0x000fe20000000f00 */
[----:B------:R-:W-:Y:S01]  /*4be0*/  IMAD.WIDE.U32 R232, R232, -0x2daee0ad, RZ ;  /* 0xd2511f53e8e87825 */ /* 0x000fe200078e00ff */
[----:B------:R-:W-:Y:S01]  /*4bf0*/  ULDC.64 UR8, c[0x0][0x248] ;  /* 0x0000920000087ab9 */ /* 0x000fe20000000a00 */
[----:B------:R-:W-:Y:S05]  /*4c00*/  BRA `(.L_x_495) ;  /* 0x00000000005c7947 */ /* 0x000fea0003800000 */
.L_x_497:
[----:B------:R-:W-:Y:S04]  /*4c10*/  VIADD R166, R231, 0xffffffff ;  /* 0xffffffffe7a67836 */ /* 0x000fe80000000000 */
[C---:B------:R-:W-:Y:S01]  /*4c20*/  IMAD.WIDE.U32 R170, R166.reuse, UR8, RZ ;  /* 0x00000008a6aa7c25 */ /* 0x040fe2000f8e00ff */
[----:B------:R-:W-:Y:S05]  /*4c30*/  SHF.R.S32.HI R165, RZ, 0x1f, R166 ;  /* 0x0000001fffa57819 */ /* 0x000fea00000114a6 */
[----:B------:R-:W-:Y:S04]  /*4c40*/  IMAD R165, R165, UR8, RZ ;  /* 0x00000008a5a57c24 */ /* 0x000fe8000f8e02ff */
        /* <DEDUP_REMOVED lines=17> */
[----:B------:R-:W0:Y:S01]  /*4d60*/  LDGDEPBAR ;  /* 0x00000000000079af */ /* 0x000e220000000000 */
[----:B------:R-:W-:Y:S05]  /*4d70*/  BRA `(.L_x_496) ;  /* 0x0000000800fc7947 */ /* 0x000fea0003800000 */
.L_x_495:
[----:B------:R-:W-:Y:S01]  /*4d80*/  SHF.R.S32.HI R4, RZ, 0x1f, R231 ;  /* 0x0000001fff047819 */ /* 0x000fe200000114e7 */
[----:B------:R-:W-:Y:S04]  /*4d90*/  DEPBAR.LE SB0, 0x0 ;  /* 0x000080000000791a */ /* 0x000fe80000000000 */
[----:B------:R-:W-:Y:S01]  /*4da0*/  BAR.SYNC.DEFER_BLOCKING 0x0 ;  /* 0x0000000000007b1d */ /* 0x000fe20000010000 */
[----:B------:R-:W-:Y:S02]  /*4db0*/  IMAD R4, R4, UR12, RZ ;  /* 0x0000000c04047c24 */ /* 0x000fe4000f8e02ff */
[C---:B------:R-:W-:Y:S04]  /*4dc0*/  IMAD.WIDE.U32 R6, R231.reuse, UR12, RZ ;  /* 0x0000000ce7067c25 */ /* 0x040fe8000f8e00ff */
[----:B------:R-:W-:Y:S01]  /*4dd0*/  IMAD R4, R231, UR13, R4 ;  /* 0x0000000de7047c24 */ /* 0x000fe2000f8e0204 */
[C---:B------:R-:W-:Y:S03]  /*4de0*/  LEA R5, P0, R6.reuse, R224, 0x6 ;  /* 0x000000e006057211 */ /* 0x040fe600078030ff */
[----:B------:R-:W-:Y:S01]  /*4df0*/  IMAD.IADD R4, R7, 0x1, R4 ;  /* 0x0000000107047824 */ /* 0x000fe200078e0204 */
[C---:B------:R-:W-:Y:S04]  /*4e00*/  LEA R8, P1, R5.reuse, UR10, 0x1 ;  /* 0x0000000a05087c11 */ /* 0x040fe8000f8208ff */
        /* <DEDUP_REMOVED lines=15> */
[----:B------:R-:W1:Y:S06]  /*4f00*/  LDSM.16.M88.4 R16, [R220] ;  /* 0x00000000dc10783b */ /* 0x000e6c0000000200 */
[----:B------:R-:W2:Y:S06]  /*4f10*/  LDSM.16.M88.4 R60, [R221+0x1000] ;  /* 0x00100000dd3c783b */ /* 0x000eac0000000200 */
[----:B------:R-:W3:Y:S06]  /*4f20*/  LDSM.16.M88.4 R32, [R220+0x400] ;  /* 0x00040000dc20783b */ /* 0x000eec0000000200 */
[----:B------:R-:W0:Y:S06]  /*4f30*/  LDGDEPBAR ;  /* 0x00000000000079af */ /* 0x000e2c0000000000 */
[----:B------:R-:W4:Y:S06]  /*4f40*/  LDSM.16.M88.4 R48, [R220+0x800] ;  /* 0x00080000dc30783b */ /* 0x000f2c0000000200 */
[----:B------:R-:W5:Y:S06]  /*4f50*/  LDSM.16.M88.4 R168, [R220+0xc00] ;  /* 0x000c0000dca8783b */ /* 0x000f6c0000000200 */
[----:B------:R-:W-:Y:S01]  /*4f60*/  LDSM.16.M88.4 R172, [R219] ;  /* 0x00000000dbac783b */ /* 0x000fe20000000200 */
[-C--:B-1----:R-:W-:Y:S05]  /*4f70*/  HMMA.16816.F32 R4, R64, R16.reuse, RZ ;  /* 0x000000104004723c */ /* 0x082fea00000018ff */
[----:B------:R-:W1:Y:S01]  /*4f80*/  LDSM.16.M88.4 R176, [R218] ;  /* 0x00000000dab0783b */ /* 0x000e620000000200 */
        /* <DEDUP_REMOVED lines=39> */
[----:B------:R-:W5:Y:S05]  /*5200*/  LDSM.16.M88.4 R188, [R220+0x1c00] ;  /* 0x001c0000dcbc783b */ /* 0x000f6a0000000200 */
[-C--:B---3--:R-:W-:Y:S06]  /*5210*/  HMMA.16816.F32 R52, R172, R192.reuse, R52 ;  /* 0x000000c0ac34723c */ /* 0x088fec0000001834 */
        /* <DEDUP_REMOVED lines=21> */
[-C--:B-----5:R-:W-:Y:S06]  /*5370*/  HMMA.16816.F32 R52, R168, R188.reuse, R52 ;  /* 0x000000bca834723c */ /* 0x0a0fec0000001834 */
[C---:B------:R-:W-:Y:S06]  /*5380*/  HMMA.16816.F32 R56, R200.reuse, R188, R56 ;  /* 0x000000bcc838723c */ /* 0x040fec0000001838 */
[-C--:B------:R-:W-:Y:S01]  /*5390*/  HMMA.16816.F32 R60, R200, R190.reuse, R60 ;  /* 0x000000bec83c723c */ /* 0x080fe2000000183c */
[----:B------:R-:W-:Y:S05]  /*53a0*/  LDSM.16.M88.4 R200, [R218+0x2000] ;  /* 0x00200000dac8783b */ /* 0x000fea0000000200 */
[----:B------:R-:W-:Y:S01]  /*53b0*/  HMMA.16816.F32 R64, R168, R190, R64 ;  /* 0x000000bea840723c */ /* 0x000fe20000001840 */
[----:B------:R-:W2:Y:S05]  /*53c0*/  LDSM.16.M88.4 R168, [R221+0x4000] ;  /* 0x00400000dda8783b */ /* 0x000eaa0000000200 */
[-C--:B------:R-:W-:Y:S01]  /*53d0*/  HMMA.16816.F32 R4, R204, R208.reuse, R4 ;  /* 0x000000d0cc04723c */ /* 0x080fe20000001804 */
[----:B------:R-:W4:Y:S05]  /*53e0*/  LDSM.16.M88.4 R188, [R221+0x5000] ;  /* 0x00500000ddbc783b */ /* 0x000f2a0000000200 */
[C---:B------:R-:W-:Y:S06]  /*53f0*/  HMMA.16816.F32 R8, R212.reuse, R208, R8 ;  /* 0x000000d0d408723c */ /* 0x040fec0000001808 */
[-C--:B------:R-:W-:Y:S06]  /*5400*/  HMMA.16816.F32 R12, R212, R210.reuse, R12 ;  /* 0x000000d2d40c723c */ /* 0x080fec000000180c */
[C---:B------:R-:W-:Y:S01]  /*5410*/  HMMA.16816.F32 R16, R204.reuse, R210, R16 ;  /* 0x000000d2cc10723c */ /* 0x040fe20000001810 */
[----:B------:R-:W-:Y:S05]  /*5420*/  LDSM.16.M88.4 R208, [R219+0x5000] ;  /* 0x00500000dbd0783b */ /* 0x000fea0000000200 */
[-C--:B---3--:R-:W-:Y:S06]  /*5430*/  HMMA.16816.F32 R20, R204, R172.reuse, R20 ;  /* 0x000000accc14723c */ /* 0x088fec0000001814 */
[C---:B------:R-:W-:Y:S06]  /*5440*/  HMMA.16816.F32 R24, R212.reuse, R172, R24 ;  /* 0x000000acd418723c */ /* 0x040fec0000001818 */
[-C--:B------:R-:W-:Y:S06]  /*5450*/  HMMA.16816.F32 R28, R212, R174.reuse, R28 ;  /* 0x000000aed41c723c */ /* 0x080fec000000181c */
[C---:B------:R-:W-:Y:S01]  /*5460*/  HMMA.16816.F32 R32, R204.reuse, R174, R32 ;  /* 0x000000aecc20723c */ /* 0x040fe20000001820 */
[----:B------:R-:W3:Y:S05]  /*5470*/  LDSM.16.M88.4 R172, [R220+0x2400] ;  /* 0x00240000dcac783b */ /* 0x000eea0000000200 */
        /* <DEDUP_REMOVED lines=8> */
[----:B------:R-:W-:Y:S01]  /*5500*/  HMMA.16816.F32 R64, R204, R178, R64 ;  /* 0x000000b2cc40723c */ /* 0x000fe20000001840 */
[----:B------:R-:W1:Y:S05]  /*5510*/  LDSM.16.M88.4 R176, [R218+0x2400] ;  /* 0x00240000dab0783b */ /* 0x000e6a0000000200 */
[-C--:B--2---:R-:W-:Y:S06]  /*5520*/  HMMA.16816.F32 R4, R168, R184.reuse, R4 ;  /* 0x000000b8a804723c */ /* 0x084fec0000001804 */
[C---:B----4-:R-:W-:Y:S06]  /*5530*/  HMMA.16816.F32 R8, R188.reuse, R184, R8 ;  /* 0x000000b8bc08723c */ /* 0x050fec0000001808 */
[-C--:B------:R-:W-:Y:S06]  /*5540*/  HMMA.16816.F32 R12, R188, R186.reuse, R12 ;  /* 0x000000babc0c723c */ /* 0x080fec000000180c */
[C---:B------:R-:W-:Y:S01]  /*5550*/  HMMA.16816.F32 R16, R168.reuse, R186, R16 ;  /* 0x000000baa810723c */ /* 0x040fe20000001810 */
[----:B------:R-:W2:Y:S05]  /*5560*/  LDSM.16.M88.4 R184, [R218+0x2800] ;  /* 0x00280000dab8783b */ /* 0x000eaa0000000200 */
[-C--:B---3--:R-:W-:Y:S06]  /*5570*/  HMMA.16816.F32 R20, R168, R172.reuse, R20 ;  /* 0x000000aca814723c */ /* 0x088fec0000001814 */
[C---:B------:R-:W-:Y:S06]  /*5580*/  HMMA.16816.F32 R24, R188.reuse, R172, R24 ;  /* 0x000000acbc18723c */ /* 0x040fec0000001818 */
[-C--:B------:R-:W-:Y:S06]  /*5590*/  HMMA.16816.F32 R28, R188, R174.reuse, R28 ;  /* 0x000000aebc1c723c */ /* 0x080fec000000181c */
[C---:B------:R-:W-:Y:S06]  /*55a0*/  HMMA.16816.F32 R32, R168.reuse, R174, R32 ;  /* 0x000000aea820723c */ /* 0x040fec0000001820 */
[-C--:B-----5:R-:W-:Y:S06]  /*55b0*/  HMMA.16816.F32 R36, R168, R180.reuse, R36 ;  /* 0x000000b4a824723c */ /* 0x0a0fec0000001824 */
[C---:B------:R-:W-:Y:S06]  /*55c0*/  HMMA.16816.F32 R40, R188.reuse, R180, R40 ;  /* 0x000000b4bc28723c */ /* 0x040fec0000001828 */
[-C--:B------:R-:W-:Y:S06]  /*55d0*/  HMMA.16816.F32 R44, R188, R182.reuse, R44 ;  /* 0x000000b6bc2c723c */ /* 0x080fec000000182c */
[C---:B------:R-:W-:Y:S06]  /*55e0*/  HMMA.16816.F32 R48, R168.reuse, R182, R48 ;  /* 0x000000b6a830723c */ /* 0x040fec0000001830 */
[-C--:B------:R-:W-:Y:S06]  /*55f0*/  HMMA.16816.F32 R52, R168, R192.reuse, R52 ;  /* 0x000000c0a834723c */ /* 0x080fec0000001834 */
[C---:B------:R-:W-:Y:S06]  /*5600*/  HMMA.16816.F32 R56, R188.reuse, R192, R56 ;  /* 0x000000c0bc38723c */ /* 0x040fec0000001838 */
[-C--:B------:R-:W-:Y:S06]  /*5610*/  HMMA.16816.F32 R60, R188, R194.reuse, R60 ;  /* 0x000000c2bc3c723c */ /* 0x080fec000000183c */
[----:B------:R-:W-:Y:S01]  /*5620*/  HMMA.16816.F32 R64, R168, R194, R64 ;  /* 0x000000c2a840723c */ /* 0x000fe20000001840 */
[----:B------:R-:W3:Y:S01]  /*5630*/  LDSM.16.M88.4 R168, [R218+0x2c00] ;  /* 0x002c0000daa8783b */ /* 0x000ee20000000200 */
[----:B------:R-:W-:Y:S04]  /*5640*/  DEPBAR.LE SB0, 0x0 ;  /* 0x000080000000791a */ /* 0x000fe80000000000 */
[-C--:B------:R-:W-:Y:S01]  /*5650*/  HMMA.16816.F32 R4, R196, R200.reuse, R4 ;  /* 0x000000c8c404723c */ /* 0x080fe20000001804 */
[----:B------:R-:W-:Y:S05]  /*5660*/  BAR.SYNC.DEFER_BLOCKING 0x0 ;  /* 0x0000000000007b1d */ /* 0x000fea0000010000 */
[C---:B------:R-:W-:Y:S06]  /*5670*/  HMMA.16816.F32 R8, R208.reuse, R200, R8 ;  /* 0x000000c8d008723c */ /* 0x040fec0000001808 */
[-C--:B------:R-:W-:Y:S06]  /*5680*/  HMMA.16816.F32 R12, R208, R202.reuse, R12 ;  /* 0x000000cad00c723c */ /* 0x080fec000000180c */
[C---:B------:R-:W-:Y:S06]  /*5690*/  HMMA.16816.F32 R16, R196.reuse, R202, R16 ;  /* 0x000000cac410723c */ /* 0x040fec0000001810 */
        /* <DEDUP_REMOVED lines=45> */
.L_x_496:
[----:B------:R-:W-:Y:S01]  /*5970*/  FMNMX.FTZ R167, R8, R0, !PT ;  /* 0x0000000008a77209 */ /* 0x000fe20007810000 */
[----:B-1----:R-:W1:Y:S01]  /*5980*/  SHFL.BFLY PT, R170, R169, 0x2, 0x1f ;  /* 0x0c401f00a9aa7f89 */ /* 0x002e6200000e0000 */
[----:B------:R-:W-:Y:S01]  /*5990*/  FMNMX.FTZ R166, R10, R2, !PT ;  /* 0x000000020aa67209 */ /* 0x000fe20007810000 */
[----:B------:R-:W-:Y:S01]  /*59a0*/  IMAD.SHL.U32 R213, R231, 0x2, RZ ;  /* 0x00000002e7d57824 */ /* 0x000fe200078e00ff */
[----:B------:R-:W-:Y:S05]  /*59b0*/  FMNMX.FTZ R167, R9, R167, !PT ;  /* 0x000000a709a77209 */ /* 0x000fea0007810000 */
[----:B------:R-:W2:Y:S01]  /*59c0*/  SHFL.BFLY PT, R165, R168, 0x2, 0x1f ;  /* 0x0c401f00a8a57f89 */ /* 0x000ea200000e0000 */
[----:B------:R-:W-:Y:S01]  /*59d0*/  FMNMX.FTZ R166, R11, R166, !PT ;  /* 0x000000a60ba67209 */ /* 0x000fe20007810000 */
[----:B------:R-:W-:Y:S01]  /*59e0*/  IMAD.U32 R201, RZ, RZ, UR28 ;  /* 0x0000001cffc97e24 */ /* 0x000fe2000f8e00ff */
[----:B------:R-:W-:Y:S05]  /*59f0*/  FMNMX.FTZ R167, R12, R167, !PT ;  /* 0x000000a70ca77209 */ /* 0x000fea0007810000 */
[----:B------:R-:W-:Y:S01]  /*5a00*/  LDSM.16.MT88.4 R184, [R216+0x9000] ;  /* 0x00900000d8b8783b */ /* 0x000fe20000004200 */
[----:B------:R-:W-:Y:S01]  /*5a10*/  FMNMX.FTZ R166, R14, R166, !PT ;  /* 0x000000a60ea67209 */ /* 0x000fe20007810000 */
[----:B------:R-:W-:Y:S01]  /*5a20*/  VIADD R231, R231, 0xffffffff ;  /* 0xffffffffe7e77836 */ /* 0x000fe20000000000 */
[----:B------:R-:W-:Y:S02]  /*5a30*/  FMNMX.FTZ R167, R13, R167, !PT ;  /* 0x000000a70da77209 */ /* 0x000fe40007810000 */
[----:B------:R-:W-:Y:S02]  /*5a40*/  FMNMX.FTZ R166, R15, R166, !PT ;  /* 0x000000a60fa67209 */ /* 0x000fe40007810000 */
[----:B------:R-:W-:Y:S02]  /*5a50*/  FMNMX.FTZ R167, R24, R167, !PT ;  /* 0x000000a718a77209 */ /* 0x000fe40007810000 */
[--C-:B------:R-:W-:Y:S02]  /*5a60*/  LOP3.LUT R246, R241, UR25, R244.reuse, 0x96, !PT ;  /* 0x00000019f1f67c12 */ /* 0x100fe4000f8e96f4 */
[----:B------:R-:W-:Y:S02]  /*5a70*/  FMNMX.FTZ R167, R25, R167, !PT ;  /* 0x000000a719a77209 */ /* 0x000fe40007810000 */
[----:B------:R-:W-:Y:S01]  /*5a80*/  LOP3.LUT R214, R233, UR25, R244, 0x96, !PT ;  /* 0x00000019e9d67c12 */ /* 0x000fe2000f8e96f4 */
[----:B------:R-:W-:Y:S01]  /*5a90*/  IMAD.WIDE.U32 R246, R246, -0x326172a9, RZ ;  /* 0xcd9e8d57f6f67825 */ /* 0x000fe200078e00ff */
[----:B------:R-:W-:Y:S02]  /*5aa0*/  FMNMX.FTZ R167, R28, R167, !PT ;  /* 0x000000a71ca77209 */ /* 0x000fe40007810000 */
[----:B-1----:R-:W-:Y:S01]  /*5ab0*/  FMNMX.FTZ R170, R169, R170, !PT ;  /* 0x000000aaa9aa7209 */ /* 0x002fe20007810000 */
[----:B------:R-:W-:Y:S01]  /*5ac0*/  IMAD.WIDE.U32 R214, R214, -0x326172a9, RZ ;  /* 0xcd9e8d57d6d67825 */ /* 0x000fe200078e00ff */
[----:B------:R-:W-:Y:S02]  /*5ad0*/  FMNMX.FTZ R169, R26, R166, !PT ;  /* 0x000000a61aa97209 */ /* 0x000fe40007810000 */
[----:B--2---:R-:W-:Y:S02]  /*5ae0*/  FMNMX.FTZ R165, R168, R165, !PT ;  /* 0x000000a5a8a57209 */ /* 0x004fe40007810000 */
[----:B------:R-:W-:Y:S01]  /*5af0*/  FMNMX.FTZ R166, R29, R167, !PT ;  /* 0x000000a71da67209 */ /* 0x000fe20007810000 */
[----:B------:R-:W1:Y:S01]  /*5b00*/  SHFL.BFLY PT, R168, R170, 0x1, 0x1f ;  /* 0x0c201f00aaa87f89 */ /* 0x000e6200000e0000 */
[----:B------:R-:W-:Y:S02]  /*5b10*/  FMNMX.FTZ R169, R27, R169, !PT ;  /* 0x000000a91ba97209 */ /* 0x000fe40007810000 */
[----:B------:R-:W-:Y:S05]  /*5b20*/  FMNMX.FTZ R166, R40, R166, !PT ;  /* 0x000000a628a67209 */ /* 0x000fea0007810000 */
[----:B------:R-:W2:Y:S01]  /*5b30*/  SHFL.BFLY PT, R167, R165, 0x1, 0x1f ;  /* 0x0c201f00a5a77f89 */ /* 0x000ea200000e0000 */
        /* <DEDUP_REMOVED lines=10> */
[----:B-1----:R-:W-:Y:S02]  /*5be0*/  FMNMX.FTZ R168, R170, R168, !PT ;  /* 0x000000a8aaa87209 */ /* 0x002fe40007810000 */
[----:B------:R-:W-:Y:S02]  /*5bf0*/  FMNMX.FTZ R169, R47, R169, !PT ;  /* 0x000000a92fa97209 */ /* 0x000fe40007810000 */
[----:B--2---:R-:W-:Y:S01]  /*5c00*/  FMNMX.FTZ R167, R165, R167, !PT ;  /* 0x000000a7a5a77209 */ /* 0x004fe20007810000 */
[C---:B------:R-:W-:Y:S01]  /*5c10*/  FADD.FTZ R165, -R168.reuse, R3 ;  /* 0x00000003a8a57221 */ /* 0x040fe20000010100 */
[C---:B------:R-:W-:Y:S01]  /*5c20*/  FSETP.NEU.FTZ.AND P1, PT, R168.reuse, -INF , PT ;  /* 0xff800000a800780b */ /* 0x040fe20003f3d000 */
[----:B------:R-:W-:Y:S01]  /*5c30*/  FMUL.FTZ R205, R168, UR4 ;  /* 0x00000004a8cd7c20 */ /* 0x000fe20008410000 */
[----:B------:R-:W-:Y:S01]  /*5c40*/  FMNMX.FTZ R169, R58, R169, !PT ;  /* 0x000000a93aa97209 */ /* 0x000fe20007810000 */
[----:B------:R-:W-:Y:S01]  /*5c50*/  FMUL.FTZ R165, R165, UR4 ;  /* 0x00000004a5a57c20 */ /* 0x000fe20008410000 */
[C---:B------:R-:W-:Y:S01]  /*5c60*/  FADD.FTZ R3, -R167.reuse, R164 ;  /* 0x000000a4a7037221 */ /* 0x040fe20000010100 */
[----:B------:R-:W-:Y:S01]  /*5c70*/  FMNMX.FTZ R166, R60, R166, !PT ;  /* 0x000000a63ca67209 */ /* 0x000fe20007810000 */
[----:B------:R-:W-:Y:S01]  /*5c80*/  FMUL.FTZ R204, R167, UR4 ;  /* 0x00000004a7cc7c20 */ /* 0x000fe20008410000 */
[----:B------:R1:W2:Y:S01]  /*5c90*/  MUFU.EX2 R164, R165 ;  /* 0x000000a500a47308 */ /* 0x0002a20000000800 */
[----:B------:R-:W-:Y:S01]  /*5ca0*/  FSEL R205, R205, RZ, P1 ;  /* 0x000000ffcdcd7208 */ /* 0x000fe20000800000 */
[----:B------:R-:W-:Y:S01]  /*5cb0*/  FMUL.FTZ R3, R3, UR4 ;  /* 0x0000000403037c20 */ /* 0x000fe20008410000 */
[----:B------:R-:W-:Y:S02]  /*5cc0*/  FMNMX.FTZ R166, R61, R166, !PT ;  /* 0x000000a63da67209 */ /* 0x000fe40007810000 */
[----:B------:R-:W-:Y:S01]  /*5cd0*/  FSETP.NEU.FTZ.AND P1, PT, R167, -INF , PT ;  /* 0xff800000a700780b */ /* 0x000fe20003f3d000 */
[--C-:B------:R-:W-:Y:S01]  /*5ce0*/  FFMA.FTZ R16, R16, UR4, -R205.reuse ;  /* 0x0000000410107c23 */ /* 0x100fe200080108cd */
[--C-:B------:R-:W-:Y:S01]  /*5cf0*/  FFMA.FTZ R170, R17, UR4, -R205.reuse ;  /* 0x0000000411aa7c23 */ /* 0x100fe200080108cd */
[----:B------:R-:W3:Y:S01]  /*5d00*/  SHFL.BFLY PT, R171, R166, 0x2, 0x1f ;  /* 0x0c401f00a6ab7f89 */ /* 0x000ee200000e0000 */
[----:B------:R-:W-:Y:S01]  /*5d10*/  FSEL R204, R204, RZ, P1 ;  /* 0x000000ffcccc7208 */ /* 0x000fe20000800000 */
[--C-:B------:R-:W-:Y:S01]  /*5d20*/  FFMA.FTZ R190, R5, UR4, -R205.reuse ;  /* 0x0000000405be7c23 */ /* 0x100fe200080108cd */
[----:B------:R-:W-:Y:S01]  /*5d30*/  FFMA.FTZ R189, R4, UR4, -R205 ;  /* 0x0000000404bd7c23 */ /* 0x000fe200080108cd */
[----:B------:R-:W-:Y:S01]  /*5d40*/  PRMT R201, R201, R230, UR28 ;  /* 0x0000001cc9c97e16 */ /* 0x000fe200080000e6 */
[----:B------:R-:W-:Y:S01]  /*5d50*/  MUFU.EX2 R170, R170 ;  /* 0x000000aa00aa7308 */ /* 0x000fe20000000800 */
[--C-:B------:R-:W-:Y:S01]  /*5d60*/  FFMA.FTZ R188, R18, UR4, -R204.reuse ;  /* 0x0000000412bc7c23 */ /* 0x100fe200080108cc */
[--C-:B------:R-:W-:Y:S01]  /*5d70*/  FFMA.FTZ R194, R7, UR4, -R204.reuse ;  /* 0x0000000407c27c23 */ /* 0x100fe200080108cc */
[----:B------:R-:W-:Y:S01]  /*5d80*/  FFMA.FTZ R192, R6, UR4, -R204 ;  /* 0x0000000406c07c23 */ /* 0x000fe200080108cc */
[----:B-1----:R-:W-:Y:S01]  /*5d90*/  FMNMX.FTZ R165, R59, R169, !PT ;  /* 0x000000a93ba57209 */ /* 0x002fe20007810000 */
[C---:B--2---:R-:W-:Y:S01]  /*5da0*/  FMUL.FTZ R68, R164.reuse, R68 ;  /* 0x00000044a4447220 */ /* 0x044fe20000410000 */
[----:B------:R-:W-:Y:S01]  /*5db0*/  LOP3.LUT R169, R245, UR33, R213, 0x96, !PT ;  /* 0x00000021f5a97c12 */ /* 0x000fe2000f8e96d5 */
[----:B------:R-:W-:Y:S01]  /*5dc0*/  FMUL.FTZ R69, R164, R69 ;  /* 0x00000045a4457220 */ /* 0x000fe20000410000 */
[----:B------:R-:W-:Y:S02]  /*5dd0*/  FMNMX.FTZ R165, R62, R165, !PT ;  /* 0x000000a53ea57209 */ /* 0x000fe40007810000 */
[----:B------:R-:W-:Y:S01]  /*5de0*/  MUFU.EX2 R188, R188 ;  /* 0x000000bc00bc7308 */ /* 0x000fe20000000800 */
[C---:B------:R-:W-:Y:S01]  /*5df0*/  FMUL.FTZ R80, R164.reuse, R80 ;  /* 0x00000050a4507220 */ /* 0x040fe20000410000 */
[----:B------:R-:W-:Y:S01]  /*5e00*/  IMAD.WIDE.U32 R248, R169, -0x326172a9, RZ ;  /* 0xcd9e8d57a9f87825 */ /* 0x000fe200078e00ff */
[----:B------:R-:W-:Y:S03]  /*5e10*/  FMNMX.FTZ R165, R63, R165, !PT ;  /* 0x000000a53fa57209 */ /* 0x000fe60007810000 */
[C---:B------:R-:W-:Y:S01]  /*5e20*/  FMUL.FTZ R81, R164.reuse, R81 ;  /* 0x00000051a4517220 */ /* 0x040fe20000410000 */
[C---:B------:R-:W-:Y:S01]  /*5e30*/  FMUL.FTZ R84, R164.reuse, R84 ;  /* 0x00000054a4547220 */ /* 0x040fe20000410000 */
[----:B------:R-:W-:Y:S02]  /*5e40*/  LOP3.LUT R17, R249, UR26, R238, 0x96, !PT ;  /* 0x0000001af9117c12 */ /* 0x000fe4000f8e96ee */
[----:B------:R1:W-:Y:S01]  /*5e50*/  MUFU.EX2 R169, R16 ;  /* 0x0000001000a97308 */ /* 0x0003e20000000800 */
[----:B------:R-:W-:Y:S01]  /*5e60*/  LOP3.LUT R172, R247, UR24, R248, 0x96, !PT ;  /* 0x00000018f7ac7c12 */ /* 0x000fe2000f8e96f8 */
[----:B------:R-:W-:Y:S01]  /*5e70*/  FMUL.FTZ R85, R164, R85 ;  /* 0x00000055a4557220 */ /* 0x000fe20000410000 */
[----:B---3--:R-:W-:Y:S01]  /*5e80*/  FMNMX.FTZ R166, R166, R171, !PT ;  /* 0x000000aba6a67209 */ /* 0x008fe20007810000 */
[----:B------:R-:W-:Y:S01]  /*5e90*/  IMAD.WIDE.U32 R210, R17, -0x2daee0ad, RZ ;  /* 0xd2511f5311d27825 */ /* 0x000fe200078e00ff */
[----:B------:R-:W-:Y:S02]  /*5ea0*/  LOP3.LUT R173, R249, UR26, R242, 0x96, !PT ;  /* 0x0000001af9ad7c12 */ /* 0x000fe4000f8e96f2 */
[----:B------:R-:W-:Y:S01]  /*5eb0*/  LOP3.LUT R248, R215, UR24, R248, 0x96, !PT ;  /* 0x00000018d7f87c12 */ /* 0x000fe2000f8e96f8 */
[----:B------:R-:W2:Y:S01]  /*5ec0*/  SHFL.BFLY PT, R17, R166, 0x1, 0x1f ;  /* 0x0c201f00a6117f89 */ /* 0x000ea200000e0000 */
[----:B------:R-:W-:Y:S01]  /*5ed0*/  FFMA.FTZ R171, R19, UR4, -R204 ;  /* 0x0000000413ab7c23 */ /* 0x000fe200080108cc */
[----:B------:R-:W-:Y:S01]  /*5ee0*/  IMAD.WIDE.U32 R250, R173, -0x2daee0ad, RZ ;  /* 0xd2511f53adfa7825 */ /* 0x000fe200078e00ff */
[----:B------:R-:W-:Y:S01]  /*5ef0*/  LOP3.LUT R18, R211, UR23, R232, 0x96, !PT ;  /* 0x00000017d3127c12 */ /* 0x000fe2000f8e96e8 */
[----:B------:R-:W-:Y:S02]  /*5f00*/  MUFU.EX2 R189, R189 ;  /* 0x000000bd00bd7308 */ /* 0x000fe40000000800 */
[----:B------:R-:W-:Y:S01]  /*5f10*/  FMUL.FTZ R96, R164, R96 ;  /* 0x00000060a4607220 */ /* 0x000fe20000410000 */
[----:B------:R-:W-:Y:S01]  /*5f20*/  IMAD.WIDE.U32 R248, R248, -0x2daee0ad, RZ ;  /* 0xd2511f53f8f87825 */ /* 0x000fe200078e00ff */
[----:B------:R-:W-:Y:S01]  /*5f30*/  LOP3.LUT R19, R251, UR23, R240, 0x96, !PT ;  /* 0x00000017fb137c12 */ /* 0x000fe2000f8e96f0 */
[----:B-1----:R-:W1:Y:S02]  /*5f40*/  SHFL.BFLY PT, R16, R165, 0x2, 0x1f ;  /* 0x0c401f00a5107f89 */ /* 0x002e6400000e0000 */
[----:B------:R-:W-:Y:S01]  /*5f50*/  IMAD.WIDE.U32 R172, R172, -0x2daee0ad, RZ ;  /* 0xd2511f53acac7825 */ /* 0x000fe200078e00ff */
[----:B------:R-:W-:Y:S02]  /*5f60*/  LOP3.LUT R210, R249, UR21, R210, 0x96, !PT ;  /* 0x00000015f9d27c12 */ /* 0x000fe4000f8e96d2 */
[----:B------:R-:W-:Y:S01]  /*5f70*/  MUFU.EX2 R171, R171 ;  /* 0x000000ab00ab7308 */ /* 0x000fe20000000800 */
[C---:B------:R-:W-:Y:S01]  /*5f80*/  FMUL.FTZ R97, R164.reuse, R97 ;  /* 0x00000061a4617220 */ /* 0x040fe20000410000 */
[----:B------:R-:W-:Y:S01]  /*5f90*/  IMAD.WIDE.U32 R208, R19, -0x326172a9, RZ ;  /* 0xcd9e8d5713d07825 */ /* 0x000fe200078e00ff */
[----:B------:R-:W-:Y:S03]  /*5fa0*/  LOP3.LUT R250, R173, UR21, R250, 0x96, !PT ;  /* 0x00000015adfa7c12 */ /* 0x000fe6000f8e96fa */
[----:B------:R-:W-:Y:S01]  /*5fb0*/  FMUL.FTZ R100, R164, R100 ;  /* 0x00000064a4647220 */ /* 0x000fe20000410000 */
[----:B------:R-:W-:Y:S01]  /*5fc0*/  IMAD.WIDE.U32 R210, R210, -0x326172a9, RZ ;  /* 0xcd9e8d57d2d27825 */ /* 0x000fe200078e00ff */
[----:B------:R-:W-:Y:S02]  /*5fd0*/  LOP3.LUT R4, R209, UR22, R246, 0x96, !PT ;  /* 0x00000016d1047c12 */ /* 0x000fe4000f8e96f6 */
[----:B------:R-:W-:Y:S01]  /*5fe0*/  MUFU.EX2 R190, R190 ;  /* 0x000000be00be7308 */ /* 0x000fe20000000800 */
[----:B------:R-:W-:Y:S01]  /*5ff0*/  FMUL.FTZ R101, R164, R101 ;  /* 0x00000065a4657220 */ /* 0x000fe20000410000 */
[----:B------:R-:W-:Y:S04]  /*6000*/  IMAD.WIDE.U32 R18, R18, -0x326172a9, RZ ;  /* 0xcd9e8d5712127825 */ /* 0x000fe800078e00ff */
[----:B------:R-:W-:Y:S01]  /*6010*/  FMUL.FTZ R128, R164, R128 ;  /* 0x00000080a4807220 */ /* 0x000fe20000410000 */
[----:B--2---:R-:W-:Y:S01]  /*6020*/  FMNMX.FTZ R166, R166, R17, !PT ;  /* 0x00000011a6a67209 */ /* 0x004fe20007810000 */
[----:B------:R-:W-:Y:S01]  /*6030*/  IMAD.WIDE.U32 R250, R250, -0x326172a9, RZ ;  /* 0xcd9e8d57fafa7825 */ /* 0x000fe200078e00ff */
[----:B------:R-:W-:Y:S01]  /*6040*/  LOP3.LUT R5, R19, UR22, R214, 0x96, !PT ;  /* 0x0000001613057c12 */ /* 0x000fe2000f8e96d6 */
[----:B------:R-:W-:Y:S01]  /*6050*/  MUFU.EX2 R192, R192 ;  /* 0x000000c000c07308 */ /* 0x000fe20000000800 */
[----:B------:R-:W-:Y:S01]  /*6060*/  LOP3.LUT R206, R211, UR20, R18, 0x96, !PT ;  /* 0x00000014d3ce7c12 */ /* 0x000fe2000f8e9612 */
[----:B------:R-:W-:Y:S01]  /*6070*/  IMAD.WIDE.U32 R174, R4, -0x2daee0ad, RZ ;  /* 0xd2511f5304ae7825 */ /* 0x000fe200078e00ff */
[----:B------:R-:W-:Y:S02]  /*6080*/  LOP3.LUT R208, R251, UR20, R208, 0x96, !PT ;  /* 0x00000014fbd07c12 */ /* 0x000fe4000f8e96d0 */
[----:B-1----:R-:W-:Y:S01]  /*6090*/  FMNMX.FTZ R16, R165, R16, !PT ;  /* 0x00000010a5107209 */ /* 0x002fe20007810000 */
[----:B------:R-:W-:Y:S04]  /*60a0*/  IMAD.WIDE.U32 R18, R5, -0x2daee0ad, RZ ;  /* 0xd2511f5305127825 */ /* 0x000fe800078e00ff */
[C---:B------:R-:W-:Y:S01]  /*60b0*/  FMUL.FTZ R203, R166.reuse, UR4 ;  /* 0x00000004a6cb7c20 */ /* 0x040fe20008410000 */
[----:B------:R-:W-:Y:S01]  /*60c0*/  FSETP.NEU.FTZ.AND P1, PT, R166, -INF , PT ;  /* 0xff800000a600780b */ /* 0x000fe20003f3d000 */
[----:B------:R-:W-:Y:S01]  /*60d0*/  MUFU.EX2 R194, R194 ;  /* 0x000000c200c27308 */ /* 0x000fe20000000800 */
[----:B------:R-:W1:Y:S01]  /*60e0*/  SHFL.BFLY PT, R165, R16, 0x1, 0x1f ;  /* 0x0c201f0010a57f89 */ /* 0x000e6200000e0000 */
[----:B------:R-:W-:Y:S01]  /*60f0*/  IMAD.WIDE.U32 R206, R206, -0x2daee0ad, RZ ;  /* 0xd2511f53cece7825 */ /* 0x000fe200078e00ff */
[----:B------:R-:W-:Y:S02]  /*6100*/  LOP3.LUT R4, R175, UR19, R172, 0x96, !PT ;  /* 0x00000013af047c12 */ /* 0x000fe4000f8e96ac */
[----:B------:R-:W-:Y:S01]  /*6110*/  FSEL R203, R203, RZ, P1 ;  /* 0x000000ffcbcb7208 */ /* 0x000fe20000800000 */
[----:B------:R-:W-:Y:S01]  /*6120*/  IMAD.WIDE.U32 R208, R208, -0x2daee0ad, RZ ;  /* 0xd2511f53d0d07825 */ /* 0x000fe200078e00ff */
[----:B------:R-:W-:Y:S03]  /*6130*/  LOP3.LUT R17, R207, UR18, R18, 0x96, !PT ;  /* 0x00000012cf117c12 */ /* 0x000fe6000f8e9612 */
[----:B------:R-:W2:Y:S01]  /*6140*/  MUFU.EX2 R3, R3 ;  /* 0x0000000300037308 */ /* 0x000ea20000000800 */
[----:B------:R-:W-:Y:S01]  /*6150*/  LOP3.LUT R248, R19, UR19, R248, 0x96, !PT ;  /* 0x0000001313f87c12 */ /* 0x000fe2000f8e96f8 */
[----:B------:R-:W-:Y:S01]  /*6160*/  IMAD.WIDE.U32 R176, R4, -0x326172a9, RZ ;  /* 0xcd9e8d5704b07825 */ /* 0x000fe200078e00ff */
[----:B------:R-:W-:Y:S03]  /*6170*/  LOP3.LUT R5, R209, UR18, R174, 0x96, !PT ;  /* 0x00000012d1057c12 */ /* 0x000fe6000f8e96ae */
[--C-:B------:R-:W-:Y:S01]  /*6180*/  FFMA.FTZ R191, R12, UR4, -R203.reuse ;  /* 0x000000040cbf7c23 */ /* 0x100fe200080108cb */
[--C-:B------:R-:W-:Y:S01]  /*6190*/  FFMA.FTZ R193, R13, UR4, -R203.reuse ;  /* 0x000000040dc17c23 */ /* 0x100fe200080108cb */
[--C-:B------:R-:W-:Y:S01]  /*61a0*/  FFMA.FTZ R198, R8, UR4, -R203.reuse ;  /* 0x0000000408c67c23 */ /* 0x100fe200080108cb */
[----:B------:R-:W-:Y:S04]  /*61b0*/  IMAD.WIDE.U32 R18, R5, -0x326172a9, RZ ;  /* 0xcd9e8d5705127825 */ /* 0x000fe800078e00ff */
[----:B------:R-:W-:Y:S01]  /*61c0*/  FFMA.FTZ R197, R9, UR4, -R203 ;  /* 0x0000000409c57c23 */ /* 0x000fe200080108cb */
[----:B------:R-:W-:Y:S01]  /*61d0*/  MUFU.EX2 R191, R191 ;  /* 0x000000bf00bf7308 */ /* 0x000fe20000000800 */
[----:B------:R-:W-:Y:S01]  /*61e0*/  IMAD.WIDE.U32 R248, R248, -0x326172a9, RZ ;  /* 0xcd9e8d57f8f87825 */ /* 0x000fe200078e00ff */
[----:B------:R-:W-:Y:S02]  /*61f0*/  LOP3.LUT R12, R18, 0xffff, RZ, 0xc0, !PT ;  /* 0x0000ffff120c7812 */ /* 0x000fe400078ec0ff */
[----:B------:R-:W-:Y:S01]  /*6200*/  LOP3.LUT R4, R19, UR27, R176, 0x96, !PT ;  /* 0x0000001b13047c12 */ /* 0x000fe2000f8e96b0 */
[----:B------:R-:W-:Y:S01]  /*6210*/  IMAD.MOV.U32 R19, RZ, RZ, R177 ;  /* 0x000000ffff137224 */ /* 0x000fe200078e00b1 */
[----:B-1----:R-:W-:Y:S01]  /*6220*/  FMNMX.FTZ R165, R16, R165, !PT ;  /* 0x000000a510a57209 */ /* 0x002fe20007810000 */
[----:B------:R-:W-:Y:S01]  /*6230*/  IMAD.WIDE.U32 R16, R17, -0x326172a9, RZ ;  /* 0xcd9e8d5711107825 */ /* 0x000fe200078e00ff */
[----:B------:R-:W-:Y:S02]  /*6240*/  LOP3.LUT R174, R18, 0xff, RZ, 0xc0, !PT ;  /* 0x000000ff12ae7812 */ /* 0x000fe400078ec0ff */
[----:B------:R-:W-:Y:S01]  /*6250*/  MUFU.EX2 R193, R193 ;  /* 0x000000c100c17308 */ /* 0x000fe20000000800 */
[----:B------:R-:W-:Y:S01]  /*6260*/  SHF.R.U32.HI R12, RZ, 0x8, R12 ;  /* 0x00000008ff0c7819 */ /* 0x000fe2000001160c */
[----:B------:R-:W-:Y:S01]  /*6270*/  FMUL.FTZ R202, R165, UR4 ;  /* 0x00000004a5ca7c20 */ /* 0x000fe20008410000 */
[C---:B------:R-:W-:Y:S01]  /*6280*/  LOP3.LUT R5, R16.reuse, 0xffff, RZ, 0xc0, !PT ;  /* 0x0000ffff10057812 */ /* 0x040fe200078ec0ff */
[C---:B--2---:R-:W-:Y:S01]  /*6290*/  FMUL.FTZ R70, R3.reuse, R70 ;  /* 0x0000004603467220 */ /* 0x044fe20000410000 */
[----:B------:R-:W-:Y:S01]  /*62a0*/  LOP3.LUT R182, R16, 0xff, RZ, 0xc0, !PT ;  /* 0x000000ff10b67812 */ /* 0x000fe200078ec0ff */
[----:B------:R-:W-:Y:S01]  /*62b0*/  FMUL.FTZ R71, R3, R71 ;  /* 0x0000004703477220 */ /* 0x000fe20000410000 */
[----:B------:R-:W-:Y:S03]  /*62c0*/  SHF.R.U32.HI R5, RZ, 0x8, R5 ;  /* 0x00000008ff057819 */ /* 0x000fe60000011605 */
[----:B------:R-:W-:Y:S01]  /*62d0*/  MUFU.EX2 R198, R198 ;  /* 0x000000c600c67308 */ /* 0x000fe20000000800 */
[----:B------:R-:W-:Y:S01]  /*62e0*/  FSETP.NEU.FTZ.AND P1, PT, R165, -INF , PT ;  /* 0xff800000a500780b */ /* 0x000fe20003f3d000 */
[C---:B------:R-:W-:Y:S01]  /*62f0*/  FMUL.FTZ R82, R3.reuse, R82 ;  /* 0x0000005203527220 */ /* 0x040fe20000410000 */
[--C-:B------:R-:W-:Y:S01]  /*6300*/  SHF.R.U32.HI R7, RZ, 0x10, R18.reuse ;  /* 0x00000010ff077819 */ /* 0x100fe20000011612 */
[C---:B------:R-:W-:Y:S01]  /*6310*/  FMUL.FTZ R83, R3.reuse, R83 ;  /* 0x0000005303537220 */ /* 0x040fe20000410000 */
[----:B------:R-:W-:Y:S01]  /*6320*/  SHF.R.U32.HI R175, RZ, 0x18, R18 ;  /* 0x00000018ffaf7819 */ /* 0x000fe20000011612 */
[----:B------:R-:W-:Y:S01]  /*6330*/  IMAD.MOV.U32 R18, RZ, RZ, R176 ;  /* 0x000000ffff127224 */ /* 0x000fe200078e00b0 */
[----:B------:R-:W-:Y:S01]  /*6340*/  SHF.R.U32.HI R173, RZ, 0x10, R4 ;  /* 0x00000010ffad7819 */ /* 0x000fe20000011604 */
[----:B------:R-:W1:Y:S01]  /*6350*/  LDSM.16.MT88.4 R176, [R217+0x9000] ;  /* 0x00900000d9b0783b */ /* 0x000e620000004200 */
[----:B------:R-:W-:Y:S01]  /*6360*/  PRMT R182, R182, 0x5410, R5 ;  /* 0x00005410b6b67816 */ /* 0x000fe20000000005 */
[----:B------:R-:W-:Y:S01]  /*6370*/  MUFU.EX2 R197, R197 ;  /* 0x000000c500c57308 */ /* 0x000fe20000000800 */
[----:B------:R-:W-:Y:S01]  /*6380*/  FSEL R202, R202, RZ, P1 ;  /* 0x000000ffcaca7208 */ /* 0x000fe20000800000 */
[C---:B------:R-:W-:Y:S01]  /*6390*/  FMUL.FTZ R86, R3.reuse, R86 ;  /* 0x0000005603567220 */ /* 0x040fe20000410000 */
[----:B------:R-:W-:Y:S01]  /*63a0*/  PRMT R174, R174, 0x5410, R12 ;  /* 0x00005410aeae7816 */ /* 0x000fe2000000000c */
[----:B------:R-:W-:Y:S01]  /*63b0*/  FMUL.FTZ R87, R3, R87 ;  /* 0x0000005703577220 */ /* 0x000fe20000410000 */
[----:B------:R-:W-:Y:S01]  /*63c0*/  LOP3.LUT R5, R4, 0xffff, RZ, 0xc0, !PT ;  /* 0x0000ffff04057812 */ /* 0x000fe200078ec0ff */
[--C-:B------:R-:W-:Y:S01]  /*63d0*/  FFMA.FTZ R195, R14, UR4, -R202.reuse ;  /* 0x000000040ec37c23 */ /* 0x100fe200080108ca */
[----:B------:R-:W-:Y:S01]  /*63e0*/  LOP3.LUT R172, R4, 0xff, RZ, 0xc0, !PT ;  /* 0x000000ff04ac7812 */ /* 0x000fe200078ec0ff */
[----:B------:R-:W-:Y:S01]  /*63f0*/  FFMA.FTZ R196, R15, UR4, -R202 ;  /* 0x000000040fc47c23 */ /* 0x000fe200080108ca */
[----:B------:R-:W-:Y:S01]  /*6400*/  SHF.R.U32.HI R4, RZ, 0x18, R4 ;  /* 0x00000018ff047819 */ /* 0x000fe20000011604 */
[--C-:B------:R-:W-:Y:S01]  /*6410*/  FFMA.FTZ R200, R10, UR4, -R202.reuse ;  /* 0x000000040ac87c23 */ /* 0x100fe200080108ca */
[----:B------:R-:W-:Y:S01]  /*6420*/  LOP3.LUT R173, R173, 0xff, RZ, 0xc0, !PT ;  /* 0x000000ffadad7812 */ /* 0x000fe200078ec0ff */
[----:B------:R-:W-:Y:S01]  /*6430*/  FFMA.FTZ R199, R11, UR4, -R202 ;  /* 0x000000040bc77c23 */ /* 0x000fe200080108ca */
[----:B------:R-:W-:Y:S01]  /*6440*/  SHF.R.U32.HI R6, RZ, 0x10, R16 ;  /* 0x00000010ff067819 */ /* 0x000fe20000011610 */
[----:B------:R-:W-:Y:S01]  /*6450*/  MUFU.EX2 R195, R195 ;  /* 0x000000c300c37308 */ /* 0x000fe20000000800 */
[--C-:B------:R-:W-:Y:S01]  /*6460*/  HSET2.LE.AND R174, R174, R201.reuse, PT ;  /* 0x000000c9aeae7233 */ /* 0x100fe20003803000 */
[----:B------:R-:W-:Y:S01]  /*6470*/  FMUL.FTZ R98, R3, R98 ;  /* 0x0000006203627220 */ /* 0x000fe20000410000 */
[----:B------:R-:W-:Y:S01]  /*6480*/  PRMT R173, R173, 0x5410, R4 ;  /* 0x00005410adad7816 */ /* 0x000fe20000000004 */
[C---:B------:R-:W-:Y:S01]  /*6490*/  FMUL.FTZ R99, R3.reuse, R99 ;  /* 0x0000006303637220 */ /* 0x040fe20000410000 */
[----:B------:R-:W-:Y:S01]  /*64a0*/  F2FP.F16.F32.PACK_AB R4, R170, R169 ;  /* 0x000000a9aa04723e */ /* 0x000fe200000000ff */
[C---:B------:R-:W-:Y:S01]  /*64b0*/  FMUL.FTZ R102, R3.reuse, R102 ;  /* 0x0000006603667220 */ /* 0x040fe20000410000 */
[----:B------:R-:W-:Y:S03]  /*64c0*/  SHF.R.U32.HI R183, RZ, 0x18, R16 ;  /* 0x00000018ffb77819 */ /* 0x000fe60000011610 */
[----:B------:R-:W-:Y:S01]  /*64d0*/  MUFU.EX2 R196, R196 ;  /* 0x000000c400c47308 */ /* 0x000fe20000000800 */
[----:B------:R-:W-:Y:S01]  /*64e0*/  LOP3.LUT R6, R6, 0xff, RZ, 0xc0, !PT ;  /* 0x000000ff06067812 */ /* 0x000fe200078ec0ff */
[C---:B------:R-:W-:Y:S01]  /*64f0*/  FMUL.FTZ R16, R164.reuse, R148 ;  /* 0x00000094a4107220 */ /* 0x040fe20000410000 */
[----:B------:R-:W-:Y:S01]  /*6500*/  SHF.R.U32.HI R5, RZ, 0x8, R5 ;  /* 0x00000008ff057819 */ /* 0x000fe20000011605 */
[----:B------:R-:W-:Y:S01]  /*6510*/  FMUL.FTZ R103, R3, R103 ;  /* 0x0000006703677220 */ /* 0x000fe20000410000 */
[----:B------:R-:W-:Y:S01]  /*6520*/  LOP3.LUT R181, R17, UR27, R248, 0x96, !PT ;  /* 0x0000001b11b57c12 */ /* 0x000fe2000f8e96f8 */
[----:B------:R-:W-:Y:S01]  /*6530*/  FMUL.FTZ R17, R164, R149 ;  /* 0x00000095a4117220 */ /* 0x000fe20000410000 */
[----:B------:R-:W-:Y:S03]  /*6540*/  LOP3.LUT R174, R174, R4, RZ, 0xc0, !PT ;  /* 0x00000004aeae7212 */ /* 0x000fe600078ec0ff */
[----:B------:R-:W-:Y:S01]  /*6550*/  MUFU.EX2 R200, R200 ;  /* 0x000000c800c87308 */ /* 0x000fe20000000800 */
[----:B------:R-:W-:Y:S01]  /*6560*/  FADD.FTZ R4, -R166, R0 ;  /* 0x00000000a6047221 */ /* 0x000fe20000010100 */
[----:B------:R-:W-:Y:S01]  /*6570*/  FADD.FTZ R0, -R165, R2 ;  /* 0x00000002a5007221 */ /* 0x000fe20000010100 */
[----:B------:R-:W-:Y:S01]  /*6580*/  LOP3.LUT R7, R7, 0xff, RZ, 0xc0, !PT ;  /* 0x000000ff07077812 */ /* 0x000fe200078ec0ff */
[--C-:B------:R-:W-:Y:S01]  /*6590*/  FFMA.FTZ R62, R62, UR4, -R202.reuse ;  /* 0x000000043e3e7c23 */ /* 0x100fe200080108ca */
[----:B------:R-:W-:Y:S01]  /*65a0*/  PRMT R183, R6, 0x5410, R183 ;  /* 0x0000541006b77816 */ /* 0x000fe200000000b7 */
[----:B------:R-:W-:Y:S01]  /*65b0*/  FMUL.FTZ R2, R4, UR4 ;  /* 0x0000000404027c20 */ /* 0x000fe20008410000 */
[----:B------:R-:W-:Y:S03]  /*65c0*/  PRMT R172, R172, 0x5410, R5 ;  /* 0x00005410acac7816 */ /* 0x000fe60000000005 */
[----:B------:R-:W-:Y:S01]  /*65d0*/  MUFU.EX2 R199, R199 ;  /* 0x000000c700c77308 */ /* 0x000fe20000000800 */
[----:B------:R-:W-:Y:S01]  /*65e0*/  LOP3.LUT R6, R181, 0xffff, RZ, 0xc0, !PT ;  /* 0x0000ffffb5067812 */ /* 0x000fe200078ec0ff */
[----:B------:R-:W-:Y:S01]  /*65f0*/  FMUL.FTZ R0, R0, UR4 ;  /* 0x0000000400007c20 */ /* 0x000fe20008410000 */
[----:B------:R-:W-:Y:S01]  /*6600*/  SHF.R.U32.HI R5, RZ, 0x10, R181 ;  /* 0x00000010ff057819 */ /* 0x000fe200000116b5 */
[--C-:B------:R-:W-:Y:S01]  /*6610*/  FFMA.FTZ R58, R58, UR4, -R202.reuse ;  /* 0x000000043a3a7c23 */ /* 0x100fe200080108ca */
[----:B------:R-:W-:Y:S01]  /*6620*/  PRMT R175, R7, 0x5410, R175 ;  /* 0x0000541007af7816 */ /* 0x000fe200000000af */
[----:B------:R-:W-:Y:S01]  /*6630*/  FFMA.FTZ R59, R59, UR4, -R202 ;  /* 0x000000043b3b7c23 */ /* 0x000fe200080108ca */
[----:B------:R-:W-:Y:S03]  /*6640*/  LOP3.LUT R180, R181, 0xff, RZ, 0xc0, !PT ;  /* 0x000000ffb5b47812 */ /* 0x000fe600078ec0ff */
[----:B------:R-:W2:Y:S01]  /*6650*/  MUFU.EX2 R2, R2 ;  /* 0x0000000200027308 */ /* 0x000ea20000000800 */
[----:B------:R-:W-:Y:S01]  /*6660*/  SHF.R.U32.HI R6, RZ, 0x8, R6 ;  /* 0x00000008ff067819 */ /* 0x000fe20000011606 */
[--C-:B------:R-:W-:Y:S01]  /*6670*/  FFMA.FTZ R56, R56, UR4, -R203.reuse ;  /* 0x0000000438387c23 */ /* 0x100fe200080108cb */
[----:B------:R-:W-:Y:S01]  /*6680*/  LOP3.LUT R5, R5, 0xff, RZ, 0xc0, !PT ;  /* 0x000000ff05057812 */ /* 0x000fe200078ec0ff */
[----:B------:R-:W-:Y:S01]  /*6690*/  FFMA.FTZ R57, R57, UR4, -R203 ;  /* 0x0000000439397c23 */ /* 0x000fe200080108cb */
[----:B------:R-:W-:Y:S01]  /*66a0*/  SHF.R.U32.HI R181, RZ, 0x18, R181 ;  /* 0x00000018ffb57819 */ /* 0x000fe200000116b5 */
[--C-:B------:R-:W-:Y:S01]  /*66b0*/  FFMA.FTZ R60, R60, UR4, -R203.reuse ;  /* 0x000000043c3c7c23 */ /* 0x100fe200080108cb */
[--C-:B------:R-:W-:Y:S03]  /*66c0*/  HSET2.LE.AND R175, R175, R201.reuse, PT ;  /* 0x000000c9afaf7233 */ /* 0x100fe60003803000 */
[----:B------:R-:W3:Y:S01]  /*66d0*/  MUFU.EX2 R0, R0 ;  /* 0x0000000000007308 */ /* 0x000ee20000000800 */
[--C-:B------:R-:W-:Y:S01]  /*66e0*/  HSET2.LE.AND R172, R172, R201.reuse, PT ;  /* 0x000000c9acac7233 */ /* 0x100fe20003803000 */
[----:B------:R-:W-:Y:S01]  /*66f0*/  FFMA.FTZ R207, R25, UR4, -R203 ;  /* 0x0000000419cf7c23 */ /* 0x000fe200080108cb */
[--C-:B------:R-:W-:Y:S01]  /*6700*/  HSET2.LE.AND R173, R173, R201.reuse, PT ;  /* 0x000000c9adad7233 */ /* 0x100fe20003803000 */
[----:B------:R-:W-:Y:S01]  /*6710*/  FMUL.FTZ R25, R164, R137 ;  /* 0x00000089a4197220 */ /* 0x000fe20000410000 */
[----:B------:R-:W-:Y:S01]  /*6720*/  PRMT R180, R180, 0x5410, R6 ;  /* 0x00005410b4b47816 */ /* 0x000fe20000000006 */
[----:B------:R-:W-:Y:S01]  /*6730*/  FFMA.FTZ R209, R27, UR4, -R202 ;  /* 0x000000041bd17c23 */ /* 0x000fe200080108ca */
[----:B------:R-:W-:Y:S01]  /*6740*/  PRMT R181, R5, 0x5410, R181 ;  /* 0x0000541005b57816 */ /* 0x000fe200000000b5 */
[----:B------:R-:W-:Y:S01]  /*6750*/  FMUL.FTZ R27, R3, R139 ;  /* 0x0000008b031b7220 */ /* 0x000fe20000410000 */
[----:B------:R-:W-:Y:S01]  /*6760*/  F2FP.F16.F32.PACK_AB R6, R171, R188 ;  /* 0x000000bcab06723e */ /* 0x000fe200000000ff */
[----:B--2---:R-:W-:Y:S01]  /*6770*/  FMUL.FTZ R8, R2, R156 ;  /* 0x0000009c02087220 */ /* 0x004fe20000410000 */
[----:B------:R-:W-:Y:S01]  /*6780*/  F2FP.F16.F32.PACK_AB R5, R190, R189 ;  /* 0x000000bdbe05723e */ /* 0x000fe200000000ff */
[----:B------:R-:W-:Y:S01]  /*6790*/  FMUL.FTZ R9, R2, R157 ;  /* 0x0000009d02097220 */ /* 0x000fe20000410000 */
[----:B------:R-:W-:Y:S01]  /*67a0*/  F2FP.F16.F32.PACK_AB R4, R194, R192 ;  /* 0x000000c0c204723e */ /* 0x000fe200000000ff */
[C---:B------:R-:W-:Y:S01]  /*67b0*/  FMUL.FTZ R12, R2.reuse, R152 ;  /* 0x00000098020c7220 */ /* 0x040fe20000410000 */
[----:B------:R-:W-:Y:S01]  /*67c0*/  LOP3.LUT R175, R175, R6, RZ, 0xc0, !PT ;  /* 0x00000006afaf7212 */ /* 0x000fe200078ec0ff */
[----:B------:R-:W-:Y:S01]  /*67d0*/  FMUL.FTZ R13, R2, R153 ;  /* 0x00000099020d7220 */ /* 0x000fe20000410000 */
[----:B------:R-:W-:Y:S01]  /*67e0*/  LOP3.LUT R172, R172, R5, RZ, 0xc0, !PT ;  /* 0x00000005acac7212 */ /* 0x000fe200078ec0ff */
[C---:B---3--:R-:W-:Y:S01]  /*67f0*/  FMUL.FTZ R10, R0.reuse, R158 ;  /* 0x0000009e000a7220 */ /* 0x048fe20000410000 */
[----:B------:R-:W-:Y:S01]  /*6800*/  LOP3.LUT R173, R173, R4, RZ, 0xc0, !PT ;  /* 0x00000004adad7212 */ /* 0x000fe200078ec0ff */
[C---:B------:R-:W-:Y:S01]  /*6810*/  FMUL.FTZ R11, R0.reuse, R159 ;  /* 0x0000009f000b7220 */ /* 0x040fe20000410000 */
[--C-:B------:R-:W-:Y:S01]  /*6820*/  HSET2.LE.AND R182, R182, R201.reuse, PT ;  /* 0x000000c9b6b67233 */ /* 0x100fe20003803000 */
[C---:B------:R-:W-:Y:S01]  /*6830*/  FMUL.FTZ R14, R0.reuse, R154 ;  /* 0x0000009a000e7220 */ /* 0x040fe20000410000 */
[--C-:B------:R-:W-:Y:S01]  /*6840*/  HSET2.LE.AND R183, R183, R201.reuse, PT ;  /* 0x000000c9b7b77233 */ /* 0x100fe20003803000 */
[----:B------:R-:W-:Y:S01]  /*6850*/  FMUL.FTZ R15, R0, R155 ;  /* 0x0000009b000f7220 */ /* 0x000fe20000410000 */
[--C-:B------:R-:W-:Y:S01]  /*6860*/  HSET2.LE.AND R180, R180, R201.reuse, PT ;  /* 0x000000c9b4b47233 */ /* 0x100fe20003803000 */
[----:B------:R-:W2:Y:S01]  /*6870*/  LDSM.16.MT88.4 R152, [R217+0xa000] ;  /* 0x00a00000d998783b */ /* 0x000ea20000004200 */
[--C-:B------:R-:W-:Y:S01]  /*6880*/  HSET2.LE.AND R181, R181, R201.reuse, PT ;  /* 0x000000c9b5b57233 */ /* 0x100fe20003803000 */
[C---:B------:R-:W-:Y:S01]  /*6890*/  FMUL.FTZ R72, R2.reuse, R72 ;  /* 0x0000004802487220 */ /* 0x040fe20000410000 */
[----:B------:R-:W-:Y:S01]  /*68a0*/  F2FP.F16.F32.PACK_AB R7, R193, R191 ;  /* 0x000000bfc107723e */ /* 0x000fe200000000ff */
[----:B------:R-:W-:Y:S01]  /*68b0*/  FMUL.FTZ R73, R2, R73 ;  /* 0x0000004902497220 */ /* 0x000fe20000410000 */
[----:B------:R-:W-:Y:S01]  /*68c0*/  F2FP.F16.F32.PACK_AB R6, R196, R195 ;  /* 0x000000c3c406723e */ /* 0x000fe200000000ff */
[C---:B------:R-:W-:Y:S01]  /*68d0*/  FMUL.FTZ R74, R0.reuse, R74 ;  /* 0x0000004a004a7220 */ /* 0x040fe20000410000 */
[----:B------:R-:W-:Y:S01]  /*68e0*/  F2FP.F16.F32.PACK_AB R5, R197, R198 ;  /* 0x000000c6c505723e */ /* 0x000fe200000000ff */
[----:B------:R-:W-:Y:S01]  /*68f0*/  FMUL.FTZ R75, R0, R75 ;  /* 0x0000004b004b7220 */ /* 0x000fe20000410000 */
[----:B------:R-:W-:Y:S01]  /*6900*/  F2FP.F16.F32.PACK_AB R4, R199, R200 ;  /* 0x000000c8c704723e */ /* 0x000fe200000000ff */
[----:B------:R-:W-:Y:S01]  /*6910*/  FMUL.FTZ R76, R2, R76 ;  /* 0x0000004c024c7220 */ /* 0x000fe20000410000 */
[----:B------:R-:W-:Y:S01]  /*6920*/  LOP3.LUT R182, R182, R7, RZ, 0xc0, !PT ;  /* 0x00000007b6b67212 */ /* 0x000fe200078ec0ff */
[----:B------:R-:W-:Y:S01]  /*6930*/  FMUL.FTZ R7, R3, R163 ;  /* 0x000000a303077220 */ /* 0x000fe20000410000 */
[----:B------:R-:W-:Y:S01]  /*6940*/  LOP3.LUT R183, R183, R6, RZ, 0xc0, !PT ;  /* 0x00000006b7b77212 */ /* 0x000fe200078ec0ff */
[----:B------:R-:W-:Y:S01]  /*6950*/  FMUL.FTZ R6, R3, R162 ;  /* 0x000000a203067220 */ /* 0x000fe20000410000 */
[----:B------:R-:W-:Y:S01]  /*6960*/  LOP3.LUT R180, R180, R5, RZ, 0xc0, !PT ;  /* 0x00000005b4b47212 */ /* 0x000fe200078ec0ff */
[C---:B------:R-:W-:Y:S01]  /*6970*/  FMUL.FTZ R5, R164.reuse, R161 ;  /* 0x000000a1a4057220 */ /* 0x040fe20000410000 */
[----:B------:R-:W-:Y:S01]  /*6980*/  LOP3.LUT R181, R181, R4, RZ, 0xc0, !PT ;  /* 0x00000004b5b57212 */ /* 0x000fe200078ec0ff */
[----:B------:R-:W-:Y:S01]  /*6990*/  FMUL.FTZ R4, R164, R160 ;  /* 0x000000a0a4047220 */ /* 0x000fe20000410000 */
[----:B------:R-:W-:Y:S02]  /*69a0*/  IMAD.MOV.U32 R160, RZ, RZ, R18 ;  /* 0x000000ffffa07224 */ /* 0x000fe400078e0012 */
[C---:B------:R-:W-:Y:S01]  /*69b0*/  FMUL.FTZ R18, R3.reuse, R150 ;  /* 0x0000009603127220 */ /* 0x040fe20000410000 */
[----:B------:R-:W-:Y:S02]  /*69c0*/  IMAD.MOV.U32 R161, RZ, RZ, R19 ;  /* 0x000000ffffa17224 */ /* 0x000fe400078e0013 */
[----:B------:R-:W-:Y:S01]  /*69d0*/  FMUL.FTZ R19, R3, R151 ;  /* 0x0000009703137220 */ /* 0x000fe20000410000 */
[C---:B------:R-:W-:Y:S01]  /*69e0*/  FMUL.FTZ R88, R2.reuse, R88 ;  /* 0x0000005802587220 */ /* 0x040fe20000410000 */
[----:B------:R-:W3:Y:S01]  /*69f0*/  LDSM.16.MT88.4 R148, [R216+0xa000] ;  /* 0x00a00000d894783b */ /* 0x000ee20000004200 */
[-C--:B-1----:R-:W-:Y:S01]  /*6a00*/  HMMA.16816.F32 R4, R172, R176.reuse, R4 ;  /* 0x000000b0ac04723c */ /* 0x082fe20000001804 */
[----:B------:R-:W-:Y:S04]  /*6a10*/  MUFU.EX2 R209, R209 ;  /* 0x000000d100d17308 */ /* 0x000fe80000000800 */
[----:B------:R-:W-:Y:S01]  /*6a20*/  FMUL.FTZ R89, R2, R89 ;  /* 0x0000005902597220 */ /* 0x000fe20000410000 */
[C---:B------:R-:W-:Y:S05]  /*6a30*/  HMMA.16816.F32 R8, R180.reuse, R176, R8 ;  /* 0x000000b0b408723c */ /* 0x040fea0000001808 */
[----:B------:R-:W-:Y:S01]  /*6a40*/  MUFU.EX2 R207, R207 ;  /* 0x000000cf00cf7308 */ /* 0x000fe20000000800 */
[C---:B------:R-:W-:Y:S01]  /*6a50*/  FMUL.FTZ R90, R0.reuse, R90 ;  /* 0x0000005a005a7220 */ /* 0x040fe20000410000 */
[-C--:B------:R-:W-:Y:S04]  /*6a60*/  HMMA.16816.F32 R12, R180, R178.reuse, R12 ;  /* 0x000000b2b40c723c */ /* 0x080fe8000000180c */
[----:B------:R-:W-:Y:S02]  /*6a70*/  FMUL.FTZ R91, R0, R91 ;  /* 0x0000005b005b7220 */ /* 0x000fe40000410000 */
[C---:B------:R-:W-:Y:S05]  /*6a80*/  HMMA.16816.F32 R16, R172.reuse, R178, R16 ;  /* 0x000000b2ac10723c */ /* 0x040fea0000001810 */
[C---:B------:R-:W-:Y:S01]  /*6a90*/  FMUL.FTZ R92, R2.reuse, R92 ;  /* 0x0000005c025c7220 */ /* 0x040fe20000410000 */
[-C--:B------:R-:W-:Y:S05]  /*6aa0*/  HMMA.16816.F32 R68, R172, R184.reuse, R68 ;  /* 0x000000b8ac44723c */ /* 0x080fea0000001844 */
[----:B------:R-:W-:Y:S01]  /*6ab0*/  FMUL.FTZ R77, R2, R77 ;  /* 0x0000004d024d7220 */ /* 0x000fe20000410000 */
[C---:B------:R-:W-:Y:S05]  /*6ac0*/  HMMA.16816.F32 R72, R180.reuse, R184, R72 ;  /* 0x000000b8b448723c */ /* 0x040fea0000001848 */
[C---:B------:R-:W-:Y:S01]  /*6ad0*/  FMUL.FTZ R78, R0.reuse, R78 ;  /* 0x0000004e004e7220 */ /* 0x040fe20000410000 */
[----:B------:R-:W-:Y:S01]  /*6ae0*/  FMUL.FTZ R79, R0, R79 ;  /* 0x0000004f004f7220 */ /* 0x000fe20000410000 */
[----:B------:R-:W-:Y:S01]  /*6af0*/  FMUL.FTZ R93, R2, R93 ;  /* 0x0000005d025d7220 */ /* 0x000fe20000410000 */
[C---:B------:R-:W-:Y:S03]  /*6b00*/  FMUL.FTZ R94, R0.reuse, R94 ;  /* 0x0000005e005e7220 */ /* 0x040fe60000410000 */
[----:B------:R-:W-:Y:S01]  /*6b10*/  FMUL.FTZ R95, R0, R95 ;  /* 0x0000005f005f7220 */ /* 0x000fe20000410000 */
[--C-:B------:R-:W-:Y:S01]  /*6b20*/  FFMA.FTZ R177, R34, UR4, -R204.reuse ;  /* 0x0000000422b17c23 */ /* 0x100fe200080108cc */
[-C--:B------:R-:W-:Y:S03]  /*6b30*/  HMMA.16816.F32 R76, R180, R186.reuse, R76 ;  /* 0x000000bab44c723c */ /* 0x080fe6000000184c */
[C---:B------:R-:W-:Y:S01]  /*6b40*/  FMUL.FTZ R34, R0.reuse, R146 ;  /* 0x0000009200227220 */ /* 0x040fe20000410000 */
[----:B------:R-:W-:Y:S01]  /*6b50*/  FFMA.FTZ R179, R35, UR4, -R204 ;  /* 0x0000000423b37c23 */ /* 0x000fe200080108cc */
[----:B------:R-:W-:Y:S01]  /*6b60*/  FMUL.FTZ R35, R0, R147 ;  /* 0x0000009300237220 */ /* 0x000fe20000410000 */
[C---:B------:R-:W-:Y:S01]  /*6b70*/  HMMA.16816.F32 R80, R172.reuse, R186, R80 ;  /* 0x000000baac50723c */ /* 0x040fe20000001850 */
[----:B------:R-:W-:Y:S04]  /*6b80*/  MUFU.EX2 R177, R177 ;  /* 0x000000b100b17308 */ /* 0x000fe80000000800 */
[----:B------:R-:W-:Y:S01]  /*6b90*/  FFMA.FTZ R212, R30, UR4, -R202 ;  /* 0x000000041ed47c23 */ /* 0x000fe200080108ca */
[-C--:B--2---:R-:W-:Y:S05]  /*6ba0*/  HMMA.16816.F32 R84, R172, R152.reuse, R84 ;  /* 0x00000098ac54723c */ /* 0x084fea0000001854 */
[----:B------:R-:W-:Y:S01]  /*6bb0*/  MUFU.EX2 R179, R179 ;  /* 0x000000b300b37308 */ /* 0x000fe20000000800 */
[----:B------:R-:W-:Y:S01]  /*6bc0*/  FMUL.FTZ R30, R0, R134 ;  /* 0x00000086001e7220 */ /* 0x000fe20000410000 */
[C---:B------:R-:W-:Y:S04]  /*6bd0*/  HMMA.16816.F32 R88, R180.reuse, R152, R88 ;  /* 0x00000098b458723c */ /* 0x040fe80000001858 */
[----:B------:R-:W-:Y:S02]  /*6be0*/  FMUL.FTZ R129, R164, R129 ;  /* 0x00000081a4817220 */ /* 0x000fe40000410000 */
[-C--:B------:R-:W-:Y:S02]  /*6bf0*/  HMMA.16816.F32 R92, R180, R154.reuse, R92 ;  /* 0x0000009ab45c723c */ /* 0x080fe4000000185c */
[----:B------:R-:W-:Y:S03]  /*6c00*/  MUFU.EX2 R212, R212 ;  /* 0x000000d400d47308 */ /* 0x000fe60000000800 */
[----:B------:R-:W-:Y:S01]  /*6c10*/  FMUL.FTZ R130, R3, R130 ;  /* 0x0000008203827220 */ /* 0x000fe20000410000 */
[C---:B------:R-:W-:Y:S01]  /*6c20*/  HMMA.16816.F32 R96, R172.reuse, R154, R96 ;  /* 0x0000009aac60723c */ /* 0x040fe20000001860 */
[----:B------:R-:W1:Y:S04]  /*6c30*/  LDSM.16.MT88.4 R152, [R217+0xb000] ;  /* 0x00b00000d998783b */ /* 0x000e680000004200 */
[----:B------:R-:W-:Y:S01]  /*6c40*/  LOP3.LUT R250, R161, UR5, R250, 0x96, !PT ;  /* 0x00000005a1fa7c12 */ /* 0x000fe2000f8e96fa */
[-C--:B---3--:R-:W-:Y:S05]  /*6c50*/  HMMA.16816.F32 R100, R172, R148.reuse, R100 ;  /* 0x00000094ac64723c */ /* 0x088fea0000001864 */
[C---:B------:R-:W-:Y:S01]  /*6c60*/  FMUL.FTZ R104, R2.reuse, R104 ;  /* 0x0000006802687220 */ /* 0x040fe20000410000 */
[----:B------:R-:W-:Y:S01]  /*6c70*/  FMUL.FTZ R105, R2, R105 ;  /* 0x0000006902697220 */ /* 0x000fe20000410000 */
[C---:B------:R-:W-:Y:S01]  /*6c80*/  FMUL.FTZ R106, R0.reuse, R106 ;  /* 0x0000006a006a7220 */ /* 0x040fe20000410000 */
[----:B------:R-:W-:Y:S03]  /*6c90*/  FMUL.FTZ R107, R0, R107 ;  /* 0x0000006b006b7220 */ /* 0x000fe60000410000 */
[----:B------:R-:W-:Y:S01]  /*6ca0*/  LOP3.LUT R210, R249, UR5, R210, 0x96, !PT ;  /* 0x00000005f9d27c12 */ /* 0x000fe2000f8e96d2 */
[----:B------:R-:W-:Y:S04]  /*6cb0*/  IMAD.WIDE.U32 R250, R250, -0x2daee0ad, RZ ;  /* 0xd2511f53fafa7825 */ /* 0x000fe800078e00ff */
[----:B------:R-:W-:Y:S01]  /*6cc0*/  FMUL.FTZ R131, R3, R131 ;  /* 0x0000008303837220 */ /* 0x000fe20000410000 */
[C---:B------:R-:W-:Y:S04]  /*6cd0*/  HMMA.16816.F32 R104, R180.reuse, R148, R104 ;  /* 0x00000094b468723c */ /* 0x040fe80000001868 */
[--C-:B------:R-:W-:Y:S01]  /*6ce0*/  SHF.R.U32.HI R159, RZ, 0x10, R250.reuse ;  /* 0x00000010ff9f7819 */ /* 0x100fe200000116fa */
[----:B------:R-:W-:Y:S01]  /*6cf0*/  IMAD.WIDE.U32 R210, R210, -0x2daee0ad, RZ ;  /* 0xd2511f53d2d27825 */ /* 0x000fe200078e00ff */
[C---:B------:R-:W-:Y:S02]  /*6d00*/  LOP3.LUT R160, R250.reuse, 0xffff, RZ, 0xc0, !PT ;  /* 0x0000fffffaa07812 */ /* 0x040fe400078ec0ff */
[----:B------:R-:W-:Y:S03]  /*6d10*/  LOP3.LUT R157, R250, 0xff, RZ, 0xc0, !PT ;  /* 0x000000fffa9d7812 */ /* 0x000fe600078ec0ff */
[----:B------:R-:W-:Y:S01]  /*6d20*/  SHF.R.U32.HI R156, RZ, 0x18, R250 ;  /* 0x00000018ff9c7819 */ /* 0x000fe200000116fa */
[--C-:B------:R-:W-:Y:S01]  /*6d30*/  FFMA.FTZ R176, R32, UR4, -R205.reuse ;  /* 0x0000000420b07c23 */ /* 0x100fe200080108cd */
[----:B------:R-:W-:Y:S01]  /*6d40*/  SHF.R.U32.HI R149, RZ, 0x8, R160 ;  /* 0x00000008ff957819 */ /* 0x000fe200000116a0 */
[----:B------:R-:W-:Y:S01]  /*6d50*/  FFMA.FTZ R178, R33, UR4, -R205 ;  /* 0x0000000421b27c23 */ /* 0x000fe200080108cd */
[----:B------:R-:W-:Y:S01]  /*6d60*/  LOP3.LUT R148, R159, 0xff, RZ, 0xc0, !PT ;  /* 0x000000ff9f947812 */ /* 0x000fe200078ec0ff */
[----:B------:R-:W-:Y:S01]  /*6d70*/  FMUL.FTZ R32, R2, R144 ;  /* 0x0000009002207220 */ /* 0x000fe20000410000 */
[----:B------:R-:W-:Y:S01]  /*6d80*/  LOP3.LUT R161, R210, 0xffff, RZ, 0xc0, !PT ;  /* 0x0000ffffd2a17812 */ /* 0x000fe200078ec0ff */
[----:B------:R-:W-:Y:S01]  /*6d90*/  FMUL.FTZ R33, R2, R145 ;  /* 0x0000009102217220 */ /* 0x000fe20000410000 */
[----:B------:R-:W-:Y:S01]  /*6da0*/  SHF.R.U32.HI R162, RZ, 0x10, R210 ;  /* 0x00000010ffa27819 */ /* 0x000fe200000116d2 */
[C---:B------:R-:W-:Y:S01]  /*6db0*/  FMUL.FTZ R108, R164.reuse, R108 ;  /* 0x0000006ca46c7220 */ /* 0x040fe20000410000 */
[----:B------:R-:W-:Y:S01]  /*6dc0*/  PRMT R149, R157, 0x5410, R149 ;  /* 0x000054109d957816 */ /* 0x000fe20000000095 */
[----:B------:R-:W-:Y:S01]  /*6dd0*/  FMUL.FTZ R109, R164, R109 ;  /* 0x0000006da46d7220 */ /* 0x000fe20000410000 */
[----:B------:R-:W-:Y:S01]  /*6de0*/  PRMT R148, R148, 0x5410, R156 ;  /* 0x0000541094947816 */ /* 0x000fe2000000009c */
[C---:B------:R-:W-:Y:S01]  /*6df0*/  FMUL.FTZ R110, R3.reuse, R110 ;  /* 0x0000006e036e7220 */ /* 0x040fe20000410000 */
[-C--:B------:R-:W-:Y:S01]  /*6e00*/  HMMA.16816.F32 R32, R180, R150.reuse, R32 ;  /* 0x00000096b420723c */ /* 0x080fe20000001820 */
[----:B------:R-:W-:Y:S02]  /*6e10*/  MUFU.EX2 R176, R176 ;  /* 0x000000b000b07308 */ /* 0x000fe40000000800 */
[----:B------:R-:W-:Y:S01]  /*6e20*/  LOP3.LUT R145, R210, 0xff, RZ, 0xc0, !PT ;  /* 0x000000ffd2917812 */ /* 0x000fe200078ec0ff */
[----:B------:R-:W-:Y:S01]  /*6e30*/  FMUL.FTZ R111, R3, R111 ;  /* 0x0000006f036f7220 */ /* 0x000fe20000410000 */
[----:B------:R-:W-:Y:S01]  /*6e40*/  SHF.R.U32.HI R144, RZ, 0x18, R210 ;  /* 0x00000018ff907819 */ /* 0x000fe200000116d2 */
[----:B------:R-:W-:Y:S01]  /*6e50*/  FFMA.FTZ R210, R28, UR4, -R203 ;  /* 0x000000041cd27c23 */ /* 0x000fe200080108cb */
[----:B------:R-:W-:Y:S01]  /*6e60*/  SHF.R.U32.HI R157, RZ, 0x8, R161 ;  /* 0x00000008ff9d7819 */ /* 0x000fe200000116a1 */
[----:B------:R-:W-:Y:S03]  /*6e70*/  FMUL.FTZ R28, R2, R132 ;  /* 0x00000084021c7220 */ /* 0x000fe60000410000 */
[----:B------:R-:W-:Y:S01]  /*6e80*/  MUFU.EX2 R159, R56 ;  /* 0x00000038009f7308 */ /* 0x000fe20000000800 */
[C---:B------:R-:W-:Y:S04]  /*6e90*/  HMMA.16816.F32 R108, R172.reuse, R150, R108 ;  /* 0x00000096ac6c723c */ /* 0x040fe8000000186c */
[----:B------:R-:W-:Y:S01]  /*6ea0*/  LOP3.LUT R156, R162, 0xff, RZ, 0xc0, !PT ;  /* 0x000000ffa29c7812 */ /* 0x000fe200078ec0ff */
[----:B------:R-:W-:Y:S01]  /*6eb0*/  FFMA.FTZ R184, R20, UR4, -R205 ;  /* 0x0000000414b87c23 */ /* 0x000fe200080108cd */
[----:B------:R-:W-:Y:S01]  /*6ec0*/  PRMT R157, R145, 0x5410, R157 ;  /* 0x00005410919d7816 */ /* 0x000fe2000000009d */
[----:B------:R-:W-:Y:S01]  /*6ed0*/  FMUL.FTZ R112, R164, R112 ;  /* 0x00000070a4707220 */ /* 0x000fe20000410000 */
[----:B------:R-:W-:Y:S01]  /*6ee0*/  PRMT R156, R156, 0x5410, R144 ;  /* 0x000054109c9c7816 */ /* 0x000fe20000000090 */
[----:B------:R-:W-:Y:S01]  /*6ef0*/  MUFU.EX2 R178, R178 ;  /* 0x000000b200b27308 */ /* 0x000fe20000000800 */
[----:B------:R-:W2:Y:S01]  /*6f00*/  LDSM.16.MT88.4 R144, [R216+0xb000] ;  /* 0x00b00000d890783b */ /* 0x000ea20000004200 */
[----:B------:R-:W-:Y:S01]  /*6f10*/  LOP3.LUT R208, R251, UR29, R208, 0x96, !PT ;  /* 0x0000001dfbd07c12 */ /* 0x000fe2000f8e96d0 */
[----:B------:R-:W-:Y:S01]  /*6f20*/  FMUL.FTZ R113, R164, R113 ;  /* 0x00000071a4717220 */ /* 0x000fe20000410000 */
[C---:B------:R-:W-:Y:S01]  /*6f30*/  FMUL.FTZ R114, R3.reuse, R114 ;  /* 0x0000007203727220 */ /* 0x040fe20000410000 */
[----:B------:R-:W-:Y:S01]  /*6f40*/  FMUL.FTZ R115, R3, R115 ;  /* 0x0000007303737220 */ /* 0x000fe20000410000 */
[----:B------:R-:W-:Y:S01]  /*6f50*/  LOP3.LUT R20, R208, 0xffff, RZ, 0xc0, !PT ;  /* 0x0000ffffd0147812 */ /* 0x000fe200078ec0ff */
[----:B------:R-:W-:Y:S01]  /*6f60*/  FMUL.FTZ R116, R2, R116 ;  /* 0x0000007402747220 */ /* 0x000fe20000410000 */
[----:B------:R-:W-:Y:S01]  /*6f70*/  LOP3.LUT R150, R208, 0xff, RZ, 0xc0, !PT ;  /* 0x000000ffd0967812 */ /* 0x000fe200078ec0ff */
[----:B------:R-:W-:Y:S01]  /*6f80*/  FMUL.FTZ R117, R2, R117 ;  /* 0x0000007502757220 */ /* 0x000fe20000410000 */
[----:B------:R-:W-:Y:S01]  /*6f90*/  SHF.R.U32.HI R20, RZ, 0x8, R20 ;  /* 0x00000008ff147819 */ /* 0x000fe20000011614 */
[C---:B------:R-:W-:Y:S01]  /*6fa0*/  FMUL.FTZ R118, R0.reuse, R118 ;  /* 0x0000007600767220 */ /* 0x040fe20000410000 */
[-C--:B-1----:R-:W-:Y:S01]  /*6fb0*/  HMMA.16816.F32 R112, R172, R152.reuse, R112 ;  /* 0x00000098ac70723c */ /* 0x082fe20000001870 */
[----:B------:R-:W-:Y:S02]  /*6fc0*/  MUFU.EX2 R184, R184 ;  /* 0x000000b800b87308 */ /* 0x000fe40000000800 */
[----:B------:R-:W-:Y:S01]  /*6fd0*/  LOP3.LUT R158, R211, UR29, R206, 0x96, !PT ;  /* 0x0000001dd39e7c12 */ /* 0x000fe2000f8e96ce */
[----:B------:R-:W-:Y:S01]  /*6fe0*/  FMUL.FTZ R119, R0, R119 ;  /* 0x0000007700777220 */ /* 0x000fe20000410000 */
[----:B------:R-:W-:Y:S01]  /*6ff0*/  PRMT R150, R150, 0x5410, R20 ;  /* 0x0000541096967816 */ /* 0x000fe20000000014 */
[----:B------:R-:W-:Y:S01]  /*7000*/  FFMA.FTZ R206, R24, UR4, -R203 ;  /* 0x0000000418ce7c23 */ /* 0x000fe200080108cb */
[----:B------:R-:W-:Y:S01]  /*7010*/  LOP3.LUT R20, R158, 0xffff, RZ, 0xc0, !PT ;  /* 0x0000ffff9e147812 */ /* 0x000fe200078ec0ff */
[----:B------:R-:W-:Y:S03]  /*7020*/  FFMA.FTZ R185, R21, UR4, -R205 ;  /* 0x0000000415b97c23 */ /* 0x000fe600080108cd */
[----:B------:R-:W-:Y:S01]  /*7030*/  MUFU.EX2 R162, R57 ;  /* 0x0000003900a27308 */ /* 0x000fe20000000800 */
[C---:B------:R-:W-:Y:S04]  /*7040*/  HMMA.16816.F32 R116, R180.reuse, R152, R116 ;  /* 0x00000098b474723c */ /* 0x040fe80000001874 */
[----:B------:R-:W-:Y:S01]  /*7050*/  SHF.R.U32.HI R24, RZ, 0x8, R20 ;  /* 0x00000008ff187819 */ /* 0x000fe20000011614 */
[--C-:B------:R-:W-:Y:S01]  /*7060*/  FFMA.FTZ R186, R22, UR4, -R204.reuse ;  /* 0x0000000416ba7c23 */ /* 0x100fe200080108cc */
[----:B------:R-:W-:Y:S01]  /*7070*/  FFMA.FTZ R187, R23, UR4, -R204 ;  /* 0x0000000417bb7c23 */ /* 0x000fe200080108cc */
[C---:B------:R-:W-:Y:S01]  /*7080*/  FMUL.FTZ R20, R2.reuse, R140 ;  /* 0x0000008c02147220 */ /* 0x040fe20000410000 */
[----:B------:R-:W-:Y:S01]  /*7090*/  FMUL.FTZ R21, R2, R141 ;  /* 0x0000008d02157220 */ /* 0x000fe20000410000 */
[----:B------:R-:W1:Y:S02]  /*70a0*/  MUFU.EX2 R185, R185 ;  /* 0x000000b900b97308 */ /* 0x000e640000000800 */
[C---:B------:R-:W-:Y:S01]  /*70b0*/  FMUL.FTZ R22, R0.reuse, R142 ;  /* 0x0000008e00167220 */ /* 0x040fe20000410000 */
[----:B------:R-:W-:Y:S01]  /*70c0*/  FMUL.FTZ R23, R0, R143 ;  /* 0x0000008f00177220 */ /* 0x000fe20000410000 */
[--C-:B------:R-:W-:Y:S01]  /*70d0*/  SHF.R.U32.HI R151, RZ, 0x10, R208.reuse ;  /* 0x00000010ff977819 */ /* 0x100fe200000116d0 */
[C---:B------:R-:W-:Y:S01]  /*70e0*/  FMUL.FTZ R120, R164.reuse, R120 ;  /* 0x00000078a4787220 */ /* 0x040fe20000410000 */
[----:B------:R-:W-:Y:S01]  /*70f0*/  SHF.R.U32.HI R208, RZ, 0x18, R208 ;  /* 0x00000018ffd07819 */ /* 0x000fe200000116d0 */
[----:B------:R-:W-:Y:S01]  /*7100*/  FMUL.FTZ R121, R164, R121 ;  /* 0x00000079a4797220 */ /* 0x000fe20000410000 */
[----:B------:R-:W-:Y:S01]  /*7110*/  LOP3.LUT R151, R151, 0xff, RZ, 0xc0, !PT ;  /* 0x000000ff97977812 */ /* 0x000fe200078ec0ff */
[C---:B------:R-:W-:Y:S01]  /*7120*/  FMUL.FTZ R122, R3.reuse, R122 ;  /* 0x0000007a037a7220 */ /* 0x040fe20000410000 */
[-C--:B------:R-:W-:Y:S01]  /*7130*/  HMMA.16816.F32 R20, R180, R154.reuse, R20 ;  /* 0x0000009ab414723c */ /* 0x080fe20000001814 */
[----:B------:R-:W-:Y:S02]  /*7140*/  MUFU.EX2 R186, R186 ;  /* 0x000000ba00ba7308 */ /* 0x000fe40000000800 */
[----:B------:R-:W-:Y:S01]  /*7150*/  FMUL.FTZ R123, R3, R123 ;  /* 0x0000007b037b7220 */ /* 0x000fe20000410000 */
[----:B------:R-:W-:Y:S01]  /*7160*/  LOP3.LUT R152, R158, 0xff, RZ, 0xc0, !PT ;  /* 0x000000ff9e987812 */ /* 0x000fe200078ec0ff */
[--C-:B------:R-:W-:Y:S01]  /*7170*/  FFMA.FTZ R211, R29, UR4, -R203.reuse ;  /* 0x000000041dd37c23 */ /* 0x100fe200080108cb */
[----:B------:R-:W-:Y:S01]  /*7180*/  PRMT R151, R151, 0x5410, R208 ;  /* 0x0000541097977816 */ /* 0x000fe200000000d0 */
[----:B------:R-:W-:Y:S01]  /*7190*/  FFMA.FTZ R208, R26, UR4, -R202 ;  /* 0x000000041ad07c23 */ /* 0x000fe200080108ca */
[----:B------:R-:W-:Y:S03]  /*71a0*/  PRMT R143, R152, 0x5410, R24 ;  /* 0x00005410988f7816 */ /* 0x000fe60000000018 */
[----:B------:R-:W-:Y:S01]  /*71b0*/  MUFU.EX2 R161, R58 ;  /* 0x0000003a00a17308 */ /* 0x000fe20000000800 */
[C---:B------:R-:W-:Y:S04]  /*71c0*/  HMMA.16816.F32 R120, R172.reuse, R154, R120 ;  /* 0x0000009aac78723c */ /* 0x040fe80000001878 */
[----:B------:R-:W-:Y:S01]  /*71d0*/  FMUL.FTZ R24, R164, R136 ;  /* 0x00000088a4187220 */ /* 0x000fe20000410000 */
[----:B------:R-:W-:Y:S01]  /*71e0*/  FMUL.FTZ R26, R3, R138 ;  /* 0x0000008a031a7220 */ /* 0x000fe20000410000 */
[C---:B------:R-:W-:Y:S01]  /*71f0*/  FMUL.FTZ R124, R2.reuse, R124 ;  /* 0x0000007c027c7220 */ /* 0x040fe20000410000 */
[----:B------:R-:W3:Y:S01]  /*7200*/  LDSM.16.MT88.4 R136, [R217+0x9400] ;  /* 0x00940000d988783b */ /* 0x000ee20000004200 */
[----:B------:R-:W-:Y:S01]  /*7210*/  FMUL.FTZ R125, R2, R125 ;  /* 0x0000007d027d7220 */ /* 0x000fe20000410000 */
[----:B------:R-:W-:Y:S02]  /*7220*/  MUFU.EX2 R208, R208 ;  /* 0x000000d000d07308 */ /* 0x000fe40000000800 */
[C---:B------:R-:W-:Y:S01]  /*7230*/  FMUL.FTZ R126, R0.reuse, R126 ;  /* 0x0000007e007e7220 */ /* 0x040fe20000410000 */
[-C--:B--2---:R-:W-:Y:S03]  /*7240*/  HMMA.16816.F32 R24, R172, R144.reuse, R24 ;  /* 0x00000090ac18723c */ /* 0x084fe60000001818 */
[----:B------:R-:W-:Y:S01]  /*7250*/  FMUL.FTZ R127, R0, R127 ;  /* 0x0000007f007f7220 */ /* 0x000fe20000410000 */
[----:B------:R-:W-:Y:S01]  /*7260*/  FFMA.FTZ R153, R31, UR4, -R202 ;  /* 0x000000041f997c23 */ /* 0x000fe200080108ca */
[----:B------:R-:W-:Y:S01]  /*7270*/  FMUL.FTZ R29, R2, R133 ;  /* 0x00000085021d7220 */ /* 0x000fe20000410000 */
[----:B------:R-:W-:Y:S01]  /*7280*/  FMUL.FTZ R31, R0, R135 ;  /* 0x00000087001f7220 */ /* 0x000fe20000410000 */
[--C-:B------:R-:W-:Y:S01]  /*7290*/  HSET2.LE.AND R140, R150, R201.reuse, PT ;  /* 0x000000c9968c7233 */ /* 0x100fe20003803000 */
[----:B------:R-:W-:Y:S01]  /*72a0*/  VIADD R213, R213, 0x1 ;  /* 0x00000001d5d57836 */ /* 0x000fe20000000000 */
[----:B------:R-:W-:Y:S01]  /*72b0*/  MUFU.EX2 R210, R210 ;  /* 0x000000d200d27308 */ /* 0x000fe20000000800 */
[C---:B------:R-:W-:Y:S04]  /*72c0*/  HMMA.16816.F32 R124, R180.reuse, R144, R124 ;  /* 0x00000090b47c723c */ /* 0x040fe8000000187c */
[--C-:B------:R-:W-:Y:S01]  /*72d0*/  HSET2.LE.AND R142, R149, R201.reuse, PT ;  /* 0x000000c9958e7233 */ /* 0x100fe20003803000 */
[----:B------:R-:W-:Y:S01]  /*72e0*/  FFMA.FTZ R248, R44, UR4, -R203 ;  /* 0x000000042cf87c23 */ /* 0x000fe200080108cb */
[-C--:B------:R-:W-:Y:S03]  /*72f0*/  HMMA.16816.F32 R28, R180, R146.reuse, R28 ;  /* 0x00000092b41c723c */ /* 0x080fe6000000181c */
[----:B------:R-:W2:Y:S02]  /*7300*/  MUFU.EX2 R187, R187 ;  /* 0x000000bb00bb7308 */ /* 0x000ea40000000800 */
[----:B------:R-:W-:Y:S01]  /*7310*/  SHF.R.U32.HI R152, RZ, 0x10, R158 ;  /* 0x00000010ff987819 */ /* 0x000fe2000001169e */
[----:B------:R-:W-:Y:S07]  /*7320*/  HMMA.16816.F32 R128, R172, R146, R128 ;  /* 0x00000092ac80723c */ /* 0x000fee0000001880 */
[----:B------:R-:W4:Y:S01]  /*7330*/  MUFU.EX2 R206, R206 ;  /* 0x000000ce00ce7308 */ /* 0x000f220000000800 */
[--C-:B------:R-:W-:Y:S03]  /*7340*/  HSET2.LE.AND R141, R148, R201.reuse, PT ;  /* 0x000000c9948d7233 */ /* 0x100fe60003803000 */
[--C-:B------:R-:W-:Y:S01]  /*7350*/  FFMA.FTZ R183, R39, UR4, -R204.reuse ;  /* 0x0000000427b77c23 */ /* 0x100fe200080108cc */
[----:B-1----:R-:W-:Y:S01]  /*7360*/  F2FP.F16.F32.PACK_AB R132, R185, R184 ;  /* 0x000000b8b984723e */ /* 0x002fe200000000ff */
[--C-:B------:R-:W-:Y:S04]  /*7370*/  FFMA.FTZ R172, R48, UR4, -R205.reuse ;  /* 0x0000000430ac7c23 */ /* 0x100fe800080108cd */
[----:B------:R-:W1:Y:S01]  /*7380*/  MUFU.EX2 R211, R211 ;  /* 0x000000d300d37308 */ /* 0x000e620000000800 */
[----:B------:R-:W-:Y:S01]  /*7390*/  F2FP.F16.F32.PACK_AB R134, R178, R176 ;  /* 0x000000b0b286723e */ /* 0x000fe200000000ff */
[--C-:B------:R-:W-:Y:S01]  /*73a0*/  FFMA.FTZ R173, R49, UR4, -R205.reuse ;  /* 0x0000000431ad7c23 */ /* 0x100fe200080108cd */
[----:B------:R-:W-:Y:S01]  /*73b0*/  F2FP.F16.F32.PACK_AB R135, R179, R177 ;  /* 0x000000b1b387723e */ /* 0x000fe200000000ff */
[----:B------:R-:W-:Y:S01]  /*73c0*/  FFMA.FTZ R174, R50, UR4, -R204 ;  /* 0x0000000432ae7c23 */ /* 0x000fe200080108cc */
[----:B------:R-:W-:Y:S01]  /*73d0*/  SHF.R.U32.HI R158, RZ, 0x18, R158 ;  /* 0x00000018ff9e7819 */ /* 0x000fe2000001169e */
[----:B------:R-:W-:Y:S01]  /*73e0*/  FFMA.FTZ R175, R51, UR4, -R204 ;  /* 0x0000000433af7c23 */ /* 0x000fe200080108cc */
[----:B------:R-:W-:Y:S03]  /*73f0*/  LOP3.LUT R152, R152, 0xff, RZ, 0xc0, !PT ;  /* 0x000000ff98987812 */ /* 0x000fe600078ec0ff */
[----:B------:R-:W5:Y:S01]  /*7400*/  MUFU.EX2 R180, R153 ;  /* 0x0000009900b47308 */ /* 0x000f620000000800 */
[----:B------:R-:W-:Y:S01]  /*7410*/  LOP3.LUT R132, R140, R132, RZ, 0xc0, !PT ;  /* 0x000000848c847212 */ /* 0x000fe200078ec0ff */
[----:B------:R-:W-:Y:S01]  /*7420*/  FFMA.FTZ R182, R37, UR4, -R205 ;  /* 0x0000000425b67c23 */ /* 0x000fe200080108cd */
[--C-:B------:R-:W-:Y:S01]  /*7430*/  HSET2.LE.AND R133, R151, R201.reuse, PT ;  /* 0x000000c997857233 */ /* 0x100fe20003803000 */
[----:B------:R-:W-:Y:S01]  /*7440*/  FFMA.FTZ R249, R45, UR4, -R203 ;  /* 0x000000042df97c23 */ /* 0x000fe200080108cb */
[----:B------:R-:W-:Y:S01]  /*7450*/  LOP3.LUT R134, R142, R134, RZ, 0xc0, !PT ;  /* 0x000000868e867212 */ /* 0x000fe200078ec0ff */
[----:B------:R-:W5:Y:S01]  /*7460*/  LDSM.16.MT88.4 R148, [R216+0x9400] ;  /* 0x00940000d894783b */ /* 0x000f620000004200 */
[----:B------:R-:W-:Y:S01]  /*7470*/  LOP3.LUT R135, R141, R135, RZ, 0xc0, !PT ;  /* 0x000000878d877212 */ /* 0x000fe200078ec0ff */
[--C-:B------:R-:W-:Y:S01]  /*7480*/  FFMA.FTZ R250, R46, UR4, -R202.reuse ;  /* 0x000000042efa7c23 */ /* 0x100fe200080108ca */
[--C-:B------:R-:W-:Y:S01]  /*7490*/  HSET2.LE.AND R140, R143, R201.reuse, PT ;  /* 0x000000c98f8c7233 */ /* 0x100fe20003803000 */
[----:B------:R-:W-:Y:S01]  /*74a0*/  FFMA.FTZ R251, R47, UR4, -R202 ;  /* 0x000000042ffb7c23 */ /* 0x000fe200080108ca */
[----:B------:R-:W-:Y:S01]  /*74b0*/  PRMT R152, R152, 0x5410, R158 ;  /* 0x0000541098987816 */ /* 0x000fe2000000009e */
[----:B------:R-:W-:Y:S01]  /*74c0*/  MUFU.EX2 R248, R248 ;  /* 0x000000f800f87308 */ /* 0x000fe20000000800 */
[----:B--2---:R-:W-:Y:S01]  /*74d0*/  F2FP.F16.F32.PACK_AB R142, R187, R186 ;  /* 0x000000babb8e723e */ /* 0x004fe200000000ff */
[--C-:B------:R-:W-:Y:S01]  /*74e0*/  FFMA.FTZ R66, R66, UR4, -R204.reuse ;  /* 0x0000000442427c23 */ /* 0x100fe200080108cc */
[----:B----4-:R-:W-:Y:S01]  /*74f0*/  F2FP.F16.F32.PACK_AB R141, R207, R206 ;  /* 0x000000cecf8d723e */ /* 0x010fe200000000ff */
[--C-:B------:R-:W-:Y:S01]  /*7500*/  FFMA.FTZ R181, R36, UR4, -R205.reuse ;  /* 0x0000000424b57c23 */ /* 0x100fe200080108cd */
[----:B------:R-:W-:Y:S01]  /*7510*/  LOP3.LUT R133, R133, R142, RZ, 0xc0, !PT ;  /* 0x0000008e85857212 */ /* 0x000fe200078ec0ff */
[--C-:B------:R-:W-:Y:S01]  /*7520*/  FFMA.FTZ R52, R52, UR4, -R205.reuse ;  /* 0x0000000434347c23 */ /* 0x100fe200080108cd */
[----:B------:R-:W-:Y:S03]  /*7530*/  LOP3.LUT R140, R140, R141, RZ, 0xc0, !PT ;  /* 0x0000008d8c8c7212 */ /* 0x000fe600078ec0ff */
[----:B------:R2:W-:Y:S01]  /*7540*/  MUFU.EX2 R158, R59 ;  /* 0x0000003b009e7308 */ /* 0x0005e20000000800 */
[--C-:B------:R-:W-:Y:S01]  /*7550*/  HSET2.LE.AND R141, R152, R201.reuse, PT ;  /* 0x000000c9988d7233 */ /* 0x100fe20003803000 */
[--C-:B------:R-:W-:Y:S01]  /*7560*/  FFMA.FTZ R54, R54, UR4, -R204.reuse ;  /* 0x0000000436367c23 */ /* 0x100fe200080108cc */
[--C-:B------:R-:W-:Y:S01]  /*7570*/  HSET2.LE.AND R142, R157, R201.reuse, PT ;  /* 0x000000c99d8e7233 */ /* 0x100fe20003803000 */
[-C--:B---3--:R-:W-:Y:S06]  /*7580*/  HMMA.16816.F32 R4, R132, R136.reuse, R4 ;  /* 0x000000888404723c */ /* 0x088fec0000001804 */
[----:B------:R-:W-:Y:S01]  /*7590*/  MUFU.EX2 R249, R249 ;  /* 0x000000f900f97308 */ /* 0x000fe20000000800 */
[--C-:B------:R-:W-:Y:S01]  /*75a0*/  HSET2.LE.AND R143, R156, R201.reuse, PT ;  /* 0x000000c99c8f7233 */ /* 0x100fe20003803000 */
[----:B------:R-:W-:Y:S03]  /*75b0*/  FFMA.FTZ R65, R65, UR4, -R205 ;  /* 0x0000000441417c23 */ /* 0x000fe600080108cd */
[----:B------:R-:W-:Y:S01]  /*75c0*/  F2FP.F16.F32.PACK_AB R146, R209, R208 ;  /* 0x000000d0d192723e */ /* 0x000fe200000000ff */
[--C-:B------:R-:W-:Y:S01]  /*75d0*/  FFMA.FTZ R67, R67, UR4, -R204.reuse ;  /* 0x0000000443437c23 */ /* 0x100fe200080108cc */
[----:B-1----:R-:W-:Y:S03]  /*75e0*/  F2FP.F16.F32.PACK_AB R145, R211, R210 ;  /* 0x000000d2d391723e */ /* 0x002fe600000000ff */
[----:B------:R-:W-:Y:S01]  /*75f0*/  MUFU.EX2 R250, R250 ;  /* 0x000000fa00fa7308 */ /* 0x000fe20000000800 */
[----:B-----5:R-:W-:Y:S01]  /*7600*/  F2FP.F16.F32.PACK_AB R144, R180, R212 ;  /* 0x000000d4b490723e */ /* 0x020fe200000000ff */
[----:B--2---:R-:W-:Y:S01]  /*7610*/  LDSM.16.MT88.4 R56, [R217+0xac00] ;  /* 0x00ac0000d938783b */ /* 0x004fe20000004200 */
[----:B------:R-:W-:Y:S01]  /*7620*/  LOP3.LUT R153, R245, UR33, R213, 0x96, !PT ;  /* 0x00000021f5997c12 */ /* 0x000fe2000f8e96d5 */
[--C-:B------:R-:W-:Y:S01]  /*7630*/  FFMA.FTZ R213, R38, UR4, -R204.reuse ;  /* 0x0000000426d57c23 */ /* 0x100fe200080108cc */
[----:B------:R-:W-:Y:S01]  /*7640*/  LOP3.LUT R141, R141, R146, RZ, 0xc0, !PT ;  /* 0x000000928d8d7212 */ /* 0x000fe200078ec0ff */
[--C-:B------:R-:W-:Y:S01]  /*7650*/  FFMA.FTZ R252, R64, UR4, -R205.reuse ;  /* 0x0000000440fc7c23 */ /* 0x100fe200080108cd */
[----:B------:R-:W-:Y:S01]  /*7660*/  LOP3.LUT R142, R142, R145, RZ, 0xc0, !PT ;  /* 0x000000918e8e7212 */ /* 0x000fe200078ec0ff */
[----:B------:R-:W-:Y:S01]  /*7670*/  IMAD.WIDE.U32 R152, R153, -0x326172a9, RZ ;  /* 0xcd9e8d5799987825 */ /* 0x000fe200078e00ff */
[----:B------:R-:W-:Y:S01]  /*7680*/  LOP3.LUT R143, R143, R144, RZ, 0xc0, !PT ;  /* 0x000000908f8f7212 */ /* 0x000fe200078ec0ff */
[----:B------:R-:W-:Y:S02]  /*7690*/  MUFU.EX2 R251, R251 ;  /* 0x000000fb00fb7308 */ /* 0x000fe40000000800 */
[----:B------:R-:W-:Y:S01]  /*76a0*/  FFMA.FTZ R205, R53, UR4, -R205 ;  /* 0x0000000435cd7c23 */ /* 0x000fe200080108cd */
[----:B------:R-:W-:Y:S01]  /*76b0*/  FFMA.FTZ R204, R55, UR4, -R204 ;  /* 0x0000000437cc7c23 */ /* 0x000fe200080108cc */
[----:B------:R-:W-:Y:S01]  /*76c0*/  LOP3.LUT R145, R153, UR26, R242, 0x96, !PT ;  /* 0x0000001a99917c12 */ /* 0x000fe2000f8e96f2 */
[----:B------:R-:W-:Y:S01]  /*76d0*/  FFMA.FTZ R189, R164, R237, R189 ;  /* 0x000000eda4bd7223 */ /* 0x000fe200000100bd */
[----:B------:R-:W-:Y:S01]  /*76e0*/  LOP3.LUT R144, R247, UR24, R152, 0x96, !PT ;  /* 0x00000018f7907c12 */ /* 0x000fe2000f8e9698 */
[C---:B------:R-:W-:Y:S03]  /*76f0*/  HMMA.16816.F32 R8, R140.reuse, R136, R8 ;  /* 0x000000888c08723c */ /* 0x040fe60000001808 */
[----:B------:R-:W-:Y:S01]  /*7700*/  MUFU.EX2 R163, R52 ;  /* 0x0000003400a37308 */ /* 0x000fe20000000800 */
[----:B------:R-:W-:Y:S01]  /*7710*/  IMAD.WIDE.U32 R154, R145, -0x2daee0ad, RZ ;  /* 0xd2511f53919a7825 */ /* 0x000fe200078e00ff */
[----:B------:R-:W-:Y:S01]  /*7720*/  LOP3.LUT R48, R153, UR26, R238, 0x96, !PT ;  /* 0x0000001a99307c12 */ /* 0x000fe2000f8e96ee */
[-C--:B------:R-:W-:Y:S07]  /*7730*/  HMMA.16816.F32 R12, R140, R138.reuse, R12 ;  /* 0x0000008a8c0c723c */ /* 0x080fee000000180c */
[----:B------:R-:W-:Y:S04]  /*7740*/  MUFU.EX2 R160, R54 ;  /* 0x0000003600a07308 */ /* 0x000fe80000000800 */
[----:B------:R-:W-:Y:S01]  /*7750*/  IMAD.WIDE.U32 R136, R144, -0x2daee0ad, RZ ;  /* 0xd2511f5390887825 */ /* 0x000fe200078e00ff */
[C---:B------:R-:W-:Y:S01]  /*7760*/  HMMA.16816.F32 R16, R132.reuse, R138, R16 ;  /* 0x0000008a8410723c */ /* 0x040fe20000001810 */
[----:B------:R-:W1:Y:S03]  /*7770*/  LDSM.16.MT88.4 R144, [R217+0xa400] ;  /* 0x00a40000d990783b */ /* 0x000e660000004200 */
[----:B------:R-:W-:Y:S02]  /*7780*/  LOP3.LUT R49, R155, UR23, R240, 0x96, !PT ;  /* 0x000000179b317c12 */ /* 0x000fe4000f8e96f0 */
[-C--:B------:R-:W-:Y:S01]  /*7790*/  HMMA.16816.F32 R68, R132, R148.reuse, R68 ;  /* 0x000000948444723c */ /* 0x080fe20000001844 */
[----:B------:R-:W-:Y:S04]  /*77a0*/  MUFU.EX2 R181, R181 ;  /* 0x000000b500b57308 */ /* 0x000fe80000000800 */
[----:B------:R-:W-:Y:S01]  /*77b0*/  LOP3.LUT R153, R215, UR24, R152, 0x96, !PT ;  /* 0x00000018d7997c12 */ /* 0x000fe2000f8e9698 */
[C---:B------:R-:W-:Y:S05]  /*77c0*/  HMMA.16816.F32 R72, R140.reuse, R148, R72 ;  /* 0x000000948c48723c */ /* 0x040fea0000001848 */
[----:B------:R-:W-:Y:S01]  /*77d0*/  MUFU.EX2 R182, R182 ;  /* 0x000000b600b67308 */ /* 0x000fe20000000800 */
[----:B------:R-:W-:Y:S01]  /*77e0*/  LOP3.LUT R152, R137, UR21, R154, 0x96, !PT ;  /* 0x0000001589987c12 */ /* 0x000fe2000f8e969a */
[-C--:B------:R-:W-:Y:S04]  /*77f0*/  HMMA.16816.F32 R76, R140, R150.reuse, R76 ;  /* 0x000000968c4c723c */ /* 0x080fe8000000184c */
[----:B------:R-:W-:Y:S02]  /*7800*/  IMAD.WIDE.U32 R154, R48, -0x2daee0ad, RZ ;  /* 0xd2511f53309a7825 */ /* 0x000fe400078e00ff */
[C---:B------:R-:W-:Y:S02]  /*7810*/  HMMA.16816.F32 R80, R132.reuse, R150, R80 ;  /* 0x000000968450723c */ /* 0x040fe40000001850 */
[----:B------:R-:W-:Y:S03]  /*7820*/  MUFU.EX2 R213, R213 ;  /* 0x000000d500d57308 */ /* 0x000fe60000000800 */
[----:B------:R-:W-:Y:S06]  /*7830*/  IMAD.WIDE.U32 R138, R153, -0x2daee0ad, RZ ;  /* 0xd2511f53998a7825 */ /* 0x000fec00078e00ff */
[----:B------:R-:W-:Y:S01]  /*7840*/  FFMA.FTZ R192, R3, R236, R192 ;  /* 0x000000ec03c07223 */ /* 0x000fe200000100c0 */
[----:B------:R-:W-:Y:S01]  /*7850*/  FFMA.FTZ R198, R2, R235, R198 ;  /* 0x000000eb02c67223 */ /* 0x000fe200000100c6 */
[----:B------:R-:W-:Y:S01]  /*7860*/  MUFU.EX2 R183, R183 ;  /* 0x000000b700b77308 */ /* 0x000fe20000000800 */
[----:B------:R-:W-:Y:S01]  /*7870*/  IMAD.WIDE.U32 R156, R49, -0x326172a9, RZ ;  /* 0xcd9e8d57319c7825 */ /* 0x000fe200078e00ff */
[----:B------:R-:W-:Y:S02]  /*7880*/  LOP3.LUT R49, R155, UR23, R232, 0x96, !PT ;  /* 0x000000179b317c12 */ /* 0x000fe4000f8e96e8 */
[----:B------:R-:W-:Y:S01]  /*7890*/  LOP3.LUT R48, R139, UR21, R154, 0x96, !PT ;  /* 0x000000158b307c12 */ /* 0x000fe2000f8e969a */
[----:B------:R-:W-:Y:S01]  /*78a0*/  IMAD.WIDE.U32 R152, R152, -0x326172a9, RZ ;  /* 0xcd9e8d5798987825 */ /* 0x000fe200078e00ff */
[----:B------:R-:W-:Y:S01]  /*78b0*/  LOP3.LUT R246, R157, UR22, R246, 0x96, !PT ;  /* 0x000000169df67c12 */ /* 0x000fe2000f8e96f6 */
[-C--:B-1----:R-:W-:Y:S03]  /*78c0*/  HMMA.16816.F32 R84, R132, R144.reuse, R84 ;  /* 0x000000908454723c */ /* 0x082fe60000001854 */
[----:B------:R-:W-:Y:S01]  /*78d0*/  MUFU.EX2 R204, R204 ;  /* 0x000000cc00cc7308 */ /* 0x000fe20000000800 */
[----:B------:R-:W-:Y:S01]  /*78e0*/  LOP3.LUT R154, R153, UR20, R156, 0x96, !PT ;  /* 0x00000014999a7c12 */ /* 0x000fe2000f8e969c */
[----:B------:R-:W-:Y:S06]  /*78f0*/  IMAD.WIDE.U32 R156, R49, -0x326172a9, RZ ;  /* 0xcd9e8d57319c7825 */ /* 0x000fec00078e00ff */
[----:B------:R-:W-:Y:S01]  /*7900*/  FFMA.FTZ R200, R0, R234, R200 ;  /* 0x000000ea00c87223 */ /* 0x000fe200000100c8 */
[C---:B------:R-:W-:Y:S01]  /*7910*/  HMMA.16816.F32 R88, R140.reuse, R144, R88 ;  /* 0x000000908c58723c */ /* 0x040fe20000001858 */
[----:B------:R-:W-:Y:S03]  /*7920*/  MUFU.EX2 R205, R205 ;  /* 0x000000cd00cd7308 */ /* 0x000fe60000000800 */
[----:B------:R-:W-:Y:S02]  /*7930*/  IMAD.WIDE.U32 R148, R48, -0x326172a9, RZ ;  /* 0xcd9e8d5730947825 */ /* 0x000fe400078e00ff */
[-C--:B------:R-:W-:Y:S01]  /*7940*/  HMMA.16816.F32 R92, R140, R146.reuse, R92 ;  /* 0x000000928c5c723c */ /* 0x080fe2000000185c */
[----:B------:R-:W1:Y:S04]  /*7950*/  LDSM.16.MT88.4 R48, [R216+0xa400] ;  /* 0x00a40000d830783b */ /* 0x000e680000004200 */
[----:B------:R-:W-:Y:S01]  /*7960*/  IMAD.WIDE.U32 R246, R246, -0x2daee0ad, RZ ;  /* 0xd2511f53f6f67825 */ /* 0x000fe200078e00ff */
[C---:B------:R-:W-:Y:S01]  /*7970*/  HMMA.16816.F32 R96, R132.reuse, R146, R96 ;  /* 0x000000928460723c */ /* 0x040fe20000001860 */
[----:B------:R-:W-:Y:S04]  /*7980*/  MUFU.EX2 R172, R172 ;  /* 0x000000ac00ac7308 */ /* 0x000fe80000000800 */
[----:B------:R-:W-:Y:S01]  /*7990*/  IMAD.WIDE.U32 R154, R154, -0x2daee0ad, RZ ;  /* 0xd2511f539a9a7825 */ /* 0x000fe200078e00ff */
[----:B------:R-:W-:Y:S02]  /*79a0*/  LOP3.LUT R214, R157, UR22, R214, 0x96, !PT ;  /* 0x000000169dd67c12 */ /* 0x000fe4000f8e96d6 */
[----:B------:R-:W-:Y:S03]  /*79b0*/  LOP3.LUT R36, R149, UR20, R156, 0x96, !PT ;  /* 0x0000001495247c12 */ /* 0x000fe6000f8e969c */
[----:B------:R-:W2:Y:S01]  /*79c0*/  MUFU.EX2 R173, R173 ;  /* 0x000000ad00ad7308 */ /* 0x000ea20000000800 */
[----:B------:R-:W-:Y:S01]  /*79d0*/  LOP3.LUT R37, R155, UR18, R246, 0x96, !PT ;  /* 0x000000129b257c12 */ /* 0x000fe2000f8e96f6 */
[----:B------:R-:W-:Y:S01]  /*79e0*/  IMAD.WIDE.U32 R214, R214, -0x2daee0ad, RZ ;  /* 0xd2511f53d6d67825 */ /* 0x000fe200078e00ff */
[----:B------:R-:W-:Y:S03]  /*79f0*/  LOP3.LUT R136, R247, UR19, R136, 0x96, !PT ;  /* 0x00000013f7887c12 */ /* 0x000fe6000f8e9688 */
[----:B------:R-:W-:Y:S01]  /*7a00*/  FFMA.FTZ R246, R42, UR4, -R202 ;  /* 0x000000042af67c23 */ /* 0x000fe200080108ca */
[----:B------:R-:W-:Y:S01]  /*7a10*/  IMAD.WIDE.U32 R150, R36, -0x2daee0ad, RZ ;  /* 0xd2511f5324967825 */ /* 0x000fe200078e00ff */
[----:B------:R-:W-:Y:S02]  /*7a20*/  LOP3.LUT R138, R215, UR19, R138, 0x96, !PT ;  /* 0x00000013d78a7c12 */ /* 0x000fe4000f8e968a */
[----:B------:R-:W-:Y:S01]  /*7a30*/  MUFU.EX2 R174, R174 ;  /* 0x000000ae00ae7308 */ /* 0x000fe20000000800 */
[----:B------:R-:W-:Y:S01]  /*7a40*/  FFMA.FTZ R247, R43, UR4, -R202 ;  /* 0x000000042bf77c23 */ /* 0x000fe200080108ca */
[----:B------:R-:W-:Y:S01]  /*7a50*/  IMAD.WIDE.U32 R156, R37, -0x326172a9, RZ ;  /* 0xcd9e8d57259c7825 */ /* 0x000fe200078e00ff */
[----:B------:R-:W-:Y:S03]  /*7a60*/  LOP3.LUT R36, R151, UR18, R214, 0x96, !PT ;  /* 0x0000001297247c12 */ /* 0x000fe6000f8e96d6 */
[----:B------:R-:W-:Y:S01]  /*7a70*/  FFMA.FTZ R202, R63, UR4, -R202 ;  /* 0x000000043fca7c23 */ /* 0x000fe200080108ca */
[----:B------:R-:W-:Y:S01]  /*7a80*/  IMAD.WIDE.U32 R144, R136, -0x326172a9, RZ ;  /* 0xcd9e8d5788907825 */ /* 0x000fe200078e00ff */
[C---:B------:R-:W-:Y:S02]  /*7a90*/  LOP3.LUT R139, R156.reuse, 0xffff, RZ, 0xc0, !PT ;  /* 0x0000ffff9c8b7812 */ /* 0x040fe400078ec0ff */
[----:B------:R-:W3:Y:S01]  /*7aa0*/  MUFU.EX2 R175, R175 ;  /* 0x000000af00af7308 */ /* 0x000ee20000000800 */
[----:B------:R-:W-:Y:S01]  /*7ab0*/  LOP3.LUT R151, R156, 0xff, RZ, 0xc0, !PT ;  /* 0x000000ff9c977812 */ /* 0x000fe200078ec0ff */
[----:B------:R-:W-:Y:S01]  /*7ac0*/  IMAD.WIDE.U32 R146, R138, -0x326172a9, RZ ;  /* 0xcd9e8d578a927825 */ /* 0x000fe200078e00ff */
[--C-:B------:R-:W-:Y:S02]  /*7ad0*/  SHF.R.U32.HI R149, RZ, 0x10, R156.reuse ;  /* 0x00000010ff957819 */ /* 0x100fe4000001169c */
[----:B------:R-:W-:Y:S01]  /*7ae0*/  SHF.R.U32.HI R136, RZ, 0x18, R156 ;  /* 0x00000018ff887819 */ /* 0x000fe2000001169c */
[----:B------:R-:W-:Y:S01]  /*7af0*/  FFMA.FTZ R214, R40, UR4, -R203 ;  /* 0x0000000428d67c23 */ /* 0x000fe200080108cb */
[----:B------:R-:W-:Y:S01]  /*7b00*/  LOP3.LUT R137, R157, UR27, R144, 0x96, !PT ;  /* 0x0000001b9d897c12 */ /* 0x000fe2000f8e9690 */
[----:B------:R-:W-:Y:S01]  /*7b10*/  IMAD.WIDE.U32 R156, R36, -0x326172a9, RZ ;  /* 0xcd9e8d57249c7825 */ /* 0x000fe200078e00ff */
[-C--:B-1----:R-:W-:Y:S01]  /*7b20*/  HMMA.16816.F32 R100, R132, R48.reuse, R100 ;  /* 0x000000308464723c */ /* 0x082fe20000001864 */
[----:B------:R-:W1:Y:S01]  /*7b30*/  LDSM.16.MT88.4 R36, [R217+0xb400] ;  /* 0x00b40000d924783b */ /* 0x000e620000004200 */
[----:B------:R-:W-:Y:S01]  /*7b40*/  MUFU.EX2 R246, R246 ;  /* 0x000000f600f67308 */ /* 0x000fe20000000800 */
[----:B------:R-:W-:Y:S01]  /*7b50*/  SHF.R.U32.HI R138, RZ, 0x8, R139 ;  /* 0x00000008ff8a7819 */ /* 0x000fe2000001168b */
[--C-:B------:R-:W-:Y:S01]  /*7b60*/  FFMA.FTZ R215, R41, UR4, -R203.reuse ;  /* 0x0000000429d77c23 */ /* 0x100fe200080108cb */
[----:B------:R-:W-:Y:S01]  /*7b70*/  SHF.R.U32.HI R155, RZ, 0x10, R156 ;  /* 0x00000010ff9b7819 */ /* 0x000fe2000001169c */
[C---:B------:R-:W-:Y:S06]  /*7b80*/  HMMA.16816.F32 R104, R140.reuse, R48, R104 ;  /* 0x000000308c68723c */ /* 0x040fec0000001868 */
[----:B------:R-:W-:Y:S01]  /*7b90*/  MUFU.EX2 R214, R214 ;  /* 0x000000d600d67308 */ /* 0x000fe20000000800 */
[----:B------:R-:W-:Y:S01]  /*7ba0*/  LOP3.LUT R139, R157, UR27, R146, 0x96, !PT ;  /* 0x0000001b9d8b7c12 */ /* 0x000fe2000f8e9692 */
[-C--:B------:R-:W-:Y:S03]  /*7bb0*/  HMMA.16816.F32 R32, R140, R50.reuse, R32 ;  /* 0x000000328c20723c */ /* 0x080fe60000001820 */
[----:B------:R-:W-:Y:S03]  /*7bc0*/  SHF.R.U32.HI R40, RZ, 0x18, R156 ;  /* 0x00000018ff287819 */ /* 0x000fe6000001169c */
[C---:B------:R-:W-:Y:S02]  /*7bd0*/  HMMA.16816.F32 R108, R132.reuse, R50, R108 ;  /* 0x00000032846c723c */ /* 0x040fe4000000186c */
[----:B------:R-:W4:Y:S03]  /*7be0*/  MUFU.EX2 R215, R215 ;  /* 0x000000d700d77308 */ /* 0x000f260000000800 */
[----:B------:R-:W-:Y:S01]  /*7bf0*/  LOP3.LUT R41, R149, 0xff, RZ, 0xc0, !PT ;  /* 0x000000ff95297812 */ /* 0x000fe200078ec0ff */
[----:B------:R-:W-:Y:S01]  /*7c00*/  FFMA.FTZ R203, R61, UR4, -R203 ;  /* 0x000000043dcb7c23 */ /* 0x000fe200080108cb */
[----:B------:R-:W-:Y:S01]  /*7c10*/  LOP3.LUT R146, R155, 0xff, RZ, 0xc0, !PT ;  /* 0x000000ff9b927812 */ /* 0x000fe200078ec0ff */
[----:B------:R-:W-:Y:S04]  /*7c20*/  FADD.FTZ R189, R190, R189 ;  /* 0x000000bdbebd7221 */ /* 0x000fe80000010000 */
[----:B------:R-:W5:Y:S01]  /*7c30*/  MUFU.EX2 R247, R247 ;  /* 0x000000f700f77308 */ /* 0x000f620000000800 */
[----:B------:R-:W-:Y:S01]  /*7c40*/  PRMT R136, R41, 0x5410, R136 ;  /* 0x0000541029887816 */ /* 0x000fe20000000088 */
[----:B------:R-:W-:Y:S01]  /*7c50*/  IMAD.MOV.U32 R2, RZ, RZ, R165 ;  /* 0x000000ffff027224 */ /* 0x000fe200078e00a5 */
[----:B------:R-:W-:Y:S01]  /*7c60*/  PRMT R146, R146, 0x5410, R40 ;  /* 0x0000541092927816 */ /* 0x000fe20000000028 */
[----:B------:R-:W-:Y:S01]  /*7c70*/  FADD.FTZ R192, R194, R192 ;  /* 0x000000c0c2c07221 */ /* 0x000fe20000010000 */
[----:B------:R-:W2:Y:S01]  /*7c80*/  LDSM.16.MT88.4 R40, [R216+0xb400] ;  /* 0x00b40000d828783b */ /* 0x000ea20000004200 */
[C---:B------:R-:W-:Y:S04]  /*7c90*/  LOP3.LUT R153, R156.reuse, 0xffff, RZ, 0xc0, !PT ;  /* 0x0000ffff9c997812 */ /* 0x040fe800078ec0ff */
[----:B------:R-:W-:Y:S01]  /*7ca0*/  MUFU.EX2 R203, R203 ;  /* 0x000000cb00cb7308 */ /* 0x000fe20000000800 */
[----:B------:R-:W-:Y:S01]  /*7cb0*/  LOP3.LUT R144, R156, 0xff, RZ, 0xc0, !PT ;  /* 0x000000ff9c907812 */ /* 0x000fe200078ec0ff */
[----:B------:R-:W-:Y:S01]  /*7cc0*/  FADD.FTZ R198, R197, R198 ;  /* 0x000000c6c5c67221 */ /* 0x000fe20000010000 */
[----:B------:R-:W-:Y:S01]  /*7cd0*/  SHF.R.U32.HI R149, RZ, 0x8, R153 ;  /* 0x00000008ff957819 */ /* 0x000fe20000011699 */
[----:B------:R-:W-:Y:S01]  /*7ce0*/  FADD.FTZ R200, R199, R200 ;  /* 0x000000c8c7c87221 */ /* 0x000fe20000010000 */
[----:B------:R-:W-:Y:S01]  /*7cf0*/  LOP3.LUT R51, R137, 0xffff, RZ, 0xc0, !PT ;  /* 0x0000ffff89337812 */ /* 0x000fe200078ec0ff */
[-C--:B-1----:R-:W-:Y:S04]  /*7d00*/  HMMA.16816.F32 R112, R132, R36.reuse, R112 ;  /* 0x000000248470723c */ /* 0x082fe80000001870 */
[----:B------:R-:W-:Y:S01]  /*7d10*/  MUFU.EX2 R156, R60 ;  /* 0x0000003c009c7308 */ /* 0x000fe20000000800 */
[----:B------:R-:W-:Y:S01]  /*7d20*/  SHF.R.U32.HI R50, RZ, 0x10, R137 ;  /* 0x00000010ff327819 */ /* 0x000fe20000011689 */
[----:B------:R-:W-:Y:S01]  /*7d30*/  FADD.FTZ R189, R169, R189 ;  /* 0x000000bda9bd7221 */ /* 0x000fe20000010000 */
[----:B------:R-:W-:Y:S01]  /*7d40*/  LOP3.LUT R48, R139, 0xffff, RZ, 0xc0, !PT ;  /* 0x0000ffff8b307812 */ /* 0x000fe200078ec0ff */
[C---:B------:R-:W-:Y:S06]  /*7d50*/  HMMA.16816.F32 R116, R140.reuse, R36, R116 ;  /* 0x000000248c74723c */ /* 0x040fec0000001874 */
[----:B------:R-:W-:Y:S01]  /*7d60*/  MUFU.EX2 R157, R66 ;  /* 0x00000042009d7308 */ /* 0x000fe20000000800 */
[----:B------:R-:W-:Y:S01]  /*7d70*/  PRMT R149, R144, 0x5410, R149 ;  /* 0x0000541090957816 */ /* 0x000fe20000000095 */
[-C--:B------:R-:W-:Y:S03]  /*7d80*/  HMMA.16816.F32 R20, R140, R38.reuse, R20 ;  /* 0x000000268c14723c */ /* 0x080fe60000001814 */
[----:B------:R-:W-:Y:S03]  /*7d90*/  LOP3.LUT R49, R137, 0xff, RZ, 0xc0, !PT ;  /* 0x000000ff89317812 */ /* 0x000fe600078ec0ff */
[C---:B------:R-:W-:Y:S02]  /*7da0*/  HMMA.16816.F32 R120, R132.reuse, R38, R120 ;  /* 0x000000268478723c */ /* 0x040fe40000001878 */
[----:B------:R-:W-:Y:S03]  /*7db0*/  MUFU.EX2 R252, R252 ;  /* 0x000000fc00fc7308 */ /* 0x000fe60000000800 */
[----:B------:R-:W-:Y:S01]  /*7dc0*/  SHF.R.U32.HI R144, RZ, 0x18, R137 ;  /* 0x00000018ff907819 */ /* 0x000fe20000011689 */
[----:B------:R-:W-:Y:S01]  /*7dd0*/  FADD.FTZ R192, R188, R192 ;  /* 0x000000c0bcc07221 */ /* 0x000fe20000010000 */
[----:B------:R-:W-:Y:S01]  /*7de0*/  SHF.R.U32.HI R44, RZ, 0x8, R51 ;  /* 0x00000008ff2c7819 */ /* 0x000fe20000011633 */
[----:B------:R-:W-:Y:S04]  /*7df0*/  FADD.FTZ R198, R191, R198 ;  /* 0x000000c6bfc67221 */ /* 0x000fe80000010000 */
[----:B------:R-:W-:Y:S01]  /*7e00*/  MUFU.EX2 R202, R202 ;  /* 0x000000ca00ca7308 */ /* 0x000fe20000000800 */
[----:B------:R-:W-:Y:S01]  /*7e10*/  LOP3.LUT R50, R50, 0xff, RZ, 0xc0, !PT ;  /* 0x000000ff32327812 */ /* 0x000fe200078ec0ff */
[----:B------:R-:W-:Y:S01]  /*7e20*/  FADD.FTZ R200, R195, R200 ;  /* 0x000000c8c3c87221 */ /* 0x000fe20000010000 */
[----:B------:R-:W-:Y:S01]  /*7e30*/  SHF.R.U32.HI R48, RZ, 0x8, R48 ;  /* 0x00000008ff307819 */ /* 0x000fe20000011630 */
[-C--:B--2---:R-:W-:Y:S03]  /*7e40*/  HMMA.16816.F32 R24, R132, R40.reuse, R24 ;  /* 0x000000288418723c */ /* 0x084fe60000001818 */
[----:B------:R-:W-:Y:S01]  /*7e50*/  LOP3.LUT R137, R139, 0xff, RZ, 0xc0, !PT ;  /* 0x000000ff8b897812 */ /* 0x000fe200078ec0ff */
[----:B------:R-:W-:Y:S01]  /*7e60*/  FADD.FTZ R189, R170, R189 ;  /* 0x000000bdaabd7221 */ /* 0x000fe20000010000 */
[----:B------:R-:W-:Y:S01]  /*7e70*/  PRMT R44, R49, 0x5410, R44 ;  /* 0x00005410312c7816 */ /* 0x000fe2000000002c */
[C---:B------:R-:W-:Y:S05]  /*7e80*/  HMMA.16816.F32 R124, R140.reuse, R40, R124 ;  /* 0x000000288c7c723c */ /* 0x040fea000000187c */
[----:B------:R-:W-:Y:S01]  /*7e90*/  PRMT R144, R50, 0x5410, R144 ;  /* 0x0000541032907816 */ /* 0x000fe20000000090 */
[-C--:B------:R-:W-:Y:S01]  /*7ea0*/  HMMA.16816.F32 R28, R140, R42.reuse, R28 ;  /* 0x0000002a8c1c723c */ /* 0x080fe2000000181c */
[----:B------:R1:W-:Y:S04]  /*7eb0*/  MUFU.EX2 R143, R62 ;  /* 0x0000003e008f7308 */ /* 0x0003e80000000800 */
[----:B------:R-:W-:Y:S01]  /*7ec0*/  PRMT R137, R137, 0x5410, R48 ;  /* 0x0000541089897816 */ /* 0x000fe20000000030 */
[----:B------:R-:W-:Y:S01]  /*7ed0*/  HMMA.16816.F32 R128, R132, R42, R128 ;  /* 0x0000002a8480723c */ /* 0x000fe20000001880 */
[----:B------:R-:W2:Y:S04]  /*7ee0*/  LDSM.16.MT88.4 R48, [R217+0x9800] ;  /* 0x00980000d930783b */ /* 0x000ea80000004200 */
[----:B------:R5:W-:Y:S01]  /*7ef0*/  MUFU.EX2 R142, R65 ;  /* 0x00000041008e7308 */ /* 0x000be20000000800 */
[----:B------:R-:W-:Y:S01]  /*7f00*/  PRMT R138, R151, 0x5410, R138 ;  /* 0x00005410978a7816 */ /* 0x000fe2000000008a */
[----:B------:R-:W-:Y:S01]  /*7f10*/  FADD.FTZ R192, R171, R192 ;  /* 0x000000c0abc07221 */ /* 0x000fe20000010000 */
[--C-:B------:R-:W-:Y:S03]  /*7f20*/  SHF.R.U32.HI R151, RZ, 0x10, R139.reuse ;  /* 0x00000010ff977819 */ /* 0x100fe6000001168b */
[----:B------:R-:W-:Y:S01]  /*7f30*/  FADD.FTZ R198, R193, R198 ;  /* 0x000000c6c1c67221 */ /* 0x000fe20000010000 */
[--C-:B------:R-:W-:Y:S01]  /*7f40*/  HSET2.LE.AND R36, R138, R201.reuse, PT ;  /* 0x000000c98a247233 */ /* 0x100fe20003803000 */
[----:B-1----:R-:W-:Y:S01]  /*7f50*/  LDSM.16.MT88.4 R60, [R216+0xac00] ;  /* 0x00ac0000d83c783b */ /* 0x002fe20000004200 */
[----:B------:R-:W-:Y:S01]  /*7f60*/  F2FP.F16.F32.PACK_AB R46, R173, R172 ;  /* 0x000000acad2e723e */ /* 0x000fe200000000ff */
[----:B------:R1:W1:Y:S01]  /*7f70*/  MUFU.EX2 R141, R67 ;  /* 0x00000043008d7308 */ /* 0x0002620000000800 */
[----:B------:R-:W-:Y:S01]  /*7f80*/  SHF.R.U32.HI R139, RZ, 0x18, R139 ;  /* 0x00000018ff8b7819 */ /* 0x000fe2000001168b */
[----:B------:R-:W-:Y:S01]  /*7f90*/  FADD.FTZ R200, R196, R200 ;  /* 0x000000c8c4c87221 */ /* 0x000fe20000010000 */
[----:B------:R-:W-:Y:S01]  /*7fa0*/  LOP3.LUT R151, R151, 0xff, RZ, 0xc0, !PT ;  /* 0x000000ff97977812 */ /* 0x000fe200078ec0ff */
[----:B------:R-:W-:Y:S01]  /*7fb0*/  FADD.FTZ R189, R184, R189 ;  /* 0x000000bdb8bd7221 */ /* 0x000fe20000010000 */
[----:B------:R-:W-:Y:S01]  /*7fc0*/  LOP3.LUT R46, R36, R46, RZ, 0xc0, !PT ;  /* 0x0000002e242e7212 */ /* 0x000fe200078ec0ff */
[----:B------:R-:W-:Y:S01]  /*7fd0*/  FADD.FTZ R192, R186, R192 ;  /* 0x000000c0bac07221 */ /* 0x000fe20000010000 */
[----:B------:R-:W-:Y:S01]  /*7fe0*/  PRMT R151, R151, 0x5410, R139 ;  /* 0x0000541097977816 */ /* 0x000fe2000000008b */
[----:B------:R-:W-:Y:S01]  /*7ff0*/  FADD.FTZ R198, R206, R198 ;  /* 0x000000c6cec67221 */ /* 0x000fe20000010000 */
[--C-:B------:R-:W-:Y:S01]  /*8000*/  HSET2.LE.AND R47, R136, R201.reuse, PT ;  /* 0x000000c9882f7233 */ /* 0x100fe20003803000 */
[----:B------:R-:W-:Y:S01]  /*8010*/  FADD.FTZ R200, R208, R200 ;  /* 0x000000c8d0c87221 */ /* 0x000fe20000010000 */
[--C-:B------:R-:W-:Y:S01]  /*8020*/  HSET2.LE.AND R36, R137, R201.reuse, PT ;  /* 0x000000c989247233 */ /* 0x100fe20003803000 */
[----:B------:R-:W-:Y:S01]  /*8030*/  FADD.FTZ R189, R185, R189 ;  /* 0x000000bdb9bd7221 */ /* 0x000fe20000010000 */
[----:B------:R-:W1:Y:S01]  /*8040*/  LDSM.16.MT88.4 R136, [R216+0x9800] ;  /* 0x00980000d888783b */ /* 0x000e620000004200 */
[--C-:B------:R-:W-:Y:S01]  /*8050*/  HSET2.LE.AND R44, R44, R201.reuse, PT ;  /* 0x000000c92c2c7233 */ /* 0x100fe20003803000 */
[----:B------:R-:W-:Y:S01]  /*8060*/  FADD.FTZ R192, R187, R192 ;  /* 0x000000c0bbc07221 */ /* 0x000fe20000010000 */
[--C-:B------:R-:W-:Y:S01]  /*8070*/  HSET2.LE.AND R45, R144, R201.reuse, PT ;  /* 0x000000c9902d7233 */ /* 0x100fe20003803000 */
[----:B------:R-:W-:Y:S01]  /*8080*/  FADD.FTZ R198, R207, R198 ;  /* 0x000000c6cfc67221 */ /* 0x000fe20000010000 */
[----:B------:R-:W-:Y:S01]  /*8090*/  F2FP.F16.F32.PACK_AB R38, R182, R181 ;  /* 0x000000b5b626723e */ /* 0x000fe200000000ff */
[----:B------:R-:W-:Y:S01]  /*80a0*/  FADD.FTZ R200, R209, R200 ;  /* 0x000000c8d1c87221 */ /* 0x000fe20000010000 */
[----:B------:R-:W-:Y:S01]  /*80b0*/  F2FP.F16.F32.PACK_AB R37, R183, R213 ;  /* 0x000000d5b725723e */ /* 0x000fe200000000ff */
[----:B------:R-:W-:Y:S01]  /*80c0*/  FADD.FTZ R189, R176, R189 ;  /* 0x000000bdb0bd7221 */ /* 0x000fe20000010000 */
[----:B---3--:R-:W-:Y:S01]  /*80d0*/  F2FP.F16.F32.PACK_AB R39, R175, R174 ;  /* 0x000000aeaf27723e */ /* 0x008fe200000000ff */
[----:B------:R-:W-:Y:S01]  /*80e0*/  FADD.FTZ R192, R177, R192 ;  /* 0x000000c0b1c07221 */ /* 0x000fe20000010000 */
[----:B----4-:R-:W-:Y:S01]  /*80f0*/  F2FP.F16.F32.PACK_AB R144, R215, R214 ;  /* 0x000000d6d790723e */ /* 0x010fe200000000ff */
[----:B------:R-:W-:Y:S01]  /*8100*/  FADD.FTZ R198, R210, R198 ;  /* 0x000000c6d2c67221 */ /* 0x000fe20000010000 */
[----:B------:R-:W-:Y:S01]  /*8110*/  LOP3.LUT R47, R47, R39, RZ, 0xc0, !PT ;  /* 0x000000272f2f7212 */ /* 0x000fe200078ec0ff */
[----:B------:R-:W-:Y:S01]  /*8120*/  FADD.FTZ R200, R212, R200 ;  /* 0x000000c8d4c87221 */ /* 0x000fe20000010000 */
[----:B------:R-:W-:Y:S01]  /*8130*/  LOP3.LUT R44, R44, R38, RZ, 0xc0, !PT ;  /* 0x000000262c2c7212 */ /* 0x000fe200078ec0ff */
[----:B------:R-:W-:Y:S01]  /*8140*/  FADD.FTZ R189, R178, R189 ;  /* 0x000000bdb2bd7221 */ /* 0x000fe20000010000 */
[----:B------:R-:W-:Y:S01]  /*8150*/  LOP3.LUT R45, R45, R37, RZ, 0xc0, !PT ;  /* 0x000000252d2d7212 */ /* 0x000fe200078ec0ff */
[----:B------:R-:W-:Y:S01]  /*8160*/  FADD.FTZ R192, R179, R192 ;  /* 0x000000c0b3c07221 */ /* 0x000fe20000010000 */
[--C-:B------:R-:W-:Y:S01]  /*8170*/  HSET2.LE.AND R38, R149, R201.reuse, PT ;  /* 0x000000c995267233 */ /* 0x100fe20003803000 */
[----:B------:R-:W-:Y:S01]  /*8180*/  FADD.FTZ R198, R211, R198 ;  /* 0x000000c6d3c67221 */ /* 0x000fe20000010000 */
[--C-:B------:R-:W-:Y:S01]  /*8190*/  HSET2.LE.AND R37, R151, R201.reuse, PT ;  /* 0x000000c997257233 */ /* 0x100fe20003803000 */
[----:B------:R-:W-:Y:S01]  /*81a0*/  FADD.FTZ R200, R180, R200 ;  /* 0x000000c8b4c87221 */ /* 0x000fe20000010000 */
[----:B------:R-:W-:Y:S01]  /*81b0*/  LOP3.LUT R36, R36, R144, RZ, 0xc0, !PT ;  /* 0x0000009024247212 */ /* 0x000fe200078ec0ff */
[-C--:B--2---:R-:W-:Y:S05]  /*81c0*/  HMMA.16816.F32 R4, R44, R48.reuse, R4 ;  /* 0x000000302c04723c */ /* 0x084fea0000001804 */
[--C-:B------:R-:W-:Y:S01]  /*81d0*/  HSET2.LE.AND R39, R146, R201.reuse, PT ;  /* 0x000000c992277233 */ /* 0x100fe20003803000 */
[----:B------:R-:W-:Y:S01]  /*81e0*/  FADD.FTZ R189, R181, R189 ;  /* 0x000000bdb5bd7221 */ /* 0x000fe20000010000 */
[----:B------:R-:W-:Y:S01]  /*81f0*/  F2FP.F16.F32.PACK_AB R41, R249, R248 ;  /* 0x000000f8f929723e */ /* 0x000fe200000000ff */
[----:B------:R-:W-:Y:S03]  /*8200*/  FADD.FTZ R192, R213, R192 ;  /* 0x000000c0d5c07221 */ /* 0x000fe60000010000 */
[----:B------:R-:W-:Y:S01]  /*8210*/  F2FP.F16.F32.PACK_AB R40, R251, R250 ;  /* 0x000000fafb28723e */ /* 0x000fe200000000ff */
[----:B------:R-:W-:Y:S01]  /*8220*/  FADD.FTZ R198, R214, R198 ;  /* 0x000000c6d6c67221 */ /* 0x000fe20000010000 */
[----:B-----5:R-:W-:Y:S01]  /*8230*/  F2FP.F16.F32.PACK_AB R144, R247, R246 ;  /* 0x000000f6f790723e */ /* 0x020fe200000000ff */
[----:B------:R-:W-:Y:S01]  /*8240*/  FADD.FTZ R200, R246, R200 ;  /* 0x000000c8f6c87221 */ /* 0x000fe20000010000 */
[----:B------:R-:W-:Y:S01]  /*8250*/  LOP3.LUT R38, R38, R41, RZ, 0xc0, !PT ;  /* 0x0000002926267212 */ /* 0x000fe200078ec0ff */
[----:B------:R-:W-:Y:S01]  /*8260*/  FADD.FTZ R189, R182, R189 ;  /* 0x000000bdb6bd7221 */ /* 0x000fe20000010000 */
[----:B------:R-:W-:Y:S01]  /*8270*/  LOP3.LUT R39, R39, R40, RZ, 0xc0, !PT ;  /* 0x0000002827277212 */ /* 0x000fe200078ec0ff */
[----:B------:R-:W-:Y:S01]  /*8280*/  FADD.FTZ R192, R183, R192 ;  /* 0x000000c0b7c07221 */ /* 0x000fe20000010000 */
[----:B------:R-:W-:Y:S01]  /*8290*/  LOP3.LUT R37, R37, R144, RZ, 0xc0, !PT ;  /* 0x0000009025257212 */ /* 0x000fe200078ec0ff */
[----:B------:R-:W2:Y:S01]  /*82a0*/  LDSM.16.MT88.4 R40, [R217+0xa800] ;  /* 0x00a80000d928783b */ /* 0x000ea20000004200 */
[----:B------:R-:W-:Y:S01]  /*82b0*/  LOP3.LUT R66, R147, UR5, R148, 0x96, !PT ;  /* 0x0000000593427c12 */ /* 0x000fe2000f8e9694 */
[----:B------:R-:W-:Y:S01]  /*82c0*/  FADD.FTZ R198, R215, R198 ;  /* 0x000000c6d7c67221 */ /* 0x000fe20000010000 */
[----:B------:R-:W-:Y:S01]  /*82d0*/  LOP3.LUT R144, R145, UR5, R152, 0x96, !PT ;  /* 0x0000000591907c12 */ /* 0x000fe2000f8e9698 */
[----:B------:R-:W-:Y:S01]  /*82e0*/  FADD.FTZ R200, R247, R200 ;  /* 0x000000c8f7c87221 */ /* 0x000fe20000010000 */
[----:B------:R-:W-:Y:S01]  /*82f0*/  FADD.FTZ R189, R172, R189 ;  /* 0x000000bdacbd7221 */ /* 0x000fe20000010000 */
[C---:B------:R-:W-:Y:S04]  /*8300*/  HMMA.16816.F32 R8, R36.reuse, R48, R8 ;  /* 0x000000302408723c */ /* 0x040fe80000001808 */
[----:B------:R-:W-:Y:S04]  /*8310*/  IMAD.WIDE.U32 R144, R144, -0x2daee0ad, RZ ;  /* 0xd2511f5390907825 */ /* 0x000fe800078e00ff */
[----:B------:R-:W-:Y:S01]  /*8320*/  FADD.FTZ R192, R174, R192 ;  /* 0x000000c0aec07221 */ /* 0x000fe20000010000 */
[-C--:B------:R-:W-:Y:S03]  /*8330*/  HMMA.16816.F32 R12, R36, R50.reuse, R12 ;  /* 0x00000032240c723c */ /* 0x080fe6000000180c */
[--C-:B------:R-:W-:Y:S03]  /*8340*/  SHF.R.U32.HI R52, RZ, 0x18, R144.reuse ;  /* 0x00000018ff347819 */ /* 0x100fe60000011690 */
[C---:B------:R-:W-:Y:S01]  /*8350*/  HMMA.16816.F32 R16, R44.reuse, R50, R16 ;  /* 0x000000322c10723c */ /* 0x040fe20000001810 */
[----:B------:R-:W3:Y:S04]  /*8360*/  LDSM.16.MT88.4 R48, [R216+0xa800] ;  /* 0x00a80000d830783b */ /* 0x000ee80000004200 */
[----:B------:R-:W-:Y:S01]  /*8370*/  LOP3.LUT R53, R144, 0xff, RZ, 0xc0, !PT ;  /* 0x000000ff90357812 */ /* 0x000fe200078ec0ff */
[-C--:B-1----:R-:W-:Y:S05]  /*8380*/  HMMA.16816.F32 R68, R44, R136.reuse, R68 ;  /* 0x000000882c44723c */ /* 0x082fea0000001844 */
[----:B------:R-:W-:Y:S01]  /*8390*/  SHF.R.U32.HI R65, RZ, 0x10, R144 ;  /* 0x00000010ff417819 */ /* 0x000fe20000011690 */
[C---:B------:R-:W-:Y:S05]  /*83a0*/  HMMA.16816.F32 R72, R36.reuse, R136, R72 ;  /* 0x000000882448723c */ /* 0x040fea0000001848 */
[----:B------:R-:W-:Y:S01]  /*83b0*/  LOP3.LUT R65, R65, 0xff, RZ, 0xc0, !PT ;  /* 0x000000ff41417812 */ /* 0x000fe200078ec0ff */
[-C--:B------:R-:W-:Y:S05]  /*83c0*/  HMMA.16816.F32 R76, R36, R138.reuse, R76 ;  /* 0x0000008a244c723c */ /* 0x080fea000000184c */
[----:B------:R-:W-:Y:S01]  /*83d0*/  PRMT R52, R65, 0x5410, R52 ;  /* 0x0000541041347816 */ /* 0x000fe20000000034 */
[C---:B------:R-:W-:Y:S05]  /*83e0*/  HMMA.16816.F32 R80, R44.reuse, R138, R80 ;  /* 0x0000008a2c50723c */ /* 0x040fea0000001850 */
[----:B------:R-:W-:Y:S01]  /*83f0*/  LOP3.LUT R154, R145, UR29, R154, 0x96, !PT ;  /* 0x0000001d919a7c12 */ /* 0x000fe2000f8e969a */
[-C--:B--2---:R-:W-:Y:S05]  /*8400*/  HMMA.16816.F32 R84, R44, R40.reuse, R84 ;  /* 0x000000282c54723c */ /* 0x084fea0000001854 */
[----:B------:R-:W-:Y:S01]  /*8410*/  LOP3.LUT R65, R154, 0xff, RZ, 0xc0, !PT ;  /* 0x000000ff9a417812 */ /* 0x000fe200078ec0ff */
[C---:B------:R-:W-:Y:S05]  /*8420*/  HMMA.16816.F32 R88, R36.reuse, R40, R88 ;  /* 0x000000282458723c */ /* 0x040fea0000001858 */
[----:B------:R-:W-:Y:S01]  /*8430*/  IMAD.WIDE.U32 R66, R66, -0x2daee0ad, RZ ;  /* 0xd2511f5342427825 */ /* 0x000fe200078e00ff */
[-C--:B------:R-:W-:Y:S05]  /*8440*/  HMMA.16816.F32 R92, R36, R42.reuse, R92 ;  /* 0x0000002a245c723c */ /* 0x080fea000000185c */
[----:B------:R-:W-:Y:S01]  /*8450*/  LOP3.LUT R150, R67, UR29, R150, 0x96, !PT ;  /* 0x0000001d43967c12 */ /* 0x000fe2000f8e9696 */
[C---:B------:R-:W-:Y:S01]  /*8460*/  HMMA.16816.F32 R96, R44.reuse, R42, R96 ;  /* 0x0000002a2c60723c */ /* 0x040fe20000001860 */
[----:B------:R-:W1:Y:S04]  /*8470*/  LDSM.16.MT88.4 R40, [R217+0xb800] ;  /* 0x00b80000d928783b */ /* 0x000e680000004200 */
[----:B------:R-:W-:Y:S01]  /*8480*/  SHF.R.U32.HI R133, RZ, 0x10, R150 ;  /* 0x00000010ff857819 */ /* 0x000fe20000011696 */
[-C--:B---3--:R-:W-:Y:S05]  /*8490*/  HMMA.16816.F32 R100, R44, R48.reuse, R100 ;  /* 0x000000302c64723c */ /* 0x088fea0000001864 */
[----:B------:R-:W-:Y:S01]  /*84a0*/  LOP3.LUT R132, R150, 0xff, RZ, 0xc0, !PT ;  /* 0x000000ff96847812 */ /* 0x000fe200078ec0ff */
[C---:B------:R-:W-:Y:S05]  /*84b0*/  HMMA.16816.F32 R104, R36.reuse, R48, R104 ;  /* 0x000000302468723c */ /* 0x040fea0000001868 */
[----:B------:R-:W-:Y:S01]  /*84c0*/  LOP3.LUT R133, R133, 0xff, RZ, 0xc0, !PT ;  /* 0x000000ff85857812 */ /* 0x000fe200078ec0ff */
[-C--:B------:R-:W-:Y:S05]  /*84d0*/  HMMA.16816.F32 R32, R36, R50.reuse, R32 ;  /* 0x000000322420723c */ /* 0x080fea0000001820 */
[----:B------:R-:W-:Y:S01]  /*84e0*/  LOP3.LUT R48, R154, 0xffff, RZ, 0xc0, !PT ;  /* 0x0000ffff9a307812 */ /* 0x000fe200078ec0ff */
[C---:B------:R-:W-:Y:S05]  /*84f0*/  HMMA.16816.F32 R108, R44.reuse, R50, R108 ;  /* 0x000000322c6c723c */ /* 0x040fea000000186c */
[----:B------:R-:W-:Y:S01]  /*8500*/  SHF.R.U32.HI R48, RZ, 0x8, R48 ;  /* 0x00000008ff307819 */ /* 0x000fe20000011630 */
[----:B------:R-:W-:Y:S01]  /*8510*/  IMAD.MOV.U32 R164, RZ, RZ, R167 ;  /* 0x000000ffffa47224 */ /* 0x000fe200078e00a7 */
[----:B------:R-:W-:Y:S01]  /*8520*/  SHF.R.U32.HI R54, RZ, 0x10, R66 ;  /* 0x00000010ff367819 */ /* 0x000fe20000011642 */
[----:B------:R-:W-:Y:S03]  /*8530*/  FADD.FTZ R198, R248, R198 ;  /* 0x000000c6f8c67221 */ /* 0x000fe60000010000 */
[----:B------:R-:W-:Y:S01]  /*8540*/  PRMT R65, R65, 0x5410, R48 ;  /* 0x0000541041417816 */ /* 0x000fe20000000030 */
[----:B------:R-:W-:Y:S01]  /*8550*/  FADD.FTZ R200, R250, R200 ;  /* 0x000000c8fac87221 */ /* 0x000fe20000010000 */
[----:B------:R-:W2:Y:S01]  /*8560*/  LDSM.16.MT88.4 R48, [R216+0xb800] ;  /* 0x00b80000d830783b */ /* 0x000ea20000004200 */
[----:B------:R-:W-:Y:S01]  /*8570*/  SHF.R.U32.HI R135, RZ, 0x18, R66 ;  /* 0x00000018ff877819 */ /* 0x000fe20000011642 */
[----:B------:R-:W-:Y:S01]  /*8580*/  FADD.FTZ R189, R173, R189 ;  /* 0x000000bdadbd7221 */ /* 0x000fe20000010000 */
[----:B------:R-:W-:Y:S01]  /*8590*/  LOP3.LUT R54, R54, 0xff, RZ, 0xc0, !PT ;  /* 0x000000ff36367812 */ /* 0x000fe200078ec0ff */
[-C--:B-1----:R-:W-:Y:S03]  /*85a0*/  HMMA.16816.F32 R112, R44, R40.reuse, R112 ;  /* 0x000000282c70723c */ /* 0x082fe60000001870 */
[----:B------:R-:W-:Y:S01]  /*85b0*/  PRMT R135, R54, 0x5410, R135 ;  /* 0x0000541036877816 */ /* 0x000fe20000000087 */
[----:B------:R-:W-:Y:S01]  /*85c0*/  FADD.FTZ R192, R175, R192 ;  /* 0x000000c0afc07221 */ /* 0x000fe20000010000 */
[----:B------:R-:W-:Y:S01]  /*85d0*/  LOP3.LUT R54, R150, 0xffff, RZ, 0xc0, !PT ;  /* 0x0000ffff96367812 */ /* 0x000fe200078ec0ff */
[C---:B------:R-:W-:Y:S05]  /*85e0*/  HMMA.16816.F32 R116, R36.reuse, R40, R116 ;  /* 0x000000282474723c */ /* 0x040fea0000001874 */
[----:B------:R-:W-:Y:S01]  /*85f0*/  SHF.R.U32.HI R150, RZ, 0x18, R150 ;  /* 0x00000018ff967819 */ /* 0x000fe20000011696 */
[-C--:B------:R-:W-:Y:S05]  /*8600*/  HMMA.16816.F32 R20, R36, R42.reuse, R20 ;  /* 0x0000002a2414723c */ /* 0x080fea0000001814 */
[----:B------:R-:W-:Y:S01]  /*8610*/  PRMT R133, R133, 0x5410, R150 ;  /* 0x0000541085857816 */ /* 0x000fe20000000096 */
[C---:B------:R-:W-:Y:S01]  /*8620*/  HMMA.16816.F32 R120, R44.reuse, R42, R120 ;  /* 0x0000002a2c78723c */ /* 0x040fe20000001878 */
[----:B------:R-:W1:Y:S04]  /*8630*/  LDSM.16.MT88.4 R148, [R217+0x9c00] ;  /* 0x009c0000d994783b */ /* 0x000e680000004200 */
[----:B------:R-:W-:Y:S01]  /*8640*/  LOP3.LUT R55, R66, 0xffff, RZ, 0xc0, !PT ;  /* 0x0000ffff42377812 */ /* 0x000fe200078ec0ff */
[----:B------:R-:W-:Y:S01]  /*8650*/  FADD.FTZ R198, R249, R198 ;  /* 0x000000c6f9c67221 */ /* 0x000fe20000010000 */
[----:B------:R-:W-:Y:S01]  /*8660*/  LOP3.LUT R64, R144, 0xffff, RZ, 0xc0, !PT ;  /* 0x0000ffff90407812 */ /* 0x000fe200078ec0ff */
[----:B------:R-:W-:Y:S03]  /*8670*/  FADD.FTZ R200, R251, R200 ;  /* 0x000000c8fbc87221 */ /* 0x000fe60000010000 */
[----:B------:R-:W-:Y:S01]  /*8680*/  LOP3.LUT R134, R66, 0xff, RZ, 0xc0, !PT ;  /* 0x000000ff42867812 */ /* 0x000fe200078ec0ff */
[----:B------:R-:W-:Y:S01]  /*8690*/  IMAD.MOV.U32 R3, RZ, RZ, R168 ;  /* 0x000000ffff037224 */ /* 0x000fe200078e00a8 */
[----:B------:R-:W-:Y:S01]  /*86a0*/  SHF.R.U32.HI R55, RZ, 0x8, R55 ;  /* 0x00000008ff377819 */ /* 0x000fe20000011637 */
[----:B------:R-:W-:Y:S01]  /*86b0*/  IMAD.MOV.U32 R0, RZ, RZ, R166 ;  /* 0x000000ffff007224 */ /* 0x000fe200078e00a6 */
[----:B------:R-:W-:Y:S02]  /*86c0*/  SHF.R.U32.HI R64, RZ, 0x8, R64 ;  /* 0x00000008ff407819 */ /* 0x000fe40000011640 */
[----:B------:R-:W-:Y:S01]  /*86d0*/  PRMT R134, R134, 0x5410, R55 ;  /* 0x0000541086867816 */ /* 0x000fe20000000037 */
[-C--:B--2---:R-:W-:Y:S03]  /*86e0*/  HMMA.16816.F32 R24, R44, R48.reuse, R24 ;  /* 0x000000302c18723c */ /* 0x084fe60000001818 */
[----:B------:R-:W-:Y:S02]  /*86f0*/  SHF.R.U32.HI R55, RZ, 0x10, R154 ;  /* 0x00000010ff377819 */ /* 0x000fe4000001169a */
[----:B------:R-:W-:Y:S01]  /*8700*/  PRMT R53, R53, 0x5410, R64 ;  /* 0x0000541035357816 */ /* 0x000fe20000000040 */
[C---:B------:R-:W-:Y:S05]  /*8710*/  HMMA.16816.F32 R124, R36.reuse, R48, R124 ;  /* 0x00000030247c723c */ /* 0x040fea000000187c */
[----:B------:R-:W-:Y:S01]  /*8720*/  LOP3.LUT R55, R55, 0xff, RZ, 0xc0, !PT ;  /* 0x000000ff37377812 */ /* 0x000fe200078ec0ff */
[-C--:B------:R-:W-:Y:S05]  /*8730*/  HMMA.16816.F32 R28, R36, R50.reuse, R28 ;  /* 0x00000032241c723c */ /* 0x080fea000000181c */
[----:B------:R-:W-:Y:S01]  /*8740*/  SHF.R.U32.HI R54, RZ, 0x8, R54 ;  /* 0x00000008ff367819 */ /* 0x000fe20000011636 */
[----:B------:R-:W-:Y:S05]  /*8750*/  HMMA.16816.F32 R128, R44, R50, R128 ;  /* 0x000000322c80723c */ /* 0x000fea0000001880 */
[----:B------:R-:W-:Y:S01]  /*8760*/  SHF.R.U32.HI R64, RZ, 0x18, R154 ;  /* 0x00000018ff407819 */ /* 0x000fe2000001169a */
[----:B------:R-:W-:Y:S01]  /*8770*/  IMAD.MOV.U32 R39, RZ, RZ, R162 ;  /* 0x000000ffff277224 */ /* 0x000fe200078e00a2 */
[----:B------:R-:W-:Y:S01]  /*8780*/  PRMT R132, R132, 0x5410, R54 ;  /* 0x0000541084847816 */ /* 0x000fe20000000036 */
[----:B------:R-:W-:Y:S03]  /*8790*/  IMAD.MOV.U32 R38, RZ, RZ, R161 ;  /* 0x000000ffff267224 */ /* 0x000fe600078e00a1 */
[----:B------:R-:W-:Y:S01]  /*87a0*/  PRMT R64, R55, 0x5410, R64 ;  /* 0x0000541037407816 */ /* 0x000fe20000000040 */
[----:B------:R-:W-:Y:S01]  /*87b0*/  IMAD.MOV.U32 R36, RZ, RZ, R160 ;  /* 0x000000ffff247224 */ /* 0x000fe200078e00a0 */
[--C-:B------:R-:W-:Y:S01]  /*87c0*/  HSET2.LE.AND R41, R53, R201.reuse, PT ;  /* 0x000000c935297233 */ /* 0x100fe20003803000 */
[----:B------:R-:W-:Y:S01]  /*87d0*/  IMAD.MOV.U32 R37, RZ, RZ, R159 ;  /* 0x000000ffff257224 */ /* 0x000fe200078e009f */
[--C-:B------:R-:W-:Y:S01]  /*87e0*/  HSET2.LE.AND R40, R52, R201.reuse, PT ;  /* 0x000000c934287233 */ /* 0x100fe20003803000 */
[----:B------:R-:W-:Y:S01]  /*87f0*/  FADD.FTZ R192, R36, R192 ;  /* 0x000000c024c07221 */ /* 0x000fe20000010000 */
[--C-:B------:R-:W-:Y:S01]  /*8800*/  HSET2.LE.AND R134, R134, R201.reuse, PT ;  /* 0x000000c986867233 */ /* 0x100fe20003803000 */
[----:B------:R-:W2:Y:S01]  /*8810*/  LDSM.16.MT88.4 R52, [R216+0x9c00] ;  /* 0x009c0000d834783b */ /* 0x000ea20000004200 */
[--C-:B------:R-:W-:Y:S01]  /*8820*/  HSET2.LE.AND R135, R135, R201.reuse, PT ;  /* 0x000000c987877233 */ /* 0x100fe20003803000 */
[----:B------:R-:W-:Y:S01]  /*8830*/  FADD.FTZ R198, R37, R198 ;  /* 0x000000c625c67221 */ /* 0x000fe20000010000 */
[--C-:B------:R-:W-:Y:S01]  /*8840*/  HSET2.LE.AND R65, R65, R201.reuse, PT ;  /* 0x000000c941417233 */ /* 0x100fe20003803000 */
[----:B------:R-:W-:Y:S01]  /*8850*/  FADD.FTZ R200, R38, R200 ;  /* 0x000000c826c87221 */ /* 0x000fe20000010000 */
[--C-:B------:R-:W-:Y:S01]  /*8860*/  HSET2.LE.AND R64, R64, R201.reuse, PT ;  /* 0x000000c940407233 */ /* 0x100fe20003803000 */
[----:B------:R-:W-:Y:S01]  /*8870*/  FADD.FTZ R192, R204, R192 ;  /* 0x000000c0ccc07221 */ /* 0x000fe20000010000 */
[--C-:B------:R-:W-:Y:S01]  /*8880*/  HSET2.LE.AND R132, R132, R201.reuse, PT ;  /* 0x000000c984847233 */ /* 0x100fe20003803000 */
[----:B------:R-:W-:Y:S01]  /*8890*/  FADD.FTZ R198, R39, R198 ;  /* 0x000000c627c67221 */ /* 0x000fe20000010000 */
[----:B------:R-:W-:Y:S01]  /*88a0*/  HSET2.LE.AND R133, R133, R201, PT ;  /* 0x000000c985857233 */ /* 0x000fe20003803000 */
[----:B------:R-:W-:Y:S01]  /*88b0*/  IMAD.MOV.U32 R201, RZ, RZ, R141 ;  /* 0x000000ffffc97224 */ /* 0x000fe200078e008d */
[----:B------:R-:W-:Y:S02]  /*88c0*/  F2FP.F16.F32.PACK_AB R42, R142, R252 ;  /* 0x000000fc8e2a723e */ /* 0x000fe400000000ff */
[----:B------:R-:W-:Y:S02]  /*88d0*/  F2FP.F16.F32.PACK_AB R66, R204, R160 ;  /* 0x000000a0cc42723e */ /* 0x000fe400000000ff */
[----:B------:R-:W-:Y:S02]  /*88e0*/  LOP3.LUT R42, R41, R42, RZ, 0xc0, !PT ;  /* 0x0000002a292a7212 */ /* 0x000fe400078ec0ff */
[----:B------:R-:W-:Y:S01]  /*88f0*/  LOP3.LUT R41, R64, R66, RZ, 0xc0, !PT ;  /* 0x0000004240297212 */ /* 0x000fe200078ec0ff */
        /* <DEDUP_REMOVED lines=8> */
[----:B------:R-:W-:Y:S02]  /*8980*/  F2FP.F16.F32.PACK_AB R65, R158, R161 ;  /* 0x000000a19e41723e */ /* 0x000fe400000000ff */
[----:B------:R-:W-:Y:S02]  /*8990*/  F2FP.F16.F32.PACK_AB R49, R203, R156 ;  /* 0x0000009ccb31723e */ /* 0x000fe400000000ff */
[----:B------:R-:W-:Y:S01]  /*89a0*/  LOP3.LUT R135, R135, R48, RZ, 0xc0, !PT ;  /* 0x0000003087877212 */ /* 0x000fe200078ec0ff */
[----:B------:R-:W-:Y:S01]  /*89b0*/  IMAD.MOV.U32 R48, RZ, RZ, R163 ;  /* 0x000000ffff307224 */ /* 0x000fe200078e00a3 */
[----:B------:R-:W-:Y:S01]  /*89c0*/  LOP3.LUT R132, R132, R64, RZ, 0xc0, !PT ;  /* 0x0000004084847212 */ /* 0x000fe200078ec0ff */
[-C--:B-1----:R-:W-:Y:S01]  /*89d0*/  HMMA.16816.F32 R160, R40, R148.reuse, R4 ;  /* 0x0000009428a0723c */ /* 0x082fe20000001804 */
[----:B------:R-:W1:Y:S04]  /*89e0*/  LDSM.16.MT88.4 R4, [R217+0xbc00] ;  /* 0x00bc0000d904783b */ /* 0x000e680000004200 */
[----:B------:R-:W-:Y:S01]  /*89f0*/  LOP3.LUT R133, R133, R65, RZ, 0xc0, !PT ;  /* 0x0000004185857212 */ /* 0x000fe200078ec0ff */
[----:B------:R-:W-:Y:S01]  /*8a00*/  IMAD.MOV.U32 R64, RZ, RZ, R156 ;  /* 0x000000ffff407224 */ /* 0x000fe200078e009c */
[----:B------:R-:W-:Y:S01]  /*8a10*/  LOP3.LUT R134, R134, R49, RZ, 0xc0, !PT ;  /* 0x0000003186867212 */ /* 0x000fe200078ec0ff */
[----:B------:R-:W-:Y:S03]  /*8a20*/  IMAD.MOV.U32 R65, RZ, RZ, R157 ;  /* 0x000000ffff417224 */ /* 0x000fe600078e009d */
[----:B------:R-:W-:Y:S02]  /*8a30*/  IMAD.MOV.U32 R49, RZ, RZ, R158 ;  /* 0x000000ffff317224 */ /* 0x000fe400078e009e */
[----:B------:R-:W-:Y:S01]  /*8a40*/  FADD.FTZ R189, R48, R189 ;  /* 0x000000bd30bd7221 */ /* 0x000fe20000010000 */
[----:B------:R-:W-:Y:S01]  /*8a50*/  FADD.FTZ R192, R65, R192 ;  /* 0x000000c041c07221 */ /* 0x000fe20000010000 */
[C---:B------:R-:W-:Y:S01]  /*8a60*/  HMMA.16816.F32 R156, R132.reuse, R148, R8 ;  /* 0x00000094849c723c */ /* 0x040fe20000001808 */
[----:B------:R-:W3:Y:S03]  /*8a70*/  LDSM.16.MT88.4 R8, [R216+0xbc00] ;  /* 0x00bc0000d808783b */ /* 0x000ee60000004200 */
[----:B------:R-:W-:Y:S01]  /*8a80*/  FADD.FTZ R189, R205, R189 ;  /* 0x000000bdcdbd7221 */ /* 0x000fe20000010000 */
        /* <DEDUP_REMOVED lines=33> */
.L_x_494:
[----:B------:R-:W1:Y:S01]  /*8ca0*/  SHFL.BFLY PT, R3, R237, 0x2, 0x1f ;  /* 0x0c401f00ed037f89 */ /* 0x000e6200000e0000 */
[----:B------:R-:W-:Y:S01]  /*8cb0*/  MOV R10, 0x3f800000 ;  /* 0x3f800000000a7802 */ /* 0x000fe20000000f00 */
[----:B------:R-:W-:Y:S01]  /*8cc0*/  ULDC UR4, c[0x0][0x38c] ;  /* 0x0000e30000047ab9 */ /* 0x000fe20000000800 */
[----:B------:R-:W-:Y:S01]  /*8cd0*/  MOV R11, 0x3f800000 ;  /* 0x3f800000000b7802 */ /* 0x000fe20000000f00 */
[----:B------:R-:W2:Y:S01]  /*8ce0*/  SHFL.BFLY PT, R0, R236, 0x2, 0x1f ;  /* 0x0c401f00ec007f89 */ /* 0x000ea200000e0000 */
[----:B------:R-:W-:Y:S01]  /*8cf0*/  UMOV UR5, 0x400 ;  /* 0x0000040000057882 */ /* 0x000fe20000000000 */
[----:B------:R-:W-:Y:S01]  /*8d00*/  CS2R R26, SRZ ;  /* 0x00000000001a7805 */ /* 0x000fe2000001ff00 */
[----:B------:R-:W-:Y:S01]  /*8d10*/  BSSY B0, `(.L_x_498) ;  /* 0x0000169000007945 */ /* 0x000fe20003800000 */
[----:B------:R-:W3:Y:S04]  /*8d20*/  SHFL.BFLY PT, R8, R235, 0x2, 0x1f ;  /* 0x0c401f00eb087f89 */ /* 0x000ee800000e0000 */
[----:B------:R-:W4:Y:S01]  /*8d30*/  SHFL.BFLY PT, R4, R234, 0x2, 0x1f ;  /* 0x0c401f00ea047f89 */ /* 0x000f2200000e0000 */
[----:B------:R-:W5:Y:S01]  /*8d40*/  S2R R2, SR_TID.X ;  /* 0x0000000000027919 */ /* 0x000f620000002100 */
[----:B------:R-:W5:Y:S01]  /*8d50*/  S2R R19, SR_CTAID.Y ;  /* 0x0000000000137919 */ /* 0x000f620000002600 */
[----:B-1----:R-:W-:Y:S01]  /*8d60*/  FADD.FTZ R3, R3, R237 ;  /* 0x000000ed03037221 */ /* 0x002fe20000010000 */
[----:B--2---:R-:W-:-:S04]  /*8d70*/  FADD.FTZ R236, R0, R236 ;  /* 0x000000ec00ec7221 */ /* 0x004fc80000010000 */
[----:B------:R-:W1:Y:S01]  /*8d80*/  SHFL.BFLY PT, R5, R3, 0x1, 0x1f ;  /* 0x0c201f0003057f89 */ /* 0x000e6200000e0000 */
[----:B---3--:R-:W-:Y:S01]  /*8d90*/  FADD.FTZ R8, R8, R235 ;  /* 0x000000eb08087221 */ /* 0x008fe20000010000 */
[----:B------:R-:W2:Y:S01]  /*8da0*/  S2R R0, SR_TID.X ;  /* 0x0000000000007919 */ /* 0x000ea20000002100 */
[----:B----4-:R-:W-:Y:S01]  /*8db0*/  FADD.FTZ R234, R4, R234 ;  /* 0x000000ea04ea7221 */ /* 0x010fe20000010000 */
[----:B------:R-:W3:Y:S04]  /*8dc0*/  SHFL.BFLY PT, R9, R236, 0x1, 0x1f ;  /* 0x0c201f00ec097f89 */ /* 0x000ee800000e0000 */
[----:B------:R-:W4:Y:S01]  /*8dd0*/  SHFL.BFLY PT, R12, R234, 0x1, 0x1f ;  /* 0x0c201f00ea0c7f89 */ /* 0x000f2200000e0000 */
[----:B-----5:R-:W-:-:S04]  /*8de0*/  SHF.R.S32.HI R7, RZ, 0x1f, R2 ;  /* 0x0000001fff077819 */ /* 0x020fc80000011402 */
[-C--:B------:R-:W-:Y:S01]  /*8df0*/  LEA.HI R6, R7, R2.reuse, RZ, 0x2 ;  /* 0x0000000207067211 */ /* 0x080fe200078f10ff */
[----:B-1----:R-:W-:Y:S01]  /*8e00*/  FADD.FTZ R3, R3, R5 ;  /* 0x0000000503037221 */ /* 0x002fe20000010000 */
[----:B------:R-:W-:Y:S01]  /*8e10*/  LEA.HI R7, R7, R2, RZ, 0x5 ;  /* 0x0000000207077211 */ /* 0x000fe200078f28ff */
[----:B------:R-:W1:Y:S03]  /*8e20*/  SHFL.BFLY PT, R5, R8, 0x1, 0x1f ;  /* 0x0c201f0008057f89 */ /* 0x000e6600000e0000 */
[----:B------:R-:W-:Y:S02]  /*8e30*/  FSETP.NE.FTZ.AND P5, PT, R3, RZ, PT ;  /* 0x000000ff0300720b */ /* 0x000fe40003fb5000 */
[----:B------:R-:W-:Y:S01]  /*8e40*/  SHF.R.S32.HI R16, RZ, 0x5, R7 ;  /* 0x00000005ff107819 */ /* 0x000fe20000011407 */
[----:B---3--:R-:W-:Y:S01]  /*8e50*/  FADD.FTZ R9, R236, R9 ;  /* 0x00000009ec097221 */ /* 0x008fe20000010000 */
[----:B--2---:R-:W-:Y:S01]  /*8e60*/  SHF.R.S32.HI R4, RZ, 0x1f, R0 ;  /* 0x0000001fff047819 */ /* 0x004fe20000011400 */
[----:B----4-:R-:W-:-:S03]  /*8e70*/  FADD.FTZ R12, R234, R12 ;  /* 0x0000000cea0c7221 */ /* 0x010fc60000010000 */
[----:B------:R-:W-:Y:S02]  /*8e80*/  FSETP.NE.FTZ.AND P4, PT, R9, RZ, PT ;  /* 0x000000ff0900720b */ /* 0x000fe40003f95000 */
[-C--:B------:R-:W-:Y:S02]  /*8e90*/  LEA.HI R4, R4, R0.reuse, RZ, 0x5 ;  /* 0x0000000004047211 */ /* 0x080fe400078f28ff */
[----:B------:R-:W-:Y:S01]  /*8ea0*/  FSETP.NE.FTZ.AND P2, PT, R12, RZ, PT ;  /* 0x000000ff0c00720b */ /* 0x000fe20003f55000 */
[----:B------:R-:W2:Y:S01]  /*8eb0*/  @P5 MUFU.RCP R10, R3 ;  /* 0x00000003000a5308 */ /* 0x000ea20000001000 */
[----:B------:R-:W-:Y:S01]  /*8ec0*/  LOP3.LUT R4, R4, 0xffffffe0, RZ, 0xc0, !PT ;  /* 0xffffffe004047812 */ /* 0x000fe200078ec0ff */
[----:B------:R-:W3:Y:S03]  /*8ed0*/  @P5 LDC R23, c[0x0][0x2e8] ;  /* 0x0000ba00ff175b82 */ /* 0x000ee60000000800 */
[----:B------:R-:W-:Y:S01]  /*8ee0*/  IADD3 R4, -R4, R0, RZ ;  /* 0x0000000004047210 */ /* 0x000fe20007ffe1ff */
[----:B-1----:R-:W-:Y:S01]  /*8ef0*/  FADD.FTZ R8, R8, R5 ;  /* 0x0000000508087221 */ /* 0x002fe20000010000 */
[----:B------:R-:W-:Y:S01]  /*8f00*/  LOP3.LUT R5, R6, 0xfffffffc, RZ, 0xc0, !PT ;  /* 0xfffffffc06057812 */ /* 0x000fe200078ec0ff */
[----:B------:R-:W1:Y:S01]  /*8f10*/  @P4 MUFU.RCP R11, R9 ;  /* 0x00000009000b4308 */ /* 0x000e620000001000 */
[----:B------:R-:W-:-:S02]  /*8f20*/  MOV R0, 0x3f800000 ;  /* 0x3f80000000007802 */ /* 0x000fc40000000f00 */
[----:B------:R-:W-:Y:S02]  /*8f30*/  FSETP.NE.FTZ.AND P3, PT, R8, RZ, PT ;  /* 0x000000ff0800720b */ /* 0x000fe40003f75000 */
[----:B------:R-:W-:Y:S02]  /*8f40*/  IADD3 R5, -R5, R2, RZ ;  /* 0x0000000205057210 */ /* 0x000fe40007ffe1ff */
[----:B------:R-:W-:Y:S01]  /*8f50*/  MOV R2, 0x3f800000 ;  /* 0x3f80000000027802 */ /* 0x000fe20000000f00 */
[----:B--2---:R-:W-:Y:S01]  /*8f60*/  FMUL.FTZ R10, R10, UR4 ;  /* 0x000000040a0a7c20 */ /* 0x004fe20008410000 */
[----:B------:R-:W-:Y:S01]  /*8f70*/  SHF.R.S32.HI R6, RZ, 0x2, R6 ;  /* 0x00000002ff067819 */ /* 0x000fe20000011406 */
[----:B------:R-:W-:Y:S02]  /*8f80*/  @P5 MUFU.LG2 R21, R3 ;  /* 0x0000000300155308 */ /* 0x000fe40000000c00 */
[C---:B------:R-:W-:Y:S01]  /*8f90*/  FMUL.FTZ R160, R10.reuse, R160 ;  /* 0x000000a00aa07220 */ /* 0x040fe20000410000 */
[----:B------:R-:W-:Y:S01]  /*8fa0*/  SHF.R.S32.HI R13, RZ, 0x1f, R6 ;  /* 0x0000001fff0d7819 */ /* 0x000fe20000011406 */
[C---:B------:R-:W-:Y:S01]  /*8fb0*/  FMUL.FTZ R161, R10.reuse, R161 ;  /* 0x000000a10aa17220 */ /* 0x040fe20000410000 */
[C---:B------:R-:W-:Y:S01]  /*8fc0*/  FMUL.FTZ R148, R10.reuse, R148 ;  /* 0x000000940a947220 */ /* 0x040fe20000410000 */
[C---:B------:R-:W-:Y:S01]  /*8fd0*/  FMUL.FTZ R149, R10.reuse, R149 ;  /* 0x000000950a957220 */ /* 0x040fe20000410000 */
[----:B------:R-:W-:Y:S01]  /*8fe0*/  LEA.HI R13, R13, R6, RZ, 0x3 ;  /* 0x000000060d0d7211 */ /* 0x000fe200078f18ff */
[----:B------:R-:W2:Y:S01]  /*8ff0*/  @P3 MUFU.RCP R0, R8 ;  /* 0x0000000800003308 */ /* 0x000ea20000001000 */
[----:B-1----:R-:W-:Y:S01]  /*9000*/  FMUL.FTZ R11, R11, UR4 ;  /* 0x000000040b0b7c20 */ /* 0x002fe20008410000 */
[C---:B------:R-:W-:Y:S01]  /*9010*/  FMUL.FTZ R68, R10.reuse, R68 ;  /* 0x000000440a447220 */ /* 0x040fe20000410000 */
[----:B------:R-:W-:Y:S01]  /*9020*/  LOP3.LUT R13, R13, 0xfffffff8, RZ, 0xc0, !PT ;  /* 0xfffffff80d0d7812 */ /* 0x000fe200078ec0ff */
[C---:B------:R-:W-:Y:S01]  /*9030*/  FMUL.FTZ R69, R10.reuse, R69 ;  /* 0x000000450a457220 */ /* 0x040fe20000410000 */
[C---:B------:R-:W-:Y:S01]  /*9040*/  FMUL.FTZ R80, R10.reuse, R80 ;  /* 0x000000500a507220 */ /* 0x040fe20000410000 */
[----:B------:R-:W-:Y:S01]  /*9050*/  FMUL.FTZ R81, R10, R81 ;  /* 0x000000510a517220 */ /* 0x000fe20000410000 */
[----:B------:R-:W-:Y:S01]  /*9060*/  IADD3 R13, R6, -R13, RZ ;  /* 0x8000000d060d7210 */ /* 0x000fe20007ffe0ff */
[----:B------:R-:W1:Y:S01]  /*9070*/  @P2 MUFU.RCP R2, R12 ;  /* 0x0000000c00022308 */ /* 0x000e620000001000 */
[C---:B------:R-:W-:Y:S01]  /*9080*/  FMUL.FTZ R84, R10.reuse, R84 ;  /* 0x000000540a547220 */ /* 0x040fe20000410000 */
[C---:B------:R-:W-:Y:S01]  /*9090*/  FMUL.FTZ R85, R10.reuse, R85 ;  /* 0x000000550a557220 */ /* 0x040fe20000410000 */
[C---:B------:R-:W-:Y:S01]  /*90a0*/  LEA.HI R14, R13.reuse, R13, RZ, 0x1 ;  /* 0x0000000d0d0e7211 */ /* 0x040fe200078f08ff */
[C---:B------:R-:W-:Y:S01]  /*90b0*/  FMUL.FTZ R96, R10.reuse, R96 ;  /* 0x000000600a607220 */ /* 0x040fe20000410000 */
[C---:B------:R-:W-:Y:S01]  /*90c0*/  FMUL.FTZ R97, R10.reuse, R97 ;  /* 0x000000610a617220 */ /* 0x040fe20000410000 */
[----:B------:R-:W-:Y:S01]  /*90d0*/  FMUL.FTZ R100, R10, R100 ;  /* 0x000000640a647220 */ /* 0x000fe20000410000 */
[----:B------:R-:W-:Y:S01]  /*90e0*/  LOP3.LUT R15, R14, 0x3fffffe, RZ, 0xc0, !PT ;  /* 0x03fffffe0e0f7812 */ /* 0x000fe200078ec0ff */
[----:B------:R-:W-:Y:S01]  /*90f0*/  FMUL.FTZ R101, R10, R101 ;  /* 0x000000650a657220 */ /* 0x000fe20000410000 */
[----:B--2---:R-:W-:Y:S01]  /*9100*/  FMUL.FTZ R0, R0, UR4 ;  /* 0x0000000400007c20 */ /* 0x004fe20008410000 */
[----:B------:R-:W-:Y:S01]  /*9110*/  SHF.R.S32.HI R14, RZ, 0x1, R14 ;  /* 0x00000001ff0e7819 */ /* 0x000fe2000001140e */
[C---:B------:R-:W-:Y:S01]  /*9120*/  FMUL.FTZ R108, R10.reuse, R108 ;  /* 0x0000006c0a6c7220 */ /* 0x040fe20000410000 */
[----:B------:R-:W-:Y:S01]  /*9130*/  IADD3 R15, R13, -R15, RZ ;  /* 0x8000000f0d0f7210 */ /* 0x000fe20007ffe0ff */
[----:B------:R-:W-:Y:S01]  /*9140*/  FMUL.FTZ R109, R10, R109 ;  /* 0x0000006d0a6d7220 */ /* 0x000fe20000410000 */
[----:B------:R-:W-:Y:S01]  /*9150*/  LEA R13, R16, R5, 0x8 ;  /* 0x00000005100d7211 */ /* 0x000fe200078e40ff */
[----:B------:R-:W-:Y:S01]  /*9160*/  FMUL.FTZ R112, R10, R112 ;  /* 0x000000700a707220 */ /* 0x000fe20000410000 */
[----:B------:R-:W-:Y:S01]  /*9170*/  SHF.L.U32 R17, R14, 0x6, RZ ;  /* 0x000000060e117819 */ /* 0x000fe200000006ff */
[----:B-1----:R-:W-:Y:S01]  /*9180*/  FMUL.FTZ R2, R2, UR4 ;  /* 0x0000000402027c20 */ /* 0x002fe20008410000 */
[----:B------:R-:W1:Y:S01]  /*9190*/  S2UR UR4, SR_CgaCtaId ;  /* 0x00000000000479c3 */ /* 0x000e620000008800 */
[----:B------:R-:W-:Y:S01]  /*91a0*/  LEA R13, R15, R13, 0x4 ;  /* 0x0000000d0f0d7211 */ /* 0x000fe200078e20ff */
[C---:B------:R-:W-:Y:S01]  /*91b0*/  FMUL.FTZ R113, R10.reuse, R113 ;  /* 0x000000710a717220 */ /* 0x040fe20000410000 */
[----:B------:R-:W-:Y:S01]  /*91c0*/  LOP3.LUT R17, R17, 0xc0, RZ, 0xc0, !PT ;  /* 0x000000c011117812 */ /* 0x000fe200078ec0ff */
[----:B------:R-:W-:Y:S01]  /*91d0*/  FMUL.FTZ R120, R10, R120 ;  /* 0x000000780a787220 */ /* 0x000fe20000410000 */
[----:B------:R-:W-:Y:S01]  /*91e0*/  LOP3.LUT R15, R14, 0x1, RZ, 0xc0, !PT ;  /* 0x000000010e0f7812 */ /* 0x000fe200078ec0ff */
[C---:B------:R-:W-:Y:S01]  /*91f0*/  FMUL.FTZ R121, R10.reuse, R121 ;  /* 0x000000790a797220 */ /* 0x040fe20000410000 */
[----:B------:R-:W-:Y:S01]  /*9200*/  LEA.HI R17, R17, R17, RZ, 0x1d ;  /* 0x0000001111117211 */ /* 0x000fe200078fe8ff */
[C---:B------:R-:W-:Y:S01]  /*9210*/  FMUL.FTZ R136, R10.reuse, R136 ;  /* 0x000000880a887220 */ /* 0x040fe20000410000 */
[----:B------:R-:W-:Y:S01]  /*9220*/  ISETP.NE.U32.AND P0, PT, R15, 0x1, PT ;  /* 0x000000010f00780c */ /* 0x000fe20003f05070 */
[C---:B------:R-:W-:Y:S01]  /*9230*/  FMUL.FTZ R137, R10.reuse, R137 ;  /* 0x000000890a897220 */ /* 0x040fe20000410000 */
[----:B------:R-:W-:Y:S01]  /*9240*/  LEA R13, R13, R17, 0x1 ;  /* 0x000000110d0d7211 */ /* 0x000fe200078e08ff */
[C---:B------:R-:W-:Y:S01]  /*9250*/  FMUL.FTZ R128, R10.reuse, R128 ;  /* 0x000000800a807220 */ /* 0x040fe20000410000 */
[----:B------:R-:W-:Y:S01]  /*9260*/  FMUL.FTZ R10, R10, R129 ;  /* 0x000000810a0a7220 */ /* 0x000fe20000410000 */
[C---:B------:R-:W-:Y:S01]  /*9270*/  FMUL.FTZ R162, R11.reuse, R162 ;  /* 0x000000a20ba27220 */ /* 0x040fe20000410000 */
[C---:B------:R-:W-:Y:S01]  /*9280*/  FMUL.FTZ R163, R11.reuse, R163 ;  /* 0x000000a30ba37220 */ /* 0x040fe20000410000 */
[C---:B------:R-:W-:Y:S01]  /*9290*/  FMUL.FTZ R150, R11.reuse, R150 ;  /* 0x000000960b967220 */ /* 0x040fe20000410000 */
[C---:B------:R-:W-:Y:S01]  /*92a0*/  FMUL.FTZ R151, R11.reuse, R151 ;  /* 0x000000970b977220 */ /* 0x040fe20000410000 */
[----:B------:R-:W-:Y:S01]  /*92b0*/  F2FP.F16.F32.PACK_AB R128, R10, R128 ;  /* 0x000000800a80723e */ /* 0x000fe200000000ff */
[C---:B------:R-:W-:Y:S01]  /*92c0*/  FMUL.FTZ R70, R11.reuse, R70 ;  /* 0x000000460b467220 */ /* 0x040fe20000410000 */
[----:B------:R-:W-:Y:S01]  /*92d0*/  MOV R10, 0x20 ;  /* 0x00000020000a7802 */ /* 0x000fe20000000f00 */
[C---:B------:R-:W-:Y:S01]  /*92e0*/  FMUL.FTZ R71, R11.reuse, R71 ;  /* 0x000000470b477220 */ /* 0x040fe20000410000 */
[C---:B------:R-:W-:Y:S01]  /*92f0*/  FMUL.FTZ R82, R11.reuse, R82 ;  /* 0x000000520b527220 */ /* 0x040fe20000410000 */
[C---:B------:R-:W-:Y:S01]  /*9300*/  FMUL.FTZ R83, R11.reuse, R83 ;  /* 0x000000530b537220 */ /* 0x040fe20000410000 */
[----:B-1----:R-:W-:Y:S01]  /*9310*/  ULEA UR4, UR4, UR5, 0x18 ;  /* 0x0000000504047291 */ /* 0x002fe2000f8ec03f */
[C---:B------:R-:W-:Y:S01]  /*9320*/  FMUL.FTZ R86, R11.reuse, R86 ;  /* 0x000000560b567220 */ /* 0x040fe20000410000 */
[C---:B------:R-:W-:Y:S01]  /*9330*/  FMUL.FTZ R87, R11.reuse, R87 ;  /* 0x000000570b577220 */ /* 0x040fe20000410000 */
[C---:B------:R-:W-:Y:S01]  /*9340*/  FMUL.FTZ R98, R11.reuse, R98 ;  /* 0x000000620b627220 */ /* 0x040fe20000410000 */
[C---:B------:R-:W-:Y:S01]  /*9350*/  FMUL.FTZ R99, R11.reuse, R99 ;  /* 0x000000630b637220 */ /* 0x040fe20000410000 */
[----:B------:R-:W-:Y:S01]  /*9360*/  FMUL.FTZ R102, R11, R102 ;  /* 0x000000660b667220 */ /* 0x000fe20000410000 */
[----:B------:R-:W-:Y:S01]  /*9370*/  LEA R13, R13, UR4, 0x1 ;  /* 0x000000040d0d7c11 */ /* 0x000fe2000f8e08ff */
[----:B------:R-:W-:Y:S01]  /*9380*/  ULDC.U8 UR4, c[0x0][0x3d9] ;  /* 0x0000f64000047ab9 */ /* 0x000fe20000000000 */
[C---:B------:R-:W-:Y:S01]  /*9390*/  FMUL.FTZ R103, R11.reuse, R103 ;  /* 0x000000670b677220 */ /* 0x040fe20000410000 */
[----:B------:R-:W-:Y:S01]  /*93a0*/  FMUL.FTZ R110, R11, R110 ;  /* 0x0000006e0b6e7220 */ /* 0x000fe20000410000 */
[----:B------:R-:W-:Y:S01]  /*93b0*/  IADD3 R15, R13, -0x10, RZ ;  /* 0xfffffff00d0f7810 */ /* 0x000fe20007ffe0ff */
[----:B------:R-:W-:Y:S01]  /*93c0*/  FMUL.FTZ R111, R11, R111 ;  /* 0x0000006f0b6f7220 */ /* 0x000fe20000410000 */
[----:B------:R-:W-:Y:S01]  /*93d0*/  @P0 IADD3 R15, R13, 0x10, RZ ;  /* 0x000000100d0f0810 */ /* 0x000fe20007ffe0ff */
[C---:B------:R-:W-:Y:S01]  /*93e0*/  FMUL.FTZ R114, R11.reuse, R114 ;  /* 0x000000720b727220 */ /* 0x040fe20000410000 */
[----:B------:R-:W-:Y:S01]  /*93f0*/  LOP3.LUT P0, RZ, R14, 0x2, RZ, 0xc0, !PT ;  /* 0x000000020eff7812 */ /* 0x000fe2000780c0ff */
[C---:B------:R-:W-:Y:S01]  /*9400*/  FMUL.FTZ R115, R11.reuse, R115 ;  /* 0x000000730b737220 */ /* 0x040fe20000410000 */
[C---:B------:R-:W-:Y:S01]  /*9410*/  FMUL.FTZ R122, R11.reuse, R122 ;  /* 0x0000007a0b7a7220 */ /* 0x040fe20000410000 */
[C---:B------:R-:W-:Y:S01]  /*9420*/  FMUL.FTZ R123, R11.reuse, R123 ;  /* 0x0000007b0b7b7220 */ /* 0x040fe20000410000 */
[----:B------:R-:W-:Y:S01]  /*9430*/  SEL R10, R10, 0xffffffe0, !P0 ;  /* 0xffffffe00a0a7807 */ /* 0x000fe20004000000 */
[C---:B------:R-:W-:Y:S01]  /*9440*/  FMUL.FTZ R138, R11.reuse, R138 ;  /* 0x0000008a0b8a7220 */ /* 0x040fe20000410000 */
[----:B------:R-:W-:Y:S01]  /*9450*/  ISETP.NE.AND P0, PT, RZ, UR4, PT ;  /* 0x00000004ff007c0c */ /* 0x000fe2000bf05270 */
[C---:B------:R-:W-:Y:S01]  /*9460*/  FMUL.FTZ R139, R11.reuse, R139 ;  /* 0x0000008b0b8b7220 */ /* 0x040fe20000410000 */
[C---:B------:R-:W-:Y:S01]  /*9470*/  FMUL.FTZ R130, R11.reuse, R130 ;  /* 0x000000820b827220 */ /* 0x040fe20000410000 */
[----:B------:R-:W-:Y:S01]  /*9480*/  FMUL.FTZ R11, R11, R131 ;  /* 0x000000830b0b7220 */ /* 0x000fe20000410000 */
[----:B------:R-:W-:Y:S01]  /*9490*/  IADD3 R14, R13, R10, RZ ;  /* 0x0000000a0d0e7210 */ /* 0x000fe20007ffe0ff */
[----:B------:R-:W-:Y:S01]  /*94a0*/  FMUL.FTZ R156, R0, R156 ;  /* 0x0000009c009c7220 */ /* 0x000fe20000410000 */
[----:B------:R-:W-:Y:S01]  /*94b0*/  IADD3 R17, R10, R15, RZ ;  /* 0x0000000f0a117210 */ /* 0x000fe20007ffe0ff */
[----:B------:R-:W-:Y:S01]  /*94c0*/  FMUL.FTZ R157, R0, R157 ;  /* 0x0000009d009d7220 */ /* 0x000fe20000410000 */
[----:B------:R-:W-:Y:S01]  /*94d0*/  F2FP.F16.F32.PACK_AB R130, R11, R130 ;  /* 0x000000820b82723e */ /* 0x000fe200000000ff */
[C---:B------:R-:W-:Y:S01]  /*94e0*/  FMUL.FTZ R158, R2.reuse, R158 ;  /* 0x0000009e029e7220 */ /* 0x040fe20000410000 */
[----:B------:R-:W-:Y:S01]  /*94f0*/  FMUL.FTZ R159, R2, R159 ;  /* 0x0000009f029f7220 */ /* 0x000fe20000410000 */
[C---:B------:R-:W-:Y:S01]  /*9500*/  FMUL.FTZ R152, R0.reuse, R152 ;  /* 0x0000009800987220 */ /* 0x040fe20000410000 */
[----:B------:R-:W-:Y:S01]  /*9510*/  FMUL.FTZ R153, R0, R153 ;  /* 0x0000009900997220 */ /* 0x000fe20000410000 */
[----:B------:R-:W1:Y:S01]  /*9520*/  @P0 LDC.64 R10, c[0x0][0x2c0] ;  /* 0x0000b000ff0a0b82 */ /* 0x000e620000000a00 */
[C---:B------:R-:W-:Y:S01]  /*9530*/  FMUL.FTZ R154, R2.reuse, R154 ;  /* 0x0000009a029a7220 */ /* 0x040fe20000410000 */
[----:B------:R-:W-:Y:S01]  /*9540*/  FMUL.FTZ R155, R2, R155 ;  /* 0x0000009b029b7220 */ /* 0x000fe20000410000 */
[----:B------:R-:W-:Y:S01]  /*9550*/  F2FP.F16.F32.PACK_AB R160, R161, R160 ;  /* 0x000000a0a1a0723e */ /* 0x000fe200000000ff */
[C---:B------:R-:W-:Y:S01]  /*9560*/  FMUL.FTZ R72, R0.reuse, R72 ;  /* 0x0000004800487220 */ /* 0x040fe20000410000 */
[----:B------:R-:W-:Y:S01]  /*9570*/  F2FP.F16.F32.PACK_AB R162, R163, R162 ;  /* 0x000000a2a3a2723e */ /* 0x000fe200000000ff */
[----:B------:R-:W-:Y:S01]  /*9580*/  FMUL.FTZ R73, R0, R73 ;  /* 0x0000004900497220 */ /* 0x000fe20000410000 */
        /* <DEDUP_REMOVED lines=17> */
[----:B------:R-:W-:Y:S01]  /*96a0*/  STS [R13], R160 ;  /* 0x000000a00d007388 */ /* 0x000fe20000000800 */
[----:B------:R-:W-:Y:S01]  /*96b0*/  F2FP.F16.F32.PACK_AB R70, R71, R70 ;  /* 0x000000464746723e */ /* 0x000fe200000000ff */
[----:B------:R-:W-:Y:S01]  /*96c0*/  ULDC.U8 UR5, c[0x0][0x3d8] ;  /* 0x0000f60000057ab9 */ /* 0x000fe20000000000 */
[----:B------:R-:W-:Y:S01]  /*96d0*/  F2FP.F16.F32.PACK_AB R80, R81, R80 ;  /* 0x000000505150723e */ /* 0x000fe200000000ff */
[----:B------:R-:W-:Y:S01]  /*96e0*/  STS [R13+0x200], R162 ;  /* 0x000200a20d007388 */ /* 0x000fe20000000800 */
[----:B------:R-:W-:Y:S01]  /*96f0*/  F2FP.F16.F32.PACK_AB R82, R83, R82 ;  /* 0x000000525352723e */ /* 0x000fe200000000ff */
[C---:B------:R-:W-:Y:S01]  /*9700*/  FMUL.FTZ R92, R0.reuse, R92 ;  /* 0x0000005c005c7220 */ /* 0x040fe20000410000 */
[----:B------:R-:W-:Y:S01]  /*9710*/  FMUL.FTZ R93, R0, R93 ;  /* 0x0000005d005d7220 */ /* 0x000fe20000410000 */
[C---:B------:R-:W-:Y:S01]  /*9720*/  FMUL.FTZ R94, R2.reuse, R94 ;  /* 0x0000005e025e7220 */ /* 0x040fe20000410000 */
[----:B------:R-:W-:Y:S01]  /*9730*/  FMUL.FTZ R95, R2, R95 ;  /* 0x0000005f025f7220 */ /* 0x000fe20000410000 */
[----:B------:R-:W-:Y:S01]  /*9740*/  F2FP.F16.F32.PACK_AB R72, R73, R72 ;  /* 0x000000484948723e */ /* 0x000fe200000000ff */
[----:B------:R-:W-:Y:S01]  /*9750*/  STS [R15], R148 ;  /* 0x000000940f007388 */ /* 0x000fe20000000800 */
[----:B------:R-:W-:Y:S01]  /*9760*/  F2FP.F16.F32.PACK_AB R74, R75, R74 ;  /* 0x0000004a4b4a723e */ /* 0x000fe200000000ff */
[C---:B------:R-:W-:Y:S01]  /*9770*/  FMUL.FTZ R104, R0.reuse, R104 ;  /* 0x0000006800687220 */ /* 0x040fe20000410000 */
[----:B------:R-:W-:Y:S01]  /*9780*/  F2FP.F16.F32.PACK_AB R76, R77, R76 ;  /* 0x0000004c4d4c723e */ /* 0x000fe200000000ff */
[----:B------:R-:W-:Y:S01]  /*9790*/  STS [R15+0x200], R150 ;  /* 0x000200960f007388 */ /* 0x000fe20000000800 */
[----:B------:R-:W-:Y:S01]  /*97a0*/  F2FP.F16.F32.PACK_AB R78, R79, R78 ;  /* 0x0000004e4f4e723e */ /* 0x000fe200000000ff */
[----:B------:R-:W-:Y:S01]  /*97b0*/  FMUL.FTZ R105, R0, R105 ;  /* 0x0000006900697220 */ /* 0x000fe20000410000 */
[----:B------:R-:W-:Y:S01]  /*97c0*/  ISETP.NE.AND P1, PT, RZ, UR5, PT ;  /* 0x00000005ff007c0c */ /* 0x000fe2000bf25270 */
[----:B------:R-:W-:Y:S01]  /*97d0*/  STS [R13+0x1000], R156 ;  /* 0x0010009c0d007388 */ /* 0x000fe20000000800 */
[----:B------:R-:W-:Y:S01]  /*97e0*/  F2FP.F16.F32.PACK_AB R84, R85, R84 ;  /* 0x000000545554723e */ /* 0x000fe200000000ff */
[C---:B------:R-:W-:Y:S01]  /*97f0*/  FMUL.FTZ R106, R2.reuse, R106 ;  /* 0x0000006a026a7220 */ /* 0x040fe20000410000 */
        /* <DEDUP_REMOVED lines=13> */
[----:B------:R-:W-:Y:S01]  /*98d0*/  STS [R14], R68 ;  /* 0x000000440e007388 */ /* 0x000fe20000000800 */
[----:B------:R-:W-:Y:S01]  /*98e0*/  F2FP.F16.F32.PACK_AB R90, R91, R90 ;  /* 0x0000005a5b5a723e */ /* 0x000fe200000000ff */
[----:B------:R-:W-:Y:S01]  /*98f0*/  FMUL.FTZ R117, R0, R117 ;  /* 0x0000007500757220 */ /* 0x000fe20000410000 */
[----:B------:R-:W-:Y:S01]  /*9900*/  F2FP.F16.F32.PACK_AB R92, R93, R92 ;  /* 0x0000005c5d5c723e */ /* 0x000fe200000000ff */
[----:B------:R-:W-:Y:S01]  /*9910*/  STS [R14+0x200], R70 ;  /* 0x000200460e007388 */ /* 0x000fe20000000800 */
[----:B------:R-:W-:Y:S01]  /*9920*/  F2FP.F16.F32.PACK_AB R94, R95, R94 ;  /* 0x0000005e5f5e723e */ /* 0x000fe200000000ff */
[C---:B------:R-:W-:Y:S01]  /*9930*/  FMUL.FTZ R118, R2.reuse, R118 ;  /* 0x0000007602767220 */ /* 0x040fe20000410000 */
[----:B------:R-:W-:Y:S01]  /*9940*/  ISETP.NE.OR P6, PT, RZ, UR4, !P1 ;  /* 0x00000004ff007c0c */ /* 0x000fe2000cfc5670 */
[----:B------:R-:W-:Y:S01]  /*9950*/  STS [R17], R80 ;  /* 0x0000005011007388 */ /* 0x000fe20000000800 */
[----:B------:R-:W-:Y:S01]  /*9960*/  F2FP.F16.F32.PACK_AB R100, R101, R100 ;  /* 0x000000646564723e */ /* 0x000fe200000000ff */
[----:B------:R-:W-:Y:S01]  /*9970*/  FMUL.FTZ R119, R2, R119 ;  /* 0x0000007702777220 */ /* 0x000fe20000410000 */
        /* <DEDUP_REMOVED lines=10> */
[C---:B------:R-:W-:Y:S01]  /*9a20*/  FMUL.FTZ R142, R2.reuse, R142 ;  /* 0x0000008e028e7220 */ /* 0x040fe20000410000 */
[----:B------:R-:W-:Y:S01]  /*9a30*/  FMUL.FTZ R143, R2, R143 ;  /* 0x0000008f028f7220 */ /* 0x000fe20000410000 */
[----:B------:R-:W-:Y:S01]  /*9a40*/  F2FP.F16.F32.PACK_AB R144, R145, R144 ;  /* 0x000000909190723e */ /* 0x000fe200000000ff */
[----:B------:R-:W-:Y:S01]  /*9a50*/  STS [R17+0x1000], R76 ;  /* 0x0010004c11007388 */ /* 0x000fe20000000800 */
[----:B------:R-:W-:Y:S01]  /*9a60*/  F2FP.F16.F32.PACK_AB R146, R147, R146 ;  /* 0x000000929392723e */ /* 0x000fe200000000ff */
[----:B-1----:R-:W-:Y:S01]  /*9a70*/  @P0 IMAD R10, R11, R10, RZ ;  /* 0x0000000a0b0a0224 */ /* 0x002fe200078e02ff */
[----:B------:R-:W-:Y:S01]  /*9a80*/  F2FP.F16.F32.PACK_AB R112, R113, R112 ;  /* 0x000000707170723e */ /* 0x000fe200000000ff */
[----:B------:R-:W-:Y:S01]  /*9a90*/  STS [R17+0x1200], R78 ;  /* 0x0012004e11007388 */ /* 0x000fe20000000800 */
[----:B------:R-:W-:Y:S01]  /*9aa0*/  F2FP.F16.F32.PACK_AB R114, R115, R114 ;  /* 0x000000727372723e */ /* 0x000fe200000000ff */
[----:B------:R-:W1:Y:S01]  /*9ab0*/  @!P0 LDC R18, c[0x0][0x2e4] ;  /* 0x0000b900ff128b82 */ /* 0x000e620000000800 */
[----:B------:R-:W-:Y:S01]  /*9ac0*/  F2FP.F16.F32.PACK_AB R120, R121, R120 ;  /* 0x000000787978723e */ /* 0x000fe200000000ff */
[----:B------:R-:W-:Y:S01]  /*9ad0*/  STS [R13+0x2000], R84 ;  /* 0x002000540d007388 */ /* 0x000fe20000000800 */
[----:B------:R-:W-:Y:S01]  /*9ae0*/  F2FP.F16.F32.PACK_AB R122, R123, R122 ;  /* 0x0000007a7b7a723e */ /* 0x000fe200000000ff */
[----:B------:R2:W4:Y:S01]  /*9af0*/  @P4 MUFU.LG2 R24, R9 ;  /* 0x0000000900184308 */ /* 0x0005220000000c00 */
[----:B------:R-:W-:Y:S01]  /*9b00*/  F2FP.F16.F32.PACK_AB R116, R117, R116 ;  /* 0x000000747574723e */ /* 0x000fe200000000ff */
[----:B------:R-:W-:Y:S01]  /*9b10*/  STS [R13+0x2200], R86 ;  /* 0x002200560d007388 */ /* 0x000fe20000000800 */
[----:B------:R-:W-:Y:S01]  /*9b20*/  F2FP.F16.F32.PACK_AB R118, R119, R118 ;  /* 0x000000767776723e */ /* 0x000fe200000000ff */
[----:B------:R-:W1:Y:S01]  /*9b30*/  @!P0 LDC R11, c[0x0][0x2c4] ;  /* 0x0000b100ff0b8b82 */ /* 0x000e620000000800 */
[----:B------:R-:W-:Y:S01]  /*9b40*/  F2FP.F16.F32.PACK_AB R140, R141, R140 ;  /* 0x0000008c8d8c723e */ /* 0x000fe200000000ff */
[----:B------:R-:W-:Y:S01]  /*9b50*/  STS [R15+0x2000], R96 ;  /* 0x002000600f007388 */ /* 0x000fe20000000800 */
[----:B------:R-:W-:Y:S01]  /*9b60*/  F2FP.F16.F32.PACK_AB R142, R143, R142 ;  /* 0x0000008e8f8e723e */ /* 0x000fe200000000ff */
[C---:B------:R-:W-:Y:S01]  /*9b70*/  FMUL.FTZ R124, R0.reuse, R124 ;  /* 0x0000007c007c7220 */ /* 0x040fe20000410000 */
[C---:B------:R-:W-:Y:S01]  /*9b80*/  FMUL.FTZ R125, R0.reuse, R125 ;  /* 0x0000007d007d7220 */ /* 0x040fe20000410000 */
[----:B------:R-:W-:Y:S01]  /*9b90*/  STS [R15+0x2200], R98 ;  /* 0x002200620f007388 */ /* 0x000fe20000000800 */
[----:B------:R-:W-:Y:S01]  /*9ba0*/  FMUL.FTZ R132, R0, R132 ;  /* 0x0000008400847220 */ /* 0x000fe20000410000 */
[----:B------:R-:W5:Y:S01]  /*9bb0*/  @!P0 LDC R20, c[0x0][0x270] ;  /* 0x00009c00ff148b82 */ /* 0x000f620000000800 */
[C---:B------:R-:W-:Y:S01]  /*9bc0*/  FMUL.FTZ R126, R2.reuse, R126 ;  /* 0x0000007e027e7220 */ /* 0x040fe20000410000 */
[----:B------:R-:W-:Y:S01]  /*9bd0*/  STS [R13+0x3000], R88 ;  /* 0x003000580d007388 */ /* 0x000fe20000000800 */
[C---:B------:R-:W-:Y:S01]  /*9be0*/  FMUL.FTZ R127, R2.reuse, R127 ;  /* 0x0000007f027f7220 */ /* 0x040fe20000410000 */
[----:B------:R-:W-:Y:S01]  /*9bf0*/  FMUL.FTZ R134, R2, R134 ;  /* 0x0000008602867220 */ /* 0x000fe20000410000 */
[----:B------:R-:W-:Y:S01]  /*9c00*/  FMUL.FTZ R0, R0, R133 ;  /* 0x0000008500007220 */ /* 0x000fe20000410000 */
[----:B------:R-:W-:Y:S01]  /*9c10*/  STS [R13+0x3200], R90 ;  /* 0x0032005a0d007388 */ /* 0x000fe20000000800 */
[----:B------:R-:W-:Y:S01]  /*9c20*/  FMUL.FTZ R2, R2, R135 ;  /* 0x0000008702027220 */ /* 0x000fe20000410000 */
[----:B------:R-:W3:Y:S01]  /*9c30*/  @P0 LDC R22, c[0x0][0x2c0] ;  /* 0x0000b000ff160b82 */ /* 0x000ee20000000800 */
[----:B------:R-:W-:Y:S01]  /*9c40*/  F2FP.F16.F32.PACK_AB R136, R137, R136 ;  /* 0x000000888988723e */ /* 0x000fe200000000ff */
[----:B------:R-:W-:Y:S01]  /*9c50*/  STS [R15+0x3000], R92 ;  /* 0x0030005c0f007388 */ /* 0x000fe20000000800 */
[----:B------:R-:W-:Y:S01]  /*9c60*/  F2FP.F16.F32.PACK_AB R138, R139, R138 ;  /* 0x0000008a8b8a723e */ /* 0x000fe200000000ff */
[----:B------:R-:W-:Y:S01]  /*9c70*/  @P3 MUFU.LG2 R8, R8 ;  /* 0x0000000800083308 */ /* 0x000fe20000000c00 */
[----:B------:R-:W-:Y:S01]  /*9c80*/  F2FP.F16.F32.PACK_AB R124, R125, R124 ;  /* 0x0000007c7d7c723e */ /* 0x000fe200000000ff */
[----:B------:R-:W-:Y:S01]  /*9c90*/  STS [R15+0x3200], R94 ;  /* 0x0032005e0f007388 */ /* 0x000fe20000000800 */
[----:B------:R-:W-:Y:S01]  /*9ca0*/  F2FP.F16.F32.PACK_AB R126, R127, R126 ;  /* 0x0000007e7f7e723e */ /* 0x000fe200000000ff */
[----:B--2---:R-:W2:Y:S01]  /*9cb0*/  @P4 LDC R9, c[0x0][0x2e8] ;  /* 0x0000ba00ff094b82 */ /* 0x004ea20000000800 */
[----:B------:R-:W-:Y:S01]  /*9cc0*/  F2FP.F16.F32.PACK_AB R0, R0, R132 ;  /* 0x000000840000723e */ /* 0x000fe200000000ff */
[----:B------:R-:W-:Y:S01]  /*9cd0*/  STS [R14+0x2000], R100 ;  /* 0x002000640e007388 */ /* 0x000fe20000000800 */
[----:B------:R-:W-:Y:S01]  /*9ce0*/  F2FP.F16.F32.PACK_AB R2, R2, R134 ;  /* 0x000000860202723e */ /* 0x000fe200000000ff */
[----:B------:R-:W5:Y:S01]  /*9cf0*/  @P2 MUFU.LG2 R12, R12 ;  /* 0x0000000c000c2308 */ /* 0x000f620000000c00 */
[----:B-1----:R-:W-:Y:S01]  /*9d00*/  @!P0 SEL R10, R11, R18, !P1 ;  /* 0x000000120b0a8207 */ /* 0x002fe20004800000 */
[----:B------:R-:W-:Y:S01]  /*9d10*/  STS [R14+0x2200], R102 ;  /* 0x002200660e007388 */ /* 0x000fe20000000800 */
[----:B------:R-:W-:Y:S01]  /*9d20*/  @P0 MOV R18, 0x1 ;  /* 0x0000000100120802 */ /* 0x000fe20000000f00 */
[----:B----4-:R-:W-:Y:S01]  /*9d30*/  @P4 FMUL.FTZ R24, R24, 0.69314718246459960938 ;  /* 0x3f31721818184820 */ /* 0x010fe20000410000 */
[----:B------:R-:W-:Y:S01]  /*9d40*/  @P5 FMUL.FTZ R21, R21, 0.69314718246459960938 ;  /* 0x3f31721815155820 */ /* 0x000fe20000410000 */
[----:B------:R-:W-:Y:S01]  /*9d50*/  STS [R17+0x2000], R108 ;  /* 0x0020006c11007388 */ /* 0x000fe20000000800 */
[----:B-----5:R-:W-:-:S03]  /*9d60*/  @!P0 IMAD R18, R10, R20, RZ ;  /* 0x000000140a128224 */ /* 0x020fc600078e02ff */
[----:B------:R-:W-:Y:S01]  /*9d70*/  STS [R17+0x2200], R110 ;  /* 0x0022006e11007388 */ /* 0x000fe20000000800 */
[----:B------:R-:W-:Y:S01]  /*9d80*/  IMAD R18, R19, R18, RZ ;  /* 0x0000001213127224 */ /* 0x000fe200078e02ff */
[----:B------:R-:W-:Y:S02]  /*9d90*/  @!P0 MOV R22, 0x1 ;  /* 0x0000000100168802 */ /* 0x000fe40000000f00 */
[----:B------:R-:W-:Y:S02]  /*9da0*/  STS [R14+0x3000], R104 ;  /* 0x003000680e007388 */ /* 0x000fe40000000800 */
[----:B------:R-:W-:Y:S01]  /*9db0*/  SEL R18, R18, RZ, P6 ;  /* 0x000000ff12127207 */ /* 0x000fe20003000000 */
[----:B------:R-:W-:Y:S01]  /*9dc0*/  @P2 FMUL.FTZ R12, R12, 0.69314718246459960938 ;  /* 0x3f3172180c0c2820 */ /* 0x000fe20000410000 */
        /* <DEDUP_REMOVED lines=10> */
[----:B------:R4:W-:Y:S01]  /*9e70*/  STS [R15+0x5200], R142 ;  /* 0x0052008e0f007388 */ /* 0x0009e20000000800 */
[----:B------:R-:W5:Y:S03]  /*9e80*/  S2R R3, SR_CTAID.Z ;  /* 0x0000000000037919 */ /* 0x000f660000002700 */
[----:B------:R-:W-:Y:S04]  /*9e90*/  STS [R14+0x4000], R136 ;  /* 0x004000880e007388 */ /* 0x000fe80000000800 */
[----:B------:R-:W-:Y:S04]  /*9ea0*/  STS [R14+0x4200], R138 ;  /* 0x0042008a0e007388 */ /* 0x000fe80000000800 */
[----:B------:R-:W-:Y:S01]  /*9eb0*/  STS [R17+0x4000], R128 ;  /* 0x0040008011007388 */ /* 0x000fe20000000800 */
[----:B-1----:R-:W1:Y:S03]  /*9ec0*/  @!P6 LDC R13, c[0x0][0x2c4] ;  /* 0x0000b100ff0deb82 */ /* 0x002e660000000800 */
[----:B------:R-:W-:Y:S04]  /*9ed0*/  STS [R17+0x4200], R130 ;  /* 0x0042008211007388 */ /* 0x000fe80000000800 */
[----:B------:R-:W-:Y:S01]  /*9ee0*/  STS [R14+0x5000], R124 ;  /* 0x0050007c0e007388 */ /* 0x000fe20000000800 */
[----:B----4-:R-:W3:Y:S03]  /*9ef0*/  S2R R15, SR_CTAID.X ;  /* 0x00000000000f7919 */ /* 0x010ee60000002500 */
[----:B------:R4:W-:Y:S04]  /*9f00*/  STS [R14+0x5200], R126 ;  /* 0x0052007e0e007388 */ /* 0x0009e80000000800 */
[----:B------:R2:W-:Y:S01]  /*9f10*/  STS [R17+0x5000], R0 ;  /* 0x0050000011007388 */ /* 0x0005e20000000800 */
[----:B-----5:R-:W-:Y:S01]  /*9f20*/  IMAD R10, R3, R10, R18 ;  /* 0x0000000a030a7224 */ /* 0x020fe200078e0212 */
[----:B------:R-:W-:-:S02]  /*9f30*/  MOV R18, 0x7f800000 ;  /* 0x7f80000000127802 */ /* 0x000fc40000000f00 */
[----:B------:R1:W-:Y:S01]  /*9f40*/  STS [R17+0x5200], R2 ;  /* 0x0052000211007388 */ /* 0x0003e20000000800 */
[----:B----4-:R-:W4:Y:S01]  /*9f50*/  @P3 LDC R14, c[0x0][0x2e8] ;  /* 0x0000ba00ff0e3b82 */ /* 0x010f220000000800 */
[----:B---3--:R-:W-:Y:S01]  /*9f60*/  IMAD R20, R15, R22, RZ ;  /* 0x000000160f147224 */ /* 0x008fe200078e02ff */
[----:B--2---:R-:W-:Y:S01]  /*9f70*/  MOV R0, 0x7f800000 ;  /* 0x7f80000000007802 */ /* 0x004fe20000000f00 */
[----:B------:R-:W-:Y:S01]  /*9f80*/  @P5 FFMA.FTZ R0, R168, R23, R21 ;  /* 0x00000017a8005223 */ /* 0x000fe20000010015 */
[----:B-1----:R-:W-:Y:S01]  /*9f90*/  @!P6 IMAD R17, R19, R13, RZ ;  /* 0x0000000d1311e224 */ /* 0x002fe200078e02ff */
[----:B------:R-:W-:-:S03]  /*9fa0*/  MOV R2, 0x7f800000 ;  /* 0x7f80000000027802 */ /* 0x000fc60000000f00 */
[----:B------:R-:W1:Y:S01]  /*9fb0*/  @P2 LDC R13, c[0x0][0x2e8] ;  /* 0x0000ba00ff0d2b82 */ /* 0x000e620000000800 */
[----:B------:R-:W-:-:S07]  /*9fc0*/  @P4 FFMA.FTZ R2, R167, R9, R24 ;  /* 0x00000009a7024223 */ /* 0x000fce0000010018 */
[----:B------:R-:W-:Y:S01]  /*9fd0*/  BAR.SYNC.DEFER_BLOCKING 0x0 ;  /* 0x0000000000007b1d */ /* 0x000fe20000010000 */
[----:B------:R-:W-:Y:S01]  /*9fe0*/  LOP3.LUT P4, RZ, R4, 0x3, RZ, 0xc0, !PT ;  /* 0x0000000304ff7812 */ /* 0x000fe2000788c0ff */
[----:B------:R-:W-:Y:S01]  /*9ff0*/  @P3 FMUL.FTZ R9, R8, 0.69314718246459960938 ;  /* 0x3f31721808093820 */ /* 0x000fe20000410000 */
[----:B------:R-:W-:Y:S02]  /*a000*/  SHF.L.U32 R20, R20, 0x7, RZ ;  /* 0x0000000714147819 */ /* 0x000fe400000006ff */
[----:B------:R-:W-:Y:S02]  /*a010*/  @!P6 MOV R26, R17 ;  /* 0x00000011001ae202 */ /* 0x000fe40000000f00 */
[----:B------:R-:W-:Y:S02]  /*a020*/  SHF.R.S32.HI R8, RZ, 0x1f, R20 ;  /* 0x0000001fff087819 */ /* 0x000fe40000011414 */
[----:B------:R-:W-:Y:S02]  /*a030*/  IADD3 R20, P1, P0, R20, R26, R10 ;  /* 0x0000001a14147210 */ /* 0x000fe4000783e00a */
[----:B------:R-:W-:-:S02]  /*a040*/  @!P6 SHF.R.S32.HI R27, RZ, 0x1f, R17 ;  /* 0x0000001fff1be819 */ /* 0x000fc40000011411 */
[----:B------:R-:W-:Y:S02]  /*a050*/  SHF.R.S32.HI R26, RZ, 0x1f, R10 ;  /* 0x0000001fff1a7819 */ /* 0x000fe4000001140a */
[----:B------:R-:W-:Y:S02]  /*a060*/  SHF.L.U32 R24, R5, 0x3, RZ ;  /* 0x0000000305187819 */ /* 0x000fe400000006ff */
[----:B------:R-:W-:Y:S01]  /*a070*/  MOV R17, 0x7f800000 ;  /* 0x7f80000000117802 */ /* 0x000fe20000000f00 */
[----:B----4-:R-:W-:Y:S01]  /*a080*/  @P3 FFMA.FTZ R17, R166, R14, R9 ;  /* 0x0000000ea6113223 */ /* 0x010fe20000010009 */
[----:B------:R-:W-:Y:S02]  /*a090*/  IADD3.X R26, R8, R27, R26, P1, P0 ;  /* 0x0000001b081a7210 */ /* 0x000fe40000fe041a */
[----:B------:R-:W-:Y:S01]  /*a0a0*/  SHF.R.S32.HI R14, RZ, 0x1f, R19 ;  /* 0x0000001fff0e7819 */ /* 0x000fe20000011413 */
[----:B-1----:R-:W-:Y:S01]  /*a0b0*/  @P2 FFMA.FTZ R18, R165, R13, R12 ;  /* 0x0000000da5122223 */ /* 0x002fe2000001000c */
[----:B------:R-:W-:Y:S01]  /*a0c0*/  SHF.R.S32.HI R25, RZ, 0x1f, R24 ;  /* 0x0000001fff197819 */ /* 0x000fe20000011418 */
        /* <DEDUP_REMOVED lines=21> */
[C---:B------:R-:W-:Y:S01]  /*a220*/  @!P6 IADD3 R16, P0, R28.reuse, R20, RZ ;  /* 0x000000141c10e210 */ /* 0x040fe20007f1e0ff */
[----:B------:R-:W2:Y:S01]  /*a230*/  @!P5 LDC.64 R10, c[0x0][0x2b0] ;  /* 0x0000ac00ff0adb82 */ /* 0x000ea20000000a00 */
[----:B------:R-:W-:Y:S01]  /*a240*/  @!P3 IMAD R29, R29, R22, RZ ;  /* 0x000000161d1db224 */ /* 0x000fe200078e02ff */
[----:B------:R-:W-:Y:S02]  /*a250*/  @!P5 IADD3 R27, P2, R23, R20, RZ ;  /* 0x00000014171bd210 */ /* 0x000fe40007f5e0ff */
[----:B------:R-:W-:Y:S02]  /*a260*/  @!P6 LEA.HI.X.SX32 R22, R28, R26, 0x1, P0 ;  /* 0x0000001a1c16e211 */ /* 0x000fe400000f0eff */
[----:B------:R-:W-:-:S02]  /*a270*/  @!P4 IADD3 R28, P1, R21, R20, RZ ;  /* 0x00000014151cc210 */ /* 0x000fc40007f3e0ff */
[----:B------:R-:W3:Y:S01]  /*a280*/  @!P4 LDC.64 R8, c[0x0][0x2b0] ;  /* 0x0000ac00ff08cb82 */ /* 0x000ee20000000a00 */
[-C--:B------:R-:W-:Y:S02]  /*a290*/  @!P5 LEA.HI.X.SX32 R23, R23, R26.reuse, 0x1, P2 ;  /* 0x0000001a1717d211 */ /* 0x080fe400010f0eff */
[----:B------:R-:W-:Y:S02]  /*a2a0*/  @!P4 LEA.HI.X.SX32 R21, R21, R26, 0x1, P1 ;  /* 0x0000001a1515c211 */ /* 0x000fe400008f0eff */
[----:B------:R-:W-:-:S03]  /*a2b0*/  @!P3 IADD3 R20, P0, R29, R20, RZ ;  /* 0x000000141d14b210 */ /* 0x000fc60007f1e0ff */
[----:B------:R-:W4:Y:S01]  /*a2c0*/  @!P3 LDC.64 R4, c[0x0][0x2b0] ;  /* 0x0000ac00ff04bb82 */ /* 0x000f220000000a00 */
[C---:B-1----:R-:W-:Y:S02]  /*a2d0*/  @!P6 LEA R12, P2, R16.reuse, R12, 0x2 ;  /* 0x0000000c100ce211 */ /* 0x042fe400078410ff */
        /* <DEDUP_REMOVED lines=12> */
.L_x_499:
[----:B------:R-:W-:Y:S05]  /*a3a0*/  BSYNC B0 ;  /* 0x0000000000007941 */ /* 0x000fea0003800000 */
.L_x_498:
[----:B------:R-:W-:Y:S01]  /*a3b0*/  ULDC.64 UR4, c[0x0][0x290] ;  /* 0x0000a40000047ab9 */ /* 0x000fe20000000a00 */
[----:B------:R-:W-:Y:S01]  /*a3c0*/  SHF.R.S32.HI R7, RZ, 0x1f, R6 ;  /* 0x0000001fff077819 */ /* 0x000fe20000011406 */
[----:B------:R-:W-:Y:S01]  /*a3d0*/  IMAD R14, R14, UR4, RZ ;  /* 0x000000040e0e7c24 */ /* 0x000fe2000f8e02ff */
[----:B------:R-:W2:Y:S01]  /*a3e0*/  LDS.128 R44, [R223] ;  /* 0x00000000df2c7984 */ /* 0x000ea20000000c00 */
[C---:B------:R-:W-:Y:S01]  /*a3f0*/  IMAD.WIDE.U32 R24, R19.reuse, UR4, R24 ;  /* 0x0000000413187c25 */ /* 0x040fe2000f8e0018 */
[----:B-1----:R-:W-:Y:S01]  /*a400*/  SHF.R.S32.HI R0, RZ, 0x1f, R3 ;  /* 0x0000001fff007819 */ /* 0x002fe20000011403 */
[----:B------:R-:W-:Y:S01]  /*a410*/  ULDC.64 UR6, c[0x0][0x298] ;  /* 0x0000a60000067ab9 */ /* 0x000fe20000000a00 */
[----:B------:R-:W-:Y:S01]  /*a420*/  LDS.128 R28, [R223+0x2000] ;  /* 0x00200000df1c7984 */ /* 0x000fe20000000c00 */
[----:B------:R-:W-:Y:S01]  /*a430*/  IMAD R19, R19, UR5, R14 ;  /* 0x0000000513137c24 */ /* 0x000fe2000f8e020e */
[----:B------:R-:W-:Y:S01]  /*a440*/  ULDC.64 UR4, c[0x0][0x2a0] ;  /* 0x0000a80000047ab9 */ /* 0x000fe20000000a00 */
[----:B------:R-:W-:Y:S01]  /*a450*/  IMAD.WIDE R52, R15, 0x80, R6 ;  /* 0x000000800f347825 */ /* 0x000fe200078e0206 */
[----:B------:R-:W-:Y:S02]  /*a460*/  LDS.128 R40, [R223+0x800] ;  /* 0x00080000df287984 */ /* 0x000fe40000000c00 */
[----:B------:R-:W-:Y:S01]  /*a470*/  IADD3 R25, R25, R19, RZ ;  /* 0x0000001319197210 */ /* 0x000fe20007ffe0ff */
[----:B------:R-:W-:Y:S01]  /*a480*/  IMAD R0, R0, UR4, RZ ;  /* 0x0000000400007c24 */ /* 0x000fe2000f8e02ff */
[----:B------:R-:W1:Y:S03]  /*a490*/  LDS.128 R12, [R223+0x4000] ;  /* 0x00400000df0c7984 */ /* 0x000e660000000c00 */
[C---:B------:R-:W-:Y:S01]  /*a4a0*/  IMAD R0, R3.reuse, UR5, R0 ;  /* 0x0000000503007c24 */ /* 0x040fe2000f8e0200 */
[----:B------:R-:W-:Y:S01]  /*a4b0*/  LDS.128 R8, [R223+0x4800] ;  /* 0x00480000df087984 */ /* 0x000fe20000000c00 */
[----:B------:R-:W-:Y:S01]  /*a4c0*/  IMAD.WIDE.U32 R2, R3, UR4, R24 ;  /* 0x0000000403027c25 */ /* 0x000fe2000f8e0018 */
[----:B------:R-:W-:-:S02]  /*a4d0*/  ULDC.64 UR4, c[0x0][0x280] ;  /* 0x0000a00000047ab9 */ /* 0x000fc40000000a00 */
[----:B------:R-:W3:Y:S02]  /*a4e0*/  LDS.128 R24, [R223+0x2800] ;  /* 0x00280000df187984 */ /* 0x000ee40000000c00 */
[----:B------:R-:W-:Y:S01]  /*a4f0*/  IADD3 R3, R3, R0, RZ ;  /* 0x0000000003037210 */ /* 0x000fe20007ffe0ff */
[----:B------:R-:W-:Y:S01]  /*a500*/  IMAD R0, R53, UR6, RZ ;  /* 0x0000000635007c24 */ /* 0x000fe2000f8e02ff */
[----:B------:R-:W4:Y:S01]  /*a510*/  LDS.128 R36, [R223+0x1000] ;  /* 0x00100000df247984 */ /* 0x000f220000000c00 */
[----:B------:R-:W-:-:S03]  /*a520*/  IMAD.WIDE.U32 R2, R52, UR6, R2 ;  /* 0x0000000634027c25 */ /* 0x000fc6000f8e0002 */
[----:B------:R-:W5:Y:S01]  /*a530*/  LDS.128 R20, [R223+0x3000] ;  /* 0x00300000df147984 */ /* 0x000f620000000c00 */
[----:B------:R-:W-:-:S03]  /*a540*/  IMAD R0, R52, UR7, R0 ;  /* 0x0000000734007c24 */ /* 0x000fc6000f8e0200 */
        /* <DEDUP_REMOVED lines=11> */
[----:B--2---:R2:W-:Y:S04]  /*a600*/  STG.E.128 desc[UR30][R52.64], R44 ;  /* 0x0000002c34007986 */ /* 0x0045e8000c101d1e */
[----:B-1----:R1:W-:Y:S04]  /*a610*/  STG.E.128 desc[UR30][R52.64+0x80], R12 ;  /* 0x0000800c34007986 */ /* 0x0023e8000c101d1e */
[----:B------:R-:W-:Y:S04]  /*a620*/  STG.E.128 desc[UR30][R52.64+0x40], R28 ;  /* 0x0000401c34007986 */ /* 0x000fe8000c101d1e */
[----:B------:R-:W-:Y:S04]  /*a630*/  STG.E.128 desc[UR30][R2.64], R40 ;  /* 0x0000002802007986 */ /* 0x000fe8000c101d1e */
[----:B---3--:R-:W-:Y:S04]  /*a640*/  STG.E.128 desc[UR30][R2.64+0x40], R24 ;  /* 0x0000401802007986 */ /* 0x008fe8000c101d1e */
[----:B------:R-:W-:Y:S01]  /*a650*/  STG.E.128 desc[UR30][R2.64+0x80], R8 ;  /* 0x0000800802007986 */ /* 0x000fe2000c101d1e */
[----:B--2---:R-:W-:-:S04]  /*a660*/  IADD3 R44, P0, R2, UR4, RZ ;  /* 0x00000004022c7c10 */ /* 0x004fc8000ff1e0ff */
[----:B------:R-:W-:Y:S02]  /*a670*/  IADD3.X R45, R3, UR6, RZ, P0, !PT ;  /* 0x00000006032d7c10 */ /* 0x000fe400087fe4ff */
[----:B-1----:R-:W-:-:S03]  /*a680*/  IADD3 R12, P0, R44, UR4, RZ ;  /* 0x000000042c0c7c10 */ /* 0x002fc6000ff1e0ff */
[----:B----4-:R-:W-:Y:S01]  /*a690*/  STG.E.128 desc[UR30][R44.64], R36 ;  /* 0x000000242c007986 */ /* 0x010fe2000c101d1e */
[----:B------:R-:W-:-:S03]  /*a6a0*/  IADD3.X R13, R45, UR6, RZ, P0, !PT ;  /* 0x000000062d0d7c10 */ /* 0x000fc600087fe4ff */
[----:B-----5:R-:W-:Y:S04]  /*a6b0*/  STG.E.128 desc[UR30][R44.64+0x40], R20 ;  /* 0x000040142c007986 */ /* 0x020fe8000c101d1e */
[----:B------:R-:W-:Y:S04]  /*a6c0*/  STG.E.128 desc[UR30][R44.64+0x80], R4 ;  /* 0x000080042c007986 */ /* 0x000fe8000c101d1e */
[----:B------:R-:W-:Y:S04]  /*a6d0*/  STG.E.128 desc[UR30][R12.64], R32 ;  /* 0x000000200c007986 */ /* 0x000fe8000c101d1e */
[----:B------:R-:W-:Y:S04]  /*a6e0*/  STG.E.128 desc[UR30][R12.64+0x40], R16 ;  /* 0x000040100c007986 */ /* 0x000fe8000c101d1e */
[----:B------:R-:W-:Y:S01]  /*a6f0*/  STG.E.128 desc[UR30][R12.64+0x80], R48 ;  /* 0x000080300c007986 */ /* 0x000fe2000c101d1e */
[----:B------:R-:W-:Y:S05]  /*a700*/  EXIT ;  /* 0x000000000000794d */ /* 0x000fea0003800000 */
.L_x_500:
        /* <DEDUP_REMOVED lines=15> */
.L_x_1216:


//--------------------- .text._ZN5flash16flash_fwd_kernelI23Flash_fwd_kernel_traitsILi96ELi128ELi64ELi4ELb0ELb0EN7cutlass6half_tE19Flash_kernel_traitsILi96ELi128ELi64ELi4ES3_EELb0ELb0ELb0ELb0ELb1ELb1ELb1ELb0EEEvNS_16Flash_fwd_paramsE --------------------------
	.section	.text._ZN5flash16flash_fwd_kernelI23Flash_fwd_kernel_traitsILi96ELi128ELi64ELi4ELb0ELb0EN7cutlass6half_tE19Flash_kernel_traitsILi96ELi128ELi64ELi4ES3_EELb0ELb0ELb0ELb0ELb1ELb1ELb1ELb0EEEvNS_16Flash_fwd_paramsE,"ax",@progbits
	.align	128
        .global         _ZN5flash16flash_fwd_kernelI23Flash_fwd_kernel_traitsILi96ELi128ELi64ELi4ELb0ELb0EN7cutlass6half_tE19Flash_kernel_traitsILi96ELi128ELi64ELi4ES3_EELb0ELb0ELb0ELb0ELb1ELb1ELb1ELb0EEEvNS_16Flash_fwd_paramsE
        .type           _ZN5flash16flash_fwd_kernelI23Flash_fwd_kernel_traitsILi96ELi128ELi64ELi4ELb0ELb0EN7cutlass6half_tE19Flash_kernel_traitsILi96ELi128ELi64ELi4ES3_EELb0ELb0ELb0ELb0ELb1ELb1ELb1ELb0EEEvNS_16Flash_fwd_paramsE,@function
        .size           _ZN5flash16flash_fwd_kernelI23Flash_fwd_kernel_traitsILi96ELi128ELi64ELi4ELb0ELb0EN7cutlass6half_tE19Flash_kernel_traitsILi96ELi128ELi64ELi4ES3_EELb0ELb0ELb0ELb0ELb1ELb1ELb1ELb0EEEvNS_16Flash_fwd_paramsE,(.L_x_1217 - _ZN5flash16flash_fwd_kernelI23Flash_fwd_kernel_traitsILi96ELi128ELi64ELi4ELb0ELb0EN7cutlass6half_tE19Flash_kernel_traitsILi96ELi128ELi64ELi4ES3_EELb0ELb0ELb0ELb0ELb1ELb1ELb1ELb0EEEvNS_16Flash_fwd_paramsE)
        .other          _ZN5flash16flash_fwd_kernelI23Flash_fwd_kernel_traitsILi96ELi128ELi64ELi4ELb0ELb0EN7cutlass6half_tE19Flash_kernel_traitsILi96ELi128ELi64ELi4ES3_EELb0ELb0ELb0ELb0ELb1ELb1ELb1ELb0EEEvNS_16Flash_fwd_paramsE,@"STO_CUDA_ENTRY STV_DEFAULT"
_ZN5flash16flash_fwd_kernelI23Flash_fwd_kernel_traitsILi96ELi128ELi64ELi4ELb0ELb0EN7cutlass6half_tE19Flash_kernel_traitsILi96ELi128ELi64ELi4ES3_EELb0ELb0ELb0ELb0ELb1ELb1ELb1ELb0EEEvNS_16Flash_fwd_paramsE:
.text._ZN5flash16flash_fwd_kernelI23Flash_fwd_kernel_traitsILi96ELi128ELi64ELi4ELb0ELb0EN7cutlass6half_tE19Flash_kernel_traitsILi96ELi128ELi64ELi4ES3_EELb0ELb0ELb0ELb0ELb1ELb1ELb1ELb0EEEvNS_16Flash_fwd_paramsE:
        /* <DEDUP_REMOVED lines=35> */
[C---:B--2---:R-:W-:Y:S02]  /*0230*/  SHF.L.U64.HI R227, R136.reuse, 0x6, R137 ;  /* 0x0000000688e37819 */ /* 0x044fe40000010289 */
[----:B---3--:R-:W-:Y:S02]  /*0240*/  SHF.R.S32.HI R42, RZ, 0x1f, R41 ;  /* 0x0000001fff2a7819 */ /* 0x008fe40000011429 */
[----:B------:R-:W-:Y:S02]  /*0250*/  SHF.L.U32 R228, R136, 0x6, RZ ;  /* 0x0000000688e47819 */ /* 0x000fe400000006ff */
[CC--:B------:R-:W-:Y:S02]  /*0260*/  LEA.HI R0, R42.reuse, R41.reuse, RZ, 0x4 ;  /* 0x000000292a007211 */ /* 0x0c0fe400078f20ff */
[CC--:B------:R-:W-:Y:S02]  /*0270*/  LEA.HI R31, R42.reuse, R41.reuse, RZ, 0x2 ;  /* 0x000000292a1f7211 */ /* 0x0c0fe400078f10ff */
[----:B------:R-:W-:Y:S01]  /*0280*/  SHF.R.S32.HI R2, RZ, 0x4, R0 ;  /* 0x00000004ff027819 */ /* 0x000fe20000011400 */
[----:B-1----:R-:W1:Y:S01]  /*0290*/  MUFU.RCP R28, R28 ;  /* 0x0000001c001c7308 */ /* 0x002e620000001000 */
[----:B------:R-:W-:-:S02]  /*02a0*/  LEA.HI R5, R42, R41, RZ, 0x3 ;  /* 0x000000292a057211 */ /* 0x000fc400078f18ff */
        /* <DEDUP_REMOVED lines=11> */
[----:B------:R-:W-:Y:S01]  /*0360*/  SHF.L.U32 R16, R16, 0x3, RZ ;  /* 0x0000000310107819 */ /* 0x000fe200000006ff */
[----:B------:R-:W-:Y:S01]  /*0370*/  IMAD.IADD R11, R2, 0x1, -R11 ;  /* 0x00000001020b7824 */ /* 0x000fe200078e0a0b */
[----:B------:R-:W-:Y:S01]  /*0380*/  LOP3.LUT R139, R3, 0x7fffffe, RZ, 0xc0, !PT ;  /* 0x07fffffe038b7812 */ /* 0x000fe200078ec0ff */
[----:B------:R-:W1:Y:S01]  /*0390*/  F2I.FTZ.U32.TRUNC.NTZ R29, R28 ;  /* 0x0000001c001d7305 */ /* 0x000e62000021f000 */
[----:B------:R-:W-:-:S02]  /*03a0*/  LOP3.LUT R9, R9, 0xc0, RZ, 0xc0, !PT ;  /* 0x000000c009097812 */ /* 0x000fc400078ec0ff */
[----:B------:R-:W-:Y:S01]  /*03b0*/  SHF.R.S32.HI R25, RZ, 0x1f, R0 ;  /* 0x0000001fff197819 */ /* 0x000fe20000011400 */
[----:B------:R-:W-:Y:S01]  /*03c0*/  IMAD.IADD R139, R0, 0x1, -R139 ;  /* 0x00000001008b7824 */ /* 0x000fe200078e0a8b */
[----:B------:R-:W-:Y:S02]  /*03d0*/  LEA.HI R31, R31, R26, RZ, 0x1 ;  /* 0x0000001a1f1f7211 */ /* 0x000fe400078f08ff */
[--C-:B------:R-:W-:Y:S02]  /*03e0*/  SHF.R.S32.HI R17, RZ, 0x1f, R16.reuse ;  /* 0x0000001fff117819 */ /* 0x100fe40000011410 */
[--C-:B------:R-:W-:Y:S02]  /*03f0*/  LOP3.LUT R7, R9, 0x18, R16.reuse, 0xf8, !PT ;  /* 0x0000001809077812 */ /* 0x100fe400078ef810 */
[----:B------:R-:W-:Y:S01]  /*0400*/  SHF.R.U32.HI R18, RZ, 0x3, R9 ;  /* 0x00000003ff127819 */ /* 0x000fe20000011609 */
[----:B------:R-:W-:Y:S01]  /*0410*/  IMAD.WIDE.U32 R32, R12, UR4, R16 ;  /* 0x000000040c207c25 */ /* 0x000fe2000f8e0010 */
[----:B------:R-:W-:Y:S01]  /*0420*/  LEA.HI R8, R25, R0, RZ, 0x3 ;  /* 0x0000000019087211 */ /* 0x000fe200078f18ff */
[----:B------:R-:W-:Y:S01]  /*0430*/  ULDC.64 UR4, c[0x0][0x258] ;  /* 0x0000960000047ab9 */ /* 0x000fe20000000a00 */
[----:B----4-:R-:W-:Y:S01]  /*0440*/  SHF.R.S32.HI R0, RZ, 0x1f, R21 ;  /* 0x0000001fff007819 */ /* 0x010fe20000011415 */
[----:B-1----:R-:W-:Y:S01]  /*0450*/  IMAD.MOV R2, RZ, RZ, -R29 ;  /* 0x000000ffff027224 */ /* 0x002fe200078e0a1d */
[----:B------:R-:W-:Y:S01]  /*0460*/  LEA.HI R42, R42, R41, RZ, 0x5 ;  /* 0x000000292a2a7211 */ /* 0x000fe200078f28ff */
[----:B------:R-:W-:Y:S01]  /*0470*/  IMAD.MOV.U32 R28, RZ, RZ, RZ ;  /* 0x000000ffff1c7224 */ /* 0x000fe200078e00ff */
[----:B------:R-:W-:Y:S01]  /*0480*/  LOP3.LUT R31, R31, 0x7fffffe, RZ, 0xc0, !PT ;  /* 0x07fffffe1f1f7812 */ /* 0x000fe200078ec0ff */
[----:B------:R-:W-:Y:S01]  /*0490*/  IMAD R0, R0, UR4, RZ ;  /* 0x0000000400007c24 */ /* 0x000fe2000f8e02ff */
[----:B------:R-:W-:Y:S01]  /*04a0*/  LOP3.LUT R18, R7, R18, RZ, 0x3c, !PT ;  /* 0x0000001207127212 */ /* 0x000fe200078e3cff */
[----:B------:R-:W-:Y:S01]  /*04b0*/  IMAD R7, R2, R19, RZ ;  /* 0x0000001302077224 */ /* 0x000fe200078e02ff */
[----:B------:R-:W-:Y:S01]  /*04c0*/  LOP3.LUT R2, R5, 0xfffffff8, RZ, 0xc0, !PT ;  /* 0xfffffff805027812 */ /* 0x000fe200078ec0ff */
[----:B------:R-:W-:Y:S01]  /*04d0*/  IMAD.IADD R20, R26, 0x1, -R31 ;  /* 0x000000011a147824 */ /* 0x000fe200078e0a1f */
[----:B------:R-:W-:Y:S01]  /*04e0*/  SHF.R.S32.HI R9, RZ, 0x5, R42 ;  /* 0x00000005ff097819 */ /* 0x000fe2000001142a */
[----:B------:R-:W-:Y:S01]  /*04f0*/  IMAD.IADD R25, R33, 0x1, R24 ;  /* 0x0000000121197824 */ /* 0x000fe200078e0218 */
[----:B------:R-:W-:Y:S01]  /*0500*/  MOV R24, R32 ;  /* 0x0000002000187202 */ /* 0x000fe20000000f00 */
[----:B------:R-:W-:Y:S01]  /*0510*/  IMAD.HI.U32 R7, R29, R7, R28 ;  /* 0x000000071d077227 */ /* 0x000fe200078e001c */
[----:B------:R-:W-:-:S02]  /*0520*/  IABS R6, R21 ;  /* 0x0000001500067213 */ /* 0x000fc40000000000 */
[--C-:B------:R-:W-:Y:S01]  /*0530*/  SHF.R.S32.HI R4, RZ, 0x1, R3.reuse ;  /* 0x00000001ff047819 */ /* 0x100fe20000011403 */
[----:B------:R-:W-:Y:S01]  /*0540*/  IMAD R0, R21, UR5, R0 ;  /* 0x0000000515007c24 */ /* 0x000fe2000f8e0200 */
[----:B------:R-:W1:Y:S01]  /*0550*/  S2UR UR5, SR_CgaCtaId ;  /* 0x00000000000579c3 */ /* 0x000e620000008800 */
[----:B------:R-:W-:Y:S01]  /*0560*/  IMAD.IADD R29, R41, 0x1, -R2 ;  /* 0x00000001291d7824 */ /* 0x000fe200078e0a02 */
[----:B------:R-:W-:Y:S01]  /*0570*/  SHF.R.S32.HI R3, RZ, 0x1f, R3 ;  /* 0x0000001fff037819 */ /* 0x000fe20000011403 */
[----:B------:R-:W-:Y:S01]  /*0580*/  IMAD R229, R9, 0x8, R20 ;  /* 0x0000000809e57824 */ /* 0x000fe200078e0214 */
[----:B------:R-:W-:Y:S01]  /*0590*/  SHF.R.S32.HI R27, RZ, 0x1f, R26 ;  /* 0x0000001fff1b7819 */ /* 0x000fe2000001141a */
[----:B------:R-:W-:Y:S01]  /*05a0*/  IMAD.WIDE.U32 R24, R21, UR4, R24 ;  /* 0x0000000415187c25 */ /* 0x000fe2000f8e0018 */
[----:B------:R-:W-:Y:S01]  /*05b0*/  LEA.HI R2, R29, R29, RZ, 0x1 ;  /* 0x0000001d1d027211 */ /* 0x000fe200078f08ff */
[----:B------:R-:W-:Y:S01]  /*05c0*/  UMOV UR4, 0x400 ;  /* 0x0000040000047882 */ /* 0x000fe20000000000 */
[----:B------:R-:W-:Y:S01]  /*05d0*/  LEA.HI R3, R3, R4, RZ, 0x2 ;  /* 0x0000000403037211 */ /* 0x000fe200078f10ff */
[----:B------:R-:W-:Y:S01]  /*05e0*/  IMAD.U32 R229, R229, 0x20, R18 ;  /* 0x00000020e5e57824 */ /* 0x000fe200078e0012 */
[----:B------:R-:W-:Y:S01]  /*05f0*/  LOP3.LUT R10, R2, 0x3fffffe, RZ, 0xc0, !PT ;  /* 0x03fffffe020a7812 */ /* 0x000fe200078ec0ff */
[----:B------:R-:W-:Y:S01]  /*0600*/  IMAD.HI.U32 R18, R7, R6, RZ ;  /* 0x0000000607127227 */ /* 0x000fe200078e00ff */
[----:B------:R-:W-:-:S02]  /*0610*/  LOP3.LUT R3, R3, 0xfffffffc, RZ, 0xc0, !PT ;  /* 0xfffffffc03037812 */ /* 0x000fc400078ec0ff */
[----:B------:R-:W-:Y:S01]  /*0620*/  LOP3.LUT R21, R21, R14, RZ, 0x3c, !PT ;  /* 0x0000000e15157212 */ /* 0x000fe200078e3cff */
[----:B------:R-:W-:Y:S01]  /*0630*/  IMAD.WIDE R22, R23, 0x80, R26 ;  /* 0x0000008017167825 */ /* 0x000fe200078e021a */
[----:B------:R-:W-:-:S03]  /*0640*/  IADD3 R10, R29, -R10, RZ ;  /* 0x8000000a1d0a7210 */ /* 0x000fc60007ffe0ff */
[----:B------:R-:W-:Y:S01]  /*0650*/  IMAD.IADD R25, R25, 0x1, R0 ;  /* 0x0000000119197824 */ /* 0x000fe200078e0200 */
[----:B------:R-:W-:Y:S01]  /*0660*/  SHF.R.S32.HI R0, RZ, 0x1, R2 ;  /* 0x00000001ff007819 */ /* 0x000fe20000011402 */
[----:B------:R-:W-:Y:S02]  /*0670*/  IMAD.MOV R20, RZ, RZ, -R18 ;  /* 0x000000ffff147224 */ /* 0x000fe400078e0a12 */
[----:B------:R-:W-:Y:S01]  /*0680*/  IMAD R7, R23, UR6, RZ ;  /* 0x0000000617077c24 */ /* 0x000fe2000f8e02ff */
[----:B------:R-:W-:Y:S01]  /*0690*/  SHF.L.U32 R2, R0, 0x6, RZ ;  /* 0x0000000600027819 */ /* 0x000fe200000006ff */
[C---:B------:R-:W-:Y:S01]  /*06a0*/  IMAD R20, R19.reuse, R20, R6 ;  /* 0x0000001413147224 */ /* 0x040fe200078e0206 */
[----:B-1----:R-:W-:Y:S01]  /*06b0*/  ULEA UR5, UR5, UR4, 0x18 ;  /* 0x0000000405057291 */ /* 0x002fe2000f8ec03f */
[----:B------:R-:W-:Y:S01]  /*06c0*/  IMAD.IADD R3, R4, 0x1, -R3 ;  /* 0x0000000104037824 */ /* 0x000fe200078e0a03 */
[----:B------:R-:W-:Y:S01]  /*06d0*/  LOP3.LUT R2, R2, 0xc0, RZ, 0xc0, !PT ;  /* 0x000000c002027812 */ /* 0x000fe200078ec0ff */
[C---:B------:R-:W-:Y:S01]  /*06e0*/  IMAD R4, R22.reuse, UR7, R7 ;  /* 0x0000000716047c24 */ /* 0x040fe2000f8e0207 */
[----:B------:R-:W-:Y:S01]  /*06f0*/  ISETP.GT.U32.AND P2, PT, R19, R20, PT ;  /* 0x000000141300720c */ /* 0x000fe20003f44070 */
[----:B------:R-:W-:Y:S01]  /*0700*/  IMAD.WIDE.U32 R22, R22, UR6, R24 ;  /* 0x0000000616167c25 */ /* 0x000fe2000f8e0018 */
[----:B------:R-:W1:Y:S01]  /*0710*/  @!P3 LDC.64 R6, c[0x0][0x318] ;  /* 0x0000c600ff06bb82 */ /* 0x000e620000000a00 */
[----:B------:R-:W-:Y:S01]  /*0720*/  LOP3.LUT R5, R2, 0x8, R5, 0xf8, !PT ;  /* 0x0000000802057812 */ /* 0x000fe200078ef805 */
[----:B------:R-:W-:Y:S01]  /*0730*/  USHF.L.U32 UR4, UR6, 0x6, URZ ;  /* 0x0000000606047899 */ /* 0x000fe2000800063f */
[----:B------:R-:W-:Y:S01]  /*0740*/  IMAD.IADD R4, R23, 0x1, R4 ;  /* 0x0000000117047824 */ /* 0x000fe200078e0204 */
[----:B------:R-:W-:Y:S01]  /*0750*/  SHF.R.U32.HI R2, RZ, 0x3, R2 ;  /* 0x00000003ff027819 */ /* 0x000fe20000011602 */
[----:B------:R-:W-:Y:S01]  /*0760*/  ULDC.64 UR6, c[0x0][0x230] ;  /* 0x00008c0000067ab9 */ /* 0x000fe20000000a00 */
[----:B------:R-:W-:Y:S01]  /*0770*/  LEA R24, P0, R22, UR8, 0x1 ;  /* 0x0000000816187c11 */ /* 0x000fe2000f8008ff */
[----:B------:R-:W-:Y:S01]  /*0780*/  IMAD.SHL.U32 R8, R8, 0x20, RZ ;  /* 0x0000002008087824 */ /* 0x000fe200078e00ff */
[----:B------:R-:W-:-:S02]  /*0790*/  LOP3.LUT R2, R5, R2, RZ, 0x3c, !PT ;  /* 0x0000000205027212 */ /* 0x000fc400078e3cff */
[----:B------:R-:W-:Y:S01]  /*07a0*/  LEA.HI.X R25, R22, UR9, R4, 0x1, P0 ;  /* 0x0000000916197c11 */ /* 0x000fe200080f0c04 */
[----:B------:R-:W-:Y:S01]  /*07b0*/  @!P2 IMAD.IADD R20, R20, 0x1, -R19 ;  /* 0x000000011414a824 */ /* 0x000fe200078e0a13 */
[----:B------:R-:W2:Y:S01]  /*07c0*/  @!P3 LDC.64 R4, c[0x0][0x2c8] ;  /* 0x0000b200ff04bb82 */ /* 0x000ea20000000a00 */
[----:B------:R-:W-:Y:S01]  /*07d0*/  IADD3 R22, P0, R24, UR4, RZ ;  /* 0x0000000418167c10 */ /* 0x000fe2000ff1e0ff */
[----:B------:R-:W-:Y:S01]  /*07e0*/  ULDC.64 UR8, c[0x0][0x250] ;  /* 0x0000940000087ab9 */ /* 0x000fe20000000a00 */
[----:B------:R-:W-:Y:S01]  /*07f0*/  @!P2 IADD3 R18, R18, 0x1, RZ ;  /* 0x000000011212a810 */ /* 0x000fe20007ffe0ff */
[----:B------:R-:W-:Y:S01]  /*0800*/  USHF.L.U32 UR14, UR8, 0x6, URZ ;  /* 0x00000006080e7899 */ /* 0x000fe2000800063f */
[----:B------:R-:W-:Y:S01]  /*0810*/  IADD3.X R23, R25, UR10, RZ, P0, !PT ;  /* 0x0000000a19177c10 */ /* 0x000fe200087fe4ff */
[----:B------:R-:W-:Y:S01]  /*0820*/  USHF.L.U64.HI UR15, UR8, 0x6, UR9 ;  /* 0x00000006080f7899 */ /* 0x000fe20008010209 */
[----:B------:R-:W-:Y:S02]  /*0830*/  ISETP.GE.U32.AND P4, PT, R20, R19, PT ;  /* 0x000000131400720c */ /* 0x000fe40003f86070 */
[----:B------:R-:W-:-:S02]  /*0840*/  IADD3 R19, P0, R26, R15, RZ ;  /* 0x0000000f1a137210 */ /* 0x000fc40007f1e0ff */
[----:B------:R-:W-:Y:S02]  /*0850*/  ISETP.NE.AND P2, PT, R14, RZ, PT ;  /* 0x000000ff0e00720c */ /* 0x000fe40003f45270 */
[----:B------:R-:W-:Y:S02]  /*0860*/  LEA.HI.X.SX32 R27, R15, R27, 0x1, P0 ;  /* 0x0000001b0f1b7211 */ /* 0x000fe400000f0eff */
[----:B-1----:R-:W-:Y:S02]  /*0870*/  @!P3 ISETP.NE.U32.AND P1, PT, R6, RZ, PT ;  /* 0x000000ff0600b20c */ /* 0x002fe40003f25070 */
[----:B------:R-:W-:Y:S01]  /*0880*/  ISETP.GE.AND P0, PT, R21, RZ, PT ;  /* 0x000000ff1500720c */ /* 0x000fe20003f06270 */
[----:B------:R-:W-:Y:S01]  /*0890*/  IMAD R20, R27, R136, RZ ;  /* 0x000000881b147224 */ /* 0x000fe200078e02ff */
[----:B------:R-:W-:Y:S01]  /*08a0*/  @!P3 ISETP.NE.AND.EX P1, PT, R7, RZ, PT, P1 ;  /* 0x000000ff0700b20c */ /* 0x000fe20003f25310 */
[----:B------:R-:W-:Y:S01]  /*08b0*/  @P4 VIADD R18, R18, 0x1 ;  /* 0x0000000112124836 */ /* 0x000fe20000000000 */
[----:B------:R-:W-:Y:S01]  /*08c0*/  LEA R229, R229, UR5, 0x1 ;  /* 0x00000005e5e57c11 */ /* 0x000fe2000f8e08ff */
[----:B------:R-:W-:Y:S01]  /*08d0*/  IMAD R7, R19, R137, R20 ;  /* 0x0000008913077224 */ /* 0x000fe200078e0214 */
[----:B------:R-:W-:Y:S01]  /*08e0*/  LOP3.LUT R138, R8, 0xffffff00, RZ, 0xc0, !PT ;  /* 0xffffff00088a7812 */ /* 0x000fe200078ec0ff */
[----:B------:R-:W-:Y:S01]  /*08f0*/  IMAD R6, R27, UR8, RZ ;  /* 0x000000081b067c24 */ /* 0x000fe2000f8e02ff */
[----:B--2---:R-:W-:Y:S01]  /*0900*/  @!P3 SEL R20, R5, RZ, P1 ;  /* 0x000000ff0514b207 */ /* 0x004fe20000800000 */
[----:B------:R-:W-:Y:S01]  /*0910*/  @!PT LDS RZ, [RZ] ;  /* 0x00000000fffff984 */ /* 0x000fe20000000800 */
[----:B------:R-:W-:Y:S01]  /*0920*/  @!PT LDS RZ, [RZ] ;  /* 0x00000000fffff984 */ /* 0x000fe20000000800 */
[----:B------:R-:W-:Y:S01]  /*0930*/  @!PT LDS RZ, [RZ] ;  /* 0x00000000fffff984 */ /* 0x000fe20000000800 */
[----:B------:R-:W-:Y:S01]  /*0940*/  LDGSTS.E.BYPASS.LTC128B.128 [R229], desc[UR16][R24.64] ;  /* 0x0000000018e57fae */ /* 0x000fe2000b901d50 */
[----:B------:R-:W-:Y:S01]  /*0950*/  IMAD.MOV.U32 R5, RZ, RZ, R18 ;  /* 0x000000ffff057224 */ /* 0x000fe200078e0012 */
[----:B------:R-:W-:Y:S01]  /*0960*/  LOP3.LUT P1, RZ, R3, 0x2, RZ, 0xc0, !PT ;  /* 0x0000000203ff7812 */ /* 0x000fe2000782c0ff */
[----:B------:R-:W-:Y:S01]  /*0970*/  IMAD R6, R19, UR9, R6 ;  /* 0x0000000913067c24 */ /* 0x000fe2000f8e0206 */
[----:B------:R-:W-:Y:S01]  /*0980*/  LDGSTS.E.BYPASS.LTC128B.128 [R229+0x2000], desc[UR16][R24.64+0x40] ;  /* 0x0200004018e57fae */ /* 0x000fe2000b901d50 */
[----:B------:R-:W-:-:S02]  /*0990*/  @!P3 IADD3 R140, R20, R4, -R15 ;  /* 0x00000004148cb210 */ /* 0x000fc40007ffe80f */
[----:B------:R-:W-:Y:S01]  /*09a0*/  @!P0 IADD3 R5, -R5, RZ, RZ ;  /* 0x000000ff05058210 */ /* 0x000fe20007ffe1ff */
[----:B------:R1:W-:Y:S01]  /*09b0*/  LDGSTS.E.BYPASS.LTC128B.128 [R229+0x4000], desc[UR16][R24.64+0x80] ;  /* 0x0400008018e57fae */ /* 0x0003e2000b901d50 */
[----:B------:R-:W-:Y:S01]  /*09c0*/  @!P2 LOP3.LUT R5, RZ, R14, RZ, 0x33, !PT ;  /* 0x0000000eff05a212 */ /* 0x000fe200078e33ff */
[----:B------:R-:W-:Y:S01]  /*09d0*/  VIADD R40, R140, 0x3f ;  /* 0x0000003f8c287836 */ /* 0x000fe20000000000 */
[----:B------:R-:W-:Y:S01]  /*09e0*/  IADD3 R18, P0, R22, UR4, RZ ;  /* 0x0000000416127c10 */ /* 0x000fe2000ff1e0ff */
[----:B------:R-:W-:Y:S01]  /*09f0*/  LDGSTS.E.BYPASS.LTC128B.128 [R229+0x800], desc[UR16][R22.64] ;  /* 0x0080000016e57fae */ /* 0x000fe2000b901d50 */
[----:B------:R-:W-:Y:S02]  /*0a00*/  SHF.R.S32.HI R4, RZ, 0x1f, R5 ;  /* 0x0000001fff047819 */ /* 0x000fe40000011405 */
[----:B------:R-:W-:Y:S01]  /*0a10*/  SHF.R.S32.HI R15, RZ, 0x1f, R40 ;  /* 0x0000001fff0f7819 */ /* 0x000fe20000011428 */
[----:B------:R-:W-:Y:S03]  /*0a20*/  LDGSTS.E.BYPASS.LTC128B.128 [R229+0x2800], desc[UR16][R22.64+0x40] ;  /* 0x0280004016e57fae */ /* 0x000fe6000b901d50 */
[----:B------:R-:W-:Y:S01]  /*0a30*/  LEA.HI R40, R15, R40, RZ, 0x6 ;  /* 0x000000280f287211 */ /* 0x000fe200078f30ff */
[----:B------:R-:W-:Y:S01]  /*0a40*/  LDGSTS.E.BYPASS.LTC128B.128 [R229+0x4800], desc[UR16][R22.64+0x80] ;  /* 0x0480008016e57fae */ /* 0x000fe2000b901d50 */
        /* <DEDUP_REMOVED lines=28> */
[----:B------:R-:W-:Y:S01]  /*0c10*/  IMAD.IADD R21, R21, 0x1, R14 ;  /* 0x0000000115157824 */ /* 0x000fe200078e020e */
[----:B------:R-:W-:Y:S01]  /*0c20*/  IADD3 R15, R17, R6, RZ ;  /* 0x00000006110f7210 */ /* 0x000fe20007ffe0ff */
[----:B------:R-:W-:Y:S01]  /*0c30*/  IMAD.SHL.U32 R6, R3, 0x40, RZ ;  /* 0x0000004003067824 */ /* 0x000fe200078e00ff */
[----:B-1----:R-:W-:Y:S01]  /*0c40*/  IADD3 R18, P0, R18, UR4, RZ ;  /* 0x0000000412127c10 */ /* 0x002fe2000ff1e0ff */
[----:B------:R-:W-:-:S03]  /*0c50*/  UIADD3 UR4, UR5, 0x6000, URZ ;  /* 0x0000600005047890 */ /* 0x000fc6000fffe03f */
[----:B------:R-:W-:Y:S02]  /*0c60*/  LOP3.LUT R6, R6, 0xc0, RZ, 0xc0, !PT ;  /* 0x000000c006067812 */ /* 0x000fe400078ec0ff */
[----:B------:R-:W-:Y:S01]  /*0c70*/  IADD3.X R19, R19, UR10, RZ, P0, !PT ;  /* 0x0000000a13137c10 */ /* 0x000fe200087fe4ff */
[----:B------:R-:W-:Y:S01]  /*0c80*/  ULDC.64 UR10, c[0x0][0x268] ;  /* 0x00009a00000a7ab9 */ /* 0x000fe20000000a00 */
[----:B------:R-:W-:Y:S01]  /*0c90*/  LEA R14, P0, R16, UR6, 0x1 ;  /* 0x00000006100e7c11 */ /* 0x000fe2000f8008ff */
[----:B------:R-:W-:Y:S01]  /*0ca0*/  IMAD R4, R4, UR10, RZ ;  /* 0x0000000a04047c24 */ /* 0x000fe2000f8e02ff */
[----:B------:R-:W-:Y:S01]  /*0cb0*/  SHF.R.U32.HI R8, RZ, 0x3, R6 ;  /* 0x00000003ff087819 */ /* 0x000fe20000011606 */
        /* <DEDUP_REMOVED lines=13> */
[----:B------:R-:W-:Y:S01]  /*0d90*/  IMAD R7, R11, 0x8, R10 ;  /* 0x000000080b077824 */ /* 0x000fe200078e020a */
[----:B------:R-:W-:Y:S01]  /*0da0*/  IADD3 R17, R17, R4, RZ ;  /* 0x0000000411117210 */ /* 0x000fe20007ffe0ff */
[----:B------:R-:W-:Y:S01]  /*0db0*/  IMAD.SHL.U32 R11, R11, 0x8, RZ ;  /* 0x000000080b0b7824 */ /* 0x000fe200078e00ff */
[----:B------:R-:W-:Y:S01]  /*0dc0*/  LDGSTS.E.BYPASS.LTC128B.128 [R229+0x7000], desc[UR16][R14.64+0x40] ;  /* 0x070000400ee57fae */ /* 0x000fe2000b901d50 */
[----:B------:R-:W-:Y:S01]  /*0dd0*/  IMAD.IADD R226, R231, 0x1, R5 ;  /* 0x00000001e7e27824 */ /* 0x000fe200078e0205 */
[----:B------:R-:W-:Y:S01]  /*0de0*/  LEA R4, P0, R16, R230, 0x6 ;  /* 0x000000e610047211 */ /* 0x000fe200078030ff */
[----:B------:R-:W-:Y:S01]  /*0df0*/  IMAD.U32 R2, R7, 0x20, R2 ;  /* 0x0000002007027824 */ /* 0x000fe200078e0002 */
[----:B------:R-:W-:Y:S01]  /*0e00*/  LDGSTS.E.BYPASS.LTC128B.128 [R229+0x8000], desc[UR16][R14.64+0x80] ;  /* 0x080000800ee57fae */ /* 0x000fe2000b901d50 */
[----:B------:R-:W-:Y:S02]  /*0e10*/  LOP3.LUT R11, R6, 0x8, R11, 0xf8, !PT ;  /* 0x00000008060b7812 */ /* 0x000fe400078ef80b */
[----:B------:R-:W-:Y:S01]  /*0e20*/  LEA R6, R9, R138, 0x9 ;  /* 0x0000008a09067211 */ /* 0x000fe200078e48ff */
[----:B------:R-:W-:Y:S01]  /*0e30*/  LDGSTS.E.BYPASS.LTC128B.128 [R229+0x6800], desc[UR16][R12.64] ;  /* 0x068000000ce57fae */ /* 0x000fe2000b901d50 */
[----:B------:R-:W-:-:S02]  /*0e40*/  LEA.HI.X R17, R16, R226, R17, 0x6, P0 ;  /* 0x000000e210117211 */ /* 0x000fc400000f3411 */
[C---:B------:R-:W-:Y:S01]  /*0e50*/  LEA R10, P0, R4.reuse, UR10, 0x1 ;  /* 0x0000000a040a7c11 */ /* 0x040fe2000f8008ff */
[----:B------:R-:W-:Y:S01]  /*0e60*/  LDGSTS.E.BYPASS.LTC128B.128 [R229+0x7800], desc[UR16][R12.64+0x40] ;  /* 0x078000400ce57fae */ /* 0x000fe2000b901d50 */
[----:B------:R-:W-:Y:S01]  /*0e70*/  LOP3.LUT R43, R11, R8, RZ, 0x3c, !PT ;  /* 0x000000080b2b7212 */ /* 0x000fe200078e3cff */
[----:B------:R-:W-:Y:S01]  /*0e80*/  IMAD R6, R139, 0x20, R6 ;  /* 0x000000208b067824 */ /* 0x000fe200078e0206 */
[----:B------:R-:W-:Y:S01]  /*0e90*/  LEA.HI.X R11, R4, UR11, R17, 0x1, P0 ;  /* 0x0000000b040b7c11 */ /* 0x000fe200080f0c11 */
[----:B------:R-:W-:Y:S01]  /*0ea0*/  LDGSTS.E.BYPASS.LTC128B.128 [R229+0x8800], desc[UR16][R12.64+0x80] ;  /* 0x088000800ce57fae */ /* 0x000fe2000b901d50 */
[----:B------:R-:W-:Y:S01]  /*0eb0*/  IADD3 R4, P0, R10, UR14, RZ ;  /* 0x0000000e0a047c10 */ /* 0x000fe2000ff1e0ff */
[----:B------:R-:W-:Y:S01]  /*0ec0*/  IMAD.IADD R225, R43, 0x1, R6 ;  /* 0x000000012be17824 */ /* 0x000fe200078e0206 */
[----:B------:R-:W-:Y:S01]  /*0ed0*/  LEA R141, R2, UR5, 0x1 ;  /* 0x00000005028d7c11 */ /* 0x000fe2000f8e08ff */
[----:B------:R-:W0:Y:S01]  /*0ee0*/  LDGDEPBAR ;  /* 0x00000000000079af */ /* 0x000e220000000000 */
[----:B------:R-:W-:-:S02]  /*0ef0*/  IADD3.X R5, R11, UR15, RZ, P0, !PT ;  /* 0x0000000f0b057c10 */ /* 0x000fc400087fe4ff */
[----:B------:R-:W-:Y:S02]  /*0f00*/  LEA R225, R225, UR5, 0x1 ;  /* 0x00000005e1e17c11 */ /* 0x000fe4000f8e08ff */
[----:B------:R-:W-:Y:S02]  /*0f10*/  LOP3.LUT P0, RZ, R0, 0x2, RZ, 0xc0, !PT ;  /* 0x0000000200ff7812 */ /* 0x000fe4000780c0ff */
[----:B------:R-:W-:Y:S02]  /*0f20*/  MOV R0, 0x20 ;  /* 0x0000002000007802 */ /* 0x000fe40000000f00 */
[----:B------:R-:W-:Y:S01]  /*0f30*/  LEA R224, R2, UR4, 0x1 ;  /* 0x0000000402e07c11 */ /* 0x000fe2000f8e08ff */
[----:B------:R-:W-:Y:S01]  /*0f40*/  ULDC UR4, c[0x0][0x39c] ;  /* 0x0000e70000047ab9 */ /* 0x000fe20000000800 */
[C---:B------:R-:W-:Y:S02]  /*0f50*/  SEL R3, R0.reuse, 0xffffffe0, !P0 ;  /* 0xffffffe000037807 */ /* 0x040fe40004000000 */
[----:B------:R-:W-:-:S02]  /*0f60*/  SEL R0, R0, 0xffffffe0, !P1 ;  /* 0xffffffe000007807 */ /* 0x000fc40004800000 */
[----:B------:R-:W-:Y:S01]  /*0f70*/  ISETP.GE.AND P0, PT, R140, 0x41, PT ;  /* 0x000000418c00780c */ /* 0x000fe20003f06270 */
[----:B------:R-:W-:Y:S02]  /*0f80*/  IMAD.IADD R222, R224, 0x1, R3 ;  /* 0x00000001e0de7824 */ /* 0x000fe400078e0203 */
[----:B------:R-:W-:Y:S01]  /*0f90*/  IMAD.IADD R223, R225, 0x1, R0 ;  /* 0x00000001e1df7824 */ /* 0x000fe200078e0200 */
[----:B------:R-:W-:-:S04]  /*0fa0*/  DEPBAR.LE SB0, 0x0 ;  /* 0x000080000000791a */ /* 0x000fc80000000000 */
[----:B------:R-:W-:Y:S06]  /*0fb0*/  BAR.SYNC.DEFER_BLOCKING 0x0 ;  /* 0x0000000000007b1d */ /* 0x000fec0000010000 */
        /* <DEDUP_REMOVED lines=11> */
[----:B------:R-:W-:Y:S04]  /*1070*/  LDSM.16.M88.4 R124, [R223] ;  /* 0x00000000df7c783b */ /* 0x000fe80000000200 */
[----:B------:R-:W-:Y:S04]  /*1080*/  LDSM.16.M88.4 R20, [R222] ;  /* 0x00000000de14783b */ /* 0x000fe80000000200 */
[----:B------:R-:W-:Y:S04]  /*1090*/  LDSM.16.M88.4 R132, [R141+0x7000] ;  /* 0x007000008d84783b */ /* 0x000fe80000000200 */
[----:B------:R-:W-:Y:S04]  /*10a0*/  LDSM.16.M88.4 R92, [R225+0x2000] ;  /* 0x00200000e15c783b */ /* 0x000fe80000000200 */
[----:B------:R-:W4:Y:S04]  /*10b0*/  LDSM.16.M88.4 R48, [R225+0x1000] ;  /* 0x00100000e130783b */ /* 0x000f280000000200 */
[----:B------:R-:W4:Y:S04]  /*10c0*/  LDSM.16.M88.4 R112, [R141+0x6400] ;  /* 0x006400008d70783b */ /* 0x000f280000000200 */
[----:B------:R-:W4:Y:S04]  /*10d0*/  LDSM.16.M88.4 R104, [R141+0x6800] ;  /* 0x006800008d68783b */ /* 0x000f280000000200 */
[----:B-1----:R-:W1:Y:S04]  /*10e0*/  LDSM.16.M88.4 R8, [R141+0x6c00] ;  /* 0x006c00008d08783b */ /* 0x002e680000000200 */
[----:B------:R-:W-:Y:S01]  /*10f0*/  LDSM.16.M88.4 R32, [R222+0x1000] ;  /* 0x00100000de20783b */ /* 0x000fe20000000200 */
[-C--:B---3--:R-:W-:Y:S03]  /*1100*/  HMMA.16816.F32 R12, R96, R76.reuse, RZ ;  /* 0x0000004c600c723c */ /* 0x088fe600000018ff */
[----:B------:R-:W3:Y:S04]  /*1110*/  LDSM.16.M88.4 R44, [R223+0x2000] ;  /* 0x00200000df2c783b */ /* 0x000ee80000000200 */
[----:B--2---:R-:W2:Y:S04]  /*1120*/  LDSM.16.M88.4 R4, [R223+0x1000] ;  /* 0x00100000df04783b */ /* 0x004ea80000000200 */
[----:B------:R-:W2:Y:S04]  /*1130*/  LDSM.16.M88.4 R128, [R222+0x400] ;  /* 0x00040000de80783b */ /* 0x000ea80000000200 */
[----:B------:R-:W2:Y:S04]  /*1140*/  LDSM.16.M88.4 R120, [R222+0x800] ;  /* 0x00080000de78783b */ /* 0x000ea80000000200 */
[----:B------:R-:W2:Y:S01]  /*1150*/  LDSM.16.M88.4 R116, [R222+0xc00] ;  /* 0x000c0000de74783b */ /* 0x000ea20000000200 */
[----:B----4-:R-:W-:Y:S03]  /*1160*/  HMMA.16816.F32 R28, R48, R76, RZ ;  /* 0x0000004c301c723c */ /* 0x010fe600000018ff */
[----:B------:R-:W-:Y:S04]  /*1170*/  LDSM.16.M88.4 R16, [R141+0x8000] ;  /* 0x008000008d10783b */ /* 0x000fe80000000200 */
[----:B------:R-:W4:Y:S01]  /*1180*/  LDSM.16.M88.4 R24, [R225+0x4000] ;  /* 0x00400000e118783b */ /* 0x000f220000000200 */
[----:B------:R-:W-:Y:S03]  /*1190*/  HMMA.16816.F32 R12, R124, R20, R12 ;  /* 0x000000147c0c723c */ /* 0x000fe6000000180c */
[----:B------:R-:W4:Y:S03]  /*11a0*/  LDSM.16.M88.4 R88, [R225+0x3000] ;  /* 0x00300000e158783b */ /* 0x000f260000000200 */
[-C--:B------:R-:W-:Y:S01]  /*11b0*/  HMMA.16816.F32 R80, R48, R78.reuse, RZ ;  /* 0x0000004e3050723c */ /* 0x080fe200000018ff */
[----:B------:R-:W4:Y:S04]  /*11c0*/  LDSM.16.M88.4 R84, [R141+0x7400] ;  /* 0x007400008d54783b */ /* 0x000f280000000200 */
[----:B------:R-:W-:Y:S01]  /*11d0*/  LDSM.16.M88.4 R36, [R223+0x3000] ;  /* 0x00300000df24783b */ /* 0x000fe20000000200 */
[----:B------:R-:W-:Y:S03]  /*11e0*/  HMMA.16816.F32 R76, R96, R78, RZ ;  /* 0x0000004e604c723c */ /* 0x000fe600000018ff */
[----:B------:R-:W0:Y:S03]  /*11f0*/  LDGDEPBAR ;  /* 0x00000000000079af */ /* 0x000e260000000000 */
[----:B------:R-:W-:Y:S06]  /*1200*/  HMMA.16816.F32 R68, R48, R112, RZ ;  /* 0x000000703044723c */ /* 0x000fec00000018ff */
[----:B------:R-:W-:Y:S06]  /*1210*/  HMMA.16816.F32 R12, R92, R132, R12 ;  /* 0x000000845c0c723c */ /* 0x000fec000000180c */
[C---:B------:R-:W-:Y:S06]  /*1220*/  HMMA.16816.F32 R60, R48.reuse, R104, RZ ;  /* 0x00000068303c723c */ /* 0x040fec00000018ff */
[C---:B-1----:R-:W-:Y:S06]  /*1230*/  HMMA.16816.F32 R52, R48.reuse, R8, RZ ;  /* 0x000000083034723c */ /* 0x042fec00000018ff */
[C---:B------:R-:W-:Y:S06]  /*1240*/  HMMA.16816.F32 R64, R48.reuse, R114, RZ ;  /* 0x000000723040723c */ /* 0x040fec00000018ff */
[C---:B------:R-:W-:Y:S06]  /*1250*/  HMMA.16816.F32 R56, R48.reuse, R106, RZ ;  /* 0x0000006a3038723c */ /* 0x040fec00000018ff */
[----:B------:R-:W-:Y:S06]  /*1260*/  HMMA.16816.F32 R48, R48, R10, RZ ;  /* 0x0000000a3030723c */ /* 0x000fec00000018ff */
[C---:B------:R-:W-:Y:S06]  /*1270*/  HMMA.16816.F32 R72, R96.reuse, R112, RZ ;  /* 0x000000706048723c */ /* 0x040fec00000018ff */
[----:B------:R-:W-:Y:S06]  /*1280*/  HMMA.16816.F32 R112, R96, R114, RZ ;  /* 0x000000726070723c */ /* 0x000fec00000018ff */
[----:B---3--:R-:W-:Y:S06]  /*1290*/  HMMA.16816.F32 R12, R44, R32, R12 ;  /* 0x000000202c0c723c */ /* 0x008fec000000180c */
[C---:B------:R-:W-:Y:S06]  /*12a0*/  HMMA.16816.F32 R108, R96.reuse, R104, RZ ;  /* 0x00000068606c723c */ /* 0x040fec00000018ff */
[C---:B------:R-:W-:Y:S06]  /*12b0*/  HMMA.16816.F32 R104, R96.reuse, R106, RZ ;  /* 0x0000006a6068723c */ /* 0x040fec00000018ff */
[----:B------:R-:W-:Y:S06]  /*12c0*/  HMMA.16816.F32 R100, R96, R8, RZ ;  /* 0x000000086064723c */ /* 0x000fec00000018ff */
[----:B--2---:R-:W-:Y:S06]  /*12d0*/  HMMA.16816.F32 R28, R4, R20, R28 ;  /* 0x00000014041c723c */ /* 0x004fec000000181c */
[----:B------:R-:W-:Y:S01]  /*12e0*/  HMMA.16816.F32 R96, R96, R10, RZ ;  /* 0x0000000a6060723c */ /* 0x000fe200000018ff */
[----:B------:R-:W-:Y:S05]  /*12f0*/  LDSM.16.M88.4 R8, [R223+0x4000] ;  /* 0x00400000df08783b */ /* 0x000fea0000000200 */
[-C--:B------:R-:W-:Y:S06]  /*1300*/  HMMA.16816.F32 R80, R4, R22.reuse, R80 ;  /* 0x000000160450723c */ /* 0x080fec0000001850 */
[----:B------:R-:W-:Y:S01]  /*1310*/  HMMA.16816.F32 R76, R124, R22, R76 ;  /* 0x000000167c4c723c */ /* 0x000fe2000000184c */
[----:B------:R-:W-:Y:S05]  /*1320*/  LDSM.16.M88.4 R20, [R225+0x5000] ;  /* 0x00500000e114783b */ /* 0x000fea0000000200 */
[C---:B------:R-:W-:Y:S06]  /*1330*/  HMMA.16816.F32 R68, R4.reuse, R128, R68 ;  /* 0x000000800444723c */ /* 0x040fec0000001844 */
[C---:B------:R-:W-:Y:S06]  /*1340*/  HMMA.16816.F32 R60, R4.reuse, R120, R60 ;  /* 0x00000078043c723c */ /* 0x040fec000000183c */
[C---:B------:R-:W-:Y:S06]  /*1350*/  HMMA.16816.F32 R52, R4.reuse, R116, R52 ;  /* 0x000000740434723c */ /* 0x040fec0000001834 */
[C---:B------:R-:W-:Y:S06]  /*1360*/  HMMA.16816.F32 R64, R4.reuse, R130, R64 ;  /* 0x000000820440723c */ /* 0x040fec0000001840 */
[C---:B------:R-:W-:Y:S06]  /*1370*/  HMMA.16816.F32 R56, R4.reuse, R122, R56 ;  /* 0x0000007a0438723c */ /* 0x040fec0000001838 */
[----:B------:R-:W-:Y:S01]  /*1380*/  HMMA.16816.F32 R48, R4, R118, R48 ;  /* 0x000000760430723c */ /* 0x000fe20000001830 */
[----:B------:R-:W1:Y:S05]  /*1390*/  LDSM.16.M88.4 R4, [R222+0x2000] ;  /* 0x00200000de04783b */ /* 0x000e6a0000000200 */
[C---:B------:R-:W-:Y:S06]  /*13a0*/  HMMA.16816.F32 R72, R124.reuse, R128, R72 ;  /* 0x000000807c48723c */ /* 0x040fec0000001848 */
[----:B------:R-:W-:Y:S01]  /*13b0*/  HMMA.16816.F32 R128, R124, R130, R112 ;  /* 0x000000827c80723c */ /* 0x000fe20000001870 */
[----:B------:R-:W-:Y:S05]  /*13c0*/  LDSM.16.M88.4 R112, [R223+0x5000] ;  /* 0x00500000df70783b */ /* 0x000fea0000000200 */
[----:B----4-:R-:W-:Y:S06]  /*13d0*/  HMMA.16816.F32 R12, R24, R16, R12 ;  /* 0x00000010180c723c */ /* 0x010fec000000180c */
[C---:B------:R-:W-:Y:S06]  /*13e0*/  HMMA.16816.F32 R108, R124.reuse, R120, R108 ;  /* 0x000000787c6c723c */ /* 0x040fec000000186c */
[C---:B------:R-:W-:Y:S06]  /*13f0*/  HMMA.16816.F32 R100, R124.reuse, R116, R100 ;  /* 0x000000747c64723c */ /* 0x040fec0000001864 */
[----:B------:R-:W-:Y:S06]  /*1400*/  HMMA.16816.F32 R104, R124, R122, R104 ;  /* 0x0000007a7c68723c */ /* 0x000fec0000001868 */
[----:B------:R-:W-:Y:S06]  /*1410*/  HMMA.16816.F32 R28, R88, R132, R28 ;  /* 0x00000084581c723c */ /* 0x000fec000000181c */
[----:B------:R-:W-:Y:S06]  /*1420*/  HMMA.16816.F32 R76, R92, R134, R76 ;  /* 0x000000865c4c723c */ /* 0x000fec000000184c */
[----:B------:R-:W-:Y:S01]  /*1430*/  HMMA.16816.F32 R124, R124, R118, R96 ;  /* 0x000000767c7c723c */ /* 0x000fe20000001860 */
[----:B------:R-:W2:Y:S04]  /*1440*/  LDSM.16.M88.4 R96, [R222+0x1400] ;  /* 0x00140000de60783b */ /* 0x000ea80000000200 */
[----:B------:R-:W-:Y:S01]  /*1450*/  LDSM.16.M88.4 R116, [R141+0x7c00] ;  /* 0x007c00008d74783b */ /* 0x000fe20000000200 */
[----:B------:R-:W-:Y:S06]  /*1460*/  HMMA.16816.F32 R80, R88, R134, R80 ;  /* 0x000000865850723c */ /* 0x000fec0000001850 */
[-C--:B------:R-:W-:Y:S06]  /*1470*/  HMMA.16816.F32 R72, R92, R84.reuse, R72 ;  /* 0x000000545c48723c */ /* 0x080fec0000001848 */
[C---:B------:R-:W-:Y:S06]  /*1480*/  HMMA.16816.F32 R68, R88.reuse, R84, R68 ;  /* 0x000000545844723c */ /* 0x040fec0000001844 */
[-C--:B------:R-:W-:Y:S06]  /*1490*/  HMMA.16816.F32 R64, R88, R86.reuse, R64 ;  /* 0x000000565840723c */ /* 0x080fec0000001840 */
[----:B------:R-:W-:Y:S01]  /*14a0*/  HMMA.16816.F32 R128, R92, R86, R128 ;  /* 0x000000565c80723c */ /* 0x000fe20000001880 */
[----:B------:R-:W3:Y:S05]  /*14b0*/  LDSM.16.M88.4 R84, [R141+0x8400] ;  /* 0x008400008d54783b */ /* 0x000eea0000000200 */
[----:B-1----:R-:W-:Y:S06]  /*14c0*/  HMMA.16816.F32 R12, R8, R4, R12 ;  /* 0x00000004080c723c */ /* 0x002fec000000180c */
[----:B------:R-:W-:Y:S06]  /*14d0*/  HMMA.16816.F32 R28, R36, R32, R28 ;  /* 0x00000020241c723c */ /* 0x000fec000000181c */
[-C--:B------:R-:W-:Y:S06]  /*14e0*/  HMMA.16816.F32 R76, R44, R34.reuse, R76 ;  /* 0x000000222c4c723c */ /* 0x080fec000000184c */
[----:B------:R-:W-:Y:S01]  /*14f0*/  HMMA.16816.F32 R80, R36, R34, R80 ;  /* 0x000000222450723c */ /* 0x000fe20000001850 */
[----:B------:R-:W1:Y:S05]  /*1500*/  LDSM.16.M88.4 R32, [R141+0x7800] ;  /* 0x007800008d20783b */ /* 0x000e6a0000000200 */
[----:B--2---:R-:W-:Y:S01]  /*1510*/  HMMA.16816.F32 R72, R44, R96, R72 ;  /* 0x000000602c48723c */ /* 0x004fe20000001848 */
[----:B------:R-:W-:Y:S01]  /*1520*/  FMUL.FTZ R12, R12, UR4 ;  /* 0x000000040c0c7c20 */ /* 0x000fe20008410000 */
[----:B------:R-:W-:Y:S01]  /*1530*/  FMUL.FTZ R2, R13, UR4 ;  /* 0x000000040d027c20 */ /* 0x000fe20008410000 */
[----:B------:R-:W-:-:S02]  /*1540*/  FMUL.FTZ R3, R14, UR4 ;  /* 0x000000040e037c20 */ /* 0x000fc40008410000 */
[----:B------:R2:W-:Y:S01]  /*1550*/  MUFU.TANH R120, R12 ;  /* 0x0000000c00787308 */ /* 0x0005e20000002400 */
[----:B------:R-:W-:Y:S06]  /*1560*/  HMMA.16816.F32 R68, R36, R96, R68 ;  /* 0x000000602444723c */ /* 0x000fec0000001844 */
[-C--:B------:R-:W-:Y:S01]  /*1570*/  HMMA.16816.F32 R128, R44, R98.reuse, R128 ;  /* 0x000000622c80723c */ /* 0x080fe20000001880 */
[----:B------:R-:W-:Y:S01]  /*1580*/  FMUL.FTZ R97, R15, UR4 ;  /* 0x000000040f617c20 */ /* 0x000fe20008410000 */
[----:B------:R-:W4:Y:S04]  /*1590*/  MUFU.TANH R2, R2 ;  /* 0x0000000200027308 */ /* 0x000f280000002400 */
[----:B------:R-:W-:Y:S01]  /*15a0*/  HMMA.16816.F32 R64, R36, R98, R64 ;  /* 0x000000622440723c */ /* 0x000fe20000001840 */
[----:B--2---:R-:W2:Y:S03]  /*15b0*/  LDSM.16.M88.4 R12, [R222+0x2400] ;  /* 0x00240000de0c783b */ /* 0x004ea60000000200 */
[----:B------:R-:W-:Y:S02]  /*15c0*/  MUFU.TANH R3, R3 ;  /* 0x0000000300037308 */ /* 0x000fe40000002400 */
[----:B------:R-:W-:Y:S06]  /*15d0*/  HMMA.16816.F32 R28, R20, R16, R28 ;  /* 0x00000010141c723c */ /* 0x000fec000000181c */
[-C--:B------:R-:W-:Y:S01]  /*15e0*/  HMMA.16816.F32 R76, R24, R18.reuse, R76 ;  /* 0x00000012184c723c */ /* 0x080fe2000000184c */
[----:B------:R-:W-:Y:S05]  /*15f0*/  MUFU.TANH R97, R97 ;  /* 0x0000006100617308 */ /* 0x000fea0000002400 */
[----:B------:R-:W-:Y:S01]  /*1600*/  HMMA.16816.F32 R80, R20, R18, R80 ;  /* 0x000000121450723c */ /* 0x000fe20000001850 */
[----:B------:R-:W-:Y:S05]  /*1610*/  LDSM.16.M88.4 R16, [R141+0x8800] ;  /* 0x008800008d10783b */ /* 0x000fea0000000200 */
[-C--:B---3--:R-:W-:Y:S06]  /*1620*/  HMMA.16816.F32 R72, R24, R84.reuse, R72 ;  /* 0x000000541848723c */ /* 0x088fec0000001848 */
[----:B------:R-:W-:Y:S06]  /*1630*/  HMMA.16816.F32 R68, R20, R84, R68 ;  /* 0x000000541444723c */ /* 0x000fec0000001844 */
[-C--:B------:R-:W-:Y:S06]  /*1640*/  HMMA.16816.F32 R128, R24, R86.reuse, R128 ;  /* 0x000000561880723c */ /* 0x080fec0000001880 */
[----:B------:R-:W-:Y:S06]  /*1650*/  HMMA.16816.F32 R64, R20, R86, R64 ;  /* 0x000000561440723c */ /* 0x000fec0000001840 */
[----:B------:R-:W-:Y:S06]  /*1660*/  HMMA.16816.F32 R28, R112, R4, R28 ;  /* 0x00000004701c723c */ /* 0x000fec000000181c */
[-C--:B------:R-:W-:Y:S06]  /*1670*/  HMMA.16816.F32 R76, R8, R6.reuse, R76 ;  /* 0x00000006084c723c */ /* 0x080fec000000184c */
[----:B------:R-:W-:Y:S01]  /*1680*/  HMMA.16816.F32 R80, R112, R6, R80 ;  /* 0x000000067050723c */ /* 0x000fe20000001850 */
[----:B------:R-:W3:Y:S05]  /*1690*/  LDSM.16.M88.4 R4, [R222+0x1800] ;  /* 0x00180000de04783b */ /* 0x000eea0000000200 */
[C---:B-1----:R-:W-:Y:S06]  /*16a0*/  HMMA.16816.F32 R108, R92.reuse, R32, R108 ;  /* 0x000000205c6c723c */ /* 0x042fec000000186c */
[----:B------:R-:W-:Y:S01]  /*16b0*/  HMMA.16816.F32 R104, R92, R34, R104 ;  /* 0x000000225c68723c */ /* 0x000fe20000001868 */
[----:B------:R-:W-:Y:S01]  /*16c0*/  FMUL.FTZ R28, R28, UR4 ;  /* 0x000000041c1c7c20 */ /* 0x000fe20008410000 */
[----:B------:R-:W-:Y:S01]  /*16d0*/  FMUL.FTZ R29, R29, UR4 ;  /* 0x000000041d1d7c20 */ /* 0x000fe20008410000 */
[----:B------:R-:W-:Y:S01]  /*16e0*/  FMUL.FTZ R30, R30, UR4 ;  /* 0x000000041e1e7c20 */ /* 0x000fe20008410000 */
[----:B------:R-:W-:Y:S01]  /*16f0*/  FMUL.FTZ R31, R31, UR4 ;  /* 0x000000041f1f7c20 */ /* 0x000fe20008410000 */
[----:B------:R-:W-:Y:S01]  /*1700*/  MUFU.TANH R96, R28 ;  /* 0x0000001c00607308 */ /* 0x000fe20000002400 */
[----:B--2---:R-:W-:Y:S01]  /*1710*/  HMMA.16816.F32 R72, R8, R12, R72 ;  /* 0x0000000c0848723c */ /* 0x004fe20000001848 */
[----:B------:R-:W-:Y:S01]  /*1720*/  FMUL.FTZ R84, R76, UR4 ;  /* 0x000000044c547c20 */ /* 0x000fe20008410000 */
[----:B------:R-:W-:Y:S01]  /*1730*/  FMUL.FTZ R78, R78, UR4 ;  /* 0x000000044e4e7c20 */ /* 0x000fe20008410000 */
[----:B------:R-:W-:Y:S01]  /*1740*/  FMUL.FTZ R76, R77, UR4 ;  /* 0x000000044d4c7c20 */ /* 0x000fe20008410000 */
[----:B------:R-:W-:-:S02]  /*1750*/  FMUL.FTZ R77, R79, UR4 ;  /* 0x000000044f4d7c20 */ /* 0x000fc40008410000 */
[----:B------:R-:W-:Y:S01]  /*1760*/  HMMA.16816.F32 R68, R112, R12, R68 ;  /* 0x0000000c7044723c */ /* 0x000fe20000001844 */
[----:B------:R-:W-:Y:S01]  /*1770*/  MUFU.TANH R122, R29 ;  /* 0x0000001d007a7308 */ /* 0x000fe20000002400 */
[----:B------:R-:W-:Y:S01]  /*1780*/  FMUL.FTZ R80, R80, UR4 ;  /* 0x0000000450507c20 */ /* 0x000fe20008410000 */
[----:B------:R-:W-:-:S03]  /*1790*/  FMUL.FTZ R79, R83, UR4 ;  /* 0x00000004534f7c20 */ /* 0x000fc60008410000 */
[----:B------:R-:W-:Y:S03]  /*17a0*/  HMMA.16816.F32 R60, R88, R32, R60 ;  /* 0x00000020583c723c */ /* 0x000fe6000000183c */
[----:B------:R-:W-:Y:S03]  /*17b0*/  MUFU.TANH R123, R30 ;  /* 0x0000001e007b7308 */ /* 0x000fe60000002400 */
[----:B------:R-:W-:Y:S05]  /*17c0*/  HMMA.16816.F32 R128, R8, R14, R128 ;  /* 0x0000000e0880723c */ /* 0x000fea0000001880 */
[----:B------:R1:W2:Y:S01]  /*17d0*/  MUFU.TANH R133, R31 ;  /* 0x0000001f00857308 */ /* 0x0002a20000002400 */
[----:B------:R-:W-:Y:S01]  /*17e0*/  HMMA.16816.F32 R56, R88, R34, R56 ;  /* 0x000000225838723c */ /* 0x000fe20000001838 */
[----:B------:R-:W-:Y:S01]  /*17f0*/  FMUL.FTZ R74, R74, UR4 ;  /* 0x000000044a4a7c20 */ /* 0x000fe20008410000 */
[----:B------:R-:W-:-:S04]  /*1800*/  FMUL.FTZ R75, R75, UR4 ;  /* 0x000000044b4b7c20 */ /* 0x000fc80008410000 */
[----:B------:R-:W-:Y:S01]  /*1810*/  HMMA.16816.F32 R64, R112, R14, R64 ;  /* 0x0000000e7040723c */ /* 0x000fe20000001840 */
[----:B------:R-:W4:Y:S01]  /*1820*/  LDSM.16.M88.4 R12, [R222+0x1c00] ;  /* 0x001c0000de0c783b */ /* 0x000f220000000200 */
[----:B------:R-:W2:Y:S01]  /*1830*/  MUFU.TANH R84, R84 ;  /* 0x0000005400547308 */ /* 0x000ea20000002400 */
[----:B------:R-:W-:Y:S01]  /*1840*/  FMUL.FTZ R32, R68, UR4 ;  /* 0x0000000444207c20 */ /* 0x000fe20008410000 */
[----:B------:R-:W-:Y:S01]  /*1850*/  FMUL.FTZ R68, R69, UR4 ;  /* 0x0000000445447c20 */ /* 0x000fe20008410000 */
[----:B------:R-:W-:Y:S01]  /*1860*/  FMUL.FTZ R33, R70, UR4 ;  /* 0x0000000446217c20 */ /* 0x000fe20008410000 */
[----:B------:R-:W-:Y:S01]  /*1870*/  HMMA.16816.F32 R100, R92, R116, R100 ;  /* 0x000000745c64723c */ /* 0x000fe20000001864 */
[----:B------:R-:W-:Y:S01]  /*1880*/  FMUL.FTZ R35, R71, UR4 ;  /* 0x0000000447237c20 */ /* 0x000fe20008410000 */
[----:B-1----:R-:W-:Y:S02]  /*1890*/  LDSM.16.M88.4 R28, [R222+0x2800] ;  /* 0x00280000de1c783b */ /* 0x002fe40000000200 */
[----:B------:R1:W-:Y:S02]  /*18a0*/  MUFU.TANH R121, R78 ;  /* 0x0000004e00797308 */ /* 0x0003e40000002400 */
[----:B---3--:R-:W-:Y:S01]  /*18b0*/  HMMA.16816.F32 R108, R44, R4, R108 ;  /* 0x000000042c6c723c */ /* 0x008fe2000000186c */
[----:B------:R-:W-:Y:S01]  /*18c0*/  FMUL.FTZ R86, R128, UR4 ;  /* 0x0000000480567c20 */ /* 0x000fe20008410000 */
[----:B------:R-:W-:Y:S01]  /*18d0*/  FMUL.FTZ R98, R129, UR4 ;  /* 0x0000000481627c20 */ /* 0x000fe20008410000 */
[----:B------:R-:W-:Y:S01]  /*18e0*/  FMUL.FTZ R130, R130, UR4 ;  /* 0x0000000482827c20 */ /* 0x000fe20008410000 */
[----:B------:R-:W-:-:S02]  /*18f0*/  FMUL.FTZ R131, R131, UR4 ;  /* 0x0000000483837c20 */ /* 0x000fc40008410000 */
[C---:B------:R-:W-:Y:S01]  /*1900*/  HMMA.16816.F32 R60, R36.reuse, R4, R60 ;  /* 0x00000004243c723c */ /* 0x040fe2000000183c */
[----:B------:R-:W3:Y:S05]  /*1910*/  MUFU.TANH R76, R76 ;  /* 0x0000004c004c7308 */ /* 0x000eea0000002400 */
[-C--:B------:R-:W-:Y:S01]  /*1920*/  HMMA.16816.F32 R56, R36, R6.reuse, R56 ;  /* 0x000000062438723c */ /* 0x080fe20000001838 */
[----:B------:R-:W-:Y:S01]  /*1930*/  FMUL.FTZ R34, R64, UR4 ;  /* 0x0000000440227c20 */ /* 0x000fe20008410000 */
[----:B------:R-:W-:Y:S01]  /*1940*/  FMUL.FTZ R65, R65, UR4 ;  /* 0x0000000441417c20 */ /* 0x000fe20008410000 */
[----:B------:R-:W-:Y:S01]  /*1950*/  MUFU.TANH R80, R80 ;  /* 0x0000005000507308 */ /* 0x000fe20000002400 */
[----:B-1----:R-:W-:Y:S01]  /*1960*/  FMUL.FTZ R78, R72, UR4 ;  /* 0x00000004484e7c20 */ /* 0x002fe20008410000 */
[----:B------:R-:W-:Y:S01]  /*1970*/  FMUL.FTZ R72, R73, UR4 ;  /* 0x0000000449487c20 */ /* 0x000fe20008410000 */
[----:B------:R-:W-:Y:S01]  /*1980*/  HMMA.16816.F32 R104, R44, R6, R104 ;  /* 0x000000062c68723c */ /* 0x000fe20000001868 */
[----:B------:R-:W1:Y:S01]  /*1990*/  LDSM.16.M88.4 R4, [R141+0x8c00] ;  /* 0x008c00008d04783b */ /* 0x000e620000000200 */
[----:B------:R-:W-:-:S03]  /*19a0*/  FMUL.FTZ R67, R67, UR4 ;  /* 0x0000000443437c20 */ /* 0x000fc60008410000 */
[----:B------:R-:W-:Y:S01]  /*19b0*/  MUFU.TANH R78, R78 ;  /* 0x0000004e004e7308 */ /* 0x000fe20000002400 */
[----:B------:R-:W-:Y:S06]  /*19c0*/  HMMA.16816.F32 R124, R92, R118, R124 ;  /* 0x000000765c7c723c */ /* 0x000fec000000187c */
[----:B------:R-:W-:Y:S01]  /*19d0*/  HMMA.16816.F32 R52, R88, R116, R52 ;  /* 0x000000745834723c */ /* 0x000fe20000001834 */
[----:B------:R-:W-:Y:S01]  /*19e0*/  FMUL.FTZ R92, R81, UR4 ;  /* 0x00000004515c7c20 */ /* 0x000fe20008410000 */
[----:B------:R-:W-:Y:S01]  /*19f0*/  MUFU.TANH R72, R72 ;  /* 0x0000004800487308 */ /* 0x000fe20000002400 */
[----:B------:R-:W-:-:S03]  /*1a00*/  FMUL.FTZ R81, R82, UR4 ;  /* 0x0000000452517c20 */ /* 0x000fc60008410000 */
[----:B------:R-:W-:Y:S04]  /*1a10*/  HMMA.16816.F32 R48, R88, R118, R48 ;  /* 0x000000765830723c */ /* 0x000fe80000001830 */
[----:B------:R-:W-:Y:S02]  /*1a20*/  MUFU.TANH R92, R92 ;  /* 0x0000005c005c7308 */ /* 0x000fe40000002400 */
[----:B----4-:R-:W-:Y:S06]  /*1a30*/  HMMA.16816.F32 R100, R44, R12, R100 ;  /* 0x0000000c2c64723c */ /* 0x010fec0000001864 */
[-C--:B------:R-:W-:Y:S01]  /*1a40*/  HMMA.16816.F32 R108, R24, R16.reuse, R108 ;  /* 0x00000010186c723c */ /* 0x080fe2000000186c */
[----:B------:R-:W-:Y:S05]  /*1a50*/  MUFU.TANH R86, R86 ;  /* 0x0000005600567308 */ /* 0x000fea0000002400 */
[----:B------:R-:W-:Y:S03]  /*1a60*/  HMMA.16816.F32 R60, R20, R16, R60 ;  /* 0x00000010143c723c */ /* 0x000fe6000000183c */
[----:B------:R-:W-:Y:S03]  /*1a70*/  MUFU.TANH R32, R32 ;  /* 0x0000002000207308 */ /* 0x000fe60000002400 */
[-C--:B------:R-:W-:Y:S05]  /*1a80*/  HMMA.16816.F32 R104, R24, R18.reuse, R104 ;  /* 0x000000121868723c */ /* 0x080fea0000001868 */
[----:B------:R-:W-:Y:S01]  /*1a90*/  MUFU.TANH R98, R98 ;  /* 0x0000006200627308 */ /* 0x000fe20000002400 */
[----:B------:R-:W-:Y:S01]  /*1aa0*/  HMMA.16816.F32 R56, R20, R18, R56 ;  /* 0x000000121438723c */ /* 0x000fe20000001838 */
[----:B------:R-:W4:Y:S01]  /*1ab0*/  LDSM.16.M88.4 R16, [R222+0x2c00] ;  /* 0x002c0000de10783b */ /* 0x000f220000000200 */
[----:B------:R-:W-:-:S04]  /*1ac0*/  DEPBAR.LE SB0, 0x0 ;  /* 0x000080000000791a */ /* 0x000fc80000000000 */
[----:B------:R-:W-:Y:S01]  /*1ad0*/  HMMA.16816.F32 R124, R44, R14, R124 ;  /* 0x0000000e2c7c723c */ /* 0x000fe2000000187c */
[----:B------:R-:W-:Y:S05]  /*1ae0*/  MUFU.TANH R68, R68 ;  /* 0x0000004400447308 */ /* 0x000fea0000002400 */
[C---:B------:R-:W-:Y:S03]  /*1af0*/  HMMA.16816.F32 R52, R36.reuse, R12, R52 ;  /* 0x0000000c2434723c */ /* 0x040fe60000001834 */
[----:B------:R-:W-:Y:S03]  /*1b00*/  MUFU.TANH R34, R34 ;  /* 0x0000002200227308 */ /* 0x000fe60000002400 */
[----:B------:R-:W-:Y:S05]  /*1b10*/  HMMA.16816.F32 R48, R36, R14, R48 ;  /* 0x0000000e2430723c */ /* 0x000fea0000001830 */
[----:B------:R-:W3:Y:S01]  /*1b20*/  MUFU.TANH R81, R81 ;  /* 0x0000005100517308 */ /* 0x000ee20000002400 */
[----:B-1----:R-:W-:Y:S06]  /*1b30*/  HMMA.16816.F32 R100, R24, R4, R100 ;  /* 0x000000041864723c */ /* 0x002fec0000001864 */
[----:B------:R-:W-:Y:S01]  /*1b40*/  HMMA.16816.F32 R108, R8, R28, R108 ;  /* 0x0000001c086c723c */ /* 0x000fe2000000186c */
[----:B------:R-:W-:Y:S05]  /*1b50*/  MUFU.TANH R70, R65 ;  /* 0x0000004100467308 */ /* 0x000fea0000002400 */
[----:B------:R-:W-:Y:S03]  /*1b60*/  HMMA.16816.F32 R124, R24, R6, R124 ;  /* 0x00000006187c723c */ /* 0x000fe6000000187c */
[----:B------:R-:W1:Y:S03]  /*1b70*/  MUFU.TANH R79, R79 ;  /* 0x0000004f004f7308 */ /* 0x000e660000002400 */
[----:B------:R-:W-:Y:S05]  /*1b80*/  HMMA.16816.F32 R52, R20, R4, R52 ;  /* 0x000000041434723c */ /* 0x000fea0000001834 */
[----:B------:R-:W4:Y:S01]  /*1b90*/  MUFU.TANH R33, R33 ;  /* 0x0000002100217308 */ /* 0x000f220000002400 */
[----:B------:R-:W-:Y:S01]  /*1ba0*/  HMMA.16816.F32 R104, R8, R30, R104 ;  /* 0x0000001e0868723c */ /* 0x000fe20000001868 */
[----:B------:R-:W-:-:S02]  /*1bb0*/  FMNMX.FTZ R5, R120, R2, !PT ;  /* 0x0000000278057209 */ /* 0x000fc40007810000 */
[----:B--2---:R-:W-:Y:S02]  /*1bc0*/  FMNMX.FTZ R4, R123, R133, !PT ;  /* 0x000000857b047209 */ /* 0x004fe40007810000 */
[----:B------:R-:W-:Y:S01]  /*1bd0*/  FMNMX.FTZ R5, R84, R5, !PT ;  /* 0x0000000554057209 */ /* 0x000fe20007810000 */
[----:B------:R-:W-:Y:S01]  /*1be0*/  HMMA.16816.F32 R48, R20, R6, R48 ;  /* 0x000000061430723c */ /* 0x000fe20000001830 */
[----:B------:R-:W-:Y:S01]  /*1bf0*/  FMUL.FTZ R108, R108, UR4 ;  /* 0x000000046c6c7c20 */ /* 0x000fe20008410000 */
[----:B------:R-:W-:Y:S01]  /*1c00*/  FMUL.FTZ R109, R109, UR4 ;  /* 0x000000046d6d7c20 */ /* 0x000fe20008410000 */
[----:B---3--:R-:W-:Y:S01]  /*1c10*/  FMNMX.FTZ R5, R76, R5, !PT ;  /* 0x000000054c057209 */ /* 0x008fe20007810000 */
[----:B------:R-:W2:Y:S01]  /*1c20*/  MUFU.TANH R35, R35 ;  /* 0x0000002300237308 */ /* 0x000ea20000002400 */
[----:B------:R-:W-:Y:S01]  /*1c30*/  FMNMX.FTZ R4, R81, R4, !PT ;  /* 0x0000000451047209 */ /* 0x000fe20007810000 */
[----:B------:R-:W-:Y:S01]  /*1c40*/  HMMA.16816.F32 R60, R112, R28, R60 ;  /* 0x0000001c703c723c */ /* 0x000fe2000000183c */
[----:B------:R-:W-:Y:S01]  /*1c50*/  FMNMX.FTZ R7, R96, R122, !PT ;  /* 0x0000007a60077209 */ /* 0x000fe20007810000 */
[----:B------:R-:W-:Y:S01]  /*1c60*/  FMUL.FTZ R110, R110, UR4 ;  /* 0x000000046e6e7c20 */ /* 0x000fe20008410000 */
[----:B-1----:R-:W-:-:S03]  /*1c70*/  FMNMX.FTZ R4, R79, R4, !PT ;  /* 0x000000044f047209 */ /* 0x002fc60007810000 */
[----:B----4-:R-:W-:Y:S01]  /*1c80*/  HMMA.16816.F32 R100, R8, R16, R100 ;  /* 0x000000100864723c */ /* 0x010fe20000001864 */
[----:B------:R-:W1:Y:S01]  /*1c90*/  MUFU.TANH R172, R108 ;  /* 0x0000006c00ac7308 */ /* 0x000e620000002400 */
[----:B------:R-:W-:Y:S01]  /*1ca0*/  FMUL.FTZ R29, R66, UR4 ;  /* 0x00000004421d7c20 */ /* 0x000fe20008410000 */
[----:B------:R-:W-:-:S03]  /*1cb0*/  FMNMX.FTZ R4, R33, R4, !PT ;  /* 0x0000000421047209 */ /* 0x000fc60007810000 */
[----:B------:R-:W-:Y:S01]  /*1cc0*/  HMMA.16816.F32 R56, R112, R30, R56 ;  /* 0x0000001e7038723c */ /* 0x000fe20000001838 */
[----:B------:R-:W-:Y:S01]  /*1cd0*/  FMUL.FTZ R104, R104, UR4 ;  /* 0x0000000468687c20 */ /* 0x000fe20008410000 */
[----:B------:R-:W-:Y:S01]  /*1ce0*/  FMUL.FTZ R105, R105, UR4 ;  /* 0x0000000469697c20 */ /* 0x000fe20008410000 */
[----:B------:R-:W3:Y:S01]  /*1cf0*/  MUFU.TANH R186, R109 ;  /* 0x0000006d00ba7308 */ /* 0x000ee20000002400 */
[----:B--2---:R-:W-:Y:S02]  /*1d00*/  FMNMX.FTZ R4, R35, R4, !PT ;  /* 0x0000000423047209 */ /* 0x004fe40007810000 */
[----:B------:R-:W-:Y:S05]  /*1d10*/  HMMA.16816.F32 R124, R8, R18, R124 ;  /* 0x00000012087c723c */ /* 0x000fea000000187c */
[----:B------:R-:W2:Y:S01]  /*1d20*/  MUFU.TANH R202, R104 ;  /* 0x0000006800ca7308 */ /* 0x000ea20000002400 */
[C---:B------:R-:W-:Y:S01]  /*1d30*/  HMMA.16816.F32 R52, R112.reuse, R16, R52 ;  /* 0x000000107034723c */ /* 0x040fe20000001834 */
[----:B------:R-:W-:Y:S01]  /*1d40*/  FMNMX.FTZ R9, R78, R5, !PT ;  /* 0x000000054e097209 */ /* 0x000fe20007810000 */
[----:B------:R-:W-:Y:S01]  /*1d50*/  FMUL.FTZ R60, R60, UR4 ;  /* 0x000000043c3c7c20 */ /* 0x000fe20008410000 */
[----:B------:R-:W-:Y:S01]  /*1d60*/  FMNMX.FTZ R5, R80, R7, !PT ;  /* 0x0000000750057209 */ /* 0x000fe20007810000 */
[----:B------:R-:W-:Y:S01]  /*1d70*/  FMUL.FTZ R61, R61, UR4 ;  /* 0x000000043d3d7c20 */ /* 0x000fe20008410000 */
[----:B------:R-:W-:Y:S01]  /*1d80*/  FMNMX.FTZ R7, R72, R9, !PT ;  /* 0x0000000948077209 */ /* 0x000fe20007810000 */
[----:B------:R-:W-:Y:S01]  /*1d90*/  HMMA.16816.F32 R48, R112, R18, R48 ;  /* 0x000000127030723c */ /* 0x000fe20000001830 */
[----:B------:R-:W-:Y:S01]  /*1da0*/  FMNMX.FTZ R5, R92, R5, !PT ;  /* 0x000000055c057209 */ /* 0x000fe20007810000 */
[----:B------:R-:W4:Y:S01]  /*1db0*/  MUFU.TANH R174, R60 ;  /* 0x0000003c00ae7308 */ /* 0x000f220000002400 */
[----:B------:R-:W-:Y:S01]  /*1dc0*/  FMNMX.FTZ R7, R86, R7, !PT ;  /* 0x0000000756077209 */ /* 0x000fe20007810000 */
[----:B------:R-:W-:Y:S01]  /*1dd0*/  FMUL.FTZ R100, R100, UR4 ;  /* 0x0000000464647c20 */ /* 0x000fe20008410000 */
[----:B------:R-:W-:Y:S01]  /*1de0*/  FMNMX.FTZ R5, R32, R5, !PT ;  /* 0x0000000520057209 */ /* 0x000fe20007810000 */
[----:B------:R-:W-:Y:S01]  /*1df0*/  FMUL.FTZ R56, R56, UR4 ;  /* 0x0000000438387c20 */ /* 0x000fe20008410000 */
[----:B------:R-:W-:Y:S01]  /*1e00*/  FMNMX.FTZ R9, R98, R7, !PT ;  /* 0x0000000762097209 */ /* 0x000fe20007810000 */
[----:B------:R-:W-:Y:S01]  /*1e10*/  FMUL.FTZ R101, R101, UR4 ;  /* 0x0000000465657c20 */ /* 0x000fe20008410000 */
[----:B------:R-:W-:Y:S01]  /*1e20*/  FMNMX.FTZ R7, R68, R5, !PT ;  /* 0x0000000544077209 */ /* 0x000fe20007810000 */
[----:B------:R-:W4:Y:S01]  /*1e30*/  MUFU.TANH R196, R105 ;  /* 0x0000006900c47308 */ /* 0x000f220000002400 */
[----:B-1----:R-:W-:Y:S01]  /*1e40*/  FMNMX.FTZ R5, R172, R9, !PT ;  /* 0x00000009ac057209 */ /* 0x002fe20007810000 */
[----:B------:R-:W-:Y:S01]  /*1e50*/  FMUL.FTZ R36, R57, UR4 ;  /* 0x0000000439247c20 */ /* 0x000fe20008410000 */
[----:B------:R-:W-:Y:S01]  /*1e60*/  FMUL.FTZ R124, R124, UR4 ;  /* 0x000000047c7c7c20 */ /* 0x000fe20008410000 */
[----:B------:R-:W-:Y:S01]  /*1e70*/  FMNMX.FTZ R7, R34, R7, !PT ;  /* 0x0000000722077209 */ /* 0x000fe20007810000 */
[----:B------:R-:W-:Y:S01]  /*1e80*/  FMUL.FTZ R125, R125, UR4 ;  /* 0x000000047d7d7c20 */ /* 0x000fe20008410000 */
[----:B---3--:R-:W-:Y:S01]  /*1e90*/  FMNMX.FTZ R5, R186, R5, !PT ;  /* 0x00000005ba057209 */ /* 0x008fe20007810000 */
[----:B------:R-:W-:Y:S01]  /*1ea0*/  FMUL.FTZ R39, R58, UR4 ;  /* 0x000000043a277c20 */ /* 0x000fe20008410000 */
[----:B------:R-:W1:Y:S01]  /*1eb0*/  MUFU.TANH R178, R61 ;  /* 0x0000003d00b27308 */ /* 0x000e620000002400 */
[----:B------:R-:W-:Y:S01]  /*1ec0*/  FMUL.FTZ R52, R52, UR4 ;  /* 0x0000000434347c20 */ /* 0x000fe20008410000 */
[----:B------:R-:W-:Y:S01]  /*1ed0*/  FMNMX.FTZ R7, R70, R7, !PT ;  /* 0x0000000746077209 */ /* 0x000fe20007810000 */
[----:B------:R-:W-:Y:S01]  /*1ee0*/  FMUL.FTZ R37, R59, UR4 ;  /* 0x000000043b257c20 */ /* 0x000fe20008410000 */
[----:B--2---:R-:W-:Y:S01]  /*1ef0*/  FMNMX.FTZ R5, R202, R5, !PT ;  /* 0x00000005ca057209 */ /* 0x004fe20007810000 */
[----:B------:R-:W-:Y:S01]  /*1f00*/  FMUL.FTZ R62, R62, UR4 ;  /* 0x000000043e3e7c20 */ /* 0x000fe20008410000 */
[----:B------:R-:W-:Y:S01]  /*1f10*/  FMUL.FTZ R63, R63, UR4 ;  /* 0x000000043f3f7c20 */ /* 0x000fe20008410000 */
[----:B------:R-:W-:Y:S01]  /*1f20*/  FMUL.FTZ R53, R53, UR4 ;  /* 0x0000000435357c20 */ /* 0x000fe20008410000 */
[----:B------:R-:W2:Y:S01]  /*1f30*/  MUFU.TANH R200, R100 ;  /* 0x0000006400c87308 */ /* 0x000ea20000002400 */
[----:B------:R-:W-:Y:S01]  /*1f40*/  FMUL.FTZ R54, R54, UR4 ;  /* 0x0000000436367c20 */ /* 0x000fe20008410000 */
[----:B------:R-:W-:Y:S01]  /*1f50*/  FMUL.FTZ R55, R55, UR4 ;  /* 0x0000000437377c20 */ /* 0x000fe20008410000 */
[----:B------:R-:W-:Y:S01]  /*1f60*/  FMUL.FTZ R48, R48, UR4 ;  /* 0x0000000430307c20 */ /* 0x000fe20008410000 */
[----:B----4-:R-:W-:Y:S01]  /*1f70*/  FMNMX.FTZ R7, R174, R7, !PT ;  /* 0x00000007ae077209 */ /* 0x010fe20007810000 */
[----:B------:R-:W-:Y:S01]  /*1f80*/  FMUL.FTZ R49, R49, UR4 ;  /* 0x0000000431317c20 */ /* 0x000fe20008410000 */
[----:B------:R-:W-:Y:S01]  /*1f90*/  FMNMX.FTZ R5, R196, R5, !PT ;  /* 0x00000005c4057209 */ /* 0x000fe20007810000 */
[----:B------:R-:W-:Y:S01]  /*1fa0*/  FMUL.FTZ R50, R50, UR4 ;  /* 0x0000000432327c20 */ /* 0x000fe20008410000 */
[----:B------:R-:W3:Y:S01]  /*1fb0*/  MUFU.TANH R180, R56 ;  /* 0x0000003800b47308 */ /* 0x000ee20000002400 */
[----:B-1----:R-:W-:-:S07]  /*1fc0*/  FMNMX.FTZ R7, R178, R7, !PT ;  /* 0x00000007b2077209 */ /* 0x002fce0007810000 */
[----:B------:R-:W1:Y:S01]  /*1fd0*/  MUFU.TANH R198, R101 ;  /* 0x0000006500c67308 */ /* 0x000e620000002400 */
[----:B--2---:R-:W-:-:S07]  /*1fe0*/  FMNMX.FTZ R5, R200, R5, !PT ;  /* 0x00000005c8057209 */ /* 0x004fce0007810000 */
[----:B------:R-:W2:Y:S01]  /*1ff0*/  MUFU.TANH R29, R29 ;  /* 0x0000001d001d7308 */ /* 0x000ea20000002400 */
[----:B---3--:R-:W-:-:S07]  /*2000*/  FMNMX.FTZ R7, R180, R7, !PT ;  /* 0x00000007b4077209 */ /* 0x008fce0007810000 */
        /* <DEDUP_REMOVED lines=12> */
[----:B------:R3:W4:Y:S01]  /*20d0*/  MUFU.TANH R87, R74 ;  /* 0x0000004a00577308 */ /* 0x0007220000002400 */
[----:B-1----:R-:W-:-:S07]  /*20e0*/  FMNMX.FTZ R168, R204, R5, !PT ;  /* 0x00000005cca87209 */ /* 0x002fce0007810000 */
[----:B------:R3:W1:Y:S08]  /*20f0*/  MUFU.TANH R85, R75 ;  /* 0x0000004b00557308 */ /* 0x0006700000002400 */
[----:B------:R3:W1:Y:S08]  /*2100*/  MUFU.TANH R171, R130 ;  /* 0x0000008200ab7308 */ /* 0x0006700000002400 */
[----:B------:R3:W1:Y:S08]  /*2110*/  MUFU.TANH R173, R131 ;  /* 0x0000008300ad7308 */ /* 0x0006700000002400 */
[----:B------:R3:W1:Y:S08]  /*2120*/  MUFU.TANH R201, R110 ;  /* 0x0000006e00c97308 */ /* 0x0006700000002400 */
[----:B------:R3:W1:Y:S08]  /*2130*/  MUFU.TANH R183, R62 ;  /* 0x0000003e00b77308 */ /* 0x0006700000002400 */
[----:B------:R3:W1:Y:S08]  /*2140*/  MUFU.TANH R185, R63 ;  /* 0x0000003f00b97308 */ /* 0x0006700000002400 */
[----:B------:R-:W1:Y:S08]  /*2150*/  MUFU.TANH R39, R39 ;  /* 0x0000002700277308 */ /* 0x000e700000002400 */
[----:B------:R-:W1:Y:S08]  /*2160*/  MUFU.TANH R37, R37 ;  /* 0x0000002500257308 */ /* 0x000e700000002400 */
[----:B------:R3:W1:Y:S08]  /*2170*/  MUFU.TANH R190, R53 ;  /* 0x0000003500be7308 */ /* 0x0006700000002400 */
[----:B------:R3:W1:Y:S08]  /*2180*/  MUFU.TANH R195, R54 ;  /* 0x0000003600c37308 */ /* 0x0006700000002400 */
[----:B------:R3:W1:Y:S08]  /*2190*/  MUFU.TANH R193, R55 ;  /* 0x0000003700c17308 */ /* 0x0006700000002400 */
[----:B------:R3:W1:Y:S08]  /*21a0*/  MUFU.TANH R194, R48 ;  /* 0x0000003000c27308 */ /* 0x0006700000002400 */
[----:B------:R3:W1:Y:S01]  /*21b0*/  MUFU.TANH R188, R49 ;  /* 0x0000003100bc7308 */ /* 0x0006620000002400 */
[----:B------:R-:W-:Y:S06]  /*21c0*/  BAR.SYNC.DEFER_BLOCKING 0x0 ;  /* 0x0000000000007b1d */ /* 0x000fec0000010000 */
[----:B--2-4-:R-:W-:Y:S05]  /*21d0*/  @!P0 BRA `(.L_x_501) ;  /* 0x0000000000588947 */ /* 0x014fea0003800000 */
        /* <DEDUP_REMOVED lines=22> */
.L_x_501:
[----:B-1----:R-:W-:Y:S01]  /*2340*/  FMNMX.FTZ R4, R183, R4, !PT ;  /* 0x00000004b7047209 */ /* 0x002fe20007810000 */
[----:B------:R-:W1:Y:S01]  /*2350*/  MUFU.TANH R191, R50 ;  /* 0x0000003200bf7308 */ /* 0x000e620000002400 */
[----:B------:R-:W-:Y:S01]  /*2360*/  FMNMX.FTZ R5, R190, R7, !PT ;  /* 0x00000007be057209 */ /* 0x000fe20007810000 */
[----:B------:R-:W-:Y:S01]  /*2370*/  FMUL.FTZ R51, R51, UR4 ;  /* 0x0000000433337c20 */ /* 0x000fe20008410000 */
[----:B------:R-:W4:Y:S01]  /*2380*/  SHFL.BFLY PT, R7, R168, 0x2, 0x1f ;  /* 0x0c401f00a8077f89 */ /* 0x000f2200000e0000 */
[----:B------:R-:W-:Y:S01]  /*2390*/  FMNMX.FTZ R4, R185, R4, !PT ;  /* 0x00000004b9047209 */ /* 0x000fe20007810000 */
[----:B------:R-:W-:Y:S01]  /*23a0*/  FMUL.FTZ R111, R111, UR4 ;  /* 0x000000046f6f7c20 */ /* 0x000fe20008410000 */
[----:B------:R-:W-:Y:S01]  /*23b0*/  FMNMX.FTZ R5, R194, R5, !PT ;  /* 0x00000005c2057209 */ /* 0x000fe20007810000 */
[----:B------:R-:W-:Y:S01]  /*23c0*/  FMUL.FTZ R106, R106, UR4 ;  /* 0x000000046a6a7c20 */ /* 0x000fe20008410000 */
[----:B------:R-:W-:Y:S01]  /*23d0*/  FMNMX.FTZ R4, R39, R4, !PT ;  /* 0x0000000427047209 */ /* 0x000fe20007810000 */
[----:B------:R-:W5:Y:S01]  /*23e0*/  MUFU.TANH R187, R51 ;  /* 0x0000003300bb7308 */ /* 0x000f620000002400 */
[----:B------:R-:W-:Y:S01]  /*23f0*/  FMNMX.FTZ R6, R3, R97, !PT ;  /* 0x0000006103067209 */ /* 0x000fe20007810000 */
[----:B------:R-:W-:Y:S01]  /*2400*/  FMUL.FTZ R107, R107, UR4 ;  /* 0x000000046b6b7c20 */ /* 0x000fe20008410000 */
[----:B------:R-:W-:Y:S01]  /*2410*/  FMNMX.FTZ R4, R37, R4, !PT ;  /* 0x0000000425047209 */ /* 0x000fe20007810000 */
[----:B------:R-:W-:Y:S01]  /*2420*/  FMUL.FTZ R102, R102, UR4 ;  /* 0x0000000466667c20 */ /* 0x000fe20008410000 */
[----:B------:R-:W-:Y:S01]  /*2430*/  FMNMX.FTZ R5, R188, R5, !PT ;  /* 0x00000005bc057209 */ /* 0x000fe20007810000 */
[----:B------:R-:W-:Y:S01]  /*2440*/  FMUL.FTZ R103, R103, UR4 ;  /* 0x0000000467677c20 */ /* 0x000fe20008410000 */
[----:B------:R-:W-:Y:S01]  /*2450*/  FMNMX.FTZ R4, R195, R4, !PT ;  /* 0x00000004c3047209 */ /* 0x000fe20007810000 */
[----:B------:R-:W3:Y:S01]  /*2460*/  MUFU.TANH R213, R111 ;  /* 0x0000006f00d57308 */ /* 0x000ee20000002400 */
[----:B------:R-:W-:Y:S01]  /*2470*/  FMNMX.FTZ R6, R121, R6, !PT ;  /* 0x0000000679067209 */ /* 0x000fe20007810000 */
[----:B------:R-:W2:Y:S01]  /*2480*/  SHFL.BFLY PT, R166, R5, 0x2, 0x1f ;  /* 0x0c401f0005a67f89 */ /* 0x000ea200000e0000 */
[----:B------:R-:W-:Y:S01]  /*2490*/  FMNMX.FTZ R4, R193, R4, !PT ;  /* 0x00000004c1047209 */ /* 0x000fe20007810000 */
[----:B------:R-:W-:Y:S01]  /*24a0*/  FMUL.FTZ R126, R126, UR4 ;  /* 0x000000047e7e7c20 */ /* 0x000fe20008410000 */
[----:B------:R-:W-:Y:S01]  /*24b0*/  FMNMX.FTZ R6, R77, R6, !PT ;  /* 0x000000064d067209 */ /* 0x000fe20007810000 */
[----:B------:R-:W-:Y:S01]  /*24c0*/  FMUL.FTZ R127, R127, UR4 ;  /* 0x000000047f7f7c20 */ /* 0x000fe20008410000 */
[----:B-1----:R-:W-:Y:S01]  /*24d0*/  FMNMX.FTZ R4, R191, R4, !PT ;  /* 0x00000004bf047209 */ /* 0x002fe20007810000 */
[----:B------:R-:W1:Y:S01]  /*24e0*/  MUFU.TANH R211, R106 ;  /* 0x0000006a00d37308 */ /* 0x000e620000002400 */
[----:B------:R-:W-:Y:S01]  /*24f0*/  FMNMX.FTZ R6, R87, R6, !PT ;  /* 0x0000000657067209 */ /* 0x000fe20007810000 */
[----:B------:R-:W-:Y:S01]  /*2500*/  ULDC UR4, c[0x0][0x2ec] ;  /* 0x0000bb0000047ab9 */ /* 0x000fe20000000800 */
[----:B----4-:R-:W-:-:S02]  /*2510*/  FMNMX.FTZ R168, R168, R7, !PT ;  /* 0x00000007a8a87209 */ /* 0x010fc40007810000 */
[----:B-----5:R-:W-:Y:S02]  /*2520*/  FMNMX.FTZ R7, R187, R4, !PT ;  /* 0x00000004bb077209 */ /* 0x020fe40007810000 */
[----:B------:R-:W-:Y:S01]  /*2530*/  FMNMX.FTZ R6, R85, R6, !PT ;  /* 0x0000000655067209 */ /* 0x000fe20007810000 */
[----:B------:R-:W4:Y:S01]  /*2540*/  MUFU.TANH R209, R107 ;  /* 0x0000006b00d17308 */ /* 0x000f220000002400 */
[----:B------:R-:W5:Y:S01]  /*2550*/  SHFL.BFLY PT, R9, R168, 0x1, 0x1f ;  /* 0x0c201f00a8097f89 */ /* 0x000f6200000e0000 */
[----:B------:R-:W-:Y:S02]  /*2560*/  LEA R138, R139, R138, 0x5 ;  /* 0x0000008a8b8a7211 */ /* 0x000fe400078e28ff */
[----:B------:R-:W-:Y:S01]  /*2570*/  FMNMX.FTZ R6, R171, R6, !PT ;  /* 0x00000006ab067209 */ /* 0x000fe20007810000 */
[----:B------:R-:W5:Y:S01]  /*2580*/  SHFL.BFLY PT, R4, R7, 0x2, 0x1f ;  /* 0x0c401f0007047f89 */ /* 0x000f6200000e0000 */
[----:B------:R-:W-:Y:S02]  /*2590*/  IADD3 R221, R43, R138, RZ ;  /* 0x0000008a2bdd7210 */ /* 0x000fe40007ffe0ff */
[----:B------:R-:W-:Y:S01]  /*25a0*/  FMNMX.FTZ R6, R173, R6, !PT ;  /* 0x00000006ad067209 */ /* 0x000fe20007810000 */
[----:B------:R-:W5:Y:S01]  /*25b0*/  MUFU.TANH R205, R102 ;  /* 0x0000006600cd7308 */ /* 0x000f620000002400 */
[----:B--2---:R-:W-:-:S02]  /*25c0*/  FMNMX.FTZ R166, R5, R166, !PT ;  /* 0x000000a605a67209 */ /* 0x004fc40007810000 */
[----:B------:R-:W-:Y:S02]  /*25d0*/  FMNMX.FTZ R6, R201, R6, !PT ;  /* 0x00000006c9067209 */ /* 0x000fe40007810000 */
[----:B------:R-:W-:Y:S01]  /*25e0*/  LEA R221, R221, UR5, 0x1 ;  /* 0x00000005dddd7c11 */ /* 0x000fe2000f8e08ff */
[----:B------:R-:W2:Y:S01]  /*25f0*/  SHFL.BFLY PT, R5, R166, 0x1, 0x1f ;  /* 0x0c201f00a6057f89 */ /* 0x000ea200000e0000 */
[----:B---3--:R-:W-:Y:S01]  /*2600*/  FMNMX.FTZ R6, R213, R6, !PT ;  /* 0x00000006d5067209 */ /* 0x008fe20007810000 */
[----:B------:R-:W3:Y:S01]  /*2610*/  MUFU.TANH R181, R103 ;  /* 0x0000006700b57308 */ /* 0x000ee20000002400 */
[----:B------:R-:W-:Y:S01]  /*2620*/  IADD3 R220, R0, R221, RZ ;  /* 0x000000dd00dc7210 */ /* 0x000fe20007ffe0ff */
[----:B------:R-:W-:Y:S01]  /*2630*/  LDSM.16.MT88.4 R148, [R221+0x9000] ;  /* 0x00900000dd94783b */ /* 0x000fe20000004200 */
[----:B-1----:R-:W-:Y:S02]  /*2640*/  FMNMX.FTZ R6, R211, R6, !PT ;  /* 0x00000006d3067209 */ /* 0x002fe40007810000 */
[----:B------:R-:W-:Y:S01]  /*2650*/  LOP3.LUT R42, R42, 0xffffffe0, RZ, 0xc0, !PT ;  /* 0xffffffe02a2a7812 */ /* 0x000fe200078ec0ff */
[----:B------:R-:W-:Y:S01]  /*2660*/  LDSM.16.MT88.4 R116, [R221+0xa000] ;  /* 0x00a00000dd74783b */ /* 0x000fe20000004200 */
[----:B----4-:R-:W-:Y:S01]  /*2670*/  FMNMX.FTZ R6, R209, R6, !PT ;  /* 0x00000006d1067209 */ /* 0x010fe20007810000 */
[----:B------:R-:W1:Y:S01]  /*2680*/  MUFU.TANH R179, R126 ;  /* 0x0000007e00b37308 */ /* 0x000e620000002400 */
[----:B-----5:R-:W-:Y:S01]  /*2690*/  FMNMX.FTZ R168, R168, R9, !PT ;  /* 0x00000009a8a87209 */ /* 0x020fe20007810000 */
[----:B------:R-:W-:Y:S01]  /*26a0*/  LDSM.16.MT88.4 R20, [R221+0x9400] ;  /* 0x00940000dd14783b */ /* 0x000fe20000004200 */
[----:B------:R-:W-:-:S02]  /*26b0*/  FMNMX.FTZ R6, R205, R6, !PT ;  /* 0x00000006cd067209 */ /* 0x000fc40007810000 */
[----:B------:R-:W-:Y:S01]  /*26c0*/  FMNMX.FTZ R4, R7, R4, !PT ;  /* 0x0000000407047209 */ /* 0x000fe20007810000 */
[C---:B------:R-:W-:Y:S01]  /*26d0*/  FMUL.FTZ R207, R168.reuse, UR4 ;  /* 0x00000004a8cf7c20 */ /* 0x040fe20008410000 */
[----:B------:R-:W-:Y:S01]  /*26e0*/  FSETP.NEU.FTZ.AND P1, PT, R168, -INF , PT ;  /* 0xff800000a800780b */ /* 0x000fe20003f3d000 */
[----:B------:R-:W4:Y:S01]  /*26f0*/  MUFU.TANH R175, R127 ;  /* 0x0000007f00af7308 */ /* 0x000f220000002400 */
[----:B---3--:R-:W-:Y:S01]  /*2700*/  FMNMX.FTZ R6, R181, R6, !PT ;  /* 0x00000006b5067209 */ /* 0x008fe20007810000 */
[----:B------:R-:W3:Y:S01]  /*2710*/  SHFL.BFLY PT, R165, R4, 0x1, 0x1f ;  /* 0x0c201f0004a57f89 */ /* 0x000ee200000e0000 */
[----:B------:R-:W-:Y:S02]  /*2720*/  FSEL R207, R207, RZ, P1 ;  /* 0x000000ffcfcf7208 */ /* 0x000fe40000800000 */
[----:B------:R-:W-:Y:S01]  /*2730*/  IADD3 R237, -R42, R41, RZ ;  /* 0x000000292aed7210 */ /* 0x000fe20007ffe1ff */
[----:B------:R-:W-:Y:S01]  /*2740*/  LDSM.16.MT88.4 R100, [R220+0xa000] ;  /* 0x00a00000dc64783b */ /* 0x000fe20000004200 */
[----:B--2---:R-:W-:Y:S01]  /*2750*/  FMNMX.FTZ R166, R166, R5, !PT ;  /* 0x00000005a6a67209 */ /* 0x004fe20007810000 */
[--C-:B------:R-:W-:Y:S01]  /*2760*/  FFMA.FTZ R164, R120, UR4, -R207.reuse ;  /* 0x0000000478a47c23 */ /* 0x100fe200080108cf */
[--C-:B------:R-:W-:Y:S01]  /*2770*/  FFMA.FTZ R169, R2, UR4, -R207.reuse ;  /* 0x0000000402a97c23 */ /* 0x100fe200080108cf */
[--C-:B------:R-:W-:Y:S01]  /*2780*/  FFMA.FTZ R64, R84, UR4, -R207.reuse ;  /* 0x0000000454407c23 */ /* 0x100fe200080108cf */
[C---:B------:R-:W-:Y:S01]  /*2790*/  FSETP.NEU.FTZ.AND P1, PT, R166.reuse, -INF , PT ;  /* 0xff800000a600780b */ /* 0x040fe20003f3d000 */
[----:B------:R-:W-:Y:S01]  /*27a0*/  FMUL.FTZ R197, R166, UR4 ;  /* 0x00000004a6c57c20 */ /* 0x000fe20008410000 */
[--C-:B------:R-:W-:Y:S01]  /*27b0*/  FFMA.FTZ R57, R76, UR4, -R207.reuse ;  /* 0x000000044c397c23 */ /* 0x100fe200080108cf */
[----:B------:R-:W-:Y:S01]  /*27c0*/  MUFU.EX2 R164, R164 ;  /* 0x000000a400a47308 */ /* 0x000fe20000000800 */
[----:B------:R-:W-:Y:S01]  /*27d0*/  LDSM.16.MT88.4 R16, [R220+0x9400] ;  /* 0x00940000dc10783b */ /* 0x000fe20000004200 */
[--C-:B------:R-:W-:Y:S01]  /*27e0*/  FFMA.FTZ R44, R98, UR4, -R207.reuse ;  /* 0x00000004622c7c23 */ /* 0x100fe200080108cf */
[----:B------:R-:W-:Y:S01]  /*27f0*/  FSEL R197, R197, RZ, P1 ;  /* 0x000000ffc5c57208 */ /* 0x000fe20000800000 */
[--C-:B------:R-:W-:Y:S01]  /*2800*/  FFMA.FTZ R51, R78, UR4, -R207.reuse ;  /* 0x000000044e337c23 */ /* 0x100fe200080108cf */
[----:B------:R-:W-:Y:S01]  /*2810*/  LDSM.16.MT88.4 R12, [R221+0xa400] ;  /* 0x00a40000dd0c783b */ /* 0x000fe20000004200 */
[--C-:B------:R-:W-:Y:S01]  /*2820*/  FFMA.FTZ R46, R72, UR4, -R207.reuse ;  /* 0x00000004482e7c23 */ /* 0x100fe200080108cf */
[----:B------:R-:W-:Y:S01]  /*2830*/  FFMA.FTZ R45, R86, UR4, -R207 ;  /* 0x00000004562d7c23 */ /* 0x000fe200080108cf */
[--C-:B------:R-:W-:Y:S01]  /*2840*/  FFMA.FTZ R54, R80, UR4, -R197.reuse ;  /* 0x0000000450367c23 */ /* 0x100fe200080108c5 */
[--C-:B------:R-:W-:Y:S01]  /*2850*/  FFMA.FTZ R59, R96, UR4, -R197.reuse ;  /* 0x00000004603b7c23 */ /* 0x100fe200080108c5 */
[--C-:B------:R-:W-:Y:S01]  /*2860*/  FFMA.FTZ R58, R122, UR4, -R197.reuse ;  /* 0x000000047a3a7c23 */ /* 0x100fe200080108c5 */
[--C-:B------:R-:W-:Y:S01]  /*2870*/  FFMA.FTZ R53, R92, UR4, -R197.reuse ;  /* 0x000000045c357c23 */ /* 0x100fe200080108c5 */
[----:B---3--:R-:W-:Y:S01]  /*2880*/  FMNMX.FTZ R165, R4, R165, !PT ;  /* 0x000000a504a57209 */ /* 0x008fe20007810000 */
[----:B------:R-:W2:Y:S01]  /*2890*/  MUFU.EX2 R169, R169 ;  /* 0x000000a900a97308 */ /* 0x000ea20000000800 */
[----:B-1----:R-:W-:Y:S01]  /*28a0*/  FMNMX.FTZ R4, R179, R6, !PT ;  /* 0x00000006b3047209 */ /* 0x002fe20007810000 */
[--C-:B------:R-:W-:Y:S01]  /*28b0*/  FFMA.FTZ R52, R32, UR4, -R197.reuse ;  /* 0x0000000420347c23 */ /* 0x100fe200080108c5 */
[C---:B------:R-:W-:Y:S01]  /*28c0*/  FSETP.NEU.FTZ.AND P1, PT, R165.reuse, -INF , PT ;  /* 0xff800000a500780b */ /* 0x040fe20003f3d000 */
[----:B------:R-:W-:Y:S01]  /*28d0*/  FMUL.FTZ R184, R165, UR4 ;  /* 0x00000004a5b87c20 */ /* 0x000fe20008410000 */
[----:B----4-:R-:W-:Y:S01]  /*28e0*/  FMNMX.FTZ R4, R175, R4, !PT ;  /* 0x00000004af047209 */ /* 0x010fe20007810000 */
[----:B------:R-:W-:Y:S01]  /*28f0*/  LDSM.16.MT88.4 R8, [R220+0xa400] ;  /* 0x00a40000dc08783b */ /* 0x000fe20000004200 */
[--C-:B------:R-:W-:Y:S01]  /*2900*/  FFMA.FTZ R43, R68, UR4, -R197.reuse ;  /* 0x00000004442b7c23 */ /* 0x100fe200080108c5 */
[----:B------:R-:W-:Y:S01]  /*2910*/  MUFU.EX2 R59, R59 ;  /* 0x0000003b003b7308 */ /* 0x000fe20000000800 */
[----:B------:R-:W-:Y:S01]  /*2920*/  FSEL R184, R184, RZ, P1 ;  /* 0x000000ffb8b87208 */ /* 0x000fe20000800000 */
[----:B------:R-:W1:Y:S01]  /*2930*/  SHFL.BFLY PT, R5, R4, 0x2, 0x1f ;  /* 0x0c401f0004057f89 */ /* 0x000e6200000e0000 */
[--C-:B------:R-:W-:Y:S01]  /*2940*/  FFMA.FTZ R2, R70, UR4, -R197.reuse ;  /* 0x0000000446027c23 */ /* 0x100fe200080108c5 */
[----:B------:R-:W-:Y:S01]  /*2950*/  FFMA.FTZ R177, R180, UR4, -R197 ;  /* 0x00000004b4b17c23 */ /* 0x000fe200080108c5 */
[--C-:B------:R-:W-:Y:S01]  /*2960*/  FFMA.FTZ R199, R196, UR4, -R207.reuse ;  /* 0x00000004c4c77c23 */ /* 0x100fe200080108cf */
[--C-:B------:R-:W-:Y:S01]  /*2970*/  FFMA.FTZ R61, R133, UR4, -R184.reuse ;  /* 0x00000004853d7c23 */ /* 0x100fe200080108b8 */
[--C-:B------:R-:W-:Y:S01]  /*2980*/  FFMA.FTZ R55, R81, UR4, -R184.reuse ;  /* 0x0000000451377c23 */ /* 0x100fe200080108b8 */
[----:B------:R-:W-:Y:S01]  /*2990*/  LDSM.16.MT88.4 R132, [R220+0x9000] ;  /* 0x00900000dc84783b */ /* 0x000fe20000004200 */
[--C-:B------:R-:W-:Y:S01]  /*29a0*/  FFMA.FTZ R60, R123, UR4, -R184.reuse ;  /* 0x000000047b3c7c23 */ /* 0x100fe200080108b8 */
[--C-:B------:R-:W-:Y:S01]  /*29b0*/  FFMA.FTZ R50, R79, UR4, -R184.reuse ;  /* 0x000000044f327c23 */ /* 0x100fe200080108b8 */
[----:B------:R-:W3:Y:S01]  /*29c0*/  MUFU.EX2 R58, R58 ;  /* 0x0000003a003a7308 */ /* 0x000ee20000000800 */
[----:B------:R-:W-:Y:S01]  /*29d0*/  LDSM.16.MT88.4 R80, [R221+0xb000] ;  /* 0x00b00000dd50783b */ /* 0x000fe20000004200 */
[--C-:B------:R-:W-:Y:S01]  /*29e0*/  FFMA.FTZ R49, R33, UR4, -R184.reuse ;  /* 0x0000000421317c23 */ /* 0x100fe200080108b8 */
[--C-:B------:R-:W-:Y:S01]  /*29f0*/  FFMA.FTZ R47, R29, UR4, -R184.reuse ;  /* 0x000000041d2f7c23 */ /* 0x100fe200080108b8 */
[----:B--2---:R-:W-:Y:S01]  /*2a00*/  F2FP.F16.F32.PACK_AB R96, R169, R164 ;  /* 0x000000a4a960723e */ /* 0x004fe200000000ff */
[----:B------:R-:W-:Y:S01]  /*2a10*/  LDSM.16.MT88.4 R28, [R221+0xb400] ;  /* 0x00b40000dd1c783b */ /* 0x000fe20000004200 */
[--C-:B------:R-:W-:Y:S01]  /*2a20*/  FFMA.FTZ R48, R67, UR4, -R184.reuse ;  /* 0x0000000443307c23 */ /* 0x100fe200080108b8 */
[--C-:B------:R-:W-:Y:S01]  /*2a30*/  FFMA.FTZ R180, R183, UR4, -R184.reuse ;  /* 0x00000004b7b47c23 */ /* 0x100fe200080108b8 */
[----:B------:R-:W-:Y:S01]  /*2a40*/  MUFU.EX2 R54, R54 ;  /* 0x0000003600367308 */ /* 0x000fe20000000800 */
[--C-:B------:R-:W-:Y:S01]  /*2a50*/  FFMA.FTZ R183, R185, UR4, -R184.reuse ;  /* 0x00000004b9b77c23 */ /* 0x100fe200080108b8 */
[--C-:B------:R-:W-:Y:S01]  /*2a60*/  FFMA.FTZ R182, R39, UR4, -R184.reuse ;  /* 0x0000000427b67c23 */ /* 0x100fe200080108b8 */
[----:B------:R-:W-:Y:S01]  /*2a70*/  FFMA.FTZ R185, R37, UR4, -R184 ;  /* 0x0000000425b97c23 */ /* 0x000fe200080108b8 */
[--C-:B------:R-:W-:Y:S01]  /*2a80*/  FFMA.FTZ R189, R186, UR4, -R207.reuse ;  /* 0x00000004babd7c23 */ /* 0x100fe200080108cf */
[--C-:B------:R-:W-:Y:S01]  /*2a90*/  FFMA.FTZ R196, R200, UR4, -R207.reuse ;  /* 0x00000004c8c47c23 */ /* 0x100fe200080108cf */
[--C-:B------:R-:W-:Y:S01]  /*2aa0*/  FFMA.FTZ R186, R202, UR4, -R207.reuse ;  /* 0x00000004caba7c23 */ /* 0x100fe200080108cf */
[----:B-1----:R-:W-:Y:S01]  /*2ab0*/  FMNMX.FTZ R0, R4, R5, !PT ;  /* 0x0000000504007209 */ /* 0x002fe20007810000 */
[----:B------:R-:W1:Y:S01]  /*2ac0*/  MUFU.EX2 R53, R53 ;  /* 0x0000003500357308 */ /* 0x000e620000000800 */
[----:B------:R-:W-:Y:S01]  /*2ad0*/  LDSM.16.MT88.4 R4, [R220+0xb000] ;  /* 0x00b00000dc04783b */ /* 0x000fe20000004200 */
[----:B---3--:R-:W-:Y:S01]  /*2ae0*/  F2FP.F16.F32.PACK_AB R92, R58, R59 ;  /* 0x0000003b3a5c723e */ /* 0x008fe200000000ff */
[----:B------:R-:W-:Y:S01]  /*2af0*/  FFMA.FTZ R172, R172, UR4, -R207 ;  /* 0x00000004acac7c23 */ /* 0x000fe200080108cf */
[----:B------:R-:W-:Y:S01]  /*2b00*/  FADD.FTZ R169, R164, R169 ;  /* 0x000000a9a4a97221 */ /* 0x000fe20000010000 */
[----:B------:R-:W2:Y:S01]  /*2b10*/  SHFL.BFLY PT, R167, R0, 0x1, 0x1f ;  /* 0x0c201f0000a77f89 */ /* 0x000ea200000e0000 */
[----:B------:R-:W-:Y:S01]  /*2b20*/  FADD.FTZ R59, R59, R58 ;  /* 0x0000003a3b3b7221 */ /* 0x000fe20000010000 */
[----:B------:R-:W-:Y:S01]  /*2b30*/  FFMA.FTZ R243, R204, UR4, -R207 ;  /* 0x00000004ccf37c23 */ /* 0x000fe200080108cf */
[----:B------:R-:W-:Y:S01]  /*2b40*/  MUFU.EX2 R60, R60 ;  /* 0x0000003c003c7308 */ /* 0x000fe20000000800 */
[----:B------:R-:W-:Y:S01]  /*2b50*/  FFMA.FTZ R241, R188, UR4, -R197 ;  /* 0x00000004bcf17c23 */ /* 0x000fe200080108c5 */
[----:B------:R-:W-:Y:S01]  /*2b60*/  FFMA.FTZ R203, R198, UR4, -R207 ;  /* 0x00000004c6cb7c23 */ /* 0x000fe200080108cf */
[----:B------:R-:W-:Y:S01]  /*2b70*/  FFMA.FTZ R192, R192, UR4, -R197 ;  /* 0x00000004c0c07c23 */ /* 0x000fe200080108c5 */
[--C-:B------:R-:W-:Y:S01]  /*2b80*/  FFMA.FTZ R188, R195, UR4, -R184.reuse ;  /* 0x00000004c3bc7c23 */ /* 0x100fe200080108b8 */
[--C-:B------:R-:W-:Y:S01]  /*2b90*/  FFMA.FTZ R193, R193, UR4, -R184.reuse ;  /* 0x00000004c1c17c23 */ /* 0x100fe200080108b8 */
[----:B------:R-:W-:Y:S01]  /*2ba0*/  FFMA.FTZ R191, R191, UR4, -R184 ;  /* 0x00000004bfbf7c23 */ /* 0x000fe200080108b8 */
[----:B------:R-:W-:Y:S01]  /*2bb0*/  FFMA.FTZ R198, R206, UR4, -R207 ;  /* 0x00000004cec67c23 */ /* 0x000fe200080108cf */
[----:B------:R-:W3:Y:S01]  /*2bc0*/  MUFU.EX2 R61, R61 ;  /* 0x0000003d003d7308 */ /* 0x000ee20000000800 */
[----:B-1----:R-:W-:Y:S01]  /*2bd0*/  F2FP.F16.F32.PACK_AB R94, R53, R54 ;  /* 0x00000036355e723e */ /* 0x002fe200000000ff */
[----:B------:R-:W-:-:S04]  /*2be0*/  FADD.FTZ R54, R54, R59 ;  /* 0x0000003b36367221 */ /* 0x000fc80000010000 */
[----:B------:R-:W-:Y:S02]  /*2bf0*/  FADD.FTZ R53, R53, R54 ;  /* 0x0000003635357221 */ /* 0x000fe40000010000 */
[----:B------:R-:W-:Y:S01]  /*2c00*/  MUFU.EX2 R55, R55 ;  /* 0x0000003700377308 */ /* 0x000fe20000000800 */
[----:B--2---:R-:W-:Y:S01]  /*2c10*/  FMNMX.FTZ R167, R0, R167, !PT ;  /* 0x000000a700a77209 */ /* 0x004fe20007810000 */
[--C-:B------:R-:W-:Y:S01]  /*2c20*/  FFMA.FTZ R0, R35, UR4, -R184.reuse ;  /* 0x0000000423007c23 */ /* 0x100fe200080108b8 */
[----:B------:R-:W-:-:S05]  /*2c30*/  FFMA.FTZ R184, R187, UR4, -R184 ;  /* 0x00000004bbb87c23 */ /* 0x000fca00080108b8 */
[----:B------:R-:W1:Y:S01]  /*2c40*/  MUFU.EX2 R50, R50 ;  /* 0x0000003200327308 */ /* 0x000e620000000800 */
[C---:B------:R-:W-:Y:S01]  /*2c50*/  FSETP.NEU.FTZ.AND P1, PT, R167.reuse, -INF , PT ;  /* 0xff800000a700780b */ /* 0x040fe20003f3d000 */
[----:B------:R-:W-:Y:S01]  /*2c60*/  FMUL.FTZ R176, R167, UR4 ;  /* 0x00000004a7b07c20 */ /* 0x000fe20008410000 */
[----:B---3--:R-:W-:Y:S01]  /*2c70*/  F2FP.F16.F32.PACK_AB R93, R61, R60 ;  /* 0x0000003c3d5d723e */ /* 0x008fe200000000ff */
[----:B------:R-:W-:-:S03]  /*2c80*/  FADD.FTZ R60, R60, R61 ;  /* 0x0000003d3c3c7221 */ /* 0x000fc60000010000 */
[----:B------:R-:W-:Y:S01]  /*2c90*/  FSEL R176, R176, RZ, P1 ;  /* 0x000000ffb0b07208 */ /* 0x000fe20000800000 */
[----:B------:R-:W-:Y:S04]  /*2ca0*/  MUFU.EX2 R64, R64 ;  /* 0x0000004000407308 */ /* 0x000fe80000000800 */
[--C-:B------:R-:W-:Y:S01]  /*2cb0*/  FFMA.FTZ R65, R3, UR4, -R176.reuse ;  /* 0x0000000403417c23 */ /* 0x100fe200080108b0 */
[--C-:B------:R-:W-:Y:S01]  /*2cc0*/  FFMA.FTZ R62, R97, UR4, -R176.reuse ;  /* 0x00000004613e7c23 */ /* 0x100fe200080108b0 */
[--C-:B------:R-:W-:Y:S01]  /*2cd0*/  FFMA.FTZ R63, R121, UR4, -R176.reuse ;  /* 0x00000004793f7c23 */ /* 0x100fe200080108b0 */
[--C-:B------:R-:W-:Y:S01]  /*2ce0*/  FFMA.FTZ R56, R77, UR4, -R176.reuse ;  /* 0x000000044d387c23 */ /* 0x100fe200080108b0 */
[----:B------:R-:W2:Y:S01]  /*2cf0*/  MUFU.EX2 R57, R57 ;  /* 0x0000003900397308 */ /* 0x000ea20000000800 */
[--C-:B------:R-:W-:Y:S01]  /*2d00*/  FFMA.FTZ R3, R34, UR4, -R197.reuse ;  /* 0x0000000422037c23 */ /* 0x100fe200080108c5 */
[----:B-1----:R-:W-:Y:S01]  /*2d10*/  F2FP.F16.F32.PACK_AB R95, R50, R55 ;  /* 0x00000037325f723e */ /* 0x002fe200000000ff */
[----:B------:R-:W1:Y:S01]  /*2d20*/  LDSM.16.MT88.4 R32, [R220+0xb400] ;  /* 0x00b40000dc20783b */ /* 0x000e620000004200 */
[--C-:B------:R-:W-:Y:S01]  /*2d30*/  FFMA.FTZ R170, R171, UR4, -R176.reuse ;  /* 0x00000004abaa7c23 */ /* 0x100fe200080108b0 */
[--C-:B------:R-:W-:Y:S01]  /*2d40*/  FFMA.FTZ R67, R87, UR4, -R176.reuse ;  /* 0x0000000457437c23 */ /* 0x100fe200080108b0 */
[--C-:B------:R-:W-:Y:S01]  /*2d50*/  FFMA.FTZ R66, R85, UR4, -R176.reuse ;  /* 0x0000000455427c23 */ /* 0x100fe200080108b0 */
[--C-:B------:R-:W-:Y:S01]  /*2d60*/  FFMA.FTZ R171, R173, UR4, -R176.reuse ;  /* 0x00000004adab7c23 */ /* 0x100fe200080108b0 */
[----:B------:R-:W-:Y:S01]  /*2d70*/  MUFU.EX2 R65, R65 ;  /* 0x0000004100417308 */ /* 0x000fe20000000800 */
[C---:B------:R-:W-:Y:S01]  /*2d80*/  HMMA.16816.F32 R156, R92.reuse, R148, RZ ;  /* 0x000000945c9c723c */ /* 0x040fe200000018ff */
[--C-:B------:R-:W-:Y:S01]  /*2d90*/  FFMA.FTZ R173, R174, UR4, -R197.reuse ;  /* 0x00000004aead7c23 */ /* 0x100fe200080108c5 */
[--C-:B------:R-:W-:Y:S01]  /*2da0*/  FFMA.FTZ R174, R178, UR4, -R197.reuse ;  /* 0x00000004b2ae7c23 */ /* 0x100fe200080108c5 */
[----:B------:R-:W-:Y:S01]  /*2db0*/  FFMA.FTZ R178, R36, UR4, -R197 ;  /* 0x0000000424b27c23 */ /* 0x000fe200080108c5 */
[--C-:B------:R-:W-:Y:S01]  /*2dc0*/  FFMA.FTZ R200, R201, UR4, -R176.reuse ;  /* 0x00000004c9c87c23 */ /* 0x100fe200080108b0 */
[----:B------:R-:W-:Y:S01]  /*2dd0*/  LDSM.16.MT88.4 R36, [R220+0xb800] ;  /* 0x00b80000dc24783b */ /* 0x000fe20000004200 */
[C---:B------:R-:W-:Y:S01]  /*2de0*/  HMMA.16816.F32 R140, R92.reuse, R132, RZ ;  /* 0x000000845c8c723c */ /* 0x040fe200000018ff */
[----:B------:R-:W3:Y:S01]  /*2df0*/  MUFU.EX2 R62, R62 ;  /* 0x0000003e003e7308 */ /* 0x000ee20000000800 */
[----:B--2---:R-:W-:Y:S01]  /*2e00*/  F2FP.F16.F32.PACK_AB R98, R57, R64 ;  /* 0x000000403962723e */ /* 0x004fe200000000ff */
[--C-:B------:R-:W-:Y:S01]  /*2e10*/  FFMA.FTZ R201, R213, UR4, -R176.reuse ;  /* 0x00000004d5c97c23 */ /* 0x100fe200080108b0 */
[--C-:B------:R-:W-:Y:S01]  /*2e20*/  FFMA.FTZ R202, R211, UR4, -R176.reuse ;  /* 0x00000004d3ca7c23 */ /* 0x100fe200080108b0 */
[----:B------:R-:W-:Y:S01]  /*2e30*/  FFMA.FTZ R209, R209, UR4, -R176 ;  /* 0x00000004d1d17c23 */ /* 0x000fe200080108b0 */
[C---:B------:R-:W-:Y:S01]  /*2e40*/  HMMA.16816.F32 R124, R92.reuse, R116, RZ ;  /* 0x000000745c7c723c */ /* 0x040fe200000018ff */
[----:B------:R-:W-:Y:S01]  /*2e50*/  FADD.FTZ R64, R64, R169 ;  /* 0x000000a940407221 */ /* 0x000fe20000010000 */
[----:B------:R-:W-:Y:S01]  /*2e60*/  FADD.FTZ R55, R55, R60 ;  /* 0x0000003c37377221 */ /* 0x000fe20000010000 */
[----:B------:R-:W-:Y:S01]  /*2e70*/  MUFU.EX2 R63, R63 ;  /* 0x0000003f003f7308 */ /* 0x000fe20000000800 */
[----:B------:R-:W-:Y:S01]  /*2e80*/  FFMA.FTZ R204, R205, UR4, -R176 ;  /* 0x00000004cdcc7c23 */ /* 0x000fe200080108b0 */
[----:B------:R-:W-:Y:S01]  /*2e90*/  FADD.FTZ R64, R57, R64 ;  /* 0x0000004039407221 */ /* 0x000fe20000010000 */
[C---:B------:R-:W-:Y:S01]  /*2ea0*/  HMMA.16816.F32 R108, R92.reuse, R100, RZ ;  /* 0x000000645c6c723c */ /* 0x040fe200000018ff */
[----:B------:R-:W-:Y:S01]  /*2eb0*/  FADD.FTZ R50, R50, R55 ;  /* 0x0000003732327221 */ /* 0x000fe20000010000 */
[--C-:B------:R-:W-:Y:S01]  /*2ec0*/  FFMA.FTZ R205, R190, UR4, -R197.reuse ;  /* 0x00000004becd7c23 */ /* 0x100fe200080108c5 */
[----:B------:R-:W-:Y:S01]  /*2ed0*/  FFMA.FTZ R181, R181, UR4, -R176 ;  /* 0x00000004b5b57c23 */ /* 0x000fe200080108b0 */
[----:B------:R-:W-:Y:S01]  /*2ee0*/  FFMA.FTZ R190, R194, UR4, -R197 ;  /* 0x00000004c2be7c23 */ /* 0x000fe200080108c5 */
[----:B------:R-:W2:Y:S01]  /*2ef0*/  MUFU.EX2 R56, R56 ;  /* 0x0000003800387308 */ /* 0x000ea20000000800 */
[----:B---3--:R-:W-:Y:S01]  /*2f00*/  F2FP.F16.F32.PACK_AB R97, R62, R65 ;  /* 0x000000413e61723e */ /* 0x008fe200000000ff */
[----:B------:R-:W-:Y:S01]  /*2f10*/  HMMA.16816.F32 R72, R92, R80, RZ ;  /* 0x000000505c48723c */ /* 0x000fe200000018ff */
[----:B------:R-:W-:Y:S01]  /*2f20*/  FADD.FTZ R62, R65, R62 ;  /* 0x0000003e413e7221 */ /* 0x000fe20000010000 */
[----:B------:R-:W-:-:S04]  /*2f30*/  FFMA.FTZ R179, R179, UR4, -R176 ;  /* 0x00000004b3b37c23 */ /* 0x000fc800080108b0 */
[C---:B------:R-:W-:Y:S01]  /*2f40*/  HMMA.16816.F32 R88, R92.reuse, R4, RZ ;  /* 0x000000045c58723c */ /* 0x040fe200000018ff */
[----:B------:R-:W-:Y:S05]  /*2f50*/  MUFU.EX2 R51, R51 ;  /* 0x0000003300337308 */ /* 0x000fea0000000800 */
[----:B------:R-:W-:Y:S01]  /*2f60*/  HMMA.16816.F32 R152, R92, R150, RZ ;  /* 0x000000965c98723c */ /* 0x000fe200000018ff */
[----:B--2---:R-:W-:Y:S02]  /*2f70*/  F2FP.F16.F32.PACK_AB R99, R56, R63 ;  /* 0x0000003f3863723e */ /* 0x004fe400000000ff */
[----:B------:R-:W-:Y:S01]  /*2f80*/  MUFU.EX2 R46, R46 ;  /* 0x0000002e002e7308 */ /* 0x000fe20000000800 */
[----:B------:R-:W-:-:S02]  /*2f90*/  FADD.FTZ R63, R63, R62 ;  /* 0x0000003e3f3f7221 */ /* 0x000fc40000010000 */
[----:B------:R-:W-:Y:S02]  /*2fa0*/  HMMA.16816.F32 R136, R92, R134, RZ ;  /* 0x000000865c88723c */ /* 0x000fe400000018ff */
[----:B------:R-:W-:-:S04]  /*2fb0*/  FADD.FTZ R56, R56, R63 ;  /* 0x0000003f38387221 */ /* 0x000fc80000010000 */
[C---:B------:R-:W-:Y:S01]  /*2fc0*/  HMMA.16816.F32 R120, R92.reuse, R118, RZ ;  /* 0x000000765c78723c */ /* 0x040fe200000018ff */
[----:B------:R-:W-:Y:S05]  /*2fd0*/  MUFU.EX2 R45, R45 ;  /* 0x0000002d002d7308 */ /* 0x000fea0000000800 */
[C---:B------:R-:W-:Y:S03]  /*2fe0*/  HMMA.16816.F32 R104, R92.reuse, R102, RZ ;  /* 0x000000665c68723c */ /* 0x040fe600000018ff */
[----:B------:R-:W-:Y:S03]  /*2ff0*/  MUFU.EX2 R44, R44 ;  /* 0x0000002c002c7308 */ /* 0x000fe60000000800 */
[----:B------:R-:W-:Y:S05]  /*3000*/  HMMA.16816.F32 R76, R92, R82, RZ ;  /* 0x000000525c4c723c */ /* 0x000fea00000018ff */
[----:B------:R-:W-:Y:S01]  /*3010*/  MUFU.EX2 R52, R52 ;  /* 0x0000003400347308 */ /* 0x000fe20000000800 */
[C---:B------:R-:W-:Y:S06]  /*3020*/  HMMA.16816.F32 R160, R96.reuse, R148, RZ ;  /* 0x0000009460a0723c */ /* 0x040fec00000018ff */
[C---:B------:R-:W-:Y:S01]  /*3030*/  HMMA.16816.F32 R144, R96.reuse, R132, RZ ;  /* 0x000000846090723c */ /* 0x040fe200000018ff */
[----:B------:R-:W2:Y:S05]  /*3040*/  MUFU.EX2 R43, R43 ;  /* 0x0000002b002b7308 */ /* 0x000eaa0000000800 */
[C---:B------:R-:W-:Y:S03]  /*3050*/  HMMA.16816.F32 R128, R96.reuse, R116, RZ ;  /* 0x000000746080723c */ /* 0x040fe600000018ff */
[----:B------:R-:W-:Y:S03]  /*3060*/  MUFU.EX2 R3, R3 ;  /* 0x0000000300037308 */ /* 0x000fe60000000800 */
[----:B------:R-:W-:Y:S05]  /*3070*/  HMMA.16816.F32 R112, R96, R100, RZ ;  /* 0x000000646070723c */ /* 0x000fea00000018ff */
[----:B------:R-:W3:Y:S01]  /*3080*/  MUFU.EX2 R2, R2 ;  /* 0x0000000200027308 */ /* 0x000ee20000000800 */
[----:B------:R-:W-:Y:S01]  /*3090*/  HMMA.16816.F32 R92, R92, R6, RZ ;  /* 0x000000065c5c723c */ /* 0x000fe200000018ff */
[----:B--2---:R-:W-:Y:S01]  /*30a0*/  F2FP.F16.F32.PACK_AB R24, R43, R52 ;  /* 0x000000342b18723e */ /* 0x004fe200000000ff */
[----:B------:R-:W-:-:S04]  /*30b0*/  FADD.FTZ R52, R52, R53 ;  /* 0x0000003534347221 */ /* 0x000fc80000010000 */
[----:B------:R-:W-:Y:S01]  /*30c0*/  HMMA.16816.F32 R148, R96, R150, RZ ;  /* 0x000000966094723c */ /* 0x000fe200000018ff */
[----:B------:R-:W-:Y:S01]  /*30d0*/  MUFU.EX2 R49, R49 ;  /* 0x0000003100317308 */ /* 0x000fe20000000800 */
[----:B------:R-:W-:-:S04]  /*30e0*/  FADD.FTZ R52, R43, R52 ;  /* 0x000000342b347221 */ /* 0x000fc80000010000 */
[C---:B------:R-:W-:Y:S03]  /*30f0*/  HMMA.16816.F32 R132, R96.reuse, R134, RZ ;  /* 0x000000866084723c */ /* 0x040fe600000018ff */
[----:B------:R-:W2:Y:S01]  /*3100*/  MUFU.EX2 R0, R0 ;  /* 0x0000000000007308 */ /* 0x000ea20000000800 */
[C---:B---3--:R-:W-:Y:S01]  /*3110*/  F2FP.F16.F32.PACK_AB R26, R2.reuse, R3 ;  /* 0x00000003021a723e */ /* 0x048fe200000000ff */
[----:B------:R-:W-:Y:S01]  /*3120*/  FADD.FTZ R3, R3, R52 ;  /* 0x0000003403037221 */ /* 0x000fe20000010000 */
[C---:B------:R-:W-:Y:S03]  /*3130*/  HMMA.16816.F32 R116, R96.reuse, R118, RZ ;  /* 0x000000766074723c */ /* 0x040fe600000018ff */
[----:B------:R-:W-:Y:S02]  /*3140*/  FADD.FTZ R2, R2, R3 ;  /* 0x0000000302027221 */ /* 0x000fe40000010000 */
[----:B------:R-:W-:Y:S01]  /*3150*/  MUFU.EX2 R47, R47 ;  /* 0x0000002f002f7308 */ /* 0x000fe20000000800 */
[C---:B------:R-:W-:Y:S06]  /*3160*/  HMMA.16816.F32 R100, R96.reuse, R102, RZ ;  /* 0x000000666064723c */ /* 0x040fec00000018ff */
[----:B------:R-:W-:Y:S01]  /*3170*/  HMMA.16816.F32 R68, R96, R80, RZ ;  /* 0x000000506044723c */ /* 0x000fe200000018ff */
[----:B------:R-:W3:Y:S01]  /*3180*/  MUFU.EX2 R48, R48 ;  /* 0x0000003000307308 */ /* 0x000ee20000000800 */
[----:B--2---:R-:W-:Y:S01]  /*3190*/  F2FP.F16.F32.PACK_AB R25, R0, R49 ;  /* 0x000000310019723e */ /* 0x004fe200000000ff */
[----:B------:R-:W-:-:S03]  /*31a0*/  FADD.FTZ R49, R49, R50 ;  /* 0x0000003231317221 */ /* 0x000fc60000010000 */
[C---:B------:R-:W-:Y:S01]  /*31b0*/  HMMA.16816.F32 R80, R96.reuse, R82, RZ ;  /* 0x000000526050723c */ /* 0x040fe200000018ff */
[----:B------:R-:W-:Y:S02]  /*31c0*/  FADD.FTZ R0, R0, R49 ;  /* 0x0000003100007221 */ /* 0x000fe40000010000 */
[----:B------:R-:W-:Y:S03]  /*31d0*/  MUFU.EX2 R67, R67 ;  /* 0x0000004300437308 */ /* 0x000fe60000000800 */
[C---:B------:R-:W-:Y:S05]  /*31e0*/  HMMA.16816.F32 R84, R96.reuse, R4, RZ ;  /* 0x000000046054723c */ /* 0x040fea00000018ff */
[----:B------:R-:W2:Y:S01]  /*31f0*/  MUFU.EX2 R66, R66 ;  /* 0x0000004200427308 */ /* 0x000ea20000000800 */
[----:B------:R-:W-:Y:S01]  /*3200*/  HMMA.16816.F32 R96, R96, R6, RZ ;  /* 0x000000066060723c */ /* 0x000fe200000018ff */
[----:B---3--:R-:W-:Y:S01]  /*3210*/  F2FP.F16.F32.PACK_AB R27, R48, R47 ;  /* 0x0000002f301b723e */ /* 0x008fe200000000ff */
[----:B------:R-:W-:Y:S01]  /*3220*/  FADD.FTZ R47, R47, R0 ;  /* 0x000000002f2f7221 */ /* 0x000fe20000010000 */
[----:B------:R-:W-:Y:S01]  /*3230*/  F2FP.F16.F32.PACK_AB R4, R46, R51 ;  /* 0x000000332e04723e */ /* 0x000fe200000000ff */
[----:B------:R-:W-:-:S02]  /*3240*/  FADD.FTZ R51, R51, R64 ;  /* 0x0000004033337221 */ /* 0x000fc40000010000 */
[----:B------:R-:W-:Y:S01]  /*3250*/  FADD.FTZ R47, R48, R47 ;  /* 0x0000002f302f7221 */ /* 0x000fe20000010000 */
[----:B------:R-:W-:Y:S01]  /*3260*/  MUFU.EX2 R170, R170 ;  /* 0x000000aa00aa7308 */ /* 0x000fe20000000800 */
[----:B------:R-:W-:Y:S01]  /*3270*/  F2FP.F16.F32.PACK_AB R6, R44, R45 ;  /* 0x0000002d2c06723e */ /* 0x000fe200000000ff */
[----:B------:R-:W-:Y:S01]  /*3280*/  HMMA.16816.F32 R156, R24, R20, R156 ;  /* 0x00000014189c723c */ /* 0x000fe2000000189c */
[----:B------:R-:W-:-:S04]  /*3290*/  FADD.FTZ R46, R46, R51 ;  /* 0x000000332e2e7221 */ /* 0x000fc80000010000 */
[----:B------:R-:W-:Y:S01]  /*32a0*/  FADD.FTZ R45, R45, R46 ;  /* 0x0000002e2d2d7221 */ /* 0x000fe20000010000 */
[----:B------:R-:W3:Y:S01]  /*32b0*/  MUFU.EX2 R171, R171 ;  /* 0x000000ab00ab7308 */ /* 0x000ee20000000800 */
[----:B--2---:R-:W-:Y:S01]  /*32c0*/  F2FP.F16.F32.PACK_AB R5, R66, R67 ;  /* 0x000000434205723e */ /* 0x004fe200000000ff */
        /* <DEDUP_REMOVED lines=10> */
[----:B------:R-:W-:Y:S02]  /*3370*/  HMMA.16816.F32 R72, R24, R28, R72 ;  /* 0x0000001c1848723c */ /* 0x000fe40000001848 */
[----:B------:R-:W-:-:S04]  /*3380*/  FADD.FTZ R171, R171, R170 ;  /* 0x000000aaabab7221 */ /* 0x000fc80000010000 */
[C---:B-1----:R-:W-:Y:S01]  /*3390*/  HMMA.16816.F32 R88, R24.reuse, R32, R88 ;  /* 0x000000201858723c */ /* 0x042fe20000001858 */
[----:B------:R-:W1:Y:S05]  /*33a0*/  MUFU.EX2 R174, R174 ;  /* 0x000000ae00ae7308 */ /* 0x000e6a0000000800 */
[C---:B------:R-:W-:Y:S03]  /*33b0*/  HMMA.16816.F32 R152, R24.reuse, R22, R152 ;  /* 0x000000161898723c */ /* 0x040fe60000001898 */
[----:B------:R-:W-:Y:S03]  /*33c0*/  MUFU.EX2 R177, R177 ;  /* 0x000000b100b17308 */ /* 0x000fe60000000800 */
[C---:B------:R-:W-:Y:S05]  /*33d0*/  HMMA.16816.F32 R136, R24.reuse, R18, R136 ;  /* 0x000000121888723c */ /* 0x040fea0000001888 */
[----:B------:R-:W-:Y:S01]  /*33e0*/  MUFU.EX2 R178, R178 ;  /* 0x000000b200b27308 */ /* 0x000fe20000000800 */
[C---:B------:R-:W-:Y:S06]  /*33f0*/  HMMA.16816.F32 R120, R24.reuse, R14, R120 ;  /* 0x0000000e1878723c */ /* 0x040fec0000001878 */
[C---:B------:R-:W-:Y:S01]  /*3400*/  HMMA.16816.F32 R104, R24.reuse, R10, R104 ;  /* 0x0000000a1868723c */ /* 0x040fe20000001868 */
[----:B------:R-:W-:Y:S05]  /*3410*/  MUFU.EX2 R180, R180 ;  /* 0x000000b400b47308 */ /* 0x000fea0000000800 */
[C---:B------:R-:W-:Y:S03]  /*3420*/  HMMA.16816.F32 R76, R24.reuse, R30, R76 ;  /* 0x0000001e184c723c */ /* 0x040fe6000000184c */
[----:B------:R-:W2:Y:S03]  /*3430*/  MUFU.EX2 R183, R183 ;  /* 0x000000b700b77308 */ /* 0x000ea60000000800 */
[----:B------:R-:W-:Y:S01]  /*3440*/  HMMA.16816.F32 R92, R24, R34, R92 ;  /* 0x00000022185c723c */ /* 0x000fe2000000185c */
[----:B------:R-:W3:Y:S04]  /*3450*/  LDSM.16.MT88.4 R24, [R221+0x9800] ;  /* 0x00980000dd18783b */ /* 0x000ee80000004200 */
[----:B------:R-:W-:Y:S01]  /*3460*/  MUFU.EX2 R182, R182 ;  /* 0x000000b600b67308 */ /* 0x000fe20000000800 */
[C---:B------:R-:W-:Y:S06]  /*3470*/  HMMA.16816.F32 R160, R4.reuse, R20, R160 ;  /* 0x0000001404a0723c */ /* 0x040fec00000018a0 */
[C---:B------:R-:W-:Y:S01]  /*3480*/  HMMA.16816.F32 R144, R4.reuse, R16, R144 ;  /* 0x000000100490723c */ /* 0x040fe20000001890 */
[----:B------:R-:W4:Y:S05]  /*3490*/  MUFU.EX2 R185, R185 ;  /* 0x000000b900b97308 */ /* 0x000f2a0000000800 */
[C---:B------:R-:W-:Y:S03]  /*34a0*/  HMMA.16816.F32 R128, R4.reuse, R12, R128 ;  /* 0x0000000c0480723c */ /* 0x040fe60000001880 */
[----:B------:R-:W5:Y:S03]  /*34b0*/  MUFU.EX2 R189, R189 ;  /* 0x000000bd00bd7308 */ /* 0x000f660000000800 */
[C---:B------:R-:W-:Y:S05]  /*34c0*/  HMMA.16816.F32 R112, R4.reuse, R8, R112 ;  /* 0x000000080470723c */ /* 0x040fea0000001870 */
[----:B------:R-:W-:Y:S01]  /*34d0*/  MUFU.EX2 R186, R186 ;  /* 0x000000ba00ba7308 */ /* 0x000fe20000000800 */
[C---:B------:R-:W-:Y:S01]  /*34e0*/  HMMA.16816.F32 R148, R4.reuse, R22, R148 ;  /* 0x000000160494723c */ /* 0x040fe20000001894 */
[----:B------:R-:W5:Y:S05]  /*34f0*/  LDSM.16.MT88.4 R20, [R220+0x9800] ;  /* 0x00980000dc14783b */ /* 0x000f6a0000004200 */
[C---:B------:R-:W-:Y:S01]  /*3500*/  HMMA.16816.F32 R132, R4.reuse, R18, R132 ;  /* 0x000000120484723c */ /* 0x040fe20000001884 */
[----:B------:R-:W5:Y:S01]  /*3510*/  LDSM.16.MT88.4 R16, [R221+0xa800] ;  /* 0x00a80000dd10783b */ /* 0x000f620000004200 */
[----:B------:R-:W-:Y:S04]  /*3520*/  MUFU.EX2 R199, R199 ;  /* 0x000000c700c77308 */ /* 0x000fe80000000800 */
[C---:B------:R-:W-:Y:S01]  /*3530*/  HMMA.16816.F32 R116, R4.reuse, R14, R116 ;  /* 0x0000000e0474723c */ /* 0x040fe20000001874 */
[----:B------:R-:W5:Y:S03]  /*3540*/  LDSM.16.MT88.4 R12, [R220+0xa800] ;  /* 0x00a80000dc0c783b */ /* 0x000f660000004200 */
[----:B------:R-:W-:Y:S02]  /*3550*/  MUFU.EX2 R200, R200 ;  /* 0x000000c800c87308 */ /* 0x000fe40000000800 */
[C---:B------:R-:W-:Y:S01]  /*3560*/  HMMA.16816.F32 R100, R4.reuse, R10, R100 ;  /* 0x0000000a0464723c */ /* 0x040fe20000001864 */
[----:B------:R-:W5:Y:S05]  /*3570*/  LDSM.16.MT88.4 R8, [R221+0xb800] ;  /* 0x00b80000dd08783b */ /* 0x000f6a0000004200 */
[C---:B------:R-:W-:Y:S01]  /*3580*/  HMMA.16816.F32 R68, R4.reuse, R28, R68 ;  /* 0x0000001c0444723c */ /* 0x040fe20000001844 */
[----:B------:R-:W5:Y:S05]  /*3590*/  MUFU.EX2 R201, R201 ;  /* 0x000000c900c97308 */ /* 0x000f6a0000000800 */
[C---:B------:R-:W-:Y:S01]  /*35a0*/  HMMA.16816.F32 R80, R4.reuse, R30, R80 ;  /* 0x0000001e0450723c */ /* 0x040fe20000001850 */
[----:B-1----:R-:W-:Y:S01]  /*35b0*/  F2FP.F16.F32.PACK_AB R28, R174, R173 ;  /* 0x000000adae1c723e */ /* 0x002fe200000000ff */
[----:B------:R-:W-:Y:S01]  /*35c0*/  FADD.FTZ R173, R173, R2 ;  /* 0x00000002adad7221 */ /* 0x000fe20000010000 */
[----:B------:R-:W-:Y:S01]  /*35d0*/  MUFU.EX2 R202, R202 ;  /* 0x000000ca00ca7308 */ /* 0x000fe20000000800 */
[----:B--2---:R-:W-:Y:S01]  /*35e0*/  F2FP.F16.F32.PACK_AB R29, R183, R180 ;  /* 0x000000b4b71d723e */ /* 0x004fe200000000ff */
[----:B------:R-:W-:Y:S01]  /*35f0*/  FADD.FTZ R180, R180, R47 ;  /* 0x0000002fb4b47221 */ /* 0x000fe20000010000 */
[C---:B------:R-:W-:Y:S01]  /*3600*/  HMMA.16816.F32 R84, R4.reuse, R32, R84 ;  /* 0x000000200454723c */ /* 0x040fe20000001854 */
[----:B------:R-:W-:Y:S01]  /*3610*/  F2FP.F16.F32.PACK_AB R30, R178, R177 ;  /* 0x000000b1b21e723e */ /* 0x000fe200000000ff */
[----:B------:R-:W-:Y:S01]  /*3620*/  FADD.FTZ R174, R174, R173 ;  /* 0x000000adaeae7221 */ /* 0x000fe20000010000 */
[----:B----4-:R-:W-:Y:S01]  /*3630*/  F2FP.F16.F32.PACK_AB R31, R185, R182 ;  /* 0x000000b6b91f723e */ /* 0x010fe200000000ff */
[----:B------:R-:W-:Y:S01]  /*3640*/  FADD.FTZ R183, R183, R180 ;  /* 0x000000b4b7b77221 */ /* 0x000fe20000010000 */
[----:B------:R-:W1:Y:S01]  /*3650*/  MUFU.EX2 R209, R209 ;  /* 0x000000d100d17308 */ /* 0x000e620000000800 */
[----:B------:R-:W-:Y:S01]  /*3660*/  HMMA.16816.F32 R96, R4, R34, R96 ;  /* 0x000000220460723c */ /* 0x000fe20000001860 */
[----:B------:R-:W-:Y:S01]  /*3670*/  FADD.FTZ R177, R177, R174 ;  /* 0x000000aeb1b17221 */ /* 0x000fe20000010000 */
[----:B------:R-:W-:-:S03]  /*3680*/  FADD.FTZ R182, R182, R183 ;  /* 0x000000b7b6b67221 */ /* 0x000fc60000010000 */
[----:B------:R-:W-:Y:S01]  /*3690*/  FADD.FTZ R177, R178, R177 ;  /* 0x000000b1b2b17221 */ /* 0x000fe20000010000 */
[C---:B---3--:R-:W-:Y:S01]  /*36a0*/  HMMA.16816.F32 R156, R28.reuse, R24, R156 ;  /* 0x000000181c9c723c */ /* 0x048fe2000000189c */
[----:B-----5:R-:W-:Y:S01]  /*36b0*/  F2FP.F16.F32.PACK_AB R4, R189, R172 ;  /* 0x000000acbd04723e */ /* 0x020fe200000000ff */
[----:B------:R-:W-:Y:S01]  /*36c0*/  MUFU.EX2 R196, R196 ;  /* 0x000000c400c47308 */ /* 0x000fe20000000800 */
[----:B------:R-:W-:Y:S01]  /*36d0*/  F2FP.F16.F32.PACK_AB R5, R201, R200 ;  /* 0x000000c8c905723e */ /* 0x000fe200000000ff */
[----:B------:R-:W-:Y:S01]  /*36e0*/  FADD.FTZ R172, R172, R45 ;  /* 0x0000002dacac7221 */ /* 0x000fe20000010000 */
[----:B------:R-:W-:Y:S01]  /*36f0*/  F2FP.F16.F32.PACK_AB R6, R199, R186 ;  /* 0x000000bac706723e */ /* 0x000fe200000000ff */
[C---:B------:R-:W-:Y:S01]  /*3700*/  HMMA.16816.F32 R140, R28.reuse, R20, R140 ;  /* 0x000000141c8c723c */ /* 0x040fe2000000188c */
[----:B------:R-:W-:Y:S01]  /*3710*/  FADD.FTZ R200, R200, R171 ;  /* 0x000000abc8c87221 */ /* 0x000fe20000010000 */
[----:B------:R-:W-:Y:S01]  /*3720*/  FADD.FTZ R189, R189, R172 ;  /* 0x000000acbdbd7221 */ /* 0x000fe20000010000 */
[----:B------:R-:W-:Y:S01]  /*3730*/  FADD.FTZ R185, R185, R182 ;  /* 0x000000b6b9b97221 */ /* 0x000fe20000010000 */
[----:B-1----:R-:W-:Y:S01]  /*3740*/  F2FP.F16.F32.PACK_AB R7, R209, R202 ;  /* 0x000000cad107723e */ /* 0x002fe200000000ff */
[----:B------:R-:W-:Y:S01]  /*3750*/  MUFU.EX2 R203, R203 ;  /* 0x000000cb00cb7308 */ /* 0x000fe20000000800 */
[----:B------:R-:W-:Y:S01]  /*3760*/  HMMA.16816.F32 R124, R28, R16, R124 ;  /* 0x000000101c7c723c */ /* 0x000fe2000000187c */
[----:B------:R-:W-:Y:S01]  /*3770*/  FADD.FTZ R201, R201, R200 ;  /* 0x000000c8c9c97221 */ /* 0x000fe20000010000 */
[----:B------:R-:W-:-:S03]  /*3780*/  FADD.FTZ R186, R186, R189 ;  /* 0x000000bdbaba7221 */ /* 0x000fc60000010000 */
[----:B------:R-:W-:Y:S01]  /*3790*/  FADD.FTZ R202, R202, R201 ;  /* 0x000000c9caca7221 */ /* 0x000fe20000010000 */
[----:B------:R-:W-:Y:S01]  /*37a0*/  HMMA.16816.F32 R108, R28, R12, R108 ;  /* 0x0000000c1c6c723c */ /* 0x000fe2000000186c */
[----:B------:R-:W-:Y:S01]  /*37b0*/  MUFU.EX2 R204, R204 ;  /* 0x000000cc00cc7308 */ /* 0x000fe20000000800 */
[----:B------:R-:W-:Y:S01]  /*37c0*/  FADD.FTZ R199, R199, R186 ;  /* 0x000000bac7c77221 */ /* 0x000fe20000010000 */
[----:B------:R-:W-:-:S03]  /*37d0*/  FADD.FTZ R209, R209, R202 ;  /* 0x000000cad1d17221 */ /* 0x000fc60000010000 */
[C---:B------:R-:W-:Y:S03]  /*37e0*/  HMMA.16816.F32 R72, R28.reuse, R8, R72 ;  /* 0x000000081c48723c */ /* 0x040fe60000001848 */
[----:B------:R-:W-:Y:S03]  /*37f0*/  MUFU.EX2 R192, R192 ;  /* 0x000000c000c07308 */ /* 0x000fe60000000800 */
[C---:B------:R-:W-:Y:S05]  /*3800*/  HMMA.16816.F32 R88, R28.reuse, R36, R88 ;  /* 0x000000241c58723c */ /* 0x040fea0000001858 */
[----:B------:R-:W1:Y:S01]  /*3810*/  MUFU.EX2 R205, R205 ;  /* 0x000000cd00cd7308 */ /* 0x000e620000000800 */
[C---:B------:R-:W-:Y:S06]  /*3820*/  HMMA.16816.F32 R152, R28.reuse, R26, R152 ;  /* 0x0000001a1c98723c */ /* 0x040fec0000001898 */
[C---:B------:R-:W-:Y:S01]  /*3830*/  HMMA.16816.F32 R136, R28.reuse, R22, R136 ;  /* 0x000000161c88723c */ /* 0x040fe20000001888 */
[----:B------:R-:W-:Y:S05]  /*3840*/  MUFU.EX2 R188, R188 ;  /* 0x000000bc00bc7308 */ /* 0x000fea0000000800 */
[C---:B------:R-:W-:Y:S03]  /*3850*/  HMMA.16816.F32 R120, R28.reuse, R18, R120 ;  /* 0x000000121c78723c */ /* 0x040fe60000001878 */
[----:B------:R-:W2:Y:S01]  /*3860*/  MUFU.EX2 R193, R193 ;  /* 0x000000c100c17308 */ /* 0x000ea20000000800 */
[C---:B-1----:R-:W-:Y:S01]  /*3870*/  F2FP.F16.F32.PACK_AB R32, R205.reuse, R192 ;  /* 0x000000c0cd20723e */ /* 0x042fe200000000ff */
[----:B------:R-:W-:Y:S01]  /*3880*/  FADD.FTZ R192, R192, R177 ;  /* 0x000000b1c0c07221 */ /* 0x000fe20000010000 */
[----:B------:R-:W-:Y:S03]  /*3890*/  HMMA.16816.F32 R104, R28, R14, R104 ;  /* 0x0000000e1c68723c */ /* 0x000fe60000001868 */
[----:B------:R-:W-:-:S02]  /*38a0*/  FADD.FTZ R205, R205, R192 ;  /* 0x000000c0cdcd7221 */ /* 0x000fc40000010000 */
[----:B------:R-:W-:Y:S01]  /*38b0*/  MUFU.EX2 R181, R181 ;  /* 0x000000b500b57308 */ /* 0x000fe20000000800 */
[C---:B------:R-:W-:Y:S06]  /*38c0*/  HMMA.16816.F32 R76, R28.reuse, R10, R76 ;  /* 0x0000000a1c4c723c */ /* 0x040fec000000184c */
[----:B------:R-:W-:Y:S01]  /*38d0*/  HMMA.16816.F32 R92, R28, R38, R92 ;  /* 0x000000261c5c723c */ /* 0x000fe2000000185c */
[----:B------:R-:W1:Y:S01]  /*38e0*/  LDSM.16.MT88.4 R28, [R221+0x9c00] ;  /* 0x009c0000dd1c783b */ /* 0x000e620000004200 */
[----:B------:R-:W-:Y:S01]  /*38f0*/  MUFU.EX2 R198, R198 ;  /* 0x000000c600c67308 */ /* 0x000fe20000000800 */
[----:B--2---:R-:W-:Y:S01]  /*3900*/  F2FP.F16.F32.PACK_AB R33, R193, R188 ;  /* 0x000000bcc121723e */ /* 0x004fe200000000ff */
[----:B------:R-:W-:-:S02]  /*3910*/  FADD.FTZ R188, R188, R185 ;  /* 0x000000b9bcbc7221 */ /* 0x000fc40000010000 */
[C---:B------:R-:W-:Y:S02]  /*3920*/  HMMA.16816.F32 R160, R4.reuse, R24, R160 ;  /* 0x0000001804a0723c */ /* 0x040fe400000018a0 */
[----:B------:R-:W-:Y:S02]  /*3930*/  FADD.FTZ R188, R193, R188 ;  /* 0x000000bcc1bc7221 */ /* 0x000fe40000010000 */
[----:B------:R-:W-:Y:S02]  /*3940*/  MUFU.EX2 R243, R243 ;  /* 0x000000f300f37308 */ /* 0x000fe40000000800 */
[C---:B------:R-:W-:Y:S01]  /*3950*/  HMMA.16816.F32 R148, R4.reuse, R26, R148 ;  /* 0x0000001a0494723c */ /* 0x040fe20000001894 */
[----:B------:R-:W2:Y:S05]  /*3960*/  LDSM.16.MT88.4 R24, [R220+0x9c00] ;  /* 0x009c0000dc18783b */ /* 0x000eaa0000004200 */
[C---:B------:R-:W-:Y:S01]  /*3970*/  HMMA.16816.F32 R144, R4.reuse, R20, R144 ;  /* 0x000000140490723c */ /* 0x040fe20000001890 */
[----:B------:R-:W-:Y:S05]  /*3980*/  MUFU.EX2 R190, R190 ;  /* 0x000000be00be7308 */ /* 0x000fea0000000800 */
[C---:B------:R-:W-:Y:S01]  /*3990*/  HMMA.16816.F32 R132, R4.reuse, R22, R132 ;  /* 0x000000160484723c */ /* 0x040fe20000001884 */
[----:B------:R-:W3:Y:S02]  /*39a0*/  LDSM.16.MT88.4 R20, [R221+0xac00] ;  /* 0x00ac0000dd14783b */ /* 0x000ee40000004200 */
[----:B------:R-:W4:Y:S03]  /*39b0*/  MUFU.EX2 R241, R241 ;  /* 0x000000f100f17308 */ /* 0x000f260000000800 */
[C---:B------:R-:W-:Y:S05]  /*39c0*/  HMMA.16816.F32 R128, R4.reuse, R16, R128 ;  /* 0x000000100480723c */ /* 0x040fea0000001880 */
[----:B------:R-:W-:Y:S01]  /*39d0*/  MUFU.EX2 R191, R191 ;  /* 0x000000bf00bf7308 */ /* 0x000fe20000000800 */
[C---:B------:R-:W-:Y:S01]  /*39e0*/  HMMA.16816.F32 R116, R4.reuse, R18, R116 ;  /* 0x000000120474723c */ /* 0x040fe20000001874 */
[----:B------:R-:W5:Y:S05]  /*39f0*/  LDSM.16.MT88.4 R16, [R220+0xac00] ;  /* 0x00ac0000dc10783b */ /* 0x000f6a0000004200 */
[----:B------:R-:W-:Y:S01]  /*3a00*/  HMMA.16816.F32 R112, R4, R12, R112 ;  /* 0x0000000c0470723c */ /* 0x000fe20000001870 */
[----:B------:R-:W1:Y:S01]  /*3a10*/  MUFU.EX2 R184, R184 ;  /* 0x000000b800b87308 */ /* 0x000e620000000800 */
[----:B----4-:R-:W-:Y:S01]  /*3a20*/  F2FP.F16.F32.PACK_AB R34, R241, R190 ;  /* 0x000000bef122723e */ /* 0x010fe200000000ff */
[----:B------:R-:W-:-:S03]  /*3a30*/  FADD.FTZ R190, R190, R205 ;  /* 0x000000cdbebe7221 */ /* 0x000fc60000010000 */
[----:B------:R-:W-:Y:S01]  /*3a40*/  HMMA.16816.F32 R100, R4, R14, R100 ;  /* 0x0000000e0464723c */ /* 0x000fe20000001864 */
[----:B------:R-:W4:Y:S01]  /*3a50*/  LDSM.16.MT88.4 R12, [R221+0xbc00] ;  /* 0x00bc0000dd0c783b */ /* 0x000f220000004200 */
[----:B------:R-:W-:-:S04]  /*3a60*/  FADD.FTZ R241, R241, R190 ;  /* 0x000000bef1f17221 */ /* 0x000fc80000010000 */
[C---:B------:R-:W-:Y:S06]  /*3a70*/  HMMA.16816.F32 R68, R4.reuse, R8, R68 ;  /* 0x000000080444723c */ /* 0x040fec0000001844 */
[----:B------:R-:W-:Y:S01]  /*3a80*/  HMMA.16816.F32 R80, R4, R10, R80 ;  /* 0x0000000a0450723c */ /* 0x000fe20000001850 */
[----:B------:R-:W4:Y:S01]  /*3a90*/  LDSM.16.MT88.4 R8, [R220+0xbc00] ;  /* 0x00bc0000dc08783b */ /* 0x000f220000004200 */
[----:B-1----:R-:W-:Y:S01]  /*3aa0*/  F2FP.F16.F32.PACK_AB R35, R184, R191 ;  /* 0x000000bfb823723e */ /* 0x002fe200000000ff */
[----:B------:R-:W-:-:S03]  /*3ab0*/  FADD.FTZ R191, R191, R188 ;  /* 0x000000bcbfbf7221 */ /* 0x000fc60000010000 */
[----:B------:R-:W-:Y:S01]  /*3ac0*/  HMMA.16816.F32 R84, R4, R36, R84 ;  /* 0x000000240454723c */ /* 0x000fe20000001854 */
[----:B------:R-:W-:Y:S01]  /*3ad0*/  MUFU.EX2 R36, R179 ;  /* 0x000000b300247308 */ /* 0x000fe20000000800 */
[----:B------:R-:W-:-:S04]  /*3ae0*/  FADD.FTZ R239, R184, R191 ;  /* 0x000000bfb8ef7221 */ /* 0x000fc80000010000 */
[----:B------:R-:W-:Y:S01]  /*3af0*/  HMMA.16816.F32 R96, R4, R38, R96 ;  /* 0x000000260460723c */ /* 0x000fe20000001860 */
[----:B------:R-:W-:-:S05]  /*3b00*/  FFMA.FTZ R37, R175, UR4, -R176 ;  /* 0x00000004af257c23 */ /* 0x000fca00080108b0 */
[C---:B------:R-:W-:Y:S01]  /*3b10*/  HMMA.16816.F32 R156, R32.reuse, R28, R156 ;  /* 0x0000001c209c723c */ /* 0x040fe2000000189c */
[----:B------:R-:W1:Y:S01]  /*3b20*/  MUFU.EX2 R37, R37 ;  /* 0x0000002500257308 */ /* 0x000e620000000800 */
[----:B------:R-:W-:Y:S01]  /*3b30*/  F2FP.F16.F32.PACK_AB R4, R203, R196 ;  /* 0x000000c4cb04723e */ /* 0x000fe200000000ff */
[----:B------:R-:W-:Y:S01]  /*3b40*/  FADD.FTZ R196, R196, R199 ;  /* 0x000000c7c4c47221 */ /* 0x000fe20000010000 */
[----:B------:R-:W-:Y:S01]  /*3b50*/  F2FP.F16.F32.PACK_AB R5, R181, R204 ;  /* 0x000000ccb505723e */ /* 0x000fe200000000ff */
[----:B------:R-:W-:Y:S01]  /*3b60*/  FADD.FTZ R204, R204, R209 ;  /* 0x000000d1cccc7221 */ /* 0x000fe20000010000 */
[----:B------:R-:W-:Y:S01]  /*3b70*/  F2FP.F16.F32.PACK_AB R6, R243, R198 ;  /* 0x000000c6f306723e */ /* 0x000fe200000000ff */
[----:B------:R-:W-:Y:S01]  /*3b80*/  FADD.FTZ R203, R203, R196 ;  /* 0x000000c4cbcb7221 */ /* 0x000fe20000010000 */
[----:B------:R-:W-:Y:S01]  /*3b90*/  HMMA.16816.F32 R152, R32, R30, R152 ;  /* 0x0000001e2098723c */ /* 0x000fe20000001898 */
[----:B------:R-:W-:Y:S02]  /*3ba0*/  FADD.FTZ R181, R181, R204 ;  /* 0x000000ccb5b57221 */ /* 0x000fe40000010000 */
[----:B------:R-:W-:-:S03]  /*3bb0*/  FADD.FTZ R198, R198, R203 ;  /* 0x000000cbc6c67221 */ /* 0x000fc60000010000 */
[----:B--2---:R-:W-:Y:S01]  /*3bc0*/  HMMA.16816.F32 R140, R32, R24, R140 ;  /* 0x00000018208c723c */ /* 0x004fe2000000188c */
[----:B------:R-:W-:Y:S01]  /*3bd0*/  FADD.FTZ R243, R243, R198 ;  /* 0x000000c6f3f37221 */ /* 0x000fe20000010000 */
[----:B-1----:R-:W-:Y:S01]  /*3be0*/  F2FP.F16.F32.PACK_AB R7, R37, R36 ;  /* 0x000000242507723e */ /* 0x002fe200000000ff */
[----:B------:R-:W-:-:S03]  /*3bf0*/  FADD.FTZ R36, R36, R181 ;  /* 0x000000b524247221 */ /* 0x000fc60000010000 */
[----:B------:R-:W-:Y:S01]  /*3c00*/  HMMA.16816.F32 R136, R32, R26, R136 ;  /* 0x0000001a2088723c */ /* 0x000fe20000001888 */
[----:B------:R-:W-:-:S05]  /*3c10*/  FADD.FTZ R238, R37, R36 ;  /* 0x0000002425ee7221 */ /* 0x000fca0000010000 */
[C---:B---3--:R-:W-:Y:S06]  /*3c20*/  HMMA.16816.F32 R124, R32.reuse, R20, R124 ;  /* 0x00000014207c723c */ /* 0x048fec000000187c */
[C---:B------:R-:W-:Y:S06]  /*3c30*/  HMMA.16816.F32 R120, R32.reuse, R22, R120 ;  /* 0x000000162078723c */ /* 0x040fec0000001878 */
[C---:B-----5:R-:W-:Y:S06]  /*3c40*/  HMMA.16816.F32 R108, R32.reuse, R16, R108 ;  /* 0x00000010206c723c */ /* 0x060fec000000186c */
[C---:B------:R-:W-:Y:S06]  /*3c50*/  HMMA.16816.F32 R104, R32.reuse, R18, R104 ;  /* 0x000000122068723c */ /* 0x040fec0000001868 */
[C---:B----4-:R-:W-:Y:S06]  /*3c60*/  HMMA.16816.F32 R72, R32.reuse, R12, R72 ;  /* 0x0000000c2048723c */ /* 0x050fec0000001848 */
        /* <DEDUP_REMOVED lines=23> */
[----:B------:R-:W-:Y:S01]  /*3de0*/  ULDC UR4, c[0x0][0x2ec] ;  /* 0x0000bb0000047ab9 */ /* 0x000fe20000000800 */
[----:B------:R-:W-:Y:S01]  /*3df0*/  ULDC.64 UR10, c[0x0][0x220] ;  /* 0x00008800000a7ab9 */ /* 0x000fe20000000a00 */
[----:B------:R-:W-:Y:S01]  /*3e00*/  ULDC.64 UR12, c[0x0][0x250] ;  /* 0x00009400000c7ab9 */ /* 0x000fe20000000a00 */
[----:B------:R-:W-:Y:S01]  /*3e10*/  ULDC.64 UR6, c[0x0][0x218] ;  /* 0x0000860000067ab9 */ /* 0x000fe20000000a00 */
[----:B------:R-:W-:Y:S01]  /*3e20*/  ULDC.64 UR8, c[0x0][0x248] ;  /* 0x0000920000087ab9 */ /* 0x000fe20000000a00 */
[----:B------:R-:W-:Y:S05]  /*3e30*/  BRA `(.L_x_503) ;  /* 0x00000000005c7947 */ /* 0x000fea0003800000 */
.L_x_505:
        /* <DEDUP_REMOVED lines=23> */
.L_x_503:
[----:B------:R-:W-:Y:S01]  /*3fb0*/  SHF.R.S32.HI R52, RZ, 0x1f, R236 ;  /* 0x0000001fff347819 */ /* 0x000fe200000114ec */
[----:B------:R-:W-:Y:S04]  /*3fc0*/  DEPBAR.LE SB0, 0x0 ;  /* 0x000080000000791a */ /* 0x000fe80000000000 */
[----:B------:R-:W-:Y:S01]  /*3fd0*/  BAR.SYNC.DEFER_BLOCKING 0x0 ;  /* 0x0000000000007b1d */ /* 0x000fe20000010000 */
[----:B------:R-:W-:Y:S02]  /*3fe0*/  IMAD R52, R52, UR12, RZ ;  /* 0x0000000c34347c24 */ /* 0x000fe4000f8e02ff */
[C---:B------:R-:W-:Y:S04]  /*3ff0*/  IMAD.WIDE.U32 R54, R236.reuse, UR12, RZ ;  /* 0x0000000cec367c25 */ /* 0x040fe8000f8e00ff */
[----:B------:R-:W-:Y:S01]  /*4000*/  IMAD R52, R236, UR13, R52 ;  /* 0x0000000dec347c24 */ /* 0x000fe2000f8e0234 */
[C---:B------:R-:W-:Y:S04]  /*4010*/  LEA R53, P0, R54.reuse, R230, 0x6 ;  /* 0x000000e636357211 */ /* 0x040fe800078030ff */
[----:B------:R-:W-:Y:S02]  /*4020*/  IADD3 R55, R55, R52, RZ ;  /* 0x0000003437377210 */ /* 0x000fe40007ffe0ff */
[C---:B------:R-:W-:Y:S02]  /*4030*/  LEA R56, P1, R53.reuse, UR10, 0x1 ;  /* 0x0000000a35387c11 */ /* 0x040fe4000f8208ff */
        /* <DEDUP_REMOVED lines=8> */
[----:B------:R-:W-:Y:S07]  /*40c0*/  ISETP.GT.AND P0, PT, R236, RZ, PT ;  /* 0x000000ffec00720c */ /* 0x000fee0003f04270 */
[----:B------:R-:W-:Y:S08]  /*40d0*/  LDGSTS.E.BYPASS.LTC128B.128 [R229+0xa000], desc[UR16][R56.64+0x40] ;  /* 0x0a00004038e57fae */ /* 0x000ff0000b901d50 */
[----:B------:R-:W-:Y:S08]  /*40e0*/  LDGSTS.E.BYPASS.LTC128B.128 [R229+0xb000], desc[UR16][R56.64+0x80] ;  /* 0x0b00008038e57fae */ /* 0x000ff0000b901d50 */
[----:B------:R-:W-:Y:S08]  /*40f0*/  LDGSTS.E.BYPASS.LTC128B.128 [R229+0x9800], desc[UR16][R52.64] ;  /* 0x0980000034e57fae */ /* 0x000ff0000b901d50 */
[----:B------:R-:W-:Y:S08]  /*4100*/  LDGSTS.E.BYPASS.LTC128B.128 [R229+0xa800], desc[UR16][R52.64+0x40] ;  /* 0x0a80004034e57fae */ /* 0x000ff0000b901d50 */
[----:B------:R1:W-:Y:S08]  /*4110*/  LDGSTS.E.BYPASS.LTC128B.128 [R229+0xb800], desc[UR16][R52.64+0x80] ;  /* 0x0b80008034e57fae */ /* 0x0003f0000b901d50 */
[----:B------:R-:W-:Y:S08]  /*4120*/  LDSM.16.M88.4 R164, [R225] ;  /* 0x00000000e1a4783b */ /* 0x000ff00000000200 */
[----:B------:R-:W2:Y:S08]  /*4130*/  LDSM.16.M88.4 R172, [R224] ;  /* 0x00000000e0ac783b */ /* 0x000eb00000000200 */
[----:B------:R-:W3:Y:S08]  /*4140*/  LDSM.16.M88.4 R176, [R225+0x1000] ;  /* 0x00100000e1b0783b */ /* 0x000ef00000000200 */
[----:B------:R-:W4:Y:S08]  /*4150*/  LDSM.16.M88.4 R180, [R224+0x400] ;  /* 0x00040000e0b4783b */ /* 0x000f300000000200 */
[----:B------:R-:W0:Y:S08]  /*4160*/  LDGDEPBAR ;  /* 0x00000000000079af */ /* 0x000e300000000000 */
[----:B------:R-:W5:Y:S08]  /*4170*/  LDSM.16.M88.4 R184, [R224+0x800] ;  /* 0x00080000e0b8783b */ /* 0x000f700000000200 */
[----:B------:R-:W1:Y:S01]  /*4180*/  LDSM.16.M88.4 R188, [R224+0xc00] ;  /* 0x000c0000e0bc783b */ /* 0x000e620000000200 */
[-C--:B--2---:R-:W-:Y:S07]  /*4190*/  HMMA.16816.F32 R4, R164, R172.reuse, RZ ;  /* 0x000000aca404723c */ /* 0x084fee00000018ff */
[----:B------:R-:W-:Y:S01]  /*41a0*/  LDSM.16.M88.4 R192, [R223] ;  /* 0x00000000dfc0783b */ /* 0x000fe20000000200 */
[C---:B---3--:R-:W-:Y:S07]  /*41b0*/  HMMA.16816.F32 R8, R176.reuse, R172, RZ ;  /* 0x000000acb008723c */ /* 0x048fee00000018ff */
[----:B------:R-:W2:Y:S01]  /*41c0*/  LDSM.16.M88.4 R196, [R222] ;  /* 0x00000000dec4783b */ /* 0x000ea20000000200 */
[-C--:B------:R-:W-:Y:S06]  /*41d0*/  HMMA.16816.F32 R12, R176, R174.reuse, RZ ;  /* 0x000000aeb00c723c */ /* 0x080fec00000018ff */
[C---:B------:R-:W-:Y:S01]  /*41e0*/  HMMA.16816.F32 R16, R164.reuse, R174, RZ ;  /* 0x000000aea410723c */ /* 0x040fe200000018ff */
[----:B------:R-:W3:Y:S05]  /*41f0*/  LDSM.16.M88.4 R200, [R223+0x1000] ;  /* 0x00100000dfc8783b */ /* 0x000eea0000000200 */
[-C--:B----4-:R-:W-:Y:S03]  /*4200*/  HMMA.16816.F32 R20, R164, R180.reuse, RZ ;  /* 0x000000b4a414723c */ /* 0x090fe600000018ff */
[----:B------:R-:W4:Y:S03]  /*4210*/  LDSM.16.M88.4 R204, [R222+0x400] ;  /* 0x00040000decc783b */ /* 0x000f260000000200 */
        /* <DEDUP_REMOVED lines=10> */
[C---:B------:R-:W-:Y:S01]  /*42c0*/  HMMA.16816.F32 R48, R164.reuse, R186, RZ ;  /* 0x000000baa430723c */ /* 0x040fe200000018ff */
[----:B------:R-:W5:Y:S05]  /*42d0*/  LDSM.16.M88.4 R184, [R225+0x2000] ;  /* 0x00200000e1b8783b */ /* 0x000f6a0000000200 */
[-C--:B-1----:R-:W-:Y:S03]  /*42e0*/  HMMA.16816.F32 R52, R164, R188.reuse, RZ ;  /* 0x000000bca434723c */ /* 0x082fe600000018ff */
[----:B------:R-:W-:Y:S03]  /*42f0*/  LDSM.16.M88.4 R216, [R222+0x2000] ;  /* 0x00200000ded8783b */ /* 0x000fe60000000200 */
[C---:B------:R-:W-:Y:S06]  /*4300*/  HMMA.16816.F32 R56, R176.reuse, R188, RZ ;  /* 0x000000bcb038723c */ /* 0x040fec00000018ff */
[-C--:B------:R-:W-:Y:S01]  /*4310*/  HMMA.16816.F32 R60, R176, R190.reuse, RZ ;  /* 0x000000beb03c723c */ /* 0x080fe200000018ff */
[----:B------:R-:W-:Y:S05]  /*4320*/  LDSM.16.M88.4 R176, [R224+0x1800] ;  /* 0x00180000e0b0783b */ /* 0x000fea0000000200 */
[----:B------:R-:W-:Y:S03]  /*4330*/  HMMA.16816.F32 R64, R164, R190, RZ ;  /* 0x000000bea440723c */ /* 0x000fe600000018ff */
[----:B------:R-:W1:Y:S03]  /*4340*/  LDSM.16.M88.4 R164, [R224+0x1400] ;  /* 0x00140000e0a4783b */ /* 0x000e660000000200 */
[-C--:B--2---:R-:W-:Y:S05]  /*4350*/  HMMA.16816.F32 R4, R192, R196.reuse, R4 ;  /* 0x000000c4c004723c */ /* 0x084fea0000001804 */
[----:B------:R-:W2:Y:S01]  /*4360*/  LDSM.16.M88.4 R188, [R224+0x1c00] ;  /* 0x001c0000e0bc783b */ /* 0x000ea20000000200 */
[C---:B---3--:R-:W-:Y:S06]  /*4370*/  HMMA.16816.F32 R8, R200.reuse, R196, R8 ;  /* 0x000000c4c808723c */ /* 0x048fec0000001808 */
[-C--:B------:R-:W-:Y:S06]  /*4380*/  HMMA.16816.F32 R12, R200, R198.reuse, R12 ;  /* 0x000000c6c80c723c */ /* 0x080fec000000180c */
[C---:B------:R-:W-:Y:S01]  /*4390*/  HMMA.16816.F32 R16, R192.reuse, R198, R16 ;  /* 0x000000c6c010723c */ /* 0x040fe20000001810 */
[----:B------:R-:W-:Y:S05]  /*43a0*/  LDSM.16.M88.4 R196, [R222+0x1400] ;  /* 0x00140000dec4783b */ /* 0x000fea0000000200 */
[-C--:B----4-:R-:W-:Y:S06]  /*43b0*/  HMMA.16816.F32 R20, R192, R204.reuse, R20 ;  /* 0x000000ccc014723c */ /* 0x090fec0000001814 */
        /* <DEDUP_REMOVED lines=14> */
[----:B------:R-:W3:Y:S03]  /*44a0*/  LDSM.16.M88.4 R180, [R222+0x1000] ;  /* 0x00100000deb4783b */ /* 0x000ee60000000200 */
[-C--:B-----5:R-:W-:Y:S05]  /*44b0*/  HMMA.16816.F32 R4, R184, R208.reuse, R4 ;  /* 0x000000d0b804723c */ /* 0x0a0fea0000001804 */
[----:B------:R-:W4:Y:S01]  /*44c0*/  LDSM.16.M88.4 R192, [R223+0x3000] ;  /* 0x00300000dfc0783b */ /* 0x000f220000000200 */
        /* <DEDUP_REMOVED lines=13> */
[----:B------:R-:W5:Y:S05]  /*45a0*/  LDSM.16.M88.4 R176, [R222+0x1c00] ;  /* 0x001c0000deb0783b */ /* 0x000f6a0000000200 */
[-C--:B--2---:R-:W-:Y:S06]  /*45b0*/  HMMA.16816.F32 R52, R184, R188.reuse, R52 ;  /* 0x000000bcb834723c */ /* 0x084fec0000001834 */
[C---:B------:R-:W-:Y:S06]  /*45c0*/  HMMA.16816.F32 R56, R212.reuse, R188, R56 ;  /* 0x000000bcd438723c */ /* 0x040fec0000001838 */
[-C--:B------:R-:W-:Y:S01]  /*45d0*/  HMMA.16816.F32 R60, R212, R190.reuse, R60 ;  /* 0x000000bed43c723c */ /* 0x080fe2000000183c */
[----:B------:R-:W-:Y:S05]  /*45e0*/  LDSM.16.M88.4 R212, [R223+0x4000] ;  /* 0x00400000dfd4783b */ /* 0x000fea0000000200 */
[----:B------:R-:W-:Y:S03]  /*45f0*/  HMMA.16816.F32 R64, R184, R190, R64 ;  /* 0x000000beb840723c */ /* 0x000fe60000001840 */
[----:B------:R-:W2:Y:S03]  /*4600*/  LDSM.16.M88.4 R184, [R225+0x5000] ;  /* 0x00500000e1b8783b */ /* 0x000ea60000000200 */
[-C--:B---3--:R-:W-:Y:S05]  /*4610*/  HMMA.16816.F32 R4, R172, R180.reuse, R4 ;  /* 0x000000b4ac04723c */ /* 0x088fea0000001804 */
[----:B------:R-:W3:Y:S01]  /*4620*/  LDSM.16.M88.4 R188, [R224+0x2400] ;  /* 0x00240000e0bc783b */ /* 0x000ee20000000200 */
[C---:B----4-:R-:W-:Y:S06]  /*4630*/  HMMA.16816.F32 R8, R192.reuse, R180, R8 ;  /* 0x000000b4c008723c */ /* 0x050fec0000001808 */
[-C--:B------:R-:W-:Y:S06]  /*4640*/  HMMA.16816.F32 R12, R192, R182.reuse, R12 ;  /* 0x000000b6c00c723c */ /* 0x080fec000000180c */
[C---:B------:R-:W-:Y:S01]  /*4650*/  HMMA.16816.F32 R16, R172.reuse, R182, R16 ;  /* 0x000000b6ac10723c */ /* 0x040fe20000001810 */
[----:B------:R-:W4:Y:S05]  /*4660*/  LDSM.16.M88.4 R180, [R224+0x2800] ;  /* 0x00280000e0b4783b */ /* 0x000f2a0000000200 */
[-C--:B------:R-:W-:Y:S06]  /*4670*/  HMMA.16816.F32 R20, R172, R196.reuse, R20 ;  /* 0x000000c4ac14723c */ /* 0x080fec0000001814 */
[C---:B------:R-:W-:Y:S06]  /*4680*/  HMMA.16816.F32 R24, R192.reuse, R196, R24 ;  /* 0x000000c4c018723c */ /* 0x040fec0000001818 */
[-C--:B------:R-:W-:Y:S06]  /*4690*/  HMMA.16816.F32 R28, R192, R198.reuse, R28 ;  /* 0x000000c6c01c723c */ /* 0x080fec000000181c */
[C---:B------:R-:W-:Y:S06]  /*46a0*/  HMMA.16816.F32 R32, R172.reuse, R198, R32 ;  /* 0x000000c6ac20723c */ /* 0x040fec0000001820 */
[-C--:B-1----:R-:W-:Y:S06]  /*46b0*/  HMMA.16816.F32 R36, R172, R164.reuse, R36 ;  /* 0x000000a4ac24723c */ /* 0x082fec0000001824 */
[C---:B------:R-:W-:Y:S06]  /*46c0*/  HMMA.16816.F32 R40, R192.reuse, R164, R40 ;  /* 0x000000a4c028723c */ /* 0x040fec0000001828 */
[-C--:B------:R-:W-:Y:S06]  /*46d0*/  HMMA.16816.F32 R44, R192, R166.reuse, R44 ;  /* 0x000000a6c02c723c */ /* 0x080fec000000182c */
[C---:B------:R-:W-:Y:S01]  /*46e0*/  HMMA.16816.F32 R48, R172.reuse, R166, R48 ;  /* 0x000000a6ac30723c */ /* 0x040fe20000001830 */
[----:B------:R-:W1:Y:S05]  /*46f0*/  LDSM.16.M88.4 R164, [R223+0x5000] ;  /* 0x00500000dfa4783b */ /* 0x000e6a0000000200 */
[-C--:B-----5:R-:W-:Y:S06]  /*4700*/  HMMA.16816.F32 R52, R172, R176.reuse, R52 ;  /* 0x000000b0ac34723c */ /* 0x0a0fec0000001834 */
[C---:B------:R-:W-:Y:S06]  /*4710*/  HMMA.16816.F32 R56, R192.reuse, R176, R56 ;  /* 0x000000b0c038723c */ /* 0x040fec0000001838 */
[-C--:B------:R-:W-:Y:S06]  /*4720*/  HMMA.16816.F32 R60, R192, R178.reuse, R60 ;  /* 0x000000b2c03c723c */ /* 0x080fec000000183c */
[----:B------:R-:W-:Y:S01]  /*4730*/  HMMA.16816.F32 R64, R172, R178, R64 ;  /* 0x000000b2ac40723c */ /* 0x000fe20000001840 */
[----:B------:R-:W5:Y:S05]  /*4740*/  LDSM.16.M88.4 R172, [R222+0x2400] ;  /* 0x00240000deac783b */ /* 0x000f6a0000000200 */
[-C--:B------:R-:W-:Y:S03]  /*4750*/  HMMA.16816.F32 R4, R200, R204.reuse, R4 ;  /* 0x000000ccc804723c */ /* 0x080fe60000001804 */
[----:B------:R-:W5:Y:S03]  /*4760*/  LDSM.16.M88.4 R176, [R222+0x2800] ;  /* 0x00280000deb0783b */ /* 0x000f660000000200 */
[C---:B--2---:R-:W-:Y:S06]  /*4770*/  HMMA.16816.F32 R8, R184.reuse, R204, R8 ;  /* 0x000000ccb808723c */ /* 0x044fec0000001808 */
[-C--:B------:R-:W-:Y:S06]  /*4780*/  HMMA.16816.F32 R12, R184, R206.reuse, R12 ;  /* 0x000000ceb80c723c */ /* 0x080fec000000180c */
[C---:B------:R-:W-:Y:S06]  /*4790*/  HMMA.16816.F32 R16, R200.reuse, R206, R16 ;  /* 0x000000cec810723c */ /* 0x040fec0000001810 */
[-C--:B---3--:R-:W-:Y:S06]  /*47a0*/  HMMA.16816.F32 R20, R200, R188.reuse, R20 ;  /* 0x000000bcc814723c */ /* 0x088fec0000001814 */
        /* <DEDUP_REMOVED lines=12> */
[C---:B-1----:R-:W-:Y:S06]  /*4870*/  HMMA.16816.F32 R8, R164.reuse, R216, R8 ;  /* 0x000000d8a408723c */ /* 0x042fec0000001808 */
[-C--:B------:R-:W-:Y:S06]  /*4880*/  HMMA.16816.F32 R12, R164, R218.reuse, R12 ;  /* 0x000000daa40c723c */ /* 0x080fec000000180c */
[C---:B------:R-:W-:Y:S06]  /*4890*/  HMMA.16816.F32 R16, R212.reuse, R218, R16 ;  /* 0x000000dad410723c */ /* 0x040fec0000001810 */
[-C--:B-----5:R-:W-:Y:S05]  /*48a0*/  HMMA.16816.F32 R20, R212, R172.reuse, R20 ;  /* 0x000000acd414723c */ /* 0x0a0fea0000001814 */
[----:B------:R-:W-:Y:S01]  /*48b0*/  FMUL.FTZ R170, R4, UR5 ;  /* 0x0000000504aa7c20 */ /* 0x000fe20008410000 */
[C---:B------:R-:W-:Y:S03]  /*48c0*/  HMMA.16816.F32 R24, R164.reuse, R172, R24 ;  /* 0x000000aca418723c */ /* 0x040fe60000001818 */
[----:B------:R1:W2:Y:S02]  /*48d0*/  MUFU.TANH R198, R170 ;  /* 0x000000aa00c67308 */ /* 0x0002a40000002400 */
[----:B------:R-:W-:Y:S01]  /*48e0*/  FMUL.FTZ R217, R8, UR5 ;  /* 0x0000000508d97c20 */ /* 0x000fe20008410000 */
[-C--:B------:R-:W-:Y:S07]  /*48f0*/  HMMA.16816.F32 R28, R164, R174.reuse, R28 ;  /* 0x000000aea41c723c */ /* 0x080fee000000181c */
[----:B------:R3:W-:Y:S01]  /*4900*/  MUFU.TANH R190, R217 ;  /* 0x000000d900be7308 */ /* 0x0007e20000002400 */
[C---:B------:R-:W-:Y:S01]  /*4910*/  HMMA.16816.F32 R32, R212.reuse, R174, R32 ;  /* 0x000000aed420723c */ /* 0x040fe20000001820 */
[----:B------:R-:W4:Y:S01]  /*4920*/  LDSM.16.M88.4 R172, [R222+0x2c00] ;  /* 0x002c0000deac783b */ /* 0x000f220000000200 */
[----:B------:R-:W-:Y:S04]  /*4930*/  DEPBAR.LE SB0, 0x0 ;  /* 0x000080000000791a */ /* 0x000fe80000000000 */
[-C--:B------:R-:W-:Y:S01]  /*4940*/  HMMA.16816.F32 R36, R212, R176.reuse, R36 ;  /* 0x000000b0d424723c */ /* 0x080fe20000001824 */
[----:B------:R-:W-:Y:S04]  /*4950*/  BAR.SYNC.DEFER_BLOCKING 0x0 ;  /* 0x0000000000007b1d */ /* 0x000fe80000010000 */
[----:B------:R-:W-:Y:S01]  /*4960*/  FMUL.FTZ R216, R9, UR5 ;  /* 0x0000000509d87c20 */ /* 0x000fe20008410000 */
[----:B-1----:R-:W-:Y:S01]  /*4970*/  FMUL.FTZ R170, R10, UR5 ;  /* 0x000000050aaa7c20 */ /* 0x002fe20008410000 */
[----:B------:R-:W-:Y:S01]  /*4980*/  FMUL.FTZ R169, R7, UR5 ;  /* 0x0000000507a97c20 */ /* 0x000fe20008410000 */
[----:B------:R-:W-:Y:S01]  /*4990*/  FMUL.FTZ R219, R12, UR5 ;  /* 0x000000050cdb7c20 */ /* 0x000fe20008410000 */
[----:B------:R1:W-:Y:S01]  /*49a0*/  MUFU.TANH R10, R216 ;  /* 0x000000d8000a7308 */ /* 0x0003e20000002400 */
[C---:B------:R-:W-:Y:S04]  /*49b0*/  HMMA.16816.F32 R40, R164.reuse, R176, R40 ;  /* 0x000000b0a428723c */ /* 0x040fe80000001828 */
[----:B------:R-:W-:Y:S01]  /*49c0*/  FMUL.FTZ R168, R6, UR5 ;  /* 0x0000000506a87c20 */ /* 0x000fe20008410000 */
[----:B---3--:R-:W-:Y:S01]  /*49d0*/  FMUL.FTZ R217, R13, UR5 ;  /* 0x000000050dd97c20 */ /* 0x008fe20008410000 */
[----:B------:R-:W-:Y:S03]  /*49e0*/  FMUL.FTZ R218, R14, UR5 ;  /* 0x000000050eda7c20 */ /* 0x000fe60008410000 */
[----:B------:R3:W-:Y:S01]  /*49f0*/  MUFU.TANH R7, R170 ;  /* 0x000000aa00077308 */ /* 0x0007e20000002400 */
[-C--:B------:R-:W-:Y:S03]  /*4a00*/  HMMA.16816.F32 R44, R164, R178.reuse, R44 ;  /* 0x000000b2a42c723c */ /* 0x080fe6000000182c */
[----:B------:R-:W-:Y:S01]  /*4a10*/  FMUL.FTZ R249, R26, UR5 ;  /* 0x000000051af97c20 */ /* 0x000fe20008410000 */
[----:B------:R-:W-:Y:S01]  /*4a20*/  FMUL.FTZ R240, R5, UR5 ;  /* 0x0000000505f07c20 */ /* 0x000fe20008410000 */
[----:B------:R-:W-:Y:S01]  /*4a30*/  FMUL.FTZ R251, R27, UR5 ;  /* 0x000000051bfb7c20 */ /* 0x000fe20008410000 */
[C---:B------:R-:W-:Y:S03]  /*4a40*/  HMMA.16816.F32 R48, R212.reuse, R178, R48 ;  /* 0x000000b2d430723c */ /* 0x040fe60000001830 */
[----:B------:R5:W-:Y:S02]  /*4a50*/  MUFU.TANH R191, R219 ;  /* 0x000000db00bf7308 */ /* 0x000be40000002400 */
[----:B-1----:R-:W-:Y:S01]  /*4a60*/  FMUL.FTZ R216, R17, UR5 ;  /* 0x0000000511d87c20 */ /* 0x002fe20008410000 */
[----:B------:R-:W-:Y:S01]  /*4a70*/  FMUL.FTZ R252, R28, UR5 ;  /* 0x000000051cfc7c20 */ /* 0x000fe20008410000 */
[----:B------:R-:W-:Y:S06]  /*4a80*/  FMUL.FTZ R248, R25, UR5 ;  /* 0x0000000519f87c20 */ /* 0x000fec0008410000 */
[----:B------:R1:W2:Y:S01]  /*4a90*/  MUFU.TANH R189, R168 ;  /* 0x000000a800bd7308 */ /* 0x0002a20000002400 */
[----:B---3--:R-:W-:Y:S01]  /*4aa0*/  FMUL.FTZ R170, R18, UR5 ;  /* 0x0000000512aa7c20 */ /* 0x008fe20008410000 */
[-C--:B----4-:R-:W-:Y:S08]  /*4ab0*/  HMMA.16816.F32 R52, R212, R172.reuse, R52 ;  /* 0x000000acd434723c */ /* 0x090ff00000001834 */
[----:B------:R3:W-:Y:S03]  /*4ac0*/  MUFU.TANH R14, R217 ;  /* 0x000000d9000e7308 */ /* 0x0007e60000002400 */
[----:B-----5:R-:W-:Y:S01]  /*4ad0*/  FMUL.FTZ R219, R20, UR5 ;  /* 0x0000000514db7c20 */ /* 0x020fe20008410000 */
[C---:B------:R-:W-:Y:S04]  /*4ae0*/  HMMA.16816.F32 R56, R164.reuse, R172, R56 ;  /* 0x000000aca438723c */ /* 0x040fe80000001838 */
[----:B------:R-:W-:Y:S02]  /*4af0*/  FMUL.FTZ R250, R47, UR5 ;  /* 0x000000052ffa7c20 */ /* 0x000fe40008410000 */
[----:B------:R4:W5:Y:S01]  /*4b00*/  MUFU.TANH R193, R169 ;  /* 0x000000a900c17308 */ /* 0x0009620000002400 */
[----:B-1----:R-:W-:Y:S01]  /*4b10*/  FMUL.FTZ R168, R11, UR5 ;  /* 0x000000050ba87c20 */ /* 0x002fe20008410000 */
[-C--:B------:R-:W-:Y:S08]  /*4b20*/  HMMA.16816.F32 R60, R164, R174.reuse, R60 ;  /* 0x000000aea43c723c */ /* 0x080ff0000000183c */
[----:B------:R1:W-:Y:S03]  /*4b30*/  MUFU.TANH R18, R216 ;  /* 0x000000d800127308 */ /* 0x0003e60000002400 */
[----:B---3--:R-:W-:Y:S01]  /*4b40*/  FMUL.FTZ R217, R22, UR5 ;  /* 0x0000000516d97c20 */ /* 0x008fe20008410000 */
[----:B------:R-:W-:Y:S04]  /*4b50*/  HMMA.16816.F32 R64, R212, R174, R64 ;  /* 0x000000aed440723c */ /* 0x000fe80000001840 */
[----:B------:R-:W-:Y:S01]  /*4b60*/  FMUL.FTZ R52, R52, UR5 ;  /* 0x0000000534347c20 */ /* 0x000fe20008410000 */
[----:B------:R-:W-:Y:S01]  /*4b70*/  FMUL.FTZ R53, R53, UR5 ;  /* 0x0000000535357c20 */ /* 0x000fe20008410000 */
[----:B------:R3:W5:Y:S01]  /*4b80*/  MUFU.TANH R13, R170 ;  /* 0x000000aa000d7308 */ /* 0x0007620000002400 */
[----:B----4-:R-:W-:Y:S01]  /*4b90*/  FMUL.FTZ R169, R15, UR5 ;  /* 0x000000050fa97c20 */ /* 0x010fe20008410000 */
[----:B------:R-:W-:Y:S03]  /*4ba0*/  FMUL.FTZ R57, R57, UR5 ;  /* 0x0000000539397c20 */ /* 0x000fe60008410000 */
[----:B------:R-:W-:Y:S01]  /*4bb0*/  FMUL.FTZ R58, R58, UR5 ;  /* 0x000000053a3a7c20 */ /* 0x000fe20008410000 */
[----:B------:R-:W-:Y:S01]  /*4bc0*/  FMUL.FTZ R55, R55, UR5 ;  /* 0x0000000537377c20 */ /* 0x000fe20008410000 */
[----:B------:R-:W-:Y:S03]  /*4bd0*/  FMUL.FTZ R56, R56, UR5 ;  /* 0x0000000538387c20 */ /* 0x000fe60008410000 */
[----:B------:R4:W-:Y:S01]  /*4be0*/  MUFU.TANH R202, R219 ;  /* 0x000000db00ca7308 */ /* 0x0009e20000002400 */
[----:B-1----:R-:W-:Y:S01]  /*4bf0*/  FMUL.FTZ R216, R35, UR5 ;  /* 0x0000000523d87c20 */ /* 0x002fe20008410000 */
[----:B------:R-:W-:Y:S01]  /*4c00*/  FMUL.FTZ R54, R54, UR5 ;  /* 0x0000000536367c20 */ /* 0x000fe20008410000 */
[----:B------:R-:W-:Y:S01]  /*4c10*/  FMUL.FTZ R59, R59, UR5 ;  /* 0x000000053b3b7c20 */ /* 0x000fe20008410000 */
[----:B------:R-:W-:Y:S01]  /*4c20*/  FMUL.FTZ R60, R60, UR5 ;  /* 0x000000053c3c7c20 */ /* 0x000fe20008410000 */
[----:B------:R-:W-:Y:S01]  /*4c30*/  FMUL.FTZ R61, R61, UR5 ;  /* 0x000000053d3d7c20 */ /* 0x000fe20008410000 */
[----:B------:R-:W-:Y:S01]  /*4c40*/  FMUL.FTZ R62, R62, UR5 ;  /* 0x000000053e3e7c20 */ /* 0x000fe20008410000 */
[----:B------:R-:W-:Y:S03]  /*4c50*/  FMUL.FTZ R63, R63, UR5 ;  /* 0x000000053f3f7c20 */ /* 0x000fe60008410000 */
[----:B------:R1:W-:Y:S01]  /*4c60*/  MUFU.TANH R188, R168 ;  /* 0x000000a800bc7308 */ /* 0x0003e20000002400 */
[----:B---3--:R-:W-:Y:S01]  /*4c70*/  FMUL.FTZ R170, R23, UR5 ;  /* 0x0000000517aa7c20 */ /* 0x008fe20008410000 */
[----:B------:R-:W-:Y:S01]  /*4c80*/  FMUL.FTZ R64, R64, UR5 ;  /* 0x0000000540407c20 */ /* 0x000fe20008410000 */
[----:B------:R-:W-:Y:S01]  /*4c90*/  FMUL.FTZ R66, R66, UR5 ;  /* 0x0000000542427c20 */ /* 0x000fe20008410000 */
[----:B------:R-:W-:Y:S01]  /*4ca0*/  FMUL.FTZ R65, R65, UR5 ;  /* 0x0000000541417c20 */ /* 0x000fe20008410000 */
[----:B------:R-:W-:Y:S05]  /*4cb0*/  FMUL.FTZ R67, R67, UR5 ;  /* 0x0000000543437c20 */ /* 0x000fea0008410000 */
[----:B------:R3:W-:Y:S01]  /*4cc0*/  MUFU.TANH R205, R217 ;  /* 0x000000d900cd7308 */ /* 0x0007e20000002400 */
[----:B----4-:R-:W-:Y:S09]  /*4cd0*/  FMUL.FTZ R219, R32, UR5 ;  /* 0x0000000520db7c20 */ /* 0x010ff20008410000 */
[----:B------:R4:W-:Y:S01]  /*4ce0*/  MUFU.TANH R11, R169 ;  /* 0x000000a9000b7308 */ /* 0x0009e20000002400 */
[----:B-1----:R-:W-:Y:S09]  /*4cf0*/  FMUL.FTZ R168, R19, UR5 ;  /* 0x0000000513a87c20 */ /* 0x002ff20008410000 */
[----:B------:R1:W-:Y:S01]  /*4d00*/  MUFU.TANH R9, R218 ;  /* 0x000000da00097308 */ /* 0x0003e20000002400 */
[----:B---3--:R-:W-:Y:S09]  /*4d10*/  FMUL.FTZ R217, R34, UR5 ;  /* 0x0000000522d97c20 */ /* 0x008ff20008410000 */
[----:B------:R3:W-:Y:S01]  /*4d20*/  MUFU.TANH R211, R216 ;  /* 0x000000d800d37308 */ /* 0x0007e20000002400 */
[----:B----4-:R-:W-:Y:S09]  /*4d30*/  FMUL.FTZ R169, R24, UR5 ;  /* 0x0000000518a97c20 */ /* 0x010ff20008410000 */
[----:B------:R4:W-:Y:S01]  /*4d40*/  MUFU.TANH R207, R170 ;  /* 0x000000aa00cf7308 */ /* 0x0009e20000002400 */
[----:B-1----:R-:W-:Y:S09]  /*4d50*/  FMUL.FTZ R218, R21, UR5 ;  /* 0x0000000515da7c20 */ /* 0x002ff20008410000 */
[----:B------:R1:W-:Y:S01]  /*4d60*/  MUFU.TANH R206, R219 ;  /* 0x000000db00ce7308 */ /* 0x0003e20000002400 */
[----:B---3--:R-:W-:Y:S09]  /*4d70*/  FMUL.FTZ R216, R41, UR5 ;  /* 0x0000000529d87c20 */ /* 0x008ff20008410000 */
[----:B------:R3:W5:Y:S01]  /*4d80*/  MUFU.TANH R17, R168 ;  /* 0x000000a800117308 */ /* 0x0007620000002400 */
        /* <DEDUP_REMOVED lines=21> */
[----:B------:R-:W-:Y:S01]  /*4ee0*/  MUFU.TANH R176, R216 ;  /* 0x000000d800b07308 */ /* 0x000fe20000002400 */
[----:B---3--:R-:W-:Y:S09]  /*4ef0*/  FMUL.FTZ R240, R16, UR5 ;  /* 0x0000000510f07c20 */ /* 0x008ff20008410000 */
[----:B------:R2:W-:Y:S01]  /*4f00*/  MUFU.TANH R216, R57 ;  /* 0x0000003900d87308 */ /* 0x0005e20000002400 */
[----:B----4-:R-:W-:Y:S09]  /*4f10*/  FMUL.FTZ R218, R44, UR5 ;  /* 0x000000052cda7c20 */ /* 0x010ff20008410000 */
[----:B------:R1:W-:Y:S10]  /*4f20*/  MUFU.TANH R27, R170 ;  /* 0x000000aa001b7308 */ /* 0x0003f40000002400 */
[----:B------:R3:W-:Y:S01]  /*4f30*/  MUFU.TANH R244, R52 ;  /* 0x0000003400f47308 */ /* 0x0007e20000002400 */
[----:B--2---:R-:W-:Y:S09]  /*4f40*/  FMNMX.FTZ R57, R198, R171, !PT ;  /* 0x000000abc6397209 */ /* 0x004ff20007810000 */
[----:B------:R2:W-:Y:S01]  /*4f50*/  MUFU.TANH R242, R53 ;  /* 0x0000003500f27308 */ /* 0x0005e20000002400 */
[----:B-1----:R-:W-:Y:S09]  /*4f60*/  FMUL.FTZ R170, R42, UR5 ;  /* 0x000000052aaa7c20 */ /* 0x002ff20008410000 */
[----:B------:R1:W-:Y:S01]  /*4f70*/  MUFU.TANH R215, R58 ;  /* 0x0000003a00d77308 */ /* 0x0003e20000002400 */
[----:B---3--:R-:W-:Y:S04]  /*4f80*/  FMNMX.FTZ R52, R189, R2, !PT ;  /* 0x00000002bd347209 */ /* 0x008fe80007810000 */
[----:B-----5:R-:W-:Y:S05]  /*4f90*/  FMNMX.FTZ R52, R193, R52, !PT ;  /* 0x00000034c1347209 */ /* 0x020fea0007810000 */
[----:B------:R3:W-:Y:S01]  /*4fa0*/  MUFU.TANH R184, R168 ;  /* 0x000000a800b87308 */ /* 0x0007e20000002400 */
[----:B--2---:R-:W-:Y:S02]  /*4fb0*/  FMNMX.FTZ R53, R7, R0, !PT ;  /* 0x0000000007357209 */ /* 0x004fe40007810000 */
[----:B------:R-:W-:Y:S04]  /*4fc0*/  FMNMX.FTZ R52, R13, R52, !PT ;  /* 0x000000340d347209 */ /* 0x000fe80007810000 */
[----:B------:R-:W-:Y:S03]  /*4fd0*/  FMNMX.FTZ R52, R17, R52, !PT ;  /* 0x0000003411347209 */ /* 0x000fe60007810000 */
[----:B------:R-:W-:Y:S01]  /*4fe0*/  MUFU.TANH R31, R219 ;  /* 0x000000db001f7308 */ /* 0x000fe20000002400 */
[----:B-1----:R-:W-:Y:S02]  /*4ff0*/  FMNMX.FTZ R58, R194, R57, !PT ;  /* 0x00000039c23a7209 */ /* 0x002fe40007810000 */
[----:B------:R-:W-:Y:S04]  /*5000*/  FMNMX.FTZ R52, R205, R52, !PT ;  /* 0x00000034cd347209 */ /* 0x000fe80007810000 */
[----:B------:R-:W-:Y:S03]  /*5010*/  FMNMX.FTZ R52, R207, R52, !PT ;  /* 0x00000034cf347209 */ /* 0x000fe60007810000 */
[----:B------:R-:W-:Y:S01]  /*5020*/  MUFU.TANH R182, R217 ;  /* 0x000000d900b67308 */ /* 0x000fe20000002400 */
[----:B---3--:R-:W-:Y:S01]  /*5030*/  FMUL.FTZ R168, R43, UR5 ;  /* 0x000000052ba87c20 */ /* 0x008fe20008410000 */
[----:B------:R-:W-:Y:S08]  /*5040*/  FMNMX.FTZ R52, R209, R52, !PT ;  /* 0x00000034d1347209 */ /* 0x000ff00007810000 */
[----:B------:R1:W-:Y:S10]  /*5050*/  MUFU.TANH R219, R55 ;  /* 0x0000003700db7308 */ /* 0x0003f40000002400 */
[----:B------:R2:W-:Y:S10]  /*5060*/  MUFU.TANH R217, R56 ;  /* 0x0000003800d97308 */ /* 0x0005f40000002400 */
[----:B------:R-:W3:Y:S01]  /*5070*/  MUFU.TANH R15, R240 ;  /* 0x000000f0000f7308 */ /* 0x000ee20000002400 */
[----:B-1----:R-:W-:Y:S09]  /*5080*/  FMNMX.FTZ R55, R190, R3, !PT ;  /* 0x00000003be377209 */ /* 0x002ff20007810000 */
[----:B------:R-:W-:Y:S01]  /*5090*/  MUFU.TANH R186, R218 ;  /* 0x000000da00ba7308 */ /* 0x000fe20000002400 */
[----:B--2---:R-:W-:Y:S04]  /*50a0*/  FMNMX.FTZ R56, R188, R53, !PT ;  /* 0x00000035bc387209 */ /* 0x004fe80007810000 */
[----:B------:R-:W-:Y:S05]  /*50b0*/  FMNMX.FTZ R56, R9, R56, !PT ;  /* 0x0000003809387209 */ /* 0x000fea0007810000 */
[----:B------:R1:W-:Y:S01]  /*50c0*/  MUFU.TANH R218, R54 ;  /* 0x0000003600da7308 */ /* 0x0003e20000002400 */
[----:B---3--:R-:W-:Y:S02]  /*50d0*/  FMNMX.FTZ R53, R15, R58, !PT ;  /* 0x0000003a0f357209 */ /* 0x008fe40007810000 */
[----:B------:R-:W-:Y:S02]  /*50e0*/  FMNMX.FTZ R56, R11, R56, !PT ;  /* 0x000000380b387209 */ /* 0x000fe40007810000 */
[----:B------:R-:W-:Y:S05]  /*50f0*/  FMNMX.FTZ R53, R18, R53, !PT ;  /* 0x0000003512357209 */ /* 0x000fea0007810000 */
[----:B------:R2:W-:Y:S01]  /*5100*/  MUFU.TANH R28, R169 ;  /* 0x000000a9001c7308 */ /* 0x0005e20000002400 */
[----:B------:R-:W-:Y:S04]  /*5110*/  FMNMX.FTZ R53, R202, R53, !PT ;  /* 0x00000035ca357209 */ /* 0x000fe80007810000 */
[----:B------:R-:W-:Y:S05]  /*5120*/  FMNMX.FTZ R53, R204, R53, !PT ;  /* 0x00000035cc357209 */ /* 0x000fea0007810000 */
[----:B------:R3:W-:Y:S01]  /*5130*/  MUFU.TANH R183, R170 ;  /* 0x000000aa00b77308 */ /* 0x0007e20000002400 */
[----:B-1----:R-:W-:Y:S02]  /*5140*/  FMNMX.FTZ R54, R10, R55, !PT ;  /* 0x000000370a367209 */ /* 0x002fe40007810000 */
[----:B------:R-:W-:Y:S02]  /*5150*/  FMNMX.FTZ R53, R206, R53, !PT ;  /* 0x00000035ce357209 */ /* 0x000fe40007810000 */
[----:B------:R-:W-:Y:S02]  /*5160*/  FMNMX.FTZ R55, R191, R54, !PT ;  /* 0x00000036bf377209 */ /* 0x000fe40007810000 */
[----:B------:R-:W-:Y:S03]  /*5170*/  FMNMX.FTZ R53, R208, R53, !PT ;  /* 0x00000035d0357209 */ /* 0x000fe60007810000 */
[----:B------:R-:W1:Y:S01]  /*5180*/  MUFU.TANH R248, R248 ;  /* 0x000000f800f87308 */ /* 0x000e620000002400 */
[----:B--2---:R-:W-:Y:S01]  /*5190*/  FMUL.FTZ R169, R39, UR5 ;  /* 0x0000000527a97c20 */ /* 0x004fe20008410000 */
[----:B------:R-:W-:Y:S02]  /*51a0*/  FMNMX.FTZ R55, R14, R55, !PT ;  /* 0x000000370e377209 */ /* 0x000fe40007810000 */
[----:B------:R-:W-:Y:S02]  /*51b0*/  FMNMX.FTZ R53, R27, R53, !PT ;  /* 0x000000351b357209 */ /* 0x000fe40007810000 */
[----:B------:R-:W-:Y:S04]  /*51c0*/  FMNMX.FTZ R55, R210, R55, !PT ;  /* 0x00000037d2377209 */ /* 0x000fe80007810000 */
[----:B------:R2:W-:Y:S01]  /*51d0*/  MUFU.TANH R185, R168 ;  /* 0x000000a800b97308 */ /* 0x0005e20000002400 */
[----:B---3--:R-:W-:Y:S01]  /*51e0*/  FMUL.FTZ R170, R50, UR5 ;  /* 0x0000000532aa7c20 */ /* 0x008fe20008410000 */
[----:B------:R-:W-:Y:S04]  /*51f0*/  FMNMX.FTZ R53, R30, R53, !PT ;  /* 0x000000351e357209 */ /* 0x000fe80007810000 */
[----:B------:R-:W-:Y:S04]  /*5200*/  FMNMX.FTZ R53, R31, R53, !PT ;  /* 0x000000351f357209 */ /* 0x000fe80007810000 */
[----:B------:R-:W3:Y:S01]  /*5210*/  MUFU.TANH R252, R252 ;  /* 0x000000fc00fc7308 */ /* 0x000ee20000002400 */
[----:B-1----:R-:W-:Y:S02]  /*5220*/  FMNMX.FTZ R55, R248, R55, !PT ;  /* 0x00000037f8377209 */ /* 0x002fe40007810000 */
[----:B------:R-:W-:Y:S04]  /*5230*/  FMNMX.FTZ R53, R176, R53, !PT ;  /* 0x00000035b0357209 */ /* 0x000fe80007810000 */
[----:B------:R-:W-:Y:S03]  /*5240*/  FMNMX.FTZ R53, R244, R53, !PT ;  /* 0x00000035f4357209 */ /* 0x000fe60007810000 */
[----:B------:R-:W1:Y:S01]  /*5250*/  MUFU.TANH R249, R249 ;  /* 0x000000f900f97308 */ /* 0x000e620000002400 */
[----:B--2---:R-:W-:Y:S09]  /*5260*/  FMUL.FTZ R168, R51, UR5 ;  /* 0x0000000533a87c20 */ /* 0x004ff20008410000 */
[----:B------:R2:W4:Y:S01]  /*5270*/  MUFU.TANH R180, R169 ;  /* 0x000000a900b47308 */ /* 0x0005220000002400 */
[----:B---3--:R-:W-:Y:S02]  /*5280*/  FMNMX.FTZ R54, R252, R55, !PT ;  /* 0x00000037fc367209 */ /* 0x008fe40007810000 */
[----:B------:R-:W-:Y:S02]  /*5290*/  FMNMX.FTZ R55, R211, R52, !PT ;  /* 0x00000034d3377209 */ /* 0x000fe40007810000 */
[----:B------:R-:W-:Y:S02]  /*52a0*/  FMNMX.FTZ R54, R26, R54, !PT ;  /* 0x000000361a367209 */ /* 0x000fe40007810000 */
[----:B------:R-:W-:Y:S03]  /*52b0*/  FMNMX.FTZ R55, R184, R55, !PT ;  /* 0x00000037b8377209 */ /* 0x000fe60007810000 */
[----:B------:R-:W3:Y:S01]  /*52c0*/  MUFU.TANH R251, R251 ;  /* 0x000000fb00fb7308 */ /* 0x000ee20000002400 */
[----:B-1----:R-:W-:Y:S02]  /*52d0*/  FMNMX.FTZ R56, R249, R56, !PT ;  /* 0x00000038f9387209 */ /* 0x002fe40007810000 */
[----:B------:R-:W-:Y:S07]  /*52e0*/  FMNMX.FTZ R54, R177, R54, !PT ;  /* 0x00000036b1367209 */ /* 0x000fee0007810000 */
[----:B------:R-:W1:Y:S01]  /*52f0*/  MUFU.TANH R178, R170 ;  /* 0x000000aa00b27308 */ /* 0x000e620000002400 */
[----:B--2---:R-:W-:Y:S01]  /*5300*/  FMUL.FTZ R169, R46, UR5 ;  /* 0x000000052ea97c20 */ /* 0x004fe20008410000 */
[----:B----4-:R-:W-:Y:S08]  /*5310*/  FMNMX.FTZ R55, R180, R55, !PT ;  /* 0x00000037b4377209 */ /* 0x010ff00007810000 */
[----:B------:R-:W2:Y:S01]  /*5320*/  MUFU.TANH R179, R168 ;  /* 0x000000a800b37308 */ /* 0x000ea20000002400 */
[----:B---3--:R-:W-:Y:S04]  /*5330*/  FMNMX.FTZ R56, R251, R56, !PT ;  /* 0x00000038fb387209 */ /* 0x008fe80007810000 */
[----:B------:R-:W-:Y:S05]  /*5340*/  FMNMX.FTZ R56, R28, R56, !PT ;  /* 0x000000381c387209 */ /* 0x000fea0007810000 */
[----:B------:R-:W3:Y:S01]  /*5350*/  MUFU.TANH R181, R169 ;  /* 0x000000a900b57308 */ /* 0x000ee20000002400 */
[----:B------:R-:W-:Y:S02]  /*5360*/  FMNMX.FTZ R56, R29, R56, !PT ;  /* 0x000000381d387209 */ /* 0x000fe40007810000 */
[----:B-1----:R-:W-:Y:S02]  /*5370*/  FMNMX.FTZ R52, R178, R55, !PT ;  /* 0x00000037b2347209 */ /* 0x002fe40007810000 */
[----:B------:R-:W-:Y:S02]  /*5380*/  FMNMX.FTZ R56, R183, R56, !PT ;  /* 0x00000038b7387209 */ /* 0x000fe40007810000 */
[----:B------:R-:W-:Y:S03]  /*5390*/  FMNMX.FTZ R55, R187, R54, !PT ;  /* 0x00000036bb377209 */ /* 0x000fe60007810000 */
[----:B------:R-:W1:Y:S01]  /*53a0*/  MUFU.TANH R247, R64 ;  /* 0x0000004000f77308 */ /* 0x000e620000002400 */
[----:B--2---:R-:W-:Y:S02]  /*53b0*/  FMNMX.FTZ R57, R179, R52, !PT ;  /* 0x00000034b3397209 */ /* 0x004fe40007810000 */
[----:B------:R-:W-:Y:S02]  /*53c0*/  FMNMX.FTZ R56, R185, R56, !PT ;  /* 0x00000038b9387209 */ /* 0x000fe40007810000 */
[----:B------:R-:W-:Y:S02]  /*53d0*/  FMNMX.FTZ R52, R218, R57, !PT ;  /* 0x00000039da347209 */ /* 0x000fe40007810000 */
[----:B------:R-:W-:Y:S03]  /*53e0*/  FMNMX.FTZ R55, R186, R55, !PT ;  /* 0x00000037ba377209 */ /* 0x000fe60007810000 */
[----:B------:R-:W2:Y:S01]  /*53f0*/  MUFU.TANH R250, R250 ;  /* 0x000000fa00fa7308 */ /* 0x000ea20000002400 */
[----:B------:R-:W-:Y:S02]  /*5400*/  FMNMX.FTZ R54, R242, R53, !PT ;  /* 0x00000035f2367209 */ /* 0x000fe40007810000 */
[----:B---3--:R-:W-:Y:S02]  /*5410*/  FMNMX.FTZ R53, R181, R56, !PT ;  /* 0x00000038b5357209 */ /* 0x008fe40007810000 */
[----:B------:R-:W-:Y:S02]  /*5420*/  FMNMX.FTZ R52, R219, R52, !PT ;  /* 0x00000034db347209 */ /* 0x000fe40007810000 */
[----:B------:R-:W-:Y:S03]  /*5430*/  FMNMX.FTZ R56, R182, R55, !PT ;  /* 0x00000037b6387209 */ /* 0x000fe60007810000 */
[----:B------:R-:W-:Y:S01]  /*5440*/  MUFU.TANH R213, R59 ;  /* 0x0000003b00d57308 */ /* 0x000fe20000002400 */
[----:B-1----:R-:W-:Y:S09]  /*5450*/  FMNMX.FTZ R57, R247, R54, !PT ;  /* 0x00000036f7397209 */ /* 0x002ff20007810000 */
[----:B------:R-:W-:Y:S01]  /*5460*/  MUFU.TANH R214, R60 ;  /* 0x0000003c00d67308 */ /* 0x000fe20000002400 */
[----:B--2---:R-:W-:Y:S02]  /*5470*/  FMNMX.FTZ R54, R250, R53, !PT ;  /* 0x00000035fa367209 */ /* 0x004fe40007810000 */
[----:B------:R-:W-:Y:S07]  /*5480*/  FMNMX.FTZ R53, R217, R56, !PT ;  /* 0x00000038d9357209 */ /* 0x000fee0007810000 */
        /* <DEDUP_REMOVED lines=9> */
.L_x_504:
[----:B-1----:R-:W-:Y:S01]  /*5520*/  FMNMX.FTZ R23, R216, R53, !PT ;  /* 0x00000035d8177209 */ /* 0x002fe20007810000 */
[----:B------:R-:W-:Y:S01]  /*5530*/  SHFL.BFLY PT, R21, R52, 0x2, 0x1f ;  /* 0x0c401f0034157f89 */ /* 0x000fe200000e0000 */
[----:B------:R-:W-:Y:S02]  /*5540*/  FMNMX.FTZ R54, R215, R54, !PT ;  /* 0x00000036d7367209 */ /* 0x000fe40007810000 */
[----:B----4-:R-:W-:Y:S05]  /*5550*/  FMNMX.FTZ R19, R240, R55, !PT ;  /* 0x00000037f0137209 */ /* 0x010fea0007810000 */
[----:B------:R-:W-:Y:S01]  /*5560*/  LDSM.16.MT88.4 R36, [R220+0x9000] ;  /* 0x00900000dc24783b */ /* 0x000fe20000004200 */
[----:B------:R-:W-:Y:S02]  /*5570*/  FMNMX.FTZ R23, R214, R23, !PT ;  /* 0x00000017d6177209 */ /* 0x000fe40007810000 */
[----:B------:R-:W-:Y:S02]  /*5580*/  FMNMX.FTZ R5, R213, R54, !PT ;  /* 0x00000036d5057209 */ /* 0x000fe40007810000 */
[----:B------:R-:W-:Y:S02]  /*5590*/  FMNMX.FTZ R6, R212, R23, !PT ;  /* 0x00000017d4067209 */ /* 0x000fe40007810000 */
[----:B------:R-:W-:Y:S01]  /*55a0*/  FMNMX.FTZ R4, R170, R5, !PT ;  /* 0x00000005aa047209 */ /* 0x000fe20007810000 */
[----:B------:R-:W-:Y:S01]  /*55b0*/  SHFL.BFLY PT, R16, R19, 0x2, 0x1f ;  /* 0x0c401f0013107f89 */ /* 0x000fe200000e0000 */
[----:B------:R-:W-:Y:S02]  /*55c0*/  IADD3 R236, R236, -0x1, RZ ;  /* 0xffffffffecec7810 */ /* 0x000fe40007ffe0ff */
[----:B------:R-:W-:Y:S05]  /*55d0*/  FMNMX.FTZ R8, R169, R4, !PT ;  /* 0x00000004a9087209 */ /* 0x000fea0007810000 */
[----:B------:R-:W-:Y:S08]  /*55e0*/  SHFL.BFLY PT, R23, R6, 0x2, 0x1f ;  /* 0x0c401f0006177f89 */ /* 0x000ff000000e0000 */
[----:B------:R-:W1:Y:S02]  /*55f0*/  SHFL.BFLY PT, R5, R8, 0x2, 0x1f ;  /* 0x0c401f0008057f89 */ /* 0x000e6400000e0000 */
[----:B-1----:R-:W-:Y:S02]  /*5600*/  FMNMX.FTZ R4, R8, R5, !PT ;  /* 0x0000000508047209 */ /* 0x002fe40007810000 */
[----:B------:R-:W-:Y:S02]  /*5610*/  FMNMX.FTZ R21, R52, R21, !PT ;  /* 0x0000001534157209 */ /* 0x000fe40007810000 */
[----:B------:R-:W-:Y:S02]  /*5620*/  FMNMX.FTZ R12, R19, R16, !PT ;  /* 0x00000010130c7209 */ /* 0x000fe40007810000 */
[----:B------:R-:W1:Y:S01]  /*5630*/  SHFL.BFLY PT, R165, R4, 0x1, 0x1f ;  /* 0x0c201f0004a57f89 */ /* 0x000e6200000e0000 */
[----:B------:R-:W-:Y:S07]  /*5640*/  FMNMX.FTZ R19, R6, R23, !PT ;  /* 0x0000001706137209 */ /* 0x000fee0007810000 */
[----:B------:R-:W2:Y:S08]  /*5650*/  SHFL.BFLY PT, R168, R21, 0x1, 0x1f ;  /* 0x0c201f0015a87f89 */ /* 0x000eb000000e0000 */
[----:B------:R-:W4:Y:S08]  /*5660*/  SHFL.BFLY PT, R167, R12, 0x1, 0x1f ;  /* 0x0c201f000ca77f89 */ /* 0x000f3000000e0000 */
[----:B------:R-:W5:Y:S08]  /*5670*/  SHFL.BFLY PT, R166, R19, 0x1, 0x1f ;  /* 0x0c201f0013a67f89 */ /* 0x000f7000000e0000 */
[----:B------:R-:W-:Y:S01]  /*5680*/  LDSM.16.MT88.4 R52, [R221+0xa000] ;  /* 0x00a00000dd34783b */ /* 0x000fe20000004200 */
[----:B-1----:R-:W-:Y:S02]  /*5690*/  FMNMX.FTZ R165, R4, R165, !PT ;  /* 0x000000a504a57209 */ /* 0x002fe40007810000 */
[----:B--2---:R-:W-:Y:S03]  /*56a0*/  FMNMX.FTZ R168, R21, R168, !PT ;  /* 0x000000a815a87209 */ /* 0x004fe60007810000 */
[C---:B------:R-:W-:Y:S02]  /*56b0*/  FMUL.FTZ R172, R165.reuse, UR4 ;  /* 0x00000004a5ac7c20 */ /* 0x040fe40008410000 */
[----:B------:R-:W1:Y:S01]  /*56c0*/  LDSM.16.MT88.4 R20, [R221+0x9000] ;  /* 0x00900000dd14783b */ /* 0x000e620000004200 */
[----:B------:R-:W-:Y:S01]  /*56d0*/  FADD.FTZ R0, -R165, R0 ;  /* 0x00000000a5007221 */ /* 0x000fe20000010100 */
[----:B----4-:R-:W-:Y:S01]  /*56e0*/  FMNMX.FTZ R167, R12, R167, !PT ;  /* 0x000000a70ca77209 */ /* 0x010fe20007810000 */
[C---:B------:R-:W-:Y:S01]  /*56f0*/  FMUL.FTZ R175, R168.reuse, UR4 ;  /* 0x00000004a8af7c20 */ /* 0x040fe20008410000 */
[C---:B------:R-:W-:Y:S01]  /*5700*/  FSETP.NEU.FTZ.AND P1, PT, R168.reuse, -INF , PT ;  /* 0xff800000a800780b */ /* 0x040fe20003f3d000 */
[----:B------:R-:W-:Y:S01]  /*5710*/  FADD.FTZ R6, -R168, R171 ;  /* 0x000000aba8067221 */ /* 0x000fe20000010100 */
[----:B-----5:R-:W-:Y:S01]  /*5720*/  FMNMX.FTZ R166, R19, R166, !PT ;  /* 0x000000a613a67209 */ /* 0x020fe20007810000 */
[----:B------:R-:W-:Y:S01]  /*5730*/  FMUL.FTZ R174, R167, UR4 ;  /* 0x00000004a7ae7c20 */ /* 0x000fe20008410000 */
[----:B------:R-:W-:Y:S01]  /*5740*/  FSEL R175, R175, RZ, P1 ;  /* 0x000000ffafaf7208 */ /* 0x000fe20000800000 */
[C---:B------:R-:W-:Y:S01]  /*5750*/  FADD.FTZ R2, -R167.reuse, R2 ;  /* 0x00000002a7027221 */ /* 0x040fe20000010100 */
[----:B------:R-:W-:Y:S01]  /*5760*/  FSETP.NEU.FTZ.AND P1, PT, R167, -INF , PT ;  /* 0xff800000a700780b */ /* 0x000fe20003f3d000 */
[----:B------:R-:W-:Y:S01]  /*5770*/  FMUL.FTZ R173, R166, UR4 ;  /* 0x00000004a6ad7c20 */ /* 0x000fe20008410000 */
[----:B------:R-:W-:Y:S01]  /*5780*/  FMUL.FTZ R164, R6, UR4 ;  /* 0x0000000406a47c20 */ /* 0x000fe20008410000 */
[----:B------:R-:W-:Y:S01]  /*5790*/  FMUL.FTZ R5, R2, UR4 ;  /* 0x0000000402057c20 */ /* 0x000fe20008410000 */
[----:B------:R-:W-:Y:S01]  /*57a0*/  FSEL R174, R174, RZ, P1 ;  /* 0x000000ffaeae7208 */ /* 0x000fe20000800000 */
[C---:B------:R-:W-:Y:S01]  /*57b0*/  FADD.FTZ R2, -R166.reuse, R3 ;  /* 0x00000003a6027221 */ /* 0x040fe20000010100 */
[----:B------:R-:W-:Y:S01]  /*57c0*/  FSETP.NEU.FTZ.AND P1, PT, R166, -INF , PT ;  /* 0xff800000a600780b */ /* 0x000fe20003f3d000 */
[--C-:B------:R-:W-:Y:S01]  /*57d0*/  FFMA.FTZ R203, R198, UR4, -R175.reuse ;  /* 0x00000004c6cb7c23 */ /* 0x100fe200080108af */
[--C-:B------:R-:W-:Y:S01]  /*57e0*/  FFMA.FTZ R200, R194, UR4, -R175.reuse ;  /* 0x00000004c2c87c23 */ /* 0x100fe200080108af */
[--C-:B------:R-:W-:Y:S01]  /*57f0*/  FFMA.FTZ R195, R193, UR4, -R174.reuse ;  /* 0x00000004c1c37c23 */ /* 0x100fe200080108ae */
[----:B------:R-:W-:Y:S01]  /*5800*/  FSEL R173, R173, RZ, P1 ;  /* 0x000000ffadad7208 */ /* 0x000fe20000800000 */
[--C-:B------:R-:W-:Y:S01]  /*5810*/  FFMA.FTZ R196, R18, UR4, -R175.reuse ;  /* 0x0000000412c47c23 */ /* 0x100fe200080108af */
[----:B------:R-:W-:Y:S01]  /*5820*/  FSETP.NEU.FTZ.AND P1, PT, R165, -INF , PT ;  /* 0xff800000a500780b */ /* 0x000fe20003f3d000 */
[--C-:B------:R-:W-:Y:S01]  /*5830*/  FFMA.FTZ R193, R17, UR4, -R174.reuse ;  /* 0x0000000411c17c23 */ /* 0x100fe200080108ae */
[--C-:B------:R-:W-:Y:S01]  /*5840*/  FFMA.FTZ R198, R189, UR4, -R174.reuse ;  /* 0x00000004bdc67c23 */ /* 0x100fe200080108ae */
[----:B------:R-:W-:Y:S01]  /*5850*/  FFMA.FTZ R197, R15, UR4, -R175 ;  /* 0x000000040fc57c23 */ /* 0x000fe200080108af */
[----:B------:R-:W-:Y:S01]  /*5860*/  FSEL R172, R172, RZ, P1 ;  /* 0x000000ffacac7208 */ /* 0x000fe20000800000 */
[----:B------:R-:W-:Y:S01]  /*5870*/  FFMA.FTZ R194, R13, UR4, -R174 ;  /* 0x000000040dc27c23 */ /* 0x000fe200080108ae */
[----:B------:R-:W-:Y:S01]  /*5880*/  FMUL.FTZ R4, R2, UR4 ;  /* 0x0000000402047c20 */ /* 0x000fe20008410000 */
[----:B------:R-:W-:Y:S01]  /*5890*/  FMUL.FTZ R6, R0, UR4 ;  /* 0x0000000400067c20 */ /* 0x000fe20008410000 */
[--C-:B------:R-:W-:Y:S01]  /*58a0*/  FFMA.FTZ R201, R190, UR4, -R173.reuse ;  /* 0x00000004bec97c23 */ /* 0x100fe200080108ad */
[--C-:B------:R-:W-:Y:S01]  /*58b0*/  FFMA.FTZ R189, R188, UR4, -R172.reuse ;  /* 0x00000004bcbd7c23 */ /* 0x100fe200080108ac */
[----:B------:R-:W2:Y:S01]  /*58c0*/  MUFU.EX2 R2, R4 ;  /* 0x0000000400027308 */ /* 0x000ea20000000800 */
[--C-:B------:R-:W-:Y:S01]  /*58d0*/  FFMA.FTZ R192, R10, UR4, -R173.reuse ;  /* 0x000000040ac07c23 */ /* 0x100fe200080108ad */
[--C-:B------:R-:W-:Y:S01]  /*58e0*/  FFMA.FTZ R199, R7, UR4, -R172.reuse ;  /* 0x0000000407c77c23 */ /* 0x100fe200080108ac */
[--C-:B------:R-:W-:Y:S01]  /*58f0*/  FFMA.FTZ R191, R191, UR4, -R173.reuse ;  /* 0x00000004bfbf7c23 */ /* 0x100fe200080108ad */
[--C-:B------:R-:W-:Y:S01]  /*5900*/  FFMA.FTZ R190, R14, UR4, -R173.reuse ;  /* 0x000000040ebe7c23 */ /* 0x100fe200080108ad */
[--C-:B------:R-:W-:Y:S01]  /*5910*/  FFMA.FTZ R188, R9, UR4, -R172.reuse ;  /* 0x0000000409bc7c23 */ /* 0x100fe200080108ac */
[----:B------:R-:W-:Y:S01]  /*5920*/  FFMA.FTZ R171, R11, UR4, -R172 ;  /* 0x000000040bab7c23 */ /* 0x000fe200080108ac */
[--C-:B------:R-:W-:Y:S03]  /*5930*/  FFMA.FTZ R184, R184, UR4, -R174.reuse ;  /* 0x00000004b8b87c23 */ /* 0x100fe600080108ae */
[----:B------:R-:W4:Y:S01]  /*5940*/  MUFU.EX2 R0, R6 ;  /* 0x0000000600007308 */ /* 0x000f220000000800 */
[----:B------:R-:W-:Y:S01]  /*5950*/  FFMA.FTZ R180, R180, UR4, -R174 ;  /* 0x00000004b4b47c23 */ /* 0x000fe200080108ae */
[--C-:B------:R-:W-:Y:S01]  /*5960*/  FFMA.FTZ R187, R187, UR4, -R173.reuse ;  /* 0x00000004bbbb7c23 */ /* 0x100fe200080108ad */
[--C-:B------:R-:W-:Y:S01]  /*5970*/  FFMA.FTZ R183, R183, UR4, -R172.reuse ;  /* 0x00000004b7b77c23 */ /* 0x100fe200080108ac */
[--C-:B------:R-:W-:Y:S01]  /*5980*/  FFMA.FTZ R185, R185, UR4, -R172.reuse ;  /* 0x00000004b9b97c23 */ /* 0x100fe200080108ac */
[--C-:B------:R-:W-:Y:S01]  /*5990*/  FFMA.FTZ R186, R186, UR4, -R173.reuse ;  /* 0x00000004baba7c23 */ /* 0x100fe200080108ad */
[----:B------:R-:W-:Y:S01]  /*59a0*/  FFMA.FTZ R182, R182, UR4, -R173 ;  /* 0x00000004b6b67c23 */ /* 0x000fe200080108ad */
[--C-:B------:R-:W-:Y:S03]  /*59b0*/  FFMA.FTZ R181, R181, UR4, -R172.reuse ;  /* 0x00000004b5b57c23 */ /* 0x100fe600080108ac */
[----:B------:R-:W5:Y:S01]  /*59c0*/  MUFU.EX2 R164, R164 ;  /* 0x000000a400a47308 */ /* 0x000f620000000800 */
[C---:B--2---:R-:W-:Y:S01]  /*59d0*/  FMUL.FTZ R8, R2.reuse, R156 ;  /* 0x0000009c02087220 */ /* 0x044fe20000410000 */
[C---:B------:R-:W-:Y:S01]  /*59e0*/  FMUL.FTZ R9, R2.reuse, R157 ;  /* 0x0000009d02097220 */ /* 0x040fe20000410000 */
[C---:B------:R-:W-:Y:S01]  /*59f0*/  FMUL.FTZ R12, R2.reuse, R152 ;  /* 0x00000098020c7220 */ /* 0x040fe20000410000 */
[C---:B------:R-:W-:Y:S01]  /*5a00*/  FMUL.FTZ R13, R2.reuse, R153 ;  /* 0x00000099020d7220 */ /* 0x040fe20000410000 */
[C---:B------:R-:W-:Y:S01]  /*5a10*/  FMUL.FTZ R25, R2.reuse, R141 ;  /* 0x0000008d02197220 */ /* 0x040fe20000410000 */
[----:B------:R-:W-:Y:S01]  /*5a20*/  FMUL.FTZ R24, R2, R140 ;  /* 0x0000008c02187220 */ /* 0x000fe20000410000 */
[----:B------:R-:W-:Y:S03]  /*5a30*/  MOV R152, R31 ;  /* 0x0000001f00987202 */ /* 0x000fe60000000f00 */
[----:B------:R2:W3:Y:S01]  /*5a40*/  MUFU.EX2 R3, R5 ;  /* 0x0000000500037308 */ /* 0x0004e20000000800 */
[C---:B----4-:R-:W-:Y:S01]  /*5a50*/  FMUL.FTZ R10, R0.reuse, R158 ;  /* 0x0000009e000a7220 */ /* 0x050fe20000410000 */
[C---:B------:R-:W-:Y:S01]  /*5a60*/  FMUL.FTZ R11, R0.reuse, R159 ;  /* 0x0000009f000b7220 */ /* 0x040fe20000410000 */
[C---:B------:R-:W-:Y:S01]  /*5a70*/  FMUL.FTZ R14, R0.reuse, R154 ;  /* 0x0000009a000e7220 */ /* 0x040fe20000410000 */
[C---:B------:R-:W-:Y:S01]  /*5a80*/  FMUL.FTZ R15, R0.reuse, R155 ;  /* 0x0000009b000f7220 */ /* 0x040fe20000410000 */
[----:B------:R-:W-:Y:S01]  /*5a90*/  MOV R154, R27 ;  /* 0x0000001b009a7202 */ /* 0x000fe20000000f00 */
[----:B------:R-:W-:Y:S01]  /*5aa0*/  FMUL.FTZ R27, R0, R143 ;  /* 0x0000008f001b7220 */ /* 0x000fe20000410000 */
[----:B------:R-:W-:Y:S03]  /*5ab0*/  MOV R153, R30 ;  /* 0x0000001e00997202 */ /* 0x000fe60000000f00 */
[----:B------:R-:W-:Y:S01]  /*5ac0*/  MUFU.EX2 R203, R203 ;  /* 0x000000cb00cb7308 */ /* 0x000fe20000000800 */
[C---:B-----5:R-:W-:Y:S01]  /*5ad0*/  FMUL.FTZ R4, R164.reuse, R160 ;  /* 0x000000a0a4047220 */ /* 0x060fe20000410000 */
[C---:B------:R-:W-:Y:S01]  /*5ae0*/  FMUL.FTZ R16, R164.reuse, R148 ;  /* 0x00000094a4107220 */ /* 0x040fe20000410000 */
[----:B------:R-:W-:Y:S01]  /*5af0*/  FMUL.FTZ R17, R164, R149 ;  /* 0x00000095a4117220 */ /* 0x000fe20000410000 */
[----:B------:R-:W-:Y:S01]  /*5b00*/  MOV R149, R26 ;  /* 0x0000001a00957202 */ /* 0x000fe20000000f00 */
[----:B------:R-:W-:Y:S01]  /*5b10*/  FMUL.FTZ R26, R0, R142 ;  /* 0x0000008e001a7220 */ /* 0x000fe20000410000 */
[----:B------:R-:W-:Y:S01]  /*5b20*/  MOV R148, R28 ;  /* 0x0000001c00947202 */ /* 0x000fe20000000f00 */
[----:B------:R-:W-:Y:S03]  /*5b30*/  FMUL.FTZ R28, R2, R136 ;  /* 0x00000088021c7220 */ /* 0x000fe60000410000 */
[----:B------:R-:W4:Y:S01]  /*5b40*/  MUFU.EX2 R200, R200 ;  /* 0x000000c800c87308 */ /* 0x000f220000000800 */
[----:B--2---:R-:W-:Y:S01]  /*5b50*/  FMUL.FTZ R5, R164, R161 ;  /* 0x000000a1a4057220 */ /* 0x004fe20000410000 */
[C---:B---3--:R-:W-:Y:S01]  /*5b60*/  FMUL.FTZ R6, R3.reuse, R162 ;  /* 0x000000a203067220 */ /* 0x048fe20000410000 */
[C---:B------:R-:W-:Y:S01]  /*5b70*/  FMUL.FTZ R7, R3.reuse, R163 ;  /* 0x000000a303077220 */ /* 0x040fe20000410000 */
[C---:B------:R-:W-:Y:S01]  /*5b80*/  FMUL.FTZ R18, R3.reuse, R150 ;  /* 0x0000009603127220 */ /* 0x040fe20000410000 */
[C---:B------:R-:W-:Y:S01]  /*5b90*/  FMUL.FTZ R19, R3.reuse, R151 ;  /* 0x0000009703137220 */ /* 0x040fe20000410000 */
[----:B------:R-:W-:Y:S01]  /*5ba0*/  MOV R155, R29 ;  /* 0x0000001d009b7202 */ /* 0x000fe20000000f00 */
[----:B------:R-:W-:Y:S03]  /*5bb0*/  FMUL.FTZ R29, R2, R137 ;  /* 0x00000089021d7220 */ /* 0x000fe60000410000 */
[----:B------:R-:W-:Y:S01]  /*5bc0*/  MUFU.EX2 R198, R198 ;  /* 0x000000c600c67308 */ /* 0x000fe20000000800 */
[C---:B------:R-:W-:Y:S01]  /*5bd0*/  FMUL.FTZ R30, R0.reuse, R138 ;  /* 0x0000008a001e7220 */ /* 0x040fe20000410000 */
[----:B------:R-:W-:Y:S01]  /*5be0*/  FMUL.FTZ R31, R0, R139 ;  /* 0x0000008b001f7220 */ /* 0x000fe20000410000 */
[C---:B------:R-:W-:Y:S01]  /*5bf0*/  FMUL.FTZ R32, R164.reuse, R132 ;  /* 0x00000084a4207220 */ /* 0x040fe20000410000 */
[----:B------:R-:W-:Y:S01]  /*5c00*/  FMUL.FTZ R33, R164, R133 ;  /* 0x00000085a4217220 */ /* 0x000fe20000410000 */
[C---:B------:R-:W-:Y:S01]  /*5c10*/  FMUL.FTZ R34, R3.reuse, R134 ;  /* 0x0000008603227220 */ /* 0x040fe20000410000 */
[C---:B------:R-:W-:Y:S01]  /*5c20*/  FMUL.FTZ R35, R3.reuse, R135 ;  /* 0x0000008703237220 */ /* 0x040fe20000410000 */
[----:B------:R-:W-:Y:S03]  /*5c30*/  FMUL.FTZ R46, R0, R122 ;  /* 0x0000007a002e7220 */ /* 0x000fe60000410000 */
[----:B------:R-:W2:Y:S01]  /*5c40*/  MUFU.EX2 R195, R195 ;  /* 0x000000c300c37308 */ /* 0x000ea20000000800 */
[----:B----4-:R-:W-:Y:S01]  /*5c50*/  F2FP.F16.F32.PACK_AB R156, R200, R203 ;  /* 0x000000cbc89c723e */ /* 0x010fe200000000ff */
[----:B------:R-:W3:Y:S01]  /*5c60*/  LDSM.16.MT88.4 R132, [R220+0xa000] ;  /* 0x00a00000dc84783b */ /* 0x000ee20000004200 */
[----:B------:R-:W-:Y:S01]  /*5c70*/  FMUL.FTZ R47, R0, R123 ;  /* 0x0000007b002f7220 */ /* 0x000fe20000410000 */
[C---:B------:R-:W-:Y:S01]  /*5c80*/  FMUL.FTZ R48, R164.reuse, R116 ;  /* 0x00000074a4307220 */ /* 0x040fe20000410000 */
[----:B------:R-:W-:Y:S01]  /*5c90*/  FMUL.FTZ R49, R164, R117 ;  /* 0x00000075a4317220 */ /* 0x000fe20000410000 */
[C---:B------:R-:W-:Y:S01]  /*5ca0*/  FMUL.FTZ R50, R3.reuse, R118 ;  /* 0x0000007603327220 */ /* 0x040fe20000410000 */
[C---:B------:R-:W-:Y:S03]  /*5cb0*/  FMUL.FTZ R51, R3.reuse, R119 ;  /* 0x0000007703337220 */ /* 0x040fe60000410000 */
[----:B------:R-:W-:Y:S01]  /*5cc0*/  MUFU.EX2 R197, R197 ;  /* 0x000000c500c57308 */ /* 0x000fe20000000800 */
[----:B------:R-:W-:Y:S01]  /*5cd0*/  FMUL.FTZ R61, R2, R105 ;  /* 0x00000069023d7220 */ /* 0x000fe20000410000 */
[----:B------:R-:W4:Y:S01]  /*5ce0*/  LDSM.16.MT88.4 R116, [R221+0xb000] ;  /* 0x00b00000dd74783b */ /* 0x000f220000004200 */
[C---:B------:R-:W-:Y:S01]  /*5cf0*/  FMUL.FTZ R62, R0.reuse, R106 ;  /* 0x0000006a003e7220 */ /* 0x040fe20000410000 */
[----:B------:R-:W-:Y:S01]  /*5d00*/  FMUL.FTZ R63, R0, R107 ;  /* 0x0000006b003f7220 */ /* 0x000fe20000410000 */
[C---:B------:R-:W-:Y:S01]  /*5d10*/  FMUL.FTZ R64, R164.reuse, R100 ;  /* 0x00000064a4407220 */ /* 0x040fe20000410000 */
[----:B------:R-:W-:Y:S01]  /*5d20*/  FMUL.FTZ R65, R164, R101 ;  /* 0x00000065a4417220 */ /* 0x000fe20000410000 */
[----:B------:R-:W-:Y:S03]  /*5d30*/  FMUL.FTZ R66, R3, R102 ;  /* 0x0000006603427220 */ /* 0x000fe60000410000 */
[----:B------:R-:W5:Y:S01]  /*5d40*/  MUFU.EX2 R196, R196 ;  /* 0x000000c400c47308 */ /* 0x000f620000000800 */
[----:B--2---:R-:W-:Y:S01]  /*5d50*/  F2FP.F16.F32.PACK_AB R157, R195, R198 ;  /* 0x000000c6c39d723e */ /* 0x004fe200000000ff */
[----:B------:R-:W-:Y:S01]  /*5d60*/  FMUL.FTZ R67, R3, R103 ;  /* 0x0000006703437220 */ /* 0x000fe20000410000 */
[C---:B------:R-:W-:Y:S01]  /*5d70*/  FMUL.FTZ R45, R2.reuse, R121 ;  /* 0x00000079022d7220 */ /* 0x040fe20000410000 */
[----:B------:R-:W2:Y:S01]  /*5d80*/  LDSM.16.MT88.4 R100, [R220+0xb000] ;  /* 0x00b00000dc64783b */ /* 0x000ea20000004200 */
[----:B------:R-:W-:Y:S01]  /*5d90*/  FFMA.FTZ R121, R153, UR4, -R175 ;  /* 0x0000000499797c23 */ /* 0x000fe200080108af */
[----:B------:R-:W-:Y:S01]  /*5da0*/  FMUL.FTZ R57, R2, R109 ;  /* 0x0000006d02397220 */ /* 0x000fe20000410000 */
[--C-:B------:R-:W-:Y:S03]  /*5db0*/  FFMA.FTZ R109, R149, UR4, -R173.reuse ;  /* 0x00000004956d7c23 */ /* 0x100fe600080108ad */
[----:B------:R-:W-:Y:S01]  /*5dc0*/  MUFU.EX2 R194, R194 ;  /* 0x000000c200c27308 */ /* 0x000fe20000000800 */
[C---:B------:R-:W-:Y:S01]  /*5dd0*/  FMUL.FTZ R58, R0.reuse, R110 ;  /* 0x0000006e003a7220 */ /* 0x040fe20000410000 */
[----:B------:R-:W-:Y:S01]  /*5de0*/  FMUL.FTZ R59, R0, R111 ;  /* 0x0000006f003b7220 */ /* 0x000fe20000410000 */
[----:B------:R-:W-:Y:S01]  /*5df0*/  FMUL.FTZ R60, R2, R104 ;  /* 0x00000068023c7220 */ /* 0x000fe20000410000 */
[----:B------:R-:W-:Y:S01]  /*5e00*/  FFMA.FTZ R104, R248, UR4, -R173 ;  /* 0x00000004f8687c23 */ /* 0x000fe200080108ad */
[C---:B------:R-:W-:Y:S01]  /*5e10*/  FMUL.FTZ R68, R164.reuse, R68 ;  /* 0x00000044a4447220 */ /* 0x040fe20000410000 */
[----:B------:R-:W-:Y:S01]  /*5e20*/  FMUL.FTZ R69, R164, R69 ;  /* 0x00000045a4457220 */ /* 0x000fe20000410000 */
[C---:B------:R-:W-:Y:S03]  /*5e30*/  FMUL.FTZ R70, R3.reuse, R70 ;  /* 0x0000004603467220 */ /* 0x040fe60000410000 */
[----:B------:R-:W1:Y:S01]  /*5e40*/  MUFU.EX2 R193, R193 ;  /* 0x000000c100c17308 */ /* 0x000e620000000800 */
[----:B-----5:R-:W-:Y:S01]  /*5e50*/  F2FP.F16.F32.PACK_AB R158, R196, R197 ;  /* 0x000000c5c49e723e */ /* 0x020fe200000000ff */
[----:B------:R-:W-:Y:S01]  /*5e60*/  FMUL.FTZ R71, R3, R71 ;  /* 0x0000004703477220 */ /* 0x000fe20000410000 */
[--C-:B------:R-:W-:Y:S01]  /*5e70*/  FFMA.FTZ R248, R249, UR4, -R172.reuse ;  /* 0x00000004f9f87c23 */ /* 0x100fe200080108ac */
[C---:B------:R-:W-:Y:S01]  /*5e80*/  FMUL.FTZ R72, R2.reuse, R72 ;  /* 0x0000004802487220 */ /* 0x040fe20000410000 */
[----:B------:R-:W-:Y:S01]  /*5e90*/  FMUL.FTZ R73, R2, R73 ;  /* 0x0000004902497220 */ /* 0x000fe20000410000 */
[C---:B------:R-:W-:Y:S01]  /*5ea0*/  FMUL.FTZ R74, R0.reuse, R74 ;  /* 0x0000004a004a7220 */ /* 0x040fe20000410000 */
[----:B------:R-:W-:Y:S03]  /*5eb0*/  FMUL.FTZ R75, R0, R75 ;  /* 0x0000004b004b7220 */ /* 0x000fe60000410000 */
[----:B------:R-:W-:Y:S01]  /*5ec0*/  MUFU.EX2 R201, R201 ;  /* 0x000000c900c97308 */ /* 0x000fe20000000800 */
[C---:B------:R-:W-:Y:S01]  /*5ed0*/  FMUL.FTZ R76, R2.reuse, R76 ;  /* 0x0000004c024c7220 */ /* 0x040fe20000410000 */
[----:B------:R-:W-:Y:S01]  /*5ee0*/  FMUL.FTZ R77, R2, R77 ;  /* 0x0000004d024d7220 */ /* 0x000fe20000410000 */
[C---:B------:R-:W-:Y:S01]  /*5ef0*/  FMUL.FTZ R78, R0.reuse, R78 ;  /* 0x0000004e004e7220 */ /* 0x040fe20000410000 */
[----:B------:R-:W-:Y:S01]  /*5f00*/  FMUL.FTZ R79, R0, R79 ;  /* 0x0000004f004f7220 */ /* 0x000fe20000410000 */
[C---:B------:R-:W-:Y:S01]  /*5f10*/  FMUL.FTZ R80, R164.reuse, R80 ;  /* 0x00000050a4507220 */ /* 0x040fe20000410000 */
[----:B------:R-:W-:Y:S01]  /*5f20*/  FMUL.FTZ R81, R164, R81 ;  /* 0x00000051a4517220 */ /* 0x000fe20000410000 */
[----:B------:R-:W-:Y:S03]  /*5f30*/  FMUL.FTZ R82, R3, R82 ;  /* 0x0000005203527220 */ /* 0x000fe60000410000 */
[----:B------:R-:W5:Y:S01]  /*5f40*/  MUFU.EX2 R192, R192 ;  /* 0x000000c000c07308 */ /* 0x000f620000000800 */
[----:B-1----:R-:W-:Y:S01]  /*5f50*/  F2FP.F16.F32.PACK_AB R159, R193, R194 ;  /* 0x000000c2c19f723e */ /* 0x002fe200000000ff */
[C---:B------:R-:W-:Y:S01]  /*5f60*/  FMUL.FTZ R83, R3.reuse, R83 ;  /* 0x0000005303537220 */ /* 0x040fe20000410000 */
[C---:B------:R-:W-:Y:S01]  /*5f70*/  FMUL.FTZ R40, R2.reuse, R124 ;  /* 0x0000007c02287220 */ /* 0x040fe20000410000 */
[----:B------:R-:W-:Y:S01]  /*5f80*/  FMUL.FTZ R41, R2, R125 ;  /* 0x0000007d02297220 */ /* 0x000fe20000410000 */
[C---:B------:R-:W-:Y:S01]  /*5f90*/  FMUL.FTZ R42, R0.reuse, R126 ;  /* 0x0000007e002a7220 */ /* 0x040fe20000410000 */
[----:B------:R-:W-:Y:S01]  /*5fa0*/  FMUL.FTZ R43, R0, R127 ;  /* 0x0000007f002b7220 */ /* 0x000fe20000410000 */
[----:B------:R-:W-:Y:S01]  /*5fb0*/  FMUL.FTZ R44, R2, R120 ;  /* 0x00000078022c7220 */ /* 0x000fe20000410000 */
[-C--:B------:R-:W-:Y:S02]  /*5fc0*/  HMMA.16816.F32 R4, R156, R20.reuse, R4 ;  /* 0x000000149c04723c */ /* 0x080fe40000001804 */
[----:B------:R-:W-:Y:S03]  /*5fd0*/  MUFU.EX2 R199, R199 ;  /* 0x000000c700c77308 */ /* 0x000fe60000000800 */
[--C-:B------:R-:W-:Y:S01]  /*5fe0*/  FFMA.FTZ R120, R154, UR4, -R175.reuse ;  /* 0x000000049a787c23 */ /* 0x100fe200080108af */
[--C-:B------:R-:W-:Y:S01]  /*5ff0*/  FFMA.FTZ R56, R204, UR4, -R175.reuse ;  /* 0x00000004cc387c23 */ /* 0x100fe200080108af */
[C---:B------:R-:W-:Y:S01]  /*6000*/  FMUL.FTZ R84, R164.reuse, R84 ;  /* 0x00000054a4547220 */ /* 0x040fe20000410000 */
[----:B------:R-:W-:Y:S04]  /*6010*/  FMUL.FTZ R85, R164, R85 ;  /* 0x00000055a4557220 */ /* 0x000fe80000410000 */
[----:B------:R-:W1:Y:S01]  /*6020*/  MUFU.EX2 R189, R189 ;  /* 0x000000bd00bd7308 */ /* 0x000e620000000800 */
[----:B-----5:R-:W-:Y:S01]  /*6030*/  F2FP.F16.F32.PACK_AB R160, R192, R201 ;  /* 0x000000c9c0a0723e */ /* 0x020fe200000000ff */
        /* <DEDUP_REMOVED lines=8> */
[----:B------:R-:W-:Y:S01]  /*60c0*/  FMUL.FTZ R93, R2, R93 ;  /* 0x0000005d025d7220 */ /* 0x000fe20000410000 */
[C---:B------:R-:W-:Y:S01]  /*60d0*/  FMUL.FTZ R94, R0.reuse, R94 ;  /* 0x0000005e005e7220 */ /* 0x040fe20000410000 */
[----:B------:R-:W-:Y:S01]  /*60e0*/  FMUL.FTZ R95, R0, R95 ;  /* 0x0000005f005f7220 */ /* 0x000fe20000410000 */
[----:B------:R-:W-:Y:S01]  /*60f0*/  FFMA.FTZ R110, R155, UR4, -R172 ;  /* 0x000000049b6e7c23 */ /* 0x000fe200080108ac */
[C---:B------:R-:W-:Y:S03]  /*6100*/  FMUL.FTZ R96, R164.reuse, R96 ;  /* 0x00000060a4607220 */ /* 0x040fe60000410000 */
[----:B------:R-:W5:Y:S01]  /*6110*/  MUFU.EX2 R190, R190 ;  /* 0x000000be00be7308 */ /* 0x000f620000000800 */
[----:B-1----:R-:W-:Y:S01]  /*6120*/  F2FP.F16.F32.PACK_AB R161, R189, R199 ;  /* 0x000000c7bda1723e */ /* 0x002fe200000000ff */
[----:B------:R-:W-:Y:S01]  /*6130*/  FMUL.FTZ R97, R164, R97 ;  /* 0x00000061a4617220 */ /* 0x000fe20000410000 */
[C---:B------:R-:W-:Y:S01]  /*6140*/  FMUL.FTZ R98, R3.reuse, R98 ;  /* 0x0000006203627220 */ /* 0x040fe20000410000 */
[----:B------:R-:W-:Y:S01]  /*6150*/  FMUL.FTZ R99, R3, R99 ;  /* 0x0000006303637220 */ /* 0x000fe20000410000 */
[--C-:B------:R-:W-:Y:S01]  /*6160*/  FFMA.FTZ R204, R205, UR4, -R174.reuse ;  /* 0x00000004cdcc7c23 */ /* 0x100fe200080108ae */
[--C-:B------:R-:W-:Y:S01]  /*6170*/  FFMA.FTZ R202, R202, UR4, -R175.reuse ;  /* 0x00000004caca7c23 */ /* 0x100fe200080108af */
[--C-:B------:R-:W-:Y:S03]  /*6180*/  FFMA.FTZ R207, R207, UR4, -R174.reuse ;  /* 0x00000004cfcf7c23 */ /* 0x100fe600080108ae */
[----:B------:R-:W-:Y:S01]  /*6190*/  MUFU.EX2 R188, R188 ;  /* 0x000000bc00bc7308 */ /* 0x000fe20000000800 */
[----:B------:R-:W-:Y:S01]  /*61a0*/  FFMA.FTZ R206, R206, UR4, -R175 ;  /* 0x00000004cece7c23 */ /* 0x000fe200080108af */
[----:B------:R-:W-:Y:S01]  /*61b0*/  FFMA.FTZ R211, R211, UR4, -R174 ;  /* 0x00000004d3d37c23 */ /* 0x000fe200080108ae */
[--C-:B------:R-:W-:Y:S01]  /*61c0*/  FFMA.FTZ R210, R210, UR4, -R173.reuse ;  /* 0x00000004d2d27c23 */ /* 0x100fe200080108ad */
[----:B------:R-:W-:Y:S01]  /*61d0*/  FFMA.FTZ R251, R251, UR4, -R172 ;  /* 0x00000004fbfb7c23 */ /* 0x000fe200080108ac */
[----:B------:R-:W-:Y:S01]  /*61e0*/  FFMA.FTZ R252, R252, UR4, -R173 ;  /* 0x00000004fcfc7c23 */ /* 0x000fe200080108ad */
[----:B------:R-:W-:Y:S01]  /*61f0*/  FFMA.FTZ R176, R176, UR4, -R175 ;  /* 0x00000004b0b07c23 */ /* 0x000fe200080108af */
[--C-:B------:R-:W-:Y:S03]  /*6200*/  FFMA.FTZ R178, R178, UR4, -R174.reuse ;  /* 0x00000004b2b27c23 */ /* 0x100fe600080108ae */
[----:B------:R-:W1:Y:S01]  /*6210*/  MUFU.EX2 R171, R171 ;  /* 0x000000ab00ab7308 */ /* 0x000e620000000800 */
[----:B-----5:R-:W-:Y:S01]  /*6220*/  F2FP.F16.F32.PACK_AB R162, R190, R191 ;  /* 0x000000bfbea2723e */ /* 0x020fe200000000ff */
[----:B------:R-:W-:Y:S01]  /*6230*/  FFMA.FTZ R179, R179, UR4, -R174 ;  /* 0x00000004b3b37c23 */ /* 0x000fe200080108ae */
[----:B------:R-:W-:Y:S01]  /*6240*/  FFMA.FTZ R250, R250, UR4, -R172 ;  /* 0x00000004fafa7c23 */ /* 0x000fe200080108ac */
[----:B------:R-:W-:Y:S01]  /*6250*/  FFMA.FTZ R177, R177, UR4, -R173 ;  /* 0x00000004b1b17c23 */ /* 0x000fe200080108ad */
[--C-:B------:R-:W-:Y:S01]  /*6260*/  FFMA.FTZ R244, R244, UR4, -R175.reuse ;  /* 0x00000004f4f47c23 */ /* 0x100fe200080108af */
[--C-:B------:R-:W-:Y:S01]  /*6270*/  FFMA.FTZ R242, R242, UR4, -R175.reuse ;  /* 0x00000004f2f27c23 */ /* 0x100fe200080108af */
[--C-:B------:R-:W-:Y:S03]  /*6280*/  FFMA.FTZ R218, R218, UR4, -R174.reuse ;  /* 0x00000004dada7c23 */ /* 0x100fe600080108ae */
[----:B------:R5:W-:Y:S01]  /*6290*/  MUFU.EX2 R249, R104 ;  /* 0x0000006800f97308 */ /* 0x000be20000000800 */
[--C-:B------:R-:W-:Y:S01]  /*62a0*/  FFMA.FTZ R219, R219, UR4, -R174.reuse ;  /* 0x00000004dbdb7c23 */ /* 0x100fe200080108ae */
[----:B------:R-:W-:Y:S01]  /*62b0*/  FFMA.FTZ R247, R247, UR4, -R175 ;  /* 0x00000004f7f77c23 */ /* 0x000fe200080108af */
[----:B------:R-:W-:Y:S01]  /*62c0*/  FFMA.FTZ R245, R245, UR4, -R174 ;  /* 0x00000004f5f57c23 */ /* 0x000fe200080108ae */
[--C-:B------:R-:W-:Y:S01]  /*62d0*/  FFMA.FTZ R217, R217, UR4, -R173.reuse ;  /* 0x00000004d9d97c23 */ /* 0x100fe200080108ad */
[--C-:B------:R-:W-:Y:S01]  /*62e0*/  FFMA.FTZ R216, R216, UR4, -R173.reuse ;  /* 0x00000004d8d87c23 */ /* 0x100fe200080108ad */
[--C-:B------:R-:W-:Y:S01]  /*62f0*/  FFMA.FTZ R215, R215, UR4, -R172.reuse ;  /* 0x00000004d7d77c23 */ /* 0x100fe200080108ac */
[--C-:B------:R-:W-:Y:S03]  /*6300*/  FFMA.FTZ R213, R213, UR4, -R172.reuse ;  /* 0x00000004d5d57c23 */ /* 0x100fe600080108ac */
[----:B------:R-:W-:Y:S01]  /*6310*/  MUFU.EX2 R136, R180 ;  /* 0x000000b400887308 */ /* 0x000fe20000000800 */
[----:B-1----:R-:W-:Y:S01]  /*6320*/  F2FP.F16.F32.PACK_AB R163, R171, R188 ;  /* 0x000000bcaba3723e */ /* 0x002fe200000000ff */
[--C-:B------:R-:W-:Y:S01]  /*6330*/  FFMA.FTZ R214, R214, UR4, -R173.reuse ;  /* 0x00000004d6d67c23 */ /* 0x100fe200080108ad */
[----:B------:R-:W-:Y:S01]  /*6340*/  FFMA.FTZ R173, R212, UR4, -R173 ;  /* 0x00000004d4ad7c23 */ /* 0x000fe200080108ad */
[----:B------:R-:W-:Y:S01]  /*6350*/  FFMA.FTZ R170, R170, UR4, -R172 ;  /* 0x00000004aaaa7c23 */ /* 0x000fe200080108ac */
[----:B------:R-:W-:Y:S01]  /*6360*/  FFMA.FTZ R203, R164, R243, R203 ;  /* 0x000000f3a4cb7223 */ /* 0x000fe200000100cb */
[C---:B------:R-:W-:Y:S01]  /*6370*/  FFMA.FTZ R198, R3.reuse, R238, R198 ;  /* 0x000000ee03c67223 */ /* 0x040fe200000100c6 */
[----:B------:R-:W-:Y:S01]  /*6380*/  FFMA.FTZ R201, R2, R241, R201 ;  /* 0x000000f102c97223 */ /* 0x000fe200000100c9 */
[C---:B------:R-:W-:Y:S01]  /*6390*/  HMMA.16816.F32 R8, R160.reuse, R20, R8 ;  /* 0x00000014a008723c */ /* 0x040fe20000001808 */
[----:B-----5:R-:W1:Y:S01]  /*63a0*/  LDSM.16.MT88.4 R104, [R221+0x9400] ;  /* 0x00940000dd68783b */ /* 0x020e620000004200 */
[----:B------:R-:W-:Y:S02]  /*63b0*/  MUFU.EX2 R137, R187 ;  /* 0x000000bb00897308 */ /* 0x000fe40000000800 */
[----:B------:R-:W-:Y:S01]  /*63c0*/  FFMA.FTZ R199, R0, R239, R199 ;  /* 0x000000ef00c77223 */ /* 0x000fe200000100c7 */
[----:B------:R-:W-:Y:S01]  /*63d0*/  FADD.FTZ R200, R200, R203 ;  /* 0x000000cbc8c87221 */ /* 0x000fe20000010000 */
[-C--:B------:R-:W-:Y:S06]  /*63e0*/  HMMA.16816.F32 R12, R160, R22.reuse, R12 ;  /* 0x00000016a00c723c */ /* 0x080fec000000180c */
[----:B------:R-:W-:Y:S01]  /*63f0*/  MUFU.EX2 R138, R185 ;  /* 0x000000b9008a7308 */ /* 0x000fe20000000800 */
[C---:B------:R-:W-:Y:S01]  /*6400*/  FMUL.FTZ R21, R164.reuse, R145 ;  /* 0x00000091a4157220 */ /* 0x040fe20000410000 */
[C---:B------:R-:W-:Y:S04]  /*6410*/  HMMA.16816.F32 R16, R156.reuse, R22, R16 ;  /* 0x000000169c10723c */ /* 0x040fe80000001810 */
[----:B------:R-:W-:Y:S04]  /*6420*/  FMUL.FTZ R20, R164, R144 ;  /* 0x00000090a4147220 */ /* 0x000fe80000410000 */
[----:B------:R5:W-:Y:S03]  /*6430*/  MUFU.EX2 R205, R56 ;  /* 0x0000003800cd7308 */ /* 0x000be60000000800 */
[C---:B------:R-:W-:Y:S01]  /*6440*/  FMUL.FTZ R22, R3.reuse, R146 ;  /* 0x0000009203167220 */ /* 0x040fe20000410000 */
[----:B------:R-:W-:Y:S01]  /*6450*/  FMUL.FTZ R23, R3, R147 ;  /* 0x0000009303177220 */ /* 0x000fe20000410000 */
[----:B------:R-:W-:Y:S01]  /*6460*/  FADD.FTZ R195, R195, R198 ;  /* 0x000000c6c3c37221 */ /* 0x000fe20000010000 */
[----:B------:R-:W-:Y:S01]  /*6470*/  FADD.FTZ R192, R192, R201 ;  /* 0x000000c9c0c07221 */ /* 0x000fe20000010000 */
[----:B------:R-:W-:Y:S03]  /*6480*/  FADD.FTZ R199, R189, R199 ;  /* 0x000000c7bdc77221 */ /* 0x000fe60000010000 */
[----:B------:R-:W-:Y:S01]  /*6490*/  MUFU.EX2 R141, R186 ;  /* 0x000000ba008d7308 */ /* 0x000fe20000000800 */
[-C--:B------:R-:W-:Y:S03]  /*64a0*/  HMMA.16816.F32 R20, R156, R36.reuse, R20 ;  /* 0x000000249c14723c */ /* 0x080fe60000001814 */
[----:B------:R-:W-:Y:S01]  /*64b0*/  FADD.FTZ R197, R197, R200 ;  /* 0x000000c8c5c57221 */ /* 0x000fe20000010000 */
[----:B------:R-:W-:Y:S01]  /*64c0*/  FADD.FTZ R194, R194, R195 ;  /* 0x000000c3c2c27221 */ /* 0x000fe20000010000 */
[----:B------:R-:W-:Y:S01]  /*64d0*/  FADD.FTZ R191, R191, R192 ;  /* 0x000000c0bfbf7221 */ /* 0x000fe20000010000 */
[C---:B------:R-:W-:Y:S03]  /*64e0*/  HMMA.16816.F32 R24, R160.reuse, R36, R24 ;  /* 0x00000024a018723c */ /* 0x040fe60000001818 */
[----:B------:R-:W-:Y:S02]  /*64f0*/  MUFU.EX2 R145, R182 ;  /* 0x000000b600917308 */ /* 0x000fe40000000800 */
[----:B-----5:R-:W-:Y:S01]  /*6500*/  FMUL.FTZ R56, R2, R108 ;  /* 0x0000006c02387220 */ /* 0x020fe20000410000 */
[-C--:B------:R-:W-:Y:S07]  /*6510*/  HMMA.16816.F32 R28, R160, R38.reuse, R28 ;  /* 0x00000026a01c723c */ /* 0x080fee000000181c */
[----:B------:R-:W-:Y:S01]  /*6520*/  MUFU.EX2 R142, R181 ;  /* 0x000000b5008e7308 */ /* 0x000fe20000000800 */
[--C-:B------:R-:W-:Y:S01]  /*6530*/  FFMA.FTZ R108, R148, UR4, -R172.reuse ;  /* 0x00000004946c7c23 */ /* 0x100fe200080108ac */
[C---:B------:R-:W-:Y:S01]  /*6540*/  HMMA.16816.F32 R32, R156.reuse, R38, R32 ;  /* 0x000000269c20723c */ /* 0x040fe20000001820 */
[----:B------:R-:W-:Y:S03]  /*6550*/  LDSM.16.MT88.4 R148, [R221+0x9c00] ;  /* 0x009c0000dd94783b */ /* 0x000fe60000004200 */
[C---:B------:R-:W-:Y:S01]  /*6560*/  FMUL.FTZ R36, R164.reuse, R128 ;  /* 0x00000080a4247220 */ /* 0x040fe20000410000 */
[----:B------:R-:W-:Y:S02]  /*6570*/  FMUL.FTZ R37, R164, R129 ;  /* 0x00000081a4257220 */ /* 0x000fe40000410000 */
[C---:B------:R-:W-:Y:S01]  /*6580*/  FMUL.FTZ R38, R3.reuse, R130 ;  /* 0x0000008203267220 */ /* 0x040fe20000410000 */
[----:B------:R-:W-:Y:S01]  /*6590*/  FMUL.FTZ R39, R3, R131 ;  /* 0x0000008303277220 */ /* 0x000fe20000410000 */
[----:B------:R5:W-:Y:S02]  /*65a0*/  MUFU.EX2 R128, R184 ;  /* 0x000000b800807308 */ /* 0x000be40000000800 */
[----:B------:R-:W-:Y:S01]  /*65b0*/  FFMA.FTZ R172, R169, UR4, -R172 ;  /* 0x00000004a9ac7c23 */ /* 0x000fe200080108ac */
[----:B------:R-:W-:Y:S01]  /*65c0*/  FADD.FTZ R188, R188, R199 ;  /* 0x000000c7bcbc7221 */ /* 0x000fe20000010000 */
[----:B------:R-:W-:Y:S01]  /*65d0*/  MOV R2, R167 ;  /* 0x000000a700027202 */ /* 0x000fe20000000f00 */
[----:B------:R-:W-:Y:S01]  /*65e0*/  FADD.FTZ R197, R196, R197 ;  /* 0x000000c5c4c57221 */ /* 0x000fe20000010000 */
[-C--:B------:R-:W-:Y:S04]  /*65f0*/  HMMA.16816.F32 R36, R156, R52.reuse, R36 ;  /* 0x000000349c24723c */ /* 0x080fe80000001824 */
[----:B------:R-:W-:Y:S01]  /*6600*/  MUFU.EX2 R131, R121 ;  /* 0x0000007900837308 */ /* 0x000fe20000000800 */
[----:B------:R-:W-:Y:S01]  /*6610*/  FADD.FTZ R193, R193, R194 ;  /* 0x000000c2c1c17221 */ /* 0x000fe20000010000 */
[----:B------:R-:W-:Y:S01]  /*6620*/  FADD.FTZ R191, R190, R191 ;  /* 0x000000bfbebf7221 */ /* 0x000fe20000010000 */
[----:B------:R-:W-:Y:S01]  /*6630*/  FADD.FTZ R171, R171, R188 ;  /* 0x000000bcabab7221 */ /* 0x000fe20000010000 */
[C---:B------:R-:W-:Y:S06]  /*6640*/  HMMA.16816.F32 R40, R160.reuse, R52, R40 ;  /* 0x00000034a028723c */ /* 0x040fec0000001828 */
[----:B------:R3:W-:Y:S01]  /*6650*/  MUFU.EX2 R130, R183 ;  /* 0x000000b700827308 */ /* 0x0007e20000000800 */
[----:B-----5:R-:W-:Y:S01]  /*6660*/  LDSM.16.MT88.4 R184, [R221+0xbc00] ;  /* 0x00bc0000ddb8783b */ /* 0x020fe20000004200 */
[-C--:B------:R-:W-:Y:S03]  /*6670*/  HMMA.16816.F32 R44, R160, R54.reuse, R44 ;  /* 0x00000036a02c723c */ /* 0x080fe6000000182c */
[C---:B------:R-:W-:Y:S03]  /*6680*/  FMUL.FTZ R53, R164.reuse, R113 ;  /* 0x00000071a4357220 */ /* 0x040fe60000410000 */
[C---:B------:R-:W-:Y:S02]  /*6690*/  HMMA.16816.F32 R48, R156.reuse, R54, R48 ;  /* 0x000000369c30723c */ /* 0x040fe40000001830 */
[----:B------:R5:W-:Y:S03]  /*66a0*/  MUFU.EX2 R127, R120 ;  /* 0x00000078007f7308 */ /* 0x000be60000000800 */
[----:B------:R-:W-:Y:S01]  /*66b0*/  FMUL.FTZ R52, R164, R112 ;  /* 0x00000070a4347220 */ /* 0x000fe20000410000 */
[--C-:B------:R-:W-:Y:S01]  /*66c0*/  FFMA.FTZ R112, R208, UR4, -R175.reuse ;  /* 0x00000004d0707c23 */ /* 0x100fe200080108af */
[C---:B------:R-:W-:Y:S01]  /*66d0*/  FMUL.FTZ R54, R3.reuse, R114 ;  /* 0x0000007203367220 */ /* 0x040fe20000410000 */
[----:B------:R-:W-:Y:S01]  /*66e0*/  FMUL.FTZ R55, R3, R115 ;  /* 0x0000007303377220 */ /* 0x000fe20000410000 */
[----:B---3--:R-:W-:Y:S03]  /*66f0*/  LDSM.16.MT88.4 R180, [R220+0xac00] ;  /* 0x00ac0000dcb4783b */ /* 0x008fe60000004200 */
[----:B------:R-:W3:Y:S01]  /*6700*/  MUFU.EX2 R202, R202 ;  /* 0x000000ca00ca7308 */ /* 0x000ee20000000800 */
[--C-:B------:R-:W-:Y:S01]  /*6710*/  FFMA.FTZ R208, R209, UR4, -R174.reuse ;  /* 0x00000004d1d07c23 */ /* 0x100fe200080108ae */
[----:B------:R-:W-:Y:S01]  /*6720*/  FFMA.FTZ R174, R240, UR4, -R174 ;  /* 0x00000004f0ae7c23 */ /* 0x000fe200080108ae */
[-C--:B------:R-:W-:Y:S07]  /*6730*/  HMMA.16816.F32 R52, R156, R132.reuse, R52 ;  /* 0x000000849c34723c */ /* 0x080fee0000001834 */
[----:B------:R2:W-:Y:S01]  /*6740*/  MUFU.EX2 R209, R112 ;  /* 0x0000007000d17308 */ /* 0x0005e20000000800 */
[--C-:B-----5:R-:W-:Y:S03]  /*6750*/  FFMA.FTZ R120, R152, UR4, -R175.reuse ;  /* 0x0000000498787c23 */ /* 0x120fe600080108af */
[----:B------:R-:W-:Y:S01]  /*6760*/  FFMA.FTZ R175, R246, UR4, -R175 ;  /* 0x00000004f6af7c23 */ /* 0x000fe200080108af */
[C---:B------:R-:W-:Y:S05]  /*6770*/  HMMA.16816.F32 R56, R160.reuse, R132, R56 ;  /* 0x00000084a038723c */ /* 0x040fea0000001838 */
[----:B------:R5:W-:Y:S01]  /*6780*/  MUFU.EX2 R139, R120 ;  /* 0x00000078008b7308 */ /* 0x000be20000000800 */
[-C--:B------:R-:W-:Y:S06]  /*6790*/  HMMA.16816.F32 R60, R160, R134.reuse, R60 ;  /* 0x00000086a03c723c */ /* 0x080fec000000183c */
[C---:B------:R-:W-:Y:S01]  /*67a0*/  HMMA.16816.F32 R64, R156.reuse, R134, R64 ;  /* 0x000000869c40723c */ /* 0x040fe20000001840 */
[----:B------:R-:W-:Y:S02]  /*67b0*/  LDSM.16.MT88.4 R132, [R220+0x9c00] ;  /* 0x009c0000dc84783b */ /* 0x000fe40000004200 */
[----:B------:R-:W-:Y:S03]  /*67c0*/  MUFU.EX2 R204, R204 ;  /* 0x000000cc00cc7308 */ /* 0x000fe60000000800 */
[-C--:B----4-:R-:W-:Y:S03]  /*67d0*/  HMMA.16816.F32 R68, R156, R116.reuse, R68 ;  /* 0x000000749c44723c */ /* 0x090fe60000001844 */
[----:B--2---:R-:W2:Y:S04]  /*67e0*/  LDSM.16.MT88.4 R112, [R220+0x9400] ;  /* 0x00940000dc70783b */ /* 0x004ea80000004200 */
[----:B------:R-:W4:Y:S01]  /*67f0*/  MUFU.EX2 R207, R207 ;  /* 0x000000cf00cf7308 */ /* 0x000f220000000800 */
[C---:B------:R-:W-:Y:S03]  /*6800*/  HMMA.16816.F32 R72, R160.reuse, R116, R72 ;  /* 0x00000074a048723c */ /* 0x040fe60000001848 */
[----:B-----5:R-:W-:Y:S03]  /*6810*/  LDSM.16.MT88.4 R120, [R220+0x9800] ;  /* 0x00980000dc78783b */ /* 0x020fe60000004200 */
[-C--:B------:R-:W-:Y:S03]  /*6820*/  HMMA.16816.F32 R76, R160, R118.reuse, R76 ;  /* 0x00000076a04c723c */ /* 0x080fe6000000184c */
[----:B------:R-:W5:Y:S03]  /*6830*/  MUFU.EX2 R206, R206 ;  /* 0x000000ce00ce7308 */ /* 0x000f660000000800 */
[C---:B------:R-:W-:Y:S01]  /*6840*/  HMMA.16816.F32 R80, R156.reuse, R118, R80 ;  /* 0x000000769c50723c */ /* 0x040fe20000001850 */
[----:B------:R-:W2:Y:S06]  /*6850*/  LDSM.16.MT88.4 R116, [R221+0xa400] ;  /* 0x00a40000dd74783b */ /* 0x000eac0000004200 */
[----:B------:R-:W-:Y:S01]  /*6860*/  MUFU.EX2 R208, R208 ;  /* 0x000000d000d07308 */ /* 0x000fe20000000800 */
[-C--:B------:R-:W-:Y:S09]  /*6870*/  HMMA.16816.F32 R84, R156, R100.reuse, R84 ;  /* 0x000000649c54723c */ /* 0x080ff20000001854 */
[----:B------:R-:W1:Y:S01]  /*6880*/  MUFU.EX2 R211, R211 ;  /* 0x000000d300d37308 */ /* 0x000e620000000800 */
[C---:B------:R-:W-:Y:S06]  /*6890*/  HMMA.16816.F32 R88, R160.reuse, R100, R88 ;  /* 0x00000064a058723c */ /* 0x040fec0000001858 */
[-C--:B------:R-:W-:Y:S03]  /*68a0*/  HMMA.16816.F32 R92, R160, R102.reuse, R92 ;  /* 0x00000066a05c723c */ /* 0x080fe6000000185c */
[----:B------:R-:W-:Y:S02]  /*68b0*/  MUFU.EX2 R210, R210 ;  /* 0x000000d200d27308 */ /* 0x000fe40000000800 */
[----:B---3--:R-:W-:Y:S01]  /*68c0*/  F2FP.F16.F32.PACK_AB R100, R205, R202 ;  /* 0x000000cacd64723e */ /* 0x008fe200000000ff */
[----:B------:R-:W-:Y:S07]  /*68d0*/  HMMA.16816.F32 R96, R156, R102, R96 ;  /* 0x000000669c60723c */ /* 0x000fee0000001860 */
[----:B------:R-:W-:Y:S01]  /*68e0*/  MUFU.EX2 R248, R248 ;  /* 0x000000f800f87308 */ /* 0x000fe20000000800 */
[----:B----4-:R-:W-:Y:S03]  /*68f0*/  F2FP.F16.F32.PACK_AB R101, R207, R204 ;  /* 0x000000cccf65723e */ /* 0x010fe600000000ff */
[----:B------:R-:W-:Y:S01]  /*6900*/  FADD.FTZ R202, R202, R197 ;  /* 0x000000c5caca7221 */ /* 0x000fe20000010000 */
[----:B-----5:R-:W-:Y:S01]  /*6910*/  F2FP.F16.F32.PACK_AB R102, R209, R206 ;  /* 0x000000ced166723e */ /* 0x020fe200000000ff */
[----:B------:R-:W-:Y:S04]  /*6920*/  FADD.FTZ R204, R204, R193 ;  /* 0x000000c1cccc7221 */ /* 0x000fe80000010000 */
[----:B------:R-:W3:Y:S01]  /*6930*/  MUFU.EX2 R251, R251 ;  /* 0x000000fb00fb7308 */ /* 0x000ee20000000800 */
[----:B-1----:R-:W-:Y:S01]  /*6940*/  F2FP.F16.F32.PACK_AB R103, R211, R208 ;  /* 0x000000d0d367723e */ /* 0x002fe200000000ff */
[----:B------:R-:W-:Y:S01]  /*6950*/  FADD.FTZ R205, R205, R202 ;  /* 0x000000cacdcd7221 */ /* 0x000fe20000010000 */
[----:B------:R-:W-:Y:S03]  /*6960*/  FADD.FTZ R207, R207, R204 ;  /* 0x000000cccfcf7221 */ /* 0x000fe60000010000 */
[----:B------:R-:W-:Y:S01]  /*6970*/  FADD.FTZ R206, R206, R205 ;  /* 0x000000cdcece7221 */ /* 0x000fe20000010000 */
[----:B------:R-:W-:Y:S01]  /*6980*/  FADD.FTZ R208, R208, R207 ;  /* 0x000000cfd0d07221 */ /* 0x000fe20000010000 */
[-C--:B------:R-:W-:Y:S02]  /*6990*/  HMMA.16816.F32 R4, R100, R104.reuse, R4 ;  /* 0x000000686404723c */ /* 0x080fe40000001804 */
[----:B------:R-:W-:Y:S03]  /*69a0*/  MUFU.EX2 R252, R252 ;  /* 0x000000fc00fc7308 */ /* 0x000fe60000000800 */
[----:B------:R-:W-:Y:S01]  /*69b0*/  FADD.FTZ R206, R209, R206 ;  /* 0x000000ced1ce7221 */ /* 0x000fe20000010000 */
[----:B------:R-:W-:Y:S06]  /*69c0*/  FADD.FTZ R208, R211, R208 ;  /* 0x000000d0d3d07221 */ /* 0x000fec0000010000 */
[----:B------:R3:W1:Y:S10]  /*69d0*/  MUFU.EX2 R125, R109 ;  /* 0x0000006d007d7308 */ /* 0x0006740000000800 */
[----:B------:R4:W-:Y:S10]  /*69e0*/  MUFU.EX2 R124, R108 ;  /* 0x0000006c007c7308 */ /* 0x0009f40000000800 */
[----:B------:R1:W5:Y:S01]  /*69f0*/  MUFU.EX2 R126, R110 ;  /* 0x0000006e007e7308 */ /* 0x0003620000000800 */
[C---:B---3--:R-:W-:Y:S01]  /*6a00*/  F2FP.F16.F32.PACK_AB R109, R251.reuse, R248 ;  /* 0x000000f8fb6d723e */ /* 0x048fe200000000ff */
[----:B------:R-:W-:Y:S01]  /*6a10*/  FADD.FTZ R248, R248, R171 ;  /* 0x000000abf8f87221 */ /* 0x000fe20000010000 */
[----:B------:R-:W-:Y:S03]  /*6a20*/  MOV R171, R168 ;  /* 0x000000a800ab7202 */ /* 0x000fe60000000f00 */
[----:B------:R-:W-:Y:S04]  /*6a30*/  FADD.FTZ R248, R251, R248 ;  /* 0x000000f8fbf87221 */ /* 0x000fe80000010000 */
[----:B------:R-:W-:Y:S01]  /*6a40*/  MUFU.EX2 R143, R176 ;  /* 0x000000b0008f7308 */ /* 0x000fe20000000800 */
[C---:B----4-:R-:W-:Y:S01]  /*6a50*/  F2FP.F16.F32.PACK_AB R108, R249.reuse, R210 ;  /* 0x000000d2f96c723e */ /* 0x050fe200000000ff */
[----:B------:R-:W-:Y:S04]  /*6a60*/  FADD.FTZ R210, R210, R191 ;  /* 0x000000bfd2d27221 */ /* 0x000fe80000010000 */
[----:B------:R-:W-:Y:S04]  /*6a70*/  FADD.FTZ R249, R249, R210 ;  /* 0x000000d2f9f97221 */ /* 0x000fe80000010000 */
[----:B------:R-:W-:Y:S01]  /*6a80*/  MUFU.EX2 R140, R178 ;  /* 0x000000b2008c7308 */ /* 0x000fe20000000800 */
[----:B-1----:R-:W-:Y:S01]  /*6a90*/  F2FP.F16.F32.PACK_AB R110, R125, R252 ;  /* 0x000000fc7d6e723e */ /* 0x002fe200000000ff */
[----:B------:R-:W-:Y:S01]  /*6aa0*/  FADD.FTZ R249, R252, R249 ;  /* 0x000000f9fcf97221 */ /* 0x000fe20000010000 */
[----:B-----5:R-:W-:Y:S07]  /*6ab0*/  F2FP.F16.F32.PACK_AB R111, R126, R124 ;  /* 0x0000007c7e6f723e */ /* 0x020fee00000000ff */
[----:B------:R-:W-:Y:S01]  /*6ac0*/  MUFU.EX2 R144, R179 ;  /* 0x000000b300907308 */ /* 0x000fe20000000800 */
[C---:B------:R-:W-:Y:S06]  /*6ad0*/  HMMA.16816.F32 R8, R108.reuse, R104, R8 ;  /* 0x000000686c08723c */ /* 0x040fec0000001808 */
[-C--:B------:R-:W-:Y:S03]  /*6ae0*/  HMMA.16816.F32 R12, R108, R106.reuse, R12 ;  /* 0x0000006a6c0c723c */ /* 0x080fe6000000180c */
[----:B------:R-:W-:Y:S03]  /*6af0*/  MUFU.EX2 R129, R177 ;  /* 0x000000b100817308 */ /* 0x000fe60000000800 */
[C---:B------:R-:W-:Y:S01]  /*6b00*/  HMMA.16816.F32 R16, R100.reuse, R106, R16 ;  /* 0x0000006a6410723c */ /* 0x040fe20000001810 */
[----:B------:R-:W1:Y:S06]  /*6b10*/  LDSM.16.MT88.4 R104, [R220+0xa400] ;  /* 0x00a40000dc68783b */ /* 0x000e6c0000004200 */
[----:B------:R-:W-:Y:S01]  /*6b20*/  MUFU.EX2 R250, R250 ;  /* 0x000000fa00fa7308 */ /* 0x000fe20000000800 */
[-C--:B--2---:R-:W-:Y:S09]  /*6b30*/  HMMA.16816.F32 R20, R100, R112.reuse, R20 ;  /* 0x000000706414723c */ /* 0x084ff20000001814 */
[----:B------:R-:W-:Y:S01]  /*6b40*/  MUFU.EX2 R244, R244 ;  /* 0x000000f400f47308 */ /* 0x000fe20000000800 */
[C---:B------:R-:W-:Y:S06]  /*6b50*/  HMMA.16816.F32 R24, R108.reuse, R112, R24 ;  /* 0x000000706c18723c */ /* 0x040fec0000001818 */
[-C--:B------:R-:W-:Y:S03]  /*6b60*/  HMMA.16816.F32 R28, R108, R114.reuse, R28 ;  /* 0x000000726c1c723c */ /* 0x080fe6000000181c */
[----:B------:R-:W-:Y:S03]  /*6b70*/  MUFU.EX2 R242, R242 ;  /* 0x000000f200f27308 */ /* 0x000fe60000000800 */
[C---:B------:R-:W-:Y:S01]  /*6b80*/  HMMA.16816.F32 R32, R100.reuse, R114, R32 ;  /* 0x000000726420723c */ /* 0x040fe20000001820 */
[----:B------:R-:W2:Y:S06]  /*6b90*/  LDSM.16.MT88.4 R112, [R221+0xb400] ;  /* 0x00b40000dd70783b */ /* 0x000eac0000004200 */
[----:B------:R-:W-:Y:S01]  /*6ba0*/  MUFU.EX2 R218, R218 ;  /* 0x000000da00da7308 */ /* 0x000fe20000000800 */
[-C--:B------:R-:W-:Y:S09]  /*6bb0*/  HMMA.16816.F32 R36, R100, R116.reuse, R36 ;  /* 0x000000746424723c */ /* 0x080ff20000001824 */
[----:B------:R-:W-:Y:S01]  /*6bc0*/  MUFU.EX2 R219, R219 ;  /* 0x000000db00db7308 */ /* 0x000fe20000000800 */
[C---:B------:R-:W-:Y:S06]  /*6bd0*/  HMMA.16816.F32 R40, R108.reuse, R116, R40 ;  /* 0x000000746c28723c */ /* 0x040fec0000001828 */
[-C--:B------:R-:W-:Y:S03]  /*6be0*/  HMMA.16816.F32 R44, R108, R118.reuse, R44 ;  /* 0x000000766c2c723c */ /* 0x080fe6000000182c */
[----:B------:R-:W-:Y:S03]  /*6bf0*/  MUFU.EX2 R247, R247 ;  /* 0x000000f700f77308 */ /* 0x000fe60000000800 */
[C---:B------:R-:W-:Y:S01]  /*6c00*/  HMMA.16816.F32 R48, R100.reuse, R118, R48 ;  /* 0x000000766430723c */ /* 0x040fe20000001830 */
[----:B------:R-:W3:Y:S06]  /*6c10*/  LDSM.16.MT88.4 R116, [R220+0xb400] ;  /* 0x00b40000dc74783b */ /* 0x000eec0000004200 */
[----:B------:R-:W4:Y:S01]  /*6c20*/  MUFU.EX2 R246, R175 ;  /* 0x000000af00f67308 */ /* 0x000f220000000800 */
[-C--:B-1----:R-:W-:Y:S09]  /*6c30*/  HMMA.16816.F32 R52, R100, R104.reuse, R52 ;  /* 0x000000686434723c */ /* 0x082ff20000001834 */
[----:B------:R-:W-:Y:S01]  /*6c40*/  MUFU.EX2 R245, R245 ;  /* 0x000000f500f57308 */ /* 0x000fe20000000800 */
[C---:B------:R-:W-:Y:S06]  /*6c50*/  HMMA.16816.F32 R56, R108.reuse, R104, R56 ;  /* 0x000000686c38723c */ /* 0x040fec0000001838 */
[-C--:B------:R-:W-:Y:S03]  /*6c60*/  HMMA.16816.F32 R60, R108, R106.reuse, R60 ;  /* 0x0000006a6c3c723c */ /* 0x080fe6000000183c */
[----:B------:R4:W1:Y:S03]  /*6c70*/  MUFU.EX2 R240, R174 ;  /* 0x000000ae00f07308 */ /* 0x0008660000000800 */
[C---:B------:R-:W-:Y:S01]  /*6c80*/  HMMA.16816.F32 R64, R100.reuse, R106, R64 ;  /* 0x0000006a6440723c */ /* 0x040fe20000001840 */
[----:B------:R-:W5:Y:S06]  /*6c90*/  LDSM.16.MT88.4 R104, [R221+0x9800] ;  /* 0x00980000dd68783b */ /* 0x000f6c0000004200 */
[----:B------:R3:W-:Y:S01]  /*6ca0*/  MUFU.EX2 R212, R173 ;  /* 0x000000ad00d47308 */ /* 0x0007e20000000800 */
[-C--:B--2---:R-:W-:Y:S09]  /*6cb0*/  HMMA.16816.F32 R68, R100, R112.reuse, R68 ;  /* 0x000000706444723c */ /* 0x084ff20000001844 */
[----:B------:R2:W-:Y:S01]  /*6cc0*/  MUFU.EX2 R169, R172 ;  /* 0x000000ac00a97308 */ /* 0x0005e20000000800 */
[C---:B------:R-:W-:Y:S04]  /*6cd0*/  HMMA.16816.F32 R72, R108.reuse, R112, R72 ;  /* 0x000000706c48723c */ /* 0x040fe80000001848 */
[----:B----4-:R-:W-:Y:S02]  /*6ce0*/  F2FP.F16.F32.PACK_AB R174, R246, R247 ;  /* 0x000000f7f6ae723e */ /* 0x010fe400000000ff */
[-C--:B------:R-:W-:Y:S03]  /*6cf0*/  HMMA.16816.F32 R76, R108, R114.reuse, R76 ;  /* 0x000000726c4c723c */ /* 0x080fe6000000184c */
[----:B------:R-:W-:Y:S02]  /*6d00*/  MUFU.EX2 R217, R217 ;  /* 0x000000d900d97308 */ /* 0x000fe40000000800 */
[----:B---3--:R-:W-:Y:S01]  /*6d10*/  F2FP.F16.F32.PACK_AB R173, R219, R218 ;  /* 0x000000dadbad723e */ /* 0x008fe200000000ff */
[C---:B------:R-:W-:Y:S01]  /*6d20*/  HMMA.16816.F32 R80, R100.reuse, R114, R80 ;  /* 0x000000726450723c */ /* 0x040fe20000001850 */
[----:B------:R-:W3:Y:S06]  /*6d30*/  LDSM.16.MT88.4 R112, [R221+0xa800] ;  /* 0x00a80000dd70783b */ /* 0x000eec0000004200 */
[----:B------:R-:W4:Y:S01]  /*6d40*/  MUFU.EX2 R216, R216 ;  /* 0x000000d800d87308 */ /* 0x000f220000000800 */
[----:B--2---:R-:W-:Y:S01]  /*6d50*/  F2FP.F16.F32.PACK_AB R172, R242, R244 ;  /* 0x000000f4f2ac723e */ /* 0x004fe200000000ff */
[-C--:B------:R-:W-:Y:S03]  /*6d60*/  HMMA.16816.F32 R84, R100, R116.reuse, R84 ;  /* 0x000000746454723c */ /* 0x080fe60000001854 */
[----:B-1----:R-:W-:Y:S03]  /*6d70*/  F2FP.F16.F32.PACK_AB R175, R240, R245 ;  /* 0x000000f5f0af723e */ /* 0x002fe600000000ff */
[C---:B------:R-:W-:Y:S02]  /*6d80*/  HMMA.16816.F32 R88, R108.reuse, R116, R88 ;  /* 0x000000746c58723c */ /* 0x040fe40000001858 */
[----:B------:R-:W-:Y:S04]  /*6d90*/  MUFU.EX2 R215, R215 ;  /* 0x000000d700d77308 */ /* 0x000fe80000000800 */
[-C--:B------:R-:W-:Y:S06]  /*6da0*/  HMMA.16816.F32 R92, R108, R118.reuse, R92 ;  /* 0x000000766c5c723c */ /* 0x080fec000000185c */
[----:B------:R-:W1:Y:S01]  /*6db0*/  MUFU.EX2 R213, R213 ;  /* 0x000000d500d57308 */ /* 0x000e620000000800 */
[----:B----4-:R-:W-:Y:S01]  /*6dc0*/  F2FP.F16.F32.PACK_AB R176, R216, R217 ;  /* 0x000000d9d8b0723e */ /* 0x010fe200000000ff */
[----:B------:R-:W-:Y:S01]  /*6dd0*/  HMMA.16816.F32 R96, R100, R118, R96 ;  /* 0x000000766460723c */ /* 0x000fe20000001860 */
[----:B------:R-:W-:Y:S03]  /*6de0*/  LDSM.16.MT88.4 R116, [R221+0xb800] ;  /* 0x00b80000dd74783b */ /* 0x000fe60000004200 */
[----:B------:R-:W-:Y:S04]  /*6df0*/  F2FP.F16.F32.PACK_AB R108, R137, R129 ;  /* 0x00000081896c723e */ /* 0x000fe800000000ff */
[----:B------:R-:W2:Y:S03]  /*6e00*/  MUFU.EX2 R214, R214 ;  /* 0x000000d600d67308 */ /* 0x000ea60000000800 */
[----:B------:R-:W-:Y:S02]  /*6e10*/  F2FP.F16.F32.PACK_AB R100, R131, R127 ;  /* 0x0000007f8364723e */ /* 0x000fe400000000ff */
[----:B------:R-:W-:Y:S02]  /*6e20*/  F2FP.F16.F32.PACK_AB R101, R136, R128 ;  /* 0x000000808865723e */ /* 0x000fe400000000ff */
[----:B------:R-:W-:Y:S03]  /*6e30*/  F2FP.F16.F32.PACK_AB R102, R143, R139 ;  /* 0x0000008b8f66723e */ /* 0x000fe600000000ff */
[----:B------:R-:W4:Y:S01]  /*6e40*/  MUFU.EX2 R170, R170 ;  /* 0x000000aa00aa7308 */ /* 0x000f220000000800 */
[----:B------:R-:W-:Y:S02]  /*6e50*/  F2FP.F16.F32.PACK_AB R103, R144, R140 ;  /* 0x0000008c9067723e */ /* 0x000fe400000000ff */
[----:B------:R-:W-:Y:S02]  /*6e60*/  F2FP.F16.F32.PACK_AB R109, R138, R130 ;  /* 0x000000828a6d723e */ /* 0x000fe400000000ff */
[----:B------:R-:W-:Y:S02]  /*6e70*/  F2FP.F16.F32.PACK_AB R110, R145, R141 ;  /* 0x0000008d916e723e */ /* 0x000fe400000000ff */
[----:B------:R-:W-:Y:S01]  /*6e80*/  F2FP.F16.F32.PACK_AB R111, R250, R142 ;  /* 0x0000008efa6f723e */ /* 0x000fe200000000ff */
[-C--:B-----5:R-:W-:Y:S03]  /*6e90*/  HMMA.16816.F32 R4, R100, R104.reuse, R4 ;  /* 0x000000686404723c */ /* 0x0a0fe60000001804 */
[----:B-1----:R-:W-:Y:S02]  /*6ea0*/  F2FP.F16.F32.PACK_AB R177, R213, R215 ;  /* 0x000000d7d5b1723e */ /* 0x002fe400000000ff */
[----:B--2---:R-:W-:Y:S01]  /*6eb0*/  F2FP.F16.F32.PACK_AB R178, R212, R214 ;  /* 0x000000d6d4b2723e */ /* 0x004fe200000000ff */
[C---:B------:R-:W-:Y:S05]  /*6ec0*/  HMMA.16816.F32 R8, R108.reuse, R104, R8 ;  /* 0x000000686c08723c */ /* 0x040fea0000001808 */
[----:B----4-:R-:W-:Y:S01]  /*6ed0*/  F2FP.F16.F32.PACK_AB R179, R169, R170 ;  /* 0x000000aaa9b3723e */ /* 0x010fe200000000ff */
[-C--:B------:R-:W-:Y:S06]  /*6ee0*/  HMMA.16816.F32 R12, R108, R106.reuse, R12 ;  /* 0x0000006a6c0c723c */ /* 0x080fec000000180c */
[C---:B------:R-:W-:Y:S01]  /*6ef0*/  HMMA.16816.F32 R16, R100.reuse, R106, R16 ;  /* 0x0000006a6410723c */ /* 0x040fe20000001810 */
[----:B------:R-:W1:Y:S05]  /*6f00*/  LDSM.16.MT88.4 R104, [R220+0xa800] ;  /* 0x00a80000dc68783b */ /* 0x000e6a0000004200 */
        /* <DEDUP_REMOVED lines=8> */
[----:B------:R-:W2:Y:S05]  /*6f90*/  LDSM.16.MT88.4 R112, [R220+0xb800] ;  /* 0x00b80000dc70783b */ /* 0x000eaa0000004200 */
[-C--:B-1----:R-:W-:Y:S06]  /*6fa0*/  HMMA.16816.F32 R52, R100, R104.reuse, R52 ;  /* 0x000000686434723c */ /* 0x082fec0000001834 */
[C---:B------:R-:W-:Y:S06]  /*6fb0*/  HMMA.16816.F32 R56, R108.reuse, R104, R56 ;  /* 0x000000686c38723c */ /* 0x040fec0000001838 */
[-C--:B------:R-:W-:Y:S06]  /*6fc0*/  HMMA.16816.F32 R60, R108, R106.reuse, R60 ;  /* 0x0000006a6c3c723c */ /* 0x080fec000000183c */
[C---:B------:R-:W-:Y:S01]  /*6fd0*/  HMMA.16816.F32 R64, R100.reuse, R106, R64 ;  /* 0x0000006a6440723c */ /* 0x040fe20000001840 */
[----:B------:R-:W1:Y:S05]  /*6fe0*/  LDSM.16.MT88.4 R104, [R221+0xac00] ;  /* 0x00ac0000dd68783b */ /* 0x000e6a0000004200 */
[-C--:B------:R-:W-:Y:S06]  /*6ff0*/  HMMA.16816.F32 R68, R100, R116.reuse, R68 ;  /* 0x000000746444723c */ /* 0x080fec0000001844 */
[C---:B------:R-:W-:Y:S06]  /*7000*/  HMMA.16816.F32 R72, R108.reuse, R116, R72 ;  /* 0x000000746c48723c */ /* 0x040fec0000001848 */
[-C--:B------:R-:W-:Y:S06]  /*7010*/  HMMA.16816.F32 R76, R108, R118.reuse, R76 ;  /* 0x000000766c4c723c */ /* 0x080fec000000184c */
[C---:B------:R-:W-:Y:S06]  /*7020*/  HMMA.16816.F32 R80, R100.reuse, R118, R80 ;  /* 0x000000766450723c */ /* 0x040fec0000001850 */
[-C--:B--2---:R-:W-:Y:S06]  /*7030*/  HMMA.16816.F32 R84, R100, R112.reuse, R84 ;  /* 0x000000706454723c */ /* 0x084fec0000001854 */
[C---:B------:R-:W-:Y:S06]  /*7040*/  HMMA.16816.F32 R88, R108.reuse, R112, R88 ;  /* 0x000000706c58723c */ /* 0x040fec0000001858 */
[-C--:B------:R-:W-:Y:S06]  /*7050*/  HMMA.16816.F32 R92, R108, R114.reuse, R92 ;  /* 0x000000726c5c723c */ /* 0x080fec000000185c */
[----:B------:R-:W-:Y:S06]  /*7060*/  HMMA.16816.F32 R96, R100, R114, R96 ;  /* 0x000000726460723c */ /* 0x000fec0000001860 */
[-C--:B------:R-:W-:Y:S01]  /*7070*/  HMMA.16816.F32 R160, R172, R148.reuse, R4 ;  /* 0x00000094aca0723c */ /* 0x080fe20000001804 */
[----:B------:R-:W2:Y:S05]  /*7080*/  LDSM.16.MT88.4 R4, [R220+0xbc00] ;  /* 0x00bc0000dc04783b */ /* 0x000eaa0000004200 */
[C---:B------:R-:W-:Y:S06]  /*7090*/  HMMA.16816.F32 R156, R176.reuse, R148, R8 ;  /* 0x00000094b09c723c */ /* 0x040fec0000001808 */
[-C--:B------:R-:W-:Y:S05]  /*70a0*/  HMMA.16816.F32 R152, R176, R150.reuse, R12 ;  /* 0x00000096b098723c */ /* 0x080fea000000180c */
[----:B------:R-:W-:Y:S01]  /*70b0*/  MOV R11, R145 ;  /* 0x00000091000b7202 */ /* 0x000fe20000000f00 */
[C---:B------:R-:W-:Y:S05]  /*70c0*/  HMMA.16816.F32 R148, R172.reuse, R150, R16 ;  /* 0x00000096ac94723c */ /* 0x040fea0000001810 */
[----:B------:R-:W-:Y:S02]  /*70d0*/  MOV R10, R144 ;  /* 0x00000090000a7202 */ /* 0x000fe40000000f00 */
[-C--:B------:R-:W-:Y:S04]  /*70e0*/  HMMA.16816.F32 R144, R172, R132.reuse, R20 ;  /* 0x00000084ac90723c */ /* 0x080fe80000001814 */
[----:B------:R-:W-:Y:S02]  /*70f0*/  MOV R9, R143 ;  /* 0x0000008f00097202 */ /* 0x000fe40000000f00 */
[----:B------:R-:W-:Y:S02]  /*7100*/  MOV R8, R142 ;  /* 0x0000008e00087202 */ /* 0x000fe40000000f00 */
[----:B------:R-:W-:Y:S03]  /*7110*/  MOV R15, R141 ;  /* 0x0000008d000f7202 */ /* 0x000fe60000000f00 */
[----:B------:R-:W-:Y:S02]  /*7120*/  MOV R14, R140 ;  /* 0x0000008c000e7202 */ /* 0x000fe40000000f00 */
[C---:B------:R-:W-:Y:S04]  /*7130*/  HMMA.16816.F32 R140, R176.reuse, R132, R24 ;  /* 0x00000084b08c723c */ /* 0x040fe80000001818 */
[----:B------:R-:W-:Y:S02]  /*7140*/  MOV R13, R139 ;  /* 0x0000008b000d7202 */ /* 0x000fe40000000f00 */
[----:B------:R-:W-:Y:S02]  /*7150*/  MOV R12, R138 ;  /* 0x0000008a000c7202 */ /* 0x000fe40000000f00 */
[----:B------:R-:W-:Y:S03]  /*7160*/  MOV R19, R137 ;  /* 0x0000008900137202 */ /* 0x000fe60000000f00 */
[----:B------:R-:W-:Y:S02]  /*7170*/  MOV R18, R136 ;  /* 0x0000008800127202 */ /* 0x000fe40000000f00 */
[-C--:B------:R-:W-:Y:S03]  /*7180*/  HMMA.16816.F32 R136, R176, R134.reuse, R28 ;  /* 0x00000086b088723c */ /* 0x080fe6000000181c */
[----:B------:R-:W-:Y:S02]  /*7190*/  MOV R17, R131 ;  /* 0x0000008300117202 */ /* 0x000fe40000000f00 */
[----:B------:R-:W-:Y:S01]  /*71a0*/  MOV R16, R130 ;  /* 0x0000008200107202 */ /* 0x000fe20000000f00 */
[C---:B------:R-:W-:Y:S05]  /*71b0*/  HMMA.16816.F32 R132, R172.reuse, R134, R32 ;  /* 0x00000086ac84723c */ /* 0x040fea0000001820 */
[----:B------:R-:W-:Y:S02]  /*71c0*/  MOV R23, R129 ;  /* 0x0000008100177202 */ /* 0x000fe40000000f00 */
[----:B------:R-:W-:Y:S02]  /*71d0*/  MOV R22, R128 ;  /* 0x0000008000167202 */ /* 0x000fe40000000f00 */
[-C--:B-1----:R-:W-:Y:S03]  /*71e0*/  HMMA.16816.F32 R128, R172, R104.reuse, R36 ;  /* 0x00000068ac80723c */ /* 0x082fe60000001824 */
[----:B------:R-:W-:Y:S01]  /*71f0*/  MOV R21, R127 ;  /* 0x0000007f00157202 */ /* 0x000fe20000000f00 */
[----:B------:R-:W-:Y:S01]  /*7200*/  FADD.FTZ R208, R22, R208 ;  /* 0x000000d016d07221 */ /* 0x000fe20000010000 */
[----:B------:R-:W-:Y:S02]  /*7210*/  MOV R20, R126 ;  /* 0x0000007e00147202 */ /* 0x000fe40000000f00 */
[----:B------:R-:W-:Y:S01]  /*7220*/  MOV R27, R125 ;  /* 0x0000007d001b7202 */ /* 0x000fe20000000f00 */
[----:B------:R-:W-:Y:S03]  /*7230*/  FADD.FTZ R206, R21, R206 ;  /* 0x000000ce15ce7221 */ /* 0x000fe60000010000 */
        /* <DEDUP_REMOVED lines=31> */
[----:B------:R-:W-:Y:S05]  /*7430*/  HMMA.16816.F32 R96, R172, R6, R96 ;  /* 0x00000006ac60723c */ /* 0x000fea0000001860 */
        /* <DEDUP_REMOVED lines=20> */
.L_x_502:
        /* <DEDUP_REMOVED lines=358> */
.L_x_507:
[----:B------:R-:W-:Y:S05]  /*8be0*/  BSYNC B0 ;  /* 0x0000000000007941 */ /* 0x000fea0003800000 */
.L_x_506:
        /* <DEDUP_REMOVED lines=54> */
.L_x_508:
        /* <DEDUP_REMOVED lines=11> */
.L_x_1217:


//--------------------- .text._ZN5flash16flash_fwd_kernelI23Flash_fwd_kernel_traitsILi96ELi128ELi64ELi4ELb0ELb0EN7cutlass6half_tE19Flash_kernel_traitsILi96ELi128ELi64ELi4ES3_EELb1ELb0ELb0ELb1ELb0ELb0ELb0ELb0EEEvNS_16Flash_fwd_paramsE --------------------------
	.section	.text._ZN5flash16flash_fwd_kernelI23Flash_fwd_kernel_traitsILi96ELi128ELi64ELi4ELb0ELb0EN7cutlass6half_tE19Flash_kernel_traitsILi96ELi128ELi64ELi4ES3_EELb1ELb0ELb0ELb1ELb0ELb0ELb0ELb0EEEvNS_16Flash_fwd_paramsE,"ax",@progbits
	.align	128
        .global         _ZN5flash16flash_fwd_kernelI23Flash_fwd_kernel_traitsILi96ELi128ELi64ELi4ELb0ELb0EN7cutlass6half_tE19Flash_kernel_traitsILi96ELi128ELi64ELi4ES3_EELb1ELb0ELb0ELb1ELb0ELb0ELb0ELb0EEEvNS_16Flash_fwd_paramsE
        .type           _ZN5flash16flash_fwd_kernelI23Flash_fwd_kernel_traitsILi96ELi128ELi64ELi4ELb0ELb0EN7cutlass6half_tE19Flash_kernel_traitsILi96ELi128ELi64ELi4ES3_EELb1ELb0ELb0ELb1ELb0ELb0ELb0ELb0EEEvNS_16Flash_fwd_paramsE,@function
        .size           _ZN5flash16flash_fwd_kernelI23Flash_fwd_kernel_traitsILi96ELi128ELi64ELi4ELb0ELb0EN7cutlass6half_tE19Flash_kernel_traitsILi96ELi128ELi64ELi4ES3_EELb1ELb0ELb0ELb1ELb0ELb0ELb0ELb0EEEvNS_16Flash_fwd_paramsE,(.L_x_1218 - _ZN5flash16flash_fwd_kernelI23Flash_fwd_kernel_traitsILi96ELi128ELi64ELi4ELb0ELb0EN7cutlass6half_tE19Flash_kernel_traitsILi96ELi128ELi64ELi4ES3_EELb1ELb0ELb0ELb1ELb0ELb0ELb0ELb0EEEvNS_16Flash_fwd_paramsE)
        .other          _ZN5flash16flash_fwd_kernelI23Flash_fwd_kernel_traitsILi96ELi128ELi64ELi4ELb0ELb0EN7cutlass6half_tE19Flash_kernel_traitsILi96ELi128ELi64ELi4ES3_EELb1ELb0ELb0ELb1ELb0ELb0ELb0ELb0EEEvNS_16Flash_fwd_paramsE,@"STO_CUDA_ENTRY STV_DEFAULT"
_ZN5flash16flash_fwd_kernelI23Flash_fwd_kernel_traitsILi96ELi128ELi64ELi4ELb0ELb0EN7cutlass6half_tE19Flash_kernel_traitsILi96ELi128ELi64ELi4ES3_EELb1ELb0ELb0ELb1ELb0ELb0ELb0ELb0EEEvNS_16Flash_fwd_paramsE:
.text._ZN5flash16flash_fwd_kernelI23Flash_fwd_kernel_traitsILi96ELi128ELi64ELi4ELb0ELb0EN7cutlass6half_tE19Flash_kernel_traitsILi96ELi128ELi64ELi4ES3_EELb1ELb0ELb0ELb1ELb0ELb0ELb0ELb0EEEvNS_16Flash_fwd_paramsE:
        /* <DEDUP_REMOVED lines=19> */
[----:B------:R-:W4:Y:S01]  /*0130*/  LDC.64 R12, c[0x0][0x2f8] ;  /* 0x0000be00ff0c7b82 */ /* 0x000f220000000a00 */
[----:B--2---:R-:W-:-:S07]  /*0140*/  @P3 IMAD.MOV.U32 R2, RZ, RZ, R10 ;  /* 0x000000ffff023224 */ /* 0x004fce00078e000a */
[----:B------:R-:W2:Y:S01]  /*0150*/  LDC R29, c[0x0][0x270] ;  /* 0x00009c00ff1d7b82 */ /* 0x000ea20000000800 */
[----:B---3--:R-:W-:-:S06]  /*0160*/  @P3 IMAD.MOV.U32 R3, RZ, RZ, R11 ;  /* 0x000000ffff033224 */ /* 0x008fcc00078e000b */
[----:B------:R-:W3:Y:S01]  /*0170*/  @P3 LDG.E.64 R2, desc[UR20][R2.64] ;  /* 0x0000001402023981 */ /* 0x000ee2000c1e1b00 */
[----:B-1----:R-:W-:Y:S02]  /*0180*/  ISETP.NE.U32.AND P0, PT, R8, RZ, PT ;  /* 0x000000ff0800720c */ /* 0x002fe40003f05070 */
[----:B------:R-:W-:Y:S01]  /*0190*/  ISETP.NE.U32.AND P4, PT, RZ, UR4, PT ;  /* 0x00000004ff007c0c */ /* 0x000fe2000bf85070 */
[----:B------:R-:W1:Y:S01]  /*01a0*/  LDC.U8 R8, c[0x0][0x3c2] ;  /* 0x0000f080ff087b82 */ /* 0x000e620000000000 */
[----:B------:R-:W-:Y:S02]  /*01b0*/  ISETP.NE.AND.EX P1, PT, R9, RZ, PT, P0 ;  /* 0x000000ff0900720c */ /* 0x000fe40003f25300 */
[----:B----4-:R-:W-:Y:S02]  /*01c0*/  LOP3.LUT R0, R22, R159, R41, 0xfe, !PT ;  /* 0x0000009f16007212 */ /* 0x010fe400078efe29 */
[----:B------:R-:W-:Y:S02]  /*01d0*/  ISETP.NE.AND.EX P0, PT, RZ, UR5, PT, P4 ;  /* 0x00000005ff007c0c */ /* 0x000fe4000bf05340 */
[----:B------:R-:W-:-:S02]  /*01e0*/  LOP3.LUT P2, RZ, R0, R157, RZ, 0xfc, !PT ;  /* 0x0000009d00ff7212 */ /* 0x000fc4000784fcff */
[----:B------:R-:W3:Y:S11]  /*01f0*/  @P3 LDC R0, c[0x0][0x3b0] ;  /* 0x0000ec00ff003b82 */ /* 0x000ef60000000800 */
[----:B------:R-:W4:Y:S01]  /*0200*/  @!P2 LDC.64 R4, c[0x0][0x3b8] ;  /* 0x0000ee00ff04ab82 */ /* 0x000f220000000a00 */
[----:B------:R-:W-:-:S02]  /*0210*/  @P3 R2UR UR22, R6 ;  /* 0x00000000061632ca */ /* 0x000fc400000e0000 */
        /* <DEDUP_REMOVED lines=12> */
[----:B------:R1:W2:Y:S01]  /*02e0*/  @P0 LDG.E R0, desc[UR20][R6.64+0x4] ;  /* 0x0000041406000981 */ /* 0x0002a2000c1e1900 */
[----:B---3--:R-:W3:Y:S01]  /*02f0*/  @P1 LDC.64 R2, c[0x0][0x300] ;  /* 0x0000c000ff021b82 */ /* 0x008ee20000000a00 */
[----:B-1----:R-:W-:-:S02]  /*0300*/  ISETP.NE.AND P3, PT, R8, RZ, PT ;  /* 0x000000ff0800720c */ /* 0x002fc40003f65270 */
[----:B------:R-:W-:Y:S01]  /*0310*/  ISETP.EQ.U32.AND P2, PT, R12, RZ, PT ;  /* 0x000000ff0c00720c */ /* 0x000fe20003f42070 */
        /* <DEDUP_REMOVED lines=10> */
[----:B------:R-:W-:-:S05]  /*03c0*/  IMAD.IADD R145, R157, 0x1, -R2 ;  /* 0x000000019d917824 */ /* 0x000fca00078e0a02 */
[----:B------:R-:W-:Y:S01]  /*03d0*/  SHF.R.S32.HI R2, RZ, 0x1f, R145 ;  /* 0x0000001fff027819 */ /* 0x000fe20000011491 */
        /* <DEDUP_REMOVED lines=9> */
[----:B------:R-:W-:-:S04]  /*0470*/  SHF.R.S32.HI R0, RZ, 0x1f, R0 ;  /* 0x0000001fff007819 */ /* 0x000fc80000011400 */
[----:B------:R-:W-:Y:S01]  /*0480*/  IADD3.X R188, R0, R11, R2, P1, P0 ;  /* 0x0000000b00bc7210 */ /* 0x000fe20000fe0402 */
[----:B------:R-:W-:Y:S06]  /*0490*/  @!P2 BRA `(.L_x_509) ;  /* 0x000000000010a947 */ /* 0x000fec0003800000 */
[----:B------:R-:W3:Y:S02]  /*04a0*/  @P3 LDG.E R0, desc[UR20][R14.64+0x4] ;  /* 0x000004140e003981 */ /* 0x000ee4000c1e1900 */
[----:B---3-5:R-:W-:-:S06]  /*04b0*/  @P3 IADD3 R4, R0, -R6, RZ ;  /* 0x8000000600043210 */ /* 0x028fcc0007ffe0ff */
[----:B------:R4:W5:Y:S01]  /*04c0*/  @!P3 LDG.E R4, desc[UR20][R14.64] ;  /* 0x000000140e04b981 */ /* 0x000962000c1e1900 */
[----:B------:R-:W-:Y:S05]  /*04d0*/  BRA `(.L_x_510) ;  /* 0x0000000000047947 */ /* 0x000fea0003800000 */
.L_x_509:
[----:B------:R-:W3:Y:S02]  /*04e0*/  LDC R4, c[0x0][0x2c8] ;  /* 0x0000b200ff047b82 */ /* 0x000ee40000000800 */
.L_x_510:
        /* <DEDUP_REMOVED lines=16> */
[----:B------:R-:W-:-:S13]  /*05f0*/  ISETP.GE.AND P0, PT, R144, 0x1, PT ;  /* 0x000000019000780c */ /* 0x000fda0003f06270 */
[----:B------:R-:W-:Y:S05]  /*0600*/  @!P0 BRA `(.L_x_511) ;  /* 0x000000f800008947 */ /* 0x000fea0003800000 */
[----:B------:R-:W1:Y:S01]  /*0610*/  LDC R27, c[0x0][0x278] ;  /* 0x00009e00ff1b7b82 */ /* 0x000e620000000800 */
[----:B------:R-:W-:Y:S01]  /*0620*/  IABS R4, R22 ;  /* 0x0000001600047213 */ /* 0x000fe20000000000 */
[----:B------:R-:W-:Y:S01]  /*0630*/  IMAD.IADD R36, R237, 0x1, -R250 ;  /* 0x00000001ed247824 */ /* 0x000fe200078e0afa */
[----:B------:R-:W-:Y:S02]  /*0640*/  ISETP.NE.AND P1, PT, R31, -0x1, PT ;  /* 0xffffffff1f00780c */ /* 0x000fe40003f25270 */
[CC--:B------:R-:W-:Y:S02]  /*0650*/  LEA.HI R7, R30.reuse, R157.reuse, RZ, 0x2 ;  /* 0x0000009d1e077211 */ /* 0x0c0fe400078f10ff */
[----:B------:R-:W-:Y:S01]  /*0660*/  LEA.HI R26, R30, R157, RZ, 0x3 ;  /* 0x0000009d1e1a7211 */ /* 0x000fe200078f18ff */
[----:B------:R2:W-:Y:S01]  /*0670*/  STL [R1+0x6c], R36 ;  /* 0x00006c2401007387 */ /* 0x0005e20000100800 */
[----:B------:R-:W-:Y:S01]  /*0680*/  ISETP.NE.AND P0, PT, R6, -0x1, PT ;  /* 0xffffffff0600780c */ /* 0x000fe20003f05270 */
[----:B------:R-:W3:Y:S01]  /*0690*/  LDC.64 R38, c[0x0][0x3c8] ;  /* 0x0000f200ff267b82 */ /* 0x000ee20000000a00 */
[----:B------:R-:W-:-:S02]  /*06a0*/  SHF.R.S32.HI R32, RZ, 0x3, R26 ;  /* 0x00000003ff207819 */ /* 0x000fc4000001141a */
[----:B------:R-:W-:Y:S02]  /*06b0*/  SHF.R.S32.HI R10, RZ, 0x2, R7 ;  /* 0x00000002ff0a7819 */ /* 0x000fe40000011407 */
[----:B------:R-:W-:-:S03]  /*06c0*/  SHF.R.S32.HI R148, RZ, 0x5, R16 ;  /* 0x00000005ff947819 */ /* 0x000fc60000011410 */
[----:B------:R-:W4:Y:S01]  /*06d0*/  @!P1 LDC.64 R18, c[0x0][0x228] ;  /* 0x00008a00ff129b82 */ /* 0x000f220000000a00 */
[----:B-1----:R-:W-:-:S07]  /*06e0*/  IABS R11, R27 ;  /* 0x0000001b000b7213 */ /* 0x002fce0000000000 */
[----:B------:R-:W1:Y:S01]  /*06f0*/  @P0 LDC.64 R28, c[0x0][0x250] ;  /* 0x00009400ff1c0b82 */ /* 0x000e620000000a00 */
[----:B------:R-:W5:Y:S07]  /*0700*/  I2F.RP R2, R11 ;  /* 0x0000000b00027306 */ /* 0x000f6e0000209400 */
[----:B------:R-:W2:Y:S08]  /*0710*/  @P0 LDC.64 R24, c[0x0][0x248] ;  /* 0x00009200ff180b82 */ /* 0x000eb00000000a00 */
[----:B------:R-:W1:Y:S01]  /*0720*/  @P1 LDC.64 R20, c[0x0][0x240] ;  /* 0x00009000ff141b82 */ /* 0x000e620000000a00 */
[----:B-----5:R-:W5:Y:S02]  /*0730*/  MUFU.RCP R2, R2 ;  /* 0x0000000200027308 */ /* 0x020f640000001000 */
[----:B-----5:R-:W-:-:S06]  /*0740*/  VIADD R2, R2, 0xffffffe ;  /* 0x0ffffffe02027836 */ /* 0x020fcc0000000000 */
[----:B------:R-:W5:Y:S02]  /*0750*/  F2I.FTZ.U32.TRUNC.NTZ R3, R2 ;  /* 0x0000000200037305 */ /* 0x000f64000021f000 */
[----:B-----5:R-:W-:Y:S02]  /*0760*/  IMAD.MOV R0, RZ, RZ, -R3 ;  /* 0x000000ffff007224 */ /* 0x020fe400078e0a03 */
        /* <DEDUP_REMOVED lines=8> */
[----:B------:R-:W-:Y:S01]  /*07f0*/  LEA.HI R252, R4, R2, RZ, 0x6 ;  /* 0x0000000204fc7211 */ /* 0x000fe200078f30ff */
[----:B------:R-:W-:Y:S02]  /*0800*/  VIADD R4, R10, 0x40 ;  /* 0x000000400a047836 */ /* 0x000fe40000000000 */
[----:B------:R-:W-:Y:S01]  /*0810*/  IMAD R2, R11, R3, R0 ;  /* 0x000000030b027224 */ /* 0x000fe200078e0200 */
[----:B------:R-:W-:Y:S01]  /*0820*/  LOP3.LUT R3, R7, 0xfffffffc, RZ, 0xc0, !PT ;  /* 0xfffffffc07037812 */ /* 0x000fe200078ec0ff */
[----:B------:R-:W-:Y:S01]  /*0830*/  IMAD.SHL.U32 R0, R32, 0x40, RZ ;  /* 0x0000004020007824 */ /* 0x000fe200078e00ff */
[----:B------:R-:W-:Y:S01]  /*0840*/  ISETP.GE.AND P3, PT, R4, R36, PT ;  /* 0x000000240400720c */ /* 0x000fe20003f66270 */
[----:B------:R-:W-:Y:S01]  /*0850*/  VIADD R4, R10, 0x60 ;  /* 0x000000600a047836 */ /* 0x000fe20000000000 */
[----:B------:R-:W-:Y:S01]  /*0860*/  ISETP.GT.U32.AND P2, PT, R11, R2, PT ;  /* 0x000000020b00720c */ /* 0x000fe20003f44070 */
[----:B------:R-:W-:Y:S01]  /*0870*/  IMAD.IADD R3, R157, 0x1, -R3 ;  /* 0x000000019d037824 */ /* 0x000fe200078e0a03 */
[----:B------:R-:W-:-:S02]  /*0880*/  LOP3.LUT R0, R0, 0xc0, RZ, 0xc0, !PT ;  /* 0x000000c000007812 */ /* 0x000fc400078ec0ff */
[----:B------:R-:W-:Y:S02]  /*0890*/  P2R R17, PR, RZ, 0x8 ;  /* 0x00000008ff117803 */ /* 0x000fe40000000000 */
[----:B------:R-:W-:Y:S02]  /*08a0*/  SHF.L.U32 R150, R3, 0x3, RZ ;  /* 0x0000000303967819 */ /* 0x000fe400000006ff */
[----:B------:R-:W-:Y:S02]  /*08b0*/  ISETP.GE.AND P3, PT, R4, R36, PT ;  /* 0x000000240400720c */ /* 0x000fe40003f66270 */
[----:B------:R-:W-:Y:S02]  /*08c0*/  LOP3.LUT R5, R0, 0x18, R150, 0xf8, !PT ;  /* 0x0000001800057812 */ /* 0x000fe400078ef896 */
[----:B------:R-:W-:Y:S01]  /*08d0*/  SHF.R.U32.HI R0, RZ, 0x3, R0 ;  /* 0x00000003ff007819 */ /* 0x000fe20000011600 */
[----:B------:R-:W-:Y:S01]  /*08e0*/  @!P2 IMAD.IADD R2, R2, 0x1, -R11 ;  /* 0x000000010202a824 */ /* 0x000fe200078e0a0b */
[----:B------:R-:W-:-:S02]  /*08f0*/  LOP3.LUT R3, R22, R27, RZ, 0x3c, !PT ;  /* 0x0000001b16037212 */ /* 0x000fc400078e3cff */
[----:B------:R-:W-:Y:S02]  /*0900*/  LOP3.LUT R13, R5, R0, RZ, 0x3c, !PT ;  /* 0x00000000050d7212 */ /* 0x000fe400078e3cff */
[----:B------:R-:W-:Y:S02]  /*0910*/  LEA.HI R0, R7, R10, RZ, 0x1 ;  /* 0x0000000a07007211 */ /* 0x000fe400078f08ff */
[----:B------:R-:W-:Y:S02]  /*0920*/  P2R R37, PR, RZ, 0x8 ;  /* 0x00000008ff257803 */ /* 0x000fe40000000000 */
[----:B------:R-:W-:Y:S02]  /*0930*/  ISETP.GE.AND P3, PT, R3, RZ, PT ;  /* 0x000000ff0300720c */ /* 0x000fe40003f66270 */
[----:B------:R-:W-:Y:S01]  /*0940*/  LOP3.LUT R3, R0, 0x7fffffe, RZ, 0xc0, !PT ;  /* 0x07fffffe00037812 */ /* 0x000fe200078ec0ff */
[----:B------:R-:W-:Y:S01]  /*0950*/  @P0 IMAD.IADD R0, R8, 0x1, R6 ;  /* 0x0000000108000824 */ /* 0x000fe200078e0206 */
[----:B------:R-:W-:-:S02]  /*0960*/  ISETP.GE.U32.AND P4, PT, R2, R11, PT ;  /* 0x0000000b0200720c */ /* 0x000fc40003f86070 */
[----:B------:R-:W-:Y:S01]  /*0970*/  @!P1 SHF.R.S32.HI R2, RZ, 0x1f, R41 ;  /* 0x0000001fff029819 */ /* 0x000fe20000011429 */
[----:B------:R-:W-:Y:S01]  /*0980*/  IMAD.IADD R3, R10, 0x1, -R3 ;  /* 0x000000010a037824 */ /* 0x000fe200078e0a03 */
[----:B------:R-:W-:Y:S01]  /*0990*/  @P0 IADD3 R4, R8, R6, RZ ;  /* 0x0000000608040210 */ /* 0x000fe20007ffe0ff */
[----:B-1----:R-:W-:Y:S02]  /*09a0*/  @P0 IMAD R6, R0, R29, RZ ;  /* 0x0000001d00060224 */ /* 0x002fe400078e02ff */
[----:B----4-:R-:W-:Y:S02]  /*09b0*/  @!P1 IMAD R7, R2, R18, RZ ;  /* 0x0000001202079224 */ /* 0x010fe400078e02ff */
[----:B------:R-:W-:Y:S02]  /*09c0*/  IMAD R12, R148, 0x8, R3 ;  /* 0x00000008940c7824 */ /* 0x000fe400078e0203 */
[----:B------:R-:W-:-:S04]  /*09d0*/  @P0 IMAD.WIDE.U32 R2, R0, R28, RZ ;  /* 0x0000001c00020225 */ /* 0x000fc800078e00ff */
[C---:B--2---:R-:W-:Y:S01]  /*09e0*/  @P0 IMAD R0, R4.reuse, R25, RZ ;  /* 0x0000001904000224 */ /* 0x044fe200078e02ff */
[----:B------:R-:W-:Y:S01]  /*09f0*/  @P0 MOV R15, R2 ;  /* 0x00000002000f0202 */ /* 0x000fe20000000f00 */
[----:B------:R-:W-:-:S04]  /*0a00*/  @P0 IMAD.WIDE.U32 R4, R4, R24, RZ ;  /* 0x0000001804040225 */ /* 0x000fc800078e00ff */
[----:B------:R-:W-:Y:S02]  /*0a10*/  IMAD.U32 R218, R12, 0x20, R13 ;  /* 0x000000200cda7824 */ /* 0x000fe400078e000d */
[----:B------:R-:W-:Y:S02]  /*0a20*/  @!P1 IMAD R19, R41, R19, R7 ;  /* 0x0000001329139224 */ /* 0x000fe400078e0207 */
[----:B------:R-:W-:Y:S02]  /*0a30*/  @P0 IMAD.IADD R16, R3, 0x1, R6 ;  /* 0x0000000103100824 */ /* 0x000fe400078e0206 */
[----:B------:R-:W-:Y:S02]  /*0a40*/  @P0 IMAD.IADD R14, R5, 0x1, R0 ;  /* 0x00000001050e0824 */ /* 0x000fe400078e0200 */
[----:B------:R-:W-:Y:S01]  /*0a50*/  @P0 IMAD.MOV.U32 R13, RZ, RZ, R4 ;  /* 0x000000ffff0d0224 */ /* 0x000fe200078e0004 */
[----:B---3--:R-:W-:Y:S06]  /*0a60*/  @P0 BRA `(.L_x_512) ;  /* 0x0000000000340947 */ /* 0x008fec0003800000 */
        /* <DEDUP_REMOVED lines=13> */
.L_x_512:
        /* <DEDUP_REMOVED lines=14> */
.L_x_513:
[----:B------:R-:W-:Y:S01]  /*0c20*/  @P1 IMAD.WIDE.U32 R6, R31, R20, RZ ;  /* 0x000000141f061225 */ /* 0x000fe200078e00ff */
[----:B------:R-:W-:Y:S01]  /*0c30*/  SHF.R.S32.HI R151, RZ, 0x1f, R150 ;  /* 0x0000001fff977819 */ /* 0x000fe20000011496 */
[----:B------:R-:W1:Y:S01]  /*0c40*/  S2UR UR8, SR_CgaCtaId ;  /* 0x00000000000879c3 */ /* 0x000e620000008800 */
[----:B------:R-:W-:Y:S01]  /*0c50*/  SHF.R.S32.HI R11, RZ, 0x1f, R10 ;  /* 0x0000001fff0b7819 */ /* 0x000fe2000001140a */
[----:B------:R-:W-:Y:S01]  /*0c60*/  @!P1 IMAD.WIDE.U32 R4, R41, R18, RZ ;  /* 0x0000001229049225 */ /* 0x000fe200078e00ff */
[----:B------:R-:W-:Y:S01]  /*0c70*/  @!P2 IADD3 R9, R9, 0x1, RZ ;  /* 0x000000010909a810 */ /* 0x000fe20007ffe0ff */
[----:B------:R-:W-:Y:S01]  /*0c80*/  ULDC.64 UR4, c[0x0][0x260] ;  /* 0x0000980000047ab9 */ /* 0x000fe20000000a00 */
[----:B------:R-:W-:Y:S01]  /*0c90*/  @P1 MOV R8, R6 ;  /* 0x0000000600081202 */ /* 0x000fe20000000f00 */
[----:B------:R-:W-:Y:S01]  /*0ca0*/  @P1 IMAD R12, R31, R21, R7 ;  /* 0x000000151f0c1224 */ /* 0x000fe200078e0207 */
[----:B------:R-:W-:Y:S01]  /*0cb0*/  ISETP.NE.AND P5, PT, R27, RZ, PT ;  /* 0x000000ff1b00720c */ /* 0x000fe20003fa5270 */
[-C--:B------:R-:W-:Y:S01]  /*0cc0*/  IMAD R7, R11, R24.reuse, RZ ;  /* 0x000000180b077224 */ /* 0x080fe200078e02ff */
[----:B------:R-:W-:Y:S01]  /*0cd0*/  @P4 IADD3 R9, R9, 0x1, RZ ;  /* 0x0000000109094810 */ /* 0x000fe20007ffe0ff */
[----:B------:R-:W-:Y:S01]  /*0ce0*/  IMAD.WIDE.U32 R2, R10, R24, R150 ;  /* 0x000000180a027225 */ /* 0x000fe200078e0096 */
[----:B------:R-:W-:Y:S01]  /*0cf0*/  ISETP.NE.U32.AND P2, PT, R38, RZ, PT ;  /* 0x000000ff2600720c */ /* 0x000fe20003f45070 */
[----:B------:R-:W-:Y:S01]  /*0d00*/  ULDC.64 UR6, c[0x0][0x268] ;  /* 0x00009a0000067ab9 */ /* 0x000fe20000000a00 */
[----:B------:R-:W-:Y:S01]  /*0d10*/  IADD3 R164, R150, 0x40, RZ ;  /* 0x0000004096a47810 */ /* 0x000fe20007ffe0ff */
[----:B------:R-:W-:Y:S01]  /*0d20*/  @!P1 IMAD.IADD R12, R5, 0x1, R19 ;  /* 0x00000001050c9824 */ /* 0x000fe200078e0213 */
[----:B------:R-:W-:Y:S01]  /*0d30*/  IADD3 R6, P0, R13, R2, RZ ;  /* 0x000000020d067210 */ /* 0x000fe20007f1e0ff */
[----:B------:R-:W-:Y:S01]  /*0d40*/  IMAD R5, R10, R25, R7 ;  /* 0x000000190a057224 */ /* 0x000fe200078e0207 */
[----:B------:R-:W-:Y:S01]  /*0d50*/  ISETP.NE.AND.EX P6, PT, R39, RZ, PT, P2 ;  /* 0x000000ff2700720c */ /* 0x000fe20003fc5320 */
[----:B------:R-:W-:Y:S01]  /*0d60*/  IMAD.MOV.U32 R0, RZ, RZ, R9 ;  /* 0x000000ffff007224 */ /* 0x000fe200078e0009 */
[----:B------:R-:W-:Y:S01]  /*0d70*/  SHF.R.S32.HI R23, RZ, 0x1f, R22 ;  /* 0x0000001fff177819 */ /* 0x000fe20000011416 */
[----:B------:R-:W-:Y:S01]  /*0d80*/  @!P1 IMAD.MOV.U32 R8, RZ, RZ, R4 ;  /* 0x000000ffff089224 */ /* 0x000fe200078e0004 */
[----:B------:R-:W-:Y:S01]  /*0d90*/  IADD3.X R7, R14, R3, R5, P0, !PT ;  /* 0x000000030e077210 */ /* 0x000fe200007fe405 */
[-C--:B------:R-:W-:Y:S01]  /*0da0*/  IMAD.WIDE.U32 R2, R10, R28.reuse, R150 ;  /* 0x0000001c0a027225 */ /* 0x080fe200078e0096 */
[----:B------:R-:W-:Y:S01]  /*0db0*/  @!P3 IADD3 R0, -R0, RZ, RZ ;  /* 0x000000ff0000b210 */ /* 0x000fe20007ffe1ff */
[----:B------:R-:W-:Y:S01]  /*0dc0*/  BSSY B0, `(.L_x_514) ;  /* 0x0000047000007945 */ /* 0x000fe20003800000 */
[----:B------:R-:W-:Y:S01]  /*0dd0*/  @!P5 LOP3.LUT R0, RZ, R27, RZ, 0x33, !PT ;  /* 0x0000001bff00d212 */ /* 0x000fe200078e33ff */
[----:B------:R-:W-:Y:S01]  /*0de0*/  IMAD R5, R11, R28, RZ ;  /* 0x0000001c0b057224 */ /* 0x000fe200078e02ff */
[----:B------:R-:W-:Y:S01]  /*0df0*/  IADD3 R2, P1, R15, R2, RZ ;  /* 0x000000020f027210 */ /* 0x000fe20007f3e0ff */
[C---:B------:R-:W-:Y:S01]  /*0e00*/  VIADD R165, R150.reuse, 0x20 ;  /* 0x0000002096a57836 */ /* 0x040fe20000000000 */
[----:B------:R-:W-:Y:S01]  /*0e10*/  IADD3 R4, P0, R150, R8, RZ ;  /* 0x0000000896047210 */ /* 0x000fe20007f1e0ff */
[----:B------:R-:W-:Y:S01]  /*0e20*/  IMAD R9, R10, R29, R5 ;  /* 0x0000001d0a097224 */ /* 0x000fe200078e0205 */
[----:B------:R-:W-:Y:S01]  /*0e30*/  SHF.R.S32.HI R8, RZ, 0x1f, R0 ;  /* 0x0000001fff087819 */ /* 0x000fe20000011400 */
[----:B------:R-:W-:Y:S01]  /*0e40*/  IMAD.WIDE.U32 R44, R0, UR4, R6 ;  /* 0x00000004002c7c25 */ /* 0x000fe2000f8e0006 */
[----:B------:R-:W2:Y:S01]  /*0e50*/  @P6 LDC.64 R34, c[0x0][0x3d0] ;  /* 0x0000f400ff226b82 */ /* 0x000ea20000000a00 */
[----:B------:R-:W-:-:S02]  /*0e60*/  IADD3.X R5, R151, R12, RZ, P0, !PT ;  /* 0x0000000c97057210 */ /* 0x000fc400007fe4ff */
[----:B------:R-:W-:Y:S01]  /*0e70*/  IADD3.X R3, R16, R3, R9, P1, !PT ;  /* 0x0000000310037210 */ /* 0x000fe20000ffe409 */
[----:B------:R3:W-:Y:S01]  /*0e80*/  STL.64 [R1+0x58], R44 ;  /* 0x0000582c01007387 */ /* 0x0007e20000100a00 */
[----:B------:R-:W-:Y:S01]  /*0e90*/  IMAD R12, R8, UR4, RZ ;  /* 0x00000004080c7c24 */ /* 0x000fe2000f8e02ff */
[----:B------:R-:W-:Y:S01]  /*0ea0*/  ISETP.GE.AND P0, PT, R10, R36, PT ;  /* 0x000000240a00720c */ /* 0x000fe20003f06270 */
[----:B------:R-:W-:Y:S01]  /*0eb0*/  IMAD R6, R8, UR6, RZ ;  /* 0x0000000608067c24 */ /* 0x000fe2000f8e02ff */
[----:B------:R-:W-:Y:S01]  /*0ec0*/  LOP3.LUT R16, R26, 0xfffffff8, RZ, 0xc0, !PT ;  /* 0xfffffff81a107812 */ /* 0x000fe200078ec0ff */
[----:B------:R-:W-:Y:S01]  /*0ed0*/  IMAD.WIDE.U32 R42, R0, UR6, R2 ;  /* 0x00000006002a7c25 */ /* 0x000fe2000f8e0002 */
[----:B------:R-:W-:-:S03]  /*0ee0*/  IADD3 R31, R10, 0x20, RZ ;  /* 0x000000200a1f7810 */ /* 0x000fc60007ffe0ff */
[C---:B------:R-:W-:Y:S01]  /*0ef0*/  IMAD R33, R0.reuse, UR5, R12 ;  /* 0x0000000500217c24 */ /* 0x040fe2000f8e020c */
[----:B------:R3:W-:Y:S01]  /*0f00*/  STL.64 [R1+0x50], R42 ;  /* 0x0000502a01007387 */ /* 0x0007e20000100a00 */
[----:B------:R-:W-:Y:S01]  /*0f10*/  ULDC.64 UR4, c[0x0][0x258] ;  /* 0x0000960000047ab9 */ /* 0x000fe20000000a00 */
[----:B------:R-:W-:Y:S02]  /*0f20*/  IMAD R40, R0, UR7, R6 ;  /* 0x0000000700287c24 */ /* 0x000fe4000f8e0206 */
[----:B------:R3:W-:Y:S01]  /*0f30*/  STL [R1+0x2c], R165 ;  /* 0x00002ca501007387 */ /* 0x0007e20000100800 */
[----:B------:R-:W-:Y:S02]  /*0f40*/  IMAD R12, R23, UR4, RZ ;  /* 0x00000004170c7c24 */ /* 0x000fe4000f8e02ff */
[----:B------:R-:W-:Y:S01]  /*0f50*/  IMAD.WIDE.U32 R14, R22, UR4, R4 ;  /* 0x00000004160e7c25 */ /* 0x000fe2000f8e0004 */
[----:B------:R3:W-:Y:S01]  /*0f60*/  STL [R1+0x30], R164 ;  /* 0x000030a401007387 */ /* 0x0007e20000100800 */
[----:B------:R-:W-:-:S02]  /*0f70*/  UMOV UR4, 0x400 ;  /* 0x0000040000047882 */ /* 0x000fc40000000000 */
[----:B-1----:R-:W-:Y:S01]  /*0f80*/  ULEA UR4, UR8, UR4, 0x18 ;  /* 0x0000000408047291 */ /* 0x002fe2000f8ec03f */
[----:B------:R-:W-:Y:S02]  /*0f90*/  IMAD R12, R22, UR5, R12 ;  /* 0x00000005160c7c24 */ /* 0x000fe4000f8e020c */
[----:B------:R-:W-:-:S03]  /*0fa0*/  IMAD.WIDE R8, R159, 0x80, R10 ;  /* 0x000000809f087825 */ /* 0x000fc600078e020a */
        /* <DEDUP_REMOVED lines=40> */
.L_x_515:
[----:B------:R-:W-:Y:S05]  /*1230*/  BSYNC B0 ;  /* 0x0000000000007941 */ /* 0x000fea0003800000 */
.L_x_514:
[----:B------:R-:W-:Y:S01]  /*1240*/  ISETP.GE.AND P0, PT, R31, R36, PT ;  /* 0x000000241f00720c */ /* 0x000fe20003f06270 */
[----:B------:R-:W-:Y:S01]  /*1250*/  IMAD.IADD R20, R157, 0x1, -R16 ;  /* 0x000000019d147824 */ /* 0x000fe200078e0a10 */
[----:B------:R-:W-:Y:S01]  /*1260*/  LEA.HI.SX32 R146, R252, 0xffffffff, 0x1a ;  /* 0xfffffffffc927811 */ /* 0x000fe200078fd2ff */
[----:B------:R-:W-:Y:S03]  /*1270*/  BSSY B0, `(.L_x_516) ;  /* 0x000002a000007945 */ /* 0x000fe60003800000 */
[----:B------:R-:W-:Y:S01]  /*1280*/  LEA.HI R18, R20, R20, RZ, 0x1 ;  /* 0x0000001414127211 */ /* 0x000fe200078f08ff */
[----:B------:R-:W-:-:S06]  /*1290*/  IMAD R27, R146, -0x40, R144 ;  /* 0xffffffc0921b7824 */ /* 0x000fcc00078e0290 */
[----:B------:R-:W-:Y:S05]  /*12a0*/  @P0 BRA `(.L_x_517) ;  /* 0x0000000000980947 */ /* 0x000fea0003800000 */
[----:B------:R-:W-:Y:S01]  /*12b0*/  ULDC UR5, c[0x0][0x2d0] ;  /* 0x0000b40000057ab9 */ /* 0x000fe20000000800 */
[----:B------:R-:W-:Y:S01]  /*12c0*/  IADD3 R0, P2, R8, 0x20, RZ ;  /* 0x0000002008007810 */ /* 0x000fe20007f5e0ff */
[----:B------:R-:W-:Y:S01]  /*12d0*/  ULDC.64 UR6, c[0x0][0x240] ;  /* 0x0000900000067ab9 */ /* 0x000fe20000000a00 */
[----:B------:R-:W-:Y:S01]  /*12e0*/  ISETP.GE.AND P1, PT, R150, UR5, PT ;  /* 0x0000000596007c0c */ /* 0x000fe2000bf26270 */
[----:B-1--4-:R-:W-:Y:S01]  /*12f0*/  IMAD.MOV.U32 R3, RZ, RZ, R13 ;  /* 0x000000ffff037224 */ /* 0x012fe200078e000d */
[----:B------:R-:W-:Y:S01]  /*1300*/  ISETP.GE.AND P0, PT, R165, UR5, PT ;  /* 0x00000005a5007c0c */ /* 0x000fe2000bf06270 */
[----:B------:R-:W-:Y:S01]  /*1310*/  IMAD.X R2, RZ, RZ, R9, P2 ;  /* 0x000000ffff027224 */ /* 0x000fe200010e0609 */
[----:B------:R-:W-:-:S03]  /*1320*/  ISETP.GE.AND P2, PT, R164, UR5, PT ;  /* 0x00000005a4007c0c */ /* 0x000fc6000bf46270 */
[----:B------:R-:W-:Y:S02]  /*1330*/  IMAD R16, R2, UR6, RZ ;  /* 0x0000000602107c24 */ /* 0x000fe4000f8e02ff */
[----:B------:R-:W-:-:S04]  /*1340*/  IMAD.MOV.U32 R2, RZ, RZ, R14 ;  /* 0x000000ffff027224 */ /* 0x000fc800078e000e */
[----:B------:R-:W1:Y:S01]  /*1350*/  @!P1 LDC.64 R6, c[0x0][0x210] ;  /* 0x00008400ff069b82 */ /* 0x000e620000000a00 */
[C---:B------:R-:W-:Y:S01]  /*1360*/  IMAD.WIDE.U32 R2, R0.reuse, UR6, R2 ;  /* 0x0000000600027c25 */ /* 0x040fe2000f8e0002 */
[----:B------:R4:W-:Y:S03]  /*1370*/  @P1 STS.128 [R218+0x800], RZ ;  /* 0x000800ffda001388 */ /* 0x0009e60000000c00 */
[----:B------:R-:W-:-:S03]  /*1380*/  IMAD R0, R0, UR7, R16 ;  /* 0x0000000700007c24 */ /* 0x000fc6000f8e0210 */
[----:B------:R-:W5:Y:S01]  /*1390*/  @!P0 LDC.64 R4, c[0x0][0x210] ;  /* 0x00008400ff048b82 */ /* 0x000f620000000a00 */
[----:B------:R-:W-:Y:S01]  /*13a0*/  IMAD.IADD R0, R3, 0x1, R0 ;  /* 0x0000000103007824 */ /* 0x000fe200078e0200 */
        /* <DEDUP_REMOVED lines=22> */
.L_x_517:
[----:B------:R-:W-:Y:S05]  /*1510*/  BSYNC B0 ;  /* 0x0000000000007941 */ /* 0x000fea0003800000 */
.L_x_516:
[----:B------:R-:W-:Y:S01]  /*1520*/  ISETP.NE.AND P0, PT, R17, RZ, PT ;  /* 0x000000ff1100720c */ /* 0x000fe20003f05270 */
[----:B------:R-:W-:Y:S01]  /*1530*/  BSSY B0, `(.L_x_518) ;  /* 0x000002e000007945 */ /* 0x000fe20003800000 */
[----:B------:R-:W-:Y:S02]  /*1540*/  SHF.R.S32.HI R36, RZ, 0x1, R18 ;  /* 0x00000001ff247819 */ /* 0x000fe40000011412 */
[----:B------:R-:W-:Y:S02]  /*1550*/  ISETP.GE.AND P1, PT, R10, R27, PT ;  /* 0x0000001b0a00720c */ /* 0x000fe40003f26270 */
[----:B------:R-:W-:Y:S01]  /*1560*/  LEA.HI R16, R30, R157, RZ, 0x4 ;  /* 0x0000009d1e107211 */ /* 0x000fe200078f20ff */
[----:B------:R-:W-:Y:S01]  /*1570*/  IMAD.SHL.U32 R17, R36, 0x40, RZ ;  /* 0x0000004024117824 */ /* 0x000fe200078e00ff */
[----:B------:R-:W-:Y:S02]  /*1580*/  P2R R30, PR, RZ, 0x2 ;  /* 0x00000002ff1e7803 */ /* 0x000fe40000000000 */
[----:B------:R-:W-:-:S03]  /*1590*/  SHF.R.S32.HI R26, RZ, 0x4, R16 ;  /* 0x00000004ff1a7819 */ /* 0x000fc60000011410 */
        /* <DEDUP_REMOVED lines=39> */
.L_x_519:
[----:B------:R-:W-:Y:S05]  /*1810*/  BSYNC B0 ;  /* 0x0000000000007941 */ /* 0x000fea0003800000 */
.L_x_518:
[----:B------:R-:W-:Y:S01]  /*1820*/  ISETP.NE.AND P0, PT, R37, RZ, PT ;  /* 0x000000ff2500720c */ /* 0x000fe20003f05270 */
[----:B-1--4-:R-:W-:Y:S01]  /*1830*/  IMAD.SHL.U32 R3, R32, 0x8, RZ ;  /* 0x0000000820037824 */ /* 0x012fe200078e00ff */
[C---:B------:R-:W-:Y:S01]  /*1840*/  LOP3.LUT R11, R16.reuse, 0xfffffff0, RZ, 0xc0, !PT ;  /* 0xfffffff0100b7812 */ /* 0x040fe200078ec0ff */
[----:B------:R-:W-:Y:S01]  /*1850*/  BSSY B0, `(.L_x_520) ;  /* 0x0000034000007945 */ /* 0x000fe20003800000 */
[----:B------:R-:W-:Y:S02]  /*1860*/  LEA.HI R4, R16, R26, RZ, 0x1 ;  /* 0x0000001a10047211 */ /* 0x000fe400078f08ff */
[----:B------:R-:W-:Y:S01]  /*1870*/  LOP3.LUT R0, R17, 0xc0, RZ, 0xc0, !PT ;  /* 0x000000c011007812 */ /* 0x000fe200078ec0ff */
[----:B------:R-:W-:Y:S01]  /*1880*/  IMAD.IADD R11, R157, 0x1, -R11 ;  /* 0x000000019d0b7824 */ /* 0x000fe200078e0a0b */
[----:B------:R-:W-:Y:S02]  /*1890*/  LOP3.LUT R4, R4, 0xfffffffe, RZ, 0xc0, !PT ;  /* 0xfffffffe04047812 */ /* 0x000fe400078ec0ff */
[----:B------:R-:W-:-:S02]  /*18a0*/  LOP3.LUT R2, R18, 0x3fffffe, RZ, 0xc0, !PT ;  /* 0x03fffffe12027812 */ /* 0x000fc400078ec0ff */
[----:B------:R-:W-:Y:S01]  /*18b0*/  LOP3.LUT R3, R0, 0x8, R3, 0xf8, !PT ;  /* 0x0000000800037812 */ /* 0x000fe200078ef803 */
[----:B------:R-:W-:Y:S01]  /*18c0*/  IMAD.IADD R26, R26, 0x1, -R4 ;  /* 0x000000011a1a7824 */ /* 0x000fe200078e0a04 */
[----:B------:R-:W-:Y:S01]  /*18d0*/  SHF.R.U32.HI R0, RZ, 0x3, R0 ;  /* 0x00000003ff007819 */ /* 0x000fe20000011600 */
[----:B------:R-:W-:Y:S01]  /*18e0*/  IMAD.IADD R20, R20, 0x1, -R2 ;  /* 0x0000000114147824 */ /* 0x000fe200078e0a02 */
[----:B------:R-:W-:Y:S02]  /*18f0*/  ISETP.GE.AND P5, PT, R10, R27, PT ;  /* 0x0000001b0a00720c */ /* 0x000fe40003fa6270 */
[----:B------:R-:W-:Y:S02]  /*1900*/  LOP3.LUT R21, R3, R0, RZ, 0x3c, !PT ;  /* 0x0000000003157212 */ /* 0x000fe400078e3cff */
        /* <DEDUP_REMOVED lines=40> */
.L_x_521:
[----:B------:R-:W-:Y:S05]  /*1b90*/  BSYNC B0 ;  /* 0x0000000000007941 */ /* 0x000fea0003800000 */
.L_x_520:
[----:B------:R-:W-:Y:S01]  /*1ba0*/  IMAD.IADD R163, R45, 0x1, R33 ;  /* 0x000000012da37824 */ /* 0x000fe200078e0221 */
[----:B----4-:R-:W-:Y:S01]  /*1bb0*/  SHF.R.S32.HI R4, RZ, 0x1, R10 ;  /* 0x00000001ff047819 */ /* 0x010fe2000001140a */
[----:B------:R-:W-:Y:S01]  /*1bc0*/  IMAD.MOV.U32 R162, RZ, RZ, R44 ;  /* 0x000000ffffa27224 */ /* 0x000fe200078e002c */
[----:B------:R-:W-:Y:S01]  /*1bd0*/  SHF.R.S32.HI R0, RZ, 0x1f, R10 ;  /* 0x0000001fff007819 */ /* 0x000fe2000001140a */
[----:B------:R-:W-:Y:S01]  /*1be0*/  IMAD.SHL.U32 R147, R24, 0x40, RZ ;  /* 0x0000004018937824 */ /* 0x000fe200078e00ff */
[----:B------:R-:W-:Y:S01]  /*1bf0*/  ISETP.NE.AND P0, PT, R30, RZ, PT ;  /* 0x000000ff1e00720c */ /* 0x000fe20003f05270 */
[----:B------:R-:W-:Y:S01]  /*1c00*/  IMAD R5, R26, 0x8, R20 ;  /* 0x000000081a057824 */ /* 0x000fe200078e0214 */
[----:B------:R4:W-:Y:S01]  /*1c10*/  STL.64 [R1+0x48], R162 ;  /* 0x000048a201007387 */ /* 0x0009e20000100a00 */
[----:B------:R-:W-:Y:S01]  /*1c20*/  LEA.HI R0, R0, R4, RZ, 0x2 ;  /* 0x0000000400007211 */ /* 0x000fe200078f10ff */
[----:B------:R-:W-:Y:S01]  /*1c30*/  BSSY B0, `(.L_x_522) ;  /* 0x0000031000007945 */ /* 0x000fe20003800000 */
[----:B------:R-:W-:-:S02]  /*1c40*/  SHF.L.U64.HI R156, R24, 0x6, R25 ;  /* 0x00000006189c7819 */ /* 0x000fc40000010219 */
[----:B------:R-:W-:Y:S02]  /*1c50*/  LOP3.LUT R7, R10, 0x7fffffe, RZ, 0xc0, !PT ;  /* 0x07fffffe0a077812 */ /* 0x000fe400078ec0ff */
[----:B-1----:R-:W-:Y:S02]  /*1c60*/  SHF.R.S32.HI R2, RZ, 0x1f, R11 ;  /* 0x0000001fff027819 */ /* 0x002fe4000001140b */
[----:B------:R-:W-:Y:S01]  /*1c70*/  SHF.R.S32.HI R10, RZ, 0x1f, R146 ;  /* 0x0000001fff0a7819 */ /* 0x000fe20000011492 */
[----:B------:R-:W-:Y:S01]  /*1c80*/  IMAD.IADD R154, R11, 0x1, -R7 ;  /* 0x000000010b9a7824 */ /* 0x000fe200078e0a07 */
[----:B------:R-:W-:Y:S01]  /*1c90*/  LOP3.LUT R6, R0, 0xfffffffc, RZ, 0xc0, !PT ;  /* 0xfffffffc00067812 */ /* 0x000fe200078ec0ff */
[----:B------:R-:W-:Y:S01]  /*1ca0*/  IMAD R0, R156, R146, RZ ;  /* 0x000000929c007224 */ /* 0x000fe200078e02ff */
[----:B------:R-:W-:Y:S02]  /*1cb0*/  @P6 SHF.R.S32.HI R9, RZ, 0x1f, R41 ;  /* 0x0000001fff096819 */ /* 0x000fe40000011429 */
[----:B------:R-:W-:Y:S01]  /*1cc0*/  LEA.HI R12, R2, R11, RZ, 0x3 ;  /* 0x0000000b020c7211 */ /* 0x000fe200078f18ff */
[----:B------:R-:W-:Y:S01]  /*1cd0*/  IMAD.WIDE.U32 R2, R146, R147, R162 ;  /* 0x0000009392027225 */ /* 0x000fe200078e00a2 */
[----:B------:R-:W-:-:S03]  /*1ce0*/  ISETP.GE.AND P4, PT, R31, R27, PT ;  /* 0x0000001b1f00720c */ /* 0x000fc60003f86270 */
[----:B------:R-:W-:Y:S02]  /*1cf0*/  IMAD R8, R10, R147, R0 ;  /* 0x000000930a087224 */ /* 0x000fe400078e0200 */
[----:B------:R-:W-:Y:S02]  /*1d00*/  IMAD.IADD R13, R4, 0x1, -R6 ;  /* 0x00000001040d7824 */ /* 0x000fe400078e0a06 */
[----:B------:R-:W-:Y:S02]  /*1d10*/  IMAD.U32 R0, R5, 0x20, R21 ;  /* 0x0000002005007824 */ /* 0x000fe400078e0015 */
[----:B--2---:R-:W-:Y:S02]  /*1d20*/  @P6 IMAD R9, R9, R34, RZ ;  /* 0x0000002209096224 */ /* 0x004fe400078e02ff */
[----:B------:R-:W-:Y:S01]  /*1d30*/  IMAD.IADD R8, R3, 0x1, R8 ;  /* 0x0000000103087824 */ /* 0x000fe200078e0208 */
[----:B----4-:R-:W-:Y:S06]  /*1d40*/  @P0 BRA `(.L_x_523) ;  /* 0x00000000007c0947 */ /* 0x010fec0003800000 */
[----:B------:R-:W-:Y:S02]  /*1d50*/  ULDC UR5, c[0x0][0x2d0] ;  /* 0x0000b40000057ab9 */ /* 0x000fe40000000800 */
[----:B------:R-:W-:Y:S02]  /*1d60*/  ISETP.GE.AND P0, PT, R150, UR5, PT ;  /* 0x0000000596007c0c */ /* 0x000fe4000bf06270 */
[----:B------:R-:W-:Y:S02]  /*1d70*/  ISETP.GE.AND P1, PT, R165, UR5, PT ;  /* 0x00000005a5007c0c */ /* 0x000fe4000bf26270 */
[----:B------:R-:W-:-:S09]  /*1d80*/  ISETP.GE.AND P2, PT, R164, UR5, PT ;  /* 0x00000005a4007c0c */ /* 0x000fd2000bf46270 */
[----:B------:R-:W1:Y:S01]  /*1d90*/  @!P0 LDC.64 R6, c[0x0][0x218] ;  /* 0x00008600ff068b82 */ /* 0x000e620000000a00 */
[----:B------:R2:W-:Y:S04]  /*1da0*/  @P0 STS [R218+0x6000], RZ ;  /* 0x006000ffda000388 */ /* 0x0005e80000000800 */
        /* <DEDUP_REMOVED lines=25> */
.L_x_523:
[----:B------:R-:W-:Y:S05]  /*1f40*/  BSYNC B0 ;  /* 0x0000000000007941 */ /* 0x000fea0003800000 */
.L_x_522:
        /* <DEDUP_REMOVED lines=10> */
[----:B------:R-:W-:Y:S01]  /*1ff0*/  IMAD.X R8, R160, 0x1, R8, P2 ;  /* 0x00000001a0087824 */ /* 0x000fe200010e0608 */
[----:B------:R-:W-:-:S09]  /*2000*/  ISETP.GE.AND P2, PT, R164, UR5, PT ;  /* 0x00000005a4007c0c */ /* 0x000fd2000bf46270 */
[----:B--2---:R-:W2:Y:S01]  /*2010*/  @!P1 LDC.64 R6, c[0x0][0x218] ;  /* 0x00008600ff069b82 */ /* 0x004ea20000000a00 */
        /* <DEDUP_REMOVED lines=24> */
.L_x_525:
[----:B------:R-:W-:Y:S05]  /*21a0*/  BSYNC B0 ;  /* 0x0000000000007941 */ /* 0x000fea0003800000 */
.L_x_524:
[----:B------:R-:W0:Y:S01]  /*21b0*/  LDGDEPBAR ;  /* 0x00000000000079af */ /* 0x000e220000000000 */
[----:B------:R-:W-:-:S04]  /*21c0*/  @P6 IMAD.WIDE.U32 R2, R41, R34, R22 ;  /* 0x0000002229026225 */ /* 0x000fc800078e0016 */
[----:B-12---:R-:W-:Y:S01]  /*21d0*/  @P6 IMAD R5, R41, R35, R9 ;  /* 0x0000002329056224 */ /* 0x006fe200078e0209 */
[----:B------:R-:W-:Y:S01]  /*21e0*/  @P6 LEA R8, P0, R2, R38, 0x2 ;  /* 0x0000002602086211 */ /* 0x000fe200078010ff */
[----:B------:R-:W-:Y:S02]  /*21f0*/  IMAD.SHL.U32 R4, R13, 0x40, RZ ;  /* 0x000000400d047824 */ /* 0x000fe400078e00ff */
[----:B------:R-:W-:Y:S02]  /*2200*/  @P6 IMAD.IADD R3, R3, 0x1, R5 ;  /* 0x0000000103036824 */ /* 0x000fe400078e0205 */
[----:B------:R-:W-:Y:S01]  /*2210*/  IMAD.IADD R11, R43, 0x1, R40 ;  /* 0x000000012b0b7824 */ /* 0x000fe200078e0228 */
[----:B------:R-:W-:Y:S01]  /*2220*/  LOP3.LUT R4, R4, 0xc0, RZ, 0xc0, !PT ;  /* 0x000000c004047812 */ /* 0x000fe200078ec0ff */
[----:B------:R-:W-:Y:S01]  /*2230*/  IMAD.SHL.U32 R7, R12, 0x20, RZ ;  /* 0x000000200c077824 */ /* 0x000fe200078e00ff */
[----:B------:R-:W-:Y:S01]  /*2240*/  @P6 LEA.HI.X R9, R2, R39, R3, 0x2, P0 ;  /* 0x0000002702096211 */ /* 0x000fe200000f1403 */
[----:B------:R-:W-:Y:S01]  /*2250*/  IMAD.SHL.U32 R6, R26, 0x8, RZ ;  /* 0x000000081a067824 */ /* 0x000fe200078e00ff */
[----:B------:R-:W-:-:S04]  /*2260*/  DEPBAR.LE SB0, 0x0 ;  /* 0x000080000000791a */ /* 0x000fc80000000000 */
[----:B------:R1:W5:Y:S01]  /*2270*/  @P6 LDG.E R153, desc[UR20][R8.64] ;  /* 0x0000001408996981 */ /* 0x000362000c1e1900 */
[----:B------:R-:W-:Y:S01]  /*2280*/  LOP3.LUT R152, R7, 0xffffff00, RZ, 0xc0, !PT ;  /* 0xffffff0007987812 */ /* 0x000fe200078ec0ff */
[----:B------:R-:W-:Y:S01]  /*2290*/  IMAD R2, R10, R28, RZ ;  /* 0x0000001c0a027224 */ /* 0x000fe200078e02ff */
[----:B------:R-:W-:Y:S01]  /*22a0*/  LOP3.LUT R6, R4, 0x8, R6, 0xf8, !PT ;  /* 0x0000000804067812 */ /* 0x000fe200078ef806 */
[----:B------:R-:W-:Y:S01]  /*22b0*/  BAR.SYNC.DEFER_BLOCKING 0x0 ;  /* 0x0000000000007b1d */ /* 0x000fe20000010000 */
[----:B------:R-:W-:Y:S01]  /*22c0*/  SHF.R.U32.HI R4, RZ, 0x3, R4 ;  /* 0x00000003ff047819 */ /* 0x000fe20000011604 */
[----:B------:R-:W-:Y:S01]  /*22d0*/  IMAD R2, R146, R29, R2 ;  /* 0x0000001d92027224 */ /* 0x000fe200078e0202 */
[----:B------:R-:W-:Y:S02]  /*22e0*/  LEA R3, R148, R152, 0x9 ;  /* 0x0000009894037211 */ /* 0x000fe400078e48ff */
[----:B------:R-:W-:Y:S01]  /*22f0*/  LOP3.LUT R149, R6, R4, RZ, 0x3c, !PT ;  /* 0x0000000406957212 */ /* 0x000fe200078e3cff */
[----:B------:R-:W-:Y:S01]  /*2300*/  IMAD.WIDE.U32 R4, R146, R28, RZ ;  /* 0x0000001c92047225 */ /* 0x000fe200078e00ff */
[----:B------:R1:W-:Y:S03]  /*2310*/  STL [R1+0x64], R11 ;  /* 0x0000640b01007387 */ /* 0x0003e60000100800 */
[----:B------:R-:W-:Y:S01]  /*2320*/  IMAD R3, R154, 0x20, R3 ;  /* 0x000000209a037824 */ /* 0x000fe200078e0203 */
[----:B------:R-:W-:Y:S01]  /*2330*/  IADD3 R7, R5, R2, RZ ;  /* 0x0000000205077210 */ /* 0x000fe20007ffe0ff */
[----:B------:R-:W-:Y:S01]  /*2340*/  BSSY B0, `(.L_x_526) ;  /* 0x000002c000007945 */ /* 0x000fe20003800000 */
[----:B------:R-:W-:Y:S01]  /*2350*/  LEA R6, P0, R4, R42, 0x6 ;  /* 0x0000002a04067211 */ /* 0x000fe200078030ff */
[----:B------:R1:W-:Y:S04]  /*2360*/  @P5 STS [R218+0x9000], RZ ;  /* 0x009000ffda005388 */ /* 0x0003e80000000800 */
[----:B------:R1:W-:Y:S04]  /*2370*/  @P5 STS [R218+0x9004], RZ ;  /* 0x009004ffda005388 */ /* 0x0003e80000000800 */
[----:B------:R1:W-:Y:S04]  /*2380*/  @P5 STS.64 [R218+0x9008], RZ ;  /* 0x009008ffda005388 */ /* 0x0003e80000000a00 */
[----:B------:R1:W-:Y:S04]  /*2390*/  @P5 STS.128 [R218+0xa000], RZ ;  /* 0x00a000ffda005388 */ /* 0x0003e80000000c00 */
[----:B------:R1:W-:Y:S01]  /*23a0*/  @P5 STS.128 [R218+0xb000], RZ ;  /* 0x00b000ffda005388 */ /* 0x0003e20000000c00 */
[----:B------:R-:W-:Y:S01]  /*23b0*/  IMAD.IADD R2, R149, 0x1, R3 ;  /* 0x0000000195027824 */ /* 0x000fe200078e0203 */
        /* <DEDUP_REMOVED lines=12> */
[----:B------:R-:W3:Y:S01]  /*2480*/  @!P1 LDC.64 R2, c[0x0][0x220] ;  /* 0x00008800ff029b82 */ /* 0x000ee20000000a00 */
[----:B------:R1:W-:Y:S01]  /*2490*/  @P0 STS.64 [R218+0x9008], RZ ;  /* 0x009008ffda000388 */ /* 0x0003e20000000a00 */
        /* <DEDUP_REMOVED lines=22> */
.L_x_527:
[----:B------:R-:W-:Y:S05]  /*2600*/  BSYNC B0 ;  /* 0x0000000000007941 */ /* 0x000fea0003800000 */
.L_x_526:
[----:B------:R1:W-:Y:S01]  /*2610*/  @P3 STS.128 [R218+0x9800], RZ ;  /* 0x009800ffda003388 */ /* 0x0003e20000000c00 */
[----:B------:R-:W-:Y:S03]  /*2620*/  BSSY B0, `(.L_x_528) ;  /* 0x0000025000007945 */ /* 0x000fe60003800000 */
[----:B------:R1:W-:Y:S04]  /*2630*/  @P3 STS.128 [R218+0xa800], RZ ;  /* 0x00a800ffda003388 */ /* 0x0003e80000000c00 */
[----:B------:R1:W-:Y:S01]  /*2640*/  @P3 STS.128 [R218+0xb800], RZ ;  /* 0x00b800ffda003388 */ /* 0x0003e20000000c00 */
[----:B------:R-:W-:Y:S05]  /*2650*/  @P3 BRA `(.L_x_529) ;  /* 0x0000000000843947 */ /* 0x000fea0003800000 */
[----:B------:R-:W-:Y:S01]  /*2660*/  ULDC UR5, c[0x0][0x2d0] ;  /* 0x0000b40000057ab9 */ /* 0x000fe20000000800 */
[----:B-12---:R-:W-:Y:S01]  /*2670*/  IMAD.WIDE.U32 R2, R28, 0x20, RZ ;  /* 0x000000201c027825 */ /* 0x006fe200078e00ff */
[----:B------:R-:W-:Y:S02]  /*2680*/  ISETP.GE.AND P1, PT, R150, UR5, PT ;  /* 0x0000000596007c0c */ /* 0x000fe4000bf26270 */
[----:B------:R-:W-:Y:S01]  /*2690*/  ISETP.GE.AND P0, PT, R165, UR5, PT ;  /* 0x00000005a5007c0c */ /* 0x000fe2000bf06270 */
[----:B------:R-:W-:Y:S01]  /*26a0*/  IMAD.SHL.U32 R4, R29, 0x20, RZ ;  /* 0x000000201d047824 */ /* 0x000fe200078e00ff */
[----:B------:R-:W-:-:S04]  /*26b0*/  IADD3 R0, P2, R6, R2, RZ ;  /* 0x0000000206007210 */ /* 0x000fc80007f5e0ff */
[----:B------:R-:W-:Y:S02]  /*26c0*/  IADD3.X R6, R7, R3, R4, P2, !PT ;  /* 0x0000000307067210 */ /* 0x000fe400017fe404 */
[----:B------:R-:W-:-:S03]  /*26d0*/  ISETP.GE.AND P2, PT, R164, UR5, PT ;  /* 0x00000005a4007c0c */ /* 0x000fc6000bf46270 */
[----:B------:R-:W1:Y:S01]  /*26e0*/  @!P1 LDC.64 R8, c[0x0][0x220] ;  /* 0x00008800ff089b82 */ /* 0x000e620000000a00 */
        /* <DEDUP_REMOVED lines=24> */
.L_x_529:
[----:B------:R-:W-:Y:S05]  /*2870*/  BSYNC B0 ;  /* 0x0000000000007941 */ /* 0x000fea0003800000 */
.L_x_528:
[----:B-1----:R-:W-:Y:S01]  /*2880*/  LDSM.16.M88.4 R8, [R216] ;  /* 0x00000000d808783b */ /* 0x002fe20000000200 */
[----:B------:R-:W-:Y:S01]  /*2890*/  IMAD.MOV.U32 R0, RZ, RZ, 0x20 ;  /* 0x00000020ff007424 */ /* 0x000fe200078e00ff */
[----:B------:R-:W-:Y:S01]  /*28a0*/  LOP3.LUT P0, RZ, R36, 0x2, RZ, 0xc0, !PT ;  /* 0x0000000224ff7812 */ /* 0x000fe2000780c0ff */
[----:B--2---:R-:W-:Y:S01]  /*28b0*/  IMAD.MOV.U32 R2, RZ, RZ, 0x10 ;  /* 0x00000010ff027424 */ /* 0x004fe200078e00ff */
[----:B------:R-:W1:Y:S01]  /*28c0*/  LDSM.16.M88.4 R16, [R213+0x6000] ;  /* 0x00600000d510783b */ /* 0x000e620000000200 */
[----:B------:R-:W-:Y:S01]  /*28d0*/  LOP3.LUT P1, RZ, R13, 0x2, RZ, 0xc0, !PT ;  /* 0x000000020dff7812 */ /* 0x000fe2000782c0ff */
[----:B------:R-:W2:Y:S01]  /*28e0*/  @P6 LDC R3, c[0x0][0x2e8] ;  /* 0x0000ba00ff036b82 */ /* 0x000ea20000000800 */
[----:B------:R-:W-:Y:S01]  /*28f0*/  SEL R0, R0, 0xffffffe0, !P0 ;  /* 0xffffffe000007807 */ /* 0x000fe20004000000 */
[----:B------:R-:W4:Y:S01]  /*2900*/  LDSM.16.M88.4 R4, [R216+0x1000] ;  /* 0x00100000d804783b */ /* 0x000f220000000200 */
[----:B------:R-:W-:Y:S01]  /*2910*/  SEL R2, R2, 0xfffffff0, !P1 ;  /* 0xfffffff002027807 */ /* 0x000fe20004800000 */
[----:B------:R-:W-:-:S02]  /*2920*/  ULDC.U8 UR12, c[0x0][0x388] ;  /* 0x0000e200000c7ab9 */ /* 0x000fc40000000000 */
[----:B------:R-:W2:Y:S01]  /*2930*/  LDSM.16.M88.4 R32, [R213+0x6400] ;  /* 0x00640000d520783b */ /* 0x000ea20000000200 */
[----:B------:R-:W-:Y:S01]  /*2940*/  IMAD.IADD R215, R213, 0x1, R0 ;  /* 0x00000001d5d77824 */ /* 0x000fe200078e0200 */
[----:B------:R-:W-:Y:S01]  /*2950*/  SHF.R.S32.HI R0, RZ, 0x1f, R145 ;  /* 0x0000001fff007819 */ /* 0x000fe20000011491 */
[----:B------:R-:W-:Y:S01]  /*2960*/  IMAD R217, R2, 0x2, R216 ;  /* 0x0000000202d97824 */ /* 0x000fe200078e02d8 */
[----:B------:R-:W2:Y:S02]  /*2970*/  LDSM.16.M88.4 R28, [R213+0x6800] ;  /* 0x00680000d51c783b */ /* 0x000ea40000000200 */
[----:B------:R-:W-:Y:S01]  /*2980*/  LEA.HI R0, R0, R145, RZ, 0x2 ;  /* 0x0000009100007211 */ /* 0x000fe200078f10ff */
[----:B------:R-:W-:Y:S01]  /*2990*/  IMAD.MOV.U32 R145, RZ, RZ, RZ ;  /* 0x000000ffff917224 */ /* 0x000fe200078e00ff */
[----:B------:R-:W2:Y:S02]  /*29a0*/  LDSM.16.M88.4 R24, [R213+0x6c00] ;  /* 0x006c0000d518783b */ /* 0x000ea40000000200 */
[----:B------:R-:W-:-:S02]  /*29b0*/  SHF.R.S32.HI R0, RZ, 0x2, R0 ;  /* 0x00000002ff007819 */ /* 0x000fc40000011400 */
[----:B------:R-:W-:Y:S03]  /*29c0*/  LDSM.16.M88.4 R12, [R217+0x1000] ;  /* 0x00100000d90c783b */ /* 0x000fe60000000200 */
[----:B------:R-:W-:Y:S01]  /*29d0*/  IMAD R0, R148, 0x10, R0 ;  /* 0x0000001094007824 */ /* 0x000fe200078e0200 */
[----:B---3--:R-:W3:Y:S03]  /*29e0*/  LDSM.16.M88.4 R40, [R215+0x6400] ;  /* 0x00640000d728783b */ /* 0x008ee60000000200 */
[----:B------:R-:W-:Y:S01]  /*29f0*/  IMAD.IADD R250, R250, 0x1, R0 ;  /* 0x00000001fafa7824 */ /* 0x000fe200078e0200 */
[----:B------:R-:W3:Y:S04]  /*2a00*/  LDSM.16.M88.4 R36, [R215+0x6000] ;  /* 0x00600000d724783b */ /* 0x000ee80000000200 */
[----:B------:R-:W3:Y:S01]  /*2a10*/  LDSM.16.M88.4 R44, [R215+0x6800] ;  /* 0x00680000d72c783b */ /* 0x000ee20000000200 */
[----:B------:R-:W-:-:S03]  /*2a20*/  IADD3 R0, R144, R250, -R237 ;  /* 0x000000fa90007210 */ /* 0x000fc60007ffe8ed */
[----:B------:R-:W3:Y:S01]  /*2a30*/  LDSM.16.M88.4 R56, [R215+0x6c00] ;  /* 0x006c0000d738783b */ /* 0x000ee20000000200 */
[-C--:B-1----:R-:W-:Y:S03]  /*2a40*/  HMMA.16816.F32 R104, R8, R16.reuse, RZ ;  /* 0x000000100868723c */ /* 0x082fe600000018ff */
[----:B------:R-:W1:Y:S04]  /*2a50*/  LDSM.16.M88.4 R20, [R217] ;  /* 0x00000000d914783b */ /* 0x000e680000000200 */
[----:B------:R-:W0:Y:S01]  /*2a60*/  LDGDEPBAR ;  /* 0x00000000000079af */ /* 0x000e220000000000 */
[C---:B----4-:R-:W-:Y:S06]  /*2a70*/  HMMA.16816.F32 R64, R4.reuse, R16, RZ ;  /* 0x000000100440723c */ /* 0x050fec00000018ff */
[-C--:B------:R-:W-:Y:S06]  /*2a80*/  HMMA.16816.F32 R60, R4, R18.reuse, RZ ;  /* 0x00000012043c723c */ /* 0x080fec00000018ff */
[----:B------:R-:W-:Y:S06]  /*2a90*/  HMMA.16816.F32 R100, R8, R18, RZ ;  /* 0x000000120864723c */ /* 0x000fec00000018ff */
[C---:B--2---:R-:W-:Y:S06]  /*2aa0*/  HMMA.16816.F32 R52, R4.reuse, R32, RZ ;  /* 0x000000200434723c */ /* 0x044fec00000018ff */
[C---:B------:R-:W-:Y:S06]  /*2ab0*/  HMMA.16816.F32 R48, R4.reuse, R28, RZ ;  /* 0x0000001c0430723c */ /* 0x040fec00000018ff */
[C---:B------:R-:W-:Y:S06]  /*2ac0*/  HMMA.16816.F32 R16, R4.reuse, R24, RZ ;  /* 0x000000180410723c */ /* 0x040fec00000018ff */
[C---:B------:R-:W-:Y:S06]  /*2ad0*/  HMMA.16816.F32 R88, R4.reuse, R34, RZ ;  /* 0x000000220458723c */ /* 0x040fec00000018ff */
[C---:B------:R-:W-:Y:S06]  /*2ae0*/  HMMA.16816.F32 R92, R4.reuse, R30, RZ ;  /* 0x0000001e045c723c */ /* 0x040fec00000018ff */
[----:B------:R-:W-:Y:S01]  /*2af0*/  HMMA.16816.F32 R80, R4, R26, RZ ;  /* 0x0000001a0450723c */ /* 0x000fe200000018ff */
[----:B------:R-:W-:Y:S05]  /*2b00*/  LDSM.16.M88.4 R4, [R216+0x3000] ;  /* 0x00300000d804783b */ /* 0x000fea0000000200 */
[C---:B------:R-:W-:Y:S06]  /*2b10*/  HMMA.16816.F32 R68, R8.reuse, R24, RZ ;  /* 0x000000180844723c */ /* 0x040fec00000018ff */
[C---:B------:R-:W-:Y:S01]  /*2b20*/  HMMA.16816.F32 R108, R8.reuse, R26, RZ ;  /* 0x0000001a086c723c */ /* 0x040fe200000018ff */
[----:B------:R-:W2:Y:S05]  /*2b30*/  LDSM.16.M88.4 R24, [R213+0x7c00] ;  /* 0x007c0000d518783b */ /* 0x000eaa0000000200 */
[C---:B------:R-:W-:Y:S06]  /*2b40*/  HMMA.16816.F32 R76, R8.reuse, R32, RZ ;  /* 0x00000020084c723c */ /* 0x040fec00000018ff */
[C---:B------:R-:W-:Y:S01]  /*2b50*/  HMMA.16816.F32 R96, R8.reuse, R34, RZ ;  /* 0x000000220860723c */ /* 0x040fe200000018ff */
[----:B------:R-:W4:Y:S05]  /*2b60*/  LDSM.16.M88.4 R32, [R213+0x7000] ;  /* 0x00700000d520783b */ /* 0x000f2a0000000200 */
[----:B------:R-:W-:Y:S06]  /*2b70*/  HMMA.16816.F32 R72, R8, R28, RZ ;  /* 0x0000001c0848723c */ /* 0x000fec00000018ff */
[----:B---3--:R-:W-:Y:S06]  /*2b80*/  HMMA.16816.F32 R124, R12, R40, R52 ;  /* 0x000000280c7c723c */ /* 0x008fec0000001834 */
[----:B------:R-:W-:Y:S01]  /*2b90*/  HMMA.16816.F32 R84, R8, R30, RZ ;  /* 0x0000001e0854723c */ /* 0x000fe200000018ff */
[----:B------:R-:W3:Y:S04]  /*2ba0*/  LDSM.16.M88.4 R28, [R213+0x7400] ;  /* 0x00740000d51c783b */ /* 0x000ee80000000200 */
[----:B------:R-:W-:Y:S01]  /*2bb0*/  LDSM.16.M88.4 R8, [R216+0x2000] ;  /* 0x00200000d808783b */ /* 0x000fe20000000200 */
[C---:B------:R-:W-:Y:S06]  /*2bc0*/  HMMA.16816.F32 R64, R12.reuse, R36, R64 ;  /* 0x000000240c40723c */ /* 0x040fec0000001840 */
[C---:B------:R-:W-:Y:S01]  /*2bd0*/  HMMA.16816.F32 R140, R12.reuse, R44, R48 ;  /* 0x0000002c0c8c723c */ /* 0x040fe20000001830 */
[----:B------:R-:W-:Y:S05]  /*2be0*/  LDSM.16.M88.4 R48, [R215+0x7800] ;  /* 0x00780000d730783b */ /* 0x000fea0000000200 */
[C---:B------:R-:W-:Y:S01]  /*2bf0*/  HMMA.16816.F32 R52, R12.reuse, R56, R16 ;  /* 0x000000380c34723c */ /* 0x040fe20000001810 */
[----:B------:R-:W-:Y:S05]  /*2c00*/  LDSM.16.M88.4 R16, [R217+0x3000] ;  /* 0x00300000d910783b */ /* 0x000fea0000000200 */
[C---:B------:R-:W-:Y:S06]  /*2c10*/  HMMA.16816.F32 R60, R12.reuse, R38, R60 ;  /* 0x000000260c3c723c */ /* 0x040fec000000183c */
[C---:B------:R-:W-:Y:S01]  /*2c20*/  HMMA.16816.F32 R120, R12.reuse, R42, R88 ;  /* 0x0000002a0c78723c */ /* 0x040fe20000001858 */
[----:B------:R-:W-:Y:S05]  /*2c30*/  LDSM.16.M88.4 R88, [R215+0x7c00] ;  /* 0x007c0000d758783b */ /* 0x000fea0000000200 */
[C---:B------:R-:W-:Y:S06]  /*2c40*/  HMMA.16816.F32 R132, R12.reuse, R46, R92 ;  /* 0x0000002e0c84723c */ /* 0x040fec000000185c */
[----:B------:R-:W-:Y:S01]  /*2c50*/  HMMA.16816.F32 R116, R12, R58, R80 ;  /* 0x0000003a0c74723c */ /* 0x000fe20000001850 */
[----:B------:R-:W3:Y:S05]  /*2c60*/  LDSM.16.M88.4 R12, [R213+0x7800] ;  /* 0x00780000d50c783b */ /* 0x000eea0000000200 */
[C---:B-1----:R-:W-:Y:S06]  /*2c70*/  HMMA.16816.F32 R112, R20.reuse, R36, R104 ;  /* 0x000000241470723c */ /* 0x042fec0000001868 */
[C---:B------:R-:W-:Y:S06]  /*2c80*/  HMMA.16816.F32 R128, R20.reuse, R40, R76 ;  /* 0x000000281480723c */ /* 0x040fec000000184c */
[C---:B------:R-:W-:Y:S06]  /*2c90*/  HMMA.16816.F32 R100, R20.reuse, R38, R100 ;  /* 0x000000261464723c */ /* 0x040fec0000001864 */
[C---:B------:R-:W-:Y:S01]  /*2ca0*/  HMMA.16816.F32 R92, R20.reuse, R42, R96 ;  /* 0x0000002a145c723c */ /* 0x040fe20000001860 */
[----:B------:R-:W1:Y:S05]  /*2cb0*/  LDSM.16.M88.4 R40, [R215+0x7000] ;  /* 0x00700000d728783b */ /* 0x000e6a0000000200 */
[C---:B------:R-:W-:Y:S06]  /*2cc0*/  HMMA.16816.F32 R136, R20.reuse, R44, R72 ;  /* 0x0000002c1488723c */ /* 0x040fec0000001848 */
[C---:B------:R-:W-:Y:S01]  /*2cd0*/  HMMA.16816.F32 R80, R20.reuse, R46, R84 ;  /* 0x0000002e1450723c */ /* 0x040fe20000001854 */
[----:B------:R-:W1:Y:S05]  /*2ce0*/  LDSM.16.M88.4 R44, [R215+0x7400] ;  /* 0x00740000d72c783b */ /* 0x000e6a0000000200 */
[C---:B------:R-:W-:Y:S06]  /*2cf0*/  HMMA.16816.F32 R104, R20.reuse, R56, R68 ;  /* 0x000000381468723c */ /* 0x040fec0000001844 */
[----:B------:R-:W-:Y:S01]  /*2d00*/  HMMA.16816.F32 R68, R20, R58, R108 ;  /* 0x0000003a1444723c */ /* 0x000fe2000000186c */
[----:B------:R-:W1:Y:S05]  /*2d10*/  LDSM.16.M88.4 R20, [R217+0x2000] ;  /* 0x00200000d914783b */ /* 0x000e6a0000000200 */
[C---:B--2---:R-:W-:Y:S06]  /*2d20*/  HMMA.16816.F32 R36, R4.reuse, R24, R52 ;  /* 0x000000180424723c */ /* 0x044fec0000001834 */
[C---:B----4-:R-:W-:Y:S06]  /*2d30*/  HMMA.16816.F32 R64, R4.reuse, R32, R64 ;  /* 0x000000200440723c */ /* 0x050fec0000001840 */
[C---:B---3--:R-:W-:Y:S06]  /*2d40*/  HMMA.16816.F32 R56, R4.reuse, R28, R124 ;  /* 0x0000001c0438723c */ /* 0x048fec000000187c */
        /* <DEDUP_REMOVED lines=11> */
[C---:B------:R-:W-:Y:S06]  /*2e00*/  HMMA.16816.F32 R108, R8.reuse, R24, R104 ;  /* 0x00000018086c723c */ /* 0x040fec0000001868 */
[----:B------:R-:W-:Y:S01]  /*2e10*/  HMMA.16816.F32 R80, R8, R14, R80 ;  /* 0x0000000e0850723c */ /* 0x000fe20000001850 */
[----:B------:R-:W-:Y:S05]  /*2e20*/  LDSM.16.M88.4 R12, [R216+0x4000] ;  /* 0x00400000d80c783b */ /* 0x000fea0000000200 */
[----:B------:R-:W-:Y:S01]  /*2e30*/  HMMA.16816.F32 R140, R16, R88, R36 ;  /* 0x00000058108c723c */ /* 0x000fe20000001824 */
[----:B------:R-:W2:Y:S05]  /*2e40*/  LDSM.16.M88.4 R36, [R213+0x8000] ;  /* 0x00800000d524783b */ /* 0x000eaa0000000200 */
[----:B------:R-:W-:Y:S01]  /*2e50*/  HMMA.16816.F32 R104, R8, R26, R68 ;  /* 0x0000001a0868723c */ /* 0x000fe20000001844 */
[----:B------:R-:W3:Y:S04]  /*2e60*/  LDSM.16.M88.4 R24, [R213+0x8800] ;  /* 0x00880000d518783b */ /* 0x000ee80000000200 */
[----:B------:R-:W-:Y:S01]  /*2e70*/  LDSM.16.M88.4 R8, [R216+0x5000] ;  /* 0x00500000d808783b */ /* 0x000fe20000000200 */
[C---:B-1----:R-:W-:Y:S06]  /*2e80*/  HMMA.16816.F32 R136, R16.reuse, R40, R64 ;  /* 0x000000281088723c */ /* 0x042fec0000001840 */
[C---:B------:R-:W-:Y:S01]  /*2e90*/  HMMA.16816.F32 R132, R16.reuse, R42, R60 ;  /* 0x0000002a1084723c */ /* 0x040fe2000000183c */
[----:B------:R-:W-:Y:S05]  /*2ea0*/  LDSM.16.M88.4 R60, [R215+0x8800] ;  /* 0x00880000d73c783b */ /* 0x000fea0000000200 */
[C---:B------:R-:W-:Y:S06]  /*2eb0*/  HMMA.16816.F32 R128, R16.reuse, R44, R56 ;  /* 0x0000002c1080723c */ /* 0x040fec0000001838 */
[C---:B------:R-:W-:Y:S06]  /*2ec0*/  HMMA.16816.F32 R124, R16.reuse, R46, R52 ;  /* 0x0000002e107c723c */ /* 0x040fec0000001834 */
[C---:B------:R-:W-:Y:S06]  /*2ed0*/  HMMA.16816.F32 R120, R16.reuse, R48, R72 ;  /* 0x000000301078723c */ /* 0x040fec0000001848 */
[C---:B------:R-:W-:Y:S06]  /*2ee0*/  HMMA.16816.F32 R116, R16.reuse, R50, R84 ;  /* 0x000000321074723c */ /* 0x040fec0000001854 */
[----:B------:R-:W-:Y:S01]  /*2ef0*/  HMMA.16816.F32 R112, R16, R90, R4 ;  /* 0x0000005a1070723c */ /* 0x000fe20000001804 */
[----:B------:R-:W1:Y:S04]  /*2f00*/  LDSM.16.M88.4 R16, [R213+0x8c00] ;  /* 0x008c0000d510783b */ /* 0x000e680000000200 */
[----:B------:R-:W-:Y:S01]  /*2f10*/  LDSM.16.M88.4 R4, [R217+0x4000] ;  /* 0x00400000d904783b */ /* 0x000fe20000000200 */
[C---:B------:R-:W-:Y:S03]  /*2f20*/  HMMA.16816.F32 R68, R20.reuse, R42, R32 ;  /* 0x0000002a1444723c */ /* 0x040fe60000001820 */
[----:B------:R-:W4:Y:S03]  /*2f30*/  LDSM.16.M88.4 R32, [R215+0x8000] ;  /* 0x00800000d720783b */ /* 0x000f260000000200 */
[C---:B------:R-:W-:Y:S06]  /*2f40*/  HMMA.16816.F32 R64, R20.reuse, R44, R96 ;  /* 0x0000002c1440723c */ /* 0x040fec0000001860 */
[C---:B------:R-:W-:Y:S01]  /*2f50*/  HMMA.16816.F32 R56, R20.reuse, R46, R92 ;  /* 0x0000002e1438723c */ /* 0x040fe2000000185c */
[----:B------:R-:W-:Y:S05]  /*2f60*/  LDSM.16.M88.4 R92, [R215+0x8c00] ;  /* 0x008c0000d75c783b */ /* 0x000fea0000000200 */
[C---:B------:R-:W-:Y:S06]  /*2f70*/  HMMA.16816.F32 R44, R20.reuse, R48, R100 ;  /* 0x00000030142c723c */ /* 0x040fec0000001864 */
[C---:B------:R-:W-:Y:S01]  /*2f80*/  HMMA.16816.F32 R72, R20.reuse, R40, R76 ;  /* 0x000000281448723c */ /* 0x040fe2000000184c */
[----:B------:R-:W4:Y:S05]  /*2f90*/  LDSM.16.M88.4 R40, [R215+0x8400] ;  /* 0x00840000d728783b */ /* 0x000f2a0000000200 */
[C---:B------:R-:W-:Y:S06]  /*2fa0*/  HMMA.16816.F32 R52, R20.reuse, R50, R80 ;  /* 0x000000321434723c */ /* 0x040fec0000001850 */
[C---:B------:R-:W-:Y:S06]  /*2fb0*/  HMMA.16816.F32 R48, R20.reuse, R88, R108 ;  /* 0x000000581430723c */ /* 0x040fec000000186c */
[----:B------:R-:W-:Y:S06]  /*2fc0*/  HMMA.16816.F32 R20, R20, R90, R104 ;  /* 0x0000005a1414723c */ /* 0x000fec0000001868 */
[C---:B--2---:R-:W-:Y:S06]  /*2fd0*/  HMMA.16816.F32 R80, R12.reuse, R38, R68 ;  /* 0x000000260c50723c */ /* 0x044fec0000001844 */
[----:B---3--:R-:W-:Y:S01]  /*2fe0*/  HMMA.16816.F32 R68, R12, R24, R44 ;  /* 0x000000180c44723c */ /* 0x008fe2000000182c */
[----:B------:R-:W2:Y:S01]  /*2ff0*/  LDSM.16.M88.4 R44, [R217+0x5000] ;  /* 0x00500000d92c783b */ /* 0x000ea20000000200 */
[----:B------:R-:W-:-:S04]  /*3000*/  DEPBAR.LE SB0, 0x0 ;  /* 0x000080000000791a */ /* 0x000fc80000000000 */
[C---:B------:R-:W-:Y:S06]  /*3010*/  HMMA.16816.F32 R84, R12.reuse, R36, R72 ;  /* 0x000000240c54723c */ /* 0x040fec0000001848 */
[C---:B------:R-:W-:Y:S06]  /*3020*/  HMMA.16816.F32 R76, R12.reuse, R28, R64 ;  /* 0x0000001c0c4c723c */ /* 0x040fec0000001840 */
[C---:B------:R-:W-:Y:S06]  /*3030*/  HMMA.16816.F32 R72, R12.reuse, R30, R56 ;  /* 0x0000001e0c48723c */ /* 0x040fec0000001838 */
[C---:B------:R-:W-:Y:S06]  /*3040*/  HMMA.16816.F32 R64, R12.reuse, R26, R52 ;  /* 0x0000001a0c40723c */ /* 0x040fec0000001834 */
[C---:B-1----:R-:W-:Y:S06]  /*3050*/  HMMA.16816.F32 R56, R12.reuse, R16, R48 ;  /* 0x000000100c38723c */ /* 0x042fec0000001830 */
[----:B------:R-:W-:Y:S06]  /*3060*/  HMMA.16816.F32 R52, R12, R18, R20 ;  /* 0x000000120c34723c */ /* 0x000fec0000001814 */
        /* <DEDUP_REMOVED lines=12> */
[----:B--2---:R-:W-:Y:S01]  /*3130*/  HMMA.16816.F32 R52, R44, R32, R12 ;  /* 0x000000202c34723c */ /* 0x004fe2000000180c */
[----:B------:R-:W-:-:S05]  /*3140*/  IMAD.SHL.U32 R4, R157, 0x2, RZ ;  /* 0x000000029d047824 */ /* 0x000fca00078e00ff */
[C---:B------:R-:W-:Y:S01]  /*3150*/  HMMA.16816.F32 R24, R8.reuse, R26, R116 ;  /* 0x0000001a0818723c */ /* 0x040fe20000001874 */
[----:B------:R-:W-:Y:S02]  /*3160*/  LOP3.LUT R13, R4, 0x6, RZ, 0xc0, !PT ;  /* 0x00000006040d7812 */ /* 0x000fe400078ec0ff */
[----:B------:R1:W2:Y:S03]  /*3170*/  @P6 MUFU.RCP R4, R3 ;  /* 0x0000000300046308 */ /* 0x0002a60000001000 */
[----:B------:R-:W-:Y:S01]  /*3180*/  IMAD R13, R146, 0x40, R13 ;  /* 0x00000040920d7824 */ /* 0x000fe200078e020d */
[----:B------:R-:W-:Y:S03]  /*3190*/  HMMA.16816.F32 R140, R8, R16, R140 ;  /* 0x00000010088c723c */ /* 0x000fe6000000188c */
[C---:B------:R-:W-:Y:S01]  /*31a0*/  VIADD R12, R13.reuse, 0x1 ;  /* 0x000000010d0c7836 */ /* 0x040fe20000000000 */
[CC--:B------:R-:W-:Y:S01]  /*31b0*/  ISETP.GE.AND P4, PT, R13.reuse, R144.reuse, PT ;  /* 0x000000900d00720c */ /* 0x0c0fe20003f86270 */
[C---:B------:R-:W-:Y:S01]  /*31c0*/  VIADD R14, R13.reuse, 0x8 ;  /* 0x000000080d0e7836 */ /* 0x040fe20000000000 */
[----:B------:R-:W-:Y:S01]  /*31d0*/  HMMA.16816.F32 R64, R44, R40, R48 ;  /* 0x000000282c40723c */ /* 0x000fe20000001830 */
[C---:B------:R-:W-:Y:S01]  /*31e0*/  VIADD R15, R13.reuse, 0x9 ;  /* 0x000000090d0f7836 */ /* 0x040fe20000000000 */
[-C--:B------:R-:W-:Y:S01]  /*31f0*/  ISETP.GE.AND P3, PT, R12, R144.reuse, PT ;  /* 0x000000900c00720c */ /* 0x080fe20003f66270 */
[C---:B------:R-:W-:Y:S01]  /*3200*/  VIADD R16, R13.reuse, 0x10 ;  /* 0x000000100d107836 */ /* 0x040fe20000000000 */
[----:B------:R-:W-:Y:S01]  /*3210*/  ISETP.GE.AND P2, PT, R14, R144, PT ;  /* 0x000000900e00720c */ /* 0x000fe20003f46270 */
[----:B------:R-:W-:Y:S01]  /*3220*/  VIADD R17, R13, 0x11 ;  /* 0x000000110d117836 */ /* 0x000fe20000000000 */
[----:B------:R-:W-:Y:S01]  /*3230*/  HMMA.16816.F32 R36, R8, R38, R132 ;  /* 0x000000260824723c */ /* 0x000fe20000001884 */
[----:B-1----:R-:W-:-:S02]  /*3240*/  IMAD.IADD R3, R0, 0x1, -R13 ;  /* 0x0000000100037824 */ /* 0x002fc400078e0a0d */
[----:B--2--5:R-:W-:Y:S01]  /*3250*/  @P6 FMUL.FTZ R145, R153, R4 ;  /* 0x0000000499916220 */ /* 0x024fe20000410000 */
[C---:B------:R-:W-:Y:S01]  /*3260*/  IMAD.IADD R4, R0.reuse, 0x1, -R12 ;  /* 0x0000000100047824 */ /* 0x040fe200078e0a0c */
[----:B------:R-:W-:Y:S01]  /*3270*/  ISETP.GE.AND P1, PT, R15, R144, PT ;  /* 0x000000900f00720c */ /* 0x000fe20003f26270 */
[C---:B------:R-:W-:Y:S01]  /*3280*/  IMAD.IADD R5, R0.reuse, 0x1, -R15 ;  /* 0x0000000100057824 */ /* 0x040fe200078e0a0f */
[----:B------:R-:W-:Y:S01]  /*3290*/  IABS R3, R3 ;  /* 0x0000000300037213 */ /* 0x000fe20000000000 */
[----:B------:R-:W-:Y:S01]  /*32a0*/  IMAD.IADD R7, R0, 0x1, -R16 ;  /* 0x0000000100077824 */ /* 0x000fe200078e0a10 */
[----:B------:R-:W-:Y:S01]  /*32b0*/  HMMA.16816.F32 R112, R8, R18, R112 ;  /* 0x000000120870723c */ /* 0x000fe20000001870 */
[----:B------:R-:W-:Y:S01]  /*32c0*/  IABS R6, R4 ;  /* 0x0000000400067213 */ /* 0x000fe20000000000 */
[C---:B------:R-:W-:Y:S01]  /*32d0*/  VIADD R41, R13.reuse, 0x19 ;  /* 0x000000190d297836 */ /* 0x040fe20000000000 */
[----:B------:R-:W-:Y:S01]  /*32e0*/  I2FP.F32.S32 R3, R3 ;  /* 0x0000000300037245 */ /* 0x000fe20000201400 */
[----:B------:R-:W-:Y:S01]  /*32f0*/  VIADD R40, R13, 0x20 ;  /* 0x000000200d287836 */ /* 0x000fe20000000000 */
[----:B------:R-:W-:Y:S01]  /*3300*/  ISETP.GE.AND P0, PT, R16, R144, PT ;  /* 0x000000901000720c */ /* 0x000fe20003f06270 */
[----:B------:R-:W-:Y:S01]  /*3310*/  HMMA.16816.F32 R68, R44, R42, R28 ;  /* 0x0000002a2c44723c */ /* 0x000fe2000000181c */
[----:B------:R-:W-:-:S02]  /*3320*/  IMAD.IADD R8, R0, 0x1, -R17 ;  /* 0x0000000100087824 */ /* 0x000fc400078e0a11 */
[----:B------:R-:W-:Y:S01]  /*3330*/  FFMA.FTZ R51, R3, -R145, R84 ;  /* 0x8000009103337223 */ /* 0x000fe20000010054 */
[----:B------:R-:W-:Y:S01]  /*3340*/  IMAD.IADD R3, R0, 0x1, -R14 ;  /* 0x0000000100037824 */ /* 0x000fe200078e0a0e */
[----:B------:R-:W-:Y:S02]  /*3350*/  ISETP.GE.AND P6, PT, R17, R144, PT ;  /* 0x000000901100720c */ /* 0x000fe40003fc6270 */
[----:B------:R-:W-:Y:S01]  /*3360*/  IABS R8, R8 ;  /* 0x0000000800087213 */ /* 0x000fe20000000000 */
[----:B------:R-:W-:Y:S01]  /*3370*/  VIADD R42, R13, 0x18 ;  /* 0x000000180d2a7836 */ /* 0x000fe20000000000 */
[----:B------:R-:W-:Y:S01]  /*3380*/  IABS R4, R3 ;  /* 0x0000000300047213 */ /* 0x000fe20000000000 */
[C---:B------:R-:W-:Y:S01]  /*3390*/  HMMA.16816.F32 R100, R44.reuse, R62, R24 ;  /* 0x0000003e2c64723c */ /* 0x040fe20000001818 */
[----:B------:R-:W-:Y:S02]  /*33a0*/  IABS R3, R5 ;  /* 0x0000000500037213 */ /* 0x000fe40000000000 */
[----:B------:R-:W-:Y:S01]  /*33b0*/  IABS R5, R7 ;  /* 0x0000000700057213 */ /* 0x000fe20000000000 */
[----:B------:R-:W-:Y:S01]  /*33c0*/  IMAD.MOV.U32 R7, RZ, RZ, R6 ;  /* 0x000000ffff077224 */ /* 0x000fe200078e0006 */
[----:B------:R-:W-:Y:S01]  /*33d0*/  FSEL R116, R51, -INF , !P4 ;  /* 0xff80000033747808 */ /* 0x000fe20006000000 */
[----:B------:R-:W-:Y:S01]  /*33e0*/  IMAD.MOV.U32 R6, RZ, RZ, R4 ;  /* 0x000000ffff067224 */ /* 0x000fe200078e0004 */
[----:B------:R-:W-:Y:S01]  /*33f0*/  HMMA.16816.F32 R88, R44, R60, R20 ;  /* 0x0000003c2c58723c */ /* 0x000fe20000001814 */
[----:B------:R-:W-:Y:S01]  /*3400*/  IMAD.MOV.U32 R4, RZ, RZ, R5 ;  /* 0x000000ffff047224 */ /* 0x000fe200078e0005 */
[----:B------:R-:W-:Y:S01]  /*3410*/  I2FP.F32.S32 R5, R3 ;  /* 0x0000000300057245 */ /* 0x000fe20000201400 */
[----:B------:R-:W-:Y:S01]  /*3420*/  IMAD.MOV.U32 R3, RZ, RZ, R8 ;  /* 0x000000ffff037224 */ /* 0x000fe200078e0008 */
[----:B------:R-:W-:-:S02]  /*3430*/  I2FP.F32.S32 R6, R6 ;  /* 0x0000000600067245 */ /* 0x000fc40000201400 */
[----:B------:R-:W-:Y:S01]  /*3440*/  I2FP.F32.S32 R7, R7 ;  /* 0x0000000700077245 */ /* 0x000fe20000201400 */
[----:B------:R-:W-:Y:S01]  /*3450*/  HMMA.16816.F32 R56, R44, R34, R36 ;  /* 0x000000222c38723c */ /* 0x000fe20000001824 */
[----:B------:R-:W-:Y:S01]  /*3460*/  I2FP.F32.S32 R3, R3 ;  /* 0x0000000300037245 */ /* 0x000fe20000201400 */
[-C--:B------:R-:W-:Y:S01]  /*3470*/  FFMA.FTZ R63, R6, -R145.reuse, R80 ;  /* 0x80000091063f7223 */ /* 0x080fe20000010050 */
[C---:B------:R-:W-:Y:S01]  /*3480*/  IMAD.IADD R6, R0.reuse, 0x1, -R42 ;  /* 0x0000000100067824 */ /* 0x040fe200078e0a2a */
[----:B------:R-:W-:Y:S01]  /*3490*/  I2FP.F32.S32 R4, R4 ;  /* 0x0000000400047245 */ /* 0x000fe20000201400 */
[-C--:B------:R-:W-:Y:S01]  /*34a0*/  FFMA.FTZ R62, R5, -R145.reuse, R81 ;  /* 0x80000091053e7223 */ /* 0x080fe20000010051 */
[-C--:B------:R-:W-:Y:S01]  /*34b0*/  FFMA.FTZ R60, R3, -R145.reuse, R77 ;  /* 0x80000091033c7223 */ /* 0x080fe2000001004d */
        /* <DEDUP_REMOVED lines=9> */
[--C-:B------:R-:W-:Y:S01]  /*3550*/  IMAD.IADD R7, R5, 0x1, -R13.reuse ;  /* 0x0000000105077824 */ /* 0x100fe200078e0a0d */
        /* <DEDUP_REMOVED lines=8> */
[----:B------:R-:W-:Y:S01]  /*35e0*/  I2FP.F32.S32 R7, R9 ;  /* 0x0000000900077245 */ /* 0x000fe20000201400 */
[----:B------:R-:W-:Y:S01]  /*35f0*/  VIADD R38, R13, 0x21 ;  /* 0x000000210d267836 */ /* 0x000fe20000000000 */
[----:B------:R-:W-:-:S02]  /*3600*/  IABS R3, R10 ;  /* 0x0000000a00037213 */ /* 0x000fc40000000000 */
[----:B------:R-:W-:Y:S01]  /*3610*/  I2FP.F32.S32 R9, R8 ;  /* 0x0000000800097245 */ /* 0x000fe20000201400 */
[----:B------:R-:W-:Y:S01]  /*3620*/  FFMA.FTZ R50, R7, -R145, R72 ;  /* 0x8000009107327223 */ /* 0x000fe20000010048 */
[----:B------:R-:W-:Y:S02]  /*3630*/  I2FP.F32.S32 R7, R6 ;  /* 0x0000000600077245 */ /* 0x000fe40000201400 */
[----:B------:R-:W-:Y:S01]  /*3640*/  I2FP.F32.S32 R6, R3 ;  /* 0x0000000300067245 */ /* 0x000fe20000201400 */
[----:B------:R-:W-:Y:S01]  /*3650*/  VIADD R3, R0, 0x48 ;  /* 0x0000004800037836 */ /* 0x000fe20000000000 */
[----:B------:R-:W-:Y:S01]  /*3660*/  I2FP.F32.S32 R8, R11 ;  /* 0x0000000b00087245 */ /* 0x000fe20000201400 */
[-C--:B------:R-:W-:Y:S01]  /*3670*/  FFMA.FTZ R23, R7, -R145.reuse, R86 ;  /* 0x8000009107177223 */ /* 0x080fe20000010056 */
[----:B------:R-:W-:Y:S02]  /*3680*/  IMAD.IADD R7, R5, 0x1, -R12 ;  /* 0x0000000105077824 */ /* 0x000fe400078e0a0c */
[----:B------:R-:W-:Y:S01]  /*3690*/  FFMA.FTZ R22, R6, -R145, R52 ;  /* 0x8000009106167223 */ /* 0x000fe20000010034 */
[----:B------:R-:W-:-:S02]  /*36a0*/  IMAD.IADD R6, R3, 0x1, -R13 ;  /* 0x0000000103067824 */ /* 0x000fc400078e0a0d */
[-C--:B------:R-:W-:Y:S01]  /*36b0*/  FFMA.FTZ R48, R8, -R145.reuse, R96 ;  /* 0x8000009108307223 */ /* 0x080fe20000010060 */
[--C-:B------:R-:W-:Y:S02]  /*36c0*/  IMAD.IADD R8, R4, 0x1, -R12.reuse ;  /* 0x0000000104087824 */ /* 0x100fe400078e0a0c */
[----:B------:R-:W-:Y:S01]  /*36d0*/  FFMA.FTZ R49, R9, -R145, R73 ;  /* 0x8000009109317223 */ /* 0x000fe20000010049 */
[----:B------:R-:W-:Y:S01]  /*36e0*/  IMAD.IADD R10, R3, 0x1, -R12 ;  /* 0x00000001030a7824 */ /* 0x000fe200078e0a0c */
[----:B------:R-:W-:Y:S01]  /*36f0*/  IABS R9, R6 ;  /* 0x0000000600097213 */ /* 0x000fe20000000000 */
[----:B------:R-:W-:Y:S01]  /*3700*/  IMAD.IADD R11, R5, 0x1, -R14 ;  /* 0x00000001050b7824 */ /* 0x000fe200078e0a0e */
[----:B------:R-:W-:Y:S02]  /*3710*/  IABS R7, R7 ;  /* 0x0000000700077213 */ /* 0x000fe40000000000 */
        /* <DEDUP_REMOVED lines=15> */
[----:B------:R-:W-:Y:S01]  /*3810*/  IMAD.IADD R11, R3, 0x1, -R15 ;  /* 0x00000001030b7824 */ /* 0x000fe200078e0a0f */
[----:B------:R-:W-:Y:S01]  /*3820*/  I2FP.F32.S32 R7, R8 ;  /* 0x0000000800077245 */ /* 0x000fe20000201400 */
[-C--:B------:R-:W-:Y:S01]  /*3830*/  FFMA.FTZ R20, R10, -R145.reuse, R87 ;  /* 0x800000910a147223 */ /* 0x080fe20000010057 */
[----:B------:R-:W-:Y:S01]  /*3840*/  I2FP.F32.S32 R6, R6 ;  /* 0x0000000600067245 */ /* 0x000fe20000201400 */
[----:B------:R-:W-:Y:S01]  /*3850*/  FFMA.FTZ R19, R9, -R145, R53 ;  /* 0x8000009109137223 */ /* 0x000fe20000010035 */
[----:B------:R-:W-:-:S02]  /*3860*/  IMAD.IADD R9, R4, 0x1, -R15 ;  /* 0x0000000104097824 */ /* 0x000fc400078e0a0f */
[-C--:B------:R-:W-:Y:S01]  /*3870*/  FFMA.FTZ R43, R7, -R145.reuse, R82 ;  /* 0x80000091072b7223 */ /* 0x080fe20000010052 */
[--C-:B------:R-:W-:Y:S02]  /*3880*/  IMAD.IADD R7, R4, 0x1, -R14.reuse ;  /* 0x0000000104077824 */ /* 0x100fe400078e0a0e */
        /* <DEDUP_REMOVED lines=18> */
[--C-:B------:R-:W-:Y:S01]  /*39b0*/  IMAD.IADD R7, R5, 0x1, -R16.reuse ;  /* 0x0000000105077824 */ /* 0x100fe200078e0a10 */
        /* <DEDUP_REMOVED lines=58> */
[----:B------:R-:W-:Y:S01]  /*3d60*/  FSEL R66, R18, -INF , !P3 ;  /* 0xff80000012427808 */ /* 0x000fe20005800000 */
[----:B------:R-:W-:Y:S01]  /*3d70*/  IMAD.IADD R8, R5, 0x1, -R40 ;  /* 0x0000000105087824 */ /* 0x000fe200078e0a28 */
[----:B------:R-:W-:Y:S02]  /*3d80*/  IABS R10, R7 ;  /* 0x00000007000a7213 */ /* 0x000fe40000000000 */
[----:B------:R-:W-:-:S02]  /*3d90*/  IABS R6, R6 ;  /* 0x0000000600067213 */ /* 0x000fc40000000000 */
[----:B------:R-:W-:Y:S02]  /*3da0*/  IABS R7, R9 ;  /* 0x0000000900077213 */ /* 0x000fe40000000000 */
        /* <DEDUP_REMOVED lines=13> */
[-C--:B------:R-:W-:Y:S01]  /*3e80*/  FFMA.FTZ R18, R10, -R145.reuse, R71 ;  /* 0x800000910a127223 */ /* 0x080fe20000010047 */
[----:B------:R-:W-:Y:S01]  /*3e90*/  VIADD R11, R13, 0x28 ;  /* 0x000000280d0b7836 */ /* 0x000fe20000000000 */
[----:B------:R-:W-:Y:S01]  /*3ea0*/  FSEL R63, R37, -INF , !P2 ;  /* 0xff800000253f7808 */ /* 0x000fe20005000000 */
[-C--:B------:R-:W-:Y:S01]  /*3eb0*/  FFMA.FTZ R16, R8, -R145.reuse, R98 ;  /* 0x8000009108107223 */ /* 0x080fe20000010062 */
[----:B------:R-:W-:Y:S01]  /*3ec0*/  FSEL R138, R36, -INF , !P1 ;  /* 0xff800000248a7808 */ /* 0x000fe20004800000 */
[----:B------:R-:W-:Y:S01]  /*3ed0*/  FFMA.FTZ R12, R6, -R145, R90 ;  /* 0x80000091060c7223 */ /* 0x000fe2000001005a */
[----:B------:R-:W-:Y:S01]  /*3ee0*/  FSEL R58, R35, -INF , !P1 ;  /* 0xff800000233a7808 */ /* 0x000fe20004800000 */
[C---:B------:R-:W-:Y:S01]  /*3ef0*/  VIADD R10, R13.reuse, 0x29 ;  /* 0x000000290d0a7836 */ /* 0x040fe20000000000 */
[----:B------:R-:W-:Y:S01]  /*3f00*/  FSEL R62, R34, -INF , !P1 ;  /* 0xff800000223e7808 */ /* 0x000fe20004800000 */
[----:B------:R-:W-:Y:S01]  /*3f10*/  VIADD R8, R13, 0x31 ;  /* 0x000000310d087836 */ /* 0x000fe20000000000 */
[----:B------:R-:W-:Y:S01]  /*3f20*/  FSEL R220, R33, -INF , !P0 ;  /* 0xff80000021dc7808 */ /* 0x000fe20004000000 */
[C---:B------:R-:W-:Y:S01]  /*3f30*/  VIADD R7, R13.reuse, 0x38 ;  /* 0x000000380d077836 */ /* 0x040fe20000000000 */
[----:B------:R-:W-:Y:S01]  /*3f40*/  FSEL R61, R32, -INF , !P0 ;  /* 0xff800000203d7808 */ /* 0x000fe20004000000 */
[----:B------:R-:W-:Y:S01]  /*3f50*/  VIADD R6, R13, 0x39 ;  /* 0x000000390d067836 */ /* 0x000fe20000000000 */
[----:B------:R-:W-:Y:S01]  /*3f60*/  FSEL R74, R31, -INF , !P0 ;  /* 0xff8000001f4a7808 */ /* 0x000fe20004000000 */
[----:B------:R-:W-:Y:S01]  /*3f70*/  IMAD.IADD R13, R0, 0x1, -R38 ;  /* 0x00000001000d7824 */ /* 0x000fe200078e0a26 */
[-C--:B------:R-:W-:Y:S01]  /*3f80*/  ISETP.GE.AND P2, PT, R42, R144.reuse, PT ;  /* 0x000000902a00720c */ /* 0x080fe20003f46270 */
[C---:B------:R-:W-:Y:S01]  /*3f90*/  IMAD.IADD R15, R0.reuse, 0x1, -R11 ;  /* 0x00000001000f7824 */ /* 0x040fe200078e0a0b */
[-C--:B------:R-:W-:Y:S01]  /*3fa0*/  ISETP.GE.AND P1, PT, R41, R144.reuse, PT ;  /* 0x000000902900720c */ /* 0x080fe20003f26270 */
[----:B------:R-:W-:Y:S01]  /*3fb0*/  IMAD.IADD R17, R0, 0x1, -R10 ;  /* 0x0000000100117824 */ /* 0x000fe200078e0a0a */
[-C--:B------:R-:W-:Y:S01]  /*3fc0*/  ISETP.GE.AND P0, PT, R40, R144.reuse, PT ;  /* 0x000000902800720c */ /* 0x080fe20003f06270 */
[C---:B------:R-:W-:Y:S01]  /*3fd0*/  IMAD.IADD R32, R3.reuse, 0x1, -R9 ;  /* 0x0000000103207824 */ /* 0x040fe200078e0a09 */
[----:B------:R-:W-:Y:S01]  /*3fe0*/  FSEL R59, R22, -INF , !P4 ;  /* 0xff800000163b7808 */ /* 0x000fe20006000000 */
[----:B------:R-:W-:Y:S01]  /*3ff0*/  IMAD.IADD R36, R3, 0x1, -R8 ;  /* 0x0000000103247824 */ /* 0x000fe200078e0a08 */
[----:B------:R-:W-:Y:S01]  /*4000*/  FSEL R65, R21, -INF , !P4 ;  /* 0xff80000015417808 */ /* 0x000fe20006000000 */
[----:B------:R-:W-:Y:S01]  /*4010*/  IMAD.IADD R54, R3, 0x1, -R7 ;  /* 0x0000000103367824 */ /* 0x000fe200078e0a07 */
[----:B------:R-:W-:Y:S01]  /*4020*/  FSEL R67, R26, -INF , !P2 ;  /* 0xff8000001a437808 */ /* 0x000fe20005000000 */
[C-C-:B------:R-:W-:Y:S01]  /*4030*/  IMAD.IADD R26, R4.reuse, 0x1, -R10.reuse ;  /* 0x00000001041a7824 */ /* 0x140fe200078e0a0a */
[----:B------:R-:W-:Y:S01]  /*4040*/  FSEL R73, R25, -INF , !P2 ;  /* 0xff80000019497808 */ /* 0x000fe20005000000 */
[--C-:B------:R-:W-:Y:S01]  /*4050*/  IMAD.IADD R25, R5, 0x1, -R10.reuse ;  /* 0x0000000105197824 */ /* 0x100fe200078e0a0a */
[----:B------:R-:W-:Y:S01]  /*4060*/  FSEL R72, R19, -INF , !P1 ;  /* 0xff80000013487808 */ /* 0x000fe20004800000 */
[--C-:B------:R-:W-:Y:S01]  /*4070*/  IMAD.IADD R19, R4, 0x1, -R11.reuse ;  /* 0x0000000104137824 */ /* 0x100fe200078e0a0b */
[----:B------:R-:W-:Y:S01]  /*4080*/  FSEL R75, R18, -INF , !P1 ;  /* 0xff800000124b7808 */ /* 0x000fe20004800000 */
[--C-:B------:R-:W-:Y:S01]  /*4090*/  IMAD.IADD R18, R5, 0x1, -R11.reuse ;  /* 0x0000000105127824 */ /* 0x100fe200078e0a0b */
[-C--:B------:R-:W-:Y:S01]  /*40a0*/  ISETP.GE.AND P5, PT, R11, R144.reuse, PT ;  /* 0x000000900b00720c */ /* 0x080fe20003fa6270 */
[C---:B------:R-:W-:Y:S01]  /*40b0*/  IMAD.IADD R11, R3.reuse, 0x1, -R11 ;  /* 0x00000001030b7824 */ /* 0x040fe200078e0a0b */
[-C--:B------:R-:W-:Y:S01]  /*40c0*/  ISETP.GE.AND P4, PT, R10, R144.reuse, PT ;  /* 0x000000900a00720c */ /* 0x080fe20003f86270 */
[C---:B------:R-:W-:Y:S01]  /*40d0*/  IMAD.IADD R10, R3.reuse, 0x1, -R10 ;  /* 0x00000001030a7824 */ /* 0x040fe200078e0a0a */
[----:B------:R-:W-:Y:S01]  /*40e0*/  FSEL R247, R16, -INF , !P0 ;  /* 0xff80000010f77808 */ /* 0x000fe20004000000 */
[C---:B------:R-:W-:Y:S01]  /*40f0*/  IMAD.IADD R16, R3.reuse, 0x1, -R38 ;  /* 0x0000000103107824 */ /* 0x040fe200078e0a26 */
[----:B------:R-:W-:Y:S01]  /*4100*/  FSEL R104, R28, -INF , !P6 ;  /* 0xff8000001c687808 */ /* 0x000fe20007000000 */
[----:B------:R-:W-:Y:S01]  /*4110*/  IMAD.IADD R52, R3, 0x1, -R6 ;  /* 0x0000000103347824 */ /* 0x000fe200078e0a06 */
[----:B------:R-:W-:Y:S01]  /*4120*/  IABS R3, R13 ;  /* 0x0000000d00037213 */ /* 0x000fe20000000000 */
        /* <DEDUP_REMOVED lines=8> */
[----:B------:R-:W-:Y:S01]  /*41b0*/  IMAD.IADD R14, R4, 0x1, -R38 ;  /* 0x00000001040e7824 */ /* 0x000fe200078e0a26 */
[----:B------:R-:W-:Y:S01]  /*41c0*/  FSEL R245, R48, -INF , !P0 ;  /* 0xff80000030f57808 */ /* 0x000fe20004000000 */
[----:B------:R-:W-:Y:S01]  /*41d0*/  IMAD.IADD R28, R4, 0x1, -R9 ;  /* 0x00000001041c7824 */ /* 0x000fe200078e0a09 */
[-C--:B------:R-:W-:Y:S01]  /*41e0*/  ISETP.GE.AND P0, PT, R6, R144.reuse, PT ;  /* 0x000000900600720c */ /* 0x080fe20003f06270 */
[----:B------:R-:W-:Y:S01]  /*41f0*/  IMAD.IADD R37, R4, 0x1, -R8 ;  /* 0x0000000104257824 */ /* 0x000fe200078e0a08 */
[----:B------:R-:W-:Y:S01]  /*4200*/  FSEL R191, R50, -INF , !P2 ;  /* 0xff80000032bf7808 */ /* 0x000fe20005000000 */
[C---:B------:R-:W-:Y:S01]  /*4210*/  IMAD.IADD R56, R4.reuse, 0x1, -R7 ;  /* 0x0000000104387824 */ /* 0x040fe200078e0a07 */
[----:B------:R-:W-:Y:S01]  /*4220*/  FSEL R190, R49, -INF , !P1 ;  /* 0xff80000031be7808 */ /* 0x000fe20004800000 */
[----:B------:R-:W-:Y:S01]  /*4230*/  IMAD.IADD R55, R4, 0x1, -R6 ;  /* 0x0000000104377824 */ /* 0x000fe200078e0a06 */
[----:B------:R-:W-:Y:S01]  /*4240*/  IABS R4, R17 ;  /* 0x0000001100047213 */ /* 0x000fe20000000000 */
[C---:B------:R-:W-:Y:S01]  /*4250*/  IMAD.IADD R12, R5.reuse, 0x1, -R38 ;  /* 0x00000001050c7824 */ /* 0x040fe200078e0a26 */
[C---:B------:R-:W-:Y:S01]  /*4260*/  HMMA.16816.F32 R40, R44.reuse, R92, R140 ;  /* 0x0000005c2c28723c */ /* 0x040fe2000000188c */
[C---:B------:R-:W-:Y:S01]  /*4270*/  IMAD.IADD R27, R5.reuse, 0x1, -R9 ;  /* 0x00000001051b7824 */ /* 0x040fe200078e0a09 */
[-C--:B------:R-:W-:Y:S01]  /*4280*/  ISETP.GE.AND P2, PT, R8, R144.reuse, PT ;  /* 0x000000900800720c */ /* 0x080fe20003f46270 */
[C---:B------:R-:W-:Y:S01]  /*4290*/  IMAD.IADD R34, R5.reuse, 0x1, -R8 ;  /* 0x0000000105227824 */ /* 0x040fe200078e0a08 */
[----:B------:R-:W-:Y:S01]  /*42a0*/  FSEL R209, R24, -INF , !P1 ;  /* 0xff80000018d17808 */ /* 0x000fe20004800000 */
[C---:B------:R-:W-:Y:S01]  /*42b0*/  IMAD.IADD R39, R5.reuse, 0x1, -R7 ;  /* 0x0000000105277824 */ /* 0x040fe200078e0a07 */
[----:B------:R-:W-:Y:S01]  /*42c0*/  HMMA.16816.F32 R48, R44, R94, R112 ;  /* 0x0000005e2c30723c */ /* 0x000fe20000001870 */
[----:B------:R-:W-:Y:S01]  /*42d0*/  IMAD.IADD R53, R5, 0x1, -R6 ;  /* 0x0000000105357824 */ /* 0x000fe200078e0a06 */
[----:B------:R-:W-:Y:S01]  /*42e0*/  BAR.SYNC.DEFER_BLOCKING 0x0 ;  /* 0x0000000000007b1d */ /* 0x000fe20000010000 */
[----:B------:R-:W-:Y:S01]  /*42f0*/  IMAD.MOV.U32 R5, RZ, RZ, R3 ;  /* 0x000000ffff057224 */ /* 0x000fe200078e0003 */
[----:B------:R-:W-:Y:S01]  /*4300*/  ISETP.GE.AND P1, PT, R7, R144, PT ;  /* 0x000000900700720c */ /* 0x000fe20003f26270 */
[----:B------:R-:W-:Y:S01]  /*4310*/  IMAD.MOV.U32 R3, RZ, RZ, R0 ;  /* 0x000000ffff037224 */ /* 0x000fe200078e0000 */
[----:B------:R-:W-:Y:S01]  /*4320*/  FSEL R219, R30, -INF , !P6 ;  /* 0xff8000001edb7808 */ /* 0x000fe20007000000 */
[----:B------:R-:W-:Y:S01]  /*4330*/  IMAD.MOV.U32 R0, RZ, RZ, R4 ;  /* 0x000000ffff007224 */ /* 0x000fe200078e0004 */
[----:B------:R-:W-:Y:S01]  /*4340*/  I2FP.F32.S32 R5, R5 ;  /* 0x0000000500057245 */ /* 0x000fe20000201400 */
[----:B------:R-:W-:Y:S01]  /*4350*/  IMAD R6, R154, 0x20, R152 ;  /* 0x000000209a067824 */ /* 0x000fe200078e0298 */
[----:B------:R-:W-:-:S02]  /*4360*/  I2FP.F32.S32 R4, R3 ;  /* 0x0000000300047245 */ /* 0x000fc40000201400 */
[----:B------:R-:W-:Y:S01]  /*4370*/  I2FP.F32.S32 R3, R0 ;  /* 0x0000000000037245 */ /* 0x000fe20000201400 */
[----:B------:R-:W-:Y:S01]  /*4380*/  IMAD.IADD R0, R149, 0x1, R6 ;  /* 0x0000000195007824 */ /* 0x000fe200078e0206 */
[----:B------:R-:W-:Y:S01]  /*4390*/  IABS R6, R22 ;  /* 0x0000001600067213 */ /* 0x000fe20000000000 */
[-C--:B------:R-:W-:Y:S01]  /*43a0*/  FFMA.FTZ R45, R4, -R145.reuse, R108 ;  /* 0x80000091042d7223 */ /* 0x080fe2000001006c */
[----:B------:R-:W-:Y:S01]  /*43b0*/  IABS R4, R20 ;  /* 0x0000001400047213 */ /* 0x000fe20000000000 */
[----:B------:R-:W-:Y:S01]  /*43c0*/  FFMA.FTZ R44, R3, -R145, R109 ;  /* 0x80000091032c7223 */ /* 0x000fe2000001006d */
[----:B------:R-:W-:Y:S01]  /*43d0*/  IABS R3, R21 ;  /* 0x0000001500037213 */ /* 0x000fe20000000000 */
[----:B------:R-:W-:Y:S01]  /*43e0*/  FFMA.FTZ R46, R5, -R145, R97 ;  /* 0x80000091052e7223 */ /* 0x000fe20000010061 */
[----:B------:R-:W-:Y:S01]  /*43f0*/  IABS R5, R23 ;  /* 0x0000001700057213 */ /* 0x000fe20000000000 */
[----:B------:R-:W-:Y:S01]  /*4400*/  IMAD.MOV.U32 R8, RZ, RZ, R4 ;  /* 0x000000ffff087224 */ /* 0x000fe200078e0004 */
[----:B------:R-:W-:Y:S01]  /*4410*/  FSEL R60, R29, -INF , !P6 ;  /* 0xff8000001d3c7808 */ /* 0x000fe20007000000 */
[----:B------:R-:W-:Y:S01]  /*4420*/  IMAD.MOV.U32 R4, RZ, RZ, R6 ;  /* 0x000000ffff047224 */ /* 0x000fe200078e0006 */
[----:B------:R-:W-:Y:S01]  /*4430*/  I2FP.F32.S32 R5, R5 ;  /* 0x0000000500057245 */ /* 0x000fe20000201400 */
[----:B------:R-:W-:Y:S01]  /*4440*/  IMAD.MOV.U32 R7, RZ, RZ, R3 ;  /* 0x000000ffff077224 */ /* 0x000fe200078e0003 */
[----:B------:R-:W-:-:S02]  /*4450*/  IABS R3, R12 ;  /* 0x0000000c00037213 */ /* 0x000fc40000000000 */
[----:B------:R-:W-:Y:S01]  /*4460*/  I2FP.F32.S32 R4, R4 ;  /* 0x0000000400047245 */ /* 0x000fe20000201400 */
[----:B------:R-:W-:Y:S01]  /*4470*/  FFMA.FTZ R31, R5, -R145, R124 ;  /* 0x80000091051f7223 */ /* 0x000fe2000001007c */
[----:B------:R-:W-:Y:S02]  /*4480*/  I2FP.F32.S32 R3, R3 ;  /* 0x0000000300037245 */ /* 0x000fe40000201400 */
[----:B------:R-:W-:Y:S01]  /*4490*/  I2FP.F32.S32 R6, R8 ;  /* 0x0000000800067245 */ /* 0x000fe20000201400 */
[----:B------:R-:W-:Y:S01]  /*44a0*/  FFMA.FTZ R30, R4, -R145, R125 ;  /* 0x80000091041e7223 */ /* 0x000fe2000001007d */
[----:B------:R-:W-:Y:S01]  /*44b0*/  I2FP.F32.S32 R7, R7 ;  /* 0x0000000700077245 */ /* 0x000fe20000201400 */
[-C--:B------:R-:W-:Y:S01]  /*44c0*/  FFMA.FTZ R29, R3, -R145.reuse, R99 ;  /* 0x80000091031d7223 */ /* 0x080fe20000010063 */
[----:B------:R-:W-:Y:S01]  /*44d0*/  IABS R4, R14 ;  /* 0x0000000e00047213 */ /* 0x000fe20000000000 */
[-C--:B------:R-:W-:Y:S01]  /*44e0*/  FFMA.FTZ R35, R6, -R145.reuse, R120 ;  /* 0x8000009106237223 */ /* 0x080fe20000010078 */
[----:B------:R-:W-:Y:S01]  /*44f0*/  IABS R3, R16 ;  /* 0x0000001000037213 */ /* 0x000fe20000000000 */
[----:B------:R-:W-:Y:S01]  /*4500*/  FFMA.FTZ R33, R7, -R145, R121 ;  /* 0x8000009107217223 */ /* 0x000fe20000010079 */
[----:B------:R-:W-:-:S02]  /*4510*/  IABS R5, R18 ;  /* 0x0000001200057213 */ /* 0x000fc40000000000 */
[----:B------:R-:W-:Y:S01]  /*4520*/  IABS R6, R19 ;  /* 0x0000001300067213 */ /* 0x000fe20000000000 */
[----:B------:R-:W-:Y:S01]  /*4530*/  IMAD.MOV.U32 R7, RZ, RZ, R3 ;  /* 0x000000ffff077224 */ /* 0x000fe200078e0003 */
        /* <DEDUP_REMOVED lines=62> */
[----:B------:R-:W-:Y:S01]  /*4920*/  ISETP.GE.AND P6, PT, R38, R144, PT ;  /* 0x000000902600720c */ /* 0x000fe20003fc6270 */
[----:B------:R-:W-:Y:S01]  /*4930*/  IMAD.MOV.U32 R3, RZ, RZ, R6 ;  /* 0x000000ffff037224 */ /* 0x000fe200078e0006 */
[----:B------:R-:W-:Y:S01]  /*4940*/  I2FP.F32.S32 R6, R4 ;  /* 0x0000000400067245 */ /* 0x000fe20000201400 */
[----:B------:R-:W-:Y:S01]  /*4950*/  IMAD.MOV.U32 R5, RZ, RZ, R8 ;  /* 0x000000ffff057224 */ /* 0x000fe200078e0008 */
[----:B------:R-:W-:-:S02]  /*4960*/  FSEL R223, R46, -INF , !P6 ;  /* 0xff8000002edf7808 */ /* 0x000fc40007000000 */
[----:B------:R-:W-:Y:S02]  /*4970*/  FSEL R227, R29, -INF , !P6 ;  /* 0xff8000001de37808 */ /* 0x000fe40007000000 */
[----:B------:R-:W-:Y:S02]  /*4980*/  FSEL R152, R24, -INF , !P6 ;  /* 0xff80000018987808 */ /* 0x000fe40007000000 */
[----:B------:R-:W-:Y:S02]  /*4990*/  FSEL R174, R23, -INF , !P6 ;  /* 0xff80000017ae7808 */ /* 0x000fe40007000000 */
[----:B------:R-:W-:Y:S02]  /*49a0*/  ISETP.GE.AND P6, PT, R144, 0x41, PT ;  /* 0x000000419000780c */ /* 0x000fe40003fc6270 */
[----:B------:R-:W-:Y:S02]  /*49b0*/  I2FP.F32.S32 R4, R3 ;  /* 0x0000000300047245 */ /* 0x000fe40000201400 */
[----:B------:R-:W-:-:S02]  /*49c0*/  I2FP.F32.S32 R8, R9 ;  /* 0x0000000900087245 */ /* 0x000fc40000201400 */
        /* <DEDUP_REMOVED lines=96> */
.L_x_532:
[----:B------:R-:W-:Y:S05]  /*4fd0*/  BSYNC B0 ;  /* 0x0000000000007941 */ /* 0x000fea0003800000 */
.L_x_531:
[----:B------:R-:W0:Y:S02]  /*4fe0*/  LDGDEPBAR ;  /* 0x00000000000079af */ /* 0x000e240000000000 */
.L_x_530:
        /* <DEDUP_REMOVED lines=14> */
[-C--:B-1----:R-:W-:Y:S01]  /*50d0*/  LOP3.LUT R5, R133, R188.reuse, RZ, 0x3c, !PT ;  /* 0x000000bc85057212 */ /* 0x082fe200078e3cff */
[----:B------:R-:W-:Y:S01]  /*50e0*/  IMAD.SHL.U32 R134, R146, 0x2, RZ ;  /* 0x0000000292867824 */ /* 0x000fe200078e00ff */
[----:B------:R-:W-:Y:S01]  /*50f0*/  FMNMX.FTZ R3, R60, R3, !PT ;  /* 0x000000033c037209 */ /* 0x000fe20007810000 */
[----:B------:R-:W-:Y:S01]  /*5100*/  IMAD.WIDE.U32 R140, R158, -0x2daee0ad, RZ ;  /* 0xd2511f539e8c7825 */ /* 0x000fe200078e00ff */
[----:B------:R-:W-:Y:S01]  /*5110*/  LOP3.LUT R6, R129, R188, RZ, 0x3c, !PT ;  /* 0x000000bc81067212 */ /* 0x000fe200078e3cff */
        /* <DEDUP_REMOVED lines=46> */
[----:B------:R-:W-:Y:S01]  /*5400*/  LOP3.LUT R11, R5, UR14, R132, 0x96, !PT ;  /* 0x0000000e050b7c12 */ /* 0x000fe2000f8e9684 */
        /* <DEDUP_REMOVED lines=15> */
[----:B------:R-:W-:-:S02]  /*5500*/  FMNMX.FTZ R4, R137, R4, !PT ;  /* 0x0000000489047209 */ /* 0x000fc40007810000 */
[----:B------:R-:W-:Y:S02]  /*5510*/  FMNMX.FTZ R5, R136, R5, !PT ;  /* 0x0000000588057209 */ /* 0x000fe40007810000 */
[----:B------:R-:W-:Y:S02]  /*5520*/  FMNMX.FTZ R9, R236, R3, !PT ;  /* 0x00000003ec097209 */ /* 0x000fe40007810000 */
[----:B------:R-:W-:Y:S02]  /*5530*/  FMNMX.FTZ R4, R138, R4, !PT ;  /* 0x000000048a047209 */ /* 0x000fe40007810000 */
[----:B------:R-:W-:Y:S01]  /*5540*/  FMNMX.FTZ R5, R210, R5, !PT ;  /* 0x00000005d2057209 */ /* 0x000fe20007810000 */
[----:B------:R-:W2:Y:S01]  /*5550*/  SHFL.BFLY PT, R146, R9, 0x2, 0x1f ;  /* 0x0c401f0009927f89 */ /* 0x000ea200000e0000 */
[----:B-1----:R-:W-:Y:S02]  /*5560*/  FMNMX.FTZ R147, R10, R147, !PT ;  /* 0x000000930a937209 */ /* 0x002fe40007810000 */
[----:B------:R-:W-:-:S02]  /*5570*/  FMNMX.FTZ R3, R220, R4, !PT ;  /* 0x00000004dc037209 */ /* 0x000fc40007810000 */
[----:B------:R-:W-:Y:S01]  /*5580*/  FMNMX.FTZ R8, R208, R5, !PT ;  /* 0x00000005d0087209 */ /* 0x000fe20007810000 */
[----:B------:R-:W-:Y:S01]  /*5590*/  IMAD.WIDE.U32 R4, R7, -0x2daee0ad, RZ ;  /* 0xd2511f5307047825 */ /* 0x000fe200078e00ff */
[----:B------:R-:W1:Y:S01]  /*55a0*/  SHFL.BFLY PT, R16, R147, 0x1, 0x1f ;  /* 0x0c201f0093107f89 */ /* 0x000e6200000e0000 */
[----:B------:R-:W-:Y:S02]  /*55b0*/  FMNMX.FTZ R3, R219, R3, !PT ;  /* 0x00000003db037209 */ /* 0x000fe40007810000 */
[----:B------:R-:W-:Y:S01]  /*55c0*/  IMAD.WIDE.U32 R6, R11, -0x2daee0ad, RZ ;  /* 0xd2511f530b067825 */ /* 0x000fe200078e00ff */
[----:B------:R-:W-:Y:S02]  /*55d0*/  LOP3.LUT R10, R13, UR11, R4, 0x96, !PT ;  /* 0x0000000b0d0a7c12 */ /* 0x000fe4000f8e9604 */
[----:B------:R-:W-:Y:S02]  /*55e0*/  FMNMX.FTZ R4, R191, R8, !PT ;  /* 0x00000008bf047209 */ /* 0x000fe40007810000 */
[----:B------:R-:W-:Y:S01]  /*55f0*/  LOP3.LUT R5, R5, UR7, R130, 0x96, !PT ;  /* 0x0000000705057c12 */ /* 0x000fe2000f8e9682 */
[----:B------:R-:W-:Y:S01]  /*5600*/  IMAD.WIDE.U32 R14, R10, -0x326172a9, RZ ;  /* 0xcd9e8d570a0e7825 */ /* 0x000fe200078e00ff */
[----:B------:R-:W-:-:S02]  /*5610*/  FMNMX.FTZ R3, R211, R3, !PT ;  /* 0x00000003d3037209 */ /* 0x000fc40007810000 */
[----:B------:R-:W-:Y:S02]  /*5620*/  LOP3.LUT R13, R7, UR7, R172, 0x96, !PT ;  /* 0x00000007070d7c12 */ /* 0x000fe4000f8e96ac */
[----:B------:R-:W-:Y:S01]  /*5630*/  FMNMX.FTZ R8, R190, R4, !PT ;  /* 0x00000004be087209 */ /* 0x000fe20007810000 */
[----:B------:R-:W-:Y:S01]  /*5640*/  IMAD.WIDE.U32 R4, R5, -0x326172a9, RZ ;  /* 0xcd9e8d5705047825 */ /* 0x000fe200078e00ff */
[----:B------:R-:W-:Y:S02]  /*5650*/  FMNMX.FTZ R7, R209, R3, !PT ;  /* 0x00000003d1077209 */ /* 0x000fe40007810000 */
[----:B------:R-:W-:Y:S02]  /*5660*/  LOP3.LUT R17, R89, UR11, R6, 0x96, !PT ;  /* 0x0000000b59117c12 */ /* 0x000fe4000f8e9606 */
[----:B------:R-:W-:Y:S02]  /*5670*/  FMNMX.FTZ R3, R245, R8, !PT ;  /* 0x00000008f5037209 */ /* 0x000fe40007810000 */
[----:B------:R-:W-:Y:S01]  /*5680*/  FMNMX.FTZ R6, R247, R7, !PT ;  /* 0x00000007f7067209 */ /* 0x000fe20007810000 */
[----:B------:R-:W-:Y:S01]  /*5690*/  IMAD.WIDE.U32 R100, R17, -0x326172a9, RZ ;  /* 0xcd9e8d5711647825 */ /* 0x000fe200078e00ff */
[----:B------:R-:W-:-:S02]  /*56a0*/  LOP3.LUT R8, R15, UR10, R4, 0x96, !PT ;  /* 0x0000000a0f087c12 */ /* 0x000fc4000f8e9604 */
[----:B------:R-:W-:Y:S02]  /*56b0*/  FMNMX.FTZ R4, R223, R3, !PT ;  /* 0x00000003df047209 */ /* 0x000fe40007810000 */
[----:B------:R-:W-:Y:S01]  /*56c0*/  FMNMX.FTZ R3, R227, R6, !PT ;  /* 0x00000006e3037209 */ /* 0x000fe20007810000 */
[----:B------:R-:W-:Y:S01]  /*56d0*/  IMAD.WIDE.U32 R18, R8, -0x2daee0ad, RZ ;  /* 0xd2511f5308127825 */ /* 0x000fe200078e00ff */
[----:B--2---:R-:W-:Y:S02]  /*56e0*/  FMNMX.FTZ R146, R9, R146, !PT ;  /* 0x0000009209927209 */ /* 0x004fe40007810000 */
[----:B------:R-:W-:Y:S01]  /*56f0*/  FMNMX.FTZ R4, R222, R4, !PT ;  /* 0x00000004de047209 */ /* 0x000fe20007810000 */
[----:B------:R-:W-:Y:S01]  /*5700*/  IMAD.WIDE.U32 R8, R13, -0x326172a9, RZ ;  /* 0xcd9e8d570d087825 */ /* 0x000fe200078e00ff */
[----:B------:R-:W-:Y:S02]  /*5710*/  FMNMX.FTZ R3, R225, R3, !PT ;  /* 0x00000003e1037209 */ /* 0x000fe40007810000 */
[----:B-1----:R-:W-:-:S02]  /*5720*/  FMNMX.FTZ R147, R147, R16, !PT ;  /* 0x0000001093937209 */ /* 0x002fc40007810000 */
[----:B------:R-:W-:Y:S01]  /*5730*/  LOP3.LUT R7, R5, UR6, R90, 0x96, !PT ;  /* 0x0000000605077c12 */ /* 0x000fe2000f8e965a */
[----:B------:R-:W1:Y:S01]  /*5740*/  SHFL.BFLY PT, R16, R146, 0x1, 0x1f ;  /* 0x0c201f0092107f89 */ /* 0x000e6200000e0000 */
[----:B------:R-:W-:Y:S02]  /*5750*/  FMNMX.FTZ R5, R221, R4, !PT ;  /* 0x00000004dd057209 */ /* 0x000fe40007810000 */
[----:B------:R-:W-:Y:S01]  /*5760*/  FMNMX.FTZ R4, R226, R3, !PT ;  /* 0x00000003e2047209 */ /* 0x000fe20007810000 */
[C---:B------:R-:W-:Y:S01]  /*5770*/  FMUL.FTZ R3, R147.reuse, UR16 ;  /* 0x0000001093037c20 */ /* 0x040fe20008410000 */
[----:B------:R-:W-:Y:S02]  /*5780*/  FSETP.NEU.FTZ.AND P0, PT, R147, -INF , PT ;  /* 0xff8000009300780b */ /* 0x000fe40003f1d000 */
[----:B------:R-:W-:Y:S02]  /*5790*/  FMNMX.FTZ R6, R242, R4, !PT ;  /* 0x00000004f2067209 */ /* 0x000fe40007810000 */
[----:B------:R-:W-:-:S02]  /*57a0*/  FSEL R21, R3, RZ, P0 ;  /* 0x000000ff03157208 */ /* 0x000fc40000000000 */
[----:B------:R-:W-:Y:S02]  /*57b0*/  FMNMX.FTZ R3, R246, R6, !PT ;  /* 0x00000006f6037209 */ /* 0x000fe40007810000 */
[----:B------:R-:W-:Y:S01]  /*57c0*/  FMNMX.FTZ R11, R238, R5, !PT ;  /* 0x00000005ee0b7209 */ /* 0x000fe20007810000 */
[----:B------:R-:W-:Y:S01]  /*57d0*/  IMAD.WIDE.U32 R4, R7, -0x2daee0ad, RZ ;  /* 0xd2511f5307047825 */ /* 0x000fe200078e00ff */
[----:B------:R-:W-:-:S03]  /*57e0*/  FMNMX.FTZ R3, R243, R3, !PT ;  /* 0x00000003f3037209 */ /* 0x000fc60007810000 */
[--C-:B------:R-:W-:Y:S01]  /*57f0*/  FFMA.FTZ R6, R59, UR16, -R21.reuse ;  /* 0x000000103b067c23 */ /* 0x100fe20008010815 */
[----:B------:R-:W-:Y:S02]  /*5800*/  FMNMX.FTZ R11, R239, R11, !PT ;  /* 0x0000000bef0b7209 */ /* 0x000fe40007810000 */
[----:B------:R-:W-:Y:S01]  /*5810*/  FMNMX.FTZ R10, R244, R3, !PT ;  /* 0x00000003f40a7209 */ /* 0x000fe20007810000 */
[--C-:B------:R-:W-:Y:S01]  /*5820*/  FFMA.FTZ R3, R64, UR16, -R21.reuse ;  /* 0x0000001040037c23 */ /* 0x100fe20008010815 */
[----:B------:R-:W-:Y:S01]  /*5830*/  LOP3.LUT R7, R5, UR9, R12, 0x96, !PT ;  /* 0x0000000905077c12 */ /* 0x000fe2000f8e960c */
[----:B------:R2:W-:Y:S01]  /*5840*/  MUFU.EX2 R167, R6 ;  /* 0x0000000600a77308 */ /* 0x0005e20000000800 */
[----:B------:R-:W-:Y:S01]  /*5850*/  LOP3.LUT R4, R19, UR5, R4, 0x96, !PT ;  /* 0x0000000513047c12 */ /* 0x000fe2000f8e9604 */
[----:B------:R-:W3:Y:S01]  /*5860*/  SHFL.BFLY PT, R13, R10, 0x2, 0x1f ;  /* 0x0c401f000a0d7f89 */ /* 0x000ee200000e0000 */
[----:B-1----:R-:W-:Y:S02]  /*5870*/  FMNMX.FTZ R146, R146, R16, !PT ;  /* 0x0000001092927209 */ /* 0x002fe40007810000 */
[----:B------:R-:W-:Y:S01]  /*5880*/  LOP3.LUT R19, R9, UR6, R102, 0x96, !PT ;  /* 0x0000000609137c12 */ /* 0x000fe2000f8e9666 */
[----:B------:R-:W-:Y:S01]  /*5890*/  IMAD.WIDE.U32 R4, R4, -0x326172a9, RZ ;  /* 0xcd9e8d5704047825 */ /* 0x000fe200078e00ff */
[----:B------:R-:W-:Y:S01]  /*58a0*/  FSETP.NEU.FTZ.AND P0, PT, R146, -INF , PT ;  /* 0xff8000009200780b */ /* 0x000fe20003f1d000 */
[----:B------:R1:W-:Y:S02]  /*58b0*/  MUFU.EX2 R251, R3 ;  /* 0x0000000300fb7308 */ /* 0x0003e40000000800 */
[----:B------:R-:W-:Y:S01]  /*58c0*/  FFMA.FTZ R9, R58, UR16, -R21 ;  /* 0x000000103a097c23 */ /* 0x000fe20008010815 */
[----:B------:R-:W-:-:S02]  /*58d0*/  FMNMX.FTZ R11, R240, R11, !PT ;  /* 0x0000000bf00b7209 */ /* 0x000fc40007810000 */
[----:B------:R-:W-:Y:S02]  /*58e0*/  SHF.R.U32.HI R12, RZ, 0x18, R4 ;  /* 0x00000018ff0c7819 */ /* 0x000fe40000011604 */
[----:B------:R-:W-:Y:S01]  /*58f0*/  LOP3.LUT R22, R101, UR10, R8, 0x96, !PT ;  /* 0x0000000a65167c12 */ /* 0x000fe2000f8e9608 */
[----:B------:R4:W-:Y:S01]  /*5900*/  MUFU.EX2 R160, R9 ;  /* 0x0000000900a07308 */ /* 0x0009e20000000800 */
[----:B--2---:R-:W-:Y:S01]  /*5910*/  IMAD.WIDE.U32 R6, R7, -0x326172a9, RZ ;  /* 0xcd9e8d5707067825 */ /* 0x004fe200078e00ff */
[----:B------:R-:W-:-:S04]  /*5920*/  FMNMX.FTZ R11, R241, R11, !PT ;  /* 0x0000000bf10b7209 */ /* 0x000fc80007810000 */
[----:B------:R-:W-:Y:S01]  /*5930*/  LOP3.LUT R14, R7, UR8, R14, 0x96, !PT ;  /* 0x00000008070e7c12 */ /* 0x000fe2000f8e960e */
[----:B------:R-:W2:Y:S01]  /*5940*/  SHFL.BFLY PT, R15, R11, 0x2, 0x1f ;  /* 0x0c401f000b0f7f89 */ /* 0x000ea200000e0000 */
[----:B------:R-:W-:Y:S01]  /*5950*/  SHF.R.U32.HI R7, RZ, 0x10, R4 ;  /* 0x00000010ff077819 */ /* 0x000fe20000011604 */
[----:B-1----:R-:W-:Y:S01]  /*5960*/  FFMA.FTZ R3, R57, UR16, -R21 ;  /* 0x0000001039037c23 */ /* 0x002fe20008010815 */
[----:B---3--:R-:W-:Y:S02]  /*5970*/  FMNMX.FTZ R16, R10, R13, !PT ;  /* 0x0000000d0a107209 */ /* 0x008fe40007810000 */
[----:B------:R-:W-:Y:S01]  /*5980*/  LOP3.LUT R7, R7, 0xff, RZ, 0xc0, !PT ;  /* 0x000000ff07077812 */ /* 0x000fe200078ec0ff */
[----:B------:R1:W3:Y:S03]  /*5990*/  MUFU.EX2 R156, R3 ;  /* 0x00000003009c7308 */ /* 0x0002e60000000800 */
[----:B------:R-:W-:-:S02]  /*59a0*/  PRMT R7, R7, 0x5410, R12 ;  /* 0x0000541007077816 */ /* 0x000fc4000000000c */
[----:B----4-:R-:W-:Y:S01]  /*59b0*/  LOP3.LUT R9, R4, 0xff, RZ, 0xc0, !PT ;  /* 0x000000ff04097812 */ /* 0x010fe200078ec0ff */
[----:B-1----:R-:W-:Y:S01]  /*59c0*/  FMUL.FTZ R3, R146, UR16 ;  /* 0x0000001092037c20 */ /* 0x002fe20008410000 */
[----:B--2---:R-:W-:Y:S02]  /*59d0*/  FMNMX.FTZ R17, R11, R15, !PT ;  /* 0x0000000f0b117209 */ /* 0x004fe40007810000 */
[----:B------:R-:W1:Y:S02]  /*59e0*/  SHFL.BFLY PT, R15, R16, 0x1, 0x1f ;  /* 0x0c201f00100f7f89 */ /* 0x000e6400000e0000 */
        /* <DEDUP_REMOVED lines=14> */
[----:B------:R-:W-:-:S04]  /*5ad0*/  SHF.R.U32.HI R2, RZ, 0x10, R3 ;  /* 0x00000010ff027819 */ /* 0x000fc80000011603 */
[----:B------:R-:W-:Y:S02]  /*5ae0*/  LOP3.LUT R5, R2, 0xff, RZ, 0xc0, !PT ;  /* 0x000000ff02057812 */ /* 0x000fe400078ec0ff */
[----:B-1----:R-:W-:Y:S01]  /*5af0*/  FMNMX.FTZ R148, R16, R15, !PT ;  /* 0x0000000f10947209 */ /* 0x002fe20007810000 */
        /* <DEDUP_REMOVED lines=16> */
[----:B--2---:R-:W-:Y:S01]  /*5c00*/  F2FP.F16.F32.PACK_AB R4, R157, R158 ;  /* 0x0000009e9d04723e */ /* 0x004fe200000000ff */
[----:B----4-:R-:W-:Y:S01]  /*5c10*/  IMAD.MOV.U32 R89, RZ, RZ, R169 ;  /* 0x000000ffff597224 */ /* 0x010fe200078e00a9 */
        /* <DEDUP_REMOVED lines=8> */
[----:B------:R-:W-:Y:S02]  /*5ca0*/  F2FP.F16.F32.PACK_AB R8, R169, R142 ;  /* 0x0000008ea908723e */ /* 0x000fe400000000ff */
        /* <DEDUP_REMOVED lines=38> */
[----:B------:R-:W-:Y:S01]  /*5f10*/  FFMA.FTZ R3, R75, UR16, -R20 ;  /* 0x000000104b037c23 */ /* 0x000fe20008010814 */
[C---:B------:R-:W-:Y:S02]  /*5f20*/  HMMA.16816.F32 R24, R4.reuse, R94, RZ ;  /* 0x0000005e0418723c */ /* 0x040fe400000018ff */
[----:B------:R-:W-:Y:S01]  /*5f30*/  PRMT R14, R2, 0x5410, R10 ;  /* 0x00005410020e7816 */ /* 0x000fe2000000000a */
[----:B------:R1:W2:Y:S01]  /*5f40*/  MUFU.EX2 R165, R3 ;  /* 0x0000000300a57308 */ /* 0x0002a20000000800 */
[----:B------:R-:W-:Y:S02]  /*5f50*/  FFMA.FTZ R2, R104, UR16, -R20 ;  /* 0x0000001068027c23 */ /* 0x000fe40008010814 */
[----:B------:R-:W3:Y:S01]  /*5f60*/  LDSM.16.MT88.4 R104, [R212+0x9400] ;  /* 0x00940000d468783b */ /* 0x000ee20000004200 */
[----:B------:R-:W-:Y:S04]  /*5f70*/  HMMA.16816.F32 R72, R4, R86, RZ ;  /* 0x000000560448723c */ /* 0x000fe800000018ff */
[----:B------:R4:W5:Y:S01]  /*5f80*/  MUFU.EX2 R17, R2 ;  /* 0x0000000200117308 */ /* 0x0009620000000800 */
[----:B-1----:R-:W-:Y:S01]  /*5f90*/  FMUL.FTZ R3, R149, UR16 ;  /* 0x0000001095037c20 */ /* 0x002fe20008410000 */
[----:B--2---:R-:W-:-:S04]  /*5fa0*/  F2FP.F16.F32.PACK_AB R8, R165, R159 ;  /* 0x0000009fa508723e */ /* 0x004fc800000000ff */
[----:B------:R-:W-:Y:S02]  /*5fb0*/  FSEL R15, R3, RZ, P0 ;  /* 0x000000ff030f7208 */ /* 0x000fe40000000000 */
[----:B------:R-:W-:Y:S02]  /*5fc0*/  LOP3.LUT R11, R11, R8, RZ, 0xc0, !PT ;  /* 0x000000080b0b7212 */ /* 0x000fe400078ec0ff */
[----:B----4-:R-:W-:Y:S01]  /*5fd0*/  HSET2.LE.AND R2, R13, R0, PT ;  /* 0x000000000d027233 */ /* 0x010fe20003803000 */
[--C-:B------:R-:W-:Y:S01]  /*5fe0*/  FFMA.FTZ R3, R116, UR16, -R15.reuse ;  /* 0x0000001074037c23 */ /* 0x100fe2000801080f */
[----:B------:R-:W-:Y:S01]  /*5ff0*/  LOP3.LUT R8, R9, R12, RZ, 0xc0, !PT ;  /* 0x0000000c09087212 */ /* 0x000fe200078ec0ff */
[--C-:B------:R-:W-:Y:S01]  /*6000*/  FFMA.FTZ R12, R135, UR16, -R15.reuse ;  /* 0x00000010870c7c23 */ /* 0x100fe2000801080f */
[----:B------:R-:W-:Y:S01]  /*6010*/  FSETP.NEU.FTZ.AND P0, PT, R148, -INF , PT ;  /* 0xff8000009400780b */ /* 0x000fe20003f1d000 */
[----:B------:R1:W-:Y:S01]  /*6020*/  MUFU.EX2 R162, R3 ;  /* 0x0000000300a27308 */ /* 0x0003e20000000800 */
[----:B------:R-:W-:-:S07]  /*6030*/  FFMA.FTZ R4, R136, UR16, -R15 ;  /* 0x0000001088047c23 */ /* 0x000fce000801080f */
[----:B------:R2:W-:Y:S08]  /*6040*/  MUFU.EX2 R143, R12 ;  /* 0x0000000c008f7308 */ /* 0x0005f00000000800 */
[----:B------:R4:W-:Y:S01]  /*6050*/  MUFU.EX2 R13, R4 ;  /* 0x00000004000d7308 */ /* 0x0009e20000000800 */
[----:B-1----:R-:W-:-:S04]  /*6060*/  F2FP.F16.F32.PACK_AB R3, R161, R166 ;  /* 0x000000a6a103723e */ /* 0x002fc800000000ff */
[----:B------:R-:W-:Y:S01]  /*6070*/  LOP3.LUT R10, R2, R3, RZ, 0xc0, !PT ;  /* 0x00000003020a7212 */ /* 0x000fe200078ec0ff */
[----:B------:R-:W-:Y:S01]  /*6080*/  FFMA.FTZ R2, R117, UR16, -R15 ;  /* 0x0000001075027c23 */ /* 0x000fe2000801080f */
[----:B-----5:R-:W-:Y:S01]  /*6090*/  F2FP.F16.F32.PACK_AB R3, R17, R168 ;  /* 0x000000a81103723e */ /* 0x020fe200000000ff */
[----:B------:R-:W1:Y:S01]  /*60a0*/  LDSM.16.MT88.4 R116, [R212+0xb400] ;  /* 0x00b40000d474783b */ /* 0x000e620000004200 */
[----:B--2---:R-:W-:Y:S01]  /*60b0*/  FMUL.FTZ R12, R148, UR16 ;  /* 0x00000010940c7c20 */ /* 0x004fe20008410000 */
[----:B------:R2:W5:Y:S04]  /*60c0*/  MUFU.EX2 R23, R2 ;  /* 0x0000000200177308 */ /* 0x0005680000000800 */
[----:B------:R-:W-:-:S05]  /*60d0*/  FSEL R16, R12, RZ, P0 ;  /* 0x000000ff0c107208 */ /* 0x000fca0000000000 */
[--C-:B----4-:R-:W-:Y:S01]  /*60e0*/  FFMA.FTZ R4, R139, UR16, -R16.reuse ;  /* 0x000000108b047c23 */ /* 0x110fe20008010810 */
[----:B------:R-:W-:Y:S01]  /*60f0*/  FFMA.FTZ R6, R138, UR16, -R16 ;  /* 0x000000108a067c23 */ /* 0x000fe20008010810 */
[----:B--2---:R-:W-:Y:S01]  /*6100*/  HSET2.LE.AND R2, R14, R0, PT ;  /* 0x000000000e027233 */ /* 0x004fe20003803000 */
[----:B-----5:R-:W-:Y:S02]  /*6110*/  IMAD.MOV.U32 R135, RZ, RZ, R23 ;  /* 0x000000ffff877224 */ /* 0x020fe400078e0017 */
[----:B------:R-:W-:Y:S02]  /*6120*/  IMAD.WIDE.U32 R22, R22, -0x2daee0ad, RZ ;  /* 0xd2511f5316167825 */ /* 0x000fe400078e00ff */
[----:B------:R-:W-:Y:S02]  /*6130*/  LOP3.LUT R9, R2, R3, RZ, 0xc0, !PT ;  /* 0x0000000302097212 */ /* 0x000fe400078ec0ff */
[----:B------:R-:W-:-:S03]  /*6140*/  IMAD.WIDE.U32 R2, R19, -0x2daee0ad, RZ ;  /* 0xd2511f5313027825 */ /* 0x000fc600078e00ff */
[----:B------:R-:W-:Y:S02]  /*6150*/  LOP3.LUT R2, R23, UR5, R2, 0x96, !PT ;  /* 0x0000000517027c12 */ /* 0x000fe4000f8e9602 */
[C---:B------:R-:W-:Y:S01]  /*6160*/  HMMA.16816.F32 R200, R8.reuse, R112, R40 ;  /* 0x0000007008c8723c */ /* 0x040fe20000001828 */
[----:B------:R-:W-:Y:S01]  /*6170*/  LOP3.LUT R5, R3, UR9, R88, 0x96, !PT ;  /* 0x0000000903057c12 */ /* 0x000fe2000f8e9658 */
[----:B------:R2:W-:Y:S01]  /*6180*/  MUFU.EX2 R42, R4 ;  /* 0x00000004002a7308 */ /* 0x0005e20000000800 */
[----:B------:R-:W-:Y:S02]  /*6190*/  IMAD.MOV.U32 R88, RZ, RZ, R168 ;  /* 0x000000ffff587224 */ /* 0x000fe400078e00a8 */
[----:B------:R-:W-:Y:S01]  /*61a0*/  IMAD.WIDE.U32 R2, R2, -0x326172a9, RZ ;  /* 0xcd9e8d5702027825 */ /* 0x000fe200078e00ff */
[C---:B------:R-:W-:Y:S03]  /*61b0*/  HMMA.16816.F32 R196, R8.reuse, R108, R28 ;  /* 0x0000006c08c4723c */ /* 0x040fe6000000181c */
[----:B------:R-:W-:Y:S01]  /*61c0*/  IMAD.WIDE.U32 R18, R5, -0x326172a9, RZ ;  /* 0xcd9e8d5705127825 */ /* 0x000fe200078e00ff */
[----:B------:R-:W-:Y:S01]  /*61d0*/  SHF.R.U32.HI R7, RZ, 0x18, R2 ;  /* 0x00000018ff077819 */ /* 0x000fe20000011602 */
[----:B------:R-:W-:Y:S01]  /*61e0*/  MUFU.EX2 R40, R6 ;  /* 0x0000000600287308 */ /* 0x000fe20000000800 */
[C---:B------:R-:W-:Y:S01]  /*61f0*/  LOP3.LUT R5, R2.reuse, 0xffff, RZ, 0xc0, !PT ;  /* 0x0000ffff02057812 */ /* 0x040fe200078ec0ff */
[----:B---3--:R-:W-:Y:S01]  /*6200*/  HMMA.16816.F32 R204, R8, R104, R60 ;  /* 0x0000006808cc723c */ /* 0x008fe2000000183c */
[----:B------:R-:W-:Y:S01]  /*6210*/  LOP3.LUT R12, R2, 0xff, RZ, 0xc0, !PT ;  /* 0x000000ff020c7812 */ /* 0x000fe200078ec0ff */
[----:B------:R-:W-:Y:S01]  /*6220*/  IMAD.MOV.U32 R43, RZ, RZ, R164 ;  /* 0x000000ffff2b7224 */ /* 0x000fe200078e00a4 */
[----:B------:R-:W-:Y:S01]  /*6230*/  SHF.R.U32.HI R5, RZ, 0x8, R5 ;  /* 0x00000008ff057819 */ /* 0x000fe20000011605 */
[----:B------:R-:W-:-:S02]  /*6240*/  IMAD.MOV.U32 R31, RZ, RZ, R163 ;  /* 0x000000ffff1f7224 */ /* 0x000fc400078e00a3 */
[----:B--2---:R-:W-:Y:S01]  /*6250*/  FFMA.FTZ R4, R137, UR16, -R16 ;  /* 0x0000001089047c23 */ /* 0x004fe20008010810 */
[----:B------:R-:W-:Y:S01]  /*6260*/  PRMT R12, R12, 0x5410, R5 ;  /* 0x000054100c0c7816 */ /* 0x000fe20000000005 */
[----:B------:R-:W-:Y:S01]  /*6270*/  IMAD.MOV.U32 R63, RZ, RZ, R13 ;  /* 0x000000ffff3f7224 */ /* 0x000fe200078e000d */
[C---:B------:R-:W-:Y:S01]  /*6280*/  HMMA.16816.F32 R168, R8.reuse, R110, R72 ;  /* 0x0000006e08a8723c */ /* 0x040fe20000001848 */
[----:B------:R2:W3:Y:S01]  /*6290*/  MUFU.EX2 R28, R4 ;  /* 0x00000004001c7308 */ /* 0x0004e20000000800 */
        /* <DEDUP_REMOVED lines=8> */
[----:B--2---:R-:W-:-:S05]  /*6320*/  SHF.R.U32.HI R4, RZ, 0x10, R2 ;  /* 0x00000010ff047819 */ /* 0x004fca0000011602 */
[C---:B-1----:R-:W-:Y:S01]  /*6330*/  HMMA.16816.F32 R184, R8.reuse, R116, R36 ;  /* 0x0000007408b8723c */ /* 0x042fe20000001824 */
[----:B------:R-:W-:Y:S01]  /*6340*/  LOP3.LUT R2, R3, UR15, R18, 0x96, !PT ;  /* 0x0000000f03027c12 */ /* 0x000fe2000f8e9612 */
[----:B------:R-:W-:Y:S01]  /*6350*/  IMAD.MOV.U32 R51, RZ, RZ, R161 ;  /* 0x000000ffff337224 */ /* 0x000fe200078e00a1 */
[----:B------:R-:W-:Y:S01]  /*6360*/  LOP3.LUT R4, R4, 0xff, RZ, 0xc0, !PT ;  /* 0x000000ff04047812 */ /* 0x000fe200078ec0ff */
[----:B------:R-:W-:Y:S01]  /*6370*/  IMAD.MOV.U32 R50, RZ, RZ, R160 ;  /* 0x000000ffff327224 */ /* 0x000fe200078e00a0 */
[----:B------:R-:W-:Y:S01]  /*6380*/  LOP3.LUT R3, R2, 0xffff, RZ, 0xc0, !PT ;  /* 0x0000ffff02037812 */ /* 0x000fe200078ec0ff */
[C---:B------:R-:W-:Y:S01]  /*6390*/  HMMA.16816.F32 R180, R8.reuse, R124, R32 ;  /* 0x0000007c08b4723c */ /* 0x040fe20000001820 */
[----:B------:R-:W-:Y:S01]  /*63a0*/  PRMT R14, R4, 0x5410, R7 ;  /* 0x00005410040e7816 */ /* 0x000fe20000000007 */
[----:B------:R-:W-:Y:S01]  /*63b0*/  FFMA.FTZ R4, R155, UR16, -R16 ;  /* 0x000000109b047c23 */ /* 0x000fe20008010810 */
[--C-:B------:R-:W-:Y:S01]  /*63c0*/  SHF.R.U32.HI R6, RZ, 0x10, R2.reuse ;  /* 0x00000010ff067819 */ /* 0x100fe20000011602 */
[----:B------:R-:W-:Y:S01]  /*63d0*/  IMAD.MOV.U32 R155, RZ, RZ, R159 ;  /* 0x000000ffff9b7224 */ /* 0x000fe200078e009f */
[----:B------:R-:W-:Y:S01]  /*63e0*/  LOP3.LUT R13, R2, 0xff, RZ, 0xc0, !PT ;  /* 0x000000ff020d7812 */ /* 0x000fe200078ec0ff */
[----:B------:R1:W2:Y:S01]  /*63f0*/  MUFU.EX2 R41, R4 ;  /* 0x0000000400297308 */ /* 0x0002a20000000800 */
[----:B------:R-:W-:Y:S01]  /*6400*/  SHF.R.U32.HI R7, RZ, 0x8, R3 ;  /* 0x00000008ff077819 */ /* 0x000fe20000011603 */
[C---:B------:R-:W-:Y:S01]  /*6410*/  HMMA.16816.F32 R176, R8.reuse, R114, R52 ;  /* 0x0000007208b0723c */ /* 0x040fe20000001834 */
[----:B------:R-:W-:Y:S01]  /*6420*/  SHF.R.U32.HI R5, RZ, 0x18, R2 ;  /* 0x00000018ff057819 */ /* 0x000fe20000011602 */
[----:B---3--:R-:W-:Y:S01]  /*6430*/  IMAD.MOV.U32 R73, RZ, RZ, R28 ;  /* 0x000000ffff497224 */ /* 0x008fe200078e001c */
[----:B------:R-:W-:Y:S01]  /*6440*/  HSET2.LE.AND R2, R12, R0, PT ;  /* 0x000000000c027233 */ /* 0x000fe20003803000 */
[----:B------:R-:W-:Y:S01]  /*6450*/  IMAD.MOV.U32 R49, RZ, RZ, R61 ;  /* 0x000000ffff317224 */ /* 0x000fe200078e003d */
[----:B------:R-:W-:Y:S01]  /*6460*/  F2FP.F16.F32.PACK_AB R3, R63, R143 ;  /* 0x0000008f3f03723e */ /* 0x000fe200000000ff */
[----:B------:R-:W-:Y:S01]  /*6470*/  HMMA.16816.F32 R160, R8, R122, R64 ;  /* 0x0000007a08a0723c */ /* 0x000fe20000001840 */
[----:B------:R-:W-:Y:S01]  /*6480*/  PRMT R7, R13, 0x5410, R7 ;  /* 0x000054100d077816 */ /* 0x000fe20000000007 */
[----:B------:R-:W-:-:S04]  /*6490*/  IMAD.MOV.U32 R48, RZ, RZ, R62 ;  /* 0x000000ffff307224 */ /* 0x000fc800078e003e */
[C---:B------:R-:W-:Y:S01]  /*64a0*/  HMMA.16816.F32 R136, R8.reuse, R126, R24 ;  /* 0x0000007e0888723c */ /* 0x040fe20000001818 */
[----:B-1----:R-:W-:Y:S02]  /*64b0*/  LOP3.LUT R4, R6, 0xff, RZ, 0xc0, !PT ;  /* 0x000000ff06047812 */ /* 0x002fe400078ec0ff */
[----:B------:R-:W-:Y:S02]  /*64c0*/  LOP3.LUT R6, R2, R3, RZ, 0xc0, !PT ;  /* 0x0000000302067212 */ /* 0x000fe400078ec0ff */
[----:B------:R-:W-:Y:S02]  /*64d0*/  PRMT R12, R4, 0x5410, R5 ;  /* 0x00005410040c7816 */ /* 0x000fe40000000005 */
[--C-:B------:R-:W-:Y:S01]  /*64e0*/  HSET2.LE.AND R2, R14, R0.reuse, PT ;  /* 0x000000000e027233 */ /* 0x100fe20003803000 */
[----:B------:R-:W-:Y:S01]  /*64f0*/  IMAD.MOV.U32 R14, RZ, RZ, R158 ;  /* 0x000000ffff0e7224 */ /* 0x000fe200078e009e */
[----:B------:R-:W-:Y:S01]  /*6500*/  HSET2.LE.AND R4, R7, R0, PT ;  /* 0x0000000007047233 */ /* 0x000fe20003803000 */
[----:B------:R-:W-:Y:S01]  /*6510*/  HMMA.16816.F32 R156, R8, R118, R56 ;  /* 0x00000076089c723c */ /* 0x000fe20000001838 */
[----:B------:R-:W-:-:S02]  /*6520*/  F2FP.F16.F32.PACK_AB R3, R40, R28 ;  /* 0x0000001c2803723e */ /* 0x000fc400000000ff */
[----:B------:R-:W-:Y:S02]  /*6530*/  F2FP.F16.F32.PACK_AB R5, R135, R74 ;  /* 0x0000004a8705723e */ /* 0x000fe400000000ff */
[----:B------:R-:W-:Y:S02]  /*6540*/  HSET2.LE.AND R12, R12, R0, PT ;  /* 0x000000000c0c7233 */ /* 0x000fe40003803000 */
[----:B--2---:R-:W-:Y:S01]  /*6550*/  F2FP.F16.F32.PACK_AB R13, R41, R42 ;  /* 0x0000002a290d723e */ /* 0x004fe200000000ff */
[----:B------:R-:W-:Y:S01]  /*6560*/  IMAD.MOV.U32 R8, RZ, RZ, R31 ;  /* 0x000000ffff087224 */ /* 0x000fe200078e001f */
[----:B------:R-:W-:Y:S01]  /*6570*/  LOP3.LUT R7, R2, R3, RZ, 0xc0, !PT ;  /* 0x0000000302077212 */ /* 0x000fe200078ec0ff */
[----:B------:R-:W-:Y:S01]  /*6580*/  FFMA.FTZ R2, R210, UR16, -R15 ;  /* 0x00000010d2027c23 */ /* 0x000fe2000801080f */
[----:B------:R-:W-:Y:S01]  /*6590*/  LOP3.LUT R4, R4, R5, RZ, 0xc0, !PT ;  /* 0x0000000504047212 */ /* 0x000fe200078ec0ff */
[----:B------:R-:W-:Y:S01]  /*65a0*/  IMAD.MOV.U32 R10, RZ, RZ, R43 ;  /* 0x000000ffff0a7224 */ /* 0x000fe200078e002b */
[----:B------:R-:W-:Y:S01]  /*65b0*/  LOP3.LUT R5, R12, R13, RZ, 0xc0, !PT ;  /* 0x0000000d0c057212 */ /* 0x000fe200078ec0ff */
[----:B------:R1:W-:Y:S01]  /*65c0*/  MUFU.EX2 R101, R2 ;  /* 0x0000000200657308 */ /* 0x0003e20000000800 */
[----:B------:R-:W-:Y:S01]  /*65d0*/  LOP3.LUT R3, R19, UR8, R100, 0x96, !PT ;  /* 0x0000000813037c12 */ /* 0x000fe2000f8e9664 */
[----:B------:R-:W-:-:S02]  /*65e0*/  IMAD.MOV.U32 R9, RZ, RZ, R60 ;  /* 0x000000ffff097224 */ /* 0x000fc400078e003c */
[----:B------:R-:W-:Y:S02]  /*65f0*/  IMAD.MOV.U32 R100, RZ, RZ, R42 ;  /* 0x000000ffff647224 */ /* 0x000fe400078e002a */
[C---:B------:R-:W-:Y:S01]  /*6600*/  HMMA.16816.F32 R36, R4.reuse, R68, RZ ;  /* 0x000000440424723c */ /* 0x040fe200000018ff */
[----:B------:R-:W-:Y:S02]  /*6610*/  IMAD.MOV.U32 R13, RZ, RZ, R41 ;  /* 0x000000ffff0d7224 */ /* 0x000fe400078e0029 */
[----:B------:R-:W-:Y:S02]  /*6620*/  IMAD.MOV.U32 R12, RZ, RZ, R40 ;  /* 0x000000ffff0c7224 */ /* 0x000fe400078e0028 */
[----:B------:R-:W-:Y:S01]  /*6630*/  IMAD.MOV.U32 R11, RZ, RZ, R63 ;  /* 0x000000ffff0b7224 */ /* 0x000fe200078e003f */
[----:B------:R-:W-:Y:S01]  /*6640*/  HMMA.16816.F32 R52, R4, R70, RZ ;  /* 0x000000460434723c */ /* 0x000fe200000018ff */
[----:B-1----:R-:W-:-:S05]  /*6650*/  FFMA.FTZ R2, R208, UR16, -R15 ;  /* 0x00000010d0027c23 */ /* 0x002fca000801080f */
[C---:B------:R-:W-:Y:S01]  /*6660*/  HMMA.16816.F32 R44, R4.reuse, R92, RZ ;  /* 0x0000005c042c723c */ /* 0x040fe200000018ff */
[----:B------:R-:W-:Y:S01]  /*6670*/  IMAD.MOV.U32 R208, RZ, RZ, R8 ;  /* 0x000000ffffd07224 */ /* 0x000fe200078e0008 */
[----:B------:R1:W-:Y:S04]  /*6680*/  MUFU.EX2 R19, R2 ;  /* 0x0000000200137308 */ /* 0x0003e80000000800 */
[C---:B------:R-:W-:Y:S06]  /*6690*/  HMMA.16816.F32 R32, R4.reuse, R76, RZ ;  /* 0x0000004c0420723c */ /* 0x040fec00000018ff */
[C---:B------:R-:W-:Y:S06]  /*66a0*/  HMMA.16816.F32 R56, R4.reuse, R78, RZ ;  /* 0x0000004e0438723c */ /* 0x040fec00000018ff */
[----:B------:R-:W-:Y:S01]  /*66b0*/  HMMA.16816.F32 R28, R4, R84, RZ ;  /* 0x00000054041c723c */ /* 0x000fe200000018ff */
[----:B-1----:R-:W-:-:S05]  /*66c0*/  IMAD.WIDE.U32 R2, R3, -0x2daee0ad, RZ ;  /* 0xd2511f5303027825 */ /* 0x002fca00078e00ff */
[----:B------:R-:W-:Y:S01]  /*66d0*/  HMMA.16816.F32 R60, R4, R86, RZ ;  /* 0x00000056043c723c */ /* 0x000fe200000018ff */
[----:B------:R-:W-:-:S05]  /*66e0*/  LOP3.LUT R8, R2, 0xff, RZ, 0xc0, !PT ;  /* 0x000000ff02087812 */ /* 0x000fca00078ec0ff */
[C---:B------:R-:W-:Y:S06]  /*66f0*/  HMMA.16816.F32 R24, R4.reuse, R80, RZ ;  /* 0x000000500418723c */ /* 0x040fec00000018ff */
[C---:B------:R-:W-:Y:S06]  /*6700*/  HMMA.16816.F32 R64, R4.reuse, R82, RZ ;  /* 0x000000520440723c */ /* 0x040fec00000018ff */
[C---:B------:R-:W-:Y:S06]  /*6710*/  HMMA.16816.F32 R40, R4.reuse, R96, RZ ;  /* 0x000000600428723c */ /* 0x040fec00000018ff */
[----:B------:R-:W-:Y:S01]  /*6720*/  HMMA.16816.F32 R68, R4, R98, RZ ;  /* 0x000000620444723c */ /* 0x000fe200000018ff */
[----:B------:R-:W-:-:S02]  /*6730*/  IMAD.MOV.U32 R97, RZ, RZ, R50 ;  /* 0x000000ffff617224 */ /* 0x000fc400078e0032 */
[----:B------:R-:W-:-:S03]  /*6740*/  IMAD.MOV.U32 R96, RZ, RZ, R51 ;  /* 0x000000ffff607224 */ /* 0x000fc600078e0033 */
[----:B------:R-:W-:Y:S07]  /*6750*/  HMMA.16816.F32 R92, R4, R94, RZ ;  /* 0x0000005e045c723c */ /* 0x000fee00000018ff */
[--C-:B------:R-:W-:Y:S01]  /*6760*/  FFMA.FTZ R4, R191, UR16, -R15.reuse ;  /* 0x00000010bf047c23 */ /* 0x100fe2000801080f */
[--C-:B------:R-:W-:Y:S01]  /*6770*/  SHF.R.U32.HI R7, RZ, 0x10, R2.reuse ;  /* 0x00000010ff077819 */ /* 0x100fe20000011602 */
[----:B------:R-:W-:Y:S01]  /*6780*/  FFMA.FTZ R5, R190, UR16, -R15 ;  /* 0x00000010be057c23 */ /* 0x000fe2000801080f */
[----:B------:R-:W-:Y:S01]  /*6790*/  SHF.R.U32.HI R6, RZ, 0x18, R2 ;  /* 0x00000018ff067819 */ /* 0x000fe20000011602 */
[----:B------:R1:W-:Y:S01]  /*67a0*/  MUFU.EX2 R210, R4 ;  /* 0x0000000400d27308 */ /* 0x0003e20000000800 */
[----:B------:R-:W-:-:S02]  /*67b0*/  IMAD.MOV.U32 R190, RZ, RZ, R12 ;  /* 0x000000ffffbe7224 */ /* 0x000fc400078e000c */
[----:B------:R-:W-:-:S05]  /*67c0*/  IMAD.MOV.U32 R12, RZ, RZ, R251 ;  /* 0x000000ffff0c7224 */ /* 0x000fca00078e00fb */
[----:B------:R2:W3:Y:S01]  /*67d0*/  MUFU.EX2 R50, R5 ;  /* 0x0000000500327308 */ /* 0x0004e20000000800 */
[----:B-1----:R-:W-:Y:S02]  /*67e0*/  LOP3.LUT R4, R3, UR4, R22, 0x96, !PT ;  /* 0x0000000403047c12 */ /* 0x002fe4000f8e9616 */
[----:B------:R-:W-:-:S04]  /*67f0*/  LOP3.LUT R3, R2, 0xffff, RZ, 0xc0, !PT ;  /* 0x0000ffff02037812 */ /* 0x000fc800078ec0ff */
[----:B------:R-:W-:Y:S01]  /*6800*/  SHF.R.U32.HI R2, RZ, 0x8, R3 ;  /* 0x00000008ff027819 */ /* 0x000fe20000011603 */
[----:B------:R-:W-:Y:S01]  /*6810*/  FFMA.FTZ R3, R211, UR16, -R16 ;  /* 0x00000010d3037c23 */ /* 0x000fe20008010810 */
[----:B--2---:R-:W-:Y:S02]  /*6820*/  SHF.R.U32.HI R5, RZ, 0x18, R4 ;  /* 0x00000018ff057819 */ /* 0x004fe40000011604 */
        /* <DEDUP_REMOVED lines=13> */
[----:B------:R-:W-:Y:S01]  /*6900*/  PRMT R4, R6, 0x5410, R4 ;  /* 0x0000541006047816 */ /* 0x000fe20000000004 */
[----:B------:R-:W-:Y:S01]  /*6910*/  IMAD.MOV.U32 R220, RZ, RZ, R9 ;  /* 0x000000ffffdc7224 */ /* 0x000fe200078e0009 */
        /* <DEDUP_REMOVED lines=19> */
[C---:B------:R-:W-:Y:S01]  /*6a50*/  HMMA.16816.F32 R84, R4.reuse, R108, R28 ;  /* 0x0000006c0454723c */ /* 0x040fe2000000181c */
[----:B------:R-:W1:Y:S03]  /*6a60*/  LDSM.16.MT88.4 R28, [R214+0x9800] ;  /* 0x00980000d61c783b */ /* 0x000e660000004200 */
        /* <DEDUP_REMOVED lines=16> */
[----:B------:R-:W-:Y:S01]  /*6b70*/  HMMA.16816.F32 R128, R4, R124, R44 ;  /* 0x0000007c0480723c */ /* 0x000fe2000000182c */
[----:B------:R-:W-:-:S04]  /*6b80*/  IMAD.WIDE.U32 R2, R3, -0x326172a9, RZ ;  /* 0xcd9e8d5703027825 */ /* 0x000fc800078e00ff */
[----:B------:R-:W-:Y:S01]  /*6b90*/  FFMA.FTZ R9, R224, UR16, -R21 ;  /* 0x00000010e0097c23 */ /* 0x000fe20008010815 */
[----:B------:R-:W-:Y:S01]  /*6ba0*/  LDSM.16.MT88.4 R44, [R212+0xb800] ;  /* 0x00b80000d42c783b */ /* 0x000fe20000004200 */
[----:B------:R-:W-:Y:S02]  /*6bb0*/  IMAD.MOV.U32 R120, RZ, RZ, R142 ;  /* 0x000000ffff787224 */ /* 0x000fe400078e008e */
[----:B------:R2:W-:Y:S01]  /*6bc0*/  MUFU.EX2 R251, R9 ;  /* 0x0000000900fb7308 */ /* 0x0005e20000000800 */
[----:B------:R-:W-:Y:S01]  /*6bd0*/  IMAD.MOV.U32 R125, RZ, RZ, R208 ;  /* 0x000000ffff7d7224 */ /* 0x000fe200078e00d0 */
[----:B------:R-:W-:Y:S01]  /*6be0*/  LOP3.LUT R3, R3, UR6, R90, 0x96, !PT ;  /* 0x0000000603037c12 */ /* 0x000fe2000f8e965a */
[----:B------:R-:W-:Y:S01]  /*6bf0*/  IMAD.MOV.U32 R208, RZ, RZ, R11 ;  /* 0x000000ffffd07224 */ /* 0x000fe200078e000b */
[----:B------:R-:W-:Y:S01]  /*6c00*/  HMMA.16816.F32 R140, R4, R116, R40 ;  /* 0x00000074048c723c */ /* 0x000fe20000001828 */
[----:B------:R-:W-:Y:S02]  /*6c10*/  IMAD.MOV.U32 R124, RZ, RZ, R13 ;  /* 0x000000ffff7c7224 */ /* 0x000fe400078e000d */
[----:B------:R-:W-:-:S02]  /*6c20*/  IMAD.MOV.U32 R13, RZ, RZ, R48 ;  /* 0x000000ffff0d7224 */ /* 0x000fc400078e0030 */
[----:B------:R-:W-:Y:S01]  /*6c30*/  IMAD.MOV.U32 R11, RZ, RZ, R49 ;  /* 0x000000ffff0b7224 */ /* 0x000fe200078e0031 */
[----:B------:R-:W-:Y:S01]  /*6c40*/  HMMA.16816.F32 R60, R4, R110, R60 ;  /* 0x0000006e043c723c */ /* 0x000fe2000000183c */
[----:B------:R-:W-:-:S04]  /*6c50*/  IMAD.WIDE.U32 R48, R10, -0x326172a9, RZ ;  /* 0xcd9e8d570a307825 */ /* 0x000fc800078e00ff */
[----:B------:R-:W-:Y:S01]  /*6c60*/  FFMA.FTZ R10, R152, UR16, -R21 ;  /* 0x00000010980a7c23 */ /* 0x000fe20008010815 */
[----:B------:R-:W-:-:S03]  /*6c70*/  IMAD.MOV.U32 R112, RZ, RZ, R210 ;  /* 0x000000ffff707224 */ /* 0x000fc600078e00d2 */
[----:B------:R-:W3:Y:S01]  /*6c80*/  MUFU.EX2 R224, R10 ;  /* 0x0000000a00e07308 */ /* 0x000ee20000000800 */
[----:B--2---:R-:W-:Y:S01]  /*6c90*/  LOP3.LUT R9, R49, UR10, R2, 0x96, !PT ;  /* 0x0000000a31097c12 */ /* 0x004fe2000f8e9602 */
[----:B------:R-:W-:Y:S01]  /*6ca0*/  IMAD.WIDE.U32 R2, R3, -0x2daee0ad, RZ ;  /* 0xd2511f5303027825 */ /* 0x000fe200078e00ff */
[----:B------:R-:W-:Y:S01]  /*6cb0*/  HMMA.16816.F32 R80, R4, R104, R36 ;  /* 0x000000680450723c */ /* 0x000fe20000001824 */
[----:B------:R-:W2:Y:S02]  /*6cc0*/  LDSM.16.MT88.4 R36, [R214+0xa800] ;  /* 0x00a80000d624783b */ /* 0x000ea40000004200 */
        /* <DEDUP_REMOVED lines=8> */
[----:B------:R-:W-:Y:S01]  /*6d50*/  HMMA.16816.F32 R104, R4, R106, R52 ;  /* 0x0000006a0468723c */ /* 0x000fe20000001834 */
[----:B------:R-:W5:Y:S01]  /*6d60*/  LDSM.16.MT88.4 R52, [R214+0xb800] ;  /* 0x00b80000d634783b */ /* 0x000f620000004200 */
[----:B------:R-:W-:-:S04]  /*6d70*/  IMAD.WIDE.U32 R2, R2, -0x326172a9, RZ ;  /* 0xcd9e8d5702027825 */ /* 0x000fc800078e00ff */
[----:B------:R-:W-:Y:S01]  /*6d80*/  IMAD.MOV.U32 R43, RZ, RZ, R211 ;  /* 0x000000ffff2b7224 */ /* 0x000fe200078e00d3 */
[----:B------:R1:W-:Y:S01]  /*6d90*/  MUFU.EX2 R219, R8 ;  /* 0x0000000800db7308 */ /* 0x0003e20000000800 */
[C---:B------:R-:W-:Y:S01]  /*6da0*/  LOP3.LUT R18, R2.reuse, 0xff, RZ, 0xc0, !PT ;  /* 0x000000ff02127812 */ /* 0x040fe200078ec0ff */
[----:B------:R-:W-:Y:S01]  /*6db0*/  IMAD.MOV.U32 R117, RZ, RZ, R11 ;  /* 0x000000ffff757224 */ /* 0x000fe200078e000b */
[----:B------:R-:W-:Y:S01]  /*6dc0*/  SHF.R.U32.HI R12, RZ, 0x10, R2 ;  /* 0x00000010ff0c7819 */ /* 0x000fe20000011602 */
[----:B------:R-:W-:Y:S01]  /*6dd0*/  IMAD.MOV.U32 R110, RZ, RZ, R101 ;  /* 0x000000ffff6e7224 */ /* 0x000fe200078e0065 */
[C---:B------:R-:W-:Y:S01]  /*6de0*/  HMMA.16816.F32 R64, R4.reuse, R122, R64 ;  /* 0x0000007a0440723c */ /* 0x040fe20000001840 */
[----:B------:R-:W-:Y:S02]  /*6df0*/  IMAD.MOV.U32 R115, RZ, RZ, R14 ;  /* 0x000000ffff737224 */ /* 0x000fe400078e000e */
[----:B------:R-:W-:Y:S01]  /*6e00*/  IMAD.MOV.U32 R101, RZ, RZ, R13 ;  /* 0x000000ffff657224 */ /* 0x000fe200078e000d */
[----:B----4-:R-:W-:Y:S01]  /*6e10*/  LOP3.LUT R9, R2, 0xffff, RZ, 0xc0, !PT ;  /* 0x0000ffff02097812 */ /* 0x010fe200078ec0ff */
[----:B------:R-:W-:Y:S01]  /*6e20*/  IMAD.MOV.U32 R111, RZ, RZ, R208 ;  /* 0x000000ffff6f7224 */ /* 0x000fe200078e00d0 */
[C---:B------:R-:W-:Y:S01]  /*6e30*/  HMMA.16816.F32 R68, R4.reuse, R118, R68 ;  /* 0x000000760444723c */ /* 0x040fe20000001844 */
[----:B------:R-:W-:Y:S01]  /*6e40*/  IMAD.MOV.U32 R90, RZ, RZ, R209 ;  /* 0x000000ffff5a7224 */ /* 0x000fe200078e00d1 */
[----:B------:R-:W-:Y:S01]  /*6e50*/  SHF.R.U32.HI R10, RZ, 0x8, R9 ;  /* 0x00000008ff0a7819 */ /* 0x000fe20000011609 */
[----:B------:R-:W-:Y:S01]  /*6e60*/  FFMA.FTZ R9, R175, UR16, -R20 ;  /* 0x00000010af097c23 */ /* 0x000fe20008010814 */
[----:B------:R-:W-:Y:S01]  /*6e70*/  IMAD.MOV.U32 R123, RZ, RZ, R72 ;  /* 0x000000ffff7b7224 */ /* 0x000fe200078e0048 */
[----:B-1----:R-:W-:Y:S01]  /*6e80*/  LOP3.LUT R8, R3, UR15, R40, 0x96, !PT ;  /* 0x0000000f03087c12 */ /* 0x002fe2000f8e9628 */
[----:B------:R-:W-:Y:S01]  /*6e90*/  FFMA.FTZ R3, R230, UR16, -R20 ;  /* 0x00000010e6037c23 */ /* 0x000fe20008010814 */
[----:B------:R-:W-:Y:S01]  /*6ea0*/  IMAD.MOV.U32 R40, RZ, RZ, R17 ;  /* 0x000000ffff287224 */ /* 0x000fe200078e0011 */
[----:B------:R-:W-:Y:S01]  /*6eb0*/  SHF.R.U32.HI R17, RZ, 0x18, R2 ;  /* 0x00000018ff117819 */ /* 0x000fe20000011602 */
[----:B------:R-:W-:Y:S01]  /*6ec0*/  FFMA.FTZ R2, R174, UR16, -R20 ;  /* 0x00000010ae027c23 */ /* 0x000fe20008010814 */
[----:B------:R1:W-:Y:S01]  /*6ed0*/  MUFU.EX2 R211, R3 ;  /* 0x0000000300d37308 */ /* 0x0003e20000000800 */
[--C-:B------:R-:W-:Y:S01]  /*6ee0*/  SHF.R.U32.HI R11, RZ, 0x10, R8.reuse ;  /* 0x00000010ff0b7819 */ /* 0x100fe20000011608 */
[----:B------:R-:W-:Y:S01]  /*6ef0*/  HMMA.16816.F32 R92, R4, R126, R92 ;  /* 0x0000007e045c723c */ /* 0x000fe2000000185c */
[----:B------:R-:W-:Y:S01]  /*6f00*/  LOP3.LUT R14, R8, 0xff, RZ, 0xc0, !PT ;  /* 0x000000ff080e7812 */ /* 0x000fe200078ec0ff */
[----:B------:R-:W-:Y:S01]  /*6f10*/  IMAD.MOV.U32 R122, RZ, RZ, R73 ;  /* 0x000000ffff7a7224 */ /* 0x000fe200078e0049 */
[----:B------:R-:W-:Y:S01]  /*6f20*/  SHF.R.U32.HI R13, RZ, 0x18, R8 ;  /* 0x00000018ff0d7819 */ /* 0x000fe20000011608 */
[----:B------:R-:W-:Y:S01]  /*6f30*/  IMAD.MOV.U32 R113, RZ, RZ, R74 ;  /* 0x000000ffff717224 */ /* 0x000fe200078e004a */
[----:B------:R-:W-:Y:S01]  /*6f40*/  PRMT R10, R18, 0x5410, R10 ;  /* 0x00005410120a7816 */ /* 0x000fe2000000000a */
[----:B------:R4:W2:Y:S01]  /*6f50*/  MUFU.EX2 R210, R2 ;  /* 0x0000000200d27308 */ /* 0x0008a20000000800 */
[----:B------:R-:W-:-:S02]  /*6f60*/  IMAD.MOV.U32 R114, RZ, RZ, R75 ;  /* 0x000000ffff727224 */ /* 0x000fc400078e004b */
[----:B------:R-:W-:Y:S02]  /*6f70*/  IMAD.MOV.U32 R119, RZ, RZ, R124 ;  /* 0x000000ffff777224 */ /* 0x000fe400078e007c */
[----:B------:R-:W-:Y:S02]  /*6f80*/  IMAD.MOV.U32 R175, RZ, RZ, R122 ;  /* 0x000000ffffaf7224 */ /* 0x000fe400078e007a */
[----:B------:R-:W-:Y:S01]  /*6f90*/  IMAD.MOV.U32 R18, RZ, RZ, R123 ;  /* 0x000000ffff127224 */ /* 0x000fe200078e007b */
[----:B------:R3:W-:Y:S01]  /*6fa0*/  MUFU.EX2 R209, R9 ;  /* 0x0000000900d17308 */ /* 0x0007e20000000800 */
[----:B-1----:R-:W-:Y:S01]  /*6fb0*/  LOP3.LUT R3, R8, 0xffff, RZ, 0xc0, !PT ;  /* 0x0000ffff08037812 */ /* 0x002fe200078ec0ff */
[----:B------:R-:W-:Y:S01]  /*6fc0*/  IMAD.MOV.U32 R230, RZ, RZ, R91 ;  /* 0x000000ffffe67224 */ /* 0x000fe200078e005b */
[----:B------:R-:W-:Y:S01]  /*6fd0*/  LOP3.LUT R8, R11, 0xff, RZ, 0xc0, !PT ;  /* 0x000000ff0b087812 */ /* 0x000fe200078ec0ff */
[----:B------:R-:W-:Y:S01]  /*6fe0*/  IMAD.MOV.U32 R174, RZ, RZ, R121 ;  /* 0x000000ffffae7224 */ /* 0x000fe200078e0079 */
[----:B------:R-:W-:Y:S01]  /*6ff0*/  SHF.R.U32.HI R3, RZ, 0x8, R3 ;  /* 0x00000008ff037819 */ /* 0x000fe20000011603 */
[----:B------:R-:W-:Y:S01]  /*7000*/  IMAD.MOV.U32 R116, RZ, RZ, R155 ;  /* 0x000000ffff747224 */ /* 0x000fe200078e009b */
[----:B------:R-:W-:Y:S01]  /*7010*/  PRMT R8, R8, 0x5410, R13 ;  /* 0x0000541008087816 */ /* 0x000fe2000000000d */
[----:B------:R-:W-:Y:S01]  /*7020*/  IMAD.MOV.U32 R13, RZ, RZ, R19 ;  /* 0x000000ffff0d7224 */ /* 0x000fe200078e0013 */
[----:B----4-:R-:W-:Y:S01]  /*7030*/  LOP3.LUT R2, R12, 0xff, RZ, 0xc0, !PT ;  /* 0x000000ff0c027812 */ /* 0x010fe200078ec0ff */
[----:B------:R-:W-:-:S02]  /*7040*/  IMAD.MOV.U32 R19, RZ, RZ, R88 ;  /* 0x000000ffff137224 */ /* 0x000fc400078e0058 */
[----:B------:R-:W-:Y:S01]  /*7050*/  IMAD.MOV.U32 R118, RZ, RZ, R111 ;  /* 0x000000ffff767224 */ /* 0x000fe200078e006f */
[----:B------:R-:W-:Y:S01]  /*7060*/  PRMT R11, R2, 0x5410, R17 ;  /* 0x00005410020b7816 */ /* 0x000fe20000000011 */
[----:B------:R-:W-:Y:S01]  /*7070*/  IMAD.MOV.U32 R17, RZ, RZ, R110 ;  /* 0x000000ffff117224 */ /* 0x000fe200078e006e */
[----:B------:R-:W-:Y:S01]  /*7080*/  PRMT R2, R14, 0x5410, R3 ;  /* 0x000054100e027816 */ /* 0x000fe20000000003 */
[----:B------:R-:W-:Y:S01]  /*7090*/  FFMA.FTZ R3, R189, UR16, -R20 ;  /* 0x00000010bd037c23 */ /* 0x000fe20008010814 */
[----:B------:R-:W-:Y:S02]  /*70a0*/  IMAD.MOV.U32 R189, RZ, RZ, R191 ;  /* 0x000000ffffbd7224 */ /* 0x000fe400078e00bf */
[----:B------:R-:W-:Y:S01]  /*70b0*/  IMAD.MOV.U32 R14, RZ, RZ, R43 ;  /* 0x000000ffff0e7224 */ /* 0x000fe200078e002b */
[----:B------:R-:W-:Y:S01]  /*70c0*/  HSET2.LE.AND R2, R2, R0, PT ;  /* 0x0000000002027233 */ /* 0x000fe20003803000 */
[----:B------:R1:W4:Y:S01]  /*70d0*/  MUFU.EX2 R208, R3 ;  /* 0x0000000300d07308 */ /* 0x0003220000000800 */
[----:B------:R-:W-:-:S02]  /*70e0*/  IMAD.MOV.U32 R191, RZ, RZ, R100 ;  /* 0x000000ffffbf7224 */ /* 0x000fc400078e0064 */
[----:B---3--:R-:W-:Y:S02]  /*70f0*/  IMAD.MOV.U32 R9, RZ, RZ, R90 ;  /* 0x000000ffff097224 */ /* 0x008fe400078e005a */
[----:B------:R-:W-:Y:S02]  /*7100*/  IMAD.MOV.U32 R43, RZ, RZ, R120 ;  /* 0x000000ffff2b7224 */ /* 0x000fe400078e0078 */
[----:B------:R-:W-:Y:S02]  /*7110*/  IMAD.MOV.U32 R100, RZ, RZ, R89 ;  /* 0x000000ffff647224 */ /* 0x000fe400078e0059 */
[----:B------:R-:W-:Y:S01]  /*7120*/  IMAD.MOV.U32 R12, RZ, RZ, R108 ;  /* 0x000000ffff0c7224 */ /* 0x000fe200078e006c */
[----:B-1----:R-:W-:-:S04]  /*7130*/  F2FP.F16.F32.PACK_AB R3, R224, R251 ;  /* 0x000000fbe003723e */ /* 0x002fc800000000ff */
[----:B------:R-:W-:Y:S02]  /*7140*/  LOP3.LUT R4, R2, R3, RZ, 0xc0, !PT ;  /* 0x0000000302047212 */ /* 0x000fe400078ec0ff */
[----:B------:R-:W-:Y:S01]  /*7150*/  HSET2.LE.AND R2, R8, R0, PT ;  /* 0x0000000008027233 */ /* 0x000fe20003803000 */
[----:B------:R-:W-:Y:S01]  /*7160*/  IMAD.MOV.U32 R8, RZ, RZ, R125 ;  /* 0x000000ffff087224 */ /* 0x000fe200078e007d */
[----:B--2---:R-:W-:-:S04]  /*7170*/  F2FP.F16.F32.PACK_AB R3, R210, R211 ;  /* 0x000000d3d203723e */ /* 0x004fc800000000ff */
[----:B------:R-:W-:Y:S02]  /*7180*/  LOP3.LUT R5, R2, R3, RZ, 0xc0, !PT ;  /* 0x0000000302057212 */ /* 0x000fe400078ec0ff */
[--C-:B------:R-:W-:Y:S01]  /*7190*/  HSET2.LE.AND R2, R10, R0.reuse, PT ;  /* 0x000000000a027233 */ /* 0x100fe20003803000 */
[----:B------:R-:W-:Y:S01]  /*71a0*/  IMAD.MOV.U32 R10, RZ, RZ, R189 ;  /* 0x000000ffff0a7224 */ /* 0x000fe200078e00bd */
[----:B------:R-:W-:Y:S01]  /*71b0*/  F2FP.F16.F32.PACK_AB R3, R219, R220 ;  /* 0x000000dcdb03723e */ /* 0x000fe200000000ff */
[----:B------:R-:W-:Y:S02]  /*71c0*/  IMAD.MOV.U32 R189, RZ, RZ, R9 ;  /* 0x000000ffffbd7224 */ /* 0x000fe400078e0009 */
[----:B------:R-:W-:Y:S01]  /*71d0*/  IMAD.MOV.U32 R9, RZ, RZ, R17 ;  /* 0x000000ffff097224 */ /* 0x000fe200078e0011 */
[----:B------:R-:W-:Y:S01]  /*71e0*/  LOP3.LUT R6, R2, R3, RZ, 0xc0, !PT ;  /* 0x0000000302067212 */ /* 0x000fe200078ec0ff */
[----:B------:R-:W-:Y:S01]  /*71f0*/  IMAD.MOV.U32 R17, RZ, RZ, R175 ;  /* 0x000000ffff117224 */ /* 0x000fe200078e00af */
[----:B------:R-:W-:Y:S01]  /*7200*/  HSET2.LE.AND R2, R11, R0, PT ;  /* 0x000000000b027233 */ /* 0x000fe20003803000 */
[----:B------:R-:W-:Y:S01]  /*7210*/  IMAD.MOV.U32 R175, RZ, RZ, R115 ;  /* 0x000000ffffaf7224 */ /* 0x000fe200078e0073 */
[----:B----4-:R-:W-:Y:S01]  /*7220*/  F2FP.F16.F32.PACK_AB R3, R208, R209 ;  /* 0x000000d1d003723e */ /* 0x010fe200000000ff */
[----:B------:R-:W-:-:S03]  /*7230*/  IMAD.MOV.U32 R115, RZ, RZ, R50 ;  /* 0x000000ffff737224 */ /* 0x000fc600078e0032 */
[----:B------:R-:W-:Y:S02]  /*7240*/  LOP3.LUT R7, R2, R3, RZ, 0xc0, !PT ;  /* 0x0000000302077212 */ /* 0x000fe400078ec0ff */
[----:B------:R-:W-:-:S05]  /*7250*/  LOP3.LUT R2, R23, UR14, R132, 0x96, !PT ;  /* 0x0000000e17027c12 */ /* 0x000fca000f8e9684 */
[----:B------:R-:W-:Y:S01]  /*7260*/  HMMA.16816.F32 R72, R4, R28, R200 ;  /* 0x0000001c0448723c */ /* 0x000fe200000018c8 */
[----:B------:R-:W-:-:S05]  /*7270*/  IMAD.WIDE.U32 R2, R2, -0x2daee0ad, RZ ;  /* 0xd2511f5302027825 */ /* 0x000fca00078e00ff */
[C---:B------:R-:W-:Y:S01]  /*7280*/  HMMA.16816.F32 R124, R4.reuse, R36, R192 ;  /* 0x00000024047c723c */ /* 0x040fe200000018c0 */
[----:B------:R-:W-:Y:S01]  /*7290*/  IMAD.MOV.U32 R200, RZ, RZ, R40 ;  /* 0x000000ffffc87224 */ /* 0x000fe200078e0028 */
[----:B------:R-:W-:Y:S01]  /*72a0*/  LOP3.LUT R3, R3, UR7, R172, 0x96, !PT ;  /* 0x0000000703037c12 */ /* 0x000fe2000f8e96ac */
[----:B------:R-:W-:Y:S02]  /*72b0*/  IMAD.MOV.U32 R40, RZ, RZ, R109 ;  /* 0x000000ffff287224 */ /* 0x000fe400078e006d */
[----:B------:R-:W-:Y:S01]  /*72c0*/  IMAD.MOV.U32 R203, RZ, RZ, R117 ;  /* 0x000000ffffcb7224 */ /* 0x000fe200078e0075 */
[----:B-----5:R-:W-:Y:S01]  /*72d0*/  HMMA.16816.F32 R192, R4, R52, R180 ;  /* 0x0000003404c0723c */ /* 0x020fe200000018b4 */
[----:B------:R-:W-:Y:S02]  /*72e0*/  IMAD.MOV.U32 R201, RZ, RZ, R112 ;  /* 0x000000ffffc97224 */ /* 0x000fe400078e0070 */
[----:B------:R-:W-:-:S03]  /*72f0*/  IMAD.MOV.U32 R202, RZ, RZ, R134 ;  /* 0x000000ffffca7224 */ /* 0x000fc600078e0086 */
[C---:B------:R-:W-:Y:S06]  /*7300*/  HMMA.16816.F32 R88, R4.reuse, R30, R176 ;  /* 0x0000001e0458723c */ /* 0x040fec00000018b0 */
[C---:B------:R-:W-:Y:S06]  /*7310*/  HMMA.16816.F32 R120, R4.reuse, R34, R168 ;  /* 0x000000220478723c */ /* 0x040fec00000018a8 */
[C---:B------:R-:W-:Y:S06]  /*7320*/  HMMA.16816.F32 R152, R4.reuse, R24, R204 ;  /* 0x000000180498723c */ /* 0x040fec00000018cc */
[----:B------:R-:W-:Y:S01]  /*7330*/  HMMA.16816.F32 R108, R4, R32, R196 ;  /* 0x00000020046c723c */ /* 0x000fe200000018c4 */
[----:B------:R-:W-:-:S02]  /*7340*/  IMAD.MOV.U32 R204, RZ, RZ, R116 ;  /* 0x000000ffffcc7224 */ /* 0x000fc400078e0074 */
[----:B------:R-:W-:-:S03]  /*7350*/  IMAD.MOV.U32 R205, RZ, RZ, R115 ;  /* 0x000000ffffcd7224 */ /* 0x000fc600078e0073 */
[C---:B------:R-:W-:Y:S06]  /*7360*/  HMMA.16816.F32 R184, R4.reuse, R44, R184 ;  /* 0x0000002c04b8723c */ /* 0x040fec00000018b8 */
[C---:B------:R-:W-:Y:S06]  /*7370*/  HMMA.16816.F32 R164, R4.reuse, R26, R164 ;  /* 0x0000001a04a4723c */ /* 0x040fec00000018a4 */
[C---:B------:R-:W-:Y:S01]  /*7380*/  HMMA.16816.F32 R168, R4.reuse, R38, R160 ;  /* 0x0000002604a8723c */ /* 0x040fe200000018a0 */
[----:B------:R-:W-:Y:S05]  /*7390*/  LDSM.16.MT88.4 R160, [R212+0x9c00] ;  /* 0x009c0000d4a0783b */ /* 0x000fea0000004200 */
[C---:B------:R-:W-:Y:S06]  /*73a0*/  HMMA.16816.F32 R176, R4.reuse, R46, R156 ;  /* 0x0000002e04b0723c */ /* 0x040fec000000189c */
        /* <DEDUP_REMOVED lines=11> */
[----:B------:R-:W-:-:S03]  /*7460*/  LOP3.LUT R3, R3, UR6, R102, 0x96, !PT ;  /* 0x0000000603037c12 */ /* 0x000fc6000f8e9666 */
[----:B------:R-:W-:Y:S01]  /*7470*/  IMAD.MOV.U32 R14, RZ, RZ, R18 ;  /* 0x000000ffff0e7224 */ /* 0x000fe200078e0012 */
[----:B------:R-:W-:Y:S01]  /*7480*/  LOP3.LUT R5, R23, UR10, R2, 0x96, !PT ;  /* 0x0000000a17057c12 */ /* 0x000fe2000f8e9602 */
[----:B------:R-:W-:Y:S02]  /*7490*/  IMAD.MOV.U32 R18, RZ, RZ, R114 ;  /* 0x000000ffff127224 */ /* 0x000fe400078e0072 */
[----:B-1----:R-:W-:Y:S01]  /*74a0*/  FFMA.FTZ R6, R221, UR16, -R15 ;  /* 0x00000010dd067c23 */ /* 0x002fe2000801080f */
[----:B------:R-:W-:Y:S02]  /*74b0*/  IMAD.MOV.U32 R114, RZ, RZ, R51 ;  /* 0x000000ffff727224 */ /* 0x000fe400078e0033 */
[----:B------:R-:W-:Y:S01]  /*74c0*/  IMAD.WIDE.U32 R2, R3, -0x2daee0ad, RZ ;  /* 0xd2511f5303027825 */ /* 0x000fe200078e00ff */
[----:B------:R-:W-:Y:S03]  /*74d0*/  MUFU.EX2 R196, R6 ;  /* 0x0000000600c47308 */ /* 0x000fe60000000800 */
[----:B------:R-:W-:Y:S01]  /*74e0*/  IMAD.WIDE.U32 R50, R5, -0x2daee0ad, RZ ;  /* 0xd2511f5305327825 */ /* 0x000fe200078e00ff */
[----:B------:R-:W-:-:S03]  /*74f0*/  LOP3.LUT R7, R3, UR9, R4, 0x96, !PT ;  /* 0x0000000903077c12 */ /* 0x000fc6000f8e9604 */
[--C-:B------:R-:W-:Y:S01]  /*7500*/  FFMA.FTZ R3, R223, UR16, -R15.reuse ;  /* 0x00000010df037c23 */ /* 0x100fe2000801080f */
[----:B------:R-:W-:Y:S01]  /*7510*/  FFMA.FTZ R5, R222, UR16, -R15 ;  /* 0x00000010de057c23 */ /* 0x000fe2000801080f */
[----:B------:R-:W-:Y:S01]  /*7520*/  IMAD.MOV.U32 R222, RZ, RZ, R8 ;  /* 0x000000ffffde7224 */ /* 0x000fe200078e0008 */
[----:B------:R-:W-:Y:S01]  /*7530*/  LOP3.LUT R2, R51, UR5, R2, 0x96, !PT ;  /* 0x0000000533027c12 */ /* 0x000fe2000f8e9602 */
[----:B------:R1:W-:Y:S01]  /*7540*/  MUFU.EX2 R197, R3 ;  /* 0x0000000300c57308 */ /* 0x0003e20000000800 */
[----:B------:R-:W-:Y:S02]  /*7550*/  IMAD.MOV.U32 R223, RZ, RZ, R10 ;  /* 0x000000ffffdf7224 */ /* 0x000fe400078e000a */
[----:B------:R-:W-:Y:S02]  /*7560*/  IMAD.MOV.U32 R8, RZ, RZ, R13 ;  /* 0x000000ffff087224 */ /* 0x000fe400078e000d */
[----:B------:R-:W-:Y:S02]  /*7570*/  IMAD.MOV.U32 R10, RZ, RZ, R189 ;  /* 0x000000ffff0a7224 */ /* 0x000fe400078e00bd */
[----:B------:R-:W-:Y:S01]  /*7580*/  IMAD.MOV.U32 R13, RZ, RZ, R14 ;  /* 0x000000ffff0d7224 */ /* 0x000fe200078e000e */
[----:B------:R2:W3:Y:S01]  /*7590*/  MUFU.EX2 R198, R5 ;  /* 0x0000000500c67308 */ /* 0x0004e20000000800 */
[----:B------:R-:W-:-:S02]  /*75a0*/  IMAD.MOV.U32 R189, RZ, RZ, R9 ;  /* 0x000000ffffbd7224 */ /* 0x000fc400078e0009 */
[----:B------:R-:W-:Y:S02]  /*75b0*/  IMAD.MOV.U32 R14, RZ, RZ, R17 ;  /* 0x000000ffff0e7224 */ /* 0x000fe400078e0011 */
[----:B------:R-:W-:Y:S02]  /*75c0*/  IMAD.MOV.U32 R17, RZ, RZ, R18 ;  /* 0x000000ffff117224 */ /* 0x000fe400078e0012 */
[----:B------:R-:W-:Y:S02]  /*75d0*/  IMAD.MOV.U32 R221, RZ, RZ, R19 ;  /* 0x000000ffffdd7224 */ /* 0x000fe400078e0013 */
[----:B-1----:R-:W-:-:S04]  /*75e0*/  IMAD.WIDE.U32 R2, R2, -0x326172a9, RZ ;  /* 0xcd9e8d5702027825 */ /* 0x002fc800078e00ff */
[----:B------:R-:W-:Y:S01]  /*75f0*/  IMAD.WIDE.U32 R18, R7, -0x326172a9, RZ ;  /* 0xcd9e8d5707127825 */ /* 0x000fe200078e00ff */
[C---:B------:R-:W-:Y:S02]  /*7600*/  LOP3.LUT R4, R2.reuse, 0xffff, RZ, 0xc0, !PT ;  /* 0x0000ffff02047812 */ /* 0x040fe400078ec0ff */
[----:B------:R-:W-:Y:S01]  /*7610*/  SHF.R.U32.HI R6, RZ, 0x18, R2 ;  /* 0x00000018ff067819 */ /* 0x000fe20000011602 */
[----:B------:R-:W-:Y:S01]  /*7620*/  IMAD.MOV.U32 R206, RZ, RZ, R114 ;  /* 0x000000ffffce7224 */ /* 0x000fe200078e0072 */
[----:B--2---:R-:W-:Y:S02]  /*7630*/  SHF.R.U32.HI R5, RZ, 0x8, R4 ;  /* 0x00000008ff057819 */ /* 0x004fe40000011604 */
        /* <DEDUP_REMOVED lines=21> */
[----:B------:R-:W-:Y:S01]  /*7790*/  PRMT R8, R3, 0x5410, R6 ;  /* 0x0000541003087816 */ /* 0x000fe20000000006 */
[----:B------:R-:W-:Y:S01]  /*77a0*/  IMAD.MOV.U32 R13, RZ, RZ, R14 ;  /* 0x000000ffff0d7224 */ /* 0x000fe200078e000e */
[----:B------:R-:W-:Y:S01]  /*77b0*/  LOP3.LUT R3, R2, 0xffff, RZ, 0xc0, !PT ;  /* 0x0000ffff02037812 */ /* 0x000fe200078ec0ff */
[----:B------:R-:W-:Y:S01]  /*77c0*/  IMAD.MOV.U32 R14, RZ, RZ, R17 ;  /* 0x000000ffff0e7224 */ /* 0x000fe200078e0011 */
[----:B------:R1:W-:Y:S01]  /*77d0*/  MUFU.EX2 R191, R5 ;  /* 0x0000000500bf7308 */ /* 0x0003e20000000800 */
[----:B------:R-:W-:Y:S01]  /*77e0*/  IMAD.MOV.U32 R17, RZ, RZ, R175 ;  /* 0x000000ffff117224 */ /* 0x000fe200078e00af */
[----:B------:R-:W-:Y:S01]  /*77f0*/  SHF.R.U32.HI R6, RZ, 0x18, R2 ;  /* 0x00000018ff067819 */ /* 0x000fe20000011602 */
[----:B------:R-:W-:Y:S02]  /*7800*/  IMAD.MOV.U32 R175, RZ, RZ, R12 ;  /* 0x000000ffffaf7224 */ /* 0x000fe400078e000c */
[----:B------:R-:W-:-:S02]  /*7810*/  IMAD.MOV.U32 R12, RZ, RZ, R174 ;  /* 0x000000ffff0c7224 */ /* 0x000fc400078e00ae */
[----:B------:R-:W-:Y:S02]  /*7820*/  IMAD.MOV.U32 R174, RZ, RZ, R190 ;  /* 0x000000ffffae7224 */ /* 0x000fe400078e00be */
[----:B------:R2:W4:Y:S01]  /*7830*/  MUFU.EX2 R190, R4 ;  /* 0x0000000400be7308 */ /* 0x0005220000000800 */
[----:B------:R-:W-:Y:S02]  /*7840*/  IMAD.MOV.U32 R207, RZ, RZ, R14 ;  /* 0x000000ffffcf7224 */ /* 0x000fe400078e000e */
[----:B------:R-:W-:Y:S01]  /*7850*/  IMAD.MOV.U32 R14, RZ, RZ, R175 ;  /* 0x000000ffff0e7224 */ /* 0x000fe200078e00af */
[----:B-1----:R-:W-:Y:S01]  /*7860*/  SHF.R.U32.HI R5, RZ, 0x8, R3 ;  /* 0x00000008ff057819 */ /* 0x002fe20000011603 */
[----:B------:R-:W-:Y:S01]  /*7870*/  FFMA.FTZ R3, R247, UR16, -R16 ;  /* 0x00000010f7037c23 */ /* 0x000fe20008010810 */
[----:B------:R-:W-:-:S03]  /*7880*/  IMAD.MOV.U32 R247, RZ, RZ, R189 ;  /* 0x000000fffff77224 */ /* 0x000fc600078e00bd */
[----:B------:R1:W-:Y:S01]  /*7890*/  MUFU.EX2 R189, R3 ;  /* 0x0000000300bd7308 */ /* 0x0003e20000000800 */
[----:B--2---:R-:W-:-:S04]  /*78a0*/  SHF.R.U32.HI R4, RZ, 0x10, R2 ;  /* 0x00000010ff047819 */ /* 0x004fc80000011602 */
        /* <DEDUP_REMOVED lines=9> */
[----:B------:R3:W1:Y:S01]  /*7940*/  MUFU.EX2 R51, R3 ;  /* 0x0000000300337308 */ /* 0x0006620000000800 */
[----:B------:R-:W-:Y:S02]  /*7950*/  IMAD.MOV.U32 R13, RZ, RZ, R17 ;  /* 0x000000ffff0d7224 */ /* 0x000fe400078e0011 */
[----:B------:R-:W-:Y:S02]  /*7960*/  IMAD.MOV.U32 R17, RZ, RZ, R12 ;  /* 0x000000ffff117224 */ /* 0x000fe400078e000c */
[----:B------:R-:W-:Y:S01]  /*7970*/  IMAD.MOV.U32 R12, RZ, RZ, R174 ;  /* 0x000000ffff0c7224 */ /* 0x000fe200078e00ae */
[----:B---3--:R-:W-:-:S04]  /*7980*/  F2FP.F16.F32.PACK_AB R3, R196, R198 ;  /* 0x000000c6c403723e */ /* 0x008fc800000000ff */
        /* <DEDUP_REMOVED lines=11> */
[----:B------:R-:W-:Y:S02]  /*7a40*/  IMAD.MOV.U32 R232, RZ, RZ, R13 ;  /* 0x000000ffffe87224 */ /* 0x000fe400078e000d */
[----:B------:R-:W-:Y:S01]  /*7a50*/  FFMA.FTZ R3, R231, UR16, -R21 ;  /* 0x00000010e7037c23 */ /* 0x000fe20008010815 */
[----:B------:R-:W-:Y:S02]  /*7a60*/  IMAD.MOV.U32 R13, RZ, RZ, R14 ;  /* 0x000000ffff0d7224 */ /* 0x000fe400078e000e */
[----:B------:R-:W-:Y:S01]  /*7a70*/  IMAD.MOV.U32 R14, RZ, RZ, R43 ;  /* 0x000000ffff0e7224 */ /* 0x000fe200078e002b */
[----:B------:R-:W-:Y:S01]  /*7a80*/  HMMA.16816.F32 R84, R4, R32, R84 ;  /* 0x000000200454723c */ /* 0x000fe20000001854 */
[----:B------:R1:W-:Y:S01]  /*7a90*/  MUFU.EX2 R43, R2 ;  /* 0x00000002002b7308 */ /* 0x0003e20000000800 */
[----:B------:R-:W-:-:S04]  /*7aa0*/  IMAD.MOV.U32 R231, RZ, RZ, R10 ;  /* 0x000000ffffe77224 */ /* 0x000fc800078e000a */
[C---:B------:R-:W-:Y:S03]  /*7ab0*/  HMMA.16816.F32 R60, R4.reuse, R34, R60 ;  /* 0x00000022043c723c */ /* 0x040fe6000000183c */
[----:B------:R-:W-:Y:S03]  /*7ac0*/  MUFU.EX2 R33, R3 ;  /* 0x0000000300217308 */ /* 0x000fe60000000800 */
[C---:B------:R-:W-:Y:S01]  /*7ad0*/  HMMA.16816.F32 R56, R4.reuse, R30, R56 ;  /* 0x0000001e0438723c */ /* 0x040fe20000001838 */
[----:B------:R-:W-:Y:S02]  /*7ae0*/  IMAD.MOV.U32 R34, RZ, RZ, R14 ;  /* 0x000000ffff227224 */ /* 0x000fe400078e000e */
[----:B------:R-:W-:Y:S02]  /*7af0*/  IMAD.MOV.U32 R35, RZ, RZ, R13 ;  /* 0x000000ffff237224 */ /* 0x000fe400078e000d */
[----:B------:R2:W-:Y:S01]  /*7b00*/  MUFU.EX2 R32, R9 ;  /* 0x0000000900207308 */ /* 0x0005e20000000800 */
[----:B-1----:R-:W-:Y:S01]  /*7b10*/  FFMA.FTZ R2, R228, UR16, -R21 ;  /* 0x00000010e4027c23 */ /* 0x002fe20008010815 */
[----:B------:R-:W-:Y:S01]  /*7b20*/  IMAD.MOV.U32 R228, RZ, RZ, R17 ;  /* 0x000000ffffe47224 */ /* 0x000fe200078e0011 */
[C---:B------:R-:W-:Y:S01]  /*7b30*/  HMMA.16816.F32 R156, R4.reuse, R24, R80 ;  /* 0x00000018049c723c */ /* 0x040fe20000001850 */
[----:B------:R-:W-:Y:S01]  /*7b40*/  IMAD.MOV.U32 R17, RZ, RZ, R49 ;  /* 0x000000ffff117224 */ /* 0x000fe200078e0031 */
[----:B------:R-:W1:Y:S03]  /*7b50*/  LDSM.16.MT88.4 R80, [R214+0x9c00] ;  /* 0x009c0000d650783b */ /* 0x000e660000004200 */
[----:B------:R3:W4:Y:S01]  /*7b60*/  MUFU.EX2 R49, R2 ;  /* 0x0000000200317308 */ /* 0x0007220000000800 */
[C---:B------:R-:W-:Y:S06]  /*7b70*/  HMMA.16816.F32 R172, R4.reuse, R26, R104 ;  /* 0x0000001a04ac723c */ /* 0x040fec0000001868 */
[----:B------:R-:W-:Y:S01]  /*7b80*/  HMMA.16816.F32 R24, R4, R28, R76 ;  /* 0x0000001c0418723c */ /* 0x000fe2000000184c */
[----:B--2---:R-:W-:-:S04]  /*7b90*/  FFMA.FTZ R9, R234, UR16, -R20 ;  /* 0x00000010ea097c23 */ /* 0x004fc80008010814 */
[----:B------:R-:W2:Y:S01]  /*7ba0*/  MUFU.EX2 R31, R9 ;  /* 0x00000009001f7308 */ /* 0x000ea20000000800 */
[----:B------:R-:W-:Y:S01]  /*7bb0*/  HMMA.16816.F32 R64, R4, R38, R64 ;  /* 0x000000260440723c */ /* 0x000fe20000001840 */
[----:B---3--:R-:W-:Y:S01]  /*7bc0*/  FFMA.FTZ R2, R229, UR16, -R21 ;  /* 0x00000010e5027c23 */ /* 0x008fe20008010815 */
[----:B------:R-:W-:Y:S02]  /*7bd0*/  IMAD.MOV.U32 R229, RZ, RZ, R118 ;  /* 0x000000ffffe57224 */ /* 0x000fe400078e0076 */
[----:B------:R-:W-:Y:S02]  /*7be0*/  IMAD.MOV.U32 R118, RZ, RZ, R119 ;  /* 0x000000ffff767224 */ /* 0x000fe400078e0077 */
[----:B------:R-:W-:Y:S02]  /*7bf0*/  IMAD.MOV.U32 R119, RZ, RZ, R40 ;  /* 0x000000ffff777224 */ /* 0x000fe400078e0028 */
[----:B------:R3:W-:Y:S01]  /*7c00*/  MUFU.EX2 R40, R2 ;  /* 0x0000000200287308 */ /* 0x0007e20000000800 */
[----:B------:R-:W-:-:S02]  /*7c10*/  IMAD.MOV.U32 R234, RZ, RZ, R118 ;  /* 0x000000ffffea7224 */ /* 0x000fc400078e0076 */
[----:B------:R-:W-:Y:S02]  /*7c20*/  IMAD.MOV.U32 R39, RZ, RZ, R113 ;  /* 0x000000ffff277224 */ /* 0x000fe400078e0071 */
[----:B------:R-:W-:Y:S01]  /*7c30*/  LDSM.16.MT88.4 R112, [R214+0xac00] ;  /* 0x00ac0000d670783b */ /* 0x000fe20000004200 */
[----:B------:R-:W-:Y:S02]  /*7c40*/  IMAD.MOV.U32 R38, RZ, RZ, R135 ;  /* 0x000000ffff267224 */ /* 0x000fe400078e0087 */
[C---:B------:R-:W-:Y:S01]  /*7c50*/  HMMA.16816.F32 R132, R4.reuse, R52, R128 ;  /* 0x000000340484723c */ /* 0x040fe20000001880 */
[----:B------:R-:W-:Y:S05]  /*7c60*/  LDSM.16.MT88.4 R128, [R212+0xbc00] ;  /* 0x00bc0000d480783b */ /* 0x000fea0000004200 */
[----:B------:R-:W-:Y:S01]  /*7c70*/  HMMA.16816.F32 R52, R4, R54, R92 ;  /* 0x000000360434723c */ /* 0x000fe2000000185c */
[----:B---3--:R-:W-:Y:S01]  /*7c80*/  LOP3.LUT R2, R41, UR8, R48, 0x96, !PT ;  /* 0x0000000829027c12 */ /* 0x008fe2000f8e9630 */
[----:B------:R-:W-:-:S02]  /*7c90*/  IMAD.MOV.U32 R41, RZ, RZ, R11 ;  /* 0x000000ffff297224 */ /* 0x000fc400078e000b */
[----:B------:R-:W-:Y:S02]  /*7ca0*/  IMAD.MOV.U32 R48, RZ, RZ, R207 ;  /* 0x000000ffff307224 */ /* 0x000fe400078e00cf */
[----:B------:R-:W-:-:S04]  /*7cb0*/  IMAD.WIDE.U32 R2, R2, -0x2daee0ad, RZ ;  /* 0xd2511f5302027825 */ /* 0x000fc800078e00ff */
[----:B------:R-:W-:Y:S01]  /*7cc0*/  IMAD.MOV.U32 R207, RZ, RZ, R119 ;  /* 0x000000ffffcf7224 */ /* 0x000fe200078e0077 */
[----:B------:R-:W-:Y:S01]  /*7cd0*/  LOP3.LUT R8, R3, UR4, R42, 0x96, !PT ;  /* 0x0000000403087c12 */ /* 0x000fe2000f8e962a */
[----:B------:R-:W-:Y:S01]  /*7ce0*/  IMAD.MOV.U32 R42, RZ, RZ, R101 ;  /* 0x000000ffff2a7224 */ /* 0x000fe200078e0065 */
[C---:B------:R-:W-:Y:S01]  /*7cf0*/  LOP3.LUT R3, R2.reuse, 0xffff, RZ, 0xc0, !PT ;  /* 0x0000ffff02037812 */ /* 0x040fe200078ec0ff */
[C---:B------:R-:W-:Y:S01]  /*7d00*/  HMMA.16816.F32 R100, R4.reuse, R36, R96 ;  /* 0x000000240464723c */ /* 0x040fe20000001860 */
[----:B------:R-:W-:Y:S01]  /*7d10*/  LOP3.LUT R11, R2, 0xff, RZ, 0xc0, !PT ;  /* 0x000000ff020b7812 */ /* 0x000fe200078ec0ff */
[----:B------:R-:W3:Y:S01]  /*7d20*/  LDSM.16.MT88.4 R96, [R212+0xac00] ;  /* 0x00ac0000d460783b */ /* 0x000ee20000004200 */
[----:B------:R-:W-:Y:S02]  /*7d30*/  SHF.R.U32.HI R14, RZ, 0x18, R2 ;  /* 0x00000018ff0e7819 */ /* 0x000fe40000011602 */
[----:B------:R-:W-:Y:S01]  /*7d40*/  SHF.R.U32.HI R9, RZ, 0x8, R3 ;  /* 0x00000008ff097819 */ /* 0x000fe20000011603 */
[----:B------:R-:W-:Y:S01]  /*7d50*/  FFMA.FTZ R3, R235, UR16, -R20 ;  /* 0x00000010eb037c23 */ /* 0x000fe20008010814 */
[----:B------:R-:W-:Y:S01]  /*7d60*/  IMAD.MOV.U32 R36, RZ, RZ, R12 ;  /* 0x000000ffff247224 */ /* 0x000fe200078e000c */
[----:B------:R-:W-:Y:S01]  /*7d70*/  SHF.R.U32.HI R12, RZ, 0x10, R2 ;  /* 0x00000010ff0c7819 */ /* 0x000fe20000011602 */
[C---:B------:R-:W-:Y:S01]  /*7d80*/  HMMA.16816.F32 R116, R4.reuse, R44, R140 ;  /* 0x0000002c0474723c */ /* 0x040fe2000000188c */
[C---:B------:R-:W-:Y:S01]  /*7d90*/  LOP3.LUT R2, R8.reuse, 0xffff, RZ, 0xc0, !PT ;  /* 0x0000ffff08027812 */ /* 0x040fe200078ec0ff */
[----:B------:R5:W-:Y:S01]  /*7da0*/  MUFU.EX2 R30, R3 ;  /* 0x00000003001e7308 */ /* 0x000be20000000800 */
[----:B------:R-:W-:Y:S01]  /*7db0*/  LOP3.LUT R10, R8, 0xff, RZ, 0xc0, !PT ;  /* 0x000000ff080a7812 */ /* 0x000fe200078ec0ff */
[----:B------:R-:W-:Y:S01]  /*7dc0*/  IMAD.MOV.U32 R37, RZ, RZ, R17 ;  /* 0x000000ffff257224 */ /* 0x000fe200078e0011 */
[----:B------:R-:W-:Y:S01]  /*7dd0*/  SHF.R.U32.HI R2, RZ, 0x8, R2 ;  /* 0x00000008ff027819 */ /* 0x000fe20000011602 */
[----:B------:R-:W-:Y:S01]  /*7de0*/  HMMA.16816.F32 R44, R4, R46, R68 ;  /* 0x0000002e042c723c */ /* 0x000fe20000001844 */
[----:B------:R-:W-:-:S02]  /*7df0*/  PRMT R13, R11, 0x5410, R9 ;  /* 0x000054100b0d7816 */ /* 0x000fc40000000009 */
[----:B------:R-:W-:Y:S02]  /*7e00*/  PRMT R9, R10, 0x5410, R2 ;  /* 0x000054100a097816 */ /* 0x000fe40000000002 */
[--C-:B------:R-:W-:Y:S02]  /*7e10*/  SHF.R.U32.HI R2, RZ, 0x10, R8.reuse ;  /* 0x00000010ff027819 */ /* 0x100fe40000011608 */
[----:B------:R-:W-:Y:S01]  /*7e20*/  SHF.R.U32.HI R11, RZ, 0x18, R8 ;  /* 0x00000018ff0b7819 */ /* 0x000fe20000011608 */
[--C-:B------:R-:W-:Y:S01]  /*7e30*/  FFMA.FTZ R4, R242, UR16, -R16.reuse ;  /* 0x00000010f2047c23 */ /* 0x100fe20008010810 */
[----:B------:R-:W-:Y:S01]  /*7e40*/  LOP3.LUT R8, R2, 0xff, RZ, 0xc0, !PT ;  /* 0x000000ff02087812 */ /* 0x000fe200078ec0ff */
[----:B------:R-:W-:Y:S01]  /*7e50*/  FFMA.FTZ R5, R243, UR16, -R16 ;  /* 0x00000010f3057c23 */ /* 0x000fe20008010810 */
[----:B------:R-:W-:Y:S01]  /*7e60*/  HSET2.LE.AND R2, R9, R0, PT ;  /* 0x0000000009027233 */ /* 0x000fe20003803000 */
[----:B------:R-:W-:Y:S01]  /*7e70*/  FFMA.FTZ R9, R238, UR16, -R15 ;  /* 0x00000010ee097c23 */ /* 0x000fe2000801080f */
[----:B-----5:R-:W-:Y:S01]  /*7e80*/  FFMA.FTZ R3, R236, UR16, -R20 ;  /* 0x00000010ec037c23 */ /* 0x020fe20008010814 */
[----:B------:R-:W-:Y:S01]  /*7e90*/  PRMT R11, R8, 0x5410, R11 ;  /* 0x00005410080b7816 */ /* 0x000fe2000000000b */
[----:B------:R-:W-:Y:S01]  /*7ea0*/  MUFU.EX2 R18, R4 ;  /* 0x0000000400127308 */ /* 0x000fe20000000800 */
[----:B------:R-:W-:-:S02]  /*7eb0*/  LOP3.LUT R10, R12, 0xff, RZ, 0xc0, !PT ;  /* 0x000000ff0c0a7812 */ /* 0x000fc400078ec0ff */
[----:B------:R-:W-:Y:S02]  /*7ec0*/  HSET2.LE.AND R8, R13, R0, PT ;  /* 0x000000000d087233 */ /* 0x000fe40003803000 */
[----:B------:R-:W-:-:S03]  /*7ed0*/  PRMT R10, R10, 0x5410, R14 ;  /* 0x000054100a0a7816 */ /* 0x000fc6000000000e */
[----:B------:R4:W5:Y:S02]  /*7ee0*/  MUFU.EX2 R29, R3 ;  /* 0x00000003001d7308 */ /* 0x0009640000000800 */
[----:B------:R-:W-:-:S06]  /*7ef0*/  HSET2.LE.AND R10, R10, R0, PT ;  /* 0x000000000a0a7233 */ /* 0x000fcc0003803000 */
[----:B------:R1:W-:Y:S01]  /*7f00*/  MUFU.EX2 R28, R9 ;  /* 0x00000009001c7308 */ /* 0x0003e20000000800 */
[----:B----4-:R-:W-:-:S04]  /*7f10*/  F2FP.F16.F32.PACK_AB R3, R49, R43 ;  /* 0x0000002b3103723e */ /* 0x010fc800000000ff */
[----:B------:R-:W-:Y:S02]  /*7f20*/  LOP3.LUT R140, R2, R3, RZ, 0xc0, !PT ;  /* 0x00000003028c7212 */ /* 0x000fe400078ec0ff */
[----:B------:R-:W-:Y:S02]  /*7f30*/  HSET2.LE.AND R2, R11, R0, PT ;  /* 0x000000000b027233 */ /* 0x000fe40003803000 */
[----:B--2---:R-:W-:Y:S01]  /*7f40*/  F2FP.F16.F32.PACK_AB R3, R31, R32 ;  /* 0x000000201f03723e */ /* 0x004fe200000000ff */
[--C-:B-1----:R-:W-:Y:S01]  /*7f50*/  FFMA.FTZ R9, R239, UR16, -R15.reuse ;  /* 0x00000010ef097c23 */ /* 0x102fe2000801080f */
[----:B-----5:R-:W-:Y:S02]  /*7f60*/  F2FP.F16.F32.PACK_AB R11, R29, R30 ;  /* 0x0000001e1d0b723e */ /* 0x020fe400000000ff */
[----:B------:R-:W-:Y:S01]  /*7f70*/  LOP3.LUT R141, R2, R3, RZ, 0xc0, !PT ;  /* 0x00000003028d7212 */ /* 0x000fe200078ec0ff */
[----:B------:R-:W-:Y:S01]  /*7f80*/  FFMA.FTZ R2, R240, UR16, -R15 ;  /* 0x00000010f0027c23 */ /* 0x000fe2000801080f */
[----:B------:R-:W-:Y:S01]  /*7f90*/  LOP3.LUT R143, R10, R11, RZ, 0xc0, !PT ;  /* 0x0000000b0a8f7212 */ /* 0x000fe200078ec0ff */
[----:B------:R1:W-:Y:S08]  /*7fa0*/  MUFU.EX2 R23, R9 ;  /* 0x0000000900177308 */ /* 0x0003f00000000800 */
[----:B------:R2:W-:Y:S01]  /*7fb0*/  MUFU.EX2 R21, R2 ;  /* 0x0000000200157308 */ /* 0x0005e20000000800 */
[----:B-1----:R-:W-:-:S04]  /*7fc0*/  F2FP.F16.F32.PACK_AB R9, R33, R40 ;  /* 0x000000282109723e */ /* 0x002fc800000000ff */
[----:B------:R-:W-:Y:S01]  /*7fd0*/  LOP3.LUT R142, R8, R9, RZ, 0xc0, !PT ;  /* 0x00000009088e7212 */ /* 0x000fe200078ec0ff */
[----:B--2---:R-:W-:Y:S02]  /*7fe0*/  FFMA.FTZ R2, R241, UR16, -R15 ;  /* 0x00000010f1027c23 */ /* 0x004fe4000801080f */
[----:B------:R-:W1:Y:S04]  /*7ff0*/  LDSM.16.MT88.4 R12, [R214+0xbc00] ;  /* 0x00bc0000d60c783b */ /* 0x000e680000004200 */
[C---:B------:R-:W-:Y:S01]  /*8000*/  HMMA.16816.F32 R76, R140.reuse, R82, R88 ;  /* 0x000000528c4c723c */ /* 0x040fe20000001858 */
[----:B------:R2:W4:Y:S05]  /*8010*/  MUFU.EX2 R20, R2 ;  /* 0x0000000200147308 */ /* 0x00052a0000000800 */
[C---:B---3--:R-:W-:Y:S06]  /*8020*/  HMMA.16816.F32 R88, R140.reuse, R96, R108 ;  /* 0x000000608c58723c */ /* 0x048fec000000186c */
[----:B------:R-:W-:Y:S01]  /*8030*/  HMMA.16816.F32 R108, R140, R114, R168 ;  /* 0x000000728c6c723c */ /* 0x000fe200000018a8 */
[----:B--2---:R-:W-:-:S05]  /*8040*/  LOP3.LUT R2, R19, UR8, R22, 0x96, !PT ;  /* 0x0000000813027c12 */ /* 0x004fca000f8e9616 */
[----:B------:R-:W-:Y:S01]  /*8050*/  HMMA.16816.F32 R92, R140, R98, R120 ;  /* 0x000000628c5c723c */ /* 0x000fe20000001878 */
[----:B------:R2:W-:Y:S01]  /*8060*/  MUFU.EX2 R19, R5 ;  /* 0x0000000500137308 */ /* 0x0005e20000000800 */
[----:B------:R-:W-:-:S04]  /*8070*/  IMAD.WIDE.U32 R2, R2, -0x2daee0ad, RZ ;  /* 0xd2511f5302027825 */ /* 0x000fc800078e00ff */
[----:B------:R-:W-:Y:S01]  /*8080*/  HMMA.16816.F32 R104, R140, R112, R124 ;  /* 0x000000708c68723c */ /* 0x000fe2000000187c */
[----:B------:R-:W-:Y:S02]  /*8090*/  LOP3.LUT R4, R3, UR4, R50, 0x96, !PT ;  /* 0x0000000403047c12 */ /* 0x000fe4000f8e9632 */
[----:B------:R-:W-:-:S03]  /*80a0*/  LOP3.LUT R6, R2, 0xffff, RZ, 0xc0, !PT ;  /* 0x0000ffff02067812 */ /* 0x000fc600078ec0ff */
[C---:B------:R-:W-:Y:S01]  /*80b0*/  HMMA.16816.F32 R152, R140.reuse, R160, R152 ;  /* 0x000000a08c98723c */ /* 0x040fe20000001898 */
[----:B------:R-:W-:Y:S02]  /*80c0*/  LOP3.LUT R11, R2, 0xff, RZ, 0xc0, !PT ;  /* 0x000000ff020b7812 */ /* 0x000fe400078ec0ff */
[--C-:B------:R-:W-:Y:S02]  /*80d0*/  SHF.R.U32.HI R3, RZ, 0x10, R2.reuse ;  /* 0x00000010ff037819 */ /* 0x100fe40000011602 */
[----:B------:R-:W-:Y:S01]  /*80e0*/  SHF.R.U32.HI R10, RZ, 0x18, R2 ;  /* 0x00000018ff0a7819 */ /* 0x000fe20000011602 */
[--C-:B------:R-:W-:Y:S01]  /*80f0*/  FFMA.FTZ R2, R244, UR16, -R16.reuse ;  /* 0x00000010f4027c23 */ /* 0x100fe20008010810 */
[----:B--2---:R-:W-:Y:S01]  /*8100*/  FFMA.FTZ R5, R246, UR16, -R16 ;  /* 0x00000010f6057c23 */ /* 0x004fe20008010810 */
[----:B------:R-:W-:Y:S01]  /*8110*/  LOP3.LUT R7, R3, 0xff, RZ, 0xc0, !PT ;  /* 0x000000ff03077812 */ /* 0x000fe200078ec0ff */
[----:B------:R-:W-:Y:S01]  /*8120*/  HMMA.16816.F32 R164, R140, R162, R164 ;  /* 0x000000a28ca4723c */ /* 0x000fe200000018a4 */
[----:B------:R2:W3:Y:S01]  /*8130*/  MUFU.EX2 R17, R2 ;  /* 0x0000000200117308 */ /* 0x0004e20000000800 */
[----:B------:R-:W-:-:S02]  /*8140*/  SHF.R.U32.HI R3, RZ, 0x10, R4 ;  /* 0x00000010ff037819 */ /* 0x000fc40000011604 */
[----:B------:R-:W-:Y:S02]  /*8150*/  SHF.R.U32.HI R9, RZ, 0x8, R6 ;  /* 0x00000008ff097819 */ /* 0x000fe40000011606 */
[----:B------:R-:W-:Y:S01]  /*8160*/  LOP3.LUT R8, R4, 0xff, RZ, 0xc0, !PT ;  /* 0x000000ff04087812 */ /* 0x000fe200078ec0ff */
[C---:B------:R-:W-:Y:S01]  /*8170*/  HMMA.16816.F32 R72, R140.reuse, R80, R72 ;  /* 0x000000508c48723c */ /* 0x040fe20000001848 */
[----:B------:R-:W-:Y:S01]  /*8180*/  SHF.R.U32.HI R6, RZ, 0x18, R4 ;  /* 0x00000018ff067819 */ /* 0x000fe20000011604 */
[----:B------:R5:W3:Y:S01]  /*8190*/  MUFU.EX2 R16, R5 ;  /* 0x0000000500107308 */ /* 0x000ae20000000800 */
[----:B------:R-:W-:Y:S02]  /*81a0*/  LOP3.LUT R3, R3, 0xff, RZ, 0xc0, !PT ;  /* 0x000000ff03037812 */ /* 0x000fe400078ec0ff */
[----:B------:R-:W-:Y:S01]  /*81b0*/  PRMT R7, R7, 0x5410, R10 ;  /* 0x0000541007077816 */ /* 0x000fe2000000000a */
[----:B------:R-:W-:Y:S01]  /*81c0*/  HMMA.16816.F32 R120, R140, R128, R184 ;  /* 0x000000808c78723c */ /* 0x000fe200000018b8 */
[----:B------:R-:W-:-:S02]  /*81d0*/  PRMT R3, R3, 0x5410, R6 ;  /* 0x0000541003037816 */ /* 0x000fc40000000006 */
[----:B--2---:R-:W-:-:S03]  /*81e0*/  LOP3.LUT R2, R4, 0xffff, RZ, 0xc0, !PT ;  /* 0x0000ffff04027812 */ /* 0x004fc600078ec0ff */
[----:B------:R-:W-:Y:S01]  /*81f0*/  HMMA.16816.F32 R124, R140, R130, R176 ;  /* 0x000000828c7c723c */ /* 0x000fe200000018b0 */
[----:B------:R-:W-:Y:S02]  /*8200*/  SHF.R.U32.HI R4, RZ, 0x8, R2 ;  /* 0x00000008ff047819 */ /* 0x000fe40000011602 */
[----:B------:R-:W-:-:S03]  /*8210*/  PRMT R2, R11, 0x5410, R9 ;  /* 0x000054100b027816 */ /* 0x000fc60000000009 */
[C---:B-1----:R-:W-:Y:S01]  /*8220*/  HMMA.16816.F32 R136, R140.reuse, R12, R192 ;  /* 0x0000000c8c88723c */ /* 0x042fe200000018c0 */
[----:B-----5:R-:W-:Y:S02]  /*8230*/  PRMT R5, R8, 0x5410, R4 ;  /* 0x0000541008057816 */ /* 0x020fe40000000004 */
[--C-:B------:R-:W-:Y:S02]  /*8240*/  HSET2.LE.AND R4, R7, R0.reuse, PT ;  /* 0x0000000007047233 */ /* 0x100fe40003803000 */
[--C-:B------:R-:W-:Y:S01]  /*8250*/  HSET2.LE.AND R2, R2, R0.reuse, PT ;  /* 0x0000000002027233 */ /* 0x100fe20003803000 */
[----:B------:R-:W-:Y:S01]  /*8260*/  HMMA.16816.F32 R140, R140, R14, R180 ;  /* 0x0000000e8c8c723c */ /* 0x000fe200000018b4 */
[--C-:B------:R-:W-:Y:S02]  /*8270*/  HSET2.LE.AND R6, R5, R0.reuse, PT ;  /* 0x0000000005067233 */ /* 0x100fe40003803000 */
[----:B------:R-:W-:Y:S02]  /*8280*/  HSET2.LE.AND R7, R3, R0, PT ;  /* 0x0000000003077233 */ /* 0x000fe40003803000 */
[----:B----4-:R-:W-:-:S02]  /*8290*/  F2FP.F16.F32.PACK_AB R0, R20, R21 ;  /* 0x000000151400723e */ /* 0x010fc400000000ff */
[----:B---3--:R-:W-:Y:S02]  /*82a0*/  F2FP.F16.F32.PACK_AB R3, R17, R19 ;  /* 0x000000131103723e */ /* 0x008fe400000000ff */
        /* <DEDUP_REMOVED lines=84> */
[----:B------:R-:W2:Y:S01]  /*87f0*/  LDL.LU R230, [R1+0x70] ;  /* 0x0000700001e67983 */ /* 0x000ea20000300800 */
[----:B------:R-:W-:Y:S01]  /*8800*/  ULDC UR4, c[0x0][0x2d0] ;  /* 0x0000b40000047ab9 */ /* 0x000fe20000000800 */
[----:B------:R-:W1:Y:S01]  /*8810*/  LDC.64 R6, c[0x0][0x250] ;  /* 0x00009400ff067b82 */ /* 0x000e620000000a00 */
[----:B------:R-:W-:Y:S01]  /*8820*/  ISETP.GE.AND P2, PT, R150, UR4, PT ;  /* 0x0000000496007c0c */ /* 0x000fe2000bf46270 */
[----:B------:R-:W3:Y:S01]  /*8830*/  S2R R207, SR_TID.X ;  /* 0x0000000000cf7919 */ /* 0x000ee20000002100 */
[----:B------:R-:W-:Y:S01]  /*8840*/  LEA.HI.SX32 R219, R252, 0xfffffffe, 0x1a ;  /* 0xfffffffefcdb7811 */ /* 0x000fe200078fd2ff */
[----:B------:R-:W-:Y:S01]  /*8850*/  ULDC UR19, c[0x0][0x2d0] ;  /* 0x0000b40000137ab9 */ /* 0x000fe20000000800 */
[----:B------:R-:W-:Y:S01]  /*8860*/  MOV R151, R146 ;  /* 0x0000009200977202 */ /* 0x000fe20000000f00 */
[----:B------:R-:W-:Y:S01]  /*8870*/  ULDC UR4, c[0x0][0x2ec] ;  /* 0x0000bb0000047ab9 */ /* 0x000fe20000000800 */
[----:B------:R-:W-:Y:S01]  /*8880*/  MOV R150, R147 ;  /* 0x0000009300967202 */ /* 0x000fe20000000f00 */
[----:B------:R-:W-:-:S06]  /*8890*/  ULDC.64 UR6, c[0x0][0x248] ;  /* 0x0000920000067ab9 */ /* 0x000fcc0000000a00 */
[----:B------:R-:W4:Y:S08]  /*88a0*/  @!P2 LDC.64 R4, c[0x0][0x220] ;  /* 0x00008800ff04ab82 */ /* 0x000f300000000a00 */
[----:B------:R-:W5:Y:S01]  /*88b0*/  @!P2 LDC.64 R2, c[0x0][0x220] ;  /* 0x00008800ff02ab82 */ /* 0x000f620000000a00 */
[----:B-1----:R1:W-:Y:S01]  /*88c0*/  STL.64 [R1], R6 ;  /* 0x0000000601007387 */ /* 0x0023e20000100a00 */
[----:B---3--:R-:W-:-:S03]  /*88d0*/  LOP3.LUT R207, R207, 0x3, RZ, 0xc0, !PT ;  /* 0x00000003cfcf7812 */ /* 0x008fc600078ec0ff */
[----:B----4-:R3:W-:Y:S02]  /*88e0*/  @!P2 STL.64 [R1+0x40], R4 ;  /* 0x000040040100a387 */ /* 0x0107e40000100a00 */
[----:B------:R-:W-:-:S05]  /*88f0*/  IMAD R0, R207, -0x2, R250 ;  /* 0xfffffffecf007824 */ /* 0x000fca00078e02fa */
[----:B------:R-:W-:Y:S01]  /*8900*/  IADD3 R0, R144, R0, -R237 ;  /* 0x0000000090007210 */ /* 0x000fe20007ffe8ed */
[----:B------:R-:W-:Y:S01]  /*8910*/  IMAD.MOV.U32 R144, RZ, RZ, R148 ;  /* 0x000000ffff907224 */ /* 0x000fe200078e0094 */
[----:B-----5:R4:W-:Y:S04]  /*8920*/  @!P2 STL.64 [R1+0x38], R2 ;  /* 0x000038020100a387 */ /* 0x0209e80000100a00 */
[----:B------:R2:W-:Y:S01]  /*8930*/  STL [R1+0x28], R0 ;  /* 0x0000280001007387 */ /* 0x0005e20000100800 */
[----:B-1----:R-:W-:-:S05]  /*8940*/  IMAD.WIDE.U32 R6, R248, -0x326172a9, RZ ;  /* 0xcd9e8d57f8067825 */ /* 0x002fca00078e00ff */
[----:B------:R1:W-:Y:S01]  /*8950*/  STL.64 [R1+0x20], R6 ;  /* 0x0000200601007387 */ /* 0x0003e20000100a00 */
[----:B------:R-:W-:Y:S01]  /*8960*/  LOP3.LUT R248, R7, R188, RZ, 0x3c, !PT ;  /* 0x000000bc07f87212 */ /* 0x000fe200078e3cff */
[----:B---3--:R-:W-:-:S04]  /*8970*/  IMAD.WIDE.U32 R4, R249, -0x326172a9, RZ ;  /* 0xcd9e8d57f9047825 */ /* 0x008fc800078e00ff */
[----:B------:R-:W-:Y:S01]  /*8980*/  IMAD.WIDE.U32 R248, R248, -0x2daee0ad, RZ ;  /* 0xd2511f53f8f87825 */ /* 0x000fe200078e00ff */
[----:B------:R1:W-:Y:S01]  /*8990*/  STL.64 [R1+0x18], R4 ;  /* 0x0000180401007387 */ /* 0x0003e20000100a00 */
[----:B------:R-:W-:Y:S02]  /*89a0*/  LOP3.LUT R250, R5, R188, RZ, 0x3c, !PT ;  /* 0x000000bc05fa7212 */ /* 0x000fe400078e3cff */
[----:B----4-:R-:W-:-:S03]  /*89b0*/  IMAD.MOV.U32 R3, RZ, RZ, R149 ;  /* 0x000000ffff037224 */ /* 0x010fc600078e0095 */
[----:B------:R-:W-:-:S04]  /*89c0*/  IMAD.WIDE.U32 R250, R250, -0x2daee0ad, RZ ;  /* 0xd2511f53fafa7825 */ /* 0x000fc800078e00ff */
[----:B--2---:R-:W-:Y:S01]  /*89d0*/  IMAD.WIDE.U32 R246, R230, -0x2daee0ad, RZ ;  /* 0xd2511f53e6f67825 */ /* 0x004fe200078e00ff */
[----:B-1----:R-:W-:Y:S06]  /*89e0*/  BRA `(.L_x_534) ;  /* 0x0000000400087947 */ /* 0x002fec0003800000 */
.L_x_536:
        /* <DEDUP_REMOVED lines=11> */
[----:B------:R-:W5:Y:S01]  /*8aa0*/  @!P0 LDC.64 R180, c[0x0][0x218] ;  /* 0x00008600ffb48b82 */ /* 0x000f620000000a00 */
[----:B------:R-:W-:Y:S02]  /*8ab0*/  IMAD R147, R146, UR7, R147 ;  /* 0x0000000792937c24 */ /* 0x000fe4000f8e0293 */
[----:B------:R1:W-:Y:S02]  /*8ac0*/  @P2 STS [R218+0x6004], RZ ;  /* 0x006004ffda002388 */ /* 0x0003e40000000800 */
[----:B------:R-:W-:Y:S02]  /*8ad0*/  IMAD.IADD R147, R173, 0x1, R147 ;  /* 0x00000001ad937824 */ /* 0x000fe400078e0293 */
[----:B------:R1:W-:Y:S01]  /*8ae0*/  @P2 STS.64 [R218+0x6008], RZ ;  /* 0x006008ffda002388 */ /* 0x0003e20000000a00 */
[----:B------:R-:W4:Y:S08]  /*8af0*/  @!P2 LDC.64 R176, c[0x0][0x218] ;  /* 0x00008600ffb0ab82 */ /* 0x000f300000000a00 */
[----:B------:R-:W4:Y:S01]  /*8b00*/  @!P1 LDC.64 R192, c[0x0][0x218] ;  /* 0x00008600ffc09b82 */ /* 0x000f220000000a00 */
[C---:B--2---:R-:W-:Y:S04]  /*8b10*/  LEA R146, P3, R172.reuse, R220, 0x6 ;  /* 0x000000dcac927211 */ /* 0x044fe800078630ff */
        /* <DEDUP_REMOVED lines=9> */
[C-C-:B------:R-:W-:Y:S02]  /*8bb0*/  @!P1 LEA.HI.X R183, R146.reuse, R183, R147.reuse, 0x1, P3 ;  /* 0x000000b792b79211 */ /* 0x140fe400018f0c93 */
[C---:B------:R-:W-:Y:S01]  /*8bc0*/  @!P0 LEA R180, P3, R146.reuse, R180, 0x1 ;  /* 0x000000b492b48211 */ /* 0x040fe200078608ff */
[----:B------:R2:W-:Y:S03]  /*8bd0*/  @P1 STS.128 [R218+0x7000], RZ ;  /* 0x007000ffda001388 */ /* 0x0005e60000000c00 */
[--C-:B------:R-:W-:Y:S01]  /*8be0*/  @!P0 LEA.HI.X R181, R146, R181, R147.reuse, 0x1, P3 ;  /* 0x000000b592b58211 */ /* 0x100fe200018f0c93 */
[----:B------:R-:W-:Y:S01]  /*8bf0*/  @!PT LDS RZ, [RZ] ;  /* 0x00000000fffff984 */ /* 0x000fe20000000800 */
[----:B------:R-:W-:Y:S01]  /*8c00*/  @!PT LDS RZ, [RZ] ;  /* 0x00000000fffff984 */ /* 0x000fe20000000800 */
[----:B------:R-:W-:Y:S01]  /*8c10*/  @!PT LDS RZ, [RZ] ;  /* 0x00000000fffff984 */ /* 0x000fe20000000800 */
[----:B------:R2:W-:Y:S01]  /*8c20*/  @!P1 LDGSTS.E.BYPASS.LTC128B.128 [R218+0x7000], desc[UR20][R182.64+0x40] ;  /* 0x07000040b6da9fae */ /* 0x0005e2000b901d54 */
[----:B----4-:R-:W-:Y:S03]  /*8c30*/  IADD3 R146, P3, R184, R146, RZ ;  /* 0x00000092b8927210 */ /* 0x010fe60007f7e0ff */
[----:B------:R2:W-:Y:S02]  /*8c40*/  @P0 STS.128 [R218+0x8000], RZ ;  /* 0x008000ffda000388 */ /* 0x0005e40000000c00 */
        /* <DEDUP_REMOVED lines=28> */
.L_x_534:
[----:B--2---:R-:W2:Y:S01]  /*8e10*/  LDL R2, [R1+0x2c] ;  /* 0x00002c0001027983 */ /* 0x004ea20000100800 */
[----:B------:R-:W-:Y:S04]  /*8e20*/  DEPBAR.LE SB0, 0x0 ;  /* 0x000080000000791a */ /* 0x000fe80000000000 */
[----:B------:R-:W3:Y:S04]  /*8e30*/  LDL R0, [R1+0x30] ;  /* 0x0000300001007983 */ /* 0x000ee80000100800 */
[----:B------:R-:W4:Y:S04]  /*8e40*/  LDL R19, [R1] ;  /* 0x0000000001137983 */ /* 0x000f280000100800 */
[----:B------:R-:W5:Y:S04]  /*8e50*/  LDL R20, [R1+0x4] ;  /* 0x0000040001147983 */ /* 0x000f680000100800 */
[----:B------:R-:W5:Y:S04]  /*8e60*/  LDL.64 R8, [R1+0x50] ;  /* 0x0000500001087983 */ /* 0x000f680000100a00 */
[----:B------:R-:W5:Y:S04]  /*8e70*/  LDL R7, [R1+0x64] ;  /* 0x0000640001077983 */ /* 0x000f680000100800 */
[----:B------:R-:W5:Y:S04]  /*8e80*/  LDL R6, [R1+0x40] ;  /* 0x0000400001067983 */ /* 0x000f680000100800 */
[----:B------:R-:W5:Y:S04]  /*8e90*/  LDL R11, [R1+0x44] ;  /* 0x00004400010b7983 */ /* 0x000f680000100800 */
[----:B------:R-:W5:Y:S04]  /*8ea0*/  LDL R10, [R1+0x38] ;  /* 0x00003800010a7983 */ /* 0x000f680000100800 */
[----:B------:R-:W5:Y:S01]  /*8eb0*/  LDL R18, [R1+0x3c] ;  /* 0x00003c0001127983 */ /* 0x000f620000100800 */
[----:B------:R-:W-:Y:S06]  /*8ec0*/  BAR.SYNC.DEFER_BLOCKING 0x0 ;  /* 0x0000000000007b1d */ /* 0x000fec0000010000 */
[----:B------:R-:W-:Y:S04]  /*8ed0*/  @P2 STS [R218+0x9000], RZ ;  /* 0x009000ffda002388 */ /* 0x000fe80000000800 */
[----:B------:R-:W-:Y:S04]  /*8ee0*/  @P2 STS [R218+0x9004], RZ ;  /* 0x009004ffda002388 */ /* 0x000fe80000000800 */
[----:B------:R-:W-:Y:S04]  /*8ef0*/  @P2 STS.64 [R218+0x9008], RZ ;  /* 0x009008ffda002388 */ /* 0x000fe80000000a00 */
[----:B------:R-:W5:Y:S01]  /*8f00*/  LDL R146, [R1+0x28] ;  /* 0x0000280001927983 */ /* 0x000f620000100800 */
[----:B--2---:R-:W-:Y:S02]  /*8f10*/  ISETP.GE.AND P1, PT, R2, UR19, PT ;  /* 0x0000001302007c0c */ /* 0x004fe4000bf26270 */
[----:B---3--:R-:W-:Y:S02]  /*8f20*/  ISETP.GE.AND P0, PT, R0, UR19, PT ;  /* 0x0000001300007c0c */ /* 0x008fe4000bf06270 */
[----:B------:R-:W-:Y:S01]  /*8f30*/  SHF.R.S32.HI R0, RZ, 0x1f, R219 ;  /* 0x0000001fff007819 */ /* 0x000fe200000114db */
[CC--:B----4-:R-:W-:Y:S08]  /*8f40*/  IMAD.WIDE.U32 R4, R219.reuse, R19.reuse, RZ ;  /* 0x00000013db047225 */ /* 0x0d0ff000078e00ff */
[----:B------:R-:W1:Y:S01]  /*8f50*/  @!P1 LDC.64 R14, c[0x0][0x220] ;  /* 0x00008800ff0e9b82 */ /* 0x000e620000000a00 */
[----:B------:R-:W-:Y:S04]  /*8f60*/  IMAD R0, R0, R19, RZ ;  /* 0x0000001300007224 */ /* 0x000fe800078e02ff */
[----:B-----5:R-:W-:Y:S01]  /*8f70*/  IMAD R2, R219, R20, R0 ;  /* 0x00000014db027224 */ /* 0x020fe200078e0200 */
[C---:B------:R-:W-:Y:S02]  /*8f80*/  LEA R0, P3, R4.reuse, R8, 0x6 ;  /* 0x0000000804007211 */ /* 0x040fe400078630ff */
[----:B------:R-:W2:Y:S01]  /*8f90*/  @!P0 LDC.64 R12, c[0x0][0x220] ;  /* 0x00008800ff0c8b82 */ /* 0x000ea20000000a00 */
[----:B------:R-:W-:Y:S05]  /*8fa0*/  IMAD.IADD R2, R5, 0x1, R2 ;  /* 0x0000000105027824 */ /* 0x000fea00078e0202 */
[----:B------:R-:W-:Y:S02]  /*8fb0*/  LEA.HI.X R4, R4, R7, R2, 0x6, P3 ;  /* 0x0000000704047211 */ /* 0x000fe400018f3402 */
[C---:B------:R-:W-:Y:S01]  /*8fc0*/  @!P2 LEA R6, P3, R0.reuse, R6, 0x1 ;  /* 0x000000060006a211 */ /* 0x040fe200078608ff */
[----:B------:R-:W3:Y:S01]  /*8fd0*/  @!P1 LDC.64 R8, c[0x0][0x220] ;  /* 0x00008800ff089b82 */ /* 0x000ee20000000a00 */
[C---:B------:R-:W-:Y:S02]  /*8fe0*/  LEA R2, P6, R19.reuse, R0, 0x5 ;  /* 0x0000000013027211 */ /* 0x040fe400078c28ff */
[--C-:B------:R-:W-:Y:S02]  /*8ff0*/  @!P2 LEA.HI.X R7, R0, R11, R4.reuse, 0x1, P3 ;  /* 0x0000000b0007a211 */ /* 0x100fe400018f0c04 */
[----:B------:R-:W-:Y:S02]  /*9000*/  @!P2 LEA R10, P5, R2, R10, 0x1 ;  /* 0x0000000a020aa211 */ /* 0x000fe400078a08ff */
[C---:B-1----:R-:W-:Y:S01]  /*9010*/  @!P1 LEA R14, P4, R0.reuse, R14, 0x1 ;  /* 0x0000000e000e9211 */ /* 0x042fe200078808ff */
[----:B------:R-:W-:Y:S01]  /*9020*/  @!PT LDS RZ, [RZ] ;  /* 0x00000000fffff984 */ /* 0x000fe20000000800 */
[----:B------:R-:W-:Y:S01]  /*9030*/  @!PT LDS RZ, [RZ] ;  /* 0x00000000fffff984 */ /* 0x000fe20000000800 */
[----:B------:R-:W-:Y:S01]  /*9040*/  @!PT LDS RZ, [RZ] ;  /* 0x00000000fffff984 */ /* 0x000fe20000000800 */
[----:B------:R1:W-:Y:S01]  /*9050*/  @!P2 LDGSTS.E.BYPASS.LTC128B.128 [R218+0x9000], desc[UR20][R6.64] ;  /* 0x0900000006daafae */ /* 0x0003e2000b901d54 */
[----:B------:R-:W1:Y:S02]  /*9060*/  @!P0 LDC.64 R16, c[0x0][0x220] ;  /* 0x00008800ff108b82 */ /* 0x000e640000000a00 */
[C-C-:B------:R-:W-:Y:S01]  /*9070*/  @!P1 LEA.HI.X R15, R0.reuse, R15, R4.reuse, 0x1, P4 ;  /* 0x0000000f000f9211 */ /* 0x140fe200020f0c04 */
[----:B------:R-:W-:Y:S01]  /*9080*/  @P1 STS.128 [R218+0xa000], RZ ;  /* 0x00a000ffda001388 */ /* 0x000fe20000000c00 */
[C---:B--2---:R-:W-:Y:S03]  /*9090*/  @!P0 LEA R12, P3, R0.reuse, R12, 0x1 ;  /* 0x0000000c000c8211 */ /* 0x044fe600078608ff */
[----:B------:R-:W-:Y:S01]  /*90a0*/  @!PT LDS RZ, [RZ] ;  /* 0x00000000fffff984 */ /* 0x000fe20000000800 */
[----:B------:R-:W-:Y:S01]  /*90b0*/  @!PT LDS RZ, [RZ] ;  /* 0x00000000fffff984 */ /* 0x000fe20000000800 */
[----:B------:R-:W-:Y:S01]  /*90c0*/  @!PT LDS RZ, [RZ] ;  /* 0x00000000fffff984 */ /* 0x000fe20000000800 */
[----:B------:R-:W-:Y:S01]  /*90d0*/  @!P1 LDGSTS.E.BYPASS.LTC128B.128 [R218+0xa000], desc[UR20][R14.64+0x40] ;  /* 0x0a0000400eda9fae */ /* 0x000fe2000b901d54 */
[----:B------:R-:W-:Y:S03]  /*90e0*/  @!P0 LEA.HI.X R13, R0, R13, R4, 0x1, P3 ;  /* 0x0000000d000d8211 */ /* 0x000fe600018f0c04 */
[----:B------:R-:W-:Y:S01]  /*90f0*/  @P0 STS.128 [R218+0xb000], RZ ;  /* 0x00b000ffda000388 */ /* 0x000fe20000000c00 */
[----:B------:R-:W-:Y:S01]  /*9100*/  LEA.HI.X R4, R19, R4, R20, 0x5, P6 ;  /* 0x0000000413047211 */ /* 0x000fe200030f2c14 */
[----:B------:R-:W-:Y:S02]  /*9110*/  IMAD.MOV.U32 R0, RZ, RZ, -0x40 ;  /* 0xffffffc0ff007424 */ /* 0x000fe400078e00ff */
[----:B------:R-:W-:Y:S01]  /*9120*/  @!PT LDS RZ, [RZ] ;  /* 0x00000000fffff984 */ /* 0x000fe20000000800 */
[----:B------:R-:W-:Y:S01]  /*9130*/  @!PT LDS RZ, [RZ] ;  /* 0x00000000fffff984 */ /* 0x000fe20000000800 */
[----:B------:R-:W-:Y:S01]  /*9140*/  @!PT LDS RZ, [RZ] ;  /* 0x00000000fffff984 */ /* 0x000fe20000000800 */
[----:B------:R-:W-:Y:S01]  /*9150*/  @!P0 LDGSTS.E.BYPASS.LTC128B.128 [R218+0xb000], desc[UR20][R12.64+0x80] ;  /* 0x0b0000800cda8fae */ /* 0x000fe2000b901d54 */
[C-C-:B------:R-:W-:Y:S02]  /*9160*/  @!P2 LEA.HI.X R11, R2.reuse, R18, R4.reuse, 0x1, P5 ;  /* 0x00000012020ba211 */ /* 0x140fe400028f0c04 */
[C---:B---3--:R-:W-:Y:S01]  /*9170*/  @!P1 LEA R8, P4, R2.reuse, R8, 0x1 ;  /* 0x0000000802089211 */ /* 0x048fe200078808ff */
[----:B------:R-:W-:Y:S03]  /*9180*/  @P2 STS.128 [R218+0x9800], RZ ;  /* 0x009800ffda002388 */ /* 0x000fe60000000c00 */
[C-C-:B------:R-:W-:Y:S01]  /*9190*/  @!P1 LEA.HI.X R9, R2.reuse, R9, R4.reuse, 0x1, P4 ;  /* 0x0000000902099211 */ /* 0x140fe200020f0c04 */
[----:B------:R-:W-:Y:S01]  /*91a0*/  @!PT LDS RZ, [RZ] ;  /* 0x00000000fffff984 */ /* 0x000fe20000000800 */
[----:B------:R-:W-:Y:S01]  /*91b0*/  @!PT LDS RZ, [RZ] ;  /* 0x00000000fffff984 */ /* 0x000fe20000000800 */
[----:B------:R-:W-:Y:S01]  /*91c0*/  @!PT LDS RZ, [RZ] ;  /* 0x00000000fffff984 */ /* 0x000fe20000000800 */
[----:B------:R-:W-:Y:S01]  /*91d0*/  @!P2 LDGSTS.E.BYPASS.LTC128B.128 [R218+0x9800], desc[UR20][R10.64] ;  /* 0x098000000adaafae */ /* 0x000fe2000b901d54 */
[C---:B------:R-:W-:Y:S02]  /*91e0*/  ISETP.GT.AND P4, PT, R219.reuse, RZ, PT ;  /* 0x000000ffdb00720c */ /* 0x040fe40003f84270 */
[C---:B-1----:R-:W-:Y:S01]  /*91f0*/  @!P0 LEA R6, P3, R2.reuse, R16, 0x1 ;  /* 0x0000001002068211 */ /* 0x042fe200078608ff */
[----:B------:R-:W-:Y:S03]  /*9200*/  @P1 STS.128 [R218+0xa800], RZ ;  /* 0x00a800ffda001388 */ /* 0x000fe60000000c00 */
[----:B------:R-:W-:Y:S01]  /*9210*/  @!P0 LEA.HI.X R7, R2, R17, R4, 0x1, P3 ;  /* 0x0000001102078211 */ /* 0x000fe200018f0c04 */
[----:B------:R-:W-:Y:S01]  /*9220*/  @!PT LDS RZ, [RZ] ;  /* 0x00000000fffff984 */ /* 0x000fe20000000800 */
[----:B------:R-:W-:Y:S01]  /*9230*/  @!PT LDS RZ, [RZ] ;  /* 0x00000000fffff984 */ /* 0x000fe20000000800 */
[----:B------:R-:W-:Y:S01]  /*9240*/  @!PT LDS RZ, [RZ] ;  /* 0x00000000fffff984 */ /* 0x000fe20000000800 */
[----:B------:R-:W-:Y:S01]  /*9250*/  @!P1 LDGSTS.E.BYPASS.LTC128B.128 [R218+0xa800], desc[UR20][R8.64+0x40] ;  /* 0x0a80004008da9fae */ /* 0x000fe2000b901d54 */
[C---:B------:R-:W-:Y:S03]  /*9260*/  IMAD R2, R219.reuse, R0, 0x40 ;  /* 0x00000040db027424 */ /* 0x040fe600078e0200 */
[----:B------:R-:W-:Y:S01]  /*9270*/  @P0 STS.128 [R218+0xb800], RZ ;  /* 0x00b800ffda000388 */ /* 0x000fe20000000c00 */
[----:B------:R-:W-:Y:S03]  /*9280*/  IMAD R0, R219, -0x40, R146 ;  /* 0xffffffc0db007824 */ /* 0x000fe600078e0292 */
[----:B------:R-:W-:Y:S01]  /*9290*/  @!PT LDS RZ, [RZ] ;  /* 0x00000000fffff984 */ /* 0x000fe20000000800 */
[----:B------:R-:W-:Y:S01]  /*92a0*/  @!PT LDS RZ, [RZ] ;  /* 0x00000000fffff984 */ /* 0x000fe20000000800 */
[----:B------:R-:W-:Y:S01]  /*92b0*/  @!PT LDS RZ, [RZ] ;  /* 0x00000000fffff984 */ /* 0x000fe20000000800 */
[----:B------:R1:W-:Y:S01]  /*92c0*/  @!P0 LDGSTS.E.BYPASS.LTC128B.128 [R218+0xb800], desc[UR20][R6.64+0x80] ;  /* 0x0b80008006da8fae */ /* 0x0003e2000b901d54 */
[----:B------:R-:W-:Y:S02]  /*92d0*/  IMAD.IADD R2, R146, 0x1, R2 ;  /* 0x0000000192027824 */ /* 0x000fe400078e0202 */
[C---:B------:R-:W-:Y:S01]  /*92e0*/  VIADD R149, R0.reuse, 0x48 ;  /* 0x0000004800957836 */ /* 0x040fe20000000000 */
[----:B------:R-:W-:Y:S01]  /*92f0*/  LDSM.16.M88.4 R64, [R216] ;  /* 0x00000000d840783b */ /* 0x000fe20000000200 */
[----:B------:R-:W-:Y:S03]  /*9300*/  VIADD R148, R0, 0x47 ;  /* 0x0000004700947836 */ /* 0x000fe60000000000 */
[----:B------:R-:W1:Y:S01]  /*9310*/  LDSM.16.M88.4 R16, [R213+0x6000] ;  /* 0x00600000d510783b */ /* 0x000e620000000200 */
[----:B------:R-:W-:Y:S02]  /*9320*/  ISETP.GE.AND P5, PT, R149, RZ, PT ;  /* 0x000000ff9500720c */ /* 0x000fe40003fa6270 */
[----:B------:R-:W-:Y:S01]  /*9330*/  ISETP.GE.AND P6, PT, R148, RZ, PT ;  /* 0x000000ff9400720c */ /* 0x000fe20003fc6270 */
[----:B------:R-:W2:Y:S04]  /*9340*/  LDSM.16.M88.4 R60, [R216+0x1000] ;  /* 0x00100000d83c783b */ /* 0x000ea80000000200 */
[----:B------:R-:W3:Y:S04]  /*9350*/  LDSM.16.M88.4 R32, [R213+0x6400] ;  /* 0x00640000d520783b */ /* 0x000ee80000000200 */
[----:B------:R-:W0:Y:S04]  /*9360*/  LDGDEPBAR ;  /* 0x00000000000079af */ /* 0x000e280000000000 */
[----:B------:R-:W4:Y:S04]  /*9370*/  LDSM.16.M88.4 R48, [R213+0x6800] ;  /* 0x00680000d530783b */ /* 0x000f280000000200 */
[----:B------:R-:W5:Y:S04]  /*9380*/  LDSM.16.M88.4 R172, [R213+0x6c00] ;  /* 0x006c0000d5ac783b */ /* 0x000f680000000200 */
[----:B------:R-:W-:Y:S04]  /*9390*/  LDSM.16.M88.4 R176, [R217] ;  /* 0x00000000d9b0783b */ /* 0x000fe80000000200 */
[----:B------:R-:W5:Y:S04]  /*93a0*/  LDSM.16.M88.4 R180, [R215+0x6000] ;  /* 0x00600000d7b4783b */ /* 0x000f680000000200 */
[----:B------:R-:W5:Y:S04]  /*93b0*/  LDSM.16.M88.4 R184, [R217+0x1000] ;  /* 0x00100000d9b8783b */ /* 0x000f680000000200 */
[----:B------:R-:W5:Y:S01]  /*93c0*/  LDSM.16.M88.4 R188, [R215+0x6400] ;  /* 0x00640000d7bc783b */ /* 0x000f620000000200 */
[-C--:B-1----:R-:W-:Y:S03]  /*93d0*/  HMMA.16816.F32 R4, R64, R16.reuse, RZ ;  /* 0x000000104004723c */ /* 0x082fe600000018ff */
[----:B------:R-:W1:Y:S04]  /*93e0*/  LDSM.16.M88.4 R192, [R215+0x6800] ;  /* 0x00680000d7c0783b */ /* 0x000e680000000200 */
[----:B------:R-:W1:Y:S01]  /*93f0*/  LDSM.16.M88.4 R196, [R215+0x6c00] ;  /* 0x006c0000d7c4783b */ /* 0x000e620000000200 */
[C---:B--2---:R-:W-:Y:S03]  /*9400*/  HMMA.16816.F32 R8, R60.reuse, R16, RZ ;  /* 0x000000103c08723c */ /* 0x044fe600000018ff */
[----:B------:R-:W-:Y:S03]  /*9410*/  LDSM.16.M88.4 R200, [R216+0x2000] ;  /* 0x00200000d8c8783b */ /* 0x000fe60000000200 */
[-C--:B------:R-:W-:Y:S01]  /*9420*/  HMMA.16816.F32 R12, R60, R18.reuse, RZ ;  /* 0x000000123c0c723c */ /* 0x080fe200000018ff */
[----:B------:R-:W2:Y:S04]  /*9430*/  LDSM.16.M88.4 R204, [R213+0x7000] ;  /* 0x00700000d5cc783b */ /* 0x000ea80000000200 */
[----:B------:R-:W2:Y:S01]  /*9440*/  LDSM.16.M88.4 R208, [R216+0x3000] ;  /* 0x00300000d8d0783b */ /* 0x000ea20000000200 */
[C---:B------:R-:W-:Y:S06]  /*9450*/  HMMA.16816.F32 R16, R64.reuse, R18, RZ ;  /* 0x000000124010723c */ /* 0x040fec00000018ff */
[-C--:B---3--:R-:W-:Y:S06]  /*9460*/  HMMA.16816.F32 R20, R64, R32.reuse, RZ ;  /* 0x000000204014723c */ /* 0x088fec00000018ff */
[C---:B------:R-:W-:Y:S06]  /*9470*/  HMMA.16816.F32 R24, R60.reuse, R32, RZ ;  /* 0x000000203c18723c */ /* 0x040fec00000018ff */
[-C--:B------:R-:W-:Y:S06]  /*9480*/  HMMA.16816.F32 R28, R60, R34.reuse, RZ ;  /* 0x000000223c1c723c */ /* 0x080fec00000018ff */
        /* <DEDUP_REMOVED lines=9> */
[----:B------:R-:W3:Y:S05]  /*9520*/  LDSM.16.M88.4 R172, [R213+0x7400] ;  /* 0x00740000d5ac783b */ /* 0x000eea0000000200 */
[-C--:B------:R-:W-:Y:S06]  /*9530*/  HMMA.16816.F32 R4, R176, R180.reuse, R4 ;  /* 0x000000b4b004723c */ /* 0x080fec0000001804 */
        /* <DEDUP_REMOVED lines=19> */
[----:B------:R-:W-:Y:S04]  /*9670*/  LDSM.16.M88.4 R176, [R215+0x7000] ;  /* 0x00700000d7b0783b */ /* 0x000fe80000000200 */
[----:B------:R-:W-:Y:S01]  /*9680*/  LDSM.16.M88.4 R196, [R215+0x7800] ;  /* 0x00780000d7c4783b */ /* 0x000fe20000000200 */
[-C--:B--2---:R-:W-:Y:S06]  /*9690*/  HMMA.16816.F32 R4, R200, R204.reuse, R4 ;  /* 0x000000ccc804723c */ /* 0x084fec0000001804 */
        /* <DEDUP_REMOVED lines=8> */
[----:B------:R-:W1:Y:S05]  /*9720*/  LDSM.16.M88.4 R172, [R217+0x2000] ;  /* 0x00200000d9ac783b */ /* 0x000e6a0000000200 */
[-C--:B----4-:R-:W-:Y:S06]  /*9730*/  HMMA.16816.F32 R36, R200, R180.reuse, R36 ;  /* 0x000000b4c824723c */ /* 0x090fec0000001824 */
        /* <DEDUP_REMOVED lines=9> */
[----:B------:R-:W2:Y:S04]  /*97d0*/  LDSM.16.M88.4 R188, [R213+0x8000] ;  /* 0x00800000d5bc783b */ /* 0x000ea80000000200 */
[----:B------:R-:W3:Y:S01]  /*97e0*/  LDSM.16.M88.4 R200, [R216+0x5000] ;  /* 0x00500000d8c8783b */ /* 0x000ee20000000200 */
        /* <DEDUP_REMOVED lines=20> */
[----:B------:R-:W4:Y:S04]  /*9930*/  LDSM.16.M88.4 R172, [R213+0x8c00] ;  /* 0x008c0000d5ac783b */ /* 0x000f280000000200 */
[----:B------:R-:W-:Y:S01]  /*9940*/  LDSM.16.M88.4 R204, [R215+0x8800] ;  /* 0x00880000d7cc783b */ /* 0x000fe20000000200 */
        /* <DEDUP_REMOVED lines=9> */
[----:B------:R-:W3:Y:S01]  /*99e0*/  LDSM.16.M88.4 R208, [R215+0x8c00] ;  /* 0x008c0000d7d0783b */ /* 0x000ee20000000200 */
[----:B------:R-:W-:Y:S04]  /*99f0*/  DEPBAR.LE SB0, 0x0 ;  /* 0x000080000000791a */ /* 0x000fe80000000000 */
[-C--:B-1----:R-:W-:Y:S01]  /*9a00*/  HMMA.16816.F32 R36, R180, R176.reuse, R36 ;  /* 0x000000b0b424723c */ /* 0x082fe20000001824 */
[----:B------:R-:W-:Y:S05]  /*9a10*/  BAR.SYNC.DEFER_BLOCKING 0x0 ;  /* 0x0000000000007b1d */ /* 0x000fea0000010000 */
[C---:B------:R-:W-:Y:S06]  /*9a20*/  HMMA.16816.F32 R40, R200.reuse, R176, R40 ;  /* 0x000000b0c828723c */ /* 0x040fec0000001828 */
[-C--:B------:R-:W-:Y:S06]  /*9a30*/  HMMA.16816.F32 R44, R200, R178.reuse, R44 ;  /* 0x000000b2c82c723c */ /* 0x080fec000000182c */
[C---:B------:R-:W-:Y:S06]  /*9a40*/  HMMA.16816.F32 R48, R180.reuse, R178, R48 ;  /* 0x000000b2b430723c */ /* 0x040fec0000001830 */
[-C--:B----4-:R-:W-:Y:S05]  /*9a50*/  HMMA.16816.F32 R52, R180, R172.reuse, R52 ;  /* 0x000000acb434723c */ /* 0x090fea0000001834 */
[C---:B------:R-:W-:Y:S01]  /*9a60*/  VIADD R178, R0.reuse, 0x3f ;  /* 0x0000003f00b27836 */ /* 0x040fe20000000000 */
[C---:B------:R-:W-:Y:S06]  /*9a70*/  HMMA.16816.F32 R56, R200.reuse, R172, R56 ;  /* 0x000000acc838723c */ /* 0x040fec0000001838 */
[-C--:B------:R-:W-:Y:S06]  /*9a80*/  HMMA.16816.F32 R60, R200, R174.reuse, R60 ;  /* 0x000000aec83c723c */ /* 0x080fec000000183c */
[----:B------:R-:W-:Y:S01]  /*9a90*/  HMMA.16816.F32 R64, R180, R174, R64 ;  /* 0x000000aeb440723c */ /* 0x000fe20000001840 */
[----:B------:R-:W-:Y:S05]  /*9aa0*/  P2R R200, PR, RZ, 0x10 ;  /* 0x00000010ffc87803 */ /* 0x000fea0000000000 */
[-C--:B--2---:R-:W-:Y:S06]  /*9ab0*/  HMMA.16816.F32 R4, R184, R188.reuse, R4 ;  /* 0x000000bcb804723c */ /* 0x084fec0000001804 */
[C---:B------:R-:W-:Y:S06]  /*9ac0*/  HMMA.16816.F32 R8, R192.reuse, R188, R8 ;  /* 0x000000bcc008723c */ /* 0x040fec0000001808 */
[-C--:B------:R-:W-:Y:S05]  /*9ad0*/  HMMA.16816.F32 R12, R192, R190.reuse, R12 ;  /* 0x000000bec00c723c */ /* 0x080fea000000180c */
[C---:B------:R-:W-:Y:S01]  /*9ae0*/  VIADD R189, R0.reuse, 0xfffffff8 ;  /* 0xfffffff800bd7836 */ /* 0x040fe20000000000 */
[C---:B------:R-:W-:Y:S05]  /*9af0*/  HMMA.16816.F32 R16, R184.reuse, R190, R16 ;  /* 0x000000beb810723c */ /* 0x040fea0000001810 */
[C---:B------:R-:W-:Y:S01]  /*9b00*/  VIADD R188, R0.reuse, 0xfffffff7 ;  /* 0xfffffff700bc7836 */ /* 0x040fe20000000000 */
        /* <DEDUP_REMOVED lines=11> */
[----:B------:R-:W-:Y:S07]  /*9bc0*/  HMMA.16816.F32 R64, R184, R210, R64 ;  /* 0x000000d2b840723c */ /* 0x000fee0000001840 */
[C---:B------:R-:W-:Y:S04]  /*9bd0*/  VIADD R185, R0.reuse, 0xffffffff ;  /* 0xffffffff00b97836 */ /* 0x040fe80000000000 */
[C---:B------:R-:W-:Y:S02]  /*9be0*/  VIADD R187, R0.reuse, 0x38 ;  /* 0x0000003800bb7836 */ /* 0x040fe40000000000 */
[----:B------:R-:W-:Y:S01]  /*9bf0*/  VIADD R186, R0, 0x37 ;  /* 0x0000003700ba7836 */ /* 0x000fe20000000000 */
[----:B------:R-:W-:Y:S10]  /*9c00*/  @P4 BRA `(.L_x_536) ;  /* 0xffffffec00784947 */ /* 0x000ff4000383ffff */
.L_x_535:
[----:B------:R-:W-:Y:S01]  /*9c10*/  @!P6 IADD3 R148, -R2, -0x7, RZ ;  /* 0xfffffff90294e810 */ /* 0x000fe20007ffe1ff */
[----:B------:R-:W3:Y:S01]  /*9c20*/  LDL.64 R220, [R1+0x20] ;  /* 0x0000200001dc7983 */ /* 0x000ee20000100a00 */
[----:B------:R-:W-:Y:S01]  /*9c30*/  ISETP.GE.AND P6, PT, R187, RZ, PT ;  /* 0x000000ffbb00720c */ /* 0x000fe20003fc6270 */
[----:B------:R-:W-:Y:S01]  /*9c40*/  UIADD3 UR18, UR22, -0x255992d5, URZ ;  /* 0xdaa66d2b16127890 */ /* 0x000fe2000fffe03f */
[----:B------:R-:W-:Y:S01]  /*9c50*/  ISETP.GE.AND P0, PT, R178, RZ, PT ;  /* 0x000000ffb200720c */ /* 0x000fe20003f06270 */
[----:B------:R-:W-:Y:S01]  /*9c60*/  UIADD3 UR17, UR22, -0x4ab325aa, URZ ;  /* 0xb54cda5616117890 */ /* 0x000fe2000fffe03f */
[----:B------:R-:W-:Y:S01]  /*9c70*/  ISETP.GE.AND P1, PT, R185, RZ, PT ;  /* 0x000000ffb900720c */ /* 0x000fe20003f26270 */
[----:B------:R-:W4:Y:S01]  /*9c80*/  LDL.64 R226, [R1+0x18] ;  /* 0x0000180001e27983 */ /* 0x000f220000100a00 */
[----:B------:R-:W-:Y:S01]  /*9c90*/  @!P5 IADD3 R149, -R2, -0x8, RZ ;  /* 0xfffffff80295d810 */ /* 0x000fe20007ffe1ff */
[----:B------:R-:W-:Y:S01]  /*9ca0*/  UIADD3 UR15, UR23, -0x4498517b, URZ ;  /* 0xbb67ae85170f7890 */ /* 0x000fe2000fffe03f */
[----:B------:R-:W-:Y:S01]  /*9cb0*/  ISETP.GE.AND P5, PT, R188, RZ, PT ;  /* 0x000000ffbc00720c */ /* 0x000fe20003fa6270 */
[C---:B--2---:R-:W-:Y:S01]  /*9cc0*/  VIADD R175, R0.reuse, 0x8 ;  /* 0x0000000800af7836 */ /* 0x044fe20000000000 */
[C---:B------:R-:W-:Y:S01]  /*9cd0*/  IADD3 R146, -R0.reuse, -0x7, RZ ;  /* 0xfffffff900927810 */ /* 0x040fe20007ffe1ff */
[----:B------:R-:W-:Y:S01]  /*9ce0*/  UIADD3 UR14, UR22, 0x3c6ef372, URZ ;  /* 0x3c6ef372160e7890 */ /* 0x000fe2000fffe03f */
[----:B------:R-:W-:Y:S01]  /*9cf0*/  IADD3 R147, -R0, -0x8, RZ ;  /* 0xfffffff800937810 */ /* 0x000fe20007ffe1ff */
[----:B------:R-:W-:Y:S01]  /*9d00*/  UIADD3 UR13, UR23, 0x76cf5d0a, URZ ;  /* 0x76cf5d0a170d7890 */ /* 0x000fe2000fffe03f */
[----:B------:R-:W-:Y:S01]  /*9d10*/  @!P6 IADD3 R187, -R2, 0x8, RZ ;  /* 0x0000000802bbe810 */ /* 0x000fe20007ffe1ff */
[C---:B------:R-:W-:Y:S01]  /*9d20*/  VIADD R182, R0.reuse, 0x30 ;  /* 0x0000003000b67836 */ /* 0x040fe20000000000 */
[----:B------:R-:W-:Y:S01]  /*9d30*/  ISETP.GE.AND P6, PT, R175, RZ, PT ;  /* 0x000000ffaf00720c */ /* 0x000fe20003fc6270 */
[----:B------:R-:W-:Y:S01]  /*9d40*/  VIADD R181, R0, 0x2f ;  /* 0x0000002f00b57836 */ /* 0x000fe20000000000 */
[----:B------:R-:W-:Y:S01]  /*9d50*/  @!P0 IADD3 R178, -R2, 0x1, RZ ;  /* 0x0000000102b28810 */ /* 0x000fe20007ffe1ff */
[C---:B------:R-:W-:Y:S01]  /*9d60*/  VIADD R174, R0.reuse, 0x7 ;  /* 0x0000000700ae7836 */ /* 0x040fe20000000000 */
[C---:B------:R-:W-:Y:S01]  /*9d70*/  @!P1 IADD3 R185, -R0.reuse, 0x1, RZ ;  /* 0x0000000100b99810 */ /* 0x040fe20007ffe1ff */
[----:B------:R-:W-:Y:S01]  /*9d80*/  VIADD R194, R0, 0x27 ;  /* 0x0000002700c27836 */ /* 0x000fe20000000000 */
[----:B------:R-:W-:Y:S01]  /*9d90*/  ISETP.GE.AND P1, PT, R182, RZ, PT ;  /* 0x000000ffb600720c */ /* 0x000fe20003f26270 */
[C---:B------:R-:W-:Y:S01]  /*9da0*/  VIADD R193, R0.reuse, 0x1f ;  /* 0x0000001f00c17836 */ /* 0x040fe20000000000 */
[----:B------:R-:W-:Y:S01]  /*9db0*/  ISETP.GE.AND P0, PT, R181, RZ, PT ;  /* 0x000000ffb500720c */ /* 0x000fe20003f06270 */
[C---:B------:R-:W-:Y:S01]  /*9dc0*/  VIADD R195, R0.reuse, 0xffffffd7 ;  /* 0xffffffd700c37836 */ /* 0x040fe20000000000 */
[----:B------:R-:W-:Y:S01]  /*9dd0*/  @!P5 IADD3 R188, -R0, 0x9, RZ ;  /* 0x0000000900bcd810 */ /* 0x000fe20007ffe1ff */
[----:B------:R-:W-:Y:S01]  /*9de0*/  IMAD.SHL.U32 R206, R219, 0x2, RZ ;  /* 0x00000002dbce7824 */ /* 0x000fe200078e00ff */
[----:B------:R-:W-:Y:S01]  /*9df0*/  ISETP.GE.AND P5, PT, R174, RZ, PT ;  /* 0x000000ffae00720c */ /* 0x000fe20003fa6270 */
[C---:B------:R-:W-:Y:S01]  /*9e00*/  VIADD R192, R0.reuse, 0xffffffd8 ;  /* 0xffffffd800c07836 */ /* 0x040fe20000000000 */
[----:B------:R-:W-:Y:S01]  /*9e10*/  SEL R147, R147, R175, !P6 ;  /* 0x000000af93937207 */ /* 0x000fe20007000000 */
[----:B------:R-:W-:Y:S01]  /*9e20*/  VIADD R191, R0, 0x28 ;  /* 0x0000002800bf7836 */ /* 0x000fe20000000000 */
[----:B------:R-:W-:Y:S01]  /*9e30*/  SEL R146, R146, R174, !P5 ;  /* 0x000000ae92927207 */ /* 0x000fe20006800000 */
[----:B------:R-:W-:Y:S01]  /*9e40*/  UIADD3 UR16, UR22, -0x61c88647, URZ ;  /* 0x9e3779b916107890 */ /* 0x000fe2000fffe03f */
[----:B------:R-:W-:Y:S01]  /*9e50*/  LOP3.LUT R172, R247, UR23, R206, 0x96, !PT ;  /* 0x00000017f7ac7c12 */ /* 0x000fe2000f8e96ce */
[C---:B------:R-:W-:Y:S01]  /*9e60*/  VIADD R204, R0.reuse, 0x18 ;  /* 0x0000001800cc7836 */ /* 0x040fe20000000000 */
[----:B------:R-:W-:Y:S01]  /*9e70*/  I2FP.F32.S32 R148, R148 ;  /* 0x0000009400947245 */ /* 0x000fe20000201400 */
[----:B------:R-:W-:Y:S01]  /*9e80*/  VIADD R205, R0, 0x17 ;  /* 0x0000001700cd7836 */ /* 0x000fe20000000000 */
[----:B------:R-:W-:Y:S01]  /*9e90*/  I2FP.F32.S32 R146, R146 ;  /* 0x0000009200927245 */ /* 0x000fe20000201400 */
[----:B------:R-:W-:Y:S01]  /*9ea0*/  IMAD.WIDE.U32 R172, R172, -0x326172a9, RZ ;  /* 0xcd9e8d57acac7825 */ /* 0x000fe200078e00ff */
[----:B------:R-:W-:Y:S02]  /*9eb0*/  @!P6 IADD3 R175, -R2, 0x38, RZ ;  /* 0x0000003802afe810 */ /* 0x000fe40007ffe1ff */
[----:B------:R-:W-:Y:S01]  /*9ec0*/  ISETP.GE.AND P6, PT, R192, RZ, PT ;  /* 0x000000ffc000720c */ /* 0x000fe20003fc6270 */
[----:B------:R-:W-:Y:S01]  /*9ed0*/  VIADD R183, R0, 0xffffffef ;  /* 0xffffffef00b77836 */ /* 0x000fe20000000000 */
[----:B------:R-:W-:Y:S01]  /*9ee0*/  @!P1 IADD3 R182, -R2, 0x10, RZ ;  /* 0x0000001002b69810 */ /* 0x000fe20007ffe1ff */
[-C--:B------:R-:W-:Y:S01]  /*9ef0*/  FFMA.FTZ R11, R148, -R145.reuse, R11 ;  /* 0x80000091940b7223 */ /* 0x080fe2000001000b */
[----:B------:R-:W-:Y:S01]  /*9f00*/  @!P0 IADD3 R181, -R2, 0x11, RZ ;  /* 0x0000001102b58810 */ /* 0x000fe20007ffe1ff */
[----:B------:R-:W-:Y:S01]  /*9f10*/  FFMA.FTZ R7, R146, -R145, R7 ;  /* 0x8000009192077223 */ /* 0x000fe20000010007 */
[----:B------:R-:W-:Y:S01]  /*9f20*/  I2FP.F32.S32 R149, R149 ;  /* 0x0000009500957245 */ /* 0x000fe20000201400 */
[C---:B------:R-:W-:Y:S01]  /*9f30*/  VIADD R208, R0.reuse, 0xf ;  /* 0x0000000f00d07836 */ /* 0x040fe20000000000 */
[----:B------:R-:W-:Y:S01]  /*9f40*/  ISETP.GE.AND P4, PT, R189, RZ, PT ;  /* 0x000000ffbd00720c */ /* 0x000fe20003f86270 */
[----:B------:R-:W-:Y:S01]  /*9f50*/  VIADD R180, R0, 0xffffffe8 ;  /* 0xffffffe800b47836 */ /* 0x000fe20000000000 */
[----:B------:R-:W-:Y:S01]  /*9f60*/  ISETP.GE.AND P3, PT, R186, RZ, PT ;  /* 0x000000ffba00720c */ /* 0x000fe20003f66270 */
[----:B------:R-:W-:Y:S01]  /*9f70*/  FFMA.FTZ R10, R149, -R145, R10 ;  /* 0x80000091950a7223 */ /* 0x000fe2000001000a */
[----:B------:R-:W-:Y:S01]  /*9f80*/  ISETP.GE.AND P1, PT, R183, RZ, PT ;  /* 0x000000ffb700720c */ /* 0x000fe20003f26270 */
[C---:B------:R-:W-:Y:S01]  /*9f90*/  VIADD R179, R0.reuse, 0xffffffe7 ;  /* 0xffffffe700b37836 */ /* 0x040fe20000000000 */
[----:B------:R-:W-:Y:S01]  /*9fa0*/  ISETP.GE.AND P0, PT, R191, RZ, PT ;  /* 0x000000ffbf00720c */ /* 0x000fe20003f06270 */
[C---:B------:R-:W-:Y:S01]  /*9fb0*/  VIADD R177, R0.reuse, 0xffffffe0 ;  /* 0xffffffe000b17836 */ /* 0x040fe20000000000 */
[----:B------:R-:W-:Y:S01]  /*9fc0*/  I2FP.F32.S32 R147, R147 ;  /* 0x0000009300937245 */ /* 0x000fe20000201400 */
[----:B------:R-:W-:Y:S01]  /*9fd0*/  VIADD R176, R0, 0xffffffdf ;  /* 0xffffffdf00b07836 */ /* 0x000fe20000000000 */
[----:B------:R-:W-:Y:S01]  /*9fe0*/  LOP3.LUT R148, R249, UR15, R246, 0x96, !PT ;  /* 0x0000000ff9947c12 */ /* 0x000fe2000f8e96f6 */
[----:B------:R-:W-:Y:S01]  /*9ff0*/  VIADD R206, R206, 0x1 ;  /* 0x00000001cece7836 */ /* 0x000fe20000000000 */
[----:B------:R-:W-:Y:S01]  /*a000*/  @!P6 IADD3 R192, -R0, 0x28, RZ ;  /* 0x0000002800c0e810 */ /* 0x000fe20007ffe1ff */
[-C--:B------:R-:W-:Y:S01]  /*a010*/  FFMA.FTZ R6, R147, -R145.reuse, R6 ;  /* 0x8000009193067223 */ /* 0x080fe20000010006 */
[----:B------:R-:W-:Y:S01]  /*a020*/  ISETP.NE.AND P6, PT, R200, RZ, PT ;  /* 0x000000ffc800720c */ /* 0x000fe20003fc5270 */
[----:B------:R-:W-:Y:S01]  /*a030*/  IMAD.WIDE.U32 R148, R148, -0x326172a9, RZ ;  /* 0xcd9e8d5794947825 */ /* 0x000fe200078e00ff */
[----:B------:R-:W-:Y:S02]  /*a040*/  @!P4 IADD3 R189, -R0, 0x8, RZ ;  /* 0x0000000800bdc810 */ /* 0x000fe40007ffe1ff */
[----:B------:R-:W-:Y:S01]  /*a050*/  @!P3 IADD3 R186, -R2, 0x9, RZ ;  /* 0x0000000902bab810 */ /* 0x000fe20007ffe1ff */
[C---:B------:R-:W-:Y:S01]  /*a060*/  VIADD R197, R0.reuse, 0xffffffcf ;  /* 0xffffffcf00c57836 */ /* 0x040fe20000000000 */
[----:B------:R-:W-:Y:S01]  /*a070*/  LOP3.LUT R202, R149, UR14, R172, 0x96, !PT ;  /* 0x0000000e95ca7c12 */ /* 0x000fe2000f8e96ac */
[C---:B------:R-:W-:Y:S01]  /*a080*/  VIADD R199, R0.reuse, 0xffffffc8 ;  /* 0xffffffc800c77836 */ /* 0x040fe20000000000 */
[C---:B------:R-:W-:Y:S01]  /*a090*/  @!P1 IADD3 R183, -R0.reuse, 0x11, RZ ;  /* 0x0000001100b79810 */ /* 0x040fe20007ffe1ff */
[----:B------:R-:W-:Y:S01]  /*a0a0*/  VIADD R198, R0, 0xffffffc7 ;  /* 0xffffffc700c67836 */ /* 0x000fe20000000000 */
[----:B------:R-:W-:Y:S01]  /*a0b0*/  @!P0 IADD3 R191, -R2, 0x18, RZ ;  /* 0x0000001802bf8810 */ /* 0x000fe20007ffe1ff */
[----:B------:R-:W-:Y:S01]  /*a0c0*/  IMAD.WIDE.U32 R202, R202, -0x2daee0ad, RZ ;  /* 0xd2511f53caca7825 */ /* 0x000fe200078e00ff */
[----:B------:R-:W-:Y:S02]  /*a0d0*/  ISETP.GE.AND P3, PT, R194, RZ, PT ;  /* 0x000000ffc200720c */ /* 0x000fe40003f66270 */
[----:B------:R-:W-:Y:S01]  /*a0e0*/  ISETP.GE.AND P0, PT, R193, RZ, PT ;  /* 0x000000ffc100720c */ /* 0x000fe20003f06270 */
[C---:B------:R-:W-:Y:S01]  /*a0f0*/  VIADD R190, R0.reuse, 0x20 ;  /* 0x0000002000be7836 */ /* 0x040fe20000000000 */
[----:B------:R-:W-:Y:S01]  /*a100*/  LOP3.LUT R206, R247, UR23, R206, 0x96, !PT ;  /* 0x00000017f7ce7c12 */ /* 0x000fe2000f8e96ce */
[C---:B------:R-:W-:Y:S01]  /*a110*/  VIADD R207, R0.reuse, 0x10 ;  /* 0x0000001000cf7836 */ /* 0x040fe20000000000 */
[----:B------:R-:W-:Y:S01]  /*a120*/  I2FP.F32.S32 R178, R178 ;  /* 0x000000b200b27245 */ /* 0x000fe20000201400 */
[----:B------:R-:W-:Y:S01]  /*a130*/  VIADD R196, R0, 0xffffffd0 ;  /* 0xffffffd000c47836 */ /* 0x000fe20000000000 */
[----:B------:R-:W-:Y:S01]  /*a140*/  ISETP.GE.AND P1, PT, R190, RZ, PT ;  /* 0x000000ffbe00720c */ /* 0x000fe20003f26270 */
[----:B------:R-:W-:Y:S01]  /*a150*/  IMAD.WIDE.U32 R222, R206, -0x326172a9, RZ ;  /* 0xcd9e8d57cede7825 */ /* 0x000fe200078e00ff */
[----:B------:R-:W-:Y:S02]  /*a160*/  I2FP.F32.S32 R186, R186 ;  /* 0x000000ba00ba7245 */ /* 0x000fe40000201400 */
[C---:B------:R-:W-:Y:S01]  /*a170*/  @!P5 IADD3 R174, -R2.reuse, 0x39, RZ ;  /* 0x0000003902aed810 */ /* 0x040fe20007ffe1ff */
[----:B------:R-:W-:Y:S01]  /*a180*/  IMAD.MOV.U32 R206, RZ, RZ, 0x7054 ;  /* 0x00007054ffce7424 */ /* 0x000fe200078e00ff */
[----:B------:R-:W-:Y:S01]  /*a190*/  @!P3 IADD3 R194, -R2, 0x19, RZ ;  /* 0x0000001902c2b810 */ /* 0x000fe20007ffe1ff */
[-C--:B------:R-:W-:Y:S01]  /*a1a0*/  FFMA.FTZ R9, R178, -R145.reuse, R9 ;  /* 0x80000091b2097223 */ /* 0x080fe20000010009 */
[----:B------:R-:W-:Y:S01]  /*a1b0*/  @!P0 IADD3 R193, -R2, 0x21, RZ ;  /* 0x0000002102c18810 */ /* 0x000fe20007ffe1ff */
[-C--:B------:R-:W-:Y:S01]  /*a1c0*/  FFMA.FTZ R15, R178, -R145.reuse, R15 ;  /* 0x80000091b20f7223 */ /* 0x080fe2000001000f */
[----:B------:R-:W-:Y:S01]  /*a1d0*/  ISETP.GE.AND P3, PT, R205, RZ, PT ;  /* 0x000000ffcd00720c */ /* 0x000fe20003f66270 */
[-C--:B------:R-:W-:Y:S01]  /*a1e0*/  FFMA.FTZ R13, R186, -R145.reuse, R13 ;  /* 0x80000091ba0d7223 */ /* 0x080fe2000001000d */
[----:B------:R-:W-:Y:S01]  /*a1f0*/  ISETP.GE.AND P0, PT, R208, RZ, PT ;  /* 0x000000ffd000720c */ /* 0x000fe20003f06270 */
[----:B------:R-:W-:Y:S01]  /*a200*/  FFMA.FTZ R27, R186, -R145, R27 ;  /* 0x80000091ba1b7223 */ /* 0x000fe2000001001b */
[----:B------:R-:W-:Y:S01]  /*a210*/  @!P1 IADD3 R190, -R2, 0x20, RZ ;  /* 0x0000002002be9810 */ /* 0x000fe20007ffe1ff */
[----:B------:R-:W-:Y:S01]  /*a220*/  VIADD R184, R0, 0xfffffff0 ;  /* 0xfffffff000b87836 */ /* 0x000fe20000000000 */
[----:B------:R-:W-:Y:S02]  /*a230*/  ISETP.GE.AND P1, PT, R207, RZ, PT ;  /* 0x000000ffcf00720c */ /* 0x000fe40003f26270 */
[----:B------:R-:W-:Y:S02]  /*a240*/  ISETP.GE.AND P5, PT, R195, RZ, PT ;  /* 0x000000ffc300720c */ /* 0x000fe40003fa6270 */
[----:B------:R-:W-:Y:S02]  /*a250*/  ISETP.GE.AND P4, PT, R184, RZ, PT ;  /* 0x000000ffb800720c */ /* 0x000fe40003f86270 */
[----:B------:R-:W-:Y:S02]  /*a260*/  I2FP.F32.S32 R187, R187 ;  /* 0x000000bb00bb7245 */ /* 0x000fe40000201400 */
[C---:B------:R-:W-:Y:S02]  /*a270*/  @!P3 IADD3 R205, -R2.reuse, 0x29, RZ ;  /* 0x0000002902cdb810 */ /* 0x040fe40007ffe1ff */
[C---:B------:R-:W-:Y:S01]  /*a280*/  @!P0 IADD3 R208, -R2.reuse, 0x31, RZ ;  /* 0x0000003102d08810 */ /* 0x040fe20007ffe1ff */
[-C--:B------:R-:W-:Y:S01]  /*a290*/  FFMA.FTZ R12, R187, -R145.reuse, R12 ;  /* 0x80000091bb0c7223 */ /* 0x080fe2000001000c */
[----:B------:R-:W-:Y:S01]  /*a2a0*/  ISETP.GE.AND P3, PT, R179, RZ, PT ;  /* 0x000000ffb300720c */ /* 0x000fe20003f66270 */
[----:B------:R-:W-:Y:S01]  /*a2b0*/  FFMA.FTZ R26, R187, -R145, R26 ;  /* 0x80000091bb1a7223 */ /* 0x000fe2000001001a */
[----:B------:R-:W-:Y:S02]  /*a2c0*/  @!P1 IADD3 R207, -R2, 0x30, RZ ;  /* 0x0000003002cf9810 */ /* 0x000fe40007ffe1ff */
[----:B------:R-:W-:Y:S02]  /*a2d0*/  ISETP.GE.AND P1, PT, R177, RZ, PT ;  /* 0x000000ffb100720c */ /* 0x000fe40003f26270 */
[----:B------:R-:W-:Y:S02]  /*a2e0*/  @!P4 IADD3 R184, -R0, 0x10, RZ ;  /* 0x0000001000b8c810 */ /* 0x000fe40007ffe1ff */
[----:B------:R-:W-:Y:S02]  /*a2f0*/  ISETP.GE.AND P4, PT, R204, RZ, PT ;  /* 0x000000ffcc00720c */ /* 0x000fe40003f86270 */
[----:B------:R-:W-:Y:S02]  /*a300*/  ISETP.GE.AND P0, PT, R176, RZ, PT ;  /* 0x000000ffb000720c */ /* 0x000fe40003f06270 */
[----:B------:R-:W-:Y:S02]  /*a310*/  LOP3.LUT R186, R149, UR14, R222, 0x96, !PT ;  /* 0x0000000e95ba7c12 */ /* 0x000fe4000f8e96de */
[----:B------:R-:W-:Y:S02]  /*a320*/  @!P3 IADD3 R179, -R0, 0x19, RZ ;  /* 0x0000001900b3b810 */ /* 0x000fe40007ffe1ff */
[----:B------:R-:W-:Y:S01]  /*a330*/  ISETP.GE.AND P3, PT, R197, RZ, PT ;  /* 0x000000ffc500720c */ /* 0x000fe20003f66270 */
[----:B------:R-:W-:Y:S01]  /*a340*/  IMAD.WIDE.U32 R186, R186, -0x2daee0ad, RZ ;  /* 0xd2511f53baba7825 */ /* 0x000fe200078e00ff */
[----:B------:R-:W-:Y:S02]  /*a350*/  @!P1 IADD3 R177, -R0, 0x20, RZ ;  /* 0x0000002000b19810 */ /* 0x000fe40007ffe1ff */
[----:B------:R-:W-:Y:S02]  /*a360*/  ISETP.GE.AND P1, PT, R199, RZ, PT ;  /* 0x000000ffc700720c */ /* 0x000fe40003f26270 */
[----:B------:R-:W-:Y:S02]  /*a370*/  @!P4 IADD3 R204, -R2, 0x28, RZ ;  /* 0x0000002802ccc810 */ /* 0x000fe40007ffe1ff */
[----:B------:R-:W-:Y:S02]  /*a380*/  ISETP.GE.AND P4, PT, R180, RZ, PT ;  /* 0x000000ffb400720c */ /* 0x000fe40003f86270 */
[----:B------:R-:W-:Y:S02]  /*a390*/  @!P0 IADD3 R176, -R0, 0x21, RZ ;  /* 0x0000002100b08810 */ /* 0x000fe40007ffe1ff */
[----:B------:R-:W-:Y:S02]  /*a3a0*/  ISETP.GE.AND P0, PT, R198, RZ, PT ;  /* 0x000000ffc600720c */ /* 0x000fe40003f06270 */
[----:B------:R-:W-:Y:S02]  /*a3b0*/  I2FP.F32.S32 R188, R188 ;  /* 0x000000bc00bc7245 */ /* 0x000fe40000201400 */
[----:B------:R-:W-:Y:S02]  /*a3c0*/  I2FP.F32.S32 R189, R189 ;  /* 0x000000bd00bd7245 */ /* 0x000fe40000201400 */
[----:B------:R-:W-:Y:S01]  /*a3d0*/  @!P5 IADD3 R195, -R0, 0x29, RZ ;  /* 0x0000002900c3d810 */ /* 0x000fe20007ffe1ff */
[-C--:B------:R-:W-:Y:S01]  /*a3e0*/  FFMA.FTZ R17, R188, -R145.reuse, R17 ;  /* 0x80000091bc117223 */ /* 0x080fe20000010011 */
[----:B------:R-:W-:Y:S01]  /*a3f0*/  @!P3 IADD3 R197, -R0, 0x31, RZ ;  /* 0x0000003100c5b810 */ /* 0x000fe20007ffe1ff */
[-C--:B------:R-:W-:Y:S01]  /*a400*/  FFMA.FTZ R23, R188, -R145.reuse, R23 ;  /* 0x80000091bc177223 */ /* 0x080fe20000010017 */
[----:B------:R-:W-:Y:S01]  /*a410*/  @!P4 IADD3 R180, -R0, 0x18, RZ ;  /* 0x0000001800b4c810 */ /* 0x000fe20007ffe1ff */
[CC--:B------:R-:W-:Y:S01]  /*a420*/  FFMA.FTZ R22, R189.reuse, -R145.reuse, R22 ;  /* 0x80000091bd167223 */ /* 0x0c0fe20000010016 */
[----:B------:R-:W-:Y:S01]  /*a430*/  ISETP.GE.AND P4, PT, R196, RZ, PT ;  /* 0x000000ffc400720c */ /* 0x000fe20003f86270 */
[----:B------:R-:W-:Y:S01]  /*a440*/  FFMA.FTZ R16, R189, -R145, R16 ;  /* 0x80000091bd107223 */ /* 0x000fe20000010010 */
[C---:B------:R-:W-:Y:S02]  /*a450*/  @!P1 IADD3 R199, -R0.reuse, 0x38, RZ ;  /* 0x0000003800c79810 */ /* 0x040fe40007ffe1ff */
[----:B------:R-:W-:Y:S02]  /*a460*/  @!P0 IADD3 R198, -R0, 0x39, RZ ;  /* 0x0000003900c68810 */ /* 0x000fe40007ffe1ff */
[----:B------:R-:W-:Y:S02]  /*a470*/  I2FP.F32.S32 R182, R182 ;  /* 0x000000b600b67245 */ /* 0x000fe40000201400 */
[----:B------:R-:W-:Y:S02]  /*a480*/  I2FP.F32.S32 R183, R183 ;  /* 0x000000b700b77245 */ /* 0x000fe40000201400 */
[----:B------:R-:W-:Y:S01]  /*a490*/  I2FP.F32.S32 R185, R185 ;  /* 0x000000b900b97245 */ /* 0x000fe20000201400 */
[CC--:B------:R-:W-:Y:S01]  /*a4a0*/  FFMA.FTZ R30, R182.reuse, -R145.reuse, R30 ;  /* 0x80000091b61e7223 */ /* 0x0c0fe2000001001e */
        /* <DEDUP_REMOVED lines=14> */
[----:B------:R-:W-:Y:S01]  /*a590*/  I2FP.F32.S32 R177, R177 ;  /* 0x000000b100b17245 */ /* 0x000fe20000201400 */
[----:B------:R-:W-:Y:S01]  /*a5a0*/  FFMA.FTZ R39, R179, -R145, R39 ;  /* 0x80000091b3277223 */ /* 0x000fe20000010027 */
[----:B------:R-:W-:Y:S01]  /*a5b0*/  I2FP.F32.S32 R181, R181 ;  /* 0x000000b500b57245 */ /* 0x000fe20000201400 */
[-C--:B------:R-:W-:Y:S01]  /*a5c0*/  FFMA.FTZ R32, R180, -R145.reuse, R32 ;  /* 0x80000091b4207223 */ /* 0x080fe20000010020 */
[----:B------:R-:W-:Y:S01]  /*a5d0*/  I2FP.F32.S32 R2, R2 ;  /* 0x0000000200027245 */ /* 0x000fe20000201400 */
[-C--:B------:R-:W-:Y:S01]  /*a5e0*/  FFMA.FTZ R50, R177, -R145.reuse, R50 ;  /* 0x80000091b1327223 */ /* 0x080fe20000010032 */
[----:B------:R-:W-:Y:S01]  /*a5f0*/  I2FP.F32.S32 R176, R176 ;  /* 0x000000b000b07245 */ /* 0x000fe20000201400 */
[----:B------:R-:W-:Y:S01]  /*a600*/  FFMA.FTZ R31, R181, -R145, R31 ;  /* 0x80000091b51f7223 */ /* 0x000fe2000001001f */
[----:B------:R-:W-:Y:S01]  /*a610*/  I2FP.F32.S32 R199, R199 ;  /* 0x000000c700c77245 */ /* 0x000fe20000201400 */
[-C--:B------:R-:W-:Y:S01]  /*a620*/  FFMA.FTZ R36, R177, -R145.reuse, R36 ;  /* 0x80000091b1247223 */ /* 0x080fe20000010024 */
[----:B------:R-:W-:Y:S01]  /*a630*/  I2FP.F32.S32 R198, R198 ;  /* 0x000000c600c67245 */ /* 0x000fe20000201400 */
[C---:B------:R-:W-:Y:S01]  /*a640*/  FFMA.FTZ R37, R176.reuse, -R145, R37 ;  /* 0x80000091b0257223 */ /* 0x040fe20000010025 */
[----:B------:R-:W-:Y:S01]  /*a650*/  I2FP.F32.S32 R175, R175 ;  /* 0x000000af00af7245 */ /* 0x000fe20000201400 */
[-C--:B------:R-:W-:Y:S01]  /*a660*/  FFMA.FTZ R51, R176, -R145.reuse, R51 ;  /* 0x80000091b0337223 */ /* 0x080fe20000010033 */
[----:B------:R-:W-:Y:S01]  /*a670*/  I2FP.F32.S32 R174, R174 ;  /* 0x000000ae00ae7245 */ /* 0x000fe20000201400 */
[-C--:B------:R-:W-:Y:S01]  /*a680*/  FFMA.FTZ R64, R199, -R145.reuse, R64 ;  /* 0x80000091c7407223 */ /* 0x080fe20000010040 */
[-C--:B------:R-:W-:Y:S01]  /*a690*/  FFMA.FTZ R65, R198, -R145.reuse, R65 ;  /* 0x80000091c6417223 */ /* 0x080fe20000010041 */
[-C--:B------:R-:W-:Y:S01]  /*a6a0*/  FFMA.FTZ R25, R181, -R145.reuse, R25 ;  /* 0x80000091b5197223 */ /* 0x080fe20000010019 */
[-C--:B------:R-:W-:Y:S01]  /*a6b0*/  FFMA.FTZ R14, R2, -R145.reuse, R14 ;  /* 0x80000091020e7223 */ /* 0x080fe2000001000e */
[-C--:B------:R-:W-:Y:S01]  /*a6c0*/  FFMA.FTZ R61, R174, -R145.reuse, R61 ;  /* 0x80000091ae3d7223 */ /* 0x080fe2000001003d */
[-C--:B------:R-:W-:Y:S01]  /*a6d0*/  FFMA.FTZ R60, R175, -R145.reuse, R60 ;  /* 0x80000091af3c7223 */ /* 0x080fe2000001003c */
[-C--:B------:R-:W-:Y:S01]  /*a6e0*/  FFMA.FTZ R4, R0, -R145.reuse, R4 ;  /* 0x8000009100047223 */ /* 0x080fe20000010004 */
[----:B------:R-:W-:Y:S01]  /*a6f0*/  LOP3.LUT R0, R251, UR15, R246, 0x96, !PT ;  /* 0x0000000ffb007c12 */ /* 0x000fe2000f8e96f6 */
[----:B------:R-:W-:Y:S01]  /*a700*/  UIADD3 UR15, UR23, 0x646e171e, URZ ;  /* 0x646e171e170f7890 */ /* 0x000fe2000fffe03f */
[-C--:B------:R-:W-:Y:S01]  /*a710*/  FFMA.FTZ R21, R183, -R145.reuse, R21 ;  /* 0x80000091b7157223 */ /* 0x080fe20000010015 */
[-C--:B------:R-:W-:Y:S01]  /*a720*/  FFMA.FTZ R20, R184, -R145.reuse, R20 ;  /* 0x80000091b8147223 */ /* 0x080fe20000010014 */
[-C--:B------:R-:W-:Y:S01]  /*a730*/  FFMA.FTZ R33, R179, -R145.reuse, R33 ;  /* 0x80000091b3217223 */ /* 0x080fe20000010021 */
[-C--:B------:R-:W-:Y:S01]  /*a740*/  FFMA.FTZ R8, R2, -R145.reuse, R8 ;  /* 0x8000009102087223 */ /* 0x080fe20000010008 */
[----:B------:R-:W-:Y:S05]  /*a750*/  I2FP.F32.S32 R2, R190 ;  /* 0x000000be00027245 */ /* 0x000fea0000201400 */
[CC--:B------:R-:W-:Y:S01]  /*a760*/  FFMA.FTZ R40, R2.reuse, -R145.reuse, R40 ;  /* 0x8000009102287223 */ /* 0x0c0fe20000010028 */
[-C--:B------:R-:W-:Y:S01]  /*a770*/  FFMA.FTZ R46, R2, -R145.reuse, R46 ;  /* 0x80000091022e7223 */ /* 0x080fe2000001002e */
[----:B------:R-:W-:Y:S05]  /*a780*/  I2FP.F32.S32 R2, R196 ;  /* 0x000000c400027245 */ /* 0x000fea0000201400 */
[CC--:B------:R-:W-:Y:S01]  /*a790*/  FFMA.FTZ R52, R2.reuse, -R145.reuse, R52 ;  /* 0x8000009102347223 */ /* 0x0c0fe20000010034 */
[----:B------:R-:W-:Y:S01]  /*a7a0*/  FFMA.FTZ R66, R2, -R145, R66 ;  /* 0x8000009102427223 */ /* 0x000fe20000010042 */
[----:B------:R-:W-:Y:S04]  /*a7b0*/  FMNMX.FTZ R2, R10, R151, !PT ;  /* 0x000000970a027209 */ /* 0x000fe80007810000 */
[----:B------:R-:W-:Y:S02]  /*a7c0*/  FMNMX.FTZ R2, R11, R2, !PT ;  /* 0x000000020b027209 */ /* 0x000fe40007810000 */
[----:B---3--:R-:W-:Y:S05]  /*a7d0*/  LOP3.LUT R146, R173, UR16, R220, 0x96, !PT ;  /* 0x00000010ad927c12 */ /* 0x008fea000f8e96dc */
[----:B------:R-:W-:Y:S04]  /*a7e0*/  IMAD.WIDE.U32 R146, R146, -0x2daee0ad, RZ ;  /* 0xd2511f5392927825 */ /* 0x000fe800078e00ff */
[----:B----4-:R-:W-:Y:S01]  /*a7f0*/  IMAD.MOV.U32 R196, RZ, RZ, R226 ;  /* 0x000000ffffc47224 */ /* 0x010fe200078e00e2 */
[----:B------:R-:W-:Y:S02]  /*a800*/  LOP3.LUT R200, R147, UR13, R248, 0x96, !PT ;  /* 0x0000000d93c87c12 */ /* 0x000fe4000f8e96f8 */
[----:B------:R-:W-:Y:S03]  /*a810*/  LOP3.LUT R203, R203, UR11, R146, 0x96, !PT ;  /* 0x0000000bcbcb7c12 */ /* 0x000fe6000f8e9692 */
[----:B------:R-:W-:Y:S05]  /*a820*/  IMAD.WIDE.U32 R200, R200, -0x326172a9, RZ ;  /* 0xcd9e8d57c8c87825 */ /* 0x000fea00078e00ff */
[----:B------:R-:W-:Y:S05]  /*a830*/  LOP3.LUT R146, R201, UR18, R148, 0x96, !PT ;  /* 0x00000012c9927c12 */ /* 0x000fea000f8e9694 */
[----:B------:R-:W-:Y:S05]  /*a840*/  IMAD.WIDE.U32 R146, R146, -0x2daee0ad, RZ ;  /* 0xd2511f5392927825 */ /* 0x000fea00078e00ff */
[----:B------:R-:W-:Y:S01]  /*a850*/  LOP3.LUT R201, R147, UR9, R202, 0x96, !PT ;  /* 0x0000000993c97c12 */ /* 0x000fe2000f8e96ca */
[----:B------:R-:W-:Y:S05]  /*a860*/  IMAD.WIDE.U32 R202, R203, -0x326172a9, RZ ;  /* 0xcd9e8d57cbca7825 */ /* 0x000fea00078e00ff */
[----:B------:R-:W-:Y:S05]  /*a870*/  LOP3.LUT R200, R203, UR10, R200, 0x96, !PT ;  /* 0x0000000acbc87c12 */ /* 0x000fea000f8e96c8 */
[----:B------:R-:W-:Y:S04]  /*a880*/  IMAD.WIDE.U32 R210, R200, -0x2daee0ad, RZ ;  /* 0xd2511f53c8d27825 */ /* 0x000fe800078e00ff */
[----:B------:R-:W-:Y:S01]  /*a890*/  IMAD.WIDE.U32 R200, R201, -0x326172a9, RZ ;  /* 0xcd9e8d57c9c87825 */ /* 0x000fe200078e00ff */
[----:B------:R-:W-:Y:S04]  /*a8a0*/  LOP3.LUT R146, R211, UR5, R146, 0x96, !PT ;  /* 0x00000005d3927c12 */ /* 0x000fe8000f8e9692 */
[----:B------:R-:W-:Y:S01]  /*a8b0*/  LOP3.LUT R203, R201, UR8, R202, 0x96, !PT ;  /* 0x00000008c9cb7c12 */ /* 0x000fe2000f8e96ca */
[----:B------:R-:W-:Y:S05]  /*a8c0*/  IMAD.WIDE.U32 R146, R146, -0x326172a9, RZ ;  /* 0xcd9e8d5792927825 */ /* 0x000fea00078e00ff */
[----:B------:R-:W-:Y:S02]  /*a8d0*/  LOP3.LUT R178, R147, UR17, R200, 0x96, !PT ;  /* 0x0000001193b27c12 */ /* 0x000fe4000f8e96c8 */
[----:B------:R-:W-:Y:S01]  /*a8e0*/  LOP3.LUT R200, R223, UR16, R220, 0x96, !PT ;  /* 0x00000010dfc87c12 */ /* 0x000fe2000f8e96dc */
[----:B------:R-:W-:Y:S01]  /*a8f0*/  IMAD.WIDE.U32 R220, R0, -0x326172a9, RZ ;  /* 0xcd9e8d5700dc7825 */ /* 0x000fe200078e00ff */
[----:B------:R-:W-:Y:S02]  /*a900*/  I2FP.F32.S32 R0, R191 ;  /* 0x000000bf00007245 */ /* 0x000fe40000201400 */
[----:B------:R-:W-:Y:S01]  /*a910*/  LOP3.LUT R184, R146, 0xff, RZ, 0xc0, !PT ;  /* 0x000000ff92b87812 */ /* 0x000fe200078ec0ff */
[----:B------:R-:W-:Y:S01]  /*a920*/  IMAD.WIDE.U32 R200, R200, -0x2daee0ad, RZ ;  /* 0xd2511f53c8c87825 */ /* 0x000fe200078e00ff */
[----:B------:R-:W-:Y:S02]  /*a930*/  LOP3.LUT R182, R221, UR14, R172, 0x96, !PT ;  /* 0x0000000eddb67c12 */ /* 0x000fe4000f8e96ac */
[----:B------:R-:W-:Y:S01]  /*a940*/  SHF.R.U32.HI R185, RZ, 0x10, R146 ;  /* 0x00000010ffb97819 */ /* 0x000fe20000011692 */
[CC--:B------:R-:W-:Y:S01]  /*a950*/  FFMA.FTZ R42, R0.reuse, -R145.reuse, R42 ;  /* 0x80000091002a7223 */ /* 0x0c0fe2000001002a */
[----:B------:R-:W-:Y:S01]  /*a960*/  LOP3.LUT R188, R201, UR13, R248, 0x96, !PT ;  /* 0x0000000dc9bc7c12 */ /* 0x000fe2000f8e96f8 */
[-C--:B------:R-:W-:Y:S01]  /*a970*/  FFMA.FTZ R28, R0, -R145.reuse, R28 ;  /* 0x80000091001c7223 */ /* 0x080fe2000001001c */
[----:B------:R-:W-:Y:S01]  /*a980*/  LOP3.LUT R200, R187, UR11, R200, 0x96, !PT ;  /* 0x0000000bbbc87c12 */ /* 0x000fe2000f8e96c8 */
[----:B------:R-:W-:Y:S01]  /*a990*/  IMAD.WIDE.U32 R182, R182, -0x2daee0ad, RZ ;  /* 0xd2511f53b6b67825 */ /* 0x000fe200078e00ff */
[----:B------:R-:W-:Y:S03]  /*a9a0*/  I2FP.F32.S32 R0, R194 ;  /* 0x000000c200007245 */ /* 0x000fe60000201400 */
[----:B------:R-:W-:Y:S04]  /*a9b0*/  IMAD.WIDE.U32 R238, R200, -0x326172a9, RZ ;  /* 0xcd9e8d57c8ee7825 */ /* 0x000fe800078e00ff */
[-C--:B------:R-:W-:Y:S01]  /*a9c0*/  FFMA.FTZ R43, R0, -R145.reuse, R43 ;  /* 0x80000091002b7223 */ /* 0x080fe2000001002b */
[----:B------:R-:W-:Y:S04]  /*a9d0*/  IMAD.WIDE.U32 R188, R188, -0x326172a9, RZ ;  /* 0xcd9e8d57bcbc7825 */ /* 0x000fe800078e00ff */
[----:B------:R-:W-:Y:S01]  /*a9e0*/  FFMA.FTZ R29, R0, -R145, R29 ;  /* 0x80000091001d7223 */ /* 0x000fe2000001001d */
[----:B------:R-:W-:Y:S02]  /*a9f0*/  I2FP.F32.S32 R0, R193 ;  /* 0x000000c100007245 */ /* 0x000fe40000201400 */
[----:B------:R-:W-:Y:S02]  /*aa00*/  LOP3.LUT R148, R189, UR18, R148, 0x96, !PT ;  /* 0x00000012bd947c12 */ /* 0x000fe4000f8e9694 */
[----:B------:R-:W-:Y:S01]  /*aa10*/  LOP3.LUT R188, R239, UR10, R188, 0x96, !PT ;  /* 0x0000000aefbc7c12 */ /* 0x000fe2000f8e96bc */
[CC--:B------:R-:W-:Y:S01]  /*aa20*/  FFMA.FTZ R41, R0.reuse, -R145.reuse, R41 ;  /* 0x8000009100297223 */ /* 0x0c0fe20000010029 */
[----:B------:R-:W-:Y:S01]  /*aa30*/  FFMA.FTZ R47, R0, -R145, R47 ;  /* 0x80000091002f7223 */ /* 0x000fe2000001002f */
[----:B------:R-:W-:Y:S01]  /*aa40*/  I2FP.F32.S32 R0, R197 ;  /* 0x000000c500007245 */ /* 0x000fe20000201400 */
[----:B------:R-:W-:Y:S04]  /*aa50*/  IMAD.WIDE.U32 R148, R148, -0x2daee0ad, RZ ;  /* 0xd2511f5394947825 */ /* 0x000fe800078e00ff */
[----:B------:R-:W-:Y:S01]  /*aa60*/  IMAD.WIDE.U32 R240, R188, -0x2daee0ad, RZ ;  /* 0xd2511f53bcf07825 */ /* 0x000fe200078e00ff */
[----:B------:R-:W-:Y:S02]  /*aa70*/  LOP3.LUT R202, R149, UR9, R186, 0x96, !PT ;  /* 0x0000000995ca7c12 */ /* 0x000fe4000f8e96ba */
[----:B------:R-:W-:Y:S01]  /*aa80*/  SHF.R.U32.HI R186, RZ, 0x18, R146 ;  /* 0x00000018ffba7819 */ /* 0x000fe20000011692 */
[-C--:B------:R-:W-:Y:S01]  /*aa90*/  FFMA.FTZ R53, R0, -R145.reuse, R53 ;  /* 0x8000009100357223 */ /* 0x080fe20000010035 */
[----:B------:R-:W-:Y:S01]  /*aaa0*/  LOP3.LUT R187, R241, UR5, R148, 0x96, !PT ;  /* 0x00000005f1bb7c12 */ /* 0x000fe2000f8e9694 */
[----:B------:R-:W-:Y:S01]  /*aab0*/  IMAD.WIDE.U32 R224, R202, -0x326172a9, RZ ;  /* 0xcd9e8d57cae07825 */ /* 0x000fe200078e00ff */
[----:B------:R-:W-:Y:S03]  /*aac0*/  LOP3.LUT R148, R173, UR16, R226, 0x96, !PT ;  /* 0x00000010ad947c12 */ /* 0x000fe6000f8e96e2 */
[-C--:B------:R-:W-:Y:S01]  /*aad0*/  FFMA.FTZ R67, R0, -R145.reuse, R67 ;  /* 0x8000009100437223 */ /* 0x080fe20000010043 */
[----:B------:R-:W-:Y:S01]  /*aae0*/  FMNMX.FTZ R0, R14, R2, !PT ;  /* 0x000000020e007209 */ /* 0x000fe20007810000 */
[----:B------:R-:W-:Y:S01]  /*aaf0*/  IMAD.MOV.U32 R197, RZ, RZ, R227 ;  /* 0x000000ffffc57224 */ /* 0x000fe200078e00e3 */
[----:B------:R-:W-:Y:S01]  /*ab00*/  I2FP.F32.S32 R2, R204 ;  /* 0x000000cc00027245 */ /* 0x000fe20000201400 */
[----:B------:R-:W-:Y:S04]  /*ab10*/  IMAD.WIDE.U32 R148, R148, -0x2daee0ad, RZ ;  /* 0xd2511f5394947825 */ /* 0x000fe800078e00ff */
[CC--:B------:R-:W-:Y:S01]  /*ab20*/  FFMA.FTZ R58, R2.reuse, -R145.reuse, R58 ;  /* 0x80000091023a7223 */ /* 0x0c0fe2000001003a */
[----:B------:R-:W-:Y:S01]  /*ab30*/  LOP3.LUT R172, R149, UR13, R250, 0x96, !PT ;  /* 0x0000000d95ac7c12 */ /* 0x000fe2000f8e96fa */
[----:B------:R-:W-:Y:S01]  /*ab40*/  FFMA.FTZ R44, R2, -R145, R44 ;  /* 0x80000091022c7223 */ /* 0x000fe2000001002c */
[----:B------:R-:W-:Y:S02]  /*ab50*/  LOP3.LUT R188, R183, UR11, R148, 0x96, !PT ;  /* 0x0000000bb7bc7c12 */ /* 0x000fe4000f8e9694 */
[----:B------:R-:W-:Y:S01]  /*ab60*/  I2FP.F32.S32 R2, R207 ;  /* 0x000000cf00027245 */ /* 0x000fe20000201400 */
[----:B------:R-:W-:Y:S01]  /*ab70*/  IMAD.WIDE.U32 R172, R172, -0x326172a9, RZ ;  /* 0xcd9e8d57acac7825 */ /* 0x000fe200078e00ff */
[----:B------:R-:W-:Y:S03]  /*ab80*/  LOP3.LUT R183, R146, 0xffff, RZ, 0xc0, !PT ;  /* 0x0000ffff92b77812 */ /* 0x000fe600078ec0ff */
[----:B------:R-:W-:Y:S01]  /*ab90*/  IMAD.WIDE.U32 R188, R188, -0x326172a9, RZ ;  /* 0xcd9e8d57bcbc7825 */ /* 0x000fe200078e00ff */
[----:B------:R-:W-:Y:S03]  /*aba0*/  LOP3.LUT R148, R173, UR18, R220, 0x96, !PT ;  /* 0x00000012ad947c12 */ /* 0x000fe6000f8e96dc */
[----:B------:R-:W-:Y:S01]  /*abb0*/  FFMA.FTZ R56, R2, -R145, R56 ;  /* 0x8000009102387223 */ /* 0x000fe20000010038 */
[----:B------:R-:W-:Y:S01]  /*abc0*/  IMAD.WIDE.U32 R146, R187, -0x326172a9, RZ ;  /* 0xcd9e8d57bb927825 */ /* 0x000fe200078e00ff */
[----:B------:R-:W-:Y:S02]  /*abd0*/  LOP3.LUT R173, R189, UR10, R172, 0x96, !PT ;  /* 0x0000000abdad7c12 */ /* 0x000fe4000f8e96ac */
[----:B------:R-:W-:Y:S01]  /*abe0*/  FMNMX.FTZ R172, R4, R3, !PT ;  /* 0x0000000304ac7209 */ /* 0x000fe20007810000 */
[----:B------:R-:W-:Y:S01]  /*abf0*/  IMAD.WIDE.U32 R148, R148, -0x2daee0ad, RZ ;  /* 0xd2511f5394947825 */ /* 0x000fe200078e00ff */
[----:B------:R-:W-:Y:S02]  /*ac00*/  LOP3.LUT R190, R146, 0xffff, RZ, 0xc0, !PT ;  /* 0x0000ffff92be7812 */ /* 0x000fe400078ec0ff */
[----:B------:R-:W-:Y:S01]  /*ac10*/  FMNMX.FTZ R172, R5, R172, !PT ;  /* 0x000000ac05ac7209 */ /* 0x000fe20007810000 */
[----:B------:R-:W-:Y:S01]  /*ac20*/  IMAD.WIDE.U32 R200, R173, -0x2daee0ad, RZ ;  /* 0xd2511f53adc87825 */ /* 0x000fe200078e00ff */
        /* <DEDUP_REMOVED lines=14> */
[----:B------:R-:W-:Y:S02]  /*ad10*/  LOP3.LUT R181, R149, UR9, R182, 0x96, !PT ;  /* 0x0000000995b57c12 */ /* 0x000fe4000f8e96b6 */
[----:B------:R-:W-:Y:S02]  /*ad20*/  I2FP.F32.S32 R149, R192 ;  /* 0x000000c000957245 */ /* 0x000fe40000201400 */
[----:B------:R-:W-:Y:S02]  /*ad30*/  FMNMX.FTZ R172, R36, R172, !PT ;  /* 0x000000ac24ac7209 */ /* 0x000fe40007810000 */
[----:B------:R-:W-:Y:S01]  /*ad40*/  FMNMX.FTZ R173, R35, R173, !PT ;  /* 0x000000ad23ad7209 */ /* 0x000fe20007810000 */
[-C--:B------:R-:W-:Y:S01]  /*ad50*/  FFMA.FTZ R54, R149, -R145.reuse, R54 ;  /* 0x8000009195367223 */ /* 0x080fe20000010036 */
[----:B------:R-:W-:Y:S01]  /*ad60*/  LOP3.LUT R180, R201, UR5, R148, 0x96, !PT ;  /* 0x00000005c9b47c12 */ /* 0x000fe2000f8e9694 */
[----:B------:R-:W-:Y:S01]  /*ad70*/  FFMA.FTZ R48, R149, -R145, R48 ;  /* 0x8000009195307223 */ /* 0x000fe20000010030 */
[----:B------:R-:W-:Y:S02]  /*ad80*/  I2FP.F32.S32 R148, R195 ;  /* 0x000000c300947245 */ /* 0x000fe40000201400 */
[----:B------:R-:W-:Y:S01]  /*ad90*/  FMNMX.FTZ R172, R37, R172, !PT ;  /* 0x000000ac25ac7209 */ /* 0x000fe20007810000 */
[----:B------:R-:W-:Y:S01]  /*ada0*/  IMAD.WIDE.U32 R174, R180, -0x326172a9, RZ ;  /* 0xcd9e8d57b4ae7825 */ /* 0x000fe200078e00ff */
[----:B------:R-:W-:Y:S02]  /*adb0*/  FMNMX.FTZ R173, R38, R173, !PT ;  /* 0x000000ad26ad7209 */ /* 0x000fe40007810000 */
[----:B------:R-:W-:Y:S01]  /*adc0*/  FMNMX.FTZ R172, R48, R172, !PT ;  /* 0x000000ac30ac7209 */ /* 0x000fe20007810000 */
[C---:B------:R-:W-:Y:S01]  /*add0*/  FFMA.FTZ R49, R148.reuse, -R145, R49 ;  /* 0x8000009194317223 */ /* 0x040fe20000010031 */
        /* <DEDUP_REMOVED lines=20> */
[----:B------:R-:W-:Y:S02]  /*af20*/  I2FP.F32.S32 R0, R205 ;  /* 0x000000cd00007245 */ /* 0x000fe40000201400 */
[----:B------:R-:W-:Y:S01]  /*af30*/  FMNMX.FTZ R173, R26, R172, !PT ;  /* 0x000000ac1aad7209 */ /* 0x000fe20007810000 */
[----:B------:R-:W2:Y:S01]  /*af40*/  SHFL.BFLY PT, R177, R148, 0x2, 0x1f ;  /* 0x0c401f0094b17f89 */ /* 0x000ea200000e0000 */
[----:B------:R-:W-:Y:S01]  /*af50*/  FMNMX.FTZ R172, R25, R176, !PT ;  /* 0x000000b019ac7209 */ /* 0x000fe20007810000 */
[C---:B------:R-:W-:Y:S01]  /*af60*/  FFMA.FTZ R59, R0.reuse, -R145, R59 ;  /* 0x80000091003b7223 */ /* 0x040fe2000001003b */
[----:B------:R-:W-:Y:S01]  /*af70*/  FMNMX.FTZ R173, R27, R173, !PT ;  /* 0x000000ad1bad7209 */ /* 0x000fe20007810000 */
[----:B------:R-:W-:Y:S01]  /*af80*/  FFMA.FTZ R45, R0, -R145, R45 ;  /* 0x80000091002d7223 */ /* 0x000fe2000001002d */
[----:B------:R-:W-:Y:S02]  /*af90*/  FMNMX.FTZ R0, R28, R172, !PT ;  /* 0x000000ac1c007209 */ /* 0x000fe40007810000 */
[----:B------:R-:W-:Y:S02]  /*afa0*/  FMNMX.FTZ R172, R30, R173, !PT ;  /* 0x000000ad1eac7209 */ /* 0x000fe40007810000 */
[----:B------:R-:W-:Y:S02]  /*afb0*/  FMNMX.FTZ R173, R29, R0, !PT ;  /* 0x000000001dad7209 */ /* 0x000fe40007810000 */
[----:B------:R-:W-:Y:S02]  /*afc0*/  I2FP.F32.S32 R0, R208 ;  /* 0x000000d000007245 */ /* 0x000fe40000201400 */
[----:B------:R-:W-:Y:S02]  /*afd0*/  FMNMX.FTZ R173, R40, R173, !PT ;  /* 0x000000ad28ad7209 */ /* 0x000fe40007810000 */
[----:B------:R-:W-:Y:S01]  /*afe0*/  FMNMX.FTZ R172, R31, R172, !PT ;  /* 0x000000ac1fac7209 */ /* 0x000fe20007810000 */
[C---:B------:R-:W-:Y:S01]  /*aff0*/  FFMA.FTZ R57, R0.reuse, -R145, R57 ;  /* 0x8000009100397223 */ /* 0x040fe20000010039 */
[----:B------:R-:W-:Y:S01]  /*b000*/  FMNMX.FTZ R173, R41, R173, !PT ;  /* 0x000000ad29ad7209 */ /* 0x000fe20007810000 */
[----:B------:R-:W-:Y:S01]  /*b010*/  FFMA.FTZ R63, R0, -R145, R63 ;  /* 0x80000091003f7223 */ /* 0x000fe2000001003f */
[----:B-1----:R-:W-:Y:S02]  /*b020*/  FMNMX.FTZ R149, R149, R179, !PT ;  /* 0x000000b395957209 */ /* 0x002fe40007810000 */
        /* <DEDUP_REMOVED lines=12> */
[----:B--2---:R-:W-:Y:S02]  /*b0f0*/  FMNMX.FTZ R148, R148, R177, !PT ;  /* 0x000000b194947209 */ /* 0x004fe40007810000 */
[----:B------:R-:W-:Y:S01]  /*b100*/  FMNMX.FTZ R0, R59, R172, !PT ;  /* 0x000000ac3b007209 */ /* 0x000fe20007810000 */
[----:B------:R-:W2:Y:S01]  /*b110*/  SHFL.BFLY PT, R180, R179, 0x2, 0x1f ;  /* 0x0c401f00b3b47f89 */ /* 0x000ea200000e0000 */
[----:B------:R-:W-:Y:S01]  /*b120*/  IMAD.WIDE.U32 R172, R203, -0x2daee0ad, RZ ;  /* 0xd2511f53cbac7825 */ /* 0x000fe200078e00ff */
[----:B-1----:R-:W-:Y:S06]  /*b130*/  FMNMX.FTZ R149, R149, R176, !PT ;  /* 0x000000b095957209 */ /* 0x002fec0007810000 */
[----:B------:R-:W1:Y:S01]  /*b140*/  SHFL.BFLY PT, R182, R148, 0x1, 0x1f ;  /* 0x0c201f0094b67f89 */ /* 0x000e6200000e0000 */
[----:B------:R-:W-:Y:S01]  /*b150*/  FMNMX.FTZ R0, R62, R0, !PT ;  /* 0x000000003e007209 */ /* 0x000fe20007810000 */
[----:B------:R-:W-:Y:S01]  /*b160*/  IMAD.WIDE.U32 R176, R181, -0x326172a9, RZ ;  /* 0xcd9e8d57b5b07825 */ /* 0x000fe200078e00ff */
[----:B------:R-:W-:Y:S02]  /*b170*/  LOP3.LUT R193, R147, UR17, R224, 0x96, !PT ;  /* 0x0000001193c17c12 */ /* 0x000fe4000f8e96e0 */
[----:B------:R-:W-:Y:S01]  /*b180*/  FMNMX.FTZ R0, R63, R0, !PT ;  /* 0x000000003f007209 */ /* 0x000fe20007810000 */
[----:B------:R-:W-:Y:S01]  /*b190*/  FMUL.FTZ R181, R149, UR4 ;  /* 0x0000000495b57c20 */ /* 0x000fe20008410000 */
[----:B------:R-:W-:Y:S02]  /*b1a0*/  LOP3.LUT R177, R177, UR8, R188, 0x96, !PT ;  /* 0x00000008b1b17c12 */ /* 0x000fe4000f8e96bc */
[----:B------:R-:W-:Y:S01]  /*b1b0*/  LOP3.LUT R188, R172, 0xff, RZ, 0xc0, !PT ;  /* 0x000000ffacbc7812 */ /* 0x000fe200078ec0ff */
[----:B------:R-:W3:Y:S01]  /*b1c0*/  SHFL.BFLY PT, R2, R0, 0x2, 0x1f ;  /* 0x0c401f0000027f89 */ /* 0x000ee200000e0000 */
[----:B------:R-:W-:Y:S02]  /*b1d0*/  SHF.R.U32.HI R187, RZ, 0x10, R172 ;  /* 0x00000010ffbb7819 */ /* 0x000fe400000116ac */
[----:B------:R-:W-:Y:S02]  /*b1e0*/  FSETP.NEU.FTZ.AND P0, PT, R149, -INF , PT ;  /* 0xff8000009500780b */ /* 0x000fe40003f1d000 */
[--C-:B------:R-:W-:Y:S02]  /*b1f0*/  SHF.R.U32.HI R236, RZ, 0x10, R146.reuse ;  /* 0x00000010ffec7819 */ /* 0x100fe40000011692 */
[----:B------:R-:W-:Y:S02]  /*b200*/  FSEL R181, R181, RZ, P0 ;  /* 0x000000ffb5b57208 */ /* 0x000fe40000000000 */
[----:B------:R-:W-:Y:S02]  /*b210*/  SHF.R.U32.HI R237, RZ, 0x18, R146 ;  /* 0x00000018ffed7819 */ /* 0x000fe40000011692 */
[----:B--2---:R-:W-:Y:S01]  /*b220*/  FMNMX.FTZ R147, R179, R180, !PT ;  /* 0x000000b4b3937209 */ /* 0x004fe20007810000 */
[--C-:B------:R-:W-:Y:S01]  /*b230*/  FFMA.FTZ R17, R17, UR4, -R181.reuse ;  /* 0x0000000411117c23 */ /* 0x100fe200080108b5 */
[----:B------:R-:W-:Y:S01]  /*b240*/  SHF.R.U32.HI R180, RZ, 0x18, R172 ;  /* 0x00000018ffb47819 */ /* 0x000fe200000116ac */
[--C-:B------:R-:W-:Y:S01]  /*b250*/  FFMA.FTZ R4, R4, UR4, -R181.reuse ;  /* 0x0000000404047c23 */ /* 0x100fe200080108b5 */
[----:B------:R-:W-:Y:S01]  /*b260*/  LOP3.LUT R179, R172, 0xffff, RZ, 0xc0, !PT ;  /* 0x0000ffffacb37812 */ /* 0x000fe200078ec0ff */
[----:B------:R2:W-:Y:S01]  /*b270*/  MUFU.EX2 R242, R17 ;  /* 0x0000001100f27308 */ /* 0x0005e20000000800 */
[----:B------:R-:W4:Y:S01]  /*b280*/  SHFL.BFLY PT, R172, R147, 0x1, 0x1f ;  /* 0x0c201f0093ac7f89 */ /* 0x000f2200000e0000 */
[----:B-1----:R-:W-:Y:S01]  /*b290*/  FMNMX.FTZ R148, R148, R182, !PT ;  /* 0x000000b694947209 */ /* 0x002fe20007810000 */
[--C-:B------:R-:W-:Y:S01]  /*b2a0*/  FFMA.FTZ R16, R16, UR4, -R181.reuse ;  /* 0x0000000410107c23 */ /* 0x100fe200080108b5 */
[----:B------:R-:W-:Y:S01]  /*b2b0*/  LOP3.LUT R191, R146, 0xff, RZ, 0xc0, !PT ;  /* 0x000000ff92bf7812 */ /* 0x000fe200078ec0ff */
[----:B------:R-:W-:Y:S01]  /*b2c0*/  FFMA.FTZ R5, R5, UR4, -R181 ;  /* 0x0000000405057c23 */ /* 0x000fe200080108b5 */
[C---:B------:R-:W-:Y:S01]  /*b2d0*/  FSETP.NEU.FTZ.AND P0, PT, R148.reuse, -INF , PT ;  /* 0xff8000009400780b */ /* 0x040fe20003f1d000 */
[----:B------:R-:W-:Y:S01]  /*b2e0*/  FMUL.FTZ R182, R148, UR4 ;  /* 0x0000000494b67c20 */ /* 0x000fe20008410000 */
[----:B---3--:R-:W-:Y:S02]  /*b2f0*/  FMNMX.FTZ R0, R0, R2, !PT ;  /* 0x0000000200007209 */ /* 0x008fe40007810000 */
[----:B------:R1:W-:Y:S01]  /*b300*/  MUFU.EX2 R230, R4 ;  /* 0x0000000400e67308 */ /* 0x0003e20000000800 */
[----:B------:R-:W-:Y:S01]  /*b310*/  SHF.R.U32.HI R2, RZ, 0x8, R183 ;  /* 0x00000008ff027819 */ /* 0x000fe200000116b7 */
[--C-:B------:R-:W-:Y:S01]  /*b320*/  FFMA.FTZ R32, R32, UR4, -R181.reuse ;  /* 0x0000000420207c23 */ /* 0x100fe200080108b5 */
[----:B------:R-:W-:Y:S01]  /*b330*/  FSEL R182, R182, RZ, P0 ;  /* 0x000000ffb6b67208 */ /* 0x000fe20000000000 */
[--C-:B------:R-:W-:Y:S01]  /*b340*/  FFMA.FTZ R33, R33, UR4, -R181.reuse ;  /* 0x0000000421217c23 */ /* 0x100fe200080108b5 */
[----:B------:R-:W-:Y:S01]  /*b350*/  PRMT R189, R184, 0x5410, R2 ;  /* 0x00005410b8bd7816 */ /* 0x000fe20000000002 */
[----:B------:R-:W-:Y:S01]  /*b360*/  FFMA.FTZ R20, R20, UR4, -R181 ;  /* 0x0000000414147c23 */ /* 0x000fe200080108b5 */
[----:B------:R-:W3:Y:S01]  /*b370*/  SHFL.BFLY PT, R2, R0, 0x1, 0x1f ;  /* 0x0c201f0000027f89 */ /* 0x000ee200000e0000 */
[--C-:B------:R-:W-:Y:S01]  /*b380*/  FFMA.FTZ R18, R18, UR4, -R182.reuse ;  /* 0x0000000412127c23 */ /* 0x100fe200080108b6 */
[--C-:B------:R-:W-:Y:S01]  /*b390*/  FFMA.FTZ R19, R19, UR4, -R182.reuse ;  /* 0x0000000413137c23 */ /* 0x100fe200080108b6 */
[--C-:B------:R-:W-:Y:S01]  /*b3a0*/  FFMA.FTZ R6, R6, UR4, -R182.reuse ;  /* 0x0000000406067c23 */ /* 0x100fe200080108b6 */
[C---:B--2---:R-:W-:Y:S01]  /*b3b0*/  LOP3.LUT R17, R174.reuse, 0xffff, RZ, 0xc0, !PT ;  /* 0x0000ffffae117812 */ /* 0x044fe200078ec0ff */
[----:B------:R2:W-:Y:S01]  /*b3c0*/  MUFU.EX2 R241, R18 ;  /* 0x0000001200f17308 */ /* 0x0005e20000000800 */
[----:B------:R-:W-:Y:S01]  /*b3d0*/  LOP3.LUT R146, R174, 0xff, RZ, 0xc0, !PT ;  /* 0x000000ffae927812 */ /* 0x000fe200078ec0ff */
[--C-:B------:R-:W-:Y:S01]  /*b3e0*/  FFMA.FTZ R7, R7, UR4, -R182.reuse ;  /* 0x0000000407077c23 */ /* 0x100fe200080108b6 */
[----:B------:R-:W-:Y:S01]  /*b3f0*/  SHF.R.U32.HI R17, RZ, 0x8, R17 ;  /* 0x00000008ff117819 */ /* 0x000fe20000011611 */
[--C-:B------:R-:W-:Y:S01]  /*b400*/  FFMA.FTZ R34, R34, UR4, -R182.reuse ;  /* 0x0000000422227c23 */ /* 0x100fe200080108b6 */
[----:B----4-:R-:W-:Y:S01]  /*b410*/  FMNMX.FTZ R147, R147, R172, !PT ;  /* 0x000000ac93937209 */ /* 0x010fe20007810000 */
[----:B------:R-:W-:Y:S01]  /*b420*/  FFMA.FTZ R35, R35, UR4, -R182 ;  /* 0x0000000423237c23 */ /* 0x000fe200080108b6 */
[----:B------:R-:W-:Y:S03]  /*b430*/  LOP3.LUT R176, R175, UR17, R176, 0x96, !PT ;  /* 0x00000011afb07c12 */ /* 0x000fe6000f8e96b0 */
[----:B------:R4:W-:Y:S01]  /*b440*/  MUFU.EX2 R239, R19 ;  /* 0x0000001300ef7308 */ /* 0x0009e20000000800 */
[C---:B------:R-:W-:Y:S01]  /*b450*/  FSETP.NEU.FTZ.AND P0, PT, R147.reuse, -INF , PT ;  /* 0xff8000009300780b */ /* 0x040fe20003f1d000 */
[----:B------:R-:W-:Y:S01]  /*b460*/  FMUL.FTZ R183, R147, UR4 ;  /* 0x0000000493b77c20 */ /* 0x000fe20008410000 */
[----:B------:R-:W-:Y:S01]  /*b470*/  PRMT R192, R146, 0x5410, R17 ;  /* 0x0000541092c07816 */ /* 0x000fe20000000011 */
[----:B------:R-:W-:Y:S01]  /*b480*/  FFMA.FTZ R21, R21, UR4, -R181 ;  /* 0x0000000415157c23 */ /* 0x000fe200080108b5 */
[----:B-1----:R-:W-:Y:S01]  /*b490*/  LOP3.LUT R4, R178, 0xffff, RZ, 0xc0, !PT ;  /* 0x0000ffffb2047812 */ /* 0x002fe200078ec0ff */
[----:B------:R-:W-:Y:S01]  /*b4a0*/  FFMA.FTZ R22, R22, UR4, -R182 ;  /* 0x0000000416167c23 */ /* 0x000fe200080108b6 */
[----:B------:R-:W-:Y:S03]  /*b4b0*/  FSEL R183, R183, RZ, P0 ;  /* 0x000000ffb7b77208 */ /* 0x000fe60000000000 */
[----:B------:R1:W-:Y:S01]  /*b4c0*/  MUFU.EX2 R245, R6 ;  /* 0x0000000600f57308 */ /* 0x0003e20000000800 */
[----:B--2---:R-:W-:Y:S01]  /*b4d0*/  SHF.R.U32.HI R18, RZ, 0x10, R174 ;  /* 0x00000010ff127819 */ /* 0x004fe200000116ae */
[----:B------:R-:W-:Y:S01]  /*b4e0*/  FFMA.FTZ R23, R23, UR4, -R182 ;  /* 0x0000000417177c23 */ /* 0x000fe200080108b6 */
[----:B------:R-:W-:Y:S01]  /*b4f0*/  SHF.R.U32.HI R174, RZ, 0x18, R174 ;  /* 0x00000018ffae7819 */ /* 0x000fe200000116ae */
[--C-:B------:R-:W-:Y:S01]  /*b500*/  FFMA.FTZ R12, R12, UR4, -R183.reuse ;  /* 0x000000040c0c7c23 */ /* 0x100fe200080108b7 */
[----:B------:R-:W-:Y:S01]  /*b510*/  LOP3.LUT R17, R18, 0xff, RZ, 0xc0, !PT ;  /* 0x000000ff12117812 */ /* 0x000fe200078ec0ff */
[--C-:B------:R-:W-:Y:S01]  /*b520*/  FFMA.FTZ R8, R8, UR4, -R183.reuse ;  /* 0x0000000408087c23 */ /* 0x100fe200080108b7 */
[----:B---3--:R-:W-:Y:S03]  /*b530*/  FMNMX.FTZ R146, R0, R2, !PT ;  /* 0x0000000200927209 */ /* 0x008fe60007810000 */
[----:B------:R2:W-:Y:S01]  /*b540*/  MUFU.EX2 R235, R12 ;  /* 0x0000000c00eb7308 */ /* 0x0005e20000000800 */
[----:B----4-:R-:W-:Y:S01]  /*b550*/  LOP3.LUT R19, R185, 0xff, RZ, 0xc0, !PT ;  /* 0x000000ffb9137812 */ /* 0x010fe200078ec0ff */
[--C-:B------:R-:W-:Y:S01]  /*b560*/  FFMA.FTZ R9, R9, UR4, -R183.reuse ;  /* 0x0000000409097c23 */ /* 0x100fe200080108b7 */
[----:B------:R-:W-:Y:S01]  /*b570*/  LOP3.LUT R0, R176, 0xffff, RZ, 0xc0, !PT ;  /* 0x0000ffffb0007812 */ /* 0x000fe200078ec0ff */
[----:B------:R-:W-:Y:S01]  /*b580*/  FMUL.FTZ R184, R146, UR4 ;  /* 0x0000000492b87c20 */ /* 0x000fe20008410000 */
[----:B------:R-:W-:Y:S01]  /*b590*/  PRMT R19, R19, 0x5410, R186 ;  /* 0x0000541013137816 */ /* 0x000fe200000000ba */
[--C-:B------:R-:W-:Y:S01]  /*b5a0*/  FFMA.FTZ R13, R13, UR4, -R183.reuse ;  /* 0x000000040d0d7c23 */ /* 0x100fe200080108b7 */
[----:B------:R-:W-:Y:S03]  /*b5b0*/  PRMT R186, R17, 0x5410, R174 ;  /* 0x0000541011ba7816 */ /* 0x000fe600000000ae */
[----:B------:R3:W4:Y:S01]  /*b5c0*/  MUFU.EX2 R243, R16 ;  /* 0x0000001000f37308 */ /* 0x0007220000000800 */
[----:B------:R-:W-:Y:S01]  /*b5d0*/  SHF.R.U32.HI R17, RZ, 0x10, R178 ;  /* 0x00000010ff117819 */ /* 0x000fe200000116b2 */
[--C-:B------:R-:W-:Y:S01]  /*b5e0*/  FFMA.FTZ R24, R24, UR4, -R183.reuse ;  /* 0x0000000418187c23 */ /* 0x100fe200080108b7 */
[----:B------:R-:W-:Y:S01]  /*b5f0*/  LOP3.LUT R2, R176, 0xff, RZ, 0xc0, !PT ;  /* 0x000000ffb0027812 */ /* 0x000fe200078ec0ff */
[--C-:B------:R-:W-:Y:S01]  /*b600*/  FFMA.FTZ R25, R25, UR4, -R183.reuse ;  /* 0x0000000419197c23 */ /* 0x100fe200080108b7 */
[----:B------:R-:W-:Y:S01]  /*b610*/  SHF.R.U32.HI R0, RZ, 0x8, R0 ;  /* 0x00000008ff007819 */ /* 0x000fe20000011600 */
[--C-:B------:R-:W-:Y:S01]  /*b620*/  FFMA.FTZ R28, R28, UR4, -R183.reuse ;  /* 0x000000041c1c7c23 */ /* 0x100fe200080108b7 */
[----:B------:R-:W-:Y:S03]  /*b630*/  LOP3.LUT R18, R178, 0xff, RZ, 0xc0, !PT ;  /* 0x000000ffb2127812 */ /* 0x000fe600078ec0ff */
[----:B------:R5:W4:Y:S01]  /*b640*/  MUFU.EX2 R234, R5 ;  /* 0x0000000500ea7308 */ /* 0x000b220000000800 */
[----:B-1----:R-:W-:Y:S01]  /*b650*/  LOP3.LUT R6, R17, 0xff, RZ, 0xc0, !PT ;  /* 0x000000ff11067812 */ /* 0x002fe200078ec0ff */
[----:B------:R-:W-:Y:S01]  /*b660*/  FFMA.FTZ R29, R29, UR4, -R183 ;  /* 0x000000041d1d7c23 */ /* 0x000fe200080108b7 */
[----:B------:R-:W-:Y:S01]  /*b670*/  SHF.R.U32.HI R178, RZ, 0x18, R178 ;  /* 0x00000018ffb27819 */ /* 0x000fe200000116b2 */
[--C-:B------:R-:W-:Y:S01]  /*b680*/  FFMA.FTZ R37, R37, UR4, -R181.reuse ;  /* 0x0000000425257c23 */ /* 0x100fe200080108b5 */
[----:B--2---:R-:W-:Y:S01]  /*b690*/  PRMT R12, R2, 0x5410, R0 ;  /* 0x00005410020c7816 */ /* 0x004fe20000000000 */
[----:B------:R-:W-:Y:S01]  /*b6a0*/  FFMA.FTZ R38, R38, UR4, -R182 ;  /* 0x0000000426267c23 */ /* 0x000fe200080108b6 */
[----:B------:R-:W-:Y:S03]  /*b6b0*/  SHF.R.U32.HI R0, RZ, 0x10, R176 ;  /* 0x00000010ff007819 */ /* 0x000fe600000116b0 */
[----:B------:R1:W2:Y:S01]  /*b6c0*/  MUFU.EX2 R252, R7 ;  /* 0x0000000700fc7308 */ /* 0x0002a20000000800 */
[----:B---3--:R-:W-:Y:S01]  /*b6d0*/  LOP3.LUT R16, R173, UR15, R210, 0x96, !PT ;  /* 0x0000000fad107c12 */ /* 0x008fe2000f8e96d2 */
[----:B------:R-:W-:Y:S01]  /*b6e0*/  FFMA.FTZ R39, R39, UR4, -R182 ;  /* 0x0000000427277c23 */ /* 0x000fe200080108b6 */
[----:B------:R-:W-:Y:S01]  /*b6f0*/  PRMT R173, R6, 0x5410, R178 ;  /* 0x0000541006ad7816 */ /* 0x000fe200000000b2 */
[--C-:B------:R-:W-:Y:S01]  /*b700*/  FFMA.FTZ R49, R49, UR4, -R181.reuse ;  /* 0x0000000431317c23 */ /* 0x100fe200080108b5 */
[----:B------:R-:W-:Y:S01]  /*b710*/  SHF.R.U32.HI R2, RZ, 0x8, R190 ;  /* 0x00000008ff027819 */ /* 0x000fe200000116be */
[----:B------:R-:W-:Y:S01]  /*b720*/  FFMA.FTZ R50, R50, UR4, -R182 ;  /* 0x0000000432327c23 */ /* 0x000fe200080108b6 */
[----:B------:R-:W-:Y:S03]  /*b730*/  SHF.R.U32.HI R4, RZ, 0x8, R4 ;  /* 0x00000008ff047819 */ /* 0x000fe60000011604 */
[----:B------:R-:W-:Y:S01]  /*b740*/  MUFU.EX2 R226, R8 ;  /* 0x0000000800e27308 */ /* 0x000fe20000000800 */
[----:B------:R-:W-:Y:S01]  /*b750*/  LOP3.LUT R6, R187, 0xff, RZ, 0xc0, !PT ;  /* 0x000000ffbb067812 */ /* 0x000fe200078ec0ff */
[----:B------:R-:W-:Y:S01]  /*b760*/  FFMA.FTZ R51, R51, UR4, -R182 ;  /* 0x0000000433337c23 */ /* 0x000fe200080108b6 */
[----:B------:R-:W-:Y:S01]  /*b770*/  SHF.R.U32.HI R176, RZ, 0x18, R176 ;  /* 0x00000018ffb07819 */ /* 0x000fe200000116b0 */
[----:B------:R-:W-:Y:S01]  /*b780*/  FFMA.FTZ R36, R36, UR4, -R181 ;  /* 0x0000000424247c23 */ /* 0x000fe200080108b5 */
[----:B------:R-:W-:Y:S01]  /*b790*/  LOP3.LUT R0, R0, 0xff, RZ, 0xc0, !PT ;  /* 0x000000ff00007812 */ /* 0x000fe200078ec0ff */
[--C-:B------:R-:W-:Y:S01]  /*b7a0*/  FFMA.FTZ R40, R40, UR4, -R183.reuse ;  /* 0x0000000428287c23 */ /* 0x100fe200080108b7 */
[----:B------:R-:W-:Y:S03]  /*b7b0*/  PRMT R244, R191, 0x5410, R2 ;  /* 0x00005410bff47816 */ /* 0x000fe60000000002 */
[----:B------:R-:W-:Y:S01]  /*b7c0*/  MUFU.EX2 R229, R9 ;  /* 0x0000000900e57308 */ /* 0x000fe20000000800 */
[----:B------:R-:W-:Y:S01]  /*b7d0*/  PRMT R18, R18, 0x5410, R4 ;  /* 0x0000541012127816 */ /* 0x000fe20000000004 */
[----:B-----5:R-:W-:Y:S01]  /*b7e0*/  IMAD.WIDE.U32 R4, R177, -0x2daee0ad, RZ ;  /* 0xd2511f53b1047825 */ /* 0x020fe200078e00ff */
[----:B------:R-:W-:Y:S02]  /*b7f0*/  PRMT R191, R6, 0x5410, R180 ;  /* 0x0000541006bf7816 */ /* 0x000fe400000000b4 */
[----:B------:R-:W-:Y:S01]  /*b800*/  FSETP.NEU.FTZ.AND P0, PT, R146, -INF , PT ;  /* 0xff8000009200780b */ /* 0x000fe20003f1d000 */
[----:B------:R-:W-:Y:S01]  /*b810*/  IMAD.U32 R180, RZ, RZ, UR12 ;  /* 0x0000000cffb47e24 */ /* 0x000fe2000f8e00ff */
[----:B------:R-:W-:Y:S03]  /*b820*/  PRMT R177, R0, 0x5410, R176 ;  /* 0x0000541000b17816 */ /* 0x000fe600000000b0 */
[----:B------:R-:W-:Y:S01]  /*b830*/  MUFU.EX2 R233, R13 ;  /* 0x0000000d00e97308 */ /* 0x000fe20000000800 */
[----:B------:R-:W-:Y:S01]  /*b840*/  LOP3.LUT R0, R16, 0xffff, RZ, 0xc0, !PT ;  /* 0x0000ffff10007812 */ /* 0x000fe200078ec0ff */
[----:B------:R-:W-:Y:S01]  /*b850*/  FFMA.FTZ R41, R41, UR4, -R183 ;  /* 0x0000000429297c23 */ /* 0x000fe200080108b7 */
[----:B------:R-:W-:Y:S01]  /*b860*/  SHF.R.U32.HI R2, RZ, 0x10, R16 ;  /* 0x00000010ff027819 */ /* 0x000fe20000011610 */
[----:B------:R-:W-:Y:S01]  /*b870*/  FFMA.FTZ R52, R52, UR4, -R181 ;  /* 0x0000000434347c23 */ /* 0x000fe200080108b5 */
[----:B------:R-:W-:Y:S01]  /*b880*/  FSEL R184, R184, RZ, P0 ;  /* 0x000000ffb8b87208 */ /* 0x000fe20000000000 */
[----:B------:R-:W-:Y:S01]  /*b890*/  FFMA.FTZ R56, R56, UR4, -R183 ;  /* 0x0000000438387c23 */ /* 0x000fe200080108b7 */
[----:B------:R-:W-:Y:S03]  /*b8a0*/  PRMT R180, R180, R206, UR12 ;  /* 0x0000000cb4b47e16 */ /* 0x000fe600080000ce */
[----:B------:R-:W-:Y:S01]  /*b8b0*/  MUFU.EX2 R204, R24 ;  /* 0x0000001800cc7308 */ /* 0x000fe20000000800 */
[----:B------:R-:W-:Y:S01]  /*b8c0*/  LOP3.LUT R6, R16, 0xff, RZ, 0xc0, !PT ;  /* 0x000000ff10067812 */ /* 0x000fe200078ec0ff */
[----:B------:R-:W-:Y:S01]  /*b8d0*/  FFMA.FTZ R14, R14, UR4, -R184 ;  /* 0x000000040e0e7c23 */ /* 0x000fe200080108b8 */
[----:B------:R-:W-:Y:S01]  /*b8e0*/  SHF.R.U32.HI R0, RZ, 0x8, R0 ;  /* 0x00000008ff007819 */ /* 0x000fe20000011600 */
[--C-:B------:R-:W-:Y:S01]  /*b8f0*/  FFMA.FTZ R15, R15, UR4, -R184.reuse ;  /* 0x000000040f0f7c23 */ /* 0x100fe200080108b8 */
[----:B-1----:R-:W-:Y:S01]  /*b900*/  SHF.R.U32.HI R7, RZ, 0x8, R179 ;  /* 0x00000008ff077819 */ /* 0x002fe200000116b3 */
[----:B------:R-:W-:Y:S01]  /*b910*/  FFMA.FTZ R10, R10, UR4, -R184 ;  /* 0x000000040a0a7c23 */ /* 0x000fe200080108b8 */
[----:B------:R-:W-:Y:S03]  /*b920*/  SHF.R.U32.HI R16, RZ, 0x18, R16 ;  /* 0x00000018ff107819 */ /* 0x000fe60000011610 */
[----:B------:R-:W-:Y:S01]  /*b930*/  MUFU.EX2 R232, R14 ;  /* 0x0000000e00e87308 */ /* 0x000fe20000000800 */
[----:B------:R-:W-:Y:S01]  /*b940*/  LOP3.LUT R2, R2, 0xff, RZ, 0xc0, !PT ;  /* 0x000000ff02027812 */ /* 0x000fe200078ec0ff */
[----:B------:R-:W-:Y:S01]  /*b950*/  FFMA.FTZ R11, R11, UR4, -R184 ;  /* 0x000000040b0b7c23 */ /* 0x000fe200080108b8 */
[----:B------:R-:W-:Y:S01]  /*b960*/  PRMT R190, R6, 0x5410, R0 ;  /* 0x0000541006be7816 */ /* 0x000fe20000000000 */
[--C-:B------:R-:W-:Y:S01]  /*b970*/  FFMA.FTZ R26, R26, UR4, -R184.reuse ;  /* 0x000000041a1a7c23 */ /* 0x100fe200080108b8 */
[--C-:B------:R-:W-:Y:S01]  /*b980*/  HSET2.LE.AND R174, R189, R180.reuse, PT ;  /* 0x000000b4bdae7233 */ /* 0x100fe20003803000 */
[--C-:B------:R-:W-:Y:S01]  /*b990*/  FFMA.FTZ R27, R27, UR4, -R184.reuse ;  /* 0x000000041b1b7c23 */ /* 0x100fe200080108b8 */
[----:B------:R-:W-:Y:S03]  /*b9a0*/  PRMT R194, R188, 0x5410, R7 ;  /* 0x00005410bcc27816 */ /* 0x000fe60000000007 */
[----:B------:R-:W1:Y:S01]  /*b9b0*/  MUFU.EX2 R231, R15 ;  /* 0x0000000f00e77308 */ /* 0x000e620000000800 */
[----:B----4-:R-:W-:Y:S01]  /*b9c0*/  F2FP.F16.F32.PACK_AB R0, R242, R243 ;  /* 0x000000f3f200723e */ /* 0x010fe200000000ff */
[----:B------:R-:W-:Y:S01]  /*b9d0*/  FFMA.FTZ R30, R30, UR4, -R184 ;  /* 0x000000041e1e7c23 */ /* 0x000fe200080108b8 */
[----:B------:R-:W-:Y:S01]  /*b9e0*/  PRMT R188, R2, 0x5410, R16 ;  /* 0x0000541002bc7816 */ /* 0x000fe20000000010 */
[--C-:B------:R-:W-:Y:S01]  /*b9f0*/  FFMA.FTZ R31, R31, UR4, -R184.reuse ;  /* 0x000000041f1f7c23 */ /* 0x100fe200080108b8 */
[----:B------:R-:W-:Y:S01]  /*ba00*/  LOP3.LUT R2, R4, 0xffff, RZ, 0xc0, !PT ;  /* 0x0000ffff04027812 */ /* 0x000fe200078ec0ff */
[--C-:B------:R-:W-:Y:S01]  /*ba10*/  FFMA.FTZ R43, R43, UR4, -R184.reuse ;  /* 0x000000042b2b7c23 */ /* 0x100fe200080108b8 */
[----:B------:R-:W-:Y:S03]  /*ba20*/  LOP3.LUT R174, R174, R0, RZ, 0xc0, !PT ;  /* 0x00000000aeae7212 */ /* 0x000fe600078ec0ff */
[----:B------:R-:W-:Y:S01]  /*ba30*/  MUFU.EX2 R227, R10 ;  /* 0x0000000a00e37308 */ /* 0x000fe20000000800 */
[--C-:B------:R-:W-:Y:S01]  /*ba40*/  HSET2.LE.AND R175, R19, R180.reuse, PT ;  /* 0x000000b413af7233 */ /* 0x100fe20003803000 */
[----:B------:R-:W-:Y:S01]  /*ba50*/  FFMA.FTZ R42, R42, UR4, -R184 ;  /* 0x000000042a2a7c23 */ /* 0x000fe200080108b8 */
[----:B------:R-:W-:Y:S01]  /*ba60*/  LOP3.LUT R185, R5, UR15, R200, 0x96, !PT ;  /* 0x0000000f05b97c12 */ /* 0x000fe2000f8e96c8 */
[----:B------:R-:W-:Y:S01]  /*ba70*/  FFMA.FTZ R54, R54, UR4, -R182 ;  /* 0x0000000436367c23 */ /* 0x000fe200080108b6 */
[----:B------:R-:W-:Y:S01]  /*ba80*/  F2FP.F16.F32.PACK_AB R0, R239, R241 ;  /* 0x000000f1ef00723e */ /* 0x000fe200000000ff */
[----:B------:R-:W-:Y:S01]  /*ba90*/  FFMA.FTZ R57, R57, UR4, -R183 ;  /* 0x0000000439397c23 */ /* 0x000fe200080108b7 */
[----:B------:R-:W-:Y:S03]  /*baa0*/  LOP3.LUT R5, R4, 0xff, RZ, 0xc0, !PT ;  /* 0x000000ff04057812 */ /* 0x000fe600078ec0ff */
[----:B------:R-:W3:Y:S01]  /*bab0*/  MUFU.EX2 R228, R11 ;  /* 0x0000000b00e47308 */ /* 0x000ee20000000800 */
[----:B------:R-:W-:Y:S01]  /*bac0*/  SHF.R.U32.HI R2, RZ, 0x8, R2 ;  /* 0x00000008ff027819 */ /* 0x000fe20000011602 */
[--C-:B------:R-:W-:Y:S01]  /*bad0*/  FFMA.FTZ R58, R58, UR4, -R184.reuse ;  /* 0x000000043a3a7c23 */ /* 0x100fe200080108b8 */
[----:B------:R-:W-:Y:S01]  /*bae0*/  LOP3.LUT R175, R175, R0, RZ, 0xc0, !PT ;  /* 0x00000000afaf7212 */ /* 0x000fe200078ec0ff */
[----:B------:R-:W-:Y:S01]  /*baf0*/  FFMA.FTZ R59, R59, UR4, -R184 ;  /* 0x000000043b3b7c23 */ /* 0x000fe200080108b8 */
[--C-:B------:R-:W-:Y:S01]  /*bb00*/  HSET2.LE.AND R172, R18, R180.reuse, PT ;  /* 0x000000b412ac7233 */ /* 0x100fe20003803000 */
[----:B------:R-:W-:Y:S01]  /*bb10*/  FFMA.FTZ R48, R48, UR4, -R181 ;  /* 0x0000000430307c23 */ /* 0x000fe200080108b5 */
[----:B------:R-:W-:Y:S03]  /*bb20*/  PRMT R189, R5, 0x5410, R2 ;  /* 0x0000541005bd7816 */ /* 0x000fe60000000002 */
[----:B------:R4:W-:Y:S01]  /*bb30*/  MUFU.EX2 R210, R25 ;  /* 0x0000001900d27308 */ /* 0x0009e20000000800 */
[----:B------:R-:W-:Y:S01]  /*bb40*/  F2FP.F16.F32.PACK_AB R0, R234, R230 ;  /* 0x000000e6ea00723e */ /* 0x000fe200000000ff */
[--C-:B------:R-:W-:Y:S01]  /*bb50*/  FFMA.FTZ R44, R44, UR4, -R183.reuse ;  /* 0x000000042c2c7c23 */ /* 0x100fe200080108b7 */
[----:B------:R-:W-:Y:S01]  /*bb60*/  SHF.R.U32.HI R2, RZ, 0x10, R4 ;  /* 0x00000010ff027819 */ /* 0x000fe20000011604 */
[----:B------:R-:W-:Y:S01]  /*bb70*/  FFMA.FTZ R45, R45, UR4, -R183 ;  /* 0x000000042d2d7c23 */ /* 0x000fe200080108b7 */
[----:B------:R-:W-:Y:S01]  /*bb80*/  LOP3.LUT R172, R172, R0, RZ, 0xc0, !PT ;  /* 0x00000000acac7212 */ /* 0x000fe200078ec0ff */
[----:B------:R-:W-:Y:S01]  /*bb90*/  FFMA.FTZ R46, R46, UR4, -R184 ;  /* 0x000000042e2e7c23 */ /* 0x000fe200080108b8 */
[--C-:B------:R-:W-:Y:S03]  /*bba0*/  HSET2.LE.AND R173, R173, R180.reuse, PT ;  /* 0x000000b4adad7233 */ /* 0x100fe60003803000 */
[----:B------:R5:W-:Y:S01]  /*bbb0*/  MUFU.EX2 R201, R28 ;  /* 0x0000001c00c97308 */ /* 0x000be20000000800 */
[----:B------:R-:W-:Y:S01]  /*bbc0*/  SHF.R.U32.HI R5, RZ, 0x18, R4 ;  /* 0x00000018ff057819 */ /* 0x000fe20000011604 */
[----:B------:R-:W-:Y:S01]  /*bbd0*/  FFMA.FTZ R47, R47, UR4, -R184 ;  /* 0x000000042f2f7c23 */ /* 0x000fe200080108b8 */
[----:B--2---:R-:W-:Y:S01]  /*bbe0*/  F2FP.F16.F32.PACK_AB R0, R252, R245 ;  /* 0x000000f5fc00723e */ /* 0x004fe200000000ff */
[--C-:B------:R-:W-:Y:S01]  /*bbf0*/  FFMA.FTZ R66, R66, UR4, -R182.reuse ;  /* 0x0000000442427c23 */ /* 0x100fe200080108b6 */
[----:B------:R-:W-:Y:S01]  /*bc00*/  LOP3.LUT R4, R2, 0xff, RZ, 0xc0, !PT ;  /* 0x000000ff02047812 */ /* 0x000fe200078ec0ff */
[----:B------:R-:W-:Y:S01]  /*bc10*/  FFMA.FTZ R64, R64, UR4, -R181 ;  /* 0x0000000440407c23 */ /* 0x000fe200080108b5 */
[----:B------:R-:W-:Y:S03]  /*bc20*/  LOP3.LUT R173, R173, R0, RZ, 0xc0, !PT ;  /* 0x00000000adad7212 */ /* 0x000fe600078ec0ff */
[----:B------:R2:W-:Y:S01]  /*bc30*/  MUFU.EX2 R206, R26 ;  /* 0x0000001a00ce7308 */ /* 0x0005e20000000800 */
[----:B------:R-:W-:Y:S01]  /*bc40*/  PRMT R187, R4, 0x5410, R5 ;  /* 0x0000541004bb7816 */ /* 0x000fe20000000005 */
[--C-:B------:R-:W-:Y:S01]  /*bc50*/  FFMA.FTZ R65, R65, UR4, -R181.reuse ;  /* 0x0000000441417c23 */ /* 0x100fe200080108b5 */
[--C-:B------:R-:W-:Y:S01]  /*bc60*/  HSET2.LE.AND R179, R186, R180.reuse, PT ;  /* 0x000000b4bab37233 */ /* 0x100fe20003803000 */
[----:B------:R-:W-:Y:S01]  /*bc70*/  FFMA.FTZ R181, R53, UR4, -R181 ;  /* 0x0000000435b57c23 */ /* 0x000fe200080108b5 */
[----:B-1----:R-:W-:Y:S01]  /*bc80*/  F2FP.F16.F32.PACK_AB R0, R231, R232 ;  /* 0x000000e8e700723e */ /* 0x002fe200000000ff */
[----:B------:R-:W-:Y:S01]  /*bc90*/  FFMA.FTZ R67, R67, UR4, -R182 ;  /* 0x0000000443437c23 */ /* 0x000fe200080108b6 */
[----:B------:R-:W-:Y:S03]  /*bca0*/  LOP3.LUT R8, R221, UR14, R222, 0x96, !PT ;  /* 0x0000000edd087c12 */ /* 0x000fe6000f8e96de */
[----:B------:R1:W-:Y:S01]  /*bcb0*/  MUFU.EX2 R205, R27 ;  /* 0x0000001b00cd7308 */ /* 0x0003e20000000800 */
[----:B------:R-:W-:Y:S01]  /*bcc0*/  LOP3.LUT R4, R223, UR16, R196, 0x96, !PT ;  /* 0x00000010df047c12 */ /* 0x000fe2000f8e96c4 */
[----:B------:R-:W-:Y:S01]  /*bcd0*/  FFMA.FTZ R182, R55, UR4, -R182 ;  /* 0x0000000437b67c23 */ /* 0x000fe200080108b6 */
[----:B------:R-:W-:Y:S01]  /*bce0*/  LOP3.LUT R179, R179, R0, RZ, 0xc0, !PT ;  /* 0x00000000b3b37212 */ /* 0x000fe200078ec0ff */
[----:B------:R-:W-:Y:S01]  /*bcf0*/  IMAD.WIDE.U32 R8, R8, -0x2daee0ad, RZ ;  /* 0xd2511f5308087825 */ /* 0x000fe200078e00ff */
[--C-:B------:R-:W-:Y:S02]  /*bd00*/  HSET2.LE.AND R177, R177, R180.reuse, PT ;  /* 0x000000b4b1b17233 */ /* 0x100fe40003803000 */
[--C-:B------:R-:W-:Y:S01]  /*bd10*/  HSET2.LE.AND R178, R192, R180.reuse, PT ;  /* 0x000000b4c0b27233 */ /* 0x100fe20003803000 */
[----:B------:R-:W-:Y:S01]  /*bd20*/  IMAD.WIDE.U32 R4, R4, -0x2daee0ad, RZ ;  /* 0xd2511f5304047825 */ /* 0x000fe200078e00ff */
[----:B---3--:R-:W-:Y:S01]  /*bd30*/  F2FP.F16.F32.PACK_AB R0, R228, R227 ;  /* 0x000000e3e400723e */ /* 0x008fe200000000ff */
[----:B------:R3:W-:Y:S01]  /*bd40*/  MUFU.EX2 R222, R32 ;  /* 0x0000002000de7308 */ /* 0x0007e20000000800 */
[----:B------:R-:W-:Y:S01]  /*bd50*/  F2FP.F16.F32.PACK_AB R2, R233, R235 ;  /* 0x000000ebe902723e */ /* 0x000fe200000000ff */
[--C-:B------:R-:W-:Y:S01]  /*bd60*/  FFMA.FTZ R60, R60, UR4, -R183.reuse ;  /* 0x000000043c3c7c23 */ /* 0x100fe200080108b7 */
[----:B------:R-:W-:Y:S01]  /*bd70*/  LOP3.LUT R177, R177, R0, RZ, 0xc0, !PT ;  /* 0x00000000b1b17212 */ /* 0x000fe200078ec0ff */
[----:B------:R-:W-:Y:S01]  /*bd80*/  FFMA.FTZ R183, R61, UR4, -R183 ;  /* 0x000000043db77c23 */ /* 0x000fe200080108b7 */
[----:B------:R-:W-:Y:S01]  /*bd90*/  LOP3.LUT R178, R178, R2, RZ, 0xc0, !PT ;  /* 0x00000002b2b27212 */ /* 0x000fe200078ec0ff */
[----:B------:R-:W-:Y:S01]  /*bda0*/  FFMA.FTZ R62, R62, UR4, -R184 ;  /* 0x000000043e3e7c23 */ /* 0x000fe200080108b8 */
[----:B------:R-:W-:Y:S03]  /*bdb0*/  LOP3.LUT R0, R9, UR11, R4, 0x96, !PT ;  /* 0x0000000b09007c12 */ /* 0x000fe6000f8e9604 */
[----:B------:R-:W-:Y:S01]  /*bdc0*/  MUFU.EX2 R223, R33 ;  /* 0x0000002100df7308 */ /* 0x000fe20000000800 */
[--C-:B------:R-:W-:Y:S01]  /*bdd0*/  HSET2.LE.AND R176, R12, R180.reuse, PT ;  /* 0x000000b40cb07233 */ /* 0x100fe20003803000 */
[----:B------:R-:W-:Y:S01]  /*bde0*/  FFMA.FTZ R184, R63, UR4, -R184 ;  /* 0x000000043fb87c23 */ /* 0x000fe200080108b8 */
[----:B------:R-:W-:Y:S01]  /*bdf0*/  F2FP.F16.F32.PACK_AB R2, R229, R226 ;  /* 0x000000e2e502723e */ /* 0x000fe200000000ff */
[----:B------:R-:W-:Y:S04]  /*be00*/  IMAD.WIDE.U32 R208, R0, -0x326172a9, RZ ;  /* 0xcd9e8d5700d07825 */ /* 0x000fe800078e00ff */
[----:B------:R-:W-:Y:S01]  /*be10*/  FADD.FTZ R0, -R146, R151 ;  /* 0x0000009792007221 */ /* 0x000fe20000010100 */
[----:B------:R-:W-:Y:S01]  /*be20*/  LOP3.LUT R176, R176, R2, RZ, 0xc0, !PT ;  /* 0x00000002b0b07212 */ /* 0x000fe200078ec0ff */
[----:B------:R-:W-:Y:S01]  /*be30*/  FADD.FTZ R2, -R147, R150 ;  /* 0x0000009693027221 */ /* 0x000fe20000010100 */
[----:B------:R-:W-:Y:S01]  /*be40*/  LOP3.LUT R6, R5, UR13, R250, 0x96, !PT ;  /* 0x0000000d05067c12 */ /* 0x000fe2000f8e96fa */
[----:B------:R-:W-:Y:S01]  /*be50*/  FMUL.FTZ R0, R0, UR4 ;  /* 0x0000000400007c20 */ /* 0x000fe20008410000 */
[----:B------:R-:W-:Y:S01]  /*be60*/  MUFU.EX2 R221, R34 ;  /* 0x0000002200dd7308 */ /* 0x000fe20000000800 */
[----:B------:R-:W-:Y:S01]  /*be70*/  FMUL.FTZ R2, R2, UR4 ;  /* 0x0000000402027c20 */ /* 0x000fe20008410000 */
[C---:B------:R-:W-:Y:S01]  /*be80*/  LOP3.LUT R24, R185.reuse, 0xffff, RZ, 0xc0, !PT ;  /* 0x0000ffffb9187812 */ /* 0x040fe200078ec0ff */
[----:B------:R-:W-:Y:S01]  /*be90*/  IMAD.WIDE.U32 R6, R6, -0x326172a9, RZ ;  /* 0xcd9e8d5706067825 */ /* 0x000fe200078e00ff */
[--C-:B----4-:R-:W-:Y:S02]  /*bea0*/  SHF.R.U32.HI R25, RZ, 0x10, R185.reuse ;  /* 0x00000010ff197819 */ /* 0x110fe400000116b9 */
[----:B-----5:R-:W-:Y:S04]  /*beb0*/  LOP3.LUT R28, R185, 0xff, RZ, 0xc0, !PT ;  /* 0x000000ffb91c7812 */ /* 0x020fe800078ec0ff */
[----:B------:R-:W4:Y:S01]  /*bec0*/  MUFU.EX2 R2, R2 ;  /* 0x0000000200027308 */ /* 0x000f220000000800 */
[----:B------:R-:W-:Y:S02]  /*bed0*/  LOP3.LUT R4, R7, UR18, R220, 0x96, !PT ;  /* 0x0000001207047c12 */ /* 0x000fe4000f8e96dc */
[----:B------:R-:W-:Y:S02]  /*bee0*/  LOP3.LUT R6, R209, UR10, R6, 0x96, !PT ;  /* 0x0000000ad1067c12 */ /* 0x000fe4000f8e9606 */
[----:B--2---:R-:W-:Y:S01]  /*bef0*/  SHF.R.U32.HI R26, RZ, 0x8, R24 ;  /* 0x00000008ff1a7819 */ /* 0x004fe20000011618 */
[----:B------:R-:W-:Y:S01]  /*bf00*/  IMAD.WIDE.U32 R4, R4, -0x2daee0ad, RZ ;  /* 0xd2511f5304047825 */ /* 0x000fe200078e00ff */
[----:B-1----:R-:W-:Y:S03]  /*bf10*/  SHF.R.U32.HI R27, RZ, 0x18, R185 ;  /* 0x00000018ff1b7819 */ /* 0x002fe600000116b9 */
[----:B------:R-:W1:Y:S01]  /*bf20*/  MUFU.EX2 R0, R0 ;  /* 0x0000000000007308 */ /* 0x000e620000000800 */
[----:B------:R-:W-:Y:S01]  /*bf30*/  LOP3.LUT R24, R25, 0xff, RZ, 0xc0, !PT ;  /* 0x000000ff19187812 */ /* 0x000fe200078ec0ff */
[----:B------:R-:W-:Y:S01]  /*bf40*/  IMAD.WIDE.U32 R202, R6, -0x2daee0ad, RZ ;  /* 0xd2511f5306ca7825 */ /* 0x000fe200078e00ff */
[----:B------:R-:W-:Y:S02]  /*bf50*/  LOP3.LUT R8, R5, UR9, R8, 0x96, !PT ;  /* 0x0000000905087c12 */ /* 0x000fe4000f8e9608 */
[----:B---3--:R-:W-:Y:S02]  /*bf60*/  PRMT R32, R28, 0x5410, R26 ;  /* 0x000054101c207816 */ /* 0x008fe4000000001a */
[----:B------:R-:W-:Y:S01]  /*bf70*/  LOP3.LUT R4, R203, UR5, R4, 0x96, !PT ;  /* 0x00000005cb047c12 */ /* 0x000fe2000f8e9604 */
[----:B------:R-:W-:Y:S04]  /*bf80*/  IMAD.WIDE.U32 R198, R8, -0x326172a9, RZ ;  /* 0xcd9e8d5708c67825 */ /* 0x000fe800078e00ff */
[C---:B----4-:R-:W-:Y:S01]  /*bf90*/  FMUL.FTZ R8, R2.reuse, R152 ;  /* 0x0000009802087220 */ /* 0x050fe20000410000 */
[----:B------:R-:W-:Y:S01]  /*bfa0*/  MUFU.EX2 R224, R35 ;  /* 0x0000002300e07308 */ /* 0x000fe20000000800 */
[----:B------:R-:W-:Y:S01]  /*bfb0*/  FMUL.FTZ R9, R2, R153 ;  /* 0x0000009902097220 */ /* 0x000fe20000410000 */
[----:B------:R-:W-:Y:S04]  /*bfc0*/  IMAD.WIDE.U32 R4, R4, -0x326172a9, RZ ;  /* 0xcd9e8d5704047825 */ /* 0x000fe800078e00ff */
[C---:B------:R-:W-:Y:S01]  /*bfd0*/  FMUL.FTZ R12, R2.reuse, R164 ;  /* 0x000000a4020c7220 */ /* 0x040fe20000410000 */
[C---:B------:R-:W-:Y:S01]  /*bfe0*/  FMUL.FTZ R13, R2.reuse, R165 ;  /* 0x000000a5020d7220 */ /* 0x040fe20000410000 */
[----:B------:R-:W-:Y:S01]  /*bff0*/  FMUL.FTZ R72, R2, R72 ;  /* 0x0000004802487220 */ /* 0x000fe20000410000 */
[C---:B-1----:R-:W-:Y:S01]  /*c000*/  FMUL.FTZ R10, R0.reuse, R154 ;  /* 0x0000009a000a7220 */ /* 0x042fe20000410000 */
[----:B------:R-:W-:Y:S01]  /*c010*/  FMUL.FTZ R11, R0, R155 ;  /* 0x0000009b000b7220 */ /* 0x000fe20000410000 */
[C---:B------:R-:W-:Y:S01]  /*c020*/  LOP3.LUT R192, R4.reuse, 0xffff, RZ, 0xc0, !PT ;  /* 0x0000ffff04c07812 */ /* 0x040fe200078ec0ff */
[----:B------:R-:W1:Y:S01]  /*c030*/  LDSM.16.MT88.4 R152, [R212+0x9000] ;  /* 0x00900000d498783b */ /* 0x000e620000004200 */
[----:B------:R-:W-:Y:S01]  /*c040*/  LOP3.LUT R195, R4, 0xff, RZ, 0xc0, !PT ;  /* 0x000000ff04c37812 */ /* 0x000fe200078ec0ff */
[C---:B------:R-:W-:Y:S01]  /*c050*/  FMUL.FTZ R14, R0.reuse, R166 ;  /* 0x000000a6000e7220 */ /* 0x040fe20000410000 */
[--C-:B------:R-:W-:Y:S01]  /*c060*/  SHF.R.U32.HI R197, RZ, 0x18, R4.reuse ;  /* 0x00000018ffc57819 */ /* 0x100fe20000011604 */
[----:B------:R-:W-:Y:S01]  /*c070*/  FMUL.FTZ R15, R0, R167 ;  /* 0x000000a7000f7220 */ /* 0x000fe20000410000 */
[----:B------:R-:W-:Y:S01]  /*c080*/  SHF.R.U32.HI R196, RZ, 0x10, R4 ;  /* 0x00000010ffc47819 */ /* 0x000fe20000011604 */
[----:B------:R-:W-:Y:S01]  /*c090*/  FADD.FTZ R4, -R149, R3 ;  /* 0x0000000395047221 */ /* 0x000fe20000010100 */
[----:B------:R-:W-:Y:S01]  /*c0a0*/  FADD.FTZ R3, -R148, R144 ;  /* 0x0000009094037221 */ /* 0x000fe20000010100 */
[----:B------:R-:W-:Y:S01]  /*c0b0*/  LOP3.LUT R186, R5, UR17, R198, 0x96, !PT ;  /* 0x0000001105ba7c12 */ /* 0x000fe2000f8e96c6 */
[----:B------:R-:W-:Y:S01]  /*c0c0*/  FMUL.FTZ R73, R2, R73 ;  /* 0x0000004902497220 */ /* 0x000fe20000410000 */
[----:B------:R-:W-:Y:S01]  /*c0d0*/  FMUL.FTZ R4, R4, UR4 ;  /* 0x0000000404047c20 */ /* 0x000fe20008410000 */
[----:B------:R-:W-:Y:S01]  /*c0e0*/  FMUL.FTZ R3, R3, UR4 ;  /* 0x0000000403037c20 */ /* 0x000fe20008410000 */
[C---:B------:R-:W-:Y:S01]  /*c0f0*/  FMUL.FTZ R74, R0.reuse, R74 ;  /* 0x0000004a004a7220 */ /* 0x040fe20000410000 */
[----:B------:R-:W-:Y:S01]  /*c100*/  FMUL.FTZ R75, R0, R75 ;  /* 0x0000004b004b7220 */ /* 0x000fe20000410000 */
[----:B------:R-:W2:Y:S01]  /*c110*/  MUFU.EX2 R144, R4 ;  /* 0x0000000400907308 */ /* 0x000ea20000000800 */
[C---:B------:R-:W-:Y:S01]  /*c120*/  FMUL.FTZ R76, R2.reuse, R76 ;  /* 0x0000004c024c7220 */ /* 0x040fe20000410000 */
[----:B------:R-:W-:Y:S01]  /*c130*/  FMUL.FTZ R77, R2, R77 ;  /* 0x0000004d024d7220 */ /* 0x000fe20000410000 */
[C---:B------:R-:W-:Y:S01]  /*c140*/  FMUL.FTZ R78, R0.reuse, R78 ;  /* 0x0000004e004e7220 */ /* 0x040fe20000410000 */
[----:B------:R-:W-:Y:S01]  /*c150*/  FMUL.FTZ R79, R0, R79 ;  /* 0x0000004f004f7220 */ /* 0x000fe20000410000 */
[C---:B------:R-:W-:Y:S01]  /*c160*/  FMUL.FTZ R88, R2.reuse, R88 ;  /* 0x0000005802587220 */ /* 0x040fe20000410000 */
[----:B------:R-:W-:Y:S01]  /*c170*/  FMUL.FTZ R89, R2, R89 ;  /* 0x0000005902597220 */ /* 0x000fe20000410000 */
[C---:B------:R-:W-:Y:S03]  /*c180*/  FMUL.FTZ R90, R0.reuse, R90 ;  /* 0x0000005a005a7220 */ /* 0x040fe60000410000 */
[----:B------:R-:W3:Y:S01]  /*c190*/  MUFU.EX2 R3, R3 ;  /* 0x0000000300037308 */ /* 0x000ee20000000800 */
[----:B------:R-:W-:Y:S01]  /*c1a0*/  FMUL.FTZ R91, R0, R91 ;  /* 0x0000005b005b7220 */ /* 0x000fe20000410000 */
[C---:B------:R-:W-:Y:S01]  /*c1b0*/  FMUL.FTZ R92, R2.reuse, R92 ;  /* 0x0000005c025c7220 */ /* 0x040fe20000410000 */
[----:B------:R-:W-:Y:S01]  /*c1c0*/  FMUL.FTZ R93, R2, R93 ;  /* 0x0000005d025d7220 */ /* 0x000fe20000410000 */
[C---:B------:R-:W-:Y:S01]  /*c1d0*/  FMUL.FTZ R94, R0.reuse, R94 ;  /* 0x0000005e005e7220 */ /* 0x040fe20000410000 */
[----:B------:R-:W-:Y:S01]  /*c1e0*/  FMUL.FTZ R95, R0, R95 ;  /* 0x0000005f005f7220 */ /* 0x000fe20000410000 */
[C---:B------:R-:W-:Y:S01]  /*c1f0*/  FMUL.FTZ R104, R2.reuse, R104 ;  /* 0x0000006802687220 */ /* 0x040fe20000410000 */
[----:B------:R-:W-:Y:S01]  /*c200*/  FMUL.FTZ R105, R2, R105 ;  /* 0x0000006902697220 */ /* 0x000fe20000410000 */
[----:B------:R-:W-:Y:S01]  /*c210*/  FMUL.FTZ R106, R0, R106 ;  /* 0x0000006a006a7220 */ /* 0x000fe20000410000 */
        /* <DEDUP_REMOVED lines=8> */
[C---:B---3--:R-:W-:Y:S01]  /*c2a0*/  FMUL.FTZ R6, R3.reuse, R158 ;  /* 0x0000009e03067220 */ /* 0x048fe20000410000 */
[C---:B------:R-:W-:Y:S01]  /*c2b0*/  FMUL.FTZ R7, R3.reuse, R159 ;  /* 0x0000009f03077220 */ /* 0x040fe20000410000 */
[----:B------:R-:W2:Y:S01]  /*c2c0*/  LDL.LU R156, [R1+0x14] ;  /* 0x00001400019c7983 */ /* 0x000ea20000300800 */
[C---:B------:R-:W-:Y:S01]  /*c2d0*/  FMUL.FTZ R18, R3.reuse, R162 ;  /* 0x000000a203127220 */ /* 0x040fe20000410000 */
[C---:B------:R-:W-:Y:S01]  /*c2e0*/  FMUL.FTZ R19, R3.reuse, R163 ;  /* 0x000000a303137220 */ /* 0x040fe20000410000 */
[----:B------:R-:W-:Y:S01]  /*c2f0*/  MUFU.EX2 R198, R30 ;  /* 0x0000001e00c67308 */ /* 0x000fe20000000800 */
[----:B------:R-:W3:Y:S01]  /*c300*/  LDL.LU R157, [R1+0x10] ;  /* 0x00001000019d7983 */ /* 0x000ee20000300800 */
[C---:B------:R-:W-:Y:S01]  /*c310*/  FMUL.FTZ R70, R3.reuse, R70 ;  /* 0x0000004603467220 */ /* 0x040fe20000410000 */
[-C--:B-1----:R-:W-:Y:S02]  /*c320*/  HMMA.16816.F32 R4, R172, R152.reuse, R4 ;  /* 0x00000098ac04723c */ /* 0x082fe40000001804 */
[----:B------:R-:W4:Y:S05]  /*c330*/  LDL.LU R158, [R1+0xc] ;  /* 0x00000c00019e7983 */ /* 0x000f2a0000300800 */
[----:B------:R-:W-:Y:S01]  /*c340*/  MUFU.EX2 R200, R31 ;  /* 0x0000001f00c87308 */ /* 0x000fe20000000800 */
[C---:B------:R-:W-:Y:S01]  /*c350*/  HMMA.16816.F32 R8, R176.reuse, R152, R8 ;  /* 0x00000098b008723c */ /* 0x040fe20000001808 */
[----:B------:R-:W5:Y:S04]  /*c360*/  LDL.LU R159, [R1+0x8] ;  /* 0x00000800019f7983 */ /* 0x000f680000300800 */
[----:B------:R-:W-:Y:S01]  /*c370*/  LDSM.16.MT88.4 R160, [R212+0x9c00] ;  /* 0x009c0000d4a0783b */ /* 0x000fe20000004200 */
[-C--:B------:R-:W-:Y:S03]  /*c380*/  HMMA.16816.F32 R12, R176, R154.reuse, R12 ;  /* 0x0000009ab00c723c */ /* 0x080fe6000000180c */
[----:B------:R-:W-:Y:S02]  /*c390*/  MUFU.EX2 R185, R38 ;  /* 0x0000002600b97308 */ /* 0x000fe40000000800 */
[C---:B------:R-:W-:Y:S01]  /*c3a0*/  FMUL.FTZ R71, R3.reuse, R71 ;  /* 0x0000004703477220 */ /* 0x040fe20000410000 */
[C---:B------:R-:W-:Y:S01]  /*c3b0*/  HMMA.16816.F32 R16, R172.reuse, R154, R16 ;  /* 0x0000009aac10723c */ /* 0x040fe20000001810 */
[----:B------:R-:W1:Y:S06]  /*c3c0*/  LDSM.16.MT88.4 R152, [R214+0x9000] ;  /* 0x00900000d698783b */ /* 0x000e6c0000004200 */
[----:B------:R-:W-:Y:S01]  /*c3d0*/  MUFU.EX2 R203, R29 ;  /* 0x0000001d00cb7308 */ /* 0x000fe20000000800 */
[C---:B------:R-:W-:Y:S03]  /*c3e0*/  FMUL.FTZ R82, R3.reuse, R82 ;  /* 0x0000005203527220 */ /* 0x040fe60000410000 */
        /* <DEDUP_REMOVED lines=11> */
[C---:B------:R-:W-:Y:S01]  /*c4a0*/  FMUL.FTZ R102, R3.reuse, R102 ;  /* 0x0000006603667220 */ /* 0x040fe20000410000 */
[C---:B------:R-:W-:Y:S01]  /*c4b0*/  FMUL.FTZ R103, R3.reuse, R103 ;  /* 0x0000006703677220 */ /* 0x040fe20000410000 */
[----:B------:R-:W-:Y:S01]  /*c4c0*/  FMUL.FTZ R107, R0, R107 ;  /* 0x0000006b006b7220 */ /* 0x000fe20000410000 */
[C---:B------:R-:W-:Y:S01]  /*c4d0*/  FMUL.FTZ R108, R2.reuse, R108 ;  /* 0x0000006c026c7220 */ /* 0x040fe20000410000 */
[----:B------:R-:W-:Y:S01]  /*c4e0*/  FMUL.FTZ R109, R2, R109 ;  /* 0x0000006d026d7220 */ /* 0x000fe20000410000 */
[C---:B------:R-:W-:Y:S01]  /*c4f0*/  FMUL.FTZ R110, R0.reuse, R110 ;  /* 0x0000006e006e7220 */ /* 0x040fe20000410000 */
[----:B------:R-:W-:Y:S01]  /*c500*/  FMUL.FTZ R111, R0, R111 ;  /* 0x0000006f006f7220 */ /* 0x000fe20000410000 */
        /* <DEDUP_REMOVED lines=15> */
[-C--:B-1----:R-:W-:Y:S01]  /*c600*/  HMMA.16816.F32 R68, R172, R152.reuse, R68 ;  /* 0x00000098ac44723c */ /* 0x082fe20000001844 */
[----:B------:R-:W-:Y:S02]  /*c610*/  MUFU.EX2 R183, R183 ;  /* 0x000000b700b77308 */ /* 0x000fe40000000800 */
[----:B------:R-:W-:Y:S01]  /*c620*/  FMUL.FTZ R127, R0, R127 ;  /* 0x0000007f007f7220 */ /* 0x000fe20000410000 */
[C---:B------:R-:W-:Y:S01]  /*c630*/  FMUL.FTZ R128, R144.reuse, R128 ;  /* 0x0000008090807220 */ /* 0x040fe20000410000 */
[C---:B------:R-:W-:Y:S01]  /*c640*/  FMUL.FTZ R129, R144.reuse, R129 ;  /* 0x0000008190817220 */ /* 0x040fe20000410000 */
[C---:B------:R-:W-:Y:S05]  /*c650*/  HMMA.16816.F32 R72, R176.reuse, R152, R72 ;  /* 0x00000098b048723c */ /* 0x040fea0000001848 */
[----:B------:R-:W-:Y:S01]  /*c660*/  MUFU.EX2 R184, R184 ;  /* 0x000000b800b87308 */ /* 0x000fe20000000800 */
[C---:B------:R-:W-:Y:S01]  /*c670*/  FMUL.FTZ R130, R3.reuse, R130 ;  /* 0x0000008203827220 */ /* 0x040fe20000410000 */
[-C--:B------:R-:W-:Y:S04]  /*c680*/  HMMA.16816.F32 R76, R176, R154.reuse, R76 ;  /* 0x0000009ab04c723c */ /* 0x080fe8000000184c */
[C---:B------:R-:W-:Y:S02]  /*c690*/  FMUL.FTZ R131, R3.reuse, R131 ;  /* 0x0000008303837220 */ /* 0x040fe40000410000 */
[C---:B------:R-:W-:Y:S01]  /*c6a0*/  HMMA.16816.F32 R80, R172.reuse, R154, R80 ;  /* 0x0000009aac50723c */ /* 0x040fe20000001850 */
[----:B------:R-:W1:Y:S01]  /*c6b0*/  LDSM.16.MT88.4 R152, [R212+0xa000] ;  /* 0x00a00000d498783b */ /* 0x000e620000004200 */
[----:B------:R-:W-:Y:S03]  /*c6c0*/  MUFU.EX2 R60, R60 ;  /* 0x0000003c003c7308 */ /* 0x000fe60000000800 */
[--C-:B------:R-:W-:Y:S01]  /*c6d0*/  HSET2.LE.AND R26, R194, R180.reuse, PT ;  /* 0x000000b4c21a7233 */ /* 0x100fe20003803000 */
[C---:B------:R-:W-:Y:S01]  /*c6e0*/  FMUL.FTZ R132, R144.reuse, R132 ;  /* 0x0000008490847220 */ /* 0x040fe20000410000 */
[--C-:B------:R-:W-:Y:S01]  /*c6f0*/  HSET2.LE.AND R34, R189, R180.reuse, PT ;  /* 0x000000b4bd227233 */ /* 0x100fe20003803000 */
[----:B------:R-:W-:Y:S04]  /*c700*/  FMUL.FTZ R133, R144, R133 ;  /* 0x0000008590857220 */ /* 0x000fe80000410000 */
[----:B------:R-:W-:Y:S01]  /*c710*/  MUFU.EX2 R194, R51 ;  /* 0x0000003300c27308 */ /* 0x000fe20000000800 */
[--C-:B------:R-:W-:Y:S01]  /*c720*/  HSET2.LE.AND R35, R187, R180.reuse, PT ;  /* 0x000000b4bb237233 */ /* 0x100fe20003803000 */
[----:B------:R-:W-:Y:S01]  /*c730*/  FMUL.FTZ R134, R3, R134 ;  /* 0x0000008603867220 */ /* 0x000fe20000410000 */
[----:B------:R-:W-:Y:S01]  /*c740*/  LOP3.LUT R151, R193, 0xff, RZ, 0xc0, !PT ;  /* 0x000000ffc1977812 */ /* 0x000fe200078ec0ff */
[----:B------:R-:W-:Y:S01]  /*c750*/  FMUL.FTZ R135, R3, R135 ;  /* 0x0000008703877220 */ /* 0x000fe20000410000 */
[----:B------:R-:W-:Y:S01]  /*c760*/  PRMT R33, R24, 0x5410, R27 ;  /* 0x0000541018217816 */ /* 0x000fe2000000001b */
[C---:B------:R-:W-:Y:S01]  /*c770*/  FMUL.FTZ R136, R2.reuse, R136 ;  /* 0x0000008802887220 */ /* 0x040fe20000410000 */
[--C-:B------:R-:W-:Y:S03]  /*c780*/  HSET2.LE.AND R27, R191, R180.reuse, PT ;  /* 0x000000b4bf1b7233 */ /* 0x100fe60003803000 */
[----:B------:R1:W-:Y:S01]  /*c790*/  MUFU.EX2 R187, R36 ;  /* 0x0000002400bb7308 */ /* 0x0003e20000000800 */
[----:B------:R-:W-:Y:S01]  /*c7a0*/  F2FP.F16.F32.PACK_AB R24, R223, R222 ;  /* 0x000000dedf18723e */ /* 0x000fe200000000ff */
[----:B------:R-:W-:Y:S01]  /*c7b0*/  FMUL.FTZ R137, R2, R137 ;  /* 0x0000008902897220 */ /* 0x000fe20000410000 */
[----:B------:R-:W-:Y:S01]  /*c7c0*/  F2FP.F16.F32.PACK_AB R25, R224, R221 ;  /* 0x000000dde019723e */ /* 0x000fe200000000ff */
[----:B------:R-:W-:Y:S01]  /*c7d0*/  FMUL.FTZ R138, R0, R138 ;  /* 0x0000008a008a7220 */ /* 0x000fe20000410000 */
[----:B------:R-:W-:Y:S01]  /*c7e0*/  LOP3.LUT R26, R26, R24, RZ, 0xc0, !PT ;  /* 0x000000181a1a7212 */ /* 0x000fe200078ec0ff */
[----:B------:R-:W-:Y:S01]  /*c7f0*/  FMUL.FTZ R139, R0, R139 ;  /* 0x0000008b008b7220 */ /* 0x000fe20000410000 */
[----:B------:R-:W-:Y:S03]  /*c800*/  LOP3.LUT R27, R27, R25, RZ, 0xc0, !PT ;  /* 0x000000191b1b7212 */ /* 0x000fe600078ec0ff */
[----:B------:R-:W-:Y:S01]  /*c810*/  MUFU.EX2 R191, R39 ;  /* 0x0000002700bf7308 */ /* 0x000fe20000000800 */
[--C-:B------:R-:W-:Y:S01]  /*c820*/  HSET2.LE.AND R24, R190, R180.reuse, PT ;  /* 0x000000b4be187233 */ /* 0x100fe20003803000 */
[C---:B------:R-:W-:Y:S01]  /*c830*/  FMUL.FTZ R140, R2.reuse, R140 ;  /* 0x0000008c028c7220 */ /* 0x040fe20000410000 */
[--C-:B------:R-:W-:Y:S01]  /*c840*/  HSET2.LE.AND R28, R188, R180.reuse, PT ;  /* 0x000000b4bc1c7233 */ /* 0x100fe20003803000 */
[----:B------:R-:W-:Y:S01]  /*c850*/  FMUL.FTZ R141, R2, R141 ;  /* 0x0000008d028d7220 */ /* 0x000fe20000410000 */
[--C-:B------:R-:W-:Y:S01]  /*c860*/  HSET2.LE.AND R32, R32, R180.reuse, PT ;  /* 0x000000b420207233 */ /* 0x100fe20003803000 */
[C---:B------:R-:W-:Y:S01]  /*c870*/  FMUL.FTZ R142, R0.reuse, R142 ;  /* 0x0000008e008e7220 */ /* 0x040fe20000410000 */
[--C-:B------:R-:W-:Y:S03]  /*c880*/  HSET2.LE.AND R33, R33, R180.reuse, PT ;  /* 0x000000b421217233 */ /* 0x100fe60003803000 */
[----:B------:R-:W-:Y:S01]  /*c890*/  MUFU.EX2 R189, R40 ;  /* 0x0000002800bd7308 */ /* 0x000fe20000000800 */
[----:B-1----:R-:W-:Y:S01]  /*c8a0*/  SHF.R.U32.HI R36, RZ, 0x10, R186 ;  /* 0x00000010ff247819 */ /* 0x002fe200000116ba */
[----:B------:R-:W-:Y:S01]  /*c8b0*/  FMUL.FTZ R143, R0, R143 ;  /* 0x0000008f008f7220 */ /* 0x000fe20000410000 */
[----:B------:R-:W-:Y:S01]  /*c8c0*/  LOP3.LUT R150, R196, 0xff, RZ, 0xc0, !PT ;  /* 0x000000ffc4967812 */ /* 0x000fe200078ec0ff */
[-C--:B------:R-:W-:Y:S06]  /*c8d0*/  HMMA.16816.F32 R84, R172, R152.reuse, R84 ;  /* 0x00000098ac54723c */ /* 0x080fec0000001854 */
[----:B------:R-:W-:Y:S01]  /*c8e0*/  MUFU.EX2 R190, R41 ;  /* 0x0000002900be7308 */ /* 0x000fe20000000800 */
[C---:B------:R-:W-:Y:S09]  /*c8f0*/  HMMA.16816.F32 R88, R176.reuse, R152, R88 ;  /* 0x00000098b058723c */ /* 0x040ff20000001858 */
[----:B------:R-:W-:Y:S01]  /*c900*/  MUFU.EX2 R188, R42 ;  /* 0x0000002a00bc7308 */ /* 0x000fe20000000800 */
[-C--:B------:R-:W-:Y:S09]  /*c910*/  HMMA.16816.F32 R92, R176, R154.reuse, R92 ;  /* 0x0000009ab05c723c */ /* 0x080ff2000000185c */
[----:B------:R1:W-:Y:S01]  /*c920*/  MUFU.EX2 R196, R48 ;  /* 0x0000003000c47308 */ /* 0x0003e20000000800 */
[C---:B------:R-:W-:Y:S01]  /*c930*/  HMMA.16816.F32 R96, R172.reuse, R154, R96 ;  /* 0x0000009aac60723c */ /* 0x040fe20000001860 */
[----:B------:R-:W1:Y:S08]  /*c940*/  LDSM.16.MT88.4 R152, [R214+0xa000] ;  /* 0x00a00000d698783b */ /* 0x000e700000004200 */
[----:B------:R-:W-:Y:S10]  /*c950*/  MUFU.EX2 R62, R62 ;  /* 0x0000003e003e7308 */ /* 0x000ff40000000800 */
[----:B------:R1:W-:Y:S02]  /*c960*/  MUFU.EX2 R209, R20 ;  /* 0x0000001400d17308 */ /* 0x0003e40000000800 */
[----:B-1----:R-:W-:Y:S08]  /*c970*/  LOP3.LUT R48, R186, 0xffff, RZ, 0xc0, !PT ;  /* 0x0000ffffba307812 */ /* 0x002ff000078ec0ff */
[----:B------:R-:W1:Y:S10]  /*c980*/  MUFU.EX2 R220, R21 ;  /* 0x0000001500dc7308 */ /* 0x000e740000000800 */
[----:B------:R1:W-:Y:S01]  /*c990*/  MUFU.EX2 R207, R22 ;  /* 0x0000001600cf7308 */ /* 0x0003e20000000800 */
[----:B------:R-:W-:Y:S09]  /*c9a0*/  FMUL.FTZ R20, R144, R168 ;  /* 0x000000a890147220 */ /* 0x000ff20000410000 */
[----:B------:R-:W1:Y:S02]  /*c9b0*/  MUFU.EX2 R211, R23 ;  /* 0x0000001700d37308 */ /* 0x000e640000000800 */
[----:B-1----:R-:W-:Y:S01]  /*c9c0*/  F2FP.F16.F32.PACK_AB R25, R220, R209 ;  /* 0x000000d1dc19723e */ /* 0x002fe200000000ff */
[-C--:B------:R-:W-:Y:S03]  /*c9d0*/  HMMA.16816.F32 R100, R172, R152.reuse, R100 ;  /* 0x00000098ac64723c */ /* 0x080fe60000001864 */
[----:B------:R-:W-:Y:S01]  /*c9e0*/  LOP3.LUT R24, R24, R25, RZ, 0xc0, !PT ;  /* 0x0000001918187212 */ /* 0x000fe200078ec0ff */
[----:B------:R-:W-:Y:S02]  /*c9f0*/  FMUL.FTZ R21, R144, R169 ;  /* 0x000000a990157220 */ /* 0x000fe40000410000 */
[C---:B------:R-:W-:Y:S01]  /*ca00*/  HMMA.16816.F32 R104, R176.reuse, R152, R104 ;  /* 0x00000098b068723c */ /* 0x040fe20000001868 */
[----:B------:R-:W-:Y:S04]  /*ca10*/  MUFU.EX2 R181, R181 ;  /* 0x000000b500b57308 */ /* 0x000fe80000000800 */
[----:B------:R-:W-:Y:S01]  /*ca20*/  FMUL.FTZ R22, R3, R170 ;  /* 0x000000aa03167220 */ /* 0x000fe20000410000 */
[-C--:B------:R-:W-:Y:S05]  /*ca30*/  HMMA.16816.F32 R108, R176, R154.reuse, R108 ;  /* 0x0000009ab06c723c */ /* 0x080fea000000186c */
[----:B------:R-:W-:Y:S01]  /*ca40*/  MUFU.EX2 R182, R182 ;  /* 0x000000b600b67308 */ /* 0x000fe20000000800 */
[----:B------:R-:W-:Y:S01]  /*ca50*/  F2FP.F16.F32.PACK_AB R29, R211, R207 ;  /* 0x000000cfd31d723e */ /* 0x000fe200000000ff */
[C---:B------:R-:W-:Y:S01]  /*ca60*/  HMMA.16816.F32 R112, R172.reuse, R154, R112 ;  /* 0x0000009aac70723c */ /* 0x040fe20000001870 */
[----:B------:R-:W1:Y:S03]  /*ca70*/  LDSM.16.MT88.4 R152, [R212+0xb000] ;  /* 0x00b00000d498783b */ /* 0x000e660000004200 */
[----:B------:R-:W-:Y:S01]  /*ca80*/  LOP3.LUT R25, R28, R29, RZ, 0xc0, !PT ;  /* 0x0000001d1c197212 */ /* 0x000fe200078ec0ff */
[----:B------:R-:W-:Y:S01]  /*ca90*/  FMUL.FTZ R23, R3, R171 ;  /* 0x000000ab03177220 */ /* 0x000fe20000410000 */
[----:B------:R-:W-:Y:S02]  /*caa0*/  F2FP.F16.F32.PACK_AB R28, R210, R204 ;  /* 0x000000ccd21c723e */ /* 0x000fe400000000ff */
[----:B------:R-:W-:Y:S03]  /*cab0*/  F2FP.F16.F32.PACK_AB R29, R205, R206 ;  /* 0x000000cecd1d723e */ /* 0x000fe600000000ff */
[----:B------:R-:W-:Y:S02]  /*cac0*/  LOP3.LUT R32, R32, R28, RZ, 0xc0, !PT ;  /* 0x0000001c20207212 */ /* 0x000fe400078ec0ff */
[----:B------:R-:W-:Y:S02]  /*cad0*/  F2FP.F16.F32.PACK_AB R28, R203, R201 ;  /* 0x000000c9cb1c723e */ /* 0x000fe400000000ff */
[----:B------:R-:W-:Y:S02]  /*cae0*/  LOP3.LUT R33, R33, R29, RZ, 0xc0, !PT ;  /* 0x0000001d21217212 */ /* 0x000fe400078ec0ff */
[----:B------:R-:W-:Y:S02]  /*caf0*/  F2FP.F16.F32.PACK_AB R29, R200, R198 ;  /* 0x000000c6c81d723e */ /* 0x000fe400000000ff */
[----:B------:R-:W-:Y:S02]  /*cb00*/  LOP3.LUT R34, R34, R28, RZ, 0xc0, !PT ;  /* 0x0000001c22227212 */ /* 0x000fe400078ec0ff */
[----:B------:R-:W-:Y:S02]  /*cb10*/  LOP3.LUT R35, R35, R29, RZ, 0xc0, !PT ;  /* 0x0000001d23237212 */ /* 0x000fe400078ec0ff */
[----:B------:R-:W-:Y:S01]  /*cb20*/  LDSM.16.MT88.4 R28, [R212+0x9400] ;  /* 0x00940000d41c783b */ /* 0x000fe20000004200 */
[-C--:B-1----:R-:W-:Y:S06]  /*cb30*/  HMMA.16816.F32 R116, R172, R152.reuse, R116 ;  /* 0x00000098ac74723c */ /* 0x082fec0000001874 */
[C---:B------:R-:W-:Y:S06]  /*cb40*/  HMMA.16816.F32 R120, R176.reuse, R152, R120 ;  /* 0x00000098b078723c */ /* 0x040fec0000001878 */
[-C--:B------:R-:W-:Y:S06]  /*cb50*/  HMMA.16816.F32 R124, R176, R154.reuse, R124 ;  /* 0x0000009ab07c723c */ /* 0x080fec000000187c */
[C---:B------:R-:W-:Y:S01]  /*cb60*/  HMMA.16816.F32 R128, R172.reuse, R154, R128 ;  /* 0x0000009aac80723c */ /* 0x040fe20000001880 */
[----:B------:R-:W1:Y:S05]  /*cb70*/  LDSM.16.MT88.4 R152, [R214+0xb000] ;  /* 0x00b00000d698783b */ /* 0x000e6a0000004200 */
[-C--:B-1----:R-:W-:Y:S05]  /*cb80*/  HMMA.16816.F32 R132, R172, R152.reuse, R132 ;  /* 0x00000098ac84723c */ /* 0x082fea0000001884 */
[----:B---3--:R-:W-:Y:S01]  /*cb90*/  FFMA.FTZ R61, R2, R157, R226 ;  /* 0x0000009d023d7223 */ /* 0x008fe200000100e2 */
[----:B--2---:R-:W-:Y:S01]  /*cba0*/  FFMA.FTZ R2, R0, R156, R227 ;  /* 0x0000009c00027223 */ /* 0x004fe200000100e3 */
[C---:B------:R-:W-:Y:S04]  /*cbb0*/  HMMA.16816.F32 R136, R176.reuse, R152, R136 ;  /* 0x00000098b088723c */ /* 0x040fe80000001888 */
[----:B----4-:R-:W-:Y:S02]  /*cbc0*/  FFMA.FTZ R3, R3, R158, R245 ;  /* 0x0000009e03037223 */ /* 0x010fe400000100f5 */
[-C--:B------:R-:W-:Y:S01]  /*cbd0*/  HMMA.16816.F32 R140, R176, R154.reuse, R140 ;  /* 0x0000009ab08c723c */ /* 0x080fe2000000188c */
[----:B------:R1:W-:Y:S04]  /*cbe0*/  MUFU.EX2 R179, R44 ;  /* 0x0000002c00b37308 */ /* 0x0003e80000000800 */
[----:B------:R-:W-:Y:S01]  /*cbf0*/  PRMT R153, R150, 0x5410, R197 ;  /* 0x0000541096997816 */ /* 0x000fe200000000c5 */
[----:B------:R-:W-:Y:S05]  /*cc00*/  HMMA.16816.F32 R20, R172, R154, R20 ;  /* 0x0000009aac14723c */ /* 0x000fea0000001814 */
[----:B------:R-:W-:Y:S01]  /*cc10*/  MUFU.EX2 R197, R49 ;  /* 0x0000003100c57308 */ /* 0x000fe20000000800 */
[--C-:B------:R-:W-:Y:S01]  /*cc20*/  HSET2.LE.AND R41, R153, R180.reuse, PT ;  /* 0x000000b499297233 */ /* 0x100fe20003803000 */
[-C--:B------:R-:W-:Y:S05]  /*cc30*/  HMMA.16816.F32 R4, R24, R28.reuse, R4 ;  /* 0x0000001c1804723c */ /* 0x080fea0000001804 */
[----:B------:R-:W-:Y:S01]  /*cc40*/  SHF.R.U32.HI R150, RZ, 0x18, R193 ;  /* 0x00000018ff967819 */ /* 0x000fe200000116c1 */
[C---:B------:R-:W-:Y:S02]  /*cc50*/  HMMA.16816.F32 R8, R32.reuse, R28, R8 ;  /* 0x0000001c2008723c */ /* 0x040fe40000001808 */
[----:B------:R2:W-:Y:S03]  /*cc60*/  MUFU.EX2 R178, R45 ;  /* 0x0000002d00b27308 */ /* 0x0005e60000000800 */
[----:B-----5:R-:W-:Y:S01]  /*cc70*/  FFMA.FTZ R144, R144, R159, R230 ;  /* 0x0000009f90907223 */ /* 0x020fe200000100e6 */
[-C--:B------:R-:W-:Y:S06]  /*cc80*/  HMMA.16816.F32 R12, R32, R30.reuse, R12 ;  /* 0x0000001e200c723c */ /* 0x080fec000000180c */
[----:B------:R3:W-:Y:S01]  /*cc90*/  MUFU.EX2 R177, R46 ;  /* 0x0000002e00b17308 */ /* 0x0007e20000000800 */
[----:B-1----:R-:W-:Y:S01]  /*cca0*/  LOP3.LUT R44, R225, UR8, R238, 0x96, !PT ;  /* 0x00000008e12c7c12 */ /* 0x002fe2000f8e96ee */
[C---:B------:R-:W-:Y:S01]  /*ccb0*/  HMMA.16816.F32 R16, R24.reuse, R30, R16 ;  /* 0x0000001e1810723c */ /* 0x040fe20000001810 */
[----:B------:R-:W1:Y:S07]  /*ccc0*/  LDSM.16.MT88.4 R28, [R214+0x9400] ;  /* 0x00940000d61c783b */ /* 0x000e6e0000004200 */
[----:B------:R-:W4:Y:S03]  /*ccd0*/  MUFU.EX2 R176, R47 ;  /* 0x0000002f00b07308 */ /* 0x000f260000000800 */
[----:B--2---:R-:W-:Y:S04]  /*cce0*/  IMAD.WIDE.U32 R44, R44, -0x2daee0ad, RZ ;  /* 0xd2511f532c2c7825 */ /* 0x004fe800078e00ff */
[----:B------:R-:W-:Y:S01]  /*ccf0*/  FADD.FTZ R144, R234, R144 ;  /* 0x00000090ea907221 */ /* 0x000fe20000010000 */
[----:B------:R-:W-:Y:S01]  /*cd00*/  FADD.FTZ R0, R252, R3 ;  /* 0x00000003fc007221 */ /* 0x000fe20000010000 */
[----:B------:R-:W-:Y:S01]  /*cd10*/  FADD.FTZ R3, R229, R61 ;  /* 0x0000003de5037221 */ /* 0x000fe20000010000 */
[----:B------:R-:W-:Y:S01]  /*cd20*/  MUFU.EX2 R172, R67 ;  /* 0x0000004300ac7308 */ /* 0x000fe20000000800 */
[----:B---3--:R-:W-:Y:S01]  /*cd30*/  LOP3.LUT R46, R45, UR15, R240, 0x96, !PT ;  /* 0x0000000f2d2e7c12 */ /* 0x008fe2000f8e96f0 */
[----:B------:R-:W-:Y:S01]  /*cd40*/  FADD.FTZ R0, R241, R0 ;  /* 0x00000000f1007221 */ /* 0x000fe20000010000 */
[----:B------:R-:W-:Y:S01]  /*cd50*/  FADD.FTZ R3, R235, R3 ;  /* 0x00000003eb037221 */ /* 0x000fe20000010000 */
[----:B------:R-:W-:Y:S06]  /*cd60*/  FADD.FTZ R2, R228, R2 ;  /* 0x00000002e4027221 */ /* 0x000fec0000010000 */
[----:B------:R-:W-:Y:S01]  /*cd70*/  MUFU.EX2 R67, R57 ;  /* 0x0000003900437308 */ /* 0x000fe20000000800 */
[----:B----4-:R-:W-:Y:S01]  /*cd80*/  F2FP.F16.F32.PACK_AB R42, R176, R177 ;  /* 0x000000b1b02a723e */ /* 0x010fe200000000ff */
[----:B------:R-:W-:Y:S01]  /*cd90*/  FADD.FTZ R2, R232, R2 ;  /* 0x00000002e8027221 */ /* 0x000fe20000010000 */
[----:B------:R-:W-:Y:S03]  /*cda0*/  SHF.R.U32.HI R47, RZ, 0x18, R44 ;  /* 0x00000018ff2f7819 */ /* 0x000fe6000001162c */
[----:B------:R-:W-:Y:S04]  /*cdb0*/  FADD.FTZ R2, R231, R2 ;  /* 0x00000002e7027221 */ /* 0x000fe80000010000 */
[----:B------:R-:W-:Y:S10]  /*cdc0*/  MUFU.EX2 R174, R65 ;  /* 0x0000004100ae7308 */ /* 0x000ff40000000800 */
[----:B------:R-:W-:Y:S01]  /*cdd0*/  MUFU.EX2 R65, R58 ;  /* 0x0000003a00417308 */ /* 0x000fe20000000800 */
[-C--:B-1----:R-:W-:Y:S09]  /*cde0*/  HMMA.16816.F32 R68, R24, R28.reuse, R68 ;  /* 0x0000001c1844723c */ /* 0x082ff20000001844 */
[----:B------:R-:W1:Y:S01]  /*cdf0*/  MUFU.EX2 R173, R66 ;  /* 0x0000004200ad7308 */ /* 0x000e620000000800 */
[C---:B------:R-:W-:Y:S06]  /*ce00*/  HMMA.16816.F32 R72, R32.reuse, R28, R72 ;  /* 0x0000001c2048723c */ /* 0x040fec0000001848 */
[-C--:B------:R-:W-:Y:S03]  /*ce10*/  HMMA.16816.F32 R76, R32, R30.reuse, R76 ;  /* 0x0000001e204c723c */ /* 0x080fe6000000184c */
[----:B------:R-:W-:Y:S03]  /*ce20*/  MUFU.EX2 R66, R56 ;  /* 0x0000003800427308 */ /* 0x000fe60000000800 */
[C---:B------:R-:W-:Y:S01]  /*ce30*/  HMMA.16816.F32 R80, R24.reuse, R30, R80 ;  /* 0x0000001e1850723c */ /* 0x040fe20000001850 */
[----:B------:R-:W2:Y:S06]  /*ce40*/  LDSM.16.MT88.4 R28, [R212+0xa400] ;  /* 0x00a40000d41c783b */ /* 0x000eac0000004200 */
[----:B------:R-:W3:Y:S01]  /*ce50*/  MUFU.EX2 R175, R64 ;  /* 0x0000004000af7308 */ /* 0x000ee20000000800 */
[----:B-1----:R-:W-:Y:S09]  /*ce60*/  F2FP.F16.F32.PACK_AB R171, R172, R173 ;  /* 0x000000adacab723e */ /* 0x002ff200000000ff */
[----:B------:R-:W-:Y:S01]  /*ce70*/  MUFU.EX2 R64, R59 ;  /* 0x0000003b00407308 */ /* 0x000fe20000000800 */
[----:B---3--:R-:W-:Y:S01]  /*ce80*/  F2FP.F16.F32.PACK_AB R170, R174, R175 ;  /* 0x000000afaeaa723e */ /* 0x008fe200000000ff */
[-C--:B--2---:R-:W-:Y:S06]  /*ce90*/  HMMA.16816.F32 R84, R24, R28.reuse, R84 ;  /* 0x0000001c1854723c */ /* 0x084fec0000001854 */
[C---:B------:R-:W-:Y:S06]  /*cea0*/  HMMA.16816.F32 R88, R32.reuse, R28, R88 ;  /* 0x0000001c2058723c */ /* 0x040fec0000001858 */
[-C--:B------:R-:W-:Y:S05]  /*ceb0*/  HMMA.16816.F32 R92, R32, R30.reuse, R92 ;  /* 0x0000001e205c723c */ /* 0x080fea000000185c */
[----:B------:R-:W-:Y:S01]  /*cec0*/  LOP3.LUT R29, R236, 0xff, RZ, 0xc0, !PT ;  /* 0x000000ffec1d7812 */ /* 0x000fe200078ec0ff */
[C---:B------:R-:W-:Y:S05]  /*ced0*/  HMMA.16816.F32 R96, R24.reuse, R30, R96 ;  /* 0x0000001e1860723c */ /* 0x040fea0000001860 */
[----:B------:R-:W-:Y:S02]  /*cee0*/  SHF.R.U32.HI R28, RZ, 0x8, R192 ;  /* 0x00000008ff1c7819 */ /* 0x000fe400000116c0 */
[----:B------:R-:W-:Y:S01]  /*cef0*/  PRMT R152, R29, 0x5410, R237 ;  /* 0x000054101d987816 */ /* 0x000fe200000000ed */
[----:B------:R1:W-:Y:S03]  /*cf00*/  MUFU.EX2 R192, R37 ;  /* 0x0000002500c07308 */ /* 0x0003e60000000800 */
[----:B------:R-:W-:Y:S02]  /*cf10*/  PRMT R154, R195, 0x5410, R28 ;  /* 0x00005410c39a7816 */ /* 0x000fe4000000001c */
[----:B------:R-:W2:Y:S05]  /*cf20*/  LDSM.16.MT88.4 R28, [R214+0xa400] ;  /* 0x00a40000d61c783b */ /* 0x000eaa0000004200 */
[----:B------:R-:W3:Y:S01]  /*cf30*/  MUFU.EX2 R195, R50 ;  /* 0x0000003200c37308 */ /* 0x000ee20000000800 */
[-C--:B--2---:R-:W-:Y:S06]  /*cf40*/  HMMA.16816.F32 R100, R24, R28.reuse, R100 ;  /* 0x0000001c1864723c */ /* 0x084fec0000001864 */
[C---:B------:R-:W-:Y:S06]  /*cf50*/  HMMA.16816.F32 R104, R32.reuse, R28, R104 ;  /* 0x0000001c2068723c */ /* 0x040fec0000001868 */
[-C--:B------:R-:W-:Y:S05]  /*cf60*/  HMMA.16816.F32 R108, R32, R30.reuse, R108 ;  /* 0x0000001e206c723c */ /* 0x080fea000000186c */
[----:B------:R-:W-:Y:S01]  /*cf70*/  LOP3.LUT R28, R193, 0xffff, RZ, 0xc0, !PT ;  /* 0x0000ffffc11c7812 */ /* 0x000fe200078ec0ff */
[C---:B------:R-:W-:Y:S05]  /*cf80*/  HMMA.16816.F32 R112, R24.reuse, R30, R112 ;  /* 0x0000001e1870723c */ /* 0x040fea0000001870 */
[----:B------:R-:W-:Y:S02]  /*cf90*/  SHF.R.U32.HI R29, RZ, 0x10, R193 ;  /* 0x00000010ff1d7819 */ /* 0x000fe400000116c1 */
[----:B------:R-:W-:Y:S01]  /*cfa0*/  SHF.R.U32.HI R28, RZ, 0x8, R28 ;  /* 0x00000008ff1c7819 */ /* 0x000fe2000001161c */
[----:B------:R-:W2:Y:S03]  /*cfb0*/  MUFU.EX2 R193, R43 ;  /* 0x0000002b00c17308 */ /* 0x000ea60000000800 */
[----:B------:R-:W-:Y:S02]  /*cfc0*/  LOP3.LUT R29, R29, 0xff, RZ, 0xc0, !PT ;  /* 0x000000ff1d1d7812 */ /* 0x000fe400078ec0ff */
[----:B------:R-:W-:Y:S02]  /*cfd0*/  PRMT R151, R151, 0x5410, R28 ;  /* 0x0000541097977816 */ /* 0x000fe4000000001c */
[----:B------:R-:W-:Y:S02]  /*cfe0*/  PRMT R150, R29, 0x5410, R150 ;  /* 0x000054101d967816 */ /* 0x000fe40000000096 */
[----:B------:R-:W4:Y:S02]  /*cff0*/  LDSM.16.MT88.4 R28, [R212+0xb400] ;  /* 0x00b40000d41c783b */ /* 0x000f240000004200 */
[-C--:B----4-:R-:W-:Y:S06]  /*d000*/  HMMA.16816.F32 R116, R24, R28.reuse, R116 ;  /* 0x0000001c1874723c */ /* 0x090fec0000001874 */
[C---:B------:R-:W-:Y:S06]  /*d010*/  HMMA.16816.F32 R120, R32.reuse, R28, R120 ;  /* 0x0000001c2078723c */ /* 0x040fec0000001878 */
[-C--:B------:R-:W-:Y:S05]  /*d020*/  HMMA.16816.F32 R124, R32, R30.reuse, R124 ;  /* 0x0000001e207c723c */ /* 0x080fea000000187c */
[----:B------:R-:W-:Y:S01]  /*d030*/  LOP3.LUT R28, R186, 0xff, RZ, 0xc0, !PT ;  /* 0x000000ffba1c7812 */ /* 0x000fe200078ec0ff */
[C---:B------:R-:W-:Y:S05]  /*d040*/  HMMA.16816.F32 R128, R24.reuse, R30, R128 ;  /* 0x0000001e1880723c */ /* 0x040fea0000001880 */
[----:B------:R-:W-:Y:S06]  /*d050*/  SHF.R.U32.HI R29, RZ, 0x8, R48 ;  /* 0x00000008ff1d7819 */ /* 0x000fec0000011630 */
[----:B------:R-:W-:Y:S02]  /*d060*/  PRMT R48, R28, 0x5410, R29 ;  /* 0x000054101c307816 */ /* 0x000fe4000000001d */
[----:B------:R-:W4:Y:S02]  /*d070*/  LDSM.16.MT88.4 R28, [R214+0xb400] ;  /* 0x00b40000d61c783b */ /* 0x000f240000004200 */
[-C--:B----4-:R-:W-:Y:S06]  /*d080*/  HMMA.16816.F32 R132, R24, R28.reuse, R132 ;  /* 0x0000001c1884723c */ /* 0x090fec0000001884 */
[C---:B------:R-:W-:Y:S06]  /*d090*/  HMMA.16816.F32 R136, R32.reuse, R28, R136 ;  /* 0x0000001c2088723c */ /* 0x040fec0000001888 */
[-C--:B------:R-:W-:Y:S05]  /*d0a0*/  HMMA.16816.F32 R140, R32, R30.reuse, R140 ;  /* 0x0000001e208c723c */ /* 0x080fea000000188c */
[----:B------:R-:W-:Y:S01]  /*d0b0*/  LOP3.LUT R28, R36, 0xff, RZ, 0xc0, !PT ;  /* 0x000000ff241c7812 */ /* 0x000fe200078ec0ff */
[----:B------:R-:W-:Y:S01]  /*d0c0*/  HMMA.16816.F32 R20, R24, R30, R20 ;  /* 0x0000001e1814723c */ /* 0x000fe20000001814 */
[----:B-1----:R-:W1:Y:S04]  /*d0d0*/  LDSM.16.MT88.4 R36, [R212+0x9800] ;  /* 0x00980000d424783b */ /* 0x002e680000004200 */
[----:B------:R-:W-:Y:S02]  /*d0e0*/  SHF.R.U32.HI R29, RZ, 0x18, R186 ;  /* 0x00000018ff1d7819 */ /* 0x000fe400000116ba */
[--C-:B------:R-:W-:Y:S04]  /*d0f0*/  HSET2.LE.AND R34, R244, R180.reuse, PT ;  /* 0x000000b4f4227233 */ /* 0x100fe80003803000 */
[----:B------:R-:W-:Y:S02]  /*d100*/  PRMT R40, R28, 0x5410, R29 ;  /* 0x000054101c287816 */ /* 0x000fe4000000001d */
[----:B------:R-:W-:Y:S02]  /*d110*/  F2FP.F16.F32.PACK_AB R28, R197, R196 ;  /* 0x000000c4c51c723e */ /* 0x000fe400000000ff */
[--C-:B------:R-:W-:Y:S02]  /*d120*/  HSET2.LE.AND R35, R152, R180.reuse, PT ;  /* 0x000000b498237233 */ /* 0x100fe40003803000 */
[----:B------:R-:W-:Y:S02]  /*d130*/  LOP3.LUT R34, R34, R28, RZ, 0xc0, !PT ;  /* 0x0000001c22227212 */ /* 0x000fe400078ec0ff */
[----:B---3--:R-:W-:Y:S02]  /*d140*/  F2FP.F16.F32.PACK_AB R28, R194, R195 ;  /* 0x000000c3c21c723e */ /* 0x008fe400000000ff */
[--C-:B------:R-:W-:Y:S02]  /*d150*/  HSET2.LE.AND R32, R151, R180.reuse, PT ;  /* 0x000000b497207233 */ /* 0x100fe40003803000 */
[----:B------:R-:W-:Y:S01]  /*d160*/  LOP3.LUT R35, R35, R28, RZ, 0xc0, !PT ;  /* 0x0000001c23237212 */ /* 0x000fe200078ec0ff */
[----:B------:R-:W3:Y:S01]  /*d170*/  MUFU.EX2 R151, R52 ;  /* 0x0000003400977308 */ /* 0x000ee20000000800 */
[----:B------:R-:W4:Y:S01]  /*d180*/  LDSM.16.MT88.4 R28, [R214+0x9800] ;  /* 0x00980000d61c783b */ /* 0x000f220000004200 */
[--C-:B------:R-:W-:Y:S02]  /*d190*/  HSET2.LE.AND R33, R150, R180.reuse, PT ;  /* 0x000000b496217233 */ /* 0x100fe40003803000 */
[--C-:B------:R-:W-:Y:S02]  /*d1a0*/  HSET2.LE.AND R26, R48, R180.reuse, PT ;  /* 0x000000b4301a7233 */ /* 0x100fe40003803000 */
[----:B------:R-:W-:Y:S02]  /*d1b0*/  F2FP.F16.F32.PACK_AB R24, R192, R187 ;  /* 0x000000bbc018723e */ /* 0x000fe400000000ff */
[----:B------:R-:W-:Y:S02]  /*d1c0*/  F2FP.F16.F32.PACK_AB R25, R191, R185 ;  /* 0x000000b9bf19723e */ /* 0x000fe400000000ff */
[----:B------:R-:W5:Y:S01]  /*d1d0*/  MUFU.EX2 R150, R54 ;  /* 0x0000003600967308 */ /* 0x000f620000000800 */
[----:B------:R-:W-:Y:S02]  /*d1e0*/  F2FP.F16.F32.PACK_AB R27, R190, R189 ;  /* 0x000000bdbe1b723e */ /* 0x000fe400000000ff */
[----:B------:R-:W-:Y:S02]  /*d1f0*/  LOP3.LUT R32, R32, R24, RZ, 0xc0, !PT ;  /* 0x0000001820207212 */ /* 0x000fe400078ec0ff */
[----:B------:R-:W-:Y:S02]  /*d200*/  LOP3.LUT R33, R33, R25, RZ, 0xc0, !PT ;  /* 0x0000001921217212 */ /* 0x000fe400078ec0ff */
[----:B------:R-:W-:Y:S02]  /*d210*/  LOP3.LUT R24, R26, R27, RZ, 0xc0, !PT ;  /* 0x0000001b1a187212 */ /* 0x000fe400078ec0ff */
[--C-:B------:R-:W-:Y:S02]  /*d220*/  HSET2.LE.AND R25, R40, R180.reuse, PT ;  /* 0x000000b428197233 */ /* 0x100fe40003803000 */
[--C-:B------:R-:W-:Y:S01]  /*d230*/  HSET2.LE.AND R27, R154, R180.reuse, PT ;  /* 0x000000b49a1b7233 */ /* 0x100fe20003803000 */
[-C--:B-1----:R-:W-:Y:S05]  /*d240*/  HMMA.16816.F32 R4, R32, R36.reuse, R4 ;  /* 0x000000242004723c */ /* 0x082fea0000001804 */
[----:B--2---:R-:W-:Y:S02]  /*d250*/  F2FP.F16.F32.PACK_AB R26, R193, R188 ;  /* 0x000000bcc11a723e */ /* 0x004fe400000000ff */
[----:B------:R-:W-:Y:S04]  /*d260*/  F2FP.F16.F32.PACK_AB R40, R178, R179 ;  /* 0x000000b3b228723e */ /* 0x000fe800000000ff */
[----:B------:R-:W-:Y:S02]  /*d270*/  LOP3.LUT R25, R25, R26, RZ, 0xc0, !PT ;  /* 0x0000001a19197212 */ /* 0x000fe400078ec0ff */
[----:B------:R-:W-:Y:S02]  /*d280*/  LOP3.LUT R26, R27, R40, RZ, 0xc0, !PT ;  /* 0x000000281b1a7212 */ /* 0x000fe400078ec0ff */
[----:B------:R-:W-:Y:S02]  /*d290*/  LOP3.LUT R27, R41, R42, RZ, 0xc0, !PT ;  /* 0x0000002a291b7212 */ /* 0x000fe400078ec0ff */
[----:B------:R-:W1:Y:S01]  /*d2a0*/  LDSM.16.MT88.4 R40, [R212+0xa800] ;  /* 0x00a80000d428783b */ /* 0x000e620000004200 */
[----:B------:R-:W-:Y:S02]  /*d2b0*/  LOP3.LUT R48, R44, 0xff, RZ, 0xc0, !PT ;  /* 0x000000ff2c307812 */ /* 0x000fe400078ec0ff */
[----:B---3--:R-:W-:Y:S02]  /*d2c0*/  F2FP.F16.F32.PACK_AB R168, R181, R151 ;  /* 0x00000097b5a8723e */ /* 0x008fe400000000ff */
[C---:B------:R-:W-:Y:S04]  /*d2d0*/  HMMA.16816.F32 R8, R24.reuse, R36, R8 ;  /* 0x000000241808723c */ /* 0x040fe80000001808 */
[----:B-----5:R-:W-:Y:S02]  /*d2e0*/  F2FP.F16.F32.PACK_AB R169, R182, R150 ;  /* 0x00000096b6a9723e */ /* 0x020fe400000000ff */
[-C--:B------:R-:W-:Y:S06]  /*d2f0*/  HMMA.16816.F32 R12, R24, R38.reuse, R12 ;  /* 0x00000026180c723c */ /* 0x080fec000000180c */
[C---:B------:R-:W-:Y:S01]  /*d300*/  HMMA.16816.F32 R16, R32.reuse, R38, R16 ;  /* 0x000000262010723c */ /* 0x040fe20000001810 */
[----:B------:R-:W2:Y:S05]  /*d310*/  LDSM.16.MT88.4 R36, [R214+0xa800] ;  /* 0x00a80000d624783b */ /* 0x000eaa0000004200 */
[-C--:B----4-:R-:W-:Y:S06]  /*d320*/  HMMA.16816.F32 R68, R32, R28.reuse, R68 ;  /* 0x0000001c2044723c */ /* 0x090fec0000001844 */
[C---:B------:R-:W-:Y:S06]  /*d330*/  HMMA.16816.F32 R72, R24.reuse, R28, R72 ;  /* 0x0000001c1848723c */ /* 0x040fec0000001848 */
[-C--:B------:R-:W-:Y:S05]  /*d340*/  HMMA.16816.F32 R76, R24, R30.reuse, R76 ;  /* 0x0000001e184c723c */ /* 0x080fea000000184c */
[----:B------:R-:W-:Y:S01]  /*d350*/  LOP3.LUT R28, R199, UR8, R208, 0x96, !PT ;  /* 0x00000008c71c7c12 */ /* 0x000fe2000f8e96d0 */
[C---:B------:R-:W-:Y:S05]  /*d360*/  HMMA.16816.F32 R80, R32.reuse, R30, R80 ;  /* 0x0000001e2050723c */ /* 0x040fea0000001850 */
[----:B------:R-:W-:Y:S01]  /*d370*/  IMAD.WIDE.U32 R28, R28, -0x2daee0ad, RZ ;  /* 0xd2511f531c1c7825 */ /* 0x000fe200078e00ff */
[-C--:B-1----:R-:W-:Y:S05]  /*d380*/  HMMA.16816.F32 R84, R32, R40.reuse, R84 ;  /* 0x000000282054723c */ /* 0x082fea0000001854 */
[----:B------:R-:W-:Y:S01]  /*d390*/  LOP3.LUT R30, R44, 0xffff, RZ, 0xc0, !PT ;  /* 0x0000ffff2c1e7812 */ /* 0x000fe200078ec0ff */
[C---:B------:R-:W-:Y:S05]  /*d3a0*/  HMMA.16816.F32 R88, R24.reuse, R40, R88 ;  /* 0x000000281858723c */ /* 0x040fea0000001858 */
[----:B------:R-:W-:Y:S01]  /*d3b0*/  SHF.R.U32.HI R45, RZ, 0x10, R44 ;  /* 0x00000010ff2d7819 */ /* 0x000fe2000001162c */
[-C--:B------:R-:W-:Y:S05]  /*d3c0*/  HMMA.16816.F32 R92, R24, R42.reuse, R92 ;  /* 0x0000002a185c723c */ /* 0x080fea000000185c */
[----:B------:R-:W-:Y:S01]  /*d3d0*/  LOP3.LUT R44, R29, UR15, R202, 0x96, !PT ;  /* 0x0000000f1d2c7c12 */ /* 0x000fe2000f8e96ca */
[C---:B------:R-:W-:Y:S05]  /*d3e0*/  HMMA.16816.F32 R96, R32.reuse, R42, R96 ;  /* 0x0000002a2060723c */ /* 0x040fea0000001860 */
[C---:B------:R-:W-:Y:S01]  /*d3f0*/  LOP3.LUT R29, R28.reuse, 0xffff, RZ, 0xc0, !PT ;  /* 0x0000ffff1c1d7812 */ /* 0x040fe200078ec0ff */
[-C--:B--2---:R-:W-:Y:S05]  /*d400*/  HMMA.16816.F32 R100, R32, R36.reuse, R100 ;  /* 0x000000242064723c */ /* 0x084fea0000001864 */
[----:B------:R-:W-:Y:S01]  /*d410*/  SHF.R.U32.HI R30, RZ, 0x8, R30 ;  /* 0x00000008ff1e7819 */ /* 0x000fe2000001161e */
[C---:B------:R-:W-:Y:S05]  /*d420*/  HMMA.16816.F32 R104, R24.reuse, R36, R104 ;  /* 0x000000241868723c */ /* 0x040fea0000001868 */
[----:B------:R-:W-:Y:S01]  /*d430*/  LOP3.LUT R31, R28, 0xff, RZ, 0xc0, !PT ;  /* 0x000000ff1c1f7812 */ /* 0x000fe200078ec0ff */
[-C--:B------:R-:W-:Y:S05]  /*d440*/  HMMA.16816.F32 R108, R24, R38.reuse, R108 ;  /* 0x00000026186c723c */ /* 0x080fea000000186c */
[----:B------:R-:W-:Y:S01]  /*d450*/  SHF.R.U32.HI R29, RZ, 0x8, R29 ;  /* 0x00000008ff1d7819 */ /* 0x000fe2000001161d */
[C---:B------:R-:W-:Y:S05]  /*d460*/  HMMA.16816.F32 R112, R32.reuse, R38, R112 ;  /* 0x000000262070723c */ /* 0x040fea0000001870 */
[----:B------:R-:W-:Y:S02]  /*d470*/  PRMT R52, R48, 0x5410, R30 ;  /* 0x0000541030347816 */ /* 0x000fe4000000001e */
[----:B------:R-:W-:Y:S04]  /*d480*/  LOP3.LUT R40, R45, 0xff, RZ, 0xc0, !PT ;  /* 0x000000ff2d287812 */ /* 0x000fe800078ec0ff */
[--C-:B------:R-:W-:Y:S02]  /*d490*/  SHF.R.U32.HI R41, RZ, 0x10, R28.reuse ;  /* 0x00000010ff297819 */ /* 0x100fe4000001161c */
[----:B------:R-:W-:Y:S02]  /*d4a0*/  SHF.R.U32.HI R45, RZ, 0x18, R28 ;  /* 0x00000018ff2d7819 */ /* 0x000fe4000001161c */
[----:B------:R-:W-:Y:S02]  /*d4b0*/  PRMT R48, R31, 0x5410, R29 ;  /* 0x000054101f307816 */ /* 0x000fe4000000001d */
[----:B------:R-:W1:Y:S01]  /*d4c0*/  LDSM.16.MT88.4 R28, [R212+0xb800] ;  /* 0x00b80000d41c783b */ /* 0x000e620000004200 */
[----:B------:R-:W-:Y:S02]  /*d4d0*/  LOP3.LUT R42, R41, 0xff, RZ, 0xc0, !PT ;  /* 0x000000ff292a7812 */ /* 0x000fe400078ec0ff */
[----:B------:R-:W-:Y:S02]  /*d4e0*/  PRMT R53, R40, 0x5410, R47 ;  /* 0x0000541028357816 */ /* 0x000fe4000000002f */
[C---:B------:R-:W-:Y:S02]  /*d4f0*/  LOP3.LUT R40, R46.reuse, 0xffff, RZ, 0xc0, !PT ;  /* 0x0000ffff2e287812 */ /* 0x040fe400078ec0ff */
[----:B------:R-:W-:Y:S02]  /*d500*/  SHF.R.U32.HI R41, RZ, 0x10, R46 ;  /* 0x00000010ff297819 */ /* 0x000fe4000001162e */
[----:B------:R-:W-:Y:S02]  /*d510*/  LOP3.LUT R43, R46, 0xff, RZ, 0xc0, !PT ;  /* 0x000000ff2e2b7812 */ /* 0x000fe400078ec0ff */
[----:B------:R-:W-:Y:S02]  /*d520*/  SHF.R.U32.HI R40, RZ, 0x8, R40 ;  /* 0x00000008ff287819 */ /* 0x000fe40000011628 */
[----:B------:R-:W-:Y:S02]  /*d530*/  LOP3.LUT R41, R41, 0xff, RZ, 0xc0, !PT ;  /* 0x000000ff29297812 */ /* 0x000fe400078ec0ff */
[----:B------:R-:W-:Y:S02]  /*d540*/  SHF.R.U32.HI R46, RZ, 0x18, R46 ;  /* 0x00000018ff2e7819 */ /* 0x000fe4000001162e */
[----:B------:R-:W-:Y:S02]  /*d550*/  PRMT R47, R42, 0x5410, R45 ;  /* 0x000054102a2f7816 */ /* 0x000fe4000000002d */
[----:B------:R-:W-:Y:S02]  /*d560*/  PRMT R56, R43, 0x5410, R40 ;  /* 0x000054102b387816 */ /* 0x000fe40000000028 */
[----:B------:R-:W-:Y:S02]  /*d570*/  PRMT R46, R41, 0x5410, R46 ;  /* 0x00005410292e7816 */ /* 0x000fe4000000002e */
[----:B------:R-:W2:Y:S01]  /*d580*/  LDSM.16.MT88.4 R40, [R214+0xb800] ;  /* 0x00b80000d628783b */ /* 0x000ea20000004200 */
[----:B------:R-:W-:Y:S02]  /*d590*/  LOP3.LUT R45, R44, 0xff, RZ, 0xc0, !PT ;  /* 0x000000ff2c2d7812 */ /* 0x000fe400078ec0ff */
[--C-:B------:R-:W-:Y:S02]  /*d5a0*/  HSET2.LE.AND R52, R52, R180.reuse, PT ;  /* 0x000000b434347233 */ /* 0x100fe40003803000 */
[--C-:B------:R-:W-:Y:S02]  /*d5b0*/  HSET2.LE.AND R53, R53, R180.reuse, PT ;  /* 0x000000b435357233 */ /* 0x100fe40003803000 */
[--C-:B------:R-:W-:Y:S02]  /*d5c0*/  HSET2.LE.AND R57, R46, R180.reuse, PT ;  /* 0x000000b42e397233 */ /* 0x100fe40003803000 */
[----:B------:R-:W-:Y:S02]  /*d5d0*/  LOP3.LUT R170, R52, R170, RZ, 0xc0, !PT ;  /* 0x000000aa34aa7212 */ /* 0x000fe400078ec0ff */
[----:B------:R-:W-:Y:S02]  /*d5e0*/  LOP3.LUT R171, R53, R171, RZ, 0xc0, !PT ;  /* 0x000000ab35ab7212 */ /* 0x000fe400078ec0ff */
[--C-:B------:R-:W-:Y:S02]  /*d5f0*/  HSET2.LE.AND R58, R48, R180.reuse, PT ;  /* 0x000000b4303a7233 */ /* 0x100fe40003803000 */
[----:B------:R-:W-:Y:S01]  /*d600*/  LDSM.16.MT88.4 R48, [R214+0xac00] ;  /* 0x00ac0000d630783b */ /* 0x000fe20000004200 */
[--C-:B------:R-:W-:Y:S01]  /*d610*/  HSET2.LE.AND R59, R47, R180.reuse, PT ;  /* 0x000000b42f3b7233 */ /* 0x100fe20003803000 */
[-C--:B-1----:R-:W-:Y:S03]  /*d620*/  HMMA.16816.F32 R116, R32, R28.reuse, R116 ;  /* 0x0000001c2074723c */ /* 0x082fe60000001874 */
[----:B------:R-:W-:Y:S02]  /*d630*/  LOP3.LUT R36, R44, 0xffff, RZ, 0xc0, !PT ;  /* 0x0000ffff2c247812 */ /* 0x000fe400078ec0ff */
[--C-:B------:R-:W-:Y:S01]  /*d640*/  SHF.R.U32.HI R37, RZ, 0x10, R44.reuse ;  /* 0x00000010ff257819 */ /* 0x100fe2000001162c */
[C---:B------:R-:W-:Y:S05]  /*d650*/  HMMA.16816.F32 R120, R24.reuse, R28, R120 ;  /* 0x0000001c1878723c */ /* 0x040fea0000001878 */
[----:B------:R-:W-:Y:S01]  /*d660*/  SHF.R.U32.HI R44, RZ, 0x18, R44 ;  /* 0x00000018ff2c7819 */ /* 0x000fe2000001162c */
[-C--:B------:R-:W-:Y:S05]  /*d670*/  HMMA.16816.F32 R124, R24, R30.reuse, R124 ;  /* 0x0000001e187c723c */ /* 0x080fea000000187c */
[----:B------:R-:W-:Y:S01]  /*d680*/  SHF.R.U32.HI R36, RZ, 0x8, R36 ;  /* 0x00000008ff247819 */ /* 0x000fe20000011624 */
[C---:B------:R-:W-:Y:S05]  /*d690*/  HMMA.16816.F32 R128, R32.reuse, R30, R128 ;  /* 0x0000001e2080723c */ /* 0x040fea0000001880 */
[----:B------:R-:W-:Y:S01]  /*d6a0*/  LOP3.LUT R37, R37, 0xff, RZ, 0xc0, !PT ;  /* 0x000000ff25257812 */ /* 0x000fe200078ec0ff */
[-C--:B--2---:R-:W-:Y:S05]  /*d6b0*/  HMMA.16816.F32 R132, R32, R40.reuse, R132 ;  /* 0x000000282084723c */ /* 0x084fea0000001884 */
[----:B------:R-:W-:Y:S01]  /*d6c0*/  PRMT R36, R45, 0x5410, R36 ;  /* 0x000054102d247816 */ /* 0x000fe20000000024 */
[C---:B------:R-:W-:Y:S05]  /*d6d0*/  HMMA.16816.F32 R136, R24.reuse, R40, R136 ;  /* 0x000000281888723c */ /* 0x040fea0000001888 */
[----:B------:R-:W-:Y:S01]  /*d6e0*/  PRMT R37, R37, 0x5410, R44 ;  /* 0x0000541025257816 */ /* 0x000fe2000000002c */
[-C--:B------:R-:W-:Y:S01]  /*d6f0*/  HMMA.16816.F32 R140, R24, R42.reuse, R140 ;  /* 0x0000002a188c723c */ /* 0x080fe2000000188c */
[----:B------:R-:W-:Y:S04]  /*d700*/  LDSM.16.MT88.4 R44, [R212+0xac00] ;  /* 0x00ac0000d42c783b */ /* 0x000fe80000004200 */
[--C-:B------:R-:W-:Y:S01]  /*d710*/  HSET2.LE.AND R54, R36, R180.reuse, PT ;  /* 0x000000b424367233 */ /* 0x100fe20003803000 */
[----:B------:R-:W-:Y:S05]  /*d720*/  HMMA.16816.F32 R20, R32, R42, R20 ;  /* 0x0000002a2014723c */ /* 0x000fea0000001814 */
[--C-:B------:R-:W-:Y:S02]  /*d730*/  HSET2.LE.AND R55, R37, R180.reuse, PT ;  /* 0x000000b425377233 */ /* 0x100fe40003803000 */
[----:B------:R-:W1:Y:S01]  /*d740*/  LDSM.16.MT88.4 R36, [R214+0x9c00] ;  /* 0x009c0000d624783b */ /* 0x000e620000004200 */
[----:B------:R-:W-:Y:S03]  /*d750*/  HSET2.LE.AND R56, R56, R180, PT ;  /* 0x000000b438387233 */ /* 0x000fe60003803000 */
[----:B------:R-:W-:Y:S02]  /*d760*/  LOP3.LUT R169, R57, R169, RZ, 0xc0, !PT ;  /* 0x000000a939a97212 */ /* 0x000fe400078ec0ff */
[----:B------:R-:W-:Y:S02]  /*d770*/  LOP3.LUT R168, R56, R168, RZ, 0xc0, !PT ;  /* 0x000000a838a87212 */ /* 0x000fe400078ec0ff */
[----:B------:R-:W-:Y:S02]  /*d780*/  F2FP.F16.F32.PACK_AB R28, R67, R66 ;  /* 0x00000042431c723e */ /* 0x000fe400000000ff */
[----:B------:R-:W-:Y:S02]  /*d790*/  F2FP.F16.F32.PACK_AB R29, R64, R65 ;  /* 0x00000041401d723e */ /* 0x000fe400000000ff */
[----:B------:R-:W-:Y:S01]  /*d7a0*/  F2FP.F16.F32.PACK_AB R30, R183, R60 ;  /* 0x0000003cb71e723e */ /* 0x000fe200000000ff */
[-C--:B------:R-:W-:Y:S01]  /*d7b0*/  HMMA.16816.F32 R156, R168, R160.reuse, R4 ;  /* 0x000000a0a89c723c */ /* 0x080fe20000001804 */
[----:B------:R-:W-:Y:S04]  /*d7c0*/  LDSM.16.MT88.4 R4, [R214+0xbc00] ;  /* 0x00bc0000d604783b */ /* 0x000fe80000004200 */
[----:B------:R-:W-:Y:S02]  /*d7d0*/  F2FP.F16.F32.PACK_AB R31, R184, R62 ;  /* 0x0000003eb81f723e */ /* 0x000fe400000000ff */
[----:B------:R-:W-:Y:S04]  /*d7e0*/  LOP3.LUT R28, R54, R28, RZ, 0xc0, !PT ;  /* 0x0000001c361c7212 */ /* 0x000fe800078ec0ff */
[----:B------:R-:W-:Y:S02]  /*d7f0*/  LOP3.LUT R29, R55, R29, RZ, 0xc0, !PT ;  /* 0x0000001d371d7212 */ /* 0x000fe400078ec0ff */
[----:B------:R-:W-:Y:S01]  /*d800*/  LOP3.LUT R30, R58, R30, RZ, 0xc0, !PT ;  /* 0x0000001e3a1e7212 */ /* 0x000fe200078ec0ff */
[----:B------:R-:W2:Y:S01]  /*d810*/  LDSM.16.MT88.4 R52, [R212+0xbc00] ;  /* 0x00bc0000d434783b */ /* 0x000ea20000004200 */
        /* <DEDUP_REMOVED lines=78> */
[----:B------:R-:W-:Y:S01]  /*dd00*/  VIADD R0, R219, 0xffffffff ;  /* 0xffffffffdb007836 */ /* 0x000fe20000000000 */
[----:B------:R-:W-:Y:S01]  /*dd10*/  STL [R1+0x8], R6 ;  /* 0x0000080601007387 */ /* 0x000fe20000100800 */
[----:B------:R-:W-:Y:S02]  /*dd20*/  IMAD.MOV.U32 R150, RZ, RZ, R147 ;  /* 0x000000ffff967224 */ /* 0x000fe400078e0093 */
[----:B------:R-:W-:Y:S01]  /*dd30*/  IMAD.MOV.U32 R219, RZ, RZ, R0 ;  /* 0x000000ffffdb7224 */ /* 0x000fe200078e0000 */
[----:B------:R-:W-:Y:S04]  /*dd40*/  STL [R1+0xc], R4 ;  /* 0x00000c0401007387 */ /* 0x000fe80000100800 */
[----:B------:R1:W-:Y:S04]  /*dd50*/  STL [R1+0x10], R3 ;  /* 0x0000100301007387 */ /* 0x0003e80000100800 */
[----:B------:R2:W-:Y:S01]  /*dd60*/  STL [R1+0x14], R2 ;  /* 0x0000140201007387 */ /* 0x0005e20000100800 */
[----:B-1----:R-:W-:Y:S01]  /*dd70*/  IMAD.MOV.U32 R3, RZ, RZ, R149 ;  /* 0x000000ffff037224 */ /* 0x002fe200078e0095 */
[----:B------:R-:W-:Y:S06]  /*dd80*/  @P6 BRA `(.L_x_534) ;  /* 0xffffffb000206947 */ /* 0x000fec000383ffff */
.L_x_533:
[----:B------:R-:W2:Y:S01]  /*dd90*/  LDL.LU R5, [R1+0x8] ;  /* 0x0000080001057983 */ /* 0x000ea20000300800 */
[----:B------:R-:W-:-:S03]  /*dda0*/  ULDC UR4, c[0x0][0x38c] ;  /* 0x0000e30000047ab9 */ /* 0x000fc60000000800 */
[----:B------:R-:W3:Y:S04]  /*ddb0*/  LDL.LU R4, [R1+0xc] ;  /* 0x00000c0001047983 */ /* 0x000ee80000300800 */
[----:B------:R-:W4:Y:S04]  /*ddc0*/  LDL.LU R8, [R1+0x10] ;  /* 0x0000100001087983 */ /* 0x000f280000300800 */
[----:B------:R-:W5:Y:S04]  /*ddd0*/  LDL.LU R7, [R1+0x14] ;  /* 0x0000140001077983 */ /* 0x000f680000300800 */
[----:B------:R-:W4:Y:S01]  /*dde0*/  LDL R56, [R1+0x68] ;  /* 0x0000680001387983 */ /* 0x000f220000100800 */
[----:B------:R-:W1:Y:S02]  /*ddf0*/  S2R R55, SR_TID.X ;  /* 0x0000000000377919 */ /* 0x000e640000002100 */
[----:B-1----:R-:W-:Y:S01]  /*de00*/  SHF.R.S32.HI R54, RZ, 0x1f, R55 ;  /* 0x0000001fff367819 */ /* 0x002fe20000011437 */
[----:B------:R-:W-:Y:S01]  /*de10*/  UMOV UR5, 0x400 ;  /* 0x0000040000057882 */ /* 0x000fe20000000000 */
[----:B--2---:R-:W1:Y:S04]  /*de20*/  SHFL.BFLY PT, R2, R5, 0x2, 0x1f ;  /* 0x0c401f0005027f89 */ /* 0x004e6800000e0000 */
[----:B---3--:R-:W2:Y:S01]  /*de30*/  SHFL.BFLY PT, R0, R4, 0x2, 0x1f ;  /* 0x0c401f0004007f89 */ /* 0x008ea200000e0000 */
[----:B-1----:R-:W-:-:S03]  /*de40*/  FADD.FTZ R2, R2, R5 ;  /* 0x0000000502027221 */ /* 0x002fc60000010000 */
[----:B-----5:R-:W-:Y:S01]  /*de50*/  SHFL.BFLY PT, R5, R7, 0x2, 0x1f ;  /* 0x0c401f0007057f89 */ /* 0x020fe200000e0000 */
[----:B--2---:R-:W-:-:S03]  /*de60*/  FADD.FTZ R0, R0, R4 ;  /* 0x0000000400007221 */ /* 0x004fc60000010000 */
[----:B------:R-:W1:Y:S04]  /*de70*/  SHFL.BFLY PT, R3, R2, 0x1, 0x1f ;  /* 0x0c201f0002037f89 */ /* 0x000e6800000e0000 */
[----:B----4-:R-:W2:Y:S04]  /*de80*/  SHFL.BFLY PT, R4, R8, 0x2, 0x1f ;  /* 0x0c401f0008047f89 */ /* 0x010ea800000e0000 */
[----:B------:R-:W3:Y:S01]  /*de90*/  SHFL.BFLY PT, R6, R0, 0x1, 0x1f ;  /* 0x0c201f0000067f89 */ /* 0x000ee200000e0000 */
[----:B-1----:R-:W-:Y:S01]  /*dea0*/  FADD.FTZ R50, R2, R3 ;  /* 0x0000000302327221 */ /* 0x002fe20000010000 */
[----:B------:R-:W-:Y:S01]  /*deb0*/  FADD.FTZ R2, R5, R7 ;  /* 0x0000000705027221 */ /* 0x000fe20000010000 */
[----:B--2---:R-:W-:-:S03]  /*dec0*/  FADD.FTZ R4, R4, R8 ;  /* 0x0000000804047221 */ /* 0x004fc60000010000 */
[----:B------:R-:W-:Y:S01]  /*ded0*/  FSETP.NE.FTZ.AND P4, PT, R50, RZ, PT ;  /* 0x000000ff3200720b */ /* 0x000fe20003f95000 */
[----:B---3--:R-:W-:Y:S01]  /*dee0*/  FADD.FTZ R51, R0, R6 ;  /* 0x0000000600337221 */ /* 0x008fe20000010000 */
[----:B------:R-:W1:Y:S04]  /*def0*/  SHFL.BFLY PT, R5, R4, 0x1, 0x1f ;  /* 0x0c201f0004057f89 */ /* 0x000e6800000e0000 */
[----:B------:R-:W2:Y:S01]  /*df00*/  SHFL.BFLY PT, R6, R2, 0x1, 0x1f ;  /* 0x0c201f0002067f89 */ /* 0x000ea200000e0000 */
[----:B------:R-:W-:Y:S02]  /*df10*/  MOV R0, 0x3f800000 ;  /* 0x3f80000000007802 */ /* 0x000fe40000000f00 */
[----:B------:R-:W-:Y:S02]  /*df20*/  FSETP.NE.FTZ.AND P3, PT, R51, RZ, PT ;  /* 0x000000ff3300720b */ /* 0x000fe40003f75000 */
[----:B------:R-:W-:-:S02]  /*df30*/  LEA.HI R7, R54, R55, RZ, 0x2 ;  /* 0x0000003736077211 */ /* 0x000fc400078f10ff */
[----:B------:R-:W3:Y:S01]  /*df40*/  @P4 MUFU.RCP R0, R50 ;  /* 0x0000003200004308 */ /* 0x000ee20000001000 */
[----:B------:R-:W-:Y:S02]  /*df50*/  MOV R3, 0x3f800000 ;  /* 0x3f80000000037802 */ /* 0x000fe40000000f00 */
[----:B------:R-:W-:Y:S02]  /*df60*/  LEA.HI R54, R54, R55, RZ, 0x5 ;  /* 0x0000003736367211 */ /* 0x000fe400078f28ff */
[----:B------:R-:W-:Y:S01]  /*df70*/  LOP3.LUT R8, R7, 0xfffffffc, RZ, 0xc0, !PT ;  /* 0xfffffffc07087812 */ /* 0x000fe200078ec0ff */
[----:B-1----:R-:W-:Y:S01]  /*df80*/  FADD.FTZ R52, R4, R5 ;  /* 0x0000000504347221 */ /* 0x002fe20000010000 */
[----:B--2---:R-:W-:-:S04]  /*df90*/  FADD.FTZ R53, R2, R6 ;  /* 0x0000000602357221 */ /* 0x004fc80000010000 */
[----:B------:R-:W-:Y:S01]  /*dfa0*/  FSETP.NE.FTZ.AND P2, PT, R52, RZ, PT ;  /* 0x000000ff3400720b */ /* 0x000fe20003f55000 */
[----:B------:R-:W1:Y:S01]  /*dfb0*/  @P3 MUFU.RCP R3, R51 ;  /* 0x0000003300033308 */ /* 0x000e620000001000 */
[----:B------:R-:W-:Y:S02]  /*dfc0*/  SHF.R.S32.HI R4, RZ, 0x5, R54 ;  /* 0x00000005ff047819 */ /* 0x000fe40000011436 */
[----:B------:R-:W-:Y:S02]  /*dfd0*/  FSETP.NE.FTZ.AND P5, PT, R53, RZ, PT ;  /* 0x000000ff3500720b */ /* 0x000fe40003fb5000 */
[----:B------:R-:W-:Y:S02]  /*dfe0*/  IADD3 R5, -R8, R55, RZ ;  /* 0x0000003708057210 */ /* 0x000fe40007ffe1ff */
[----:B------:R-:W-:Y:S02]  /*dff0*/  MOV R6, 0x3f800000 ;  /* 0x3f80000000067802 */ /* 0x000fe40000000f00 */
[----:B------:R-:W-:-:S02]  /*e000*/  LEA R40, R4, R5, 0x8 ;  /* 0x0000000504287211 */ /* 0x000fc400078e40ff */
[----:B------:R-:W-:Y:S01]  /*e010*/  MOV R5, 0x3f800000 ;  /* 0x3f80000000057802 */ /* 0x000fe20000000f00 */
[----:B---3--:R-:W-:Y:S01]  /*e020*/  FMUL.FTZ R0, R0, UR4 ;  /* 0x0000000400007c20 */ /* 0x008fe20008410000 */
[----:B------:R-:W2:Y:S03]  /*e030*/  @P2 MUFU.RCP R6, R52 ;  /* 0x0000003400062308 */ /* 0x000ea60000001000 */
        /* <DEDUP_REMOVED lines=26> */
[----:B-1----:R-:W-:-:S03]  /*e1e0*/  FMUL.FTZ R2, R3, UR4 ;  /* 0x0000000403027c20 */ /* 0x002fc60008410000 */
[----:B------:R-:W-:-:S04]  /*e1f0*/  SHF.R.S32.HI R3, RZ, 0x1f, R0 ;  /* 0x0000001fff037819 */ /* 0x000fc80000011400 */
[----:B------:R-:W-:Y:S01]  /*e200*/  LEA.HI R3, R3, R0, RZ, 0x3 ;  /* 0x0000000003037211 */ /* 0x000fe200078f18ff */
[----:B--2---:R-:W-:-:S03]  /*e210*/  FMUL.FTZ R6, R6, UR4 ;  /* 0x0000000406067c20 */ /* 0x004fc60008410000 */
[----:B------:R-:W-:Y:S01]  /*e220*/  LOP3.LUT R3, R3, 0xfffffff8, RZ, 0xc0, !PT ;  /* 0xfffffff803037812 */ /* 0x000fe200078ec0ff */
[----:B---3--:R-:W-:Y:S01]  /*e230*/  FMUL.FTZ R5, R5, UR4 ;  /* 0x0000000405057c20 */ /* 0x008fe20008410000 */
[----:B------:R-:W1:Y:S02]  /*e240*/  S2UR UR4, SR_CgaCtaId ;  /* 0x00000000000479c3 */ /* 0x000e640000008800 */
[----:B------:R-:W-:-:S04]  /*e250*/  IADD3 R8, R0, -R3, RZ ;  /* 0x8000000300087210 */ /* 0x000fc80007ffe0ff */
[----:B------:R-:W-:-:S04]  /*e260*/  LEA.HI R0, R8, R8, RZ, 0x1 ;  /* 0x0000000808007211 */ /* 0x000fc800078f08ff */
[----:B------:R-:W-:Y:S02]  /*e270*/  SHF.R.S32.HI R3, RZ, 0x1, R0 ;  /* 0x00000001ff037819 */ /* 0x000fe40000011400 */
        /* <DEDUP_REMOVED lines=25> */
[----:B------:R-:W-:-:S02]  /*e410*/  IADD3 R0, R8, -R0, RZ ;  /* 0x8000000008007210 */ /* 0x000fc40007ffe0ff */
[C---:B------:R-:W-:Y:S02]  /*e420*/  SHF.L.U32 R2, R3.reuse, 0x6, RZ ;  /* 0x0000000603027819 */ /* 0x040fe400000006ff */
[----:B------:R-:W-:Y:S02]  /*e430*/  LEA R8, R0, R40, 0x4 ;  /* 0x0000002800087211 */ /* 0x000fe400078e20ff */
[----:B------:R-:W-:Y:S02]  /*e440*/  LOP3.LUT R2, R2, 0xc0, RZ, 0xc0, !PT ;  /* 0x000000c002027812 */ /* 0x000fe400078ec0ff */
[----:B------:R-:W-:Y:S02]  /*e450*/  LOP3.LUT R40, R3, 0x1, RZ, 0xc0, !PT ;  /* 0x0000000103287812 */ /* 0x000fe400078ec0ff */
[----:B------:R-:W-:Y:S02]  /*e460*/  LEA.HI R0, R2, R2, RZ, 0x1d ;  /* 0x0000000202007211 */ /* 0x000fe400078fe8ff */
[----:B------:R-:W-:Y:S01]  /*e470*/  ISETP.NE.U32.AND P1, PT, R40, 0x1, PT ;  /* 0x000000012800780c */ /* 0x000fe20003f25070 */
[----:B-1----:R-:W-:Y:S01]  /*e480*/  ULEA UR4, UR4, UR5, 0x18 ;  /* 0x0000000504047291 */ /* 0x002fe2000f8ec03f */
[----:B------:R-:W-:-:S02]  /*e490*/  LEA R0, R8, R0, 0x1 ;  /* 0x0000000008007211 */ /* 0x000fc400078e08ff */
[----:B------:R-:W-:Y:S01]  /*e4a0*/  LOP3.LUT P0, RZ, R3, 0x2, RZ, 0xc0, !PT ;  /* 0x0000000203ff7812 */ /* 0x000fe2000780c0ff */
[C---:B------:R-:W-:Y:S01]  /*e4b0*/  FMUL.FTZ R152, R6.reuse, R152 ;  /* 0x0000009806987220 */ /* 0x040fe20000410000 */
[----:B------:R-:W-:Y:S01]  /*e4c0*/  MOV R3, 0x20 ;  /* 0x0000002000037802 */ /* 0x000fe20000000f00 */
[----:B------:R-:W-:Y:S01]  /*e4d0*/  FMUL.FTZ R11, R6, R153 ;  /* 0x00000099060b7220 */ /* 0x000fe20000410000 */
[----:B------:R-:W-:Y:S01]  /*e4e0*/  LEA R0, R0, UR4, 0x1 ;  /* 0x0000000400007c11 */ /* 0x000fe2000f8e08ff */
[C---:B------:R-:W-:Y:S01]  /*e4f0*/  FMUL.FTZ R154, R5.reuse, R154 ;  /* 0x0000009a059a7220 */ /* 0x040fe20000410000 */
[C---:B------:R-:W-:Y:S01]  /*e500*/  FMUL.FTZ R14, R5.reuse, R155 ;  /* 0x0000009b050e7220 */ /* 0x040fe20000410000 */
[C---:B------:R-:W-:Y:S01]  /*e510*/  FMUL.FTZ R164, R6.reuse, R164 ;  /* 0x000000a406a47220 */ /* 0x040fe20000410000 */
[----:B------:R-:W-:Y:S01]  /*e520*/  FMUL.FTZ R39, R6, R165 ;  /* 0x000000a506277220 */ /* 0x000fe20000410000 */
[C---:B------:R-:W-:Y:S01]  /*e530*/  FMUL.FTZ R166, R5.reuse, R166 ;  /* 0x000000a605a67220 */ /* 0x040fe20000410000 */
[----:B------:R-:W-:Y:S01]  /*e540*/  FMUL.FTZ R38, R5, R167 ;  /* 0x000000a705267220 */ /* 0x000fe20000410000 */
[----:B------:R-:W-:Y:S01]  /*e550*/  F2FP.F16.F32.PACK_AB R4, R4, R158 ;  /* 0x0000009e0404723e */ /* 0x000fe200000000ff */
[C---:B------:R-:W-:Y:S01]  /*e560*/  FMUL.FTZ R72, R6.reuse, R72 ;  /* 0x0000004806487220 */ /* 0x040fe20000410000 */
[----:B------:R-:W-:Y:S01]  /*e570*/  F2FP.F16.F32.PACK_AB R7, R157, R156 ;  /* 0x0000009c9d07723e */ /* 0x000fe200000000ff */
[----:B------:R-:W-:Y:S01]  /*e580*/  FMUL.FTZ R35, R6, R73 ;  /* 0x0000004906237220 */ /* 0x000fe20000410000 */
[----:B------:R-:W-:Y:S01]  /*e590*/  IADD3 R2, R0, -0x10, RZ ;  /* 0xfffffff000027810 */ /* 0x000fe20007ffe0ff */
[----:B------:R-:W-:Y:S01]  /*e5a0*/  FMUL.FTZ R74, R5, R74 ;  /* 0x0000004a054a7220 */ /* 0x000fe20000410000 */
[----:B------:R-:W-:Y:S01]  /*e5b0*/  SEL R3, R3, 0xffffffe0, !P0 ;  /* 0xffffffe003037807 */ /* 0x000fe20004000000 */
[----:B------:R-:W-:Y:S01]  /*e5c0*/  FMUL.FTZ R34, R5, R75 ;  /* 0x0000004b05227220 */ /* 0x000fe20000410000 */
[----:B------:R-:W-:Y:S01]  /*e5d0*/  F2FP.F16.F32.PACK_AB R10, R10, R160 ;  /* 0x000000a00a0a723e */ /* 0x000fe200000000ff */
[C---:B------:R-:W-:Y:S01]  /*e5e0*/  FMUL.FTZ R76, R6.reuse, R76 ;  /* 0x0000004c064c7220 */ /* 0x040fe20000410000 */
[----:B------:R-:W-:Y:S01]  /*e5f0*/  F2FP.F16.F32.PACK_AB R9, R9, R162 ;  /* 0x000000a20909723e */ /* 0x000fe200000000ff */
[----:B------:R-:W-:Y:S01]  /*e600*/  FMUL.FTZ R31, R6, R77 ;  /* 0x0000004d061f7220 */ /* 0x000fe20000410000 */
[----:B------:R-:W-:Y:S01]  /*e610*/  @P1 IADD3 R2, R0, 0x10, RZ ;  /* 0x0000001000021810 */ /* 0x000fe20007ffe0ff */
[C---:B------:R-:W-:Y:S01]  /*e620*/  FMUL.FTZ R78, R5.reuse, R78 ;  /* 0x0000004e054e7220 */ /* 0x040fe20000410000 */
[----:B------:R-:W-:Y:S01]  /*e630*/  FMUL.FTZ R30, R5, R79 ;  /* 0x0000004f051e7220 */ /* 0x000fe20000410000 */
[----:B------:R-:W-:Y:S01]  /*e640*/  F2FP.F16.F32.PACK_AB R11, R11, R152 ;  /* 0x000000980b0b723e */ /* 0x000fe200000000ff */
[----:B------:R1:W-:Y:S01]  /*e650*/  STS [R0+0x200], R4 ;  /* 0x0002000400007388 */ /* 0x0003e20000000800 */
[----:B------:R-:W-:-:S02]  /*e660*/  F2FP.F16.F32.PACK_AB R14, R14, R154 ;  /* 0x0000009a0e0e723e */ /* 0x000fc400000000ff */
[----:B------:R-:W-:Y:S02]  /*e670*/  F2FP.F16.F32.PACK_AB R39, R39, R164 ;  /* 0x000000a42727723e */ /* 0x000fe400000000ff */
[----:B------:R-:W-:Y:S01]  /*e680*/  F2FP.F16.F32.PACK_AB R38, R38, R166 ;  /* 0x000000a62626723e */ /* 0x000fe200000000ff */
[C---:B------:R-:W-:Y:S01]  /*e690*/  FMUL.FTZ R88, R6.reuse, R88 ;  /* 0x0000005806587220 */ /* 0x040fe20000410000 */
[----:B------:R-:W-:Y:S01]  /*e6a0*/  F2FP.F16.F32.PACK_AB R37, R37, R68 ;  /* 0x000000442525723e */ /* 0x000fe200000000ff */
[----:B------:R-:W-:Y:S01]  /*e6b0*/  FMUL.FTZ R27, R6, R89 ;  /* 0x00000059061b7220 */ /* 0x000fe20000410000 */
[----:B------:R-:W-:Y:S01]  /*e6c0*/  F2FP.F16.F32.PACK_AB R36, R36, R70 ;  /* 0x000000462424723e */ /* 0x000fe200000000ff */
[C---:B------:R-:W-:Y:S01]  /*e6d0*/  FMUL.FTZ R90, R5.reuse, R90 ;  /* 0x0000005a055a7220 */ /* 0x040fe20000410000 */
[----:B------:R-:W-:Y:S01]  /*e6e0*/  FMUL.FTZ R26, R5, R91 ;  /* 0x0000005b051a7220 */ /* 0x000fe20000410000 */
[----:B------:R-:W-:Y:S01]  /*e6f0*/  F2FP.F16.F32.PACK_AB R33, R33, R80 ;  /* 0x000000502121723e */ /* 0x000fe200000000ff */
[----:B------:R-:W-:Y:S01]  /*e700*/  STS [R0], R7 ;  /* 0x0000000700007388 */ /* 0x000fe20000000800 */
[----:B------:R-:W-:Y:S01]  /*e710*/  F2FP.F16.F32.PACK_AB R32, R32, R82 ;  /* 0x000000522020723e */ /* 0x000fe200000000ff */
[C---:B------:R-:W-:Y:S01]  /*e720*/  FMUL.FTZ R92, R6.reuse, R92 ;  /* 0x0000005c065c7220 */ /* 0x040fe20000410000 */
[----:B------:R-:W-:Y:S01]  /*e730*/  FMUL.FTZ R23, R6, R93 ;  /* 0x0000005d06177220 */ /* 0x000fe20000410000 */
[C---:B------:R-:W-:Y:S01]  /*e740*/  FMUL.FTZ R94, R5.reuse, R94 ;  /* 0x0000005e055e7220 */ /* 0x040fe20000410000 */
[----:B------:R-:W-:Y:S01]  /*e750*/  FMUL.FTZ R22, R5, R95 ;  /* 0x0000005f05167220 */ /* 0x000fe20000410000 */
[----:B------:R-:W-:Y:S01]  /*e760*/  F2FP.F16.F32.PACK_AB R35, R35, R72 ;  /* 0x000000482323723e */ /* 0x000fe200000000ff */
[----:B------:R-:W-:Y:S01]  /*e770*/  STS [R2], R10 ;  /* 0x0000000a02007388 */ /* 0x000fe20000000800 */
[----:B------:R-:W-:-:S02]  /*e780*/  F2FP.F16.F32.PACK_AB R34, R34, R74 ;  /* 0x0000004a2222723e */ /* 0x000fc400000000ff */
[----:B-1----:R-:W-:Y:S01]  /*e790*/  IADD3 R4, R0, R3, RZ ;  /* 0x0000000300047210 */ /* 0x002fe20007ffe0ff */
[----:B------:R-:W-:Y:S01]  /*e7a0*/  STS [R2+0x200], R9 ;  /* 0x0002000902007388 */ /* 0x000fe20000000800 */
[----:B------:R-:W-:Y:S02]  /*e7b0*/  IADD3 R3, R3, R2, RZ ;  /* 0x0000000203037210 */ /* 0x000fe40007ffe0ff */
        /* <DEDUP_REMOVED lines=8> */
[C---:B------:R-:W-:Y:S01]  /*e840*/  FMUL.FTZ R106, R5.reuse, R106 ;  /* 0x0000006a056a7220 */ /* 0x040fe20000410000 */
[----:B------:R-:W-:Y:S01]  /*e850*/  STS [R2+0x1000], R39 ;  /* 0x0010002702007388 */ /* 0x000fe20000000800 */
[----:B------:R-:W-:Y:S01]  /*e860*/  FMUL.FTZ R18, R5, R107 ;  /* 0x0000006b05127220 */ /* 0x000fe20000410000 */
[----:B------:R-:W-:-:S02]  /*e870*/  F2FP.F16.F32.PACK_AB R25, R25, R96 ;  /* 0x000000601919723e */ /* 0x000fc400000000ff */
[----:B------:R-:W-:Y:S01]  /*e880*/  STS [R2+0x1200], R38 ;  /* 0x0012002602007388 */ /* 0x000fe20000000800 */
[----:B------:R-:W-:Y:S01]  /*e890*/  F2FP.F16.F32.PACK_AB R24, R24, R98 ;  /* 0x000000621818723e */ /* 0x000fe200000000ff */
[----:B------:R-:W-:Y:S01]  /*e8a0*/  FMUL.FTZ R108, R6, R108 ;  /* 0x0000006c066c7220 */ /* 0x000fe20000410000 */
[----:B------:R-:W-:Y:S01]  /*e8b0*/  ISETP.NE.AND P1, PT, R56, -0x1, PT ;  /* 0xffffffff3800780c */ /* 0x000fe20003f25270 */
[----:B------:R-:W-:Y:S01]  /*e8c0*/  STS [R4], R37 ;  /* 0x0000002504007388 */ /* 0x000fe20000000800 */
[----:B------:R-:W-:Y:S01]  /*e8d0*/  FMUL.FTZ R15, R6, R109 ;  /* 0x0000006d060f7220 */ /* 0x000fe20000410000 */
[C---:B------:R-:W-:Y:S01]  /*e8e0*/  FMUL.FTZ R110, R5.reuse, R110 ;  /* 0x0000006e056e7220 */ /* 0x040fe20000410000 */
[----:B------:R-:W-:Y:S01]  /*e8f0*/  FMUL.FTZ R13, R5, R111 ;  /* 0x0000006f050d7220 */ /* 0x000fe20000410000 */
        /* <DEDUP_REMOVED lines=10> */
[----:B------:R-:W-:-:S03]  /*e9a0*/  F2FP.F16.F32.PACK_AB R17, R17, R112 ;  /* 0x000000701111723e */ /* 0x000fc600000000ff */
        /* <DEDUP_REMOVED lines=13> */
[----:B------:R-:W-:-:S03]  /*ea80*/  FMUL.FTZ R120, R6, R120 ;  /* 0x0000007806787220 */ /* 0x000fc60000410000 */
[----:B------:R-:W-:Y:S01]  /*ea90*/  STS [R0+0x3000], R27 ;  /* 0x0030001b00007388 */ /* 0x000fe20000000800 */
[----:B------:R-:W-:-:S03]  /*eaa0*/  FMUL.FTZ R48, R6, R121 ;  /* 0x0000007906307220 */ /* 0x000fc60000410000 */
[----:B------:R-:W-:Y:S01]  /*eab0*/  STS [R0+0x3200], R26 ;  /* 0x0032001a00007388 */ /* 0x000fe20000000800 */
[C---:B------:R-:W-:Y:S01]  /*eac0*/  FMUL.FTZ R122, R5.reuse, R122 ;  /* 0x0000007a057a7220 */ /* 0x040fe20000410000 */
[----:B------:R-:W-:Y:S02]  /*ead0*/  FMUL.FTZ R47, R5, R123 ;  /* 0x0000007b052f7220 */ /* 0x000fe40000410000 */
[----:B------:R-:W-:Y:S01]  /*eae0*/  STS [R2+0x3000], R23 ;  /* 0x0030001702007388 */ /* 0x000fe20000000800 */
[----:B------:R-:W-:-:S03]  /*eaf0*/  FMUL.FTZ R124, R6, R124 ;  /* 0x0000007c067c7220 */ /* 0x000fc60000410000 */
[----:B------:R-:W-:Y:S01]  /*eb00*/  STS [R2+0x3200], R22 ;  /* 0x0032001602007388 */ /* 0x000fe20000000800 */
[----:B------:R-:W-:Y:S01]  /*eb10*/  FMUL.FTZ R44, R6, R125 ;  /* 0x0000007d062c7220 */ /* 0x000fe20000410000 */
[C---:B------:R-:W-:Y:S02]  /*eb20*/  FMUL.FTZ R126, R5.reuse, R126 ;  /* 0x0000007e057e7220 */ /* 0x040fe40000410000 */
[----:B------:R-:W-:Y:S01]  /*eb30*/  STS [R4+0x2000], R21 ;  /* 0x0020001504007388 */ /* 0x000fe20000000800 */
[----:B------:R-:W-:-:S03]  /*eb40*/  FMUL.FTZ R43, R5, R127 ;  /* 0x0000007f052b7220 */ /* 0x000fc60000410000 */
[----:B------:R-:W-:Y:S01]  /*eb50*/  STS [R4+0x2200], R20 ;  /* 0x0022001404007388 */ /* 0x000fe20000000800 */
[----:B------:R-:W-:-:S03]  /*eb60*/  F2FP.F16.F32.PACK_AB R49, R49, R118 ;  /* 0x000000763131723e */ /* 0x000fc600000000ff */
[----:B------:R-:W-:Y:S04]  /*eb70*/  STS [R3+0x2000], R17 ;  /* 0x0020001103007388 */ /* 0x000fe80000000800 */
        /* <DEDUP_REMOVED lines=10> */
[----:B------:R1:W-:Y:S01]  /*ec20*/  STS [R0+0x4000], R12 ;  /* 0x0040000c00007388 */ /* 0x0003e20000000800 */
[----:B------:R-:W-:Y:S02]  /*ec30*/  F2FP.F16.F32.PACK_AB R43, R43, R126 ;  /* 0x0000007e2b2b723e */ /* 0x000fe400000000ff */
[----:B------:R-:W-:Y:S01]  /*ec40*/  F2FP.F16.F32.PACK_AB R42, R42, R132 ;  /* 0x000000842a2a723e */ /* 0x000fe200000000ff */
[----:B------:R-:W-:Y:S01]  /*ec50*/  STS [R0+0x4200], R49 ;  /* 0x0042003100007388 */ /* 0x000fe20000000800 */
[----:B------:R-:W-:Y:S02]  /*ec60*/  F2FP.F16.F32.PACK_AB R41, R41, R134 ;  /* 0x000000862929723e */ /* 0x000fe400000000ff */
[----:B------:R-:W-:Y:S01]  /*ec70*/  F2FP.F16.F32.PACK_AB R40, R169, R168 ;  /* 0x000000a8a928723e */ /* 0x000fe200000000ff */
[----:B------:R-:W-:Y:S01]  /*ec80*/  STS [R2+0x4000], R46 ;  /* 0x0040002e02007388 */ /* 0x000fe20000000800 */
[----:B------:R-:W-:-:S03]  /*ec90*/  F2FP.F16.F32.PACK_AB R8, R171, R170 ;  /* 0x000000aaab08723e */ /* 0x000fc600000000ff */
[----:B------:R-:W-:Y:S04]  /*eca0*/  STS [R2+0x4200], R45 ;  /* 0x0042002d02007388 */ /* 0x000fe80000000800 */
[----:B------:R-:W-:Y:S01]  /*ecb0*/  STS [R0+0x5000], R48 ;  /* 0x0050003000007388 */ /* 0x000fe20000000800 */
[----:B-1----:R-:W1:Y:S03]  /*ecc0*/  @P1 LDC.64 R12, c[0x0][0x298] ;  /* 0x0000a600ff0c1b82 */ /* 0x002e660000000a00 */
[----:B------:R2:W-:Y:S04]  /*ecd0*/  STS [R0+0x5200], R47 ;  /* 0x0052002f00007388 */ /* 0x0005e80000000800 */
[----:B------:R-:W-:Y:S04]  /*ece0*/  STS [R2+0x5000], R44 ;  /* 0x0050002c02007388 */ /* 0x000fe80000000800 */
[----:B------:R3:W-:Y:S04]  /*ecf0*/  STS [R2+0x5200], R43 ;  /* 0x0052002b02007388 */ /* 0x0007e80000000800 */
[----:B------:R4:W-:Y:S04]  /*ed00*/  STS [R4+0x4000], R42 ;  /* 0x0040002a04007388 */ /* 0x0009e80000000800 */
[----:B------:R4:W-:Y:S04]  /*ed10*/  STS [R4+0x4200], R41 ;  /* 0x0042002904007388 */ /* 0x0009e80000000800 */
[----:B------:R4:W-:Y:S04]  /*ed20*/  STS [R3+0x4000], R40 ;  /* 0x0040002803007388 */ /* 0x0009e80000000800 */
[----:B------:R4:W-:Y:S01]  /*ed30*/  STS [R3+0x4200], R8 ;  /* 0x0042000803007388 */ /* 0x0009e20000000800 */
[C---:B------:R-:W-:Y:S01]  /*ed40*/  FMUL.FTZ R136, R6.reuse, R136 ;  /* 0x0000008806887220 */ /* 0x040fe20000410000 */
[C---:B------:R-:W-:Y:S01]  /*ed50*/  FMUL.FTZ R10, R6.reuse, R137 ;  /* 0x00000089060a7220 */ /* 0x040fe20000410000 */
[C---:B------:R-:W-:Y:S01]  /*ed60*/  FMUL.FTZ R140, R6.reuse, R140 ;  /* 0x0000008c068c7220 */ /* 0x040fe20000410000 */
[C---:B------:R-:W-:Y:S01]  /*ed70*/  FMUL.FTZ R138, R5.reuse, R138 ;  /* 0x0000008a058a7220 */ /* 0x040fe20000410000 */
[C---:B------:R-:W-:Y:S01]  /*ed80*/  FMUL.FTZ R139, R5.reuse, R139 ;  /* 0x0000008b058b7220 */ /* 0x040fe20000410000 */
[C---:B------:R-:W-:Y:S01]  /*ed90*/  FMUL.FTZ R142, R5.reuse, R142 ;  /* 0x0000008e058e7220 */ /* 0x040fe20000410000 */
[----:B--2---:R-:W-:Y:S01]  /*eda0*/  FMUL.FTZ R0, R5, R143 ;  /* 0x0000008f05007220 */ /* 0x004fe20000410000 */
[----:B---3--:R-:W-:Y:S01]  /*edb0*/  FMUL.FTZ R2, R6, R141 ;  /* 0x0000008d06027220 */ /* 0x008fe20000410000 */
[----:B-1----:R-:W-:Y:S01]  /*edc0*/  @P1 IMAD.WIDE.U32 R6, R56, R12, RZ ;  /* 0x0000000c38061225 */ /* 0x002fe200078e00ff */
[----:B------:R-:W-:-:S02]  /*edd0*/  F2FP.F16.F32.PACK_AB R10, R10, R136 ;  /* 0x000000880a0a723e */ /* 0x000fc400000000ff */
[----:B------:R-:W-:Y:S01]  /*ede0*/  F2FP.F16.F32.PACK_AB R5, R139, R138 ;  /* 0x0000008a8b05723e */ /* 0x000fe200000000ff */
[----:B------:R-:W-:Y:S01]  /*edf0*/  @P1 IMAD R27, R56, R13, R7 ;  /* 0x0000000d381b1224 */ /* 0x000fe200078e0207 */
[----:B------:R-:W-:Y:S02]  /*ee00*/  F2FP.F16.F32.PACK_AB R2, R2, R140 ;  /* 0x0000008c0202723e */ /* 0x000fe400000000ff */
[----:B------:R-:W-:Y:S02]  /*ee10*/  F2FP.F16.F32.PACK_AB R0, R0, R142 ;  /* 0x0000008e0000723e */ /* 0x000fe400000000ff */
[----:B------:R-:W-:Y:S01]  /*ee20*/  @P1 MOV R26, R6 ;  /* 0x00000006001a1202 */ /* 0x000fe20000000f00 */
[----:B----4-:R-:W-:Y:S06]  /*ee30*/  @P1 BRA `(.L_x_537) ;  /* 0x0000000000201947 */ /* 0x010fec0003800000 */
        /* <DEDUP_REMOVED lines=8> */
.L_x_537:
        /* <DEDUP_REMOVED lines=11> */
[----:B------:R-:W-:Y:S01]  /*ef70*/  P2R R6, PR, RZ, 0x40 ;  /* 0x00000040ff067803 */ /* 0x000fe20000000000 */
[----:B------:R-:W1:Y:S01]  /*ef80*/  S2R R18, SR_TID.X ;  /* 0x0000000000127919 */ /* 0x000e620000002100 */
[----:B------:R5:W-:Y:S04]  /*ef90*/  STS [R4+0x5000], R10 ;  /* 0x0050000a04007388 */ /* 0x000be80000000800 */
[----:B------:R4:W-:Y:S04]  /*efa0*/  STS [R4+0x5200], R5 ;  /* 0x0052000504007388 */ /* 0x0009e80000000800 */
[----:B------:R-:W-:Y:S04]  /*efb0*/  STS [R3+0x5000], R2 ;  /* 0x0050000203007388 */ /* 0x000fe80000000800 */
[----:B------:R3:W-:Y:S01]  /*efc0*/  STS [R3+0x5200], R0 ;  /* 0x0052000003007388 */ /* 0x0007e20000000800 */
[----:B-----5:R1:W1:Y:S01]  /*efd0*/  @P3 MUFU.LG2 R10, R51 ;  /* 0x00000033000a3308 */ /* 0x0202620000000c00 */
[----:B----4-:R-:W4:Y:S01]  /*efe0*/  @P6 LDC.64 R4, c[0x0][0x2c0] ;  /* 0x0000b000ff046b82 */ /* 0x010f220000000a00 */
[----:B------:R-:W-:-:S02]  /*eff0*/  @!P0 PLOP3.LUT P6, PT, PT, PT, PT, 0x8, 0x0 ;  /* 0x000000000000881c */ /* 0x000fc40003fce170 */
[----:B---3--:R-:W-:Y:S01]  /*f000*/  @!P0 CS2R R2, SRZ ;  /* 0x0000000000028805 */ /* 0x008fe2000001ff00 */
[----:B--2---:R-:W-:Y:S10]  /*f010*/  @!P0 BRA `(.L_x_538) ;  /* 0x0000000000188947 */ /* 0x004ff40003800000 */
[----:B------:R-:W2:Y:S01]  /*f020*/  S2R R2, SR_CTAID.Y ;  /* 0x0000000000027919 */ /* 0x000ea20000002600 */
[----:B------:R-:W2:Y:S01]  /*f030*/  LDC R0, c[0x0][0x2c4] ;  /* 0x0000b100ff007b82 */ /* 0x000ea20000000800 */
[----:B------:R-:W-:Y:S01]  /*f040*/  PLOP3.LUT P6, PT, PT, PT, PT, 0x80, 0x0 ;  /* 0x000000000000781c */ /* 0x000fe20003fcf070 */
[----:B--2---:R-:W-:-:S05]  /*f050*/  IMAD R2, R2, R0, RZ ;  /* 0x0000000002027224 */ /* 0x004fca00078e02ff */
[----:B------:R-:W-:-:S04]  /*f060*/  SEL R2, R2, R56, !P1 ;  /* 0x0000003802027207 */ /* 0x000fc80004800000 */
[----:B------:R-:W-:-:S07]  /*f070*/  SHF.R.S32.HI R3, RZ, 0x1f, R2 ;  /* 0x0000001fff037819 */ /* 0x000fce0000011402 */
.L_x_538:
[----:B------:R-:W-:Y:S02]  /*f080*/  ISETP.NE.AND P0, PT, R6, RZ, PT ;  /* 0x000000ff0600720c */ /* 0x000fe40003f05270 */
[----:B-1----:R-:W-:-:S11]  /*f090*/  SHF.R.S32.HI R17, RZ, 0x1f, R18 ;  /* 0x0000001fff117819 */ /* 0x002fd60000011412 */
[----:B------:R-:W1:Y:S01]  /*f0a0*/  @P0 LDC R6, c[0x0][0x2c0] ;  /* 0x0000b000ff060b82 */ /* 0x000e620000000800 */
[----:B----4-:R-:W-:Y:S01]  /*f0b0*/  @P0 IMAD R0, R5, R4, RZ ;  /* 0x0000000405000224 */ /* 0x010fe200078e02ff */
[----:B------:R-:W-:Y:S01]  /*f0c0*/  @P0 MOV R4, 0x1 ;  /* 0x0000000100040802 */ /* 0x000fe20000000f00 */
[----:B------:R-:W-:Y:S06]  /*f0d0*/  @P0 BRA `(.L_x_539) ;  /* 0x0000000000180947 */ /* 0x000fec0003800000 */
[----:B------:R-:W2:Y:S01]  /*f0e0*/  LDC R0, c[0x0][0x2c4] ;  /* 0x0000b100ff007b82 */ /* 0x000ea20000000800 */
[----:B------:R-:W-:Y:S02]  /*f0f0*/  ISETP.NE.AND P0, PT, RZ, UR5, PT ;  /* 0x00000005ff007c0c */ /* 0x000fe4000bf05270 */
[----:B-1----:R-:W-:-:S05]  /*f100*/  MOV R6, 0x1 ;  /* 0x0000000100067802 */ /* 0x002fca0000000f00 */
[----:B------:R-:W1:Y:S08]  /*f110*/  LDC R4, c[0x0][0x270] ;  /* 0x00009c00ff047b82 */ /* 0x000e700000000800 */
[----:B--2---:R-:W1:Y:S02]  /*f120*/  @P0 LDC R0, c[0x0][0x2e4] ;  /* 0x0000b900ff000b82 */ /* 0x004e640000000800 */
[----:B-1----:R-:W-:-:S07]  /*f130*/  IMAD R4, R0, R4, RZ ;  /* 0x0000000400047224 */ /* 0x002fce00078e02ff */
.L_x_539:
[----:B------:R2:W5:Y:S01]  /*f140*/  LDL R38, [R1+0x6c] ;  /* 0x00006c0001267983 */ /* 0x0005620000100800 */
[----:B------:R-:W3:Y:S01]  /*f150*/  @P2 LDC R11, c[0x0][0x2e8] ;  /* 0x0000ba00ff0b2b82 */ /* 0x000ee20000000800 */
[----:B------:R-:W4:Y:S01]  /*f160*/  @P2 MUFU.LG2 R8, R52 ;  /* 0x0000003400082308 */ /* 0x000f220000000c00 */
[----:B------:R-:W-:-:S06]  /*f170*/  LOP3.LUT R5, R54, 0xffffffe0, RZ, 0xc0, !PT ;  /* 0xffffffe036057812 */ /* 0x000fcc00078ec0ff */
[----:B------:R-:W-:Y:S01]  /*f180*/  BAR.SYNC.DEFER_BLOCKING 0x0 ;  /* 0x0000000000007b1d */ /* 0x000fe20000010000 */
[----:B------:R-:W-:Y:S01]  /*f190*/  IMAD R4, R19, R4, RZ ;  /* 0x0000000413047224 */ /* 0x000fe200078e02ff */
[----:B------:R-:W-:Y:S01]  /*f1a0*/  LEA.HI R17, R17, R18, RZ, 0x2 ;  /* 0x0000001211117211 */ /* 0x000fe200078f10ff */
[----:B------:R-:W-:Y:S01]  /*f1b0*/  IMAD.MOV.U32 R25, RZ, RZ, 0x7f800000 ;  /* 0x7f800000ff197424 */ /* 0x000fe200078e00ff */
[----:B------:R-:W-:Y:S01]  /*f1c0*/  IADD3 R16, -R5, R55, RZ ;  /* 0x0000003705107210 */ /* 0x000fe20007ffe1ff */
[----:B------:R-:W-:-:S03]  /*f1d0*/  @P4 FMUL.FTZ R5, R7, 0.69314718246459960938 ;  /* 0x3f31721807054820 */ /* 0x000fc60000410000 */
[----:B------:R-:W2:Y:S01]  /*f1e0*/  @P5 LDC R14, c[0x0][0x2e8] ;  /* 0x0000ba00ff0e5b82 */ /* 0x000ea20000000800 */
[----:B------:R-:W3:Y:S01]  /*f1f0*/  @P5 MUFU.LG2 R12, R53 ;  /* 0x00000035000c5308 */ /* 0x000ee20000000c00 */
[----:B------:R-:W-:Y:S01]  /*f200*/  SEL R4, R4, RZ, !P6 ;  /* 0x000000ff04047207 */ /* 0x000fe20007000000 */
[----:B------:R-:W-:Y:S01]  /*f210*/  @P4 FFMA.FTZ R25, R149, R9, R5 ;  /* 0x0000000995194223 */ /* 0x000fe20000010005 */
[----:B------:R-:W-:Y:S01]  /*f220*/  LOP3.LUT P4, RZ, R16, 0x3, RZ, 0xc0, !PT ;  /* 0x0000000310ff7812 */ /* 0x000fe2000788c0ff */
[----:B-1----:R-:W-:Y:S02]  /*f230*/  IMAD R5, R20, R6, RZ ;  /* 0x0000000614057224 */ /* 0x002fe400078e02ff */
[----:B------:R-:W-:Y:S01]  /*f240*/  @P3 FMUL.FTZ R7, R10, 0.69314718246459960938 ;  /* 0x3f3172180a073820 */ /* 0x000fe20000410000 */
[----:B------:R-:W-:Y:S01]  /*f250*/  IMAD R0, R36, R0, R4 ;  /* 0x0000000024007224 */ /* 0x000fe200078e0204 */
[----:B------:R-:W-:Y:S01]  /*f260*/  LOP3.LUT R15, R17, 0xfffffffc, RZ, 0xc0, !PT ;  /* 0xfffffffc110f7812 */ /* 0x000fe200078ec0ff */
[----:B----4-:R-:W-:Y:S01]  /*f270*/  @P2 FMUL.FTZ R8, R8, 0.69314718246459960938 ;  /* 0x3f31721808082820 */ /* 0x010fe20000410000 */
[----:B------:R-:W-:Y:S01]  /*f280*/  IMAD.SHL.U32 R5, R5, 0x80, RZ ;  /* 0x0000008005057824 */ /* 0x000fe200078e00ff */
[----:B------:R-:W-:Y:S01]  /*f290*/  MOV R22, 0x7f800000 ;  /* 0x7f80000000167802 */ /* 0x000fe20000000f00 */
[----:B------:R-:W-:-:S02]  /*f2a0*/  IMAD.MOV.U32 R23, RZ, RZ, 0x7f800000 ;  /* 0x7f800000ff177424 */ /* 0x000fc400078e00ff */
[----:B------:R-:W-:Y:S01]  /*f2b0*/  @P3 FFMA.FTZ R23, R148, R13, R7 ;  /* 0x0000000d94173223 */ /* 0x000fe20000010007 */
[----:B------:R-:W-:Y:S01]  /*f2c0*/  IADD3 R15, -R15, R18, RZ ;  /* 0x000000120f0f7210 */ /* 0x000fe20007ffe1ff */
[----:B---3--:R-:W-:Y:S01]  /*f2d0*/  @P2 FFMA.FTZ R22, R147, R11, R8 ;  /* 0x0000000b93162223 */ /* 0x008fe20000010008 */
[--C-:B------:R-:W-:Y:S01]  /*f2e0*/  IADD3 R8, P1, P0, R5, R2, R0.reuse ;  /* 0x0000000205087210 */ /* 0x100fe2000783e000 */
[----:B------:R-:W-:Y:S01]  /*f2f0*/  BSSY B0, `(.L_x_540) ;  /* 0x000003d000007945 */ /* 0x000fe20003800000 */
[----:B------:R1:W3:Y:S01]  /*f300*/  LDS.128 R32, [R218+0x1800] ;  /* 0x00180000da207984 */ /* 0x0002e20000000c00 */
[----:B------:R-:W-:Y:S01]  /*f310*/  @P5 FMUL.FTZ R4, R12, 0.69314718246459960938 ;  /* 0x3f3172180c045820 */ /* 0x000fe20000410000 */
[----:B------:R-:W-:Y:S02]  /*f320*/  SHF.R.S32.HI R7, RZ, 0x1f, R5 ;  /* 0x0000001fff077819 */ /* 0x000fe40000011405 */
[----:B------:R1:W4:Y:S01]  /*f330*/  LDS.128 R28, [R218+0x3800] ;  /* 0x00380000da1c7984 */ /* 0x0003220000000c00 */
[----:B------:R-:W-:-:S02]  /*f340*/  SHF.R.S32.HI R0, RZ, 0x1f, R0 ;  /* 0x0000001fff007819 */ /* 0x000fc40000011400 */
[----:B------:R-:W-:Y:S01]  /*f350*/  MOV R13, 0x7f800000 ;  /* 0x7f800000000d7802 */ /* 0x000fe20000000f00 */
[----:B--2---:R-:W-:Y:S01]  /*f360*/  @P5 FFMA.FTZ R13, R146, R14, R4 ;  /* 0x0000000e920d5223 */ /* 0x004fe20000010004 */
[----:B------:R-:W-:Y:S02]  /*f370*/  SHF.R.S32.HI R12, RZ, 0x2, R17 ;  /* 0x00000002ff0c7819 */ /* 0x000fe40000011411 */
[----:B------:R-:W-:Y:S02]  /*f380*/  SHF.L.U32 R24, R15, 0x3, RZ ;  /* 0x000000030f187819 */ /* 0x000fe400000006ff */
[----:B------:R-:W-:Y:S01]  /*f390*/  IADD3.X R9, R7, R3, R0, P1, P0 ;  /* 0x0000000307097210 */ /* 0x000fe20000fe0400 */
[----:B------:R-:W-:Y:S06]  /*f3a0*/  @P4 BRA `(.L_x_541) ;  /* 0x0000000000c44947 */ /* 0x000fec0003800000 */
[----:B------:R-:W2:Y:S02]  /*f3b0*/  S2R R4, SR_TID.X ;  /* 0x0000000000047919 */ /* 0x000ea40000002100 */
[----:B--2---:R-:W-:-:S04]  /*f3c0*/  SHF.R.S32.HI R2, RZ, 0x1f, R4 ;  /* 0x0000001fff027819 */ /* 0x004fc80000011404 */
        /* <DEDUP_REMOVED lines=19> */
[----:B------:R-:W2:Y:S01]  /*f500*/  @!P3 LDC.64 R14, c[0x0][0x2b0] ;  /* 0x0000ac00ff0ebb82 */ /* 0x000ea20000000a00 */
[----:B------:R-:W-:-:S03]  /*f510*/  @!P3 IMAD R4, R0, R6, RZ ;  /* 0x000000060004b224 */ /* 0x000fc600078e02ff */
[-C--:B------:R-:W-:Y:S02]  /*f520*/  @!P2 IMAD R2, R2, R6.reuse, RZ ;  /* 0x000000060202a224 */ /* 0x080fe400078e02ff */
[----:B------:R-:W-:Y:S01]  /*f530*/  @!P1 IMAD R0, R3, R6, RZ ;  /* 0x0000000603009224 */ /* 0x000fe200078e02ff */
[----:B------:R-:W-:Y:S01]  /*f540*/  @!P3 IADD3 R7, P4, R4, R8, RZ ;  /* 0x000000080407b210 */ /* 0x000fe20007f9e0ff */
[----:B------:R-:W1:Y:S01]  /*f550*/  @!P2 LDC.64 R16, c[0x0][0x2b0] ;  /* 0x0000ac00ff10ab82 */ /* 0x000e620000000a00 */
[----:B------:R-:W-:Y:S01]  /*f560*/  @!P0 IMAD R5, R5, R6, RZ ;  /* 0x0000000605058224 */ /* 0x000fe200078e02ff */
[-C--:B------:R-:W-:Y:S02]  /*f570*/  @!P2 IADD3 R3, P5, R2, R8.reuse, RZ ;  /* 0x000000080203a210 */ /* 0x080fe40007fbe0ff */
[----:B------:R-:W-:Y:S02]  /*f580*/  @!P3 LEA.HI.X.SX32 R4, R4, R9, 0x1, P4 ;  /* 0x000000090404b211 */ /* 0x000fe400020f0eff */
[----:B------:R-:W-:-:S02]  /*f590*/  @!P1 IADD3 R11, P4, R0, R8, RZ ;  /* 0x00000008000b9210 */ /* 0x000fc40007f9e0ff */
[----:B------:R-:W3:Y:S01]  /*f5a0*/  @!P1 LDC.64 R18, c[0x0][0x2b0] ;  /* 0x0000ac00ff129b82 */ /* 0x000ee20000000a00 */
[----:B------:R-:W-:Y:S02]  /*f5b0*/  @!P0 IADD3 R10, P6, R5, R8, RZ ;  /* 0x00000008050a8210 */ /* 0x000fe40007fde0ff */
[----:B------:R-:W-:-:S05]  /*f5c0*/  @!P2 LEA.HI.X.SX32 R2, R2, R9, 0x1, P5 ;  /* 0x000000090202a211 */ /* 0x000fca00028f0eff */
[----:B------:R-:W4:Y:S01]  /*f5d0*/  @!P0 LDC.64 R20, c[0x0][0x2b0] ;  /* 0x0000ac00ff148b82 */ /* 0x000f220000000a00 */
[----:B--2---:R-:W-:Y:S02]  /*f5e0*/  @!P3 LEA R8, P5, R7, R14, 0x2 ;  /* 0x0000000e0708b211 */ /* 0x004fe400078a10ff */
[-C--:B------:R-:W-:Y:S02]  /*f5f0*/  @!P1 LEA.HI.X.SX32 R14, R0, R9.reuse, 0x1, P4 ;  /* 0x00000009000e9211 */ /* 0x080fe400020f0eff */
[----:B------:R-:W-:Y:S02]  /*f600*/  @!P0 LEA.HI.X.SX32 R0, R5, R9, 0x1, P6 ;  /* 0x0000000905008211 */ /* 0x000fe400030f0eff */
[----:B------:R-:W-:Y:S02]  /*f610*/  @!P3 LEA.HI.X R9, R7, R15, R4, 0x2, P5 ;  /* 0x0000000f0709b211 */ /* 0x000fe400028f1404 */
[----:B-1----:R-:W-:-:S03]  /*f620*/  @!P2 LEA R6, P4, R3, R16, 0x2 ;  /* 0x000000100306a211 */ /* 0x002fc600078810ff */
        /* <DEDUP_REMOVED lines=9> */
.L_x_541:
[----:B------:R-:W-:Y:S05]  /*f6c0*/  BSYNC B0 ;  /* 0x0000000000007941 */ /* 0x000fea0003800000 */
.L_x_540:
[----:B--2---:R2:W5:Y:S04]  /*f6d0*/  LDL R25, [R1+0x30] ;  /* 0x0000300001197983 */ /* 0x0045680000100800 */
[----:B------:R2:W5:Y:S01]  /*f6e0*/  LDL R37, [R1+0x2c] ;  /* 0x00002c0001257983 */ /* 0x0005620000100800 */
[C---:B------:R-:W-:Y:S01]  /*f6f0*/  VIADD R3, R12.reuse, 0x20 ;  /* 0x000000200c037836 */ /* 0x040fe20000000000 */
[----:B------:R-:W-:Y:S01]  /*f700*/  SHF.R.S32.HI R4, RZ, 0x1f, R24 ;  /* 0x0000001fff047819 */ /* 0x000fe20000011418 */
[----:B------:R-:W-:Y:S01]  /*f710*/  VIADD R0, R12, 0x40 ;  /* 0x000000400c007836 */ /* 0x000fe20000000000 */
[----:B------:R-:W1:Y:S01]  /*f720*/  S2R R6, SR_CTAID.X ;  /* 0x0000000000067919 */ /* 0x000e620000002500 */
[----:B------:R-:W-:Y:S01]  /*f730*/  IADD3 R2, P0, R24, R26, RZ ;  /* 0x0000001a18027210 */ /* 0x000fe20007f1e0ff */
[----:B------:R-:W-:Y:S01]  /*f740*/  ULDC.64 UR4, c[0x0][0x2a0] ;  /* 0x0000a80000047ab9 */ /* 0x000fe20000000a00 */
[-C--:B-----5:R-:W-:Y:S01]  /*f750*/  ISETP.GE.AND P4, PT, R3, R38.reuse, PT ;  /* 0x000000260300720c */ /* 0x0a0fe20003f86270 */
[----:B------:R2:W2:Y:S01]  /*f760*/  LDS.128 R20, [R218] ;  /* 0x00000000da147984 */ /* 0x0004a20000000c00 */
[----:B------:R-:W-:Y:S01]  /*f770*/  IADD3.X R3, R4, R27, RZ, P0, !PT ;  /* 0x0000001b04037210 */ /* 0x000fe200007fe4ff */
[----:B------:R-:W-:Y:S01]  /*f780*/  BSSY B0, `(.L_x_542) ;  /* 0x000001f000007945 */ /* 0x000fe20003800000 */
[----:B------:R-:W-:Y:S01]  /*f790*/  SHF.R.S32.HI R13, RZ, 0x1f, R12 ;  /* 0x0000001fff0d7819 */ /* 0x000fe2000001140c */
[----:B------:R1:W2:Y:S01]  /*f7a0*/  LDS.128 R16, [R218+0x2000] ;  /* 0x00200000da107984 */ /* 0x0002a20000000c00 */
[-C--:B------:R-:W-:Y:S01]  /*f7b0*/  ISETP.GE.AND P5, PT, R0, R38.reuse, PT ;  /* 0x000000260000720c */ /* 0x080fe20003fa6270 */
[----:B------:R-:W-:Y:S01]  /*f7c0*/  IMAD.WIDE.U32 R10, R36, UR4, R2 ;  /* 0x00000004240a7c25 */ /* 0x000fe2000f8e0002 */
[----:B------:R-:W-:-:S02]  /*f7d0*/  ISETP.GE.AND P0, PT, R12, R38, PT ;  /* 0x000000260c00720c */ /* 0x000fc40003f06270 */
[----:B------:R-:W-:Y:S01]  /*f7e0*/  SHF.R.S32.HI R5, RZ, 0x1f, R36 ;  /* 0x0000001fff057819 */ /* 0x000fe20000011424 */
[----:B------:R-:W-:-:S04]  /*f7f0*/  VIADD R0, R12, 0x60 ;  /* 0x000000600c007836 */ /* 0x000fc80000000000 */
[----:B------:R-:W-:Y:S01]  /*f800*/  IMAD R4, R5, UR4, RZ ;  /* 0x0000000405047c24 */ /* 0x000fe2000f8e02ff */
[----:B------:R-:W-:-:S03]  /*f810*/  ISETP.GE.AND P6, PT, R0, R38, PT ;  /* 0x000000260000720c */ /* 0x000fc60003fc6270 */
[----:B------:R-:W-:-:S05]  /*f820*/  IMAD R0, R36, UR5, R4 ;  /* 0x0000000524007c24 */ /* 0x000fca000f8e0204 */
[----:B------:R-:W-:Y:S01]  /*f830*/  IADD3 R9, R11, R0, RZ ;  /* 0x000000000b097210 */ /* 0x000fe20007ffe0ff */
[----:B-1----:R-:W-:Y:S02]  /*f840*/  IMAD.WIDE R2, R6, 0x80, R12 ;  /* 0x0000008006027825 */ /* 0x002fe400078e020c */
[----:B------:R1:W1:Y:S01]  /*f850*/  LDS.128 R12, [R218+0x4000] ;  /* 0x00400000da0c7984 */ /* 0x0002620000000c00 */
[----:B------:R-:W-:Y:S05]  /*f860*/  @P0 BRA `(.L_x_543) ;  /* 0x0000000000400947 */ /* 0x000fea0003800000 */
[----:B------:R-:W-:Y:S01]  /*f870*/  ULDC.64 UR4, c[0x0][0x298] ;  /* 0x0000a60000047ab9 */ /* 0x000fe20000000a00 */
[----:B------:R-:W-:Y:S01]  /*f880*/  IMAD.MOV.U32 R8, RZ, RZ, R10 ;  /* 0x000000ffff087224 */ /* 0x000fe200078e000a */
[----:B------:R-:W-:Y:S01]  /*f890*/  ULDC UR6, c[0x0][0x2d0] ;  /* 0x0000b40000067ab9 */ /* 0x000fe20000000800 */
[----:B------:R-:W-:Y:S01]  /*f8a0*/  IMAD R0, R3, UR4, RZ ;  /* 0x0000000403007c24 */ /* 0x000fe2000f8e02ff */
[----:B------:R-:W-:Y:S01]  /*f8b0*/  ISETP.GE.AND P3, PT, R24, UR6, PT ;  /* 0x0000000618007c0c */ /* 0x000fe2000bf66270 */
[C---:B------:R-:W-:Y:S01]  /*f8c0*/  IMAD.WIDE.U32 R6, R2.reuse, UR4, R8 ;  /* 0x0000000402067c25 */ /* 0x040fe2000f8e0008 */
[----:B------:R-:W-:Y:S02]  /*f8d0*/  ISETP.GE.AND P2, PT, R37, UR6, PT ;  /* 0x0000000625007c0c */ /* 0x000fe4000bf46270 */
[----:B------:R-:W-:Y:S01]  /*f8e0*/  ISETP.GE.AND P1, PT, R25, UR6, PT ;  /* 0x0000000619007c0c */ /* 0x000fe2000bf26270 */
[----:B------:R-:W-:Y:S01]  /*f8f0*/  IMAD R0, R2, UR5, R0 ;  /* 0x0000000502007c24 */ /* 0x000fe2000f8e0200 */
[----:B------:R-:W-:-:S02]  /*f900*/  ULDC.64 UR4, c[0x0][0x280] ;  /* 0x0000a00000047ab9 */ /* 0x000fc40000000a00 */
[----:B------:R-:W-:Y:S01]  /*f910*/  LEA R4, P0, R6, UR4, 0x1 ;  /* 0x0000000406047c11 */ /* 0x000fe2000f8008ff */
[----:B------:R-:W-:-:S05]  /*f920*/  IMAD.IADD R0, R7, 0x1, R0 ;  /* 0x0000000107007824 */ /* 0x000fca00078e0200 */
[----:B------:R-:W-:-:S05]  /*f930*/  LEA.HI.X R5, R6, UR5, R0, 0x1, P0 ;  /* 0x0000000506057c11 */ /* 0x000fca00080f0c00 */
[----:B--2---:R2:W-:Y:S04]  /*f940*/  @!P3 STG.E.128 desc[UR20][R4.64], R20 ;  /* 0x000000140400b986 */ /* 0x0045e8000c101d14 */
[----:B------:R2:W-:Y:S04]  /*f950*/  @!P2 STG.E.128 desc[UR20][R4.64+0x40], R16 ;  /* 0x000040100400a986 */ /* 0x0005e8000c101d14 */
[----:B-1----:R2:W-:Y:S02]  /*f960*/  @!P1 STG.E.128 desc[UR20][R4.64+0x80], R12 ;  /* 0x0000800c04009986 */ /* 0x0025e4000c101d14 */
.L_x_543:
[----:B------:R-:W-:Y:S05]  /*f970*/  BSYNC B0 ;  /* 0x0000000000007941 */ /* 0x000fea0003800000 */
.L_x_542:
[----:B--2---:R2:W2:Y:S01]  /*f980*/  LDS.128 R20, [R218+0x800] ;  /* 0x00080000da147984 */ /* 0x0044a20000000c00 */
[----:B------:R-:W-:Y:S03]  /*f990*/  BSSY B0, `(.L_x_544) ;  /* 0x0000017000007945 */ /* 0x000fe60003800000 */
[----:B------:R2:W2:Y:S04]  /*f9a0*/  LDS.128 R16, [R218+0x2800] ;  /* 0x00280000da107984 */ /* 0x0004a80000000c00 */
        /* <DEDUP_REMOVED lines=21> */
.L_x_545:
[----:B------:R-:W-:Y:S05]  /*fb00*/  BSYNC B0 ;  /* 0x0000000000007941 */ /* 0x000fea0003800000 */
.L_x_544:
        /* <DEDUP_REMOVED lines=24> */
.L_x_547:
[----:B------:R-:W-:Y:S05]  /*fc90*/  BSYNC B0 ;  /* 0x0000000000007941 */ /* 0x000fea0003800000 */
.L_x_546:
[----:B-12---:R-:W1:Y:S01]  /*fca0*/  LDS.128 R216, [R218+0x5800] ;  /* 0x00580000dad87984 */ /* 0x006e620000000c00 */
        /* <DEDUP_REMOVED lines=18> */
[----:B----4-:R2:W-:Y:S01]  /*fdd0*/  @!P1 STG.E.128 desc[UR20][R2.64+0x40], R28 ;  /* 0x0000401c02009986 */ /* 0x0105e2000c101d14 */
[----:B------:R-:W-:Y:S05]  /*fde0*/  @P0 EXIT ;  /* 0x000000000000094d */ /* 0x000fea0003800000 */
[----:B-1----:R-:W-:Y:S01]  /*fdf0*/  STG.E.128 desc[UR20][R2.64+0x80], R216 ;  /* 0x000080d802007986 */ /* 0x002fe2000c101d14 */
[----:B------:R-:W-:Y:S05]  /*fe00*/  EXIT ;  /* 0x000000000000794d */ /* 0x000fea0003800000 */
.L_x_511:
        /* <DEDUP_REMOVED lines=11> */
[----:B------:R-:W-:-:S07]  /*fec0*/  ISETP.NE.AND P1, PT, R8, RZ, !P2 ;  /* 0x000000ff0800720c */ /* 0x000fce0005725270 */
[----:B------:R-:W4:Y:S08]  /*fed0*/  @P2 LDC R17, c[0x0][0x2c0] ;  /* 0x0000b000ff112b82 */ /* 0x000f300000000800 */
        /* <DEDUP_REMOVED lines=18> */
[----:B------:R-:W-:Y:S01]  /*10000*/  SHF.R.S32.HI R4, RZ, 0x1f, R22 ;  /* 0x0000001fff047819 */ /* 0x000fe20000011416 */
[----:B------:R-:W-:Y:S01]  /*10010*/  @!P0 IMAD.IADD R7, R5, 0x1, R0 ;  /* 0x0000000105078824 */ /* 0x000fe200078e0200 */
[C---:B------:R-:W-:Y:S01]  /*10020*/  IADD3 R27, R14.reuse, 0x20, RZ ;  /* 0x000000200e1b7810 */ /* 0x040fe20007ffe0ff */
[----:B------:R-:W-:Y:S01]  /*10030*/  IMAD.IADD R0, R237, 0x1, -R250 ;  /* 0x00000001ed007824 */ /* 0x000fe200078e0afa */
[----:B------:R-:W-:Y:S01]  /*10040*/  IADD3 R2, P0, R14, R2, RZ ;  /* 0x000000020e027210 */ /* 0x000fe20007f1e0ff */
[----:B------:R-:W-:Y:S02]  /*10050*/  IMAD R4, R4, UR4, RZ ;  /* 0x0000000404047c24 */ /* 0x000fe4000f8e02ff */
[----:B------:R-:W-:Y:S01]  /*10060*/  VIADD R21, R10, 0x20 ;  /* 0x000000200a157836 */ /* 0x000fe20000000000 */
[----:B------:R-:W-:Y:S01]  /*10070*/  LEA.HI.X.SX32 R3, R14, R7, 0x1, P0 ;  /* 0x000000070e037211 */ /* 0x000fe200000f0eff */
[----:B------:R-:W-:Y:S01]  /*10080*/  IMAD R8, R22, UR5, R4 ;  /* 0x0000000516087c24 */ /* 0x000fe2000f8e0204 */
[-C--:B------:R-:W-:Y:S01]  /*10090*/  ISETP.GE.AND P0, PT, R10, R0.reuse, PT ;  /* 0x000000000a00720c */ /* 0x080fe20003f06270 */
[----:B---3--:R-:W-:Y:S01]  /*100a0*/  IMAD.WIDE R4, R9, 0x80, R10 ;  /* 0x0000008009047825 */ /* 0x008fe200078e020a */
[----:B------:R-:W-:-:S03]  /*100b0*/  ISETP.GE.AND P4, PT, R21, R0, PT ;  /* 0x000000001500720c */ /* 0x000fc60003f86270 */
[----:B------:R-:W-:-:S04]  /*100c0*/  IMAD.WIDE.U32 R12, R22, UR4, R2 ;  /* 0x00000004160c7c25 */ /* 0x000fc8000f8e0002 */
[----:B------:R-:W-:Y:S01]  /*100d0*/  VIADD R26, R14, 0x40 ;  /* 0x000000400e1a7836 */ /* 0x000fe20000000000 */
[----:B------:R-:W-:-:S03]  /*100e0*/  IADD3 R9, R8, R13, RZ ;  /* 0x0000000d08097210 */ /* 0x000fc60007ffe0ff */
        /* <DEDUP_REMOVED lines=17> */
.L_x_549:
[----:B------:R-:W-:Y:S05]  /*10200*/  BSYNC B0 ;  /* 0x0000000000007941 */ /* 0x000fea0003800000 */
.L_x_548:
        /* <DEDUP_REMOVED lines=25> */
.L_x_551:
[----:B------:R-:W-:Y:S05]  /*103a0*/  BSYNC B0 ;  /* 0x0000000000007941 */ /* 0x000fea0003800000 */
.L_x_550:
        /* <DEDUP_REMOVED lines=31> */
.L_x_553:
[----:B------:R-:W-:Y:S05]  /*105a0*/  BSYNC B0 ;  /* 0x0000000000007941 */ /* 0x000fea0003800000 */
.L_x_552:
[----:B------:R-:W-:Y:S01]  /*105b0*/  ISETP.NE.AND P1, PT, R28, RZ, PT ;  /* 0x000000ff1c00720c */ /* 0x000fe20003f25270 */
[----:B------:R-:W-:Y:S01]  /*105c0*/  BSSY B0, `(.L_x_554) ;  /* 0x0000021000007945 */ /* 0x000fe20003800000 */
[-C--:B------:R-:W-:Y:S02]  /*105d0*/  ISETP.GE.AND P0, PT, R19, R0.reuse, PT ;  /* 0x000000001300720c */ /* 0x080fe40003f06270 */
[----:B------:R-:W-:Y:S02]  /*105e0*/  @!P5 CS2R R6, SRZ ;  /* 0x000000000006d805 */ /* 0x000fe4000001ff00 */
[----:B-12-4-:R-:W-:Y:S02]  /*105f0*/  SEL R2, R15, RZ, !P5 ;  /* 0x000000ff0f027207 */ /* 0x016fe40006800000 */
[-C--:B------:R-:W-:Y:S02]  /*10600*/  ISETP.GE.OR P3, PT, R10, R0.reuse, P2 ;  /* 0x000000000a00720c */ /* 0x080fe40001766670 */
[----:B------:R-:W-:Y:S01]  /*10610*/  ISETP.GE.OR P4, PT, R21, R0, P2 ;  /* 0x000000001500720c */ /* 0x000fe20001786670 */
[----:B------:R-:W-:Y:S01]  /*10620*/  IMAD R16, R22, R16, R2 ;  /* 0x0000001016107224 */ /* 0x000fe200078e0202 */
[----:B------:R-:W-:-:S02]  /*10630*/  ISETP.GE.OR P6, PT, R20, R0, P2 ;  /* 0x000000001400720c */ /* 0x000fc400017c6670 */
[----:B------:R-:W-:Y:S01]  /*10640*/  ISETP.GE.OR P2, PT, R19, R0, P2 ;  /* 0x000000001300720c */ /* 0x000fe20001746670 */
[----:B------:R-:W-:Y:S01]  /*10650*/  @!P1 IMAD.MOV.U32 R17, RZ, RZ, 0x1 ;  /* 0x00000001ff119424 */ /* 0x000fe200078e00ff */
[----:B------:R-:W-:Y:S02]  /*10660*/  @P5 SHF.R.S32.HI R18, RZ, 0x1f, R31 ;  /* 0x0000001fff125819 */ /* 0x000fe4000001141f */
        /* <DEDUP_REMOVED lines=22> */
.L_x_555:
[----:B------:R-:W-:Y:S05]  /*107d0*/  BSYNC B0 ;  /* 0x0000000000007941 */ /* 0x000fea0003800000 */
.L_x_554:
        /* <DEDUP_REMOVED lines=16> */
.L_x_557:
[----:B------:R-:W-:Y:S05]  /*108e0*/  BSYNC B0 ;  /* 0x0000000000007941 */ /* 0x000fea0003800000 */
.L_x_556:
        /* <DEDUP_REMOVED lines=10> */
.L_x_559:
[----:B------:R-:W-:Y:S05]  /*10990*/  BSYNC B0 ;  /* 0x0000000000007941 */ /* 0x000fea0003800000 */
.L_x_558:
        /* <DEDUP_REMOVED lines=10> */
.L_x_561:
[----:B------:R-:W-:Y:S05]  /*10a40*/  BSYNC B0 ;  /* 0x0000000000007941 */ /* 0x000fea0003800000 */
.L_x_560:
        /* <DEDUP_REMOVED lines=11> */
.L_x_562:
        /* <DEDUP_REMOVED lines=16> */
.L_x_1218:


//--------------------- .text._ZN5flash16flash_fwd_kernelI23Flash_fwd_kernel_traitsILi96ELi128ELi64ELi4ELb0ELb0EN7cutlass6half_tE19Flash_kernel_traitsILi96ELi128ELi64ELi4ES3_EELb1ELb0ELb0ELb0ELb0ELb0ELb0ELb1EEEvNS_16Flash_fwd_paramsE --------------------------
	.section	.text._ZN5flash16flash_fwd_kernelI23Flash_fwd_kernel_traitsILi96ELi128ELi64ELi4ELb0ELb0EN7cutlass6half_tE19Flash_kernel_traitsILi96ELi128ELi64ELi4ES3_EELb1ELb0ELb0ELb0ELb0ELb0ELb0ELb1EEEvNS_16Flash_fwd_paramsE,"ax",@progbits
	.align	128
        .global         _ZN5flash16flash_fwd_kernelI23Flash_fwd_kernel_traitsILi96ELi128ELi64ELi4ELb0ELb0EN7cutlass6half_tE19Flash_kernel_traitsILi96ELi128ELi64ELi4ES3_EELb1ELb0ELb0ELb0ELb0ELb0ELb0ELb1EEEvNS_16Flash_fwd_paramsE
        .type           _ZN5flash16flash_fwd_kernelI23Flash_fwd_kernel_traitsILi96ELi128ELi64ELi4ELb0ELb0EN7cutlass6half_tE19Flash_kernel_traitsILi96ELi128ELi64ELi4ES3_EELb1ELb0ELb0ELb0ELb0ELb0ELb0ELb1EEEvNS_16Flash_fwd_paramsE,@function
        .size           _ZN5flash16flash_fwd_kernelI23Flash_fwd_kernel_traitsILi96ELi128ELi64ELi4ELb0ELb0EN7cutlass6half_tE19Flash_kernel_traitsILi96ELi128ELi64ELi4ES3_EELb1ELb0ELb0ELb0ELb0ELb0ELb0ELb1EEEvNS_16Flash_fwd_paramsE,(.L_x_1219 - _ZN5flash16flash_fwd_kernelI23Flash_fwd_kernel_traitsILi96ELi128ELi64ELi4ELb0ELb0EN7cutlass6half_tE19Flash_kernel_traitsILi96ELi128ELi64ELi4ES3_EELb1ELb0ELb0ELb0ELb0ELb0ELb0ELb1EEEvNS_16Flash_fwd_paramsE)
        .other          _ZN5flash16flash_fwd_kernelI23Flash_fwd_kernel_traitsILi96ELi128ELi64ELi4ELb0ELb0EN7cutlass6half_tE19Flash_kernel_traitsILi96ELi128ELi64ELi4ES3_EELb1ELb0ELb0ELb0ELb0ELb0ELb0ELb1EEEvNS_16Flash_fwd_paramsE,@"STO_CUDA_ENTRY STV_DEFAULT"
_ZN5flash16flash_fwd_kernelI23Flash_fwd_kernel_traitsILi96ELi128ELi64ELi4ELb0ELb0EN7cutlass6half_tE19Flash_kernel_traitsILi96ELi128ELi64ELi4ES3_EELb1ELb0ELb0ELb0ELb0ELb0ELb0ELb1EEEvNS_16Flash_fwd_paramsE:
.text._ZN5flash16flash_fwd_kernelI23Flash_fwd_kernel_traitsILi96ELi128ELi64ELi4ELb0ELb0EN7cutlass6half_tE19Flash_kernel_traitsILi96ELi128ELi64ELi4ES3_EELb1ELb0ELb0ELb0ELb0ELb0ELb0ELb1EEEvNS_16Flash_fwd_paramsE:
        /* <DEDUP_REMOVED lines=9> */
[----:B------:R-:W4:Y:S01]  /*0090*/  S2R R153, SR_TID.X ;  /* 0x0000000000997919 */ /* 0x000f220000002100 */
[----:B------:R-:W-:Y:S01]  /*00a0*/  ULDC.64 UR6, c[0x0][0x2f0] ;  /* 0x0000bc0000067ab9 */ /* 0x000fe20000000a00 */
[----:B------:R-:W-:Y:S01]  /*00b0*/  ULDC.64 UR8, c[0x0][0x2f0] ;  /* 0x0000bc0000087ab9 */ /* 0x000fe20000000a00 */
[----:B-1----:R-:W-:-:S04]  /*00c0*/  VIADD R1, R1, 0xfffffe28 ;  /* 0xfffffe2801017836 */ /* 0x002fc80000000000 */
[----:B------:R-:W-:Y:S01]  /*00d0*/  S2UR UR14, SR_CTAID.X ;  /* 0x00000000000e79c3 */ /* 0x000fe20000002500 */
[----:B------:R2:W5:Y:S07]  /*00e0*/  @P2 LDG.E.64 R4, desc[UR20][R2.64] ;  /* 0x0000001402042981 */ /* 0x00056e000c1e1b00 */
[----:B------:R-:W1:Y:S08]  /*00f0*/  S2UR UR17, SR_CTAID.Y ;  /* 0x00000000001179c3 */ /* 0x000e700000002600 */
[----:B------:R-:W4:Y:S01]  /*0100*/  S2UR UR16, SR_CTAID.Z ;  /* 0x00000000001079c3 */ /* 0x000f220000002700 */
[----:B------:R-:W-:Y:S01]  /*0110*/  UMOV UR13, 0xffffffff ;  /* 0xffffffff000d7882 */ /* 0x000fe20000000000 */
[----:B------:R-:W-:Y:S01]  /*0120*/  UMOV UR28, URZ ;  /* 0x0000003f001c7c82 */ /* 0x000fe20008000000 */
[----:B------:R-:W-:-:S05]  /*0130*/  ULDC.U8 UR12, c[0x0][0x388] ;  /* 0x0000e200000c7ab9 */ /* 0x000fca0000000000 */
[----:B------:R-:W5:Y:S01]  /*0140*/  @P2 LDC R0, c[0x0][0x3b0] ;  /* 0x0000ec00ff002b82 */ /* 0x000f620000000800 */
[----:B--2---:R-:W-:Y:S02]  /*0150*/  @P2 IMAD.MOV.U32 R2, RZ, RZ, R8 ;  /* 0x000000ffff022224 */ /* 0x004fe400078e0008 */
[----:B---3--:R-:W-:-:S06]  /*0160*/  @P2 IMAD.MOV.U32 R3, RZ, RZ, R10 ;  /* 0x000000ffff032224 */ /* 0x008fcc00078e000a */
[----:B------:R-:W2:Y:S01]  /*0170*/  @P2 LDG.E.64 R2, desc[UR20][R2.64] ;  /* 0x0000001402022981 */ /* 0x000ea2000c1e1b00 */
[----:B------:R-:W-:Y:S02]  /*0180*/  UISETP.NE.U32.AND UP2, UPT, UR6, URZ, UPT ;  /* 0x0000003f0600728c */ /* 0x000fe4000bf45070 */
[----:B-1----:R-:W-:Y:S02]  /*0190*/  UIMAD.WIDE UR8, UR17, 0x4, UR8 ;  /* 0x00000004110878a5 */ /* 0x002fe4000f8e0208 */
[----:B------:R-:W-:Y:S02]  /*01a0*/  UISETP.NE.AND.EX UP2, UPT, UR7, URZ, UPT, UP2 ;  /* 0x0000003f0700728c */ /* 0x000fe4000bf45320 */
[----:B----4-:R-:W-:Y:S01]  /*01b0*/  ULOP3.LUT UR4, UR16, UR14, UR17, 0xfe, !UPT ;  /* 0x0000000e10047292 */ /* 0x010fe2000f8efe11 */
[----:B------:R-:W-:-:S03]  /*01c0*/  ULDC.U8 UR6, c[0x0][0x3c2] ;  /* 0x0000f08000067ab9 */ /* 0x000fc60000000000 */
[----:B------:R-:W-:Y:S01]  /*01d0*/  PLOP3.LUT P0, PT, PT, PT, UP2, 0x80, 0x0 ;  /* 0x000000000000781c */ /* 0x000fe20003f0f028 */
[----:B------:R-:W-:Y:S01]  /*01e0*/  UISETP.NE.AND UP3, UPT, UR6, URZ, UPT ;  /* 0x0000003f0600728c */ /* 0x000fe2000bf65270 */
[----:B------:R-:W-:Y:S01]  /*01f0*/  LOP3.LUT P3, RZ, R153, UR4, RZ, 0xfc, !PT ;  /* 0x0000000499ff7c12 */ /* 0x000fe2000f86fcff */
[----:B------:R-:W-:Y:S01]  /*0200*/  ULDC.64 UR4, c[0x0][0x300] ;  /* 0x0000c00000047ab9 */ /* 0x000fe20000000a00 */
[----:B------:R-:W-:Y:S01]  /*0210*/  ULDC.64 UR6, c[0x0][0x2f8] ;  /* 0x0000be0000067ab9 */ /* 0x000fe20000000a00 */
[----:B------:R-:W-:-:S04]  /*0220*/  UISETP.NE.U32.AND UP1, UPT, UR4, URZ, UPT ;  /* 0x0000003f0400728c */ /* 0x000fc8000bf25070 */
[----:B------:R-:W-:-:S03]  /*0230*/  UISETP.NE.AND.EX UP1, UPT, UR5, URZ, UPT, UP1 ;  /* 0x0000003f0500728c */ /* 0x000fc6000bf25310 */
[----:B------:R-:W-:Y:S02]  /*0240*/  ULDC.64 UR4, c[0x0][0x2f8] ;  /* 0x0000be0000047ab9 */ /* 0x000fe40000000a00 */
[----:B------:R-:W-:Y:S01]  /*0250*/  UISETP.EQ.U32.AND UP0, UPT, UR4, URZ, UPT ;  /* 0x0000003f0400728c */ /* 0x000fe2000bf02070 */
[----:B------:R-:W1:Y:S03]  /*0260*/  @!P3 LDC.64 R6, c[0x0][0x3b8] ;  /* 0x0000ee00ff06bb82 */ /* 0x000e660000000a00 */
[----:B------:R-:W-:Y:S02]  /*0270*/  UISETP.EQ.OR.EX UP0, UPT, UR5, URZ, !UP3, UP0 ;  /* 0x0000003f0500728c */ /* 0x000fe4000df02700 */
[----:B------:R-:W-:Y:S01]  /*0280*/  UIMAD.WIDE UR6, UR17, 0x4, UR6 ;  /* 0x00000004110678a5 */ /* 0x000fe2000f8e0206 */
[----:B-----5:R-:W-:Y:S02]  /*0290*/  @P2 R2UR UR24, R4 ;  /* 0x00000000041822ca */ /* 0x020fe400000e0000 */
[----:B------:R-:W-:-:S11]  /*02a0*/  @P2 R2UR UR25, R5 ;  /* 0x00000000051922ca */ /* 0x000fd600000e0000 */
[----:B------:R-:W-:Y:S02]  /*02b0*/  IMAD.U32 R4, RZ, RZ, UR24 ;  /* 0x00000018ff047e24 */ /* 0x000fe4000f8e00ff */
[----:B------:R-:W-:-:S05]  /*02c0*/  IMAD.U32 R5, RZ, RZ, UR25 ;  /* 0x00000019ff057e24 */ /* 0x000fca000f8e00ff */
[----:B-1----:R1:W-:Y:S01]  /*02d0*/  @!P3 STG.E.64 desc[UR20][R6.64], R4 ;  /* 0x000000040600b986 */ /* 0x0023e2000c101b14 */
[----:B--2---:R-:W-:Y:S01]  /*02e0*/  @P2 IADD3 R8, P1, R2, R0, RZ ;  /* 0x0000000002082210 */ /* 0x004fe20007f3e0ff */
[----:B------:R-:W-:-:S04]  /*02f0*/  IMAD.U32 R2, RZ, RZ, UR8 ;  /* 0x00000008ff027e24 */ /* 0x000fc8000f8e00ff */
[----:B------:R-:W-:Y:S01]  /*0300*/  @P2 IMAD.X R10, RZ, RZ, R3, P1 ;  /* 0x000000ffff0a2224 */ /* 0x000fe200008e0603 */
[----:B------:R-:W-:Y:S01]  /*0310*/  PLOP3.LUT P1, PT, PT, PT, UP1, 0x80, 0x0 ;  /* 0x000000000000781c */ /* 0x000fe20003f2f018 */
[----:B------:R-:W-:Y:S01]  /*0320*/  IMAD.U32 R3, RZ, RZ, UR9 ;  /* 0x00000009ff037e24 */ /* 0x000fe2000f8e00ff */
[----:B------:R-:W-:Y:S02]  /*0330*/  @UP1 ULDC.64 UR8, c[0x0][0x300] ;  /* 0x0000c00000081ab9 */ /* 0x000fe40000000a00 */
[----:B------:R-:W-:Y:S01]  /*0340*/  @UP1 UIMAD.WIDE UR8, UR17, 0x4, UR8 ;  /* 0x00000004110818a5 */ /* 0x000fe2000f8e0208 */
[----:B-1----:R-:W-:Y:S02]  /*0350*/  @!P3 IMAD.MOV.U32 R4, RZ, RZ, R8 ;  /* 0x000000ffff04b224 */ /* 0x002fe400078e0008 */
[----:B------:R-:W-:-:S05]  /*0360*/  @!P3 IMAD.MOV.U32 R5, RZ, RZ, R10 ;  /* 0x000000ffff05b224 */ /* 0x000fca00078e000a */
[----:B------:R1:W-:Y:S01]  /*0370*/  @!P3 STG.E.64 desc[UR20][R6.64+0x8], R4 ;  /* 0x000008040600b986 */ /* 0x0003e2000c101b14 */
[----:B------:R-:W-:-:S03]  /*0380*/  PLOP3.LUT P2, PT, PT, PT, UP0, 0x80, 0x0 ;  /* 0x000000000000781c */ /* 0x000fc60003f4f008 */
[----:B-1----:R-:W2:Y:S04]  /*0390*/  @P0 LDG.E R6, desc[UR20][R2.64] ;  /* 0x0000001402060981 */ /* 0x002ea8000c1e1900 */
[----:B------:R1:W3:Y:S02]  /*03a0*/  @P0 LDG.E R5, desc[UR20][R2.64+0x4] ;  /* 0x0000041402050981 */ /* 0x0002e4000c1e1900 */
[----:B-1----:R-:W-:Y:S02]  /*03b0*/  IMAD.U32 R2, RZ, RZ, UR8 ;  /* 0x00000008ff027e24 */ /* 0x002fe4000f8e00ff */
[----:B------:R-:W-:-:S05]  /*03c0*/  IMAD.U32 R3, RZ, RZ, UR9 ;  /* 0x00000009ff037e24 */ /* 0x000fca000f8e00ff */
[----:B------:R1:W4:Y:S02]  /*03d0*/  @P1 LDG.E R0, desc[UR20][R2.64] ;  /* 0x0000001402001981 */ /* 0x000324000c1e1900 */
[----:B-1----:R-:W-:Y:S02]  /*03e0*/  IMAD.U32 R2, RZ, RZ, UR6 ;  /* 0x00000006ff027e24 */ /* 0x002fe4000f8e00ff */
[----:B------:R-:W-:-:S05]  /*03f0*/  IMAD.U32 R3, RZ, RZ, UR7 ;  /* 0x00000007ff037e24 */ /* 0x000fca000f8e00ff */
[----:B------:R-:W5:Y:S01]  /*0400*/  @!P2 LDG.E R4, desc[UR20][R2.64] ;  /* 0x000000140204a981 */ /* 0x000f62000c1e1900 */
[----:B------:R-:W-:Y:S01]  /*0410*/  SHF.R.S32.HI R17, RZ, 0x1f, R153 ;  /* 0x0000001fff117819 */ /* 0x000fe20000011499 */
[----:B------:R-:W-:-:S03]  /*0420*/  UMOV UR7, 0xffffffff ;  /* 0xffffffff00077882 */ /* 0x000fc60000000000 */
[----:B------:R-:W-:Y:S02]  /*0430*/  LEA.HI R155, R17, R153, RZ, 0x5 ;  /* 0x00000099119b7211 */ /* 0x000fe400078f28ff */
[----:B--2---:R-:W-:Y:S02]  /*0440*/  @P0 R2UR UR13, R6 ;  /* 0x00000000060d02ca */ /* 0x004fe400000e0000 */
[----:B---3--:R-:W-:Y:S02]  /*0450*/  @P0 R2UR UR15, R5 ;  /* 0x00000000050f02ca */ /* 0x008fe400000e0000 */
[----:B------:R-:W-:-:S04]  /*0460*/  ISETP.NE.U32.AND P0, PT, RZ, UR4, PT ;  /* 0x00000004ff007c0c */ /* 0x000fc8000bf05070 */
[----:B------:R-:W-:-:S07]  /*0470*/  ISETP.NE.AND.EX P0, PT, RZ, UR5, PT, P0 ;  /* 0x00000005ff007c0c */ /* 0x000fce000bf05300 */
[----:B------:R-:W-:-:S07]  /*0480*/  @UP2 UIADD3 UR15, UR15, -UR13, URZ ;  /* 0x8000000d0f0f2290 */ /* 0x000fce000fffe03f */
[----:B------:R-:W-:Y:S01]  /*0490*/  @!UP2 ULDC UR15, c[0x0][0x2c4] ;  /* 0x0000b100000faab9 */ /* 0x000fe20000000800 */
[----:B----4-:R-:W-:Y:S02]  /*04a0*/  @P1 R2UR UR28, R0 ;  /* 0x00000000001c12ca */ /* 0x010fe400000e0000 */
[----:B------:R-:W-:-:S05]  /*04b0*/  LOP3.LUT R0, R155, 0xffffffe0, RZ, 0xc0, !PT ;  /* 0xffffffe09b007812 */ /* 0x000fca00078ec0ff */
[----:B------:R-:W-:Y:S01]  /*04c0*/  IMAD.IADD R148, R153, 0x1, -R0 ;  /* 0x0000000199947824 */ /* 0x000fe200078e0a00 */
[----:B-----5:R-:W-:Y:S01]  /*04d0*/  @!P2 R2UR UR7, R4 ;  /* 0x000000000407a2ca */ /* 0x020fe200000e0000 */
[----:B------:R-:W-:-:S14]  /*04e0*/  @!P0 BRA `(.L_x_563) ;  /* 0x00000000001c8947 */ /* 0x000fdc0003800000 */
[----:B------:R-:W-:-:S13]  /*04f0*/  PLOP3.LUT P0, PT, PT, PT, UP3, 0x80, 0x0 ;  /* 0x000000000000781c */ /* 0x000fda0003f0f038 */
[----:B------:R-:W2:Y:S04]  /*0500*/  @P0 LDG.E R0, desc[UR20][R2.64+0x4] ;  /* 0x0000041402000981 */ /* 0x000ea8000c1e1900 */
[----:B------:R-:W3:Y:S01]  /*0510*/  @!P0 LDG.E R2, desc[UR20][R2.64] ;  /* 0x0000001402028981 */ /* 0x000ee2000c1e1900 */
[----:B--2---:R-:W-:-:S13]  /*0520*/  @P0 R2UR UR6, R0 ;  /* 0x00000000000602ca */ /* 0x004fda00000e0000 */
[----:B------:R-:W-:-:S07]  /*0530*/  @UP3 UIADD3 UR6, UR6, -UR7, URZ ;  /* 0x8000000706063290 */ /* 0x000fce000fffe03f */
[----:B---3--:R-:W-:Y:S01]  /*0540*/  @!P0 R2UR UR6, R2 ;  /* 0x00000000020682ca */ /* 0x008fe200000e0000 */
[----:B------:R-:W-:-:S14]  /*0550*/  BRA `(.L_x_564) ;  /* 0x0000000000047947 */ /* 0x000fdc0003800000 */
.L_x_563:
[----:B------:R-:W-:-:S05]  /*0560*/  ULDC UR6, c[0x0][0x2c8] ;  /* 0x0000b20000067ab9 */ /* 0x000fca0000000800 */
.L_x_564:
        /* <DEDUP_REMOVED lines=19> */
[----:B------:R-:W-:Y:S01]  /*06a0*/  @!UP2 UIADD3 UR23, UR4, UR6, -UR28 ;  /* 0x000000060417a290 */ /* 0x000fe2000fffe81c */
[----:B------:R-:W-:Y:S11]  /*06b0*/  @!P0 EXIT ;  /* 0x000000000000894d */ /* 0x000ff60003800000 */
[----:B------:R-:W-:Y:S02]  /*06c0*/  UISETP.GE.AND UP0, UPT, UR23, 0x1, UPT ;  /* 0x000000011700788c */ /* 0x000fe4000bf06270 */
[----:B------:R-:W-:-:S04]  /*06d0*/  UIADD3 UR4, UR23, 0x3f, URZ ;  /* 0x0000003f17047890 */ /* 0x000fc8000fffe03f */
[----:B------:R-:W-:Y:S01]  /*06e0*/  PLOP3.LUT P0, PT, PT, PT, UP0, 0x80, 0x0 ;  /* 0x000000000000781c */ /* 0x000fe20003f0f008 */
[----:B------:R-:W-:-:S04]  /*06f0*/  USHF.R.S32.HI UR18, URZ, 0x1f, UR4 ;  /* 0x0000001f3f127899 */ /* 0x000fc80008011404 */
[----:B------:R-:W-:-:S08]  /*0700*/  ULEA.HI UR18, UR18, UR4, URZ, 0x6 ;  /* 0x0000000412127291 */ /* 0x000fd0000f8f303f */
[----:B------:R-:W-:Y:S05]  /*0710*/  @!P0 BRA `(.L_x_565) ;  /* 0x0000013400f88947 */ /* 0x000fea0003800000 */
[----:B------:R-:W1:Y:S01]  /*0720*/  LDC R14, c[0x0][0x278] ;  /* 0x00009e00ff0e7b82 */ /* 0x000e620000000800 */
[----:B------:R-:W2:Y:S01]  /*0730*/  S2R R4, SR_CTAID.Z ;  /* 0x0000000000047919 */ /* 0x000ea20000002700 */
[----:B------:R-:W-:Y:S01]  /*0740*/  UISETP.NE.AND UP1, UPT, UR13, -0x1, UPT ;  /* 0xffffffff0d00788c */ /* 0x000fe2000bf25270 */
[CC--:B------:R-:W-:Y:S01]  /*0750*/  LEA.HI R6, R17.reuse, R153.reuse, RZ, 0x2 ;  /* 0x0000009911067211 */ /* 0x0c0fe200078f10ff */
[----:B------:R-:W-:Y:S01]  /*0760*/  ULDC UR22, c[0x0][0x270] ;  /* 0x00009c0000167ab9 */ /* 0x000fe20000000800 */
[----:B------:R-:W-:Y:S01]  /*0770*/  LEA.HI R23, R17, R153, RZ, 0x3 ;  /* 0x0000009911177211 */ /* 0x000fe200078f18ff */
[----:B------:R-:W-:Y:S01]  /*0780*/  UIMAD UR22, UR17, UR22, UR16 ;  /* 0x00000016111672a4 */ /* 0x000fe2000f8e0210 */
[----:B------:R-:W-:Y:S01]  /*0790*/  SHF.R.S32.HI R154, RZ, 0x5, R155 ;  /* 0x00000005ff9a7819 */ /* 0x000fe2000001149b */
[----:B------:R-:W-:Y:S01]  /*07a0*/  UISETP.NE.AND UP0, UPT, UR7, -0x1, UPT ;  /* 0xffffffff0700788c */ /* 0x000fe2000bf05270 */
[----:B------:R-:W-:Y:S01]  /*07b0*/  SHF.R.S32.HI R22, RZ, 0x3, R23 ;  /* 0x00000003ff167819 */ /* 0x000fe20000011417 */
[----:B------:R-:W-:Y:S01]  /*07c0*/  USHF.L.U32 UR9, UR22, 0x5, URZ ;  /* 0x0000000516097899 */ /* 0x000fe2000800063f */
[----:B------:R-:W-:-:S02]  /*07d0*/  ULDC UR19, c[0x0][0x2d8] ;  /* 0x0000b60000137ab9 */ /* 0x000fc40000000800 */
[----:B------:R-:W-:Y:S01]  /*07e0*/  @UP1 ULDC.64 UR4, c[0x0][0x240] ;  /* 0x0000900000041ab9 */ /* 0x000fe20000000a00 */
[----:B------:R-:W-:Y:S02]  /*07f0*/  @!UP1 USHF.R.S32.HI UR10, URZ, 0x1f, UR17 ;  /* 0x0000001f3f0a9899 */ /* 0x000fe40008011411 */
[----:B------:R-:W-:Y:S01]  /*0800*/  @UP1 UIMAD.WIDE.U32 UR30, UR13, UR4, URZ ;  /* 0x000000040d1e12a5 */ /* 0x000fe2000f8e003f */
[----:B------:R-:W-:Y:S01]  /*0810*/  IADD3 R158, P2, P0, R8, UR9, R148 ;  /* 0x00000009089e7c10 */ /* 0x000fe2000f85e094 */
[----:B------:R-:W-:Y:S02]  /*0820*/  USHF.R.S32.HI UR8, URZ, 0x1f, UR9 ;  /* 0x0000001f3f087899 */ /* 0x000fe40008011409 */
[----:B------:R-:W-:Y:S02]  /*0830*/  @UP1 UIMAD UR6, UR13, UR5, UR31 ;  /* 0x000000050d0612a4 */ /* 0x000fe4000f8e021f */
[----:B------:R3:W-:Y:S01]  /*0840*/  STL [R1+0x10c], R158 ;  /* 0x00010c9e01007387 */ /* 0x0007e20000100800 */
[----:B------:R-:W-:Y:S01]  /*0850*/  @!UP1 ULDC.64 UR4, c[0x0][0x228] ;  /* 0x00008a0000049ab9 */ /* 0x000fe20000000a00 */
[----:B-1----:R-:W-:Y:S01]  /*0860*/  IABS R7, R14 ;  /* 0x0000000e00077213 */ /* 0x002fe20000000000 */
[----:B------:R-:W-:-:S02]  /*0870*/  @!UP1 UIMAD UR10, UR10, UR4, URZ ;  /* 0x000000040a0a92a4 */ /* 0x000fc4000f8e023f */
[----:B------:R-:W-:Y:S01]  /*0880*/  @UP0 UIADD3 UR29, UR28, UR7, URZ ;  /* 0x000000071c1d0290 */ /* 0x000fe2000fffe03f */
[----:B------:R-:W1:Y:S01]  /*0890*/  I2F.RP R2, R7 ;  /* 0x0000000700027306 */ /* 0x000e620000209400 */
[----:B------:R-:W-:Y:S01]  /*08a0*/  @!UP1 UIMAD UR5, UR17, UR5, UR10 ;  /* 0x00000005110592a4 */ /* 0x000fe2000f8e020a */
[----:B------:R-:W-:Y:S02]  /*08b0*/  @UP1 UMOV UR26, UR30 ;  /* 0x0000001e001a1c82 */ /* 0x000fe40008000000 */
[----:B------:R-:W-:Y:S01]  /*08c0*/  @UP0 ULDC.64 UR10, c[0x0][0x248] ;  /* 0x00009200000a0ab9 */ /* 0x000fe20000000a00 */
[----:B--2---:R-:W-:Y:S01]  /*08d0*/  IABS R4, R4 ;  /* 0x0000000400047213 */ /* 0x004fe20000000000 */
[----:B------:R-:W-:Y:S02]  /*08e0*/  @UP0 UIMAD.WIDE.U32 UR32, UR29, UR10, URZ ;  /* 0x0000000a1d2002a5 */ /* 0x000fe4000f8e003f */
[----:B------:R-:W-:Y:S02]  /*08f0*/  @UP0 UIMAD UR29, UR29, UR11, URZ ;  /* 0x0000000b1d1d02a4 */ /* 0x000fe4000f8e023f */
[----:B------:R-:W-:-:S02]  /*0900*/  USHF.R.S32.HI UR18, URZ, 0x6, UR18 ;  /* 0x000000063f127899 */ /* 0x000fc40008011412 */
[----:B------:R-:W-:Y:S01]  /*0910*/  @UP0 UIADD3 UR29, UR33, UR29, URZ ;  /* 0x0000001d211d0290 */ /* 0x000fe2000fffe03f */
[----:B------:R-:W-:Y:S01]  /*0920*/  @UP0 UMOV UR30, UR32 ;  /* 0x00000020001e0c82 */ /* 0x000fe20008000000 */
        /* <DEDUP_REMOVED lines=8> */
[----:B------:R-:W-:-:S03]  /*09b0*/  SHF.R.S32.HI R4, RZ, 0x1f, R148 ;  /* 0x0000001fff047819 */ /* 0x000fc60000011494 */
[----:B------:R-:W-:Y:S01]  /*09c0*/  IMAD.HI.U32 R9, R2, R3, RZ ;  /* 0x0000000302097227 */ /* 0x000fe200078e00ff */
[----:B------:R-:W-:Y:S01]  /*09d0*/  IADD3.X R156, R10, UR8, R4, P2, P0 ;  /* 0x000000080a9c7c10 */ /* 0x000fe200097e0404 */
[----:B------:R-:W-:Y:S01]  /*09e0*/  @!UP1 UIMAD.WIDE.U32 UR8, UR17, UR4, URZ ;  /* 0x00000004110892a5 */ /* 0x000fe2000f8e003f */
[----:B------:R-:W-:Y:S01]  /*09f0*/  PLOP3.LUT P0, PT, PT, PT, UP0, 0x80, 0x0 ;  /* 0x000000000000781c */ /* 0x000fe20003f0f008 */
[----:B------:R-:W-:Y:S01]  /*0a00*/  IMAD.MOV R0, RZ, RZ, -R9 ;  /* 0x000000ffff007224 */ /* 0x000fe200078e0a09 */
[----:B------:R-:W-:Y:S01]  /*0a10*/  ULDC UR4, c[0x0][0x2d4] ;  /* 0x0000b50000047ab9 */ /* 0x000fe20000000800 */
[----:B------:R-:W-:Y:S01]  /*0a20*/  IMAD.SHL.U32 R2, R22, 0x40, RZ ;  /* 0x0000004016027824 */ /* 0x000fe200078e00ff */
[----:B------:R-:W-:Y:S01]  /*0a30*/  UIMAD UR22, UR22, UR4, UR27 ;  /* 0x00000004161672a4 */ /* 0x000fe2000f8e021b */
[C---:B------:R-:W-:Y:S01]  /*0a40*/  IMAD R0, R7.reuse, R0, R3 ;  /* 0x0000000007007224 */ /* 0x040fe200078e0203 */
[----:B------:R-:W-:Y:S01]  /*0a50*/  LOP3.LUT R3, R6, 0xfffffffc, RZ, 0xc0, !PT ;  /* 0xfffffffc06037812 */ /* 0x000fe200078ec0ff */
[----:B------:R-:W-:Y:S01]  /*0a60*/  @!UP1 UIADD3 UR6, UR9, UR5, URZ ;  /* 0x0000000509069290 */ /* 0x000fe2000fffe03f */
[----:B------:R-:W-:Y:S01]  /*0a70*/  LOP3.LUT R2, R2, 0xc0, RZ, 0xc0, !PT ;  /* 0x000000c002027812 */ /* 0x000fe200078ec0ff */
[----:B------:R-:W-:Y:S01]  /*0a80*/  UIMAD UR22, UR22, UR19, URZ ;  /* 0x00000013161672a4 */ /* 0x000fe2000f8e023f */
[----:B------:R-:W-:Y:S01]  /*0a90*/  ISETP.GT.U32.AND P1, PT, R7, R0, PT ;  /* 0x000000000700720c */ /* 0x000fe20003f24070 */
[----:B------:R-:W-:Y:S01]  /*0aa0*/  IMAD.IADD R3, R153, 0x1, -R3 ;  /* 0x0000000199037824 */ /* 0x000fe200078e0a03 */
[----:B------:R-:W-:-:S03]  /*0ab0*/  @!UP1 UMOV UR26, UR8 ;  /* 0x00000008001a9c82 */ /* 0x000fc60008000000 */
[----:B------:R-:W-:-:S05]  /*0ac0*/  IMAD.SHL.U32 R176, R3, 0x8, RZ ;  /* 0x0000000803b07824 */ /* 0x000fca00078e00ff */
[----:B------:R-:W-:Y:S02]  /*0ad0*/  LOP3.LUT R3, R2, 0x18, R176, 0xf8, !PT ;  /* 0x0000001802037812 */ /* 0x000fe400078ef8b0 */
[----:B------:R-:W-:Y:S01]  /*0ae0*/  SHF.R.U32.HI R2, RZ, 0x3, R2 ;  /* 0x00000003ff027819 */ /* 0x000fe20000011602 */
[----:B------:R-:W-:-:S03]  /*0af0*/  @!P1 IMAD.IADD R0, R0, 0x1, -R7 ;  /* 0x0000000100009824 */ /* 0x000fc600078e0a07 */
[----:B------:R-:W-:Y:S02]  /*0b00*/  LOP3.LUT R5, R3, R2, RZ, 0x3c, !PT ;  /* 0x0000000203057212 */ /* 0x000fe400078e3cff */
[----:B------:R-:W-:Y:S02]  /*0b10*/  SHF.R.S32.HI R2, RZ, 0x2, R6 ;  /* 0x00000002ff027819 */ /* 0x000fe40000011406 */
[----:B------:R-:W-:Y:S02]  /*0b20*/  ISETP.GE.U32.AND P2, PT, R0, R7, PT ;  /* 0x000000070000720c */ /* 0x000fe40003f46070 */
[----:B------:R-:W-:Y:S02]  /*0b30*/  LEA.HI R0, R6, R2, RZ, 0x1 ;  /* 0x0000000206007211 */ /* 0x000fe400078f08ff */
[----:B------:R-:W-:Y:S02]  /*0b40*/  SHF.R.S32.HI R3, RZ, 0x1f, R2 ;  /* 0x0000001fff037819 */ /* 0x000fe40000011402 */
[----:B------:R-:W-:Y:S01]  /*0b50*/  LOP3.LUT R0, R0, 0x7fffffe, RZ, 0xc0, !PT ;  /* 0x07fffffe00007812 */ /* 0x000fe200078ec0ff */
[----:B---3--:R-:W-:Y:S06]  /*0b60*/  @P0 BRA `(.L_x_566) ;  /* 0x0000000000300947 */ /* 0x008fec0003800000 */
        /* <DEDUP_REMOVED lines=12> */
.L_x_566:
[----:B------:R-:W-:Y:S01]  /*0c30*/  @UP0 UIADD3 UR7, UR28, UR7, URZ ;  /* 0x000000071c070290 */ /* 0x000fe2000fffe03f */
[----:B------:R-:W-:Y:S01]  /*0c40*/  IADD3 R0, R2, -R0, RZ ;  /* 0x8000000002007210 */ /* 0x000fe20007ffe0ff */
[----:B------:R-:W-:Y:S01]  /*0c50*/  @UP0 ULDC.64 UR8, c[0x0][0x250] ;  /* 0x0000940000080ab9 */ /* 0x000fe20000000a00 */
[----:B------:R-:W-:Y:S01]  /*0c60*/  LOP3.LUT R6, R14, UR16, RZ, 0x3c, !PT ;  /* 0x000000100e067c12 */ /* 0x000fe2000f8e3cff */
[----:B------:R-:W-:Y:S01]  /*0c70*/  @UP0 UIMAD.WIDE.U32 UR4, UR7, UR8, URZ ;  /* 0x00000008070402a5 */ /* 0x000fe2000f8e003f */
[----:B------:R-:W-:Y:S01]  /*0c80*/  IMAD.U32 R10, RZ, RZ, UR14 ;  /* 0x0000000eff0a7e24 */ /* 0x000fe2000f8e00ff */
[----:B------:R-:W-:Y:S01]  /*0c90*/  @UP0 UIMAD UR31, UR7, UR9, URZ ;  /* 0x00000009071f02a4 */ /* 0x000fe2000f8e023f */
[----:B------:R-:W-:Y:S01]  /*0ca0*/  IMAD R0, R154, 0x8, R0 ;  /* 0x000000089a007824 */ /* 0x000fe200078e0200 */
[----:B------:R-:W-:Y:S02]  /*0cb0*/  USHF.R.S32.HI UR7, URZ, 0x1f, UR16 ;  /* 0x0000001f3f077899 */ /* 0x000fe40008011410 */
        /* <DEDUP_REMOVED lines=13> */
[----:B------:R-:W-:Y:S01]  /*0d90*/  UIADD3 UR31, UR33, UR5, URZ ;  /* 0x00000005211f7290 */ /* 0x000fe2000fffe03f */
[----:B------:R-:W-:-:S11]  /*0da0*/  UMOV UR4, UR32 ;  /* 0x0000002000047c82 */ /* 0x000fd60008000000 */
.L_x_567:
[----:B------:R-:W-:Y:S01]  /*0db0*/  UIADD3 UR5, -UR27, UR15, URZ ;  /* 0x0000000f1b057290 */ /* 0x000fe2000fffe13f */
[----:B------:R-:W-:Y:S01]  /*0dc0*/  VIADD R4, R2, 0x40 ;  /* 0x0000004002047836 */ /* 0x000fe20000000000 */
[--C-:B------:R-:W-:Y:S01]  /*0dd0*/  SHF.R.S32.HI R177, RZ, 0x1f, R176.reuse ;  /* 0x0000001fffb17819 */ /* 0x100fe200000114b0 */
[----:B------:R-:W-:Y:S01]  /*0de0*/  IMAD.U32 R207, R0, 0x20, R5 ;  /* 0x0000002000cf7824 */ /* 0x000fe200078e0005 */
[----:B------:R-:W-:Y:S01]  /*0df0*/  @!P1 IADD3 R9, R9, 0x1, RZ ;  /* 0x0000000109099810 */ /* 0x000fe20007ffe0ff */
[----:B------:R-:W-:Y:S01]  /*0e00*/  IMAD R0, R3, UR10, RZ ;  /* 0x0000000a03007c24 */ /* 0x000fe2000f8e02ff */
[----:B------:R-:W-:Y:S01]  /*0e10*/  ISETP.GE.AND P3, PT, R6, RZ, PT ;  /* 0x000000ff0600720c */ /* 0x000fe20003f66270 */
[--C-:B------:R-:W-:Y:S01]  /*0e20*/  IMAD.WIDE.U32 R6, R2, UR10, R176.reuse ;  /* 0x0000000a02067c25 */ /* 0x100fe2000f8e00b0 */
[----:B------:R-:W-:Y:S01]  /*0e30*/  ISETP.NE.AND P4, PT, R14, RZ, PT ;  /* 0x000000ff0e00720c */ /* 0x000fe20003f85270 */
[----:B------:R-:W-:Y:S01]  /*0e40*/  UIADD3 UR17, UR18, -0x1, URZ ;  /* 0xffffffff12117890 */ /* 0x000fe2000fffe03f */
[----:B------:R-:W-:Y:S01]  /*0e50*/  ISETP.GE.AND P0, PT, R4, UR5, PT ;  /* 0x0000000504007c0c */ /* 0x000fe2000bf06270 */
[----:B------:R-:W-:Y:S01]  /*0e60*/  IMAD.WIDE.U32 R4, R2, UR8, R176 ;  /* 0x0000000802047c25 */ /* 0x000fe2000f8e00b0 */
[----:B------:R-:W-:Y:S01]  /*0e70*/  IADD3 R159, R176, 0x20, RZ ;  /* 0x00000020b09f7810 */ /* 0x000fe20007ffe0ff */
[----:B------:R-:W-:Y:S01]  /*0e80*/  BSSY B0, `(.L_x_568) ;  /* 0x0000054000007945 */ /* 0x000fe20003800000 */
[----:B------:R-:W-:Y:S01]  /*0e90*/  LEA.HI R17, R17, R153, RZ, 0x4 ;  /* 0x0000009911117211 */ /* 0x000fe200078f20ff */
[----:B------:R-:W-:Y:S01]  /*0ea0*/  @P2 VIADD R9, R9, 0x1 ;  /* 0x0000000109092836 */ /* 0x000fe20000000000 */
[----:B------:R-:W-:Y:S01]  /*0eb0*/  IADD3 R8, P2, R6, UR30, RZ ;  /* 0x0000001e06087c10 */ /* 0x000fe2000ff5e0ff */
[----:B------:R-:W-:Y:S01]  /*0ec0*/  IMAD R12, R3, UR8, RZ ;  /* 0x00000008030c7c24 */ /* 0x000fe2000f8e02ff */
[----:B------:R-:W-:Y:S01]  /*0ed0*/  IADD3 R6, P1, R4, UR4, RZ ;  /* 0x0000000404067c10 */ /* 0x000fe2000ff3e0ff */
[C---:B------:R-:W-:Y:S01]  /*0ee0*/  IMAD R13, R2.reuse, UR11, R0 ;  /* 0x0000000b020d7c24 */ /* 0x040fe2000f8e0200 */
[----:B------:R-:W-:Y:S01]  /*0ef0*/  MOV R0, R9 ;  /* 0x0000000900007202 */ /* 0x000fe20000000f00 */
[----:B------:R-:W-:Y:S01]  /*0f00*/  IMAD R12, R2, UR9, R12 ;  /* 0x00000009020c7c24 */ /* 0x000fe2000f8e020c */
[----:B------:R-:W1:Y:S01]  /*0f10*/  S2UR UR4, SR_CgaCtaId ;  /* 0x00000000000479c3 */ /* 0x000e620000008800 */
[----:B------:R-:W-:Y:S01]  /*0f20*/  VIADD R157, R176, 0x40 ;  /* 0x00000040b09d7836 */ /* 0x000fe20000000000 */
[----:B------:R-:W-:Y:S01]  /*0f30*/  IADD3.X R9, R7, UR29, R13, P2, !PT ;  /* 0x0000001d07097c10 */ /* 0x000fe200097fe40d */
[----:B------:R-:W-:Y:S01]  /*0f40*/  @!P3 IMAD.MOV R0, RZ, RZ, -R0 ;  /* 0x000000ffff00b224 */ /* 0x000fe200078e0a00 */
[----:B------:R-:W-:Y:S01]  /*0f50*/  IADD3.X R7, R5, UR31, R12, P1, !PT ;  /* 0x0000001f05077c10 */ /* 0x000fe20008ffe40c */
[----:B------:R-:W-:Y:S01]  /*0f60*/  VIADD R21, R2, 0x20 ;  /* 0x0000002002157836 */ /* 0x000fe20000000000 */
[----:B------:R-:W-:Y:S01]  /*0f70*/  IADD3 R4, P1, R176, UR26, RZ ;  /* 0x0000001ab0047c10 */ /* 0x000fe2000ff3e0ff */
[----:B------:R-:W-:Y:S01]  /*0f80*/  ULDC.64 UR26, c[0x0][0x258] ;  /* 0x00009600001a7ab9 */ /* 0x000fe20000000a00 */
[----:B------:R-:W-:Y:S01]  /*0f90*/  @!P4 LOP3.LUT R0, RZ, R14, RZ, 0x33, !PT ;  /* 0x0000000eff00c212 */ /* 0x000fe200078e33ff */
[----:B------:R-:W-:Y:S01]  /*0fa0*/  IMAD.WIDE R10, R10, 0x80, R2 ;  /* 0x000000800a0a7825 */ /* 0x000fe200078e0202 */
[----:B------:R-:W-:-:S02]  /*0fb0*/  IADD3.X R5, R177, UR6, RZ, P1, !PT ;  /* 0x00000006b1057c10 */ /* 0x000fc40008ffe4ff */
[----:B------:R-:W-:Y:S01]  /*0fc0*/  MOV R14, UR26 ;  /* 0x0000001a000e7c02 */ /* 0x000fe20008000f00 */
[----:B------:R-:W-:Y:S01]  /*0fd0*/  UIMAD UR26, UR7, UR26, URZ ;  /* 0x0000001a071a72a4 */ /* 0x000fe2000f8e023f */
[----:B------:R-:W-:Y:S02]  /*0fe0*/  SHF.R.S32.HI R12, RZ, 0x1f, R0 ;  /* 0x0000001fff0c7819 */ /* 0x000fe40000011400 */
[----:B------:R-:W-:Y:S01]  /*0ff0*/  ULDC.64 UR6, c[0x0][0x260] ;  /* 0x0000980000067ab9 */ /* 0x000fe20000000a00 */
[----:B------:R-:W-:Y:S01]  /*1000*/  IMAD.WIDE.U32 R14, R14, UR16, R4 ;  /* 0x000000100e0e7c25 */ /* 0x000fe2000f8e0004 */
[----:B------:R-:W-:Y:S01]  /*1010*/  ISETP.GE.AND P2, PT, R2, UR5, PT ;  /* 0x0000000502007c0c */ /* 0x000fe2000bf46270 */
[----:B------:R-:W-:Y:S01]  /*1020*/  UIMAD UR27, UR16, UR27, UR26 ;  /* 0x0000001b101b72a4 */ /* 0x000fe2000f8e021a */
[----:B------:R-:W-:Y:S01]  /*1030*/  ISETP.GE.AND P1, PT, R21, UR5, PT ;  /* 0x0000000515007c0c */ /* 0x000fe2000bf26270 */
[----:B------:R-:W-:Y:S01]  /*1040*/  IMAD R4, R12, UR6, RZ ;  /* 0x000000060c047c24 */ /* 0x000fe2000f8e02ff */
[----:B------:R-:W-:Y:S01]  /*1050*/  UMOV UR26, 0x400 ;  /* 0x00000400001a7882 */ /* 0x000fe20000000000 */
[C---:B------:R-:W-:Y:S01]  /*1060*/  IMAD.WIDE.U32 R28, R0.reuse, UR6, R8 ;  /* 0x00000006001c7c25 */ /* 0x040fe2000f8e0008 */
[----:B------:R-:W-:Y:S01]  /*1070*/  UIMAD UR16, UR17, -0x40, UR23 ;  /* 0xffffffc0111078a4 */ /* 0x000fe2000f8e0217 */
[----:B------:R-:W-:Y:S01]  /*1080*/  IADD3 R13, R15, UR27, RZ ;  /* 0x0000001b0f0d7c10 */ /* 0x000fe2000fffe0ff */
[----:B-1----:R-:W-:Y:S01]  /*1090*/  ULEA UR4, UR4, UR26, 0x18 ;  /* 0x0000001a04047291 */ /* 0x002fe2000f8ec03f */
[C---:B------:R-:W-:Y:S01]  /*10a0*/  IMAD R24, R0.reuse, UR7, R4 ;  /* 0x0000000700187c24 */ /* 0x040fe2000f8e0204 */
[----:B------:R-:W-:Y:S01]  /*10b0*/  ULDC.64 UR6, c[0x0][0x268] ;  /* 0x00009a0000067ab9 */ /* 0x000fe20000000a00 */
[----:B------:R1:W-:Y:S01]  /*10c0*/  STL.64 [R1+0x170], R28 ;  /* 0x0001701c01007387 */ /* 0x0003e20000100a00 */
[----:B------:R-:W-:Y:S01]  /*10d0*/  IMAD.WIDE.U32 R26, R0, UR6, R6 ;  /* 0x00000006001a7c25 */ /* 0x000fe2000f8e0006 */
[----:B------:R-:W-:-:S02]  /*10e0*/  ISETP.GE.AND P5, PT, R2, UR16, PT ;  /* 0x0000001002007c0c */ /* 0x000fc4000bfa6270 */
[----:B------:R-:W-:Y:S01]  /*10f0*/  LOP3.LUT R16, R17, 0xfffffff0, RZ, 0xc0, !PT ;  /* 0xfffffff011107812 */ /* 0x000fe200078ec0ff */
[----:B------:R-:W-:Y:S01]  /*1100*/  IMAD R4, R12, UR6, RZ ;  /* 0x000000060c047c24 */ /* 0x000fe2000f8e02ff */
[----:B------:R1:W-:Y:S01]  /*1110*/  STL.64 [R1+0x168], R26 ;  /* 0x0001681a01007387 */ /* 0x0003e20000100a00 */
[----:B------:R-:W-:Y:S02]  /*1120*/  LEA R207, R207, UR4, 0x1 ;  /* 0x00000004cfcf7c11 */ /* 0x000fe4000f8e08ff */
        /* <DEDUP_REMOVED lines=41> */
.L_x_569:
[----:B------:R-:W-:Y:S05]  /*13c0*/  BSYNC B0 ;  /* 0x0000000000007941 */ /* 0x000fea0003800000 */
.L_x_568:
[----:B---3--:R-:W-:Y:S01]  /*13d0*/  IMAD.IADD R8, R153, 0x1, -R16 ;  /* 0x0000000199087824 */ /* 0x008fe200078e0a10 */
[----:B------:R-:W-:Y:S01]  /*13e0*/  SHF.R.S32.HI R19, RZ, 0x4, R17 ;  /* 0x00000004ff137819 */ /* 0x000fe20000011411 */
[----:B------:R-:W-:Y:S01]  /*13f0*/  BSSY B0, `(.L_x_570) ;  /* 0x000002c000007945 */ /* 0x000fe20003800000 */
[C---:B------:R-:W-:Y:S01]  /*1400*/  ISETP.GE.AND P4, PT, R2.reuse, UR16, PT ;  /* 0x0000001002007c0c */ /* 0x040fe2000bf86270 */
[----:B------:R-:W-:Y:S01]  /*1410*/  VIADD R18, R2, 0x60 ;  /* 0x0000006002127836 */ /* 0x000fe20000000000 */
[----:B------:R-:W-:Y:S02]  /*1420*/  LEA.HI R9, R17, R19, RZ, 0x1 ;  /* 0x0000001311097211 */ /* 0x000fe400078f08ff */
[----:B------:R-:W-:Y:S01]  /*1430*/  LEA.HI R20, R8, R8, RZ, 0x1 ;  /* 0x0000000808147211 */ /* 0x000fe200078f08ff */
[----:B------:R-:W-:Y:S08]  /*1440*/  @P1 BRA `(.L_x_571) ;  /* 0x0000000000981947 */ /* 0x000ff00003800000 */
[----:B------:R-:W-:Y:S01]  /*1450*/  ULDC UR26, c[0x0][0x2d0] ;  /* 0x0000b400001a7ab9 */ /* 0x000fe20000000800 */
[----:B--2---:R-:W-:Y:S01]  /*1460*/  IADD3 R4, P1, R10, 0x20, RZ ;  /* 0x000000200a047810 */ /* 0x004fe20007f3e0ff */
        /* <DEDUP_REMOVED lines=36> */
.L_x_571:
[----:B------:R-:W-:Y:S05]  /*16b0*/  BSYNC B0 ;  /* 0x0000000000007941 */ /* 0x000fea0003800000 */
.L_x_570:
[----:B------:R-:W-:Y:S01]  /*16c0*/  LOP3.LUT R9, R9, 0xfffffffe, RZ, 0xc0, !PT ;  /* 0xfffffffe09097812 */ /* 0x000fe200078ec0ff */
[----:B------:R-:W-:Y:S01]  /*16d0*/  BSSY B0, `(.L_x_572) ;  /* 0x0000030000007945 */ /* 0x000fe20003800000 */
[----:B------:R-:W-:Y:S02]  /*16e0*/  LOP3.LUT R0, R20, 0x7fffffe, RZ, 0xc0, !PT ;  /* 0x07fffffe14007812 */ /* 0x000fe400078ec0ff */
[----:B------:R-:W-:Y:S01]  /*16f0*/  LOP3.LUT R2, R23, 0xfffffff8, RZ, 0xc0, !PT ;  /* 0xfffffff817027812 */ /* 0x000fe200078ec0ff */
[----:B------:R-:W-:Y:S01]  /*1700*/  IMAD.IADD R19, R19, 0x1, -R9 ;  /* 0x0000000113137824 */ /* 0x000fe200078e0a09 */
[----:B------:R-:W-:Y:S01]  /*1710*/  SHF.R.S32.HI R3, RZ, 0x1f, R8 ;  /* 0x0000001fff037819 */ /* 0x000fe20000011408 */
[----:B------:R-:W-:Y:S01]  /*1720*/  IMAD.IADD R152, R8, 0x1, -R0 ;  /* 0x0000000108987824 */ /* 0x000fe200078e0a00 */
[----:B------:R-:W-:Y:S01]  /*1730*/  ISETP.GE.AND P6, PT, R18, UR5, PT ;  /* 0x0000000512007c0c */ /* 0x000fe2000bfc6270 */
[----:B------:R-:W-:Y:S01]  /*1740*/  IMAD.IADD R18, R153, 0x1, -R2 ;  /* 0x0000000199127824 */ /* 0x000fe200078e0a02 */
[----:B------:R-:W-:Y:S01]  /*1750*/  LEA.HI R23, R3, R8, RZ, 0x3 ;  /* 0x0000000803177211 */ /* 0x000fe200078f18ff */
[----:B------:R-:W-:Y:S10]  /*1760*/  @P0 BRA `(.L_x_573) ;  /* 0x0000000000980947 */ /* 0x000ff40003800000 */
        /* <DEDUP_REMOVED lines=38> */
.L_x_573:
[----:B------:R-:W-:Y:S05]  /*19d0*/  BSYNC B0 ;  /* 0x0000000000007941 */ /* 0x000fea0003800000 */
.L_x_572:
        /* <DEDUP_REMOVED lines=40> */
.L_x_575:
[----:B------:R-:W-:Y:S05]  /*1c60*/  BSYNC B0 ;  /* 0x0000000000007941 */ /* 0x000fea0003800000 */
.L_x_574:
[----:B------:R-:W-:Y:S01]  /*1c70*/  IMAD.IADD R161, R29, 0x1, R24 ;  /* 0x000000011da17824 */ /* 0x000fe200078e0218 */
[----:B------:R-:W-:Y:S01]  /*1c80*/  LEA.HI R0, R18, R18, RZ, 0x1 ;  /* 0x0000001212007211 */ /* 0x000fe200078f08ff */
[----:B------:R-:W-:Y:S01]  /*1c90*/  IMAD.MOV.U32 R160, RZ, RZ, R28 ;  /* 0x000000ffffa07224 */ /* 0x000fe200078e001c */
[----:B------:R-:W-:Y:S01]  /*1ca0*/  USHF.L.U32 UR27, UR10, 0x6, URZ ;  /* 0x000000060a1b7899 */ /* 0x000fe2000800063f */
[--C-:B--234-:R-:W-:Y:S01]  /*1cb0*/  SHF.R.S32.HI R4, RZ, 0x1, R20.reuse ;  /* 0x00000001ff047819 */ /* 0x11cfe20000011414 */
[----:B------:R-:W-:Y:S01]  /*1cc0*/  USHF.L.U64.HI UR26, UR10, 0x6, UR11 ;  /* 0x000000060a1a7899 */ /* 0x000fe2000801020b */
[----:B------:R-:W-:Y:S01]  /*1cd0*/  SHF.R.S32.HI R2, RZ, 0x1f, R20 ;  /* 0x0000001fff027819 */ /* 0x000fe20000011414 */
[----:B------:R2:W-:Y:S01]  /*1ce0*/  STL.64 [R1+0x160], R160 ;  /* 0x000160a001007387 */ /* 0x0005e20000100a00 */
[----:B------:R-:W-:Y:S01]  /*1cf0*/  SHF.R.S32.HI R14, RZ, 0x1, R0 ;  /* 0x00000001ff0e7819 */ /* 0x000fe20000011400 */
[----:B------:R-:W-:Y:S01]  /*1d00*/  USHF.R.S32.HI UR28, URZ, 0x1f, UR17 ;  /* 0x0000001f3f1c7899 */ /* 0x000fe20008011411 */
[----:B------:R-:W-:Y:S01]  /*1d10*/  LEA.HI R2, R2, R4, RZ, 0x2 ;  /* 0x0000000402027211 */ /* 0x000fe200078f10ff */
[----:B------:R-:W-:Y:S01]  /*1d20*/  UIMAD UR6, UR26, UR17, URZ ;  /* 0x000000111a0672a4 */ /* 0x000fe2000f8e023f */
[----:B------:R-:W-:Y:S01]  /*1d30*/  LOP3.LUT R6, R0, 0x3fffffe, RZ, 0xc0, !PT ;  /* 0x03fffffe00067812 */ /* 0x000fe200078ec0ff */
[----:B------:R-:W-:Y:S01]  /*1d40*/  IMAD.U32 R151, RZ, RZ, UR27 ;  /* 0x0000001bff977e24 */ /* 0x000fe2000f8e00ff */
[----:B------:R-:W-:Y:S01]  /*1d50*/  LOP3.LUT R5, R2, 0xfffffffc, RZ, 0xc0, !PT ;  /* 0xfffffffc02057812 */ /* 0x000fe200078ec0ff */
[----:B------:R-:W-:Y:S01]  /*1d60*/  IMAD.SHL.U32 R0, R14, 0x40, RZ ;  /* 0x000000400e007824 */ /* 0x000fe200078e00ff */
[----:B------:R-:W-:Y:S01]  /*1d70*/  UIMAD UR6, UR28, UR27, UR6 ;  /* 0x0000001b1c0672a4 */ /* 0x000fe2000f8e0206 */
[----:B------:R-:W-:Y:S01]  /*1d80*/  IMAD.WIDE.U32 R2, R151, UR17, R160 ;  /* 0x0000001197027c25 */ /* 0x000fe2000f8e00a0 */
[----:B------:R-:W-:Y:S01]  /*1d90*/  BSSY B0, `(.L_x_576) ;  /* 0x0000029000007945 */ /* 0x000fe20003800000 */
[----:B------:R-:W-:-:S02]  /*1da0*/  ISETP.GE.AND P0, PT, R21, UR16, PT ;  /* 0x0000001015007c0c */ /* 0x000fc4000bf06270 */
[----:B------:R-:W-:Y:S01]  /*1db0*/  IMAD.SHL.U32 R9, R22, 0x8, RZ ;  /* 0x0000000816097824 */ /* 0x000fe200078e00ff */
[----:B------:R-:W-:Y:S01]  /*1dc0*/  LOP3.LUT R0, R0, 0xc0, RZ, 0xc0, !PT ;  /* 0x000000c000007812 */ /* 0x000fe200078ec0ff */
[----:B------:R-:W-:Y:S02]  /*1dd0*/  VIADD R8, R3, UR6 ;  /* 0x0000000603087c36 */ /* 0x000fe40008000000 */
[----:B------:R-:W-:Y:S01]  /*1de0*/  IMAD.IADD R12, R18, 0x1, -R6 ;  /* 0x00000001120c7824 */ /* 0x000fe200078e0a06 */
[----:B------:R-:W-:Y:S01]  /*1df0*/  LOP3.LUT R9, R0, 0x8, R9, 0xf8, !PT ;  /* 0x0000000800097812 */ /* 0x000fe200078ef809 */
[----:B------:R-:W-:Y:S01]  /*1e00*/  IMAD.IADD R13, R4, 0x1, -R5 ;  /* 0x00000001040d7824 */ /* 0x000fe200078e0a05 */
[----:B------:R-:W-:Y:S01]  /*1e10*/  SHF.R.U32.HI R0, RZ, 0x3, R0 ;  /* 0x00000003ff007819 */ /* 0x000fe20000011600 */
[----:B------:R-:W-:Y:S06]  /*1e20*/  @P5 BRA `(.L_x_577) ;  /* 0x00000000007c5947 */ /* 0x000fec0003800000 */
        /* <DEDUP_REMOVED lines=31> */
.L_x_577:
[----:B------:R-:W-:Y:S05]  /*2020*/  BSYNC B0 ;  /* 0x0000000000007941 */ /* 0x000fea0003800000 */
.L_x_576:
[----:B------:R-:W-:Y:S01]  /*2030*/  USHF.L.U64.HI UR11, UR10, 0x5, UR11 ;  /* 0x000000050a0b7899 */ /* 0x000fe2000801020b */
[----:B------:R-:W-:Y:S01]  /*2040*/  BSSY B0, `(.L_x_578) ;  /* 0x0000023000007945 */ /* 0x000fe20003800000 */
[----:B------:R-:W-:Y:S01]  /*2050*/  USHF.L.U32 UR10, UR10, 0x5, URZ ;  /* 0x000000050a0a7899 */ /* 0x000fe2000800063f */
[----:B------:R-:W-:Y:S02]  /*2060*/  LOP3.LUT R9, R9, R0, RZ, 0x3c, !PT ;  /* 0x0000000009097212 */ /* 0x000fe400078e3cff */
[----:B------:R-:W-:Y:S09]  /*2070*/  @P0 BRA `(.L_x_579) ;  /* 0x00000000007c0947 */ /* 0x000ff20003800000 */
[----:B------:R-:W-:Y:S01]  /*2080*/  ULDC UR6, c[0x0][0x2d0] ;  /* 0x0000b40000067ab9 */ /* 0x000fe20000000800 */
[----:B------:R-:W-:Y:S02]  /*2090*/  IADD3 R0, P0, R2, UR10, RZ ;  /* 0x0000000a02007c10 */ /* 0x000fe4000ff1e0ff */
[----:B------:R-:W-:Y:S02]  /*20a0*/  ISETP.GE.AND P3, PT, R176, UR6, PT ;  /* 0x00000006b0007c0c */ /* 0x000fe4000bf66270 */
[----:B------:R-:W-:Y:S02]  /*20b0*/  ISETP.GE.AND P2, PT, R159, UR6, PT ;  /* 0x000000069f007c0c */ /* 0x000fe4000bf46270 */
[----:B----4-:R-:W-:Y:S02]  /*20c0*/  IADD3.X R6, R8, UR11, RZ, P0, !PT ;  /* 0x0000000b08067c10 */ /* 0x010fe400087fe4ff */
        /* <DEDUP_REMOVED lines=26> */
.L_x_579:
[----:B------:R-:W-:Y:S05]  /*2270*/  BSYNC B0 ;  /* 0x0000000000007941 */ /* 0x000fea0003800000 */
.L_x_578:
[----:B------:R-:W0:Y:S01]  /*2280*/  LDGDEPBAR ;  /* 0x00000000000079af */ /* 0x000e220000000000 */
[----:B----4-:R-:W-:Y:S01]  /*2290*/  IMAD.IADD R7, R27, 0x1, R25 ;  /* 0x000000011b077824 */ /* 0x010fe200078e0219 */
[----:B------:R-:W-:Y:S01]  /*22a0*/  UIMAD UR6, UR28, UR8, URZ ;  /* 0x000000081c0672a4 */ /* 0x000fe2000f8e023f */
[----:B------:R-:W-:Y:S01]  /*22b0*/  IMAD.SHL.U32 R0, R13, 0x40, RZ ;  /* 0x000000400d007824 */ /* 0x000fe200078e00ff */
[----:B------:R-:W-:Y:S01]  /*22c0*/  UIMAD.WIDE.U32 UR28, UR17, UR8, URZ ;  /* 0x00000008111c72a5 */ /* 0x000fe2000f8e003f */
[----:B---3--:R-:W-:Y:S01]  /*22d0*/  IMAD.SHL.U32 R3, R23, 0x20, RZ ;  /* 0x0000002017037824 */ /* 0x008fe200078e00ff */
[----:B------:R3:W-:Y:S01]  /*22e0*/  STL [R1+0x14c], R7 ;  /* 0x00014c0701007387 */ /* 0x0007e20000100800 */
[----:B------:R-:W-:Y:S01]  /*22f0*/  IMAD.SHL.U32 R2, R19, 0x8, RZ ;  /* 0x0000000813027824 */ /* 0x000fe200078e00ff */
[----:B------:R-:W-:Y:S01]  /*2300*/  LOP3.LUT R0, R0, 0xc0, RZ, 0xc0, !PT ;  /* 0x000000c000007812 */ /* 0x000fe200078ec0ff */
[----:B------:R-:W-:Y:S01]  /*2310*/  UIMAD UR6, UR17, UR9, UR6 ;  /* 0x00000009110672a4 */ /* 0x000fe2000f8e0206 */
[----:B------:R-:W-:Y:S01]  /*2320*/  LOP3.LUT R150, R3, 0xffffff00, RZ, 0xc0, !PT ;  /* 0xffffff0003967812 */ /* 0x000fe200078ec0ff */
[----:B------:R-:W-:Y:S01]  /*2330*/  IMAD R6, R19, 0x8, R12 ;  /* 0x0000000813067824 */ /* 0x000fe200078e020c */
[----:B------:R-:W-:Y:S01]  /*2340*/  LOP3.LUT R3, R0, 0x8, R2, 0xf8, !PT ;  /* 0x0000000800037812 */ /* 0x000fe200078ef802 */
[----:B------:R-:W-:Y:S01]  /*2350*/  UIADD3 UR6, UR29, UR6, URZ ;  /* 0x000000061d067290 */ /* 0x000fe2000fffe03f */
[----:B------:R-:W-:Y:S01]  /*2360*/  SHF.R.U32.HI R2, RZ, 0x3, R0 ;  /* 0x00000003ff027819 */ /* 0x000fe20000011600 */
[----:B------:R-:W-:Y:S01]  /*2370*/  IMAD R0, R154, 0x200, R150 ;  /* 0x000002009a007824 */ /* 0x000fe200078e0296 */
[----:B------:R-:W-:Y:S01]  /*2380*/  MOV R5, UR29 ;  /* 0x0000001d00057c02 */ /* 0x000fe20008000f00 */
[----:B------:R-:W-:Y:S01]  /*2390*/  IMAD.U32 R4, RZ, RZ, UR28 ;  /* 0x0000001cff047e24 */ /* 0x000fe2000f8e00ff */
[----:B------:R-:W-:Y:S01]  /*23a0*/  LOP3.LUT R149, R3, R2, RZ, 0x3c, !PT ;  /* 0x0000000203957212 */ /* 0x000fe200078e3cff */
[----:B------:R-:W-:Y:S01]  /*23b0*/  IMAD R2, R152, 0x20, R0 ;  /* 0x0000002098027824 */ /* 0x000fe200078e0200 */
[----:B------:R-:W-:Y:S01]  /*23c0*/  LEA R0, R6, R9, 0x5 ;  /* 0x0000000906007211 */ /* 0x000fe200078e28ff */
[----:B------:R-:W-:Y:S01]  /*23d0*/  IMAD.U32 R8, RZ, RZ, UR6 ;  /* 0x00000006ff087e24 */ /* 0x000fe2000f8e00ff */
[----:B------:R-:W-:Y:S01]  /*23e0*/  LEA R3, P1, R4, R26, 0x6 ;  /* 0x0000001a04037211 */ /* 0x000fe200078230ff */
[----:B------:R-:W-:Y:S01]  /*23f0*/  IMAD.IADD R2, R149, 0x1, R2 ;  /* 0x0000000195027824 */ /* 0x000fe200078e0202 */
[----:B------:R-:W-:-:S04]  /*2400*/  DEPBAR.LE SB0, 0x0 ;  /* 0x000080000000791a */ /* 0x000fc80000000000 */
[----:B------:R-:W-:Y:S01]  /*2410*/  BAR.SYNC.DEFER_BLOCKING 0x0 ;  /* 0x0000000000007b1d */ /* 0x000fe20000010000 */
[----:B------:R-:W-:Y:S02]  /*2420*/  ISETP.GE.AND P0, PT, R21, UR16, PT ;  /* 0x0000001015007c0c */ /* 0x000fe4000bf06270 */
[----:B------:R-:W-:Y:S02]  /*2430*/  LEA.HI.X R8, R4, R7, R8, 0x6, P1 ;  /* 0x0000000704087211 */ /* 0x000fe400008f3408 */
[----:B------:R-:W-:Y:S01]  /*2440*/  LEA R193, R0, UR4, 0x1 ;  /* 0x0000000400c17c11 */ /* 0x000fe2000f8e08ff */
[----:B------:R-:W-:Y:S01]  /*2450*/  BSSY B0, `(.L_x_580) ;  /* 0x0000027000007945 */ /* 0x000fe20003800000 */
        /* <DEDUP_REMOVED lines=38> */
.L_x_581:
[----:B------:R-:W-:Y:S05]  /*26c0*/  BSYNC B0 ;  /* 0x0000000000007941 */ /* 0x000fea0003800000 */
.L_x_580:
[----:B------:R1:W-:Y:S01]  /*26d0*/  @P0 STS.128 [R207+0x9800], RZ ;  /* 0x009800ffcf000388 */ /* 0x0003e20000000c00 */
[----:B------:R-:W-:Y:S03]  /*26e0*/  BSSY B0, `(.L_x_582) ;  /* 0x0000026000007945 */ /* 0x000fe60003800000 */
[----:B------:R1:W-:Y:S04]  /*26f0*/  @P0 STS.128 [R207+0xa800], RZ ;  /* 0x00a800ffcf000388 */ /* 0x0003e80000000c00 */
[----:B------:R1:W-:Y:S01]  /*2700*/  @P0 STS.128 [R207+0xb800], RZ ;  /* 0x00b800ffcf000388 */ /* 0x0003e20000000c00 */
[----:B------:R-:W-:Y:S05]  /*2710*/  @P0 BRA `(.L_x_583) ;  /* 0x0000000000880947 */ /* 0x000fea0003800000 */
[----:B------:R-:W-:Y:S01]  /*2720*/  ULDC UR6, c[0x0][0x2d0] ;  /* 0x0000b40000067ab9 */ /* 0x000fe20000000800 */
[----:B------:R-:W-:Y:S01]  /*2730*/  USHF.L.U32 UR7, UR9, 0x5, URZ ;  /* 0x0000000509077899 */ /* 0x000fe2000800063f */
[----:B------:R-:W-:Y:S01]  /*2740*/  ISETP.GE.AND P3, PT, R176, UR6, PT ;  /* 0x00000006b0007c0c */ /* 0x000fe2000bf66270 */
[----:B------:R-:W-:Y:S01]  /*2750*/  UIMAD.WIDE.U32 UR28, UR8, 0x20, URZ ;  /* 0x00000020081c78a5 */ /* 0x000fe2000f8e003f */
[----:B------:R-:W-:-:S03]  /*2760*/  ISETP.GE.AND P2, PT, R159, UR6, PT ;  /* 0x000000069f007c0c */ /* 0x000fc6000bf46270 */
[----:B------:R-:W-:Y:S02]  /*2770*/  IMAD.U32 R2, RZ, RZ, UR7 ;  /* 0x00000007ff027e24 */ /* 0x000fe4000f8e00ff */
[----:B------:R-:W-:-:S04]  /*2780*/  IADD3 R0, P0, R3, UR28, RZ ;  /* 0x0000001c03007c10 */ /* 0x000fc8000ff1e0ff */
[----:B----4-:R-:W-:Y:S02]  /*2790*/  IADD3.X R6, R8, UR29, R2, P0, !PT ;  /* 0x0000001d08067c10 */ /* 0x010fe400087fe402 */
[----:B---3--:R-:W3:Y:S01]  /*27a0*/  @!P3 LDC.64 R4, c[0x0][0x220] ;  /* 0x00008800ff04bb82 */ /* 0x008ee20000000a00 */
[----:B------:R-:W-:Y:S01]  /*27b0*/  ISETP.GE.AND P0, PT, R157, UR6, PT ;  /* 0x000000069d007c0c */ /* 0x000fe2000bf06270 */
[----:B------:R4:W-:Y:S06]  /*27c0*/  @P3 STS.128 [R207+0x9800], RZ ;  /* 0x009800ffcf003388 */ /* 0x0009ec0000000c00 */
        /* <DEDUP_REMOVED lines=23> */
.L_x_583:
[----:B------:R-:W-:Y:S05]  /*2940*/  BSYNC B0 ;  /* 0x0000000000007941 */ /* 0x000fea0003800000 */
.L_x_582:
[----:B------:R-:W-:Y:S01]  /*2950*/  LDSM.16.M88.4 R32, [R193+0x6000] ;  /* 0x00600000c120783b */ /* 0x000fe20000000200 */
[----:B------:R-:W-:Y:S01]  /*2960*/  IMAD.MOV.U32 R0, RZ, RZ, 0x20 ;  /* 0x00000020ff007424 */ /* 0x000fe200078e00ff */
[----:B------:R-:W-:Y:S01]  /*2970*/  LOP3.LUT P0, RZ, R14, 0x2, RZ, 0xc0, !PT ;  /* 0x000000020eff7812 */ /* 0x000fe2000780c0ff */
[----:B---34-:R-:W-:Y:S01]  /*2980*/  IMAD.MOV.U32 R2, RZ, RZ, 0x10 ;  /* 0x00000010ff027424 */ /* 0x018fe200078e00ff */
[----:B------:R-:W3:Y:S01]  /*2990*/  LDSM.16.M88.4 R8, [R205+0x1000] ;  /* 0x00100000cd08783b */ /* 0x000ee20000000200 */
[----:B------:R-:W-:Y:S01]  /*29a0*/  LOP3.LUT P1, RZ, R13, 0x2, RZ, 0xc0, !PT ;  /* 0x000000020dff7812 */ /* 0x000fe2000782c0ff */
[----:B------:R-:W-:Y:S01]  /*29b0*/  UISETP.GE.AND UP0, UPT, UR23, 0x41, UPT ;  /* 0x000000411700788c */ /* 0x000fe2000bf06270 */
[----:B------:R-:W-:Y:S01]  /*29c0*/  SEL R0, R0, 0xffffffe0, !P0 ;  /* 0xffffffe000007807 */ /* 0x000fe20004000000 */
[----:B-1----:R-:W1:Y:S01]  /*29d0*/  LDSM.16.M88.4 R28, [R193+0x6400] ;  /* 0x00640000c11c783b */ /* 0x002e620000000200 */
[----:B------:R-:W-:Y:S02]  /*29e0*/  SEL R2, R2, 0xfffffff0, !P1 ;  /* 0xfffffff002027807 */ /* 0x000fe40004800000 */
[----:B------:R-:W-:Y:S01]  /*29f0*/  SHF.R.S32.HI R3, RZ, 0x1f, R148 ;  /* 0x0000001fff037819 */ /* 0x000fe20000011494 */
[----:B------:R-:W4:Y:S01]  /*2a00*/  LDSM.16.M88.4 R24, [R193+0x6800] ;  /* 0x00680000c118783b */ /* 0x000f220000000200 */
[----:B------:R-:W-:Y:S01]  /*2a10*/  IMAD.IADD R195, R193, 0x1, R0 ;  /* 0x00000001c1c37824 */ /* 0x000fe200078e0200 */
[----:B------:R-:W-:Y:S01]  /*2a20*/  SHF.R.S32.HI R0, RZ, 0x1f, R155 ;  /* 0x0000001fff007819 */ /* 0x000fe2000001149b */
[----:B------:R-:W-:Y:S01]  /*2a30*/  IMAD R206, R2, 0x2, R205 ;  /* 0x0000000202ce7824 */ /* 0x000fe200078e02cd */
[----:B------:R-:W5:Y:S01]  /*2a40*/  LDSM.16.M88.4 R20, [R193+0x6c00] ;  /* 0x006c0000c114783b */ /* 0x000f620000000200 */
[----:B------:R-:W-:-:S02]  /*2a50*/  PLOP3.LUT P0, PT, PT, PT, UP0, 0x80, 0x0 ;  /* 0x000000000000781c */ /* 0x000fc40003f0f008 */
[----:B------:R-:W-:Y:S01]  /*2a60*/  LEA.HI R0, R0, R154, RZ, 0x2 ;  /* 0x0000009a00007211 */ /* 0x000fe200078f10ff */
[----:B------:R-:W-:Y:S03]  /*2a70*/  LDSM.16.M88.4 R40, [R195+0x6000] ;  /* 0x00600000c328783b */ /* 0x000fe60000000200 */
[----:B------:R-:W-:Y:S01]  /*2a80*/  LOP3.LUT R0, R0, 0xffffffc, RZ, 0xc0, !PT ;  /* 0x0ffffffc00007812 */ /* 0x000fe200078ec0ff */
[----:B------:R-:W2:Y:S04]  /*2a90*/  LDSM.16.M88.4 R4, [R206+0x1000] ;  /* 0x00100000ce04783b */ /* 0x000ea80000000200 */
[----:B------:R-:W2:Y:S01]  /*2aa0*/  LDSM.16.M88.4 R44, [R195+0x6400] ;  /* 0x00640000c32c783b */ /* 0x000ea20000000200 */
[----:B------:R-:W-:-:S03]  /*2ab0*/  IMAD.IADD R0, R154, 0x1, -R0 ;  /* 0x000000019a007824 */ /* 0x000fc600078e0a00 */
[----:B------:R-:W2:Y:S04]  /*2ac0*/  LDSM.16.M88.4 R48, [R195+0x6800] ;  /* 0x00680000c330783b */ /* 0x000ea80000000200 */
[----:B------:R-:W2:Y:S04]  /*2ad0*/  LDSM.16.M88.4 R52, [R195+0x6c00] ;  /* 0x006c0000c334783b */ /* 0x000ea80000000200 */
[----:B------:R-:W2:Y:S01]  /*2ae0*/  LDSM.16.M88.4 R12, [R205] ;  /* 0x00000000cd0c783b */ /* 0x000ea20000000200 */
[C---:B---3--:R-:W-:Y:S03]  /*2af0*/  HMMA.16816.F32 R76, R8.reuse, R32, RZ ;  /* 0x00000020084c723c */ /* 0x048fe600000018ff */
[----:B------:R-:W3:Y:S04]  /*2b00*/  LDSM.16.M88.4 R16, [R206] ;  /* 0x00000000ce10783b */ /* 0x000ee80000000200 */
[----:B------:R-:W0:Y:S01]  /*2b10*/  LDGDEPBAR ;  /* 0x00000000000079af */ /* 0x000e220000000000 */
[C---:B-1----:R-:W-:Y:S06]  /*2b20*/  HMMA.16816.F32 R68, R8.reuse, R28, RZ ;  /* 0x0000001c0844723c */ /* 0x042fec00000018ff */
[C---:B----4-:R-:W-:Y:S06]  /*2b30*/  HMMA.16816.F32 R60, R8.reuse, R24, RZ ;  /* 0x00000018083c723c */ /* 0x050fec00000018ff */
[C---:B-----5:R-:W-:Y:S06]  /*2b40*/  HMMA.16816.F32 R36, R8.reuse, R20, RZ ;  /* 0x000000140824723c */ /* 0x060fec00000018ff */
[C---:B------:R-:W-:Y:S06]  /*2b50*/  HMMA.16816.F32 R72, R8.reuse, R34, RZ ;  /* 0x000000220848723c */ /* 0x040fec00000018ff */
[C---:B------:R-:W-:Y:S06]  /*2b60*/  HMMA.16816.F32 R64, R8.reuse, R30, RZ ;  /* 0x0000001e0840723c */ /* 0x040fec00000018ff */
[C---:B------:R-:W-:Y:S06]  /*2b70*/  HMMA.16816.F32 R56, R8.reuse, R26, RZ ;  /* 0x0000001a0838723c */ /* 0x040fec00000018ff */
[----:B------:R-:W-:Y:S06]  /*2b80*/  HMMA.16816.F32 R8, R8, R22, RZ ;  /* 0x000000160808723c */ /* 0x000fec00000018ff */
[C---:B--2---:R-:W-:Y:S06]  /*2b90*/  HMMA.16816.F32 R112, R4.reuse, R40, R76 ;  /* 0x000000280470723c */ /* 0x044fec000000184c */
        /* <DEDUP_REMOVED lines=11> */
[----:B------:R-:W1:Y:S04]  /*2c50*/  LDSM.16.M88.4 R4, [R205+0x3000] ;  /* 0x00300000cd04783b */ /* 0x000e680000000200 */
[----:B------:R-:W-:Y:S01]  /*2c60*/  LDSM.16.M88.4 R8, [R205+0x2000] ;  /* 0x00200000cd08783b */ /* 0x000fe20000000200 */
[C---:B------:R-:W-:Y:S06]  /*2c70*/  HMMA.16816.F32 R84, R12.reuse, R32, RZ ;  /* 0x000000200c54723c */ /* 0x040fec00000018ff */
[C---:B------:R-:W-:Y:S01]  /*2c80*/  HMMA.16816.F32 R120, R12.reuse, R34, RZ ;  /* 0x000000220c78723c */ /* 0x040fe200000018ff */
[----:B------:R-:W-:Y:S05]  /*2c90*/  LDSM.16.M88.4 R32, [R193+0x7400] ;  /* 0x00740000c120783b */ /* 0x000fea0000000200 */
[C---:B------:R-:W-:Y:S06]  /*2ca0*/  HMMA.16816.F32 R80, R12.reuse, R28, RZ ;  /* 0x0000001c0c50723c */ /* 0x040fec00000018ff */
[C---:B------:R-:W-:Y:S06]  /*2cb0*/  HMMA.16816.F32 R88, R12.reuse, R24, RZ ;  /* 0x000000180c58723c */ /* 0x040fec00000018ff */
[C---:B------:R-:W-:Y:S06]  /*2cc0*/  HMMA.16816.F32 R128, R12.reuse, R26, RZ ;  /* 0x0000001a0c80723c */ /* 0x040fec00000018ff */
[C---:B------:R-:W-:Y:S06]  /*2cd0*/  HMMA.16816.F32 R24, R12.reuse, R20, RZ ;  /* 0x000000140c18723c */ /* 0x040fec00000018ff */
[C---:B------:R-:W-:Y:S01]  /*2ce0*/  HMMA.16816.F32 R132, R12.reuse, R30, RZ ;  /* 0x0000001e0c84723c */ /* 0x040fe200000018ff */
[----:B------:R-:W2:Y:S05]  /*2cf0*/  LDSM.16.M88.4 R28, [R193+0x7800] ;  /* 0x00780000c11c783b */ /* 0x000eaa0000000200 */
[----:B------:R-:W-:Y:S01]  /*2d00*/  HMMA.16816.F32 R116, R12, R22, RZ ;  /* 0x000000160c74723c */ /* 0x000fe200000018ff */
[----:B------:R-:W4:Y:S04]  /*2d10*/  LDSM.16.M88.4 R12, [R193+0x7c00] ;  /* 0x007c0000c10c783b */ /* 0x000f280000000200 */
[----:B------:R-:W5:Y:S01]  /*2d20*/  LDSM.16.M88.4 R20, [R206+0x3000] ;  /* 0x00300000ce14783b */ /* 0x000f620000000200 */
[C---:B---3--:R-:W-:Y:S06]  /*2d30*/  HMMA.16816.F32 R92, R16.reuse, R40, R84 ;  /* 0x00000028105c723c */ /* 0x048fec0000001854 */
[C---:B------:R-:W-:Y:S06]  /*2d40*/  HMMA.16816.F32 R84, R16.reuse, R44, R80 ;  /* 0x0000002c1054723c */ /* 0x040fec0000001850 */
[C---:B------:R-:W-:Y:S06]  /*2d50*/  HMMA.16816.F32 R76, R16.reuse, R42, R120 ;  /* 0x0000002a104c723c */ /* 0x040fec0000001878 */
[C---:B------:R-:W-:Y:S01]  /*2d60*/  HMMA.16816.F32 R80, R16.reuse, R52, R24 ;  /* 0x000000341050723c */ /* 0x040fe20000001818 */
[----:B------:R-:W-:Y:S05]  /*2d70*/  LDSM.16.M88.4 R24, [R206+0x2000] ;  /* 0x00200000ce18783b */ /* 0x000fea0000000200 */
[C---:B------:R-:W-:Y:S06]  /*2d80*/  HMMA.16816.F32 R136, R16.reuse, R48, R88 ;  /* 0x000000301088723c */ /* 0x040fec0000001858 */
[C---:B------:R-:W-:Y:S01]  /*2d90*/  HMMA.16816.F32 R72, R16.reuse, R46, R132 ;  /* 0x0000002e1048723c */ /* 0x040fe20000001884 */
[----:B------:R-:W3:Y:S05]  /*2da0*/  LDSM.16.M88.4 R44, [R195+0x7800] ;  /* 0x00780000c32c783b */ /* 0x000eea0000000200 */
[C---:B------:R-:W-:Y:S06]  /*2db0*/  HMMA.16816.F32 R68, R16.reuse, R50, R128 ;  /* 0x000000321044723c */ /* 0x040fec0000001880 */
[----:B------:R-:W-:Y:S06]  /*2dc0*/  HMMA.16816.F32 R48, R16, R54, R116 ;  /* 0x000000361030723c */ /* 0x000fec0000001874 */
[C---:B-1----:R-:W-:Y:S06]  /*2dd0*/  HMMA.16816.F32 R40, R4.reuse, R36, R112 ;  /* 0x000000240428723c */ /* 0x042fec0000001870 */
[C---:B------:R-:W-:Y:S06]  /*2de0*/  HMMA.16816.F32 R16, R4.reuse, R38, R100 ;  /* 0x000000260410723c */ /* 0x040fec0000001864 */
[C---:B--2---:R-:W-:Y:S06]  /*2df0*/  HMMA.16816.F32 R112, R4.reuse, R30, R108 ;  /* 0x0000001e0470723c */ /* 0x044fec000000186c */
[C---:B----4-:R-:W-:Y:S06]  /*2e00*/  HMMA.16816.F32 R108, R4.reuse, R14, R96 ;  /* 0x0000000e046c723c */ /* 0x050fec0000001860 */
[----:B------:R-:W-:Y:S06]  /*2e10*/  HMMA.16816.F32 R104, R4, R32, R104 ;  /* 0x000000200468723c */ /* 0x000fec0000001868 */
[----:B------:R-:W-:Y:S06]  /*2e20*/  HMMA.16816.F32 R96, R8, R36, R92 ;  /* 0x000000240860723c */ /* 0x000fec000000185c */
[C---:B------:R-:W-:Y:S06]  /*2e30*/  HMMA.16816.F32 R120, R4.reuse, R28, R144 ;  /* 0x0000001c0478723c */ /* 0x040fec0000001890 */
[C---:B------:R-:W-:Y:S06]  /*2e40*/  HMMA.16816.F32 R116, R4.reuse, R12, R140 ;  /* 0x0000000c0474723c */ /* 0x040fec000000188c */
[----:B------:R-:W-:Y:S06]  /*2e50*/  HMMA.16816.F32 R100, R4, R34, R124 ;  /* 0x000000220464723c */ /* 0x000fec000000187c */
[C---:B------:R-:W-:Y:S01]  /*2e60*/  HMMA.16816.F32 R92, R8.reuse, R38, R76 ;  /* 0x00000026085c723c */ /* 0x040fe2000000184c */
[----:B------:R-:W-:Y:S05]  /*2e70*/  LDSM.16.M88.4 R36, [R193+0x8000] ;  /* 0x00800000c124783b */ /* 0x000fea0000000200 */
        /* <DEDUP_REMOVED lines=10> */
[C---:B-----5:R-:W-:Y:S03]  /*2f20*/  HMMA.16816.F32 R76, R20.reuse, R60, R40 ;  /* 0x0000003c144c723c */ /* 0x060fe60000001828 */
[----:B------:R-:W2:Y:S03]  /*2f30*/  LDSM.16.M88.4 R40, [R193+0x8c00] ;  /* 0x008c0000c128783b */ /* 0x000ea60000000200 */
[C---:B------:R-:W-:Y:S01]  /*2f40*/  HMMA.16816.F32 R72, R20.reuse, R62, R16 ;  /* 0x0000003e1448723c */ /* 0x040fe20000001810 */
[----:B------:R-:W4:Y:S05]  /*2f50*/  LDSM.16.M88.4 R16, [R205+0x4000] ;  /* 0x00400000cd10783b */ /* 0x000f2a0000000200 */
[C---:B------:R-:W-:Y:S06]  /*2f60*/  HMMA.16816.F32 R68, R20.reuse, R56, R104 ;  /* 0x000000381444723c */ /* 0x040fec0000001868 */
[C---:B------:R-:W-:Y:S06]  /*2f70*/  HMMA.16816.F32 R100, R20.reuse, R58, R100 ;  /* 0x0000003a1464723c */ /* 0x040fec0000001864 */
[C---:B------:R-:W-:Y:S06]  /*2f80*/  HMMA.16816.F32 R144, R20.reuse, R64, R116 ;  /* 0x000000401490723c */ /* 0x040fec0000001874 */
[C---:B---3--:R-:W-:Y:S06]  /*2f90*/  HMMA.16816.F32 R140, R20.reuse, R44, R120 ;  /* 0x0000002c148c723c */ /* 0x048fec0000001878 */
[C---:B------:R-:W-:Y:S06]  /*2fa0*/  HMMA.16816.F32 R136, R20.reuse, R46, R112 ;  /* 0x0000002e1488723c */ /* 0x040fec0000001870 */
[----:B------:R-:W-:Y:S01]  /*2fb0*/  HMMA.16816.F32 R132, R20, R66, R108 ;  /* 0x000000421484723c */ /* 0x000fe2000000186c */
[----:B------:R-:W-:Y:S05]  /*2fc0*/  LDSM.16.M88.4 R20, [R195+0x8c00] ;  /* 0x008c0000c314783b */ /* 0x000fea0000000200 */
[C---:B------:R-:W-:Y:S06]  /*2fd0*/  HMMA.16816.F32 R128, R24.reuse, R60, R96 ;  /* 0x0000003c1880723c */ /* 0x040fec0000001860 */
[C---:B------:R-:W-:Y:S06]  /*2fe0*/  HMMA.16816.F32 R124, R24.reuse, R62, R92 ;  /* 0x0000003e187c723c */ /* 0x040fec000000185c */
[C---:B------:R-:W-:Y:S06]  /*2ff0*/  HMMA.16816.F32 R104, R24.reuse, R64, R80 ;  /* 0x000000401868723c */ /* 0x040fec0000001850 */
[C---:B------:R-:W-:Y:S06]  /*3000*/  HMMA.16816.F32 R120, R24.reuse, R56, R88 ;  /* 0x000000381878723c */ /* 0x040fec0000001858 */
[C---:B------:R-:W-:Y:S06]  /*3010*/  HMMA.16816.F32 R116, R24.reuse, R58, R84 ;  /* 0x0000003a1874723c */ /* 0x040fec0000001854 */
[C---:B------:R-:W-:Y:S01]  /*3020*/  HMMA.16816.F32 R112, R24.reuse, R44, R52 ;  /* 0x0000002c1870723c */ /* 0x040fe20000001834 */
[----:B------:R-:W-:Y:S05]  /*3030*/  LDSM.16.M88.4 R52, [R195+0x8000] ;  /* 0x00800000c334783b */ /* 0x000fea0000000200 */
[C---:B------:R-:W-:Y:S01]  /*3040*/  HMMA.16816.F32 R108, R24.reuse, R46, R4 ;  /* 0x0000002e186c723c */ /* 0x040fe20000001804 */
[----:B------:R-:W3:Y:S04]  /*3050*/  LDSM.16.M88.4 R4, [R206+0x5000] ;  /* 0x00500000ce04783b */ /* 0x000ee80000000200 */
[----:B------:R-:W-:Y:S01]  /*3060*/  LDSM.16.M88.4 R44, [R195+0x8800] ;  /* 0x00880000c32c783b */ /* 0x000fe20000000200 */
[----:B------:R-:W-:Y:S03]  /*3070*/  HMMA.16816.F32 R96, R24, R66, R8 ;  /* 0x000000421860723c */ /* 0x000fe60000001808 */
[----:B------:R-:W5:Y:S01]  /*3080*/  LDSM.16.M88.4 R8, [R206+0x4000] ;  /* 0x00400000ce08783b */ /* 0x000f620000000200 */
[----:B------:R-:W-:-:S04]  /*3090*/  DEPBAR.LE SB0, 0x0 ;  /* 0x000080000000791a */ /* 0x000fc80000000000 */
        /* <DEDUP_REMOVED lines=17> */
[----:B------:R-:W-:Y:S06]  /*31b0*/  HMMA.16816.F32 R88, R4, R54, R88 ;  /* 0x000000360458723c */ /* 0x000fec0000001858 */
[C---:B-----5:R-:W-:Y:S06]  /*31c0*/  HMMA.16816.F32 R60, R8.reuse, R52, R60 ;  /* 0x00000034083c723c */ /* 0x060fec000000183c */
[C---:B------:R-:W-:Y:S06]  /*31d0*/  HMMA.16816.F32 R56, R8.reuse, R54, R56 ;  /* 0x000000360838723c */ /* 0x040fec0000001838 */
[----:B------:R-:W-:Y:S06]  /*31e0*/  HMMA.16816.F32 R52, R8, R20, R12 ;  /* 0x000000140834723c */ /* 0x000fec000000180c */
[----:B------:R-:W-:Y:S01]  /*31f0*/  HMMA.16816.F32 R84, R4, R48, R84 ;  /* 0x000000300454723c */ /* 0x000fe20000001854 */
[----:B------:R-:W-:-:S04]  /*3200*/  LEA.HI R14, R3, R148, RZ, 0x2 ;  /* 0x00000094030e7211 */ /* 0x000fc800078f10ff */
[----:B------:R-:W-:Y:S01]  /*3210*/  SHF.R.S32.HI R3, RZ, 0x2, R14 ;  /* 0x00000002ff037819 */ /* 0x000fe2000001140e */
[----:B------:R-:W-:Y:S04]  /*3220*/  HMMA.16816.F32 R80, R4, R50, R80 ;  /* 0x000000320450723c */ /* 0x000fe80000001850 */
[----:B------:R-:W-:Y:S02]  /*3230*/  IMAD R15, R0, 0x10, R3 ;  /* 0x00000010000f7824 */ /* 0x000fe400078e0203 */
[----:B------:R-:W-:Y:S06]  /*3240*/  HMMA.16816.F32 R36, R8, R48, R36 ;  /* 0x000000300824723c */ /* 0x000fec0000001824 */
[----:B------:R-:W-:Y:S06]  /*3250*/  HMMA.16816.F32 R96, R4, R22, R64 ;  /* 0x000000160460723c */ /* 0x000fec0000001840 */
[----:B------:R-:W-:Y:S06]  /*3260*/  HMMA.16816.F32 R48, R8, R50, R32 ;  /* 0x000000320830723c */ /* 0x000fec0000001820 */
[C---:B------:R-:W-:Y:S06]  /*3270*/  HMMA.16816.F32 R76, R4.reuse, R44, R76 ;  /* 0x0000002c044c723c */ /* 0x040fec000000184c */
[----:B------:R-:W-:Y:S06]  /*3280*/  HMMA.16816.F32 R104, R4, R46, R72 ;  /* 0x0000002e0468723c */ /* 0x000fec0000001848 */
[C---:B------:R-:W-:Y:S06]  /*3290*/  HMMA.16816.F32 R32, R8.reuse, R44, R24 ;  /* 0x0000002c0820723c */ /* 0x040fec0000001818 */
[----:B------:R-:W-:Y:S06]  /*32a0*/  HMMA.16816.F32 R64, R8, R46, R28 ;  /* 0x0000002e0840723c */ /* 0x000fec000000181c */
[----:B------:R-:W-:Y:S06]  /*32b0*/  HMMA.16816.F32 R100, R4, R20, R68 ;  /* 0x000000140464723c */ /* 0x000fec0000001844 */
[----:B------:R-:W-:Y:S01]  /*32c0*/  HMMA.16816.F32 R44, R8, R22, R16 ;  /* 0x00000016082c723c */ /* 0x000fe20000001810 */
[----:B------:R-:W-:Y:S06]  /*32d0*/  BAR.SYNC.DEFER_BLOCKING 0x0 ;  /* 0x0000000000007b1d */ /* 0x000fec0000010000 */
[----:B------:R-:W-:-:S02]  /*32e0*/  NOP ;  /* 0x0000000000007918 */ /* 0x000fc40000000000 */
[----:B------:R-:W-:-:S15]  /*32f0*/  @!P0 BRA `(.L_x_584) ;  /* 0x0000000400088947 */ /* 0x000fde0003800000 */
        /* <DEDUP_REMOVED lines=64> */
.L_x_586:
[----:B------:R-:W-:Y:S05]  /*3700*/  BSYNC B0 ;  /* 0x0000000000007941 */ /* 0x000fea0003800000 */
.L_x_585:
[----:B------:R-:W0:Y:S02]  /*3710*/  LDGDEPBAR ;  /* 0x00000000000079af */ /* 0x000e240000000000 */
.L_x_584:
[----:B-12---:R-:W-:Y:S01]  /*3720*/  IMAD.SHL.U32 R4, R153, 0x2, RZ ;  /* 0x0000000299047824 */ /* 0x006fe200078e00ff */
[----:B------:R-:W-:Y:S01]  /*3730*/  LOP3.LUT R0, R14, 0x7ffffffc, RZ, 0xc0, !PT ;  /* 0x7ffffffc0e007812 */ /* 0x000fe200078ec0ff */
[----:B------:R-:W-:Y:S01]  /*3740*/  IMAD.U32 R3, RZ, RZ, UR17 ;  /* 0x00000011ff037e24 */ /* 0x000fe2000f8e00ff */
[----:B------:R1:W-:Y:S01]  /*3750*/  STL [R1+0x190], R207 ;  /* 0x000190cf01007387 */ /* 0x0003e20000100800 */
[----:B------:R-:W-:Y:S01]  /*3760*/  IMAD R5, R152, 0x20, R150 ;  /* 0x0000002098057824 */ /* 0x000fe200078e0296 */
[----:B------:R-:W-:Y:S01]  /*3770*/  LOP3.LUT R4, R4, 0x6, RZ, 0xc0, !PT ;  /* 0x0000000604047812 */ /* 0x000fe200078ec0ff */
[----:B------:R-:W-:Y:S01]  /*3780*/  IMAD.IADD R0, R148, 0x1, -R0 ;  /* 0x0000000194007824 */ /* 0x000fe200078e0a00 */
[----:B------:R-:W-:Y:S01]  /*3790*/  USHF.L.U32 UR17, UR17, 0x1, URZ ;  /* 0x0000000111117899 */ /* 0x000fe2000800063f */
[----:B------:R-:W-:Y:S01]  /*37a0*/  IMAD.U32 R6, RZ, RZ, UR14 ;  /* 0x0000000eff067e24 */ /* 0x000fe2000f8e00ff */
[----:B------:R-:W-:Y:S01]  /*37b0*/  STL [R1+0x18c], R206 ;  /* 0x00018cce01007387 */ /* 0x000fe20000100800 */
[----:B------:R-:W-:Y:S01]  /*37c0*/  IMAD R3, R3, 0x40, R4 ;  /* 0x0000004003037824 */ /* 0x000fe200078e0204 */
[----:B------:R-:W-:Y:S01]  /*37d0*/  UIADD3 UR8, UR17, 0x1, URZ ;  /* 0x0000000111087890 */ /* 0x000fe2000fffe03f */
[----:B------:R-:W-:Y:S01]  /*37e0*/  IMAD.SHL.U32 R4, R0, 0x2, RZ ;  /* 0x0000000200047824 */ /* 0x000fe200078e00ff */
[----:B------:R-:W-:Y:S01]  /*37f0*/  STL [R1+0x188], R205 ;  /* 0x000188cd01007387 */ /* 0x000fe20000100800 */
[----:B------:R-:W-:Y:S01]  /*3800*/  IMAD.IADD R0, R149, 0x1, R5 ;  /* 0x0000000195007824 */ /* 0x000fe200078e0205 */
[C---:B------:R-:W-:Y:S01]  /*3810*/  ISETP.GE.AND P4, PT, R3.reuse, UR23, PT ;  /* 0x0000001703007c0c */ /* 0x040fe2000bf86270 */
[C---:B------:R-:W-:Y:S01]  /*3820*/  VIADD R5, R3.reuse, 0x1 ;  /* 0x0000000103057836 */ /* 0x040fe20000000000 */
[----:B------:R-:W-:Y:S01]  /*3830*/  ULOP3.LUT UR8, UR8, UR25, URZ, 0x3c, !UPT ;  /* 0x0000001908087292 */ /* 0x000fe2000f8e3c3f */
[C---:B------:R-:W-:Y:S01]  /*3840*/  VIADD R7, R3.reuse, 0x8 ;  /* 0x0000000803077836 */ /* 0x040fe20000000000 */
[----:B------:R-:W-:Y:S01]  /*3850*/  FSEL R69, R94, -INF , !P4 ;  /* 0xff8000005e457808 */ /* 0x000fe20006000000 */
[----:B------:R-:W-:Y:S01]  /*3860*/  IMAD R8, R6, 0x8, R154 ;  /* 0x0000000806087824 */ /* 0x000fe200078e029a */
[----:B------:R-:W-:Y:S01]  /*3870*/  FSEL R68, R92, -INF , !P4 ;  /* 0xff8000005c447808 */ /* 0x000fe20006000000 */
[----:B------:R-:W-:Y:S01]  /*3880*/  VIADD R6, R3, 0x9 ;  /* 0x0000000903067836 */ /* 0x000fe20000000000 */
[----:B------:R-:W-:Y:S01]  /*3890*/  FSEL R30, R62, -INF , !P4 ;  /* 0xff8000003e1e7808 */ /* 0x000fe20006000000 */
[----:B------:R-:W-:Y:S01]  /*38a0*/  STL [R1+0x184], R195 ;  /* 0x000184c301007387 */ /* 0x000fe20000100800 */
[----:B------:R-:W-:Y:S01]  /*38b0*/  FSEL R19, R60, -INF , !P4 ;  /* 0xff8000003c137808 */ /* 0x000fe20006000000 */
[----:B------:R-:W-:Y:S01]  /*38c0*/  IMAD.WIDE.U32 R10, R8, -0x326172a9, RZ ;  /* 0xcd9e8d57080a7825 */ /* 0x000fe200078e00ff */
[----:B------:R-:W-:Y:S01]  /*38d0*/  ISETP.GE.AND P3, PT, R5, UR23, PT ;  /* 0x0000001705007c0c */ /* 0x000fe2000bf66270 */
[----:B------:R-:W-:Y:S01]  /*38e0*/  STL [R1+0x180], R193 ;  /* 0x000180c101007387 */ /* 0x000fe20000100800 */
[----:B------:R-:W-:Y:S01]  /*38f0*/  ISETP.GE.AND P2, PT, R7, UR23, PT ;  /* 0x0000001707007c0c */ /* 0x000fe2000bf46270 */
[----:B-1----:R-:W-:Y:S01]  /*3900*/  IMAD R207, R15, UR19, R4 ;  /* 0x000000130fcf7c24 */ /* 0x002fe2000f8e0204 */
[----:B------:R-:W-:Y:S01]  /*3910*/  FSEL R62, R95, -INF , !P3 ;  /* 0xff8000005f3e7808 */ /* 0x000fe20005800000 */
[----:B------:R-:W-:Y:S01]  /*3920*/  VIADD R4, R3, 0x11 ;  /* 0x0000001103047836 */ /* 0x000fe20000000000 */
[----:B------:R-:W-:Y:S01]  /*3930*/  FSEL R60, R93, -INF , !P3 ;  /* 0xff8000005d3c7808 */ /* 0x000fe20005800000 */
[----:B------:R-:W-:Y:S01]  /*3940*/  VIADD R5, R3, 0x10 ;  /* 0x0000001003057836 */ /* 0x000fe20000000000 */
[----:B------:R-:W-:Y:S01]  /*3950*/  FSEL R31, R63, -INF , !P3 ;  /* 0xff8000003f1f7808 */ /* 0x000fe20005800000 */
[----:B------:R-:W-:Y:S01]  /*3960*/  IMAD.WIDE.U32 R14, R158, -0x2daee0ad, RZ ;  /* 0xd2511f539e0e7825 */ /* 0x000fe200078e00ff */
[----:B------:R-:W-:Y:S01]  /*3970*/  ISETP.GE.AND P5, PT, R4, UR23, PT ;  /* 0x0000001704007c0c */ /* 0x000fe2000bfa6270 */
[----:B------:R-:W-:Y:S01]  /*3980*/  STL [R1+0x17c], R177 ;  /* 0x00017cb101007387 */ /* 0x000fe20000100800 */
[----:B------:R-:W-:Y:S01]  /*3990*/  FSEL R20, R61, -INF , !P3 ;  /* 0xff8000003d147808 */ /* 0x000fe20005800000 */
[C---:B------:R-:W-:Y:S01]  /*39a0*/  VIADD R4, R3.reuse, 0x18 ;  /* 0x0000001803047836 */ /* 0x040fe20000000000 */
[----:B------:R-:W-:Y:S01]  /*39b0*/  FSEL R63, R90, -INF , !P2 ;  /* 0xff8000005a3f7808 */ /* 0x000fe20005000000 */
[----:B------:R-:W-:Y:S01]  /*39c0*/  STL [R1+0x178], R176 ;  /* 0x000178b001007387 */ /* 0x000fe20000100800 */
[----:B------:R-:W-:Y:S01]  /*39d0*/  FSEL R61, R88, -INF , !P2 ;  /* 0xff800000583d7808 */ /* 0x000fe20005000000 */
[----:B------:R-:W-:Y:S01]  /*39e0*/  ULOP3.LUT UR7, UR17, UR25, URZ, 0x3c, !UPT ;  /* 0x0000001911077292 */ /* 0x000fe2000f8e3c3f */
[----:B------:R-:W-:Y:S01]  /*39f0*/  ISETP.GE.AND P4, PT, R4, UR23, PT ;  /* 0x0000001704007c0c */ /* 0x000fe2000bf86270 */
[C---:B------:R-:W-:Y:S01]  /*3a00*/  VIADD R4, R3.reuse, 0x19 ;  /* 0x0000001903047836 */ /* 0x040fe20000000000 */
[----:B------:R-:W-:Y:S01]  /*3a10*/  FSEL R40, R58, -INF , !P2 ;  /* 0xff8000003a287808 */ /* 0x000fe20005000000 */
[----:B------:R1:W-:Y:S01]  /*3a20*/  STL [R1+0x34], R8 ;  /* 0x0000340801007387 */ /* 0x0003e20000100800 */
[----:B------:R-:W-:Y:S01]  /*3a30*/  FSEL R23, R56, -INF , !P2 ;  /* 0xff80000038177808 */ /* 0x000fe20005000000 */
[----:B------:R-:W-:Y:S01]  /*3a40*/  UIADD3 UR6, UR24, -0x61c88647, URZ ;  /* 0x9e3779b918067890 */ /* 0x000fe2000fffe03f */
[----:B------:R-:W-:Y:S01]  /*3a50*/  ISETP.GE.AND P3, PT, R4, UR23, PT ;  /* 0x0000001704007c0c */ /* 0x000fe2000bf66270 */
[----:B------:R-:W-:Y:S01]  /*3a60*/  VIADD R4, R3, 0x20 ;  /* 0x0000002003047836 */ /* 0x000fe20000000000 */
[----:B------:R-:W-:Y:S01]  /*3a70*/  ISETP.GE.AND P1, PT, R6, UR23, PT ;  /* 0x0000001706007c0c */ /* 0x000fe2000bf26270 */
[----:B------:R-:W-:Y:S01]  /*3a80*/  ULDC UR28, c[0x0][0x2ec] ;  /* 0x0000bb00001c7ab9 */ /* 0x000fe20000000800 */
[----:B------:R-:W-:Y:S01]  /*3a90*/  ISETP.GE.AND P6, PT, R5, UR23, PT ;  /* 0x0000001705007c0c */ /* 0x000fe2000bfc6270 */
[C---:B------:R-:W-:Y:S01]  /*3aa0*/  VIADD R5, R3.reuse, 0x38 ;  /* 0x0000003803057836 */ /* 0x040fe20000000000 */
[----:B------:R-:W-:Y:S01]  /*3ab0*/  ISETP.GE.AND P2, PT, R4, UR23, PT ;  /* 0x0000001704007c0c */ /* 0x000fe2000bf46270 */
[----:B------:R-:W-:Y:S01]  /*3ac0*/  VIADD R4, R3, 0x21 ;  /* 0x0000002103047836 */ /* 0x000fe20000000000 */
[----:B------:R-:W-:Y:S01]  /*3ad0*/  FSEL R70, R91, -INF , !P1 ;  /* 0xff8000005b467808 */ /* 0x000fe20004800000 */
[----:B------:R-:W-:Y:S01]  /*3ae0*/  UIADD3 UR16, UR25, 0x32370b8f, URZ ;  /* 0x32370b8f19107890 */ /* 0x000fe2000fffe03f */
[----:B------:R-:W-:Y:S01]  /*3af0*/  FSEL R56, R89, -INF , !P1 ;  /* 0xff80000059387808 */ /* 0x000fe20004800000 */
[----:B------:R-:W-:Y:S01]  /*3b00*/  UIADD3 UR17, UR24, -0x255992d5, URZ ;  /* 0xdaa66d2b18117890 */ /* 0x000fe2000fffe03f */
[----:B------:R-:W-:Y:S01]  /*3b10*/  FSEL R41, R59, -INF , !P1 ;  /* 0xff8000003b297808 */ /* 0x000fe20004800000 */
[----:B------:R-:W-:Y:S01]  /*3b20*/  UIADD3 UR9, UR24, 0x78dde6e4, URZ ;  /* 0x78dde6e418097890 */ /* 0x000fe2000fffe03f */
[----:B------:R-:W-:Y:S01]  /*3b30*/  FSEL R24, R57, -INF , !P1 ;  /* 0xff80000039187808 */ /* 0x000fe20004800000 */
[----:B------:R-:W-:Y:S01]  /*3b40*/  UIADD3 UR26, UR25, 0x646e171e, URZ ;  /* 0x646e171e191a7890 */ /* 0x000fe2000fffe03f */
[----:B------:R-:W-:Y:S01]  /*3b50*/  ISETP.GE.AND P1, PT, R4, UR23, PT ;  /* 0x0000001704007c0c */ /* 0x000fe2000bf26270 */
[----:B------:R-:W-:Y:S01]  /*3b60*/  VIADD R4, R3, 0x28 ;  /* 0x0000002803047836 */ /* 0x000fe20000000000 */
[----:B------:R-:W-:Y:S01]  /*3b70*/  FSEL R75, R86, -INF , !P6 ;  /* 0xff800000564b7808 */ /* 0x000fe20007000000 */
[----:B------:R-:W-:Y:S01]  /*3b80*/  UIADD3 UR27, UR24, -0x4ab325aa, URZ ;  /* 0xb54cda56181b7890 */ /* 0x000fe2000fffe03f */
[----:B------:R-:W-:-:S02]  /*3b90*/  FSEL R57, R84, -INF , !P6 ;  /* 0xff80000054397808 */ /* 0x000fc40007000000 */
[----:B------:R-:W-:Y:S02]  /*3ba0*/  FSEL R38, R38, -INF , !P6 ;  /* 0xff80000026267808 */ /* 0x000fe40007000000 */
[----:B------:R-:W-:Y:S02]  /*3bb0*/  FSEL R25, R36, -INF , !P6 ;  /* 0xff80000024197808 */ /* 0x000fe40007000000 */
[----:B------:R-:W-:Y:S01]  /*3bc0*/  ISETP.GE.AND P6, PT, R4, UR23, PT ;  /* 0x0000001704007c0c */ /* 0x000fe2000bfc6270 */
[----:B------:R-:W-:Y:S01]  /*3bd0*/  VIADD R4, R3, 0x29 ;  /* 0x0000002903047836 */ /* 0x000fe20000000000 */
[----:B------:R-:W-:Y:S02]  /*3be0*/  FSEL R74, R87, -INF , !P5 ;  /* 0xff800000574a7808 */ /* 0x000fe40006800000 */
[----:B------:R-:W-:Y:S02]  /*3bf0*/  FSEL R58, R85, -INF , !P5 ;  /* 0xff800000553a7808 */ /* 0x000fe40006800000 */
[----:B------:R-:W-:-:S02]  /*3c00*/  FSEL R39, R39, -INF , !P5 ;  /* 0xff80000027277808 */ /* 0x000fc40006800000 */
[----:B------:R-:W-:Y:S02]  /*3c10*/  FSEL R26, R37, -INF , !P5 ;  /* 0xff800000251a7808 */ /* 0x000fe40006800000 */
[----:B------:R-:W-:Y:S01]  /*3c20*/  ISETP.GE.AND P5, PT, R4, UR23, PT ;  /* 0x0000001704007c0c */ /* 0x000fe2000bfa6270 */
[----:B------:R-:W-:Y:S01]  /*3c30*/  VIADD R4, R3, 0x30 ;  /* 0x0000003003047836 */ /* 0x000fe20000000000 */
[----:B------:R-:W-:Y:S02]  /*3c40*/  FSEL R71, R82, -INF , !P4 ;  /* 0xff80000052477808 */ /* 0x000fe40006000000 */
[----:B------:R-:W-:Y:S02]  /*3c50*/  FSEL R59, R80, -INF , !P4 ;  /* 0xff800000503b7808 */ /* 0x000fe40006000000 */
[----:B------:R-:W-:Y:S02]  /*3c60*/  FSEL R36, R50, -INF , !P4 ;  /* 0xff80000032247808 */ /* 0x000fe40006000000 */
[----:B------:R-:W-:-:S02]  /*3c70*/  FSEL R27, R48, -INF , !P4 ;  /* 0xff800000301b7808 */ /* 0x000fc40006000000 */
[----:B------:R-:W-:Y:S01]  /*3c80*/  ISETP.GE.AND P4, PT, R4, UR23, PT ;  /* 0x0000001704007c0c */ /* 0x000fe2000bf86270 */
[----:B------:R-:W-:Y:S01]  /*3c90*/  VIADD R4, R3, 0x31 ;  /* 0x0000003103047836 */ /* 0x000fe20000000000 */
[----:B------:R-:W-:Y:S02]  /*3ca0*/  FSEL R83, R83, -INF , !P3 ;  /* 0xff80000053537808 */ /* 0x000fe40005800000 */
[----:B------:R-:W-:Y:S02]  /*3cb0*/  FSEL R48, R81, -INF , !P3 ;  /* 0xff80000051307808 */ /* 0x000fe40005800000 */
[----:B------:R-:W-:Y:S02]  /*3cc0*/  FSEL R37, R51, -INF , !P3 ;  /* 0xff80000033257808 */ /* 0x000fe40005800000 */
[----:B------:R-:W-:Y:S02]  /*3cd0*/  FSEL R28, R49, -INF , !P3 ;  /* 0xff800000311c7808 */ /* 0x000fe40005800000 */
[----:B------:R-:W-:-:S02]  /*3ce0*/  ISETP.GE.AND P3, PT, R4, UR23, PT ;  /* 0x0000001704007c0c */ /* 0x000fc4000bf66270 */
[----:B------:R-:W-:Y:S02]  /*3cf0*/  FMNMX.FTZ R4, R19, R20, !PT ;  /* 0x0000001413047209 */ /* 0x000fe40007810000 */
[----:B------:R-:W-:Y:S02]  /*3d00*/  FSEL R173, R78, -INF , !P2 ;  /* 0xff8000004ead7808 */ /* 0x000fe40005000000 */
[----:B------:R-:W-:Y:S02]  /*3d10*/  FMNMX.FTZ R4, R23, R4, !PT ;  /* 0x0000000417047209 */ /* 0x000fe40007810000 */
[----:B------:R-:W-:Y:S02]  /*3d20*/  FSEL R165, R76, -INF , !P2 ;  /* 0xff8000004ca57808 */ /* 0x000fe40005000000 */
[----:B------:R-:W-:Y:S02]  /*3d30*/  FMNMX.FTZ R4, R24, R4, !PT ;  /* 0x0000000418047209 */ /* 0x000fe40007810000 */
[----:B------:R-:W-:-:S02]  /*3d40*/  FSEL R109, R34, -INF , !P2 ;  /* 0xff800000226d7808 */ /* 0x000fc40005000000 */
[----:B------:R-:W-:Y:S02]  /*3d50*/  FMNMX.FTZ R4, R25, R4, !PT ;  /* 0x0000000419047209 */ /* 0x000fe40007810000 */
[----:B------:R-:W-:Y:S02]  /*3d60*/  FSEL R82, R32, -INF , !P2 ;  /* 0xff80000020527808 */ /* 0x000fe40005000000 */
[----:B------:R-:W-:Y:S01]  /*3d70*/  ISETP.GE.AND P2, PT, R5, UR23, PT ;  /* 0x0000001705007c0c */ /* 0x000fe2000bf46270 */
[----:B------:R-:W-:Y:S01]  /*3d80*/  VIADD R5, R3, 0x39 ;  /* 0x0000003903057836 */ /* 0x000fe20000000000 */
[----:B------:R-:W-:Y:S02]  /*3d90*/  FMNMX.FTZ R3, R26, R4, !PT ;  /* 0x000000041a037209 */ /* 0x000fe40007810000 */
[----:B------:R-:W-:Y:S02]  /*3da0*/  FSEL R84, R33, -INF , !P1 ;  /* 0xff80000021547808 */ /* 0x000fe40004800000 */
[----:B------:R-:W-:-:S02]  /*3db0*/  FMNMX.FTZ R3, R27, R3, !PT ;  /* 0x000000031b037209 */ /* 0x000fc40007810000 */
[----:B------:R-:W-:Y:S02]  /*3dc0*/  LOP3.LUT R6, R15, UR8, RZ, 0x3c, !PT ;  /* 0x000000080f067c12 */ /* 0x000fe4000f8e3cff */
[----:B------:R-:W-:Y:S01]  /*3dd0*/  FMNMX.FTZ R4, R28, R3, !PT ;  /* 0x000000031c047209 */ /* 0x000fe20007810000 */
[----:B------:R-:W-:Y:S01]  /*3de0*/  VIADD R3, R8, 0x4 ;  /* 0x0000000408037836 */ /* 0x000fe20000000000 */
[----:B------:R-:W-:Y:S01]  /*3df0*/  FSEL R85, R64, -INF , !P6 ;  /* 0xff80000040557808 */ /* 0x000fe20007000000 */
[----:B-1----:R-:W-:Y:S01]  /*3e00*/  IMAD.WIDE.U32 R8, R6, -0x326172a9, RZ ;  /* 0xcd9e8d5706087825 */ /* 0x002fe200078e00ff */
[----:B------:R-:W-:Y:S02]  /*3e10*/  FMNMX.FTZ R4, R82, R4, !PT ;  /* 0x0000000452047209 */ /* 0x000fe40007810000 */
[----:B------:R-:W-:Y:S01]  /*3e20*/  FSEL R87, R65, -INF , !P5 ;  /* 0xff80000041577808 */ /* 0x000fe20006800000 */
[----:B------:R-:W-:Y:S01]  /*3e30*/  IMAD.WIDE.U32 R12, R3, -0x326172a9, RZ ;  /* 0xcd9e8d57030c7825 */ /* 0x000fe200078e00ff */
[----:B------:R-:W-:-:S02]  /*3e40*/  FMNMX.FTZ R7, R84, R4, !PT ;  /* 0x0000000454077209 */ /* 0x000fc40007810000 */
[----:B------:R-:W-:Y:S02]  /*3e50*/  FSEL R128, R52, -INF , !P4 ;  /* 0xff80000034807808 */ /* 0x000fe40006000000 */
[----:B------:R-:W-:Y:S02]  /*3e60*/  FMNMX.FTZ R6, R85, R7, !PT ;  /* 0x0000000755067209 */ /* 0x000fe40007810000 */
[----:B------:R-:W-:Y:S02]  /*3e70*/  FSEL R172, R79, -INF , !P1 ;  /* 0xff8000004fac7808 */ /* 0x000fe40004800000 */
[----:B------:R-:W-:Y:S02]  /*3e80*/  FMNMX.FTZ R6, R87, R6, !PT ;  /* 0x0000000657067209 */ /* 0x000fe40007810000 */
[----:B------:R-:W-:Y:S02]  /*3e90*/  FSEL R161, R77, -INF , !P1 ;  /* 0xff8000004da17808 */ /* 0x000fe40004800000 */
[----:B------:R-:W-:-:S02]  /*3ea0*/  FSEL R108, R35, -INF , !P1 ;  /* 0xff800000236c7808 */ /* 0x000fc40004800000 */
[----:B------:R-:W-:Y:S01]  /*3eb0*/  ISETP.GE.AND P1, PT, R5, UR23, PT ;  /* 0x0000001705007c0c */ /* 0x000fe2000bf26270 */
[----:B------:R-:W-:Y:S01]  /*3ec0*/  UIADD3 UR23, UR25, 0x76cf5d0a, URZ ;  /* 0x76cf5d0a19177890 */ /* 0x000fe2000fffe03f */
[----:B------:R-:W-:Y:S02]  /*3ed0*/  LOP3.LUT R21, R156, UR24, RZ, 0x3c, !PT ;  /* 0x000000189c157c12 */ /* 0x000fe4000f8e3cff */
[----:B------:R-:W-:Y:S01]  /*3ee0*/  LOP3.LUT R5, R15, UR7, RZ, 0x3c, !PT ;  /* 0x000000070f057c12 */ /* 0x000fe2000f8e3cff */
[----:B------:R-:W-:Y:S01]  /*3ef0*/  UIADD3 UR7, UR25, -0x4498517b, URZ ;  /* 0xbb67ae8519077890 */ /* 0x000fe2000fffe03f */
[----:B------:R-:W-:Y:S01]  /*3f00*/  FSEL R111, R53, -INF , !P3 ;  /* 0xff800000356f7808 */ /* 0x000fe20005800000 */
[----:B------:R-:W-:Y:S01]  /*3f10*/  STL [R1+0x30], R21 ;  /* 0x0000301501007387 */ /* 0x000fe20000100800 */
[----:B------:R-:W-:Y:S01]  /*3f20*/  FMNMX.FTZ R6, R128, R6, !PT ;  /* 0x0000000680067209 */ /* 0x000fe20007810000 */
[----:B------:R-:W-:Y:S01]  /*3f30*/  IMAD.WIDE.U32 R4, R5, -0x326172a9, RZ ;  /* 0xcd9e8d5705047825 */ /* 0x000fe200078e00ff */
[----:B------:R-:W-:Y:S01]  /*3f40*/  LOP3.LUT R7, R15, UR8, RZ, 0x3c, !PT ;  /* 0x000000080f077c12 */ /* 0x000fe2000f8e3cff */
[----:B------:R-:W-:Y:S01]  /*3f50*/  UIADD3 UR8, UR25, -0x126145ec, URZ ;  /* 0xed9eba1419087890 */ /* 0x000fe2000fffe03f */
[----:B------:R-:W-:-:S02]  /*3f60*/  LOP3.LUT R15, R11, R21, RZ, 0x3c, !PT ;  /* 0x000000150b0f7212 */ /* 0x000fc400078e3cff */
[----:B------:R-:W-:Y:S02]  /*3f70*/  FSEL R130, R44, -INF , !P2 ;  /* 0xff8000002c827808 */ /* 0x000fe40005000000 */
[----:B------:R-:W-:Y:S01]  /*3f80*/  FMNMX.FTZ R11, R111, R6, !PT ;  /* 0x000000066f0b7209 */ /* 0x000fe20007810000 */
[----:B------:R-:W-:Y:S01]  /*3f90*/  IMAD.WIDE.U32 R6, R7, -0x326172a9, RZ ;  /* 0xcd9e8d5707067825 */ /* 0x000fe200078e00ff */
[----:B------:R-:W-:Y:S02]  /*3fa0*/  FSEL R129, R45, -INF , !P1 ;  /* 0xff8000002d817808 */ /* 0x000fe40004800000 */
[----:B------:R-:W-:Y:S01]  /*3fb0*/  FMNMX.FTZ R11, R130, R11, !PT ;  /* 0x0000000b820b7209 */ /* 0x000fe20007810000 */
[----:B------:R-:W-:Y:S01]  /*3fc0*/  IMAD.WIDE.U32 R42, R15, -0x2daee0ad, RZ ;  /* 0xd2511f530f2a7825 */ /* 0x000fe200078e00ff */
[----:B------:R-:W-:Y:S02]  /*3fd0*/  LOP3.LUT R16, R13, R21, RZ, 0x3c, !PT ;  /* 0x000000150d107212 */ /* 0x000fe400078e3cff */
[----:B------:R-:W-:-:S02]  /*3fe0*/  LOP3.LUT R18, R5, UR6, R12, 0x96, !PT ;  /* 0x0000000605127c12 */ /* 0x000fc4000f8e960c */
[----:B------:R-:W-:Y:S01]  /*3ff0*/  LOP3.LUT R171, R9, UR6, R12, 0x96, !PT ;  /* 0x0000000609ab7c12 */ /* 0x000fe2000f8e960c */
[----:B------:R-:W-:Y:S01]  /*4000*/  IMAD.WIDE.U32 R12, R3, -0x326172a9, RZ ;  /* 0xcd9e8d57030c7825 */ /* 0x000fe200078e00ff */
[--C-:B------:R-:W-:Y:S02]  /*4010*/  LOP3.LUT R134, R9, UR6, R10.reuse, 0x96, !PT ;  /* 0x0000000609867c12 */ /* 0x100fe4000f8e960a */
[----:B------:R-:W-:Y:S01]  /*4020*/  FMNMX.FTZ R3, R30, R31, !PT ;  /* 0x0000001f1e037209 */ /* 0x000fe20007810000 */
[----:B------:R-:W-:Y:S01]  /*4030*/  IMAD.WIDE.U32 R72, R16, -0x2daee0ad, RZ ;  /* 0xd2511f5310487825 */ /* 0x000fe200078e00ff */
[----:B------:R-:W-:Y:S02]  /*4040*/  FMNMX.FTZ R9, R129, R11, !PT ;  /* 0x0000000b81097209 */ /* 0x000fe40007810000 */
[----:B------:R-:W-:Y:S02]  /*4050*/  LOP3.LUT R17, R5, UR6, R10, 0x96, !PT ;  /* 0x0000000605117c12 */ /* 0x000fe4000f8e960a */
[----:B------:R-:W-:-:S02]  /*4060*/  FMNMX.FTZ R3, R40, R3, !PT ;  /* 0x0000000328037209 */ /* 0x000fc40007810000 */
[----:B------:R-:W-:Y:S02]  /*4070*/  LOP3.LUT R22, R5, UR6, R12, 0x96, !PT ;  /* 0x0000000605167c12 */ /* 0x000fe4000f8e960c */
[----:B------:R-:W1:Y:S01]  /*4080*/  SHFL.BFLY PT, R5, R9, 0x2, 0x1f ;  /* 0x0c401f0009057f89 */ /* 0x000e6200000e0000 */
[----:B------:R-:W-:Y:S02]  /*4090*/  FMNMX.FTZ R3, R41, R3, !PT ;  /* 0x0000000329037209 */ /* 0x000fe40007810000 */
[----:B------:R-:W-:Y:S02]  /*40a0*/  FSEL R158, R104, -INF , !P6 ;  /* 0xff800000689e7808 */ /* 0x000fe40007000000 */
[----:B------:R-:W-:Y:S02]  /*40b0*/  FMNMX.FTZ R3, R38, R3, !PT ;  /* 0x0000000326037209 */ /* 0x000fe40007810000 */
[----:B------:R-:W-:Y:S02]  /*40c0*/  FSEL R78, R66, -INF , !P6 ;  /* 0xff800000424e7808 */ /* 0x000fe40007000000 */
[----:B------:R-:W-:-:S02]  /*40d0*/  FMNMX.FTZ R3, R39, R3, !PT ;  /* 0x0000000327037209 */ /* 0x000fc40007810000 */
[----:B------:R-:W-:Y:S02]  /*40e0*/  LOP3.LUT R181, R7, UR6, R10, 0x96, !PT ;  /* 0x0000000607b57c12 */ /* 0x000fe4000f8e960a */
[----:B------:R-:W-:Y:S02]  /*40f0*/  FMNMX.FTZ R3, R36, R3, !PT ;  /* 0x0000000324037209 */ /* 0x000fe40007810000 */
[----:B------:R-:W-:Y:S02]  /*4100*/  FSEL R79, R67, -INF , !P5 ;  /* 0xff800000434f7808 */ /* 0x000fe40006800000 */
[----:B------:R-:W-:Y:S02]  /*4110*/  FMNMX.FTZ R3, R37, R3, !PT ;  /* 0x0000000325037209 */ /* 0x000fe40007810000 */
[----:B------:R-:W-:Y:S02]  /*4120*/  LOP3.LUT R11, R13, R21, RZ, 0x3c, !PT ;  /* 0x000000150d0b7212 */ /* 0x000fe400078e3cff */
[----:B------:R-:W-:-:S02]  /*4130*/  FMNMX.FTZ R3, R109, R3, !PT ;  /* 0x000000036d037209 */ /* 0x000fc40007810000 */
[----:B------:R-:W-:Y:S01]  /*4140*/  FSEL R80, R54, -INF , !P4 ;  /* 0xff80000036507808 */ /* 0x000fe20006000000 */
[----:B------:R-:W-:Y:S01]  /*4150*/  IMAD.WIDE.U32 R76, R11, -0x2daee0ad, RZ ;  /* 0xd2511f530b4c7825 */ /* 0x000fe200078e00ff */
[----:B-1----:R-:W-:Y:S02]  /*4160*/  FMNMX.FTZ R104, R9, R5, !PT ;  /* 0x0000000509687209 */ /* 0x002fe40007810000 */
[----:B------:R-:W-:Y:S02]  /*4170*/  FMNMX.FTZ R3, R108, R3, !PT ;  /* 0x000000036c037209 */ /* 0x000fe40007810000 */
[----:B------:R-:W-:Y:S01]  /*4180*/  LOP3.LUT R5, R73, UR7, R14, 0x96, !PT ;  /* 0x0000000749057c12 */ /* 0x000fe2000f8e960e */
[----:B------:R-:W1:Y:S01]  /*4190*/  SHFL.BFLY PT, R10, R104, 0x1, 0x1f ;  /* 0x0c201f00680a7f89 */ /* 0x000e6200000e0000 */
[----:B------:R-:W-:Y:S02]  /*41a0*/  FMNMX.FTZ R3, R78, R3, !PT ;  /* 0x000000034e037209 */ /* 0x000fe40007810000 */
[----:B------:R-:W-:Y:S01]  /*41b0*/  FSEL R81, R55, -INF , !P3 ;  /* 0xff80000037517808 */ /* 0x000fe20005800000 */
[----:B------:R-:W-:Y:S01]  /*41c0*/  IMAD.WIDE.U32 R34, R5, -0x326172a9, RZ ;  /* 0xcd9e8d5705227825 */ /* 0x000fe200078e00ff */
[----:B------:R-:W-:-:S02]  /*41d0*/  FMNMX.FTZ R3, R79, R3, !PT ;  /* 0x000000034f037209 */ /* 0x000fc40007810000 */
[----:B------:R-:W-:Y:S01]  /*41e0*/  LOP3.LUT R191, R7, UR6, R12, 0x96, !PT ;  /* 0x0000000607bf7c12 */ /* 0x000fe2000f8e960c */
[----:B------:R-:W-:Y:S01]  /*41f0*/  UIADD3 UR6, UR24, 0x3c6ef372, URZ ;  /* 0x3c6ef37218067890 */ /* 0x000fe2000fffe03f */
[----:B------:R-:W-:Y:S02]  /*4200*/  FMNMX.FTZ R3, R80, R3, !PT ;  /* 0x0000000350037209 */ /* 0x000fe40007810000 */
[--C-:B------:R-:W-:Y:S02]  /*4210*/  LOP3.LUT R7, R43, UR7, R14.reuse, 0x96, !PT ;  /* 0x000000072b077c12 */ /* 0x100fe4000f8e960e */
[----:B------:R-:W-:Y:S02]  /*4220*/  FSEL R95, R46, -INF , !P2 ;  /* 0xff8000002e5f7808 */ /* 0x000fe40005000000 */
[----:B------:R-:W-:Y:S01]  /*4230*/  FMNMX.FTZ R3, R81, R3, !PT ;  /* 0x0000000351037209 */ /* 0x000fe20007810000 */
[----:B------:R-:W-:Y:S01]  /*4240*/  IMAD.WIDE.U32 R32, R7, -0x326172a9, RZ ;  /* 0xcd9e8d5707207825 */ /* 0x000fe200078e00ff */
[----:B------:R-:W-:Y:S01]  /*4250*/  LOP3.LUT R5, R77, UR7, R14, 0x96, !PT ;  /* 0x000000074d057c12 */ /* 0x000fe2000f8e960e */
[----:B------:R-:W-:Y:S01]  /*4260*/  UIADD3 UR7, UR24, 0x1715609d, URZ ;  /* 0x1715609d18077890 */ /* 0x000fe2000fffe03f */
[----:B------:R-:W-:-:S02]  /*4270*/  FSEL R86, R47, -INF , !P1 ;  /* 0xff8000002f567808 */ /* 0x000fc40004800000 */
[----:B------:R-:W-:Y:S01]  /*4280*/  FMNMX.FTZ R3, R95, R3, !PT ;  /* 0x000000035f037209 */ /* 0x000fe20007810000 */
[----:B------:R-:W-:Y:S01]  /*4290*/  IMAD.WIDE.U32 R54, R5, -0x326172a9, RZ ;  /* 0xcd9e8d5705367825 */ /* 0x000fe200078e00ff */
[--C-:B------:R-:W-:Y:S02]  /*42a0*/  LOP3.LUT R156, R33, UR6, R6.reuse, 0x96, !PT ;  /* 0x00000006219c7c12 */ /* 0x100fe4000f8e9606 */
[----:B------:R-:W-:Y:S02]  /*42b0*/  FMNMX.FTZ R12, R86, R3, !PT ;  /* 0x00000003560c7209 */ /* 0x000fe40007810000 */
[----:B------:R-:W-:Y:S02]  /*42c0*/  FMNMX.FTZ R3, R68, R60, !PT ;  /* 0x0000003c44037209 */ /* 0x000fe40007810000 */
[----:B------:R-:W-:Y:S01]  /*42d0*/  LOP3.LUT R183, R55, UR6, R6, 0x96, !PT ;  /* 0x0000000637b77c12 */ /* 0x000fe2000f8e9606 */
[----:B------:R-:W-:Y:S01]  /*42e0*/  IMAD.WIDE.U32 R6, R17, -0x2daee0ad, RZ ;  /* 0xd2511f5311067825 */ /* 0x000fe200078e00ff */
[----:B-1----:R-:W-:-:S02]  /*42f0*/  FMNMX.FTZ R104, R104, R10, !PT ;  /* 0x0000000a68687209 */ /* 0x002fc40007810000 */
[--C-:B------:R-:W-:Y:S01]  /*4300*/  LOP3.LUT R94, R33, UR6, R8.reuse, 0x96, !PT ;  /* 0x00000006215e7c12 */ /* 0x100fe2000f8e9608 */
[----:B------:R-:W-:Y:S01]  /*4310*/  IMAD.WIDE.U32 R10, R18, -0x2daee0ad, RZ ;  /* 0xd2511f53120a7825 */ /* 0x000fe200078e00ff */
[----:B------:R-:W-:Y:S01]  /*4320*/  LOP3.LUT R144, R35, UR6, R8, 0x96, !PT ;  /* 0x0000000623907c12 */ /* 0x000fe2000f8e9608 */
[----:B------:R-:W-:Y:S01]  /*4330*/  STL [R1+0x194], R104 ;  /* 0x0001946801007387 */ /* 0x000fe20000100800 */
[----:B------:R-:W-:Y:S02]  /*4340*/  FSEL R206, R103, -INF , !P3 ;  /* 0xff80000067ce7808 */ /* 0x000fe40005800000 */
[----:B------:R-:W-:Y:S01]  /*4350*/  FMNMX.FTZ R8, R61, R3, !PT ;  /* 0x000000033d087209 */ /* 0x000fe20007810000 */
[----:B------:R-:W1:Y:S01]  /*4360*/  SHFL.BFLY PT, R103, R12, 0x2, 0x1f ;  /* 0x0c401f000c677f89 */ /* 0x000e6200000e0000 */
[----:B------:R-:W-:Y:S01]  /*4370*/  FSEL R220, R99, -INF , !P1 ;  /* 0xff80000063dc7808 */ /* 0x000fe20004800000 */
[----:B------:R-:W-:Y:S01]  /*4380*/  FMUL.FTZ R3, R104, UR28 ;  /* 0x0000001c68037c20 */ /* 0x000fe20008410000 */
[----:B------:R-:W-:-:S02]  /*4390*/  FSEL R214, R97, -INF , !P1 ;  /* 0xff80000061d67808 */ /* 0x000fc40004800000 */
[----:B------:R-:W-:Y:S02]  /*43a0*/  FSETP.NEU.FTZ.AND P1, PT, R104, -INF , PT ;  /* 0xff8000006800780b */ /* 0x000fe40003f3d000 */
[C-C-:B------:R-:W-:Y:S02]  /*43b0*/  LOP3.LUT R13, R7.reuse, UR23, R42.reuse, 0x96, !PT ;  /* 0x00000017070d7c12 */ /* 0x140fe4000f8e962a */
[----:B------:R-:W-:Y:S02]  /*43c0*/  LOP3.LUT R14, R7, UR23, R42, 0x96, !PT ;  /* 0x00000017070e7c12 */ /* 0x000fe4000f8e962a */
[----:B------:R-:W-:Y:S01]  /*43d0*/  FMNMX.FTZ R7, R56, R8, !PT ;  /* 0x0000000838077209 */ /* 0x000fe20007810000 */
[----:B------:R-:W-:Y:S01]  /*43e0*/  IMAD.WIDE.U32 R50, R13, -0x326172a9, RZ ;  /* 0xcd9e8d570d327825 */ /* 0x000fe200078e00ff */
[----:B------:R-:W-:Y:S02]  /*43f0*/  FSEL R29, R3, RZ, P1 ;  /* 0x000000ff031d7208 */ /* 0x000fe40000800000 */
[----:B------:R-:W-:Y:S01]  /*4400*/  FMNMX.FTZ R3, R57, R7, !PT ;  /* 0x0000000739037209 */ /* 0x000fe20007810000 */
[----:B------:R-:W-:Y:S01]  /*4410*/  IMAD.WIDE.U32 R14, R14, -0x326172a9, RZ ;  /* 0xcd9e8d570e0e7825 */ /* 0x000fe200078e00ff */
[----:B------:R-:W-:-:S02]  /*4420*/  LOP3.LUT R9, R35, UR6, R4, 0x96, !PT ;  /* 0x0000000623097c12 */ /* 0x000fc4000f8e9604 */
[----:B------:R-:W-:Y:S02]  /*4430*/  FMNMX.FTZ R3, R58, R3, !PT ;  /* 0x000000033a037209 */ /* 0x000fe40007810000 */
[----:B------:R-:W-:Y:S01]  /*4440*/  LOP3.LUT R5, R33, UR6, R4, 0x96, !PT ;  /* 0x0000000621057c12 */ /* 0x000fe2000f8e9604 */
[----:B------:R-:W-:Y:S01]  /*4450*/  IMAD.WIDE.U32 R8, R9, -0x2daee0ad, RZ ;  /* 0xd2511f5309087825 */ /* 0x000fe200078e00ff */
[----:B------:R-:W-:Y:S01]  /*4460*/  FMNMX.FTZ R3, R59, R3, !PT ;  /* 0x000000033b037209 */ /* 0x000fe20007810000 */
[----:B------:R-:W-:Y:S01]  /*4470*/  UIADD3 UR6, UR25, -0x56f99767, URZ ;  /* 0xa906689919067890 */ /* 0x000fe2000fffe03f */
[----:B------:R-:W-:Y:S01]  /*4480*/  LOP3.LUT R16, R11, UR23, R72, 0x96, !PT ;  /* 0x000000170b107c12 */ /* 0x000fe2000f8e9648 */
[----:B------:R-:W-:Y:S01]  /*4490*/  IMAD.WIDE.U32 R4, R5, -0x2daee0ad, RZ ;  /* 0xd2511f5305047825 */ /* 0x000fe200078e00ff */
[----:B------:R-:W-:Y:S02]  /*44a0*/  FMNMX.FTZ R3, R48, R3, !PT ;  /* 0x0000000330037209 */ /* 0x000fe40007810000 */
[----:B------:R-:W-:Y:S01]  /*44b0*/  LOP3.LUT R43, R9, UR16, R10, 0x96, !PT ;  /* 0x00000010092b7c12 */ /* 0x000fe2000f8e960a */
[----:B------:R-:W-:Y:S01]  /*44c0*/  IMAD.WIDE.U32 R10, R22, -0x2daee0ad, RZ ;  /* 0xd2511f53160a7825 */ /* 0x000fe200078e00ff */
[----:B------:R-:W-:-:S02]  /*44d0*/  FMNMX.FTZ R3, R165, R3, !PT ;  /* 0x00000003a5037209 */ /* 0x000fc40007810000 */
[C-C-:B------:R-:W-:Y:S01]  /*44e0*/  LOP3.LUT R49, R5.reuse, UR16, R6.reuse, 0x96, !PT ;  /* 0x0000001005317c12 */ /* 0x140fe2000f8e9606 */
[----:B------:R-:W-:Y:S01]  /*44f0*/  IMAD.WIDE.U32 R46, R16, -0x326172a9, RZ ;  /* 0xcd9e8d57102e7825 */ /* 0x000fe200078e00ff */
[----:B------:R-:W-:-:S03]  /*4500*/  LOP3.LUT R21, R5, UR16, R6, 0x96, !PT ;  /* 0x0000001005157c12 */ /* 0x000fc6000f8e9606 */
[----:B------:R-:W-:Y:S01]  /*4510*/  FFMA.FTZ R5, R19, UR28, -R29 ;  /* 0x0000001c13057c23 */ /* 0x000fe2000801081d */
[----:B-1----:R-:W-:Y:S02]  /*4520*/  FMNMX.FTZ R103, R12, R103, !PT ;  /* 0x000000670c677209 */ /* 0x002fe40007810000 */
[----:B------:R-:W-:Y:S01]  /*4530*/  FMNMX.FTZ R3, R161, R3, !PT ;  /* 0x00000003a1037209 */ /* 0x000fe20007810000 */
[----:B------:R1:W-:Y:S01]  /*4540*/  MUFU.EX2 R212, R5 ;  /* 0x0000000500d47308 */ /* 0x0003e20000000800 */
[----:B------:R-:W-:Y:S02]  /*4550*/  LOP3.LUT R12, R11, UR23, R76, 0x96, !PT ;  /* 0x000000170b0c7c12 */ /* 0x000fe4000f8e964c */
[----:B------:R-:W2:Y:S01]  /*4560*/  SHFL.BFLY PT, R11, R103, 0x1, 0x1f ;  /* 0x0c201f00670b7f89 */ /* 0x000ea200000e0000 */
[----:B------:R-:W-:Y:S02]  /*4570*/  FSEL R159, R105, -INF , !P5 ;  /* 0xff800000699f7808 */ /* 0x000fe40006800000 */
[----:B------:R-:W-:Y:S01]  /*4580*/  FMNMX.FTZ R3, R158, R3, !PT ;  /* 0x000000039e037209 */ /* 0x000fe20007810000 */
[----:B------:R-:W-:Y:S01]  /*4590*/  IMAD.WIDE.U32 R12, R12, -0x326172a9, RZ ;  /* 0xcd9e8d570c0c7825 */ /* 0x000fe200078e00ff */
[----:B------:R-:W-:-:S02]  /*45a0*/  FSEL R166, R100, -INF , !P4 ;  /* 0xff80000064a67808 */ /* 0x000fc40006000000 */
[----:B------:R-:W-:Y:S02]  /*45b0*/  FMNMX.FTZ R3, R159, R3, !PT ;  /* 0x000000039f037209 */ /* 0x000fe40007810000 */
[--C-:B------:R-:W-:Y:S02]  /*45c0*/  LOP3.LUT R7, R51, UR17, R32.reuse, 0x96, !PT ;  /* 0x0000001133077c12 */ /* 0x100fe4000f8e9620 */
[----:B------:R-:W-:Y:S02]  /*45d0*/  LOP3.LUT R6, R15, UR17, R32, 0x96, !PT ;  /* 0x000000110f067c12 */ /* 0x000fe4000f8e9620 */
[----:B------:R-:W-:Y:S01]  /*45e0*/  FSEL R167, R101, -INF , !P3 ;  /* 0xff80000065a77808 */ /* 0x000fe20005800000 */
[----:B-1----:R-:W-:Y:S01]  /*45f0*/  FFMA.FTZ R5, R20, UR28, -R29 ;  /* 0x0000001c14057c23 */ /* 0x002fe2000801081d */
[----:B------:R-:W-:Y:S01]  /*4600*/  FMNMX.FTZ R3, R166, R3, !PT ;  /* 0x00000003a6037209 */ /* 0x000fe20007810000 */
[----:B------:R-:W-:Y:S01]  /*4610*/  IMAD.WIDE.U32 R52, R7, -0x2daee0ad, RZ ;  /* 0xd2511f5307347825 */ /* 0x000fe200078e00ff */
[----:B------:R-:W-:Y:S01]  /*4620*/  FSEL R215, R96, -INF , !P2 ;  /* 0xff80000060d77808 */ /* 0x000fe20005000000 */
[----:B------:R1:W-:Y:S01]  /*4630*/  MUFU.EX2 R174, R5 ;  /* 0x0000000500ae7308 */ /* 0x0003e20000000800 */
[----:B------:R-:W-:Y:S01]  /*4640*/  FMNMX.FTZ R3, R167, R3, !PT ;  /* 0x00000003a7037209 */ /* 0x000fe20007810000 */
[----:B------:R-:W-:Y:S01]  /*4650*/  IMAD.WIDE.U32 R18, R6, -0x2daee0ad, RZ ;  /* 0xd2511f5306127825 */ /* 0x000fe200078e00ff */
[----:B------:R-:W-:-:S02]  /*4660*/  LOP3.LUT R35, R53, UR8, R4, 0x96, !PT ;  /* 0x0000000835237c12 */ /* 0x000fc4000f8e9604 */
[----:B------:R-:W-:Y:S02]  /*4670*/  LOP3.LUT R6, R47, UR17, R34, 0x96, !PT ;  /* 0x000000112f067c12 */ /* 0x000fe4000f8e9622 */
[----:B------:R-:W-:Y:S02]  /*4680*/  LOP3.LUT R20, R19, UR8, R4, 0x96, !PT ;  /* 0x0000000813147c12 */ /* 0x000fe4000f8e9604 */
[----:B------:R-:W-:Y:S01]  /*4690*/  FMNMX.FTZ R4, R215, R3, !PT ;  /* 0x00000003d7047209 */ /* 0x000fe20007810000 */
[--C-:B------:R-:W-:Y:S01]  /*46a0*/  FFMA.FTZ R3, R26, UR28, -R29.reuse ;  /* 0x0000001c1a037c23 */ /* 0x100fe2000801081d */
[----:B--2---:R-:W-:Y:S01]  /*46b0*/  FMNMX.FTZ R103, R103, R11, !PT ;  /* 0x0000000b67677209 */ /* 0x004fe20007810000 */
[----:B------:R-:W-:Y:S01]  /*46c0*/  IMAD.WIDE.U32 R44, R6, -0x2daee0ad, RZ ;  /* 0xd2511f53062c7825 */ /* 0x000fe200078e00ff */
[----:B------:R-:W-:Y:S01]  /*46d0*/  FMNMX.FTZ R7, R214, R4, !PT ;  /* 0x00000004d6077209 */ /* 0x000fe20007810000 */
[----:B------:R2:W-:Y:S01]  /*46e0*/  MUFU.EX2 R217, R3 ;  /* 0x0000000300d97308 */ /* 0x0005e20000000800 */
[----:B------:R-:W-:Y:S01]  /*46f0*/  FSETP.NEU.FTZ.AND P1, PT, R103, -INF , PT ;  /* 0xff8000006700780b */ /* 0x000fe20003f3d000 */
[--C-:B------:R-:W-:Y:S01]  /*4700*/  FFMA.FTZ R4, R28, UR28, -R29.reuse ;  /* 0x0000001c1c047c23 */ /* 0x100fe2000801081d */
[----:B-1----:R-:W-:Y:S01]  /*4710*/  FFMA.FTZ R5, R23, UR28, -R29 ;  /* 0x0000001c17057c23 */ /* 0x002fe2000801081d */
[----:B------:R-:W-:Y:S01]  /*4720*/  FSEL R176, R102, -INF , !P4 ;  /* 0xff80000066b07808 */ /* 0x000fe20006000000 */
[----:B------:R-:W-:Y:S01]  /*4730*/  STL [R1+0x198], R103 ;  /* 0x0001986701007387 */ /* 0x000fe20000100800 */
[----:B------:R-:W-:-:S02]  /*4740*/  FSEL R164, R106, -INF , !P6 ;  /* 0xff8000006aa47808 */ /* 0x000fc40007000000 */
[----:B------:R1:W-:Y:S01]  /*4750*/  MUFU.EX2 R211, R5 ;  /* 0x0000000500d37308 */ /* 0x0003e20000000800 */
[----:B------:R-:W3:Y:S01]  /*4760*/  SHFL.BFLY PT, R102, R7, 0x2, 0x1f ;  /* 0x0c401f0007667f89 */ /* 0x000ee200000e0000 */
[----:B------:R-:W-:Y:S02]  /*4770*/  LOP3.LUT R9, R9, UR16, R10, 0x96, !PT ;  /* 0x0000001009097c12 */ /* 0x000fe4000f8e960a */
[----:B------:R-:W-:Y:S01]  /*4780*/  FSEL R163, R107, -INF , !P5 ;  /* 0xff8000006ba37808 */ /* 0x000fe20006800000 */
[----:B------:R-:W-:Y:S01]  /*4790*/  STL.64 [R1+0x1d0], R166 ;  /* 0x0001d0a601007387 */ /* 0x000fe20000100a00 */
[----:B------:R-:W-:Y:S02]  /*47a0*/  LOP3.LUT R33, R45, UR8, R8, 0x96, !PT ;  /* 0x000000082d217c12 */ /* 0x000fe4000f8e9608 */
[----:B------:R-:W-:Y:S01]  /*47b0*/  FSEL R64, R98, -INF , !P2 ;  /* 0xff80000062407808 */ /* 0x000fe20005000000 */
[----:B--2---:R-:W-:Y:S01]  /*47c0*/  FFMA.FTZ R3, R27, UR28, -R29 ;  /* 0x0000001c1b037c23 */ /* 0x004fe2000801081d */
[----:B------:R-:W-:Y:S01]  /*47d0*/  MUFU.EX2 R219, R4 ;  /* 0x0000000400db7308 */ /* 0x000fe20000000800 */
[----:B------:R-:W-:Y:S01]  /*47e0*/  LEA R192, R0, UR4, 0x1 ;  /* 0x0000000400c07c11 */ /* 0x000fe2000f8e08ff */
[----:B------:R-:W-:Y:S04]  /*47f0*/  STL.64 [R1+0x1c8], R164 ;  /* 0x0001c8a401007387 */ /* 0x000fe80000100a00 */
[----:B------:R-:W-:-:S02]  /*4800*/  IMAD R194, R2, 0x2, R192 ;  /* 0x0000000202c27824 */ /* 0x000fc400078e02c0 */
[----:B-1----:R-:W-:Y:S01]  /*4810*/  FFMA.FTZ R5, R24, UR28, -R29 ;  /* 0x0000001c18057c23 */ /* 0x002fe2000801081d */
[----:B------:R1:W2:Y:S01]  /*4820*/  MUFU.EX2 R218, R3 ;  /* 0x0000000300da7308 */ /* 0x0002a20000000800 */
[----:B------:R-:W-:Y:S04]  /*4830*/  LDSM.16.MT88.4 R120, [R192+0x9000] ;  /* 0x00900000c078783b */ /* 0x000fe80000004200 */
[----:B------:R-:W-:Y:S01]  /*4840*/  LDSM.16.MT88.4 R124, [R194+0x9000] ;  /* 0x00900000c27c783b */ /* 0x000fe20000004200 */
[----:B---3--:R-:W-:Y:S02]  /*4850*/  FMNMX.FTZ R102, R7, R102, !PT ;  /* 0x0000006607667209 */ /* 0x008fe40007810000 */
[----:B------:R3:W-:Y:S01]  /*4860*/  MUFU.EX2 R213, R5 ;  /* 0x0000000500d57308 */ /* 0x0007e20000000800 */
[----:B------:R-:W-:Y:S04]  /*4870*/  LDSM.16.MT88.4 R116, [R192+0x9400] ;  /* 0x00940000c074783b */ /* 0x000fe80000004200 */
[----:B------:R-:W-:Y:S01]  /*4880*/  LDSM.16.MT88.4 R112, [R194+0x9400] ;  /* 0x00940000c270783b */ /* 0x000fe20000004200 */
[----:B-1----:R-:W-:Y:S01]  /*4890*/  FMUL.FTZ R3, R103, UR28 ;  /* 0x0000001c67037c20 */ /* 0x002fe20008410000 */
[----:B------:R-:W-:-:S04]  /*48a0*/  IMAD.MOV.U32 R103, RZ, RZ, R64 ;  /* 0x000000ffff677224 */ /* 0x000fc800078e0040 */
[----:B------:R-:W-:Y:S01]  /*48b0*/  FSEL R28, R3, RZ, P1 ;  /* 0x000000ff031c7208 */ /* 0x000fe20000800000 */
[----:B---3--:R-:W-:-:S04]  /*48c0*/  FFMA.FTZ R5, R25, UR28, -R29 ;  /* 0x0000001c19057c23 */ /* 0x008fc8000801081d */
[----:B------:R1:W3:Y:S02]  /*48d0*/  MUFU.EX2 R216, R5 ;  /* 0x0000000500d87308 */ /* 0x0002e40000000800 */
[----:B-1----:R-:W-:-:S05]  /*48e0*/  LOP3.LUT R5, R13, UR17, R54, 0x96, !PT ;  /* 0x000000110d057c12 */ /* 0x002fca000f8e9636 */
[----:B------:R-:W-:Y:S01]  /*48f0*/  IMAD.WIDE.U32 R16, R5, -0x2daee0ad, RZ ;  /* 0xd2511f5305107825 */ /* 0x000fe200078e00ff */
[----:B------:R-:W-:-:S04]  /*4900*/  FMNMX.FTZ R5, R69, R62, !PT ;  /* 0x0000003e45057209 */ /* 0x000fc80007810000 */
[----:B------:R-:W-:Y:S01]  /*4910*/  FMNMX.FTZ R6, R63, R5, !PT ;  /* 0x000000053f067209 */ /* 0x000fe20007810000 */
[----:B------:R-:W-:Y:S01]  /*4920*/  IMAD.WIDE.U32 R4, R21, -0x326172a9, RZ ;  /* 0xcd9e8d5715047825 */ /* 0x000fe200078e00ff */
[----:B------:R-:W-:Y:S02]  /*4930*/  LOP3.LUT R15, R17, UR8, R8, 0x96, !PT ;  /* 0x00000008110f7c12 */ /* 0x000fe4000f8e9608 */
[----:B------:R-:W-:Y:S01]  /*4940*/  FMNMX.FTZ R3, R70, R6, !PT ;  /* 0x0000000646037209 */ /* 0x000fe20007810000 */
[----:B------:R-:W-:Y:S01]  /*4950*/  IMAD.WIDE.U32 R8, R9, -0x326172a9, RZ ;  /* 0xcd9e8d5709087825 */ /* 0x000fe200078e00ff */
[----:B------:R-:W-:-:S03]  /*4960*/  LOP3.LUT R10, R5, UR9, R14, 0x96, !PT ;  /* 0x00000009050a7c12 */ /* 0x000fc6000f8e960e */
[----:B------:R-:W-:Y:S01]  /*4970*/  FFMA.FTZ R6, R30, UR28, -R28 ;  /* 0x0000001c1e067c23 */ /* 0x000fe2000801081c */
[----:B------:R-:W-:Y:S01]  /*4980*/  FMNMX.FTZ R3, R75, R3, !PT ;  /* 0x000000034b037209 */ /* 0x000fe20007810000 */
[----:B------:R-:W-:Y:S01]  /*4990*/  IMAD.WIDE.U32 R20, R20, -0x326172a9, RZ ;  /* 0xcd9e8d5714147825 */ /* 0x000fe200078e00ff */
[----:B------:R-:W-:Y:S01]  /*49a0*/  LOP3.LUT R9, R9, UR9, R12, 0x96, !PT ;  /* 0x0000000909097c12 */ /* 0x000fe2000f8e960c */
[----:B------:R1:W-:Y:S01]  /*49b0*/  MUFU.EX2 R149, R6 ;  /* 0x0000000600957308 */ /* 0x0003e20000000800 */
[----:B------:R-:W-:Y:S01]  /*49c0*/  FMNMX.FTZ R3, R74, R3, !PT ;  /* 0x000000034a037209 */ /* 0x000fe20007810000 */
[----:B------:R-:W4:Y:S01]  /*49d0*/  SHFL.BFLY PT, R12, R102, 0x1, 0x1f ;  /* 0x0c201f00660c7f89 */ /* 0x000f2200000e0000 */
[----:B------:R-:W-:Y:S01]  /*49e0*/  LOP3.LUT R5, R21, UR7, R4, 0x96, !PT ;  /* 0x0000000715057c12 */ /* 0x000fe2000f8e9604 */
[----:B------:R-:W-:Y:S01]  /*49f0*/  FFMA.FTZ R4, R31, UR28, -R28 ;  /* 0x0000001c1f047c23 */ /* 0x000fe2000801081c */
[----:B------:R-:W-:Y:S01]  /*4a00*/  FMNMX.FTZ R3, R71, R3, !PT ;  /* 0x0000000347037209 */ /* 0x000fe20007810000 */
[----:B------:R-:W-:-:S02]  /*4a10*/  IMAD.WIDE.U32 R14, R15, -0x326172a9, RZ ;  /* 0xcd9e8d570f0e7825 */ /* 0x000fc400078e00ff */
[----:B------:R2:W-:Y:S01]  /*4a20*/  MUFU.EX2 R145, R4 ;  /* 0x0000000400917308 */ /* 0x0005e20000000800 */
[----:B------:R-:W-:Y:S01]  /*4a30*/  FMNMX.FTZ R101, R83, R3, !PT ;  /* 0x0000000353657209 */ /* 0x000fe20007810000 */
[----:B------:R-:W-:-:S03]  /*4a40*/  FFMA.FTZ R3, R40, UR28, -R28 ;  /* 0x0000001c28037c23 */ /* 0x000fc6000801081c */
[----:B------:R-:W-:-:S03]  /*4a50*/  FMNMX.FTZ R101, R173, R101, !PT ;  /* 0x00000065ad657209 */ /* 0x000fc60007810000 */
[----:B------:R3:W-:Y:S01]  /*4a60*/  MUFU.EX2 R146, R3 ;  /* 0x0000000300927308 */ /* 0x0007e20000000800 */
[----:B------:R-:W-:Y:S01]  /*4a70*/  FMNMX.FTZ R101, R172, R101, !PT ;  /* 0x00000065ac657209 */ /* 0x000fe20007810000 */
[----:B-1----:R-:W-:Y:S01]  /*4a80*/  IMAD.WIDE.U32 R6, R10, -0x2daee0ad, RZ ;  /* 0xd2511f530a067825 */ /* 0x002fe200078e00ff */
[----:B------:R-:W-:Y:S02]  /*4a90*/  LOP3.LUT R10, R15, UR7, R8, 0x96, !PT ;  /* 0x000000070f0a7c12 */ /* 0x000fe4000f8e9608 */
[----:B------:R-:W-:Y:S01]  /*4aa0*/  FMNMX.FTZ R101, R164, R101, !PT ;  /* 0x00000065a4657209 */ /* 0x000fe20007810000 */
[----:B------:R-:W-:Y:S01]  /*4ab0*/  IMAD.WIDE.U32 R8, R9, -0x2daee0ad, RZ ;  /* 0xd2511f5309087825 */ /* 0x000fe200078e00ff */
[----:B------:R-:W-:Y:S02]  /*4ac0*/  LOP3.LUT R18, R7, UR6, R18, 0x96, !PT ;  /* 0x0000000607127c12 */ /* 0x000fe4000f8e9612 */
[----:B------:R-:W-:Y:S01]  /*4ad0*/  FMNMX.FTZ R101, R163, R101, !PT ;  /* 0x00000065a3657209 */ /* 0x000fe20007810000 */
[----:B--2---:R-:W-:Y:S01]  /*4ae0*/  IMAD.WIDE.U32 R4, R5, -0x2daee0ad, RZ ;  /* 0xd2511f5305047825 */ /* 0x004fe200078e00ff */
[----:B----4-:R-:W-:-:S02]  /*4af0*/  FMNMX.FTZ R102, R102, R12, !PT ;  /* 0x0000000c66667209 */ /* 0x010fc40007810000 */
[----:B------:R-:W-:Y:S02]  /*4b00*/  FMNMX.FTZ R101, R176, R101, !PT ;  /* 0x00000065b0657209 */ /* 0x000fe40007810000 */
[----:B------:R-:W-:Y:S01]  /*4b10*/  FSETP.NEU.FTZ.AND P1, PT, R102, -INF , PT ;  /* 0xff8000006600780b */ /* 0x000fe20003f3d000 */
[----:B------:R-:W-:Y:S01]  /*4b20*/  STL [R1+0x19c], R102 ;  /* 0x00019c6601007387 */ /* 0x000fe20000100800 */
[----:B------:R-:W-:Y:S01]  /*4b30*/  FMNMX.FTZ R101, R206, R101, !PT ;  /* 0x00000065ce657209 */ /* 0x000fe20007810000 */
[----:B---3--:R-:W-:Y:S01]  /*4b40*/  FFMA.FTZ R3, R41, UR28, -R28 ;  /* 0x0000001c29037c23 */ /* 0x008fe2000801081c */
[----:B------:R-:W-:Y:S01]  /*4b50*/  LOP3.LUT R11, R5, UR26, R6, 0x96, !PT ;  /* 0x0000001a050b7c12 */ /* 0x000fe2000f8e9606 */
[----:B------:R-:W-:Y:S01]  /*4b60*/  IMAD.WIDE.U32 R6, R10, -0x2daee0ad, RZ ;  /* 0xd2511f530a067825 */ /* 0x000fe200078e00ff */
[----:B------:R-:W-:Y:S01]  /*4b70*/  FMNMX.FTZ R101, R103, R101, !PT ;  /* 0x0000006567657209 */ /* 0x000fe20007810000 */
[----:B------:R1:W-:Y:S01]  /*4b80*/  MUFU.EX2 R151, R3 ;  /* 0x0000000300977308 */ /* 0x0003e20000000800 */
[----:B------:R-:W-:-:S02]  /*4b90*/  LOP3.LUT R15, R4, 0xffff, RZ, 0xc0, !PT ;  /* 0x0000ffff040f7812 */ /* 0x000fc400078ec0ff */
[----:B------:R-:W-:Y:S02]  /*4ba0*/  FMNMX.FTZ R101, R220, R101, !PT ;  /* 0x00000065dc657209 */ /* 0x000fe40007810000 */
[----:B------:R-:W-:Y:S02]  /*4bb0*/  LOP3.LUT R23, R4, 0xff, RZ, 0xc0, !PT ;  /* 0x000000ff04177812 */ /* 0x000fe400078ec0ff */
[--C-:B------:R-:W-:Y:S01]  /*4bc0*/  SHF.R.U32.HI R19, RZ, 0x10, R4.reuse ;  /* 0x00000010ff137819 */ /* 0x100fe20000011604 */
[----:B------:R-:W2:Y:S01]  /*4bd0*/  SHFL.BFLY PT, R13, R101, 0x2, 0x1f ;  /* 0x0c401f00650d7f89 */ /* 0x000ea200000e0000 */
[----:B------:R-:W-:Y:S01]  /*4be0*/  SHF.R.U32.HI R22, RZ, 0x18, R4 ;  /* 0x00000018ff167819 */ /* 0x000fe20000011604 */
[----:B------:R-:W-:Y:S01]  /*4bf0*/  FFMA.FTZ R4, R37, UR28, -R28 ;  /* 0x0000001c25047c23 */ /* 0x000fe2000801081c */
[----:B------:R-:W-:Y:S02]  /*4c00*/  LOP3.LUT R5, R9, UR6, R16, 0x96, !PT ;  /* 0x0000000609057c12 */ /* 0x000fe4000f8e9610 */
[----:B------:R-:W-:Y:S01]  /*4c10*/  LOP3.LUT R10, R7, UR26, R8, 0x96, !PT ;  /* 0x0000001a070a7c12 */ /* 0x000fe2000f8e9608 */
[----:B------:R3:W-:Y:S01]  /*4c20*/  MUFU.EX2 R104, R4 ;  /* 0x0000000400687308 */ /* 0x0007e20000000800 */
[----:B------:R-:W-:Y:S01]  /*4c30*/  LOP3.LUT R17, R6, 0xffff, RZ, 0xc0, !PT ;  /* 0x0000ffff06117812 */ /* 0x000fe200078ec0ff */
[----:B------:R-:W-:-:S04]  /*4c40*/  IMAD.WIDE.U32 R8, R18, -0x326172a9, RZ ;  /* 0xcd9e8d5712087825 */ /* 0x000fc800078e00ff */
[----:B-1----:R-:W-:Y:S01]  /*4c50*/  FFMA.FTZ R3, R38, UR28, -R28 ;  /* 0x0000001c26037c23 */ /* 0x002fe2000801081c */
[----:B------:R-:W-:Y:S02]  /*4c60*/  SHF.R.U32.HI R7, RZ, 0x8, R15 ;  /* 0x00000008ff077819 */ /* 0x000fe4000001160f */
[----:B------:R-:W-:Y:S01]  /*4c70*/  LOP3.LUT R12, R19, 0xff, RZ, 0xc0, !PT ;  /* 0x000000ff130c7812 */ /* 0x000fe200078ec0ff */
[----:B------:R1:W-:Y:S01]  /*4c80*/  MUFU.EX2 R150, R3 ;  /* 0x0000000300967308 */ /* 0x0003e20000000800 */
[----:B------:R-:W-:Y:S02]  /*4c90*/  PRMT R26, R23, 0x5410, R7 ;  /* 0x00005410171a7816 */ /* 0x000fe40000000007 */
[----:B------:R-:W-:Y:S02]  /*4ca0*/  PRMT R27, R12, 0x5410, R22 ;  /* 0x000054100c1b7816 */ /* 0x000fe40000000016 */
[----:B------:R-:W-:Y:S02]  /*4cb0*/  LOP3.LUT R21, R6, 0xff, RZ, 0xc0, !PT ;  /* 0x000000ff06157812 */ /* 0x000fe400078ec0ff */
[----:B------:R-:W-:Y:S01]  /*4cc0*/  SHF.R.U32.HI R16, RZ, 0x10, R6 ;  /* 0x00000010ff107819 */ /* 0x000fe20000011606 */
[----:B---3--:R-:W-:Y:S01]  /*4cd0*/  IMAD.WIDE.U32 R4, R5, -0x326172a9, RZ ;  /* 0xcd9e8d5705047825 */ /* 0x008fe200078e00ff */
[----:B--2---:R-:W-:-:S02]  /*4ce0*/  FMNMX.FTZ R101, R101, R13, !PT ;  /* 0x0000000d65657209 */ /* 0x004fc40007810000 */
[----:B------:R-:W-:Y:S02]  /*4cf0*/  SHF.R.U32.HI R18, RZ, 0x18, R6 ;  /* 0x00000018ff127819 */ /* 0x000fe40000011606 */
[C---:B------:R-:W-:Y:S02]  /*4d00*/  LOP3.LUT R22, R4.reuse, 0xffff, RZ, 0xc0, !PT ;  /* 0x0000ffff04167812 */ /* 0x040fe400078ec0ff */
[----:B------:R-:W-:Y:S01]  /*4d10*/  LOP3.LUT R24, R4, 0xff, RZ, 0xc0, !PT ;  /* 0x000000ff04187812 */ /* 0x000fe200078ec0ff */
[----:B-1----:R-:W-:Y:S01]  /*4d20*/  FFMA.FTZ R3, R39, UR28, -R28 ;  /* 0x0000001c27037c23 */ /* 0x002fe2000801081c */
[--C-:B------:R-:W-:Y:S02]  /*4d30*/  SHF.R.U32.HI R23, RZ, 0x10, R4.reuse ;  /* 0x00000010ff177819 */ /* 0x100fe40000011604 */
[----:B------:R-:W-:Y:S01]  /*4d40*/  SHF.R.U32.HI R25, RZ, 0x18, R4 ;  /* 0x00000018ff197819 */ /* 0x000fe20000011604 */
[----:B------:R1:W-:Y:S01]  /*4d50*/  MUFU.EX2 R155, R3 ;  /* 0x00000003009b7308 */ /* 0x0003e20000000800 */
[----:B------:R-:W-:-:S02]  /*4d60*/  SHF.R.U32.HI R4, RZ, 0x8, R17 ;  /* 0x00000008ff047819 */ /* 0x000fc40000011611 */
[----:B------:R-:W-:Y:S02]  /*4d70*/  LOP3.LUT R6, R9, UR27, R20, 0x96, !PT ;  /* 0x0000001b09067c12 */ /* 0x000fe4000f8e9614 */
[----:B------:R-:W-:Y:S02]  /*4d80*/  PRMT R21, R21, 0x5410, R4 ;  /* 0x0000541015157816 */ /* 0x000fe40000000004 */
[C---:B------:R-:W-:Y:S02]  /*4d90*/  LOP3.LUT R9, R8.reuse, 0xffff, RZ, 0xc0, !PT ;  /* 0x0000ffff08097812 */ /* 0x040fe400078ec0ff */
[--C-:B------:R-:W-:Y:S02]  /*4da0*/  SHF.R.U32.HI R19, RZ, 0x10, R8.reuse ;  /* 0x00000010ff137819 */ /* 0x100fe40000011608 */
[----:B------:R-:W-:Y:S02]  /*4db0*/  LOP3.LUT R15, R8, 0xff, RZ, 0xc0, !PT ;  /* 0x000000ff080f7812 */ /* 0x000fe400078ec0ff */
[----:B------:R-:W-:-:S02]  /*4dc0*/  SHF.R.U32.HI R20, RZ, 0x18, R8 ;  /* 0x00000018ff147819 */ /* 0x000fc40000011608 */
[----:B------:R-:W-:Y:S01]  /*4dd0*/  LOP3.LUT R12, R19, 0xff, RZ, 0xc0, !PT ;  /* 0x000000ff130c7812 */ /* 0x000fe200078ec0ff */
[----:B-1----:R-:W-:Y:S01]  /*4de0*/  FFMA.FTZ R3, R36, UR28, -R28 ;  /* 0x0000001c24037c23 */ /* 0x002fe2000801081c */
[----:B------:R-:W-:Y:S01]  /*4df0*/  LOP3.LUT R8, R11, 0xffff, RZ, 0xc0, !PT ;  /* 0x0000ffff0b087812 */ /* 0x000fe200078ec0ff */
[----:B------:R-:W-:Y:S01]  /*4e00*/  IMAD.WIDE.U32 R36, R33, -0x326172a9, RZ ;  /* 0xcd9e8d5721247825 */ /* 0x000fe200078e00ff */
[----:B------:R-:W-:Y:S01]  /*4e10*/  LOP3.LUT R13, R11, 0xff, RZ, 0xc0, !PT ;  /* 0x000000ff0b0d7812 */ /* 0x000fe200078ec0ff */
[----:B------:R1:W-:Y:S01]  /*4e20*/  MUFU.EX2 R160, R3 ;  /* 0x0000000300a07308 */ /* 0x0003e20000000800 */
[----:B------:R-:W-:-:S04]  /*4e30*/  SHF.R.U32.HI R8, RZ, 0x8, R8 ;  /* 0x00000008ff087819 */ /* 0x000fc80000011608 */
[----:B------:R-:W-:Y:S02]  /*4e40*/  PRMT R13, R13, 0x5410, R8 ;  /* 0x000054100d0d7816 */ /* 0x000fe40000000008 */
[----:B------:R-:W-:Y:S01]  /*4e50*/  SHF.R.U32.HI R8, RZ, 0x10, R6 ;  /* 0x00000010ff087819 */ /* 0x000fe20000011606 */
[----:B-1----:R-:W-:-:S05]  /*4e60*/  FMUL.FTZ R3, R102, UR28 ;  /* 0x0000001c66037c20 */ /* 0x002fca0008410000 */
[----:B------:R-:W-:-:S05]  /*4e70*/  FSEL R30, R3, RZ, P1 ;  /* 0x000000ff031e7208 */ /* 0x000fca0000800000 */
[--C-:B------:R-:W-:Y:S01]  /*4e80*/  FFMA.FTZ R3, R68, UR28, -R30.reuse ;  /* 0x0000001c44037c23 */ /* 0x100fe2000801081e */
[--C-:B------:R-:W-:Y:S01]  /*4e90*/  FFMA.FTZ R7, R60, UR28, -R30.reuse ;  /* 0x0000001c3c077c23 */ /* 0x100fe2000801081e */
[----:B------:R-:W-:Y:S02]  /*4ea0*/  FFMA.FTZ R4, R56, UR28, -R30 ;  /* 0x0000001c38047c23 */ /* 0x000fe4000801081e */
[----:B------:R1:W-:Y:S08]  /*4eb0*/  MUFU.EX2 R133, R3 ;  /* 0x0000000300857308 */ /* 0x0003f00000000800 */
[----:B------:R2:W-:Y:S08]  /*4ec0*/  MUFU.EX2 R132, R7 ;  /* 0x0000000700847308 */ /* 0x0005f00000000800 */
[----:B------:R3:W-:Y:S01]  /*4ed0*/  MUFU.EX2 R138, R4 ;  /* 0x00000004008a7308 */ /* 0x0007e20000000800 */
[----:B-1----:R-:W-:Y:S01]  /*4ee0*/  LOP3.LUT R3, R5, UR27, R14, 0x96, !PT ;  /* 0x0000001b05037c12 */ /* 0x002fe2000f8e960e */
[----:B------:R-:W-:Y:S01]  /*4ef0*/  FFMA.FTZ R5, R61, UR28, -R30 ;  /* 0x0000001c3d057c23 */ /* 0x000fe2000801081e */
[----:B------:R-:W1:Y:S05]  /*4f00*/  SHFL.BFLY PT, R14, R101, 0x1, 0x1f ;  /* 0x0c201f00650e7f89 */ /* 0x000e6a00000e0000 */
[----:B------:R4:W-:Y:S01]  /*4f10*/  MUFU.EX2 R140, R5 ;  /* 0x00000005008c7308 */ /* 0x0009e20000000800 */
[----:B--2---:R-:W-:Y:S01]  /*4f20*/  LOP3.LUT R7, R16, 0xff, RZ, 0xc0, !PT ;  /* 0x000000ff10077812 */ /* 0x004fe200078ec0ff */
[----:B------:R-:W-:-:S03]  /*4f30*/  IMAD.U32 R16, RZ, RZ, UR12 ;  /* 0x0000000cff107e24 */ /* 0x000fc6000f8e00ff */
[----:B------:R-:W-:Y:S02]  /*4f40*/  PRMT R31, R7, 0x5410, R18 ;  /* 0x00005410071f7816 */ /* 0x000fe40000000012 */
[--C-:B------:R-:W-:Y:S02]  /*4f50*/  SHF.R.U32.HI R7, RZ, 0x10, R11.reuse ;  /* 0x00000010ff077819 */ /* 0x100fe4000001160b */
[----:B---3--:R-:W-:Y:S02]  /*4f60*/  LOP3.LUT R4, R10, 0xffff, RZ, 0xc0, !PT ;  /* 0x0000ffff0a047812 */ /* 0x008fe400078ec0ff */
[----:B------:R-:W-:Y:S02]  /*4f70*/  SHF.R.U32.HI R11, RZ, 0x18, R11 ;  /* 0x00000018ff0b7819 */ /* 0x000fe4000001160b */
[----:B------:R-:W-:Y:S02]  /*4f80*/  SHF.R.U32.HI R4, RZ, 0x8, R4 ;  /* 0x00000008ff047819 */ /* 0x000fe40000011604 */
[----:B------:R-:W-:-:S02]  /*4f90*/  LOP3.LUT R7, R7, 0xff, RZ, 0xc0, !PT ;  /* 0x000000ff07077812 */ /* 0x000fc400078ec0ff */
[----:B----4-:R-:W-:Y:S02]  /*4fa0*/  SHF.R.U32.HI R5, RZ, 0x8, R9 ;  /* 0x00000008ff057819 */ /* 0x010fe40000011609 */
[----:B------:R-:W-:Y:S02]  /*4fb0*/  LOP3.LUT R9, R10, 0xff, RZ, 0xc0, !PT ;  /* 0x000000ff0a097812 */ /* 0x000fe400078ec0ff */
[----:B------:R-:W-:Y:S01]  /*4fc0*/  PRMT R18, R15, 0x5410, R5 ;  /* 0x000054100f127816 */ /* 0x000fe20000000005 */
[----:B------:R-:W-:Y:S01]  /*4fd0*/  FFMA.FTZ R5, R57, UR28, -R30 ;  /* 0x0000001c39057c23 */ /* 0x000fe2000801081e */
[----:B------:R-:W-:Y:S02]  /*4fe0*/  PRMT R15, R12, 0x5410, R20 ;  /* 0x000054100c0f7816 */ /* 0x000fe40000000014 */
[----:B------:R-:W-:Y:S01]  /*4ff0*/  PRMT R20, R9, 0x5410, R4 ;  /* 0x0000541009147816 */ /* 0x000fe20000000004 */
[----:B------:R-:W-:Y:S01]  /*5000*/  FFMA.FTZ R4, R59, UR28, -R30 ;  /* 0x0000001c3b047c23 */ /* 0x000fe2000801081e */
[----:B-1----:R-:W-:Y:S01]  /*5010*/  FMNMX.FTZ R101, R101, R14, !PT ;  /* 0x0000000e65657209 */ /* 0x002fe20007810000 */
[----:B------:R1:W-:Y:S01]  /*5020*/  MUFU.EX2 R139, R5 ;  /* 0x00000005008b7308 */ /* 0x0003e20000000800 */
[----:B------:R-:W-:-:S02]  /*5030*/  PRMT R19, R7, 0x5410, R11 ;  /* 0x0000541007137816 */ /* 0x000fc4000000000b */
[--C-:B------:R-:W-:Y:S01]  /*5040*/  SHF.R.U32.HI R9, RZ, 0x10, R10.reuse ;  /* 0x00000010ff097819 */ /* 0x100fe2000001160a */
[----:B------:R-:W-:Y:S01]  /*5050*/  STL [R1+0x1a0], R101 ;  /* 0x0001a06501007387 */ /* 0x000fe20000100800 */
[C---:B------:R-:W-:Y:S02]  /*5060*/  LOP3.LUT R7, R6.reuse, 0xffff, RZ, 0xc0, !PT ;  /* 0x0000ffff06077812 */ /* 0x040fe400078ec0ff */
[----:B------:R-:W-:Y:S01]  /*5070*/  FSETP.NEU.FTZ.AND P1, PT, R101, -INF , PT ;  /* 0xff8000006500780b */ /* 0x000fe20003f3d000 */
[----:B------:R2:W-:Y:S01]  /*5080*/  MUFU.EX2 R141, R4 ;  /* 0x00000004008d7308 */ /* 0x0005e20000000800 */
[----:B------:R-:W-:Y:S01]  /*5090*/  SHF.R.U32.HI R11, RZ, 0x18, R10 ;  /* 0x00000018ff0b7819 */ /* 0x000fe2000001160a */
[----:B------:R-:W-:Y:S01]  /*50a0*/  STL.64 [R1+0x1c0], R218 ;  /* 0x0001c0da01007387 */ /* 0x000fe20000100a00 */
[----:B------:R-:W-:Y:S02]  /*50b0*/  LOP3.LUT R12, R6, 0xff, RZ, 0xc0, !PT ;  /* 0x000000ff060c7812 */ /* 0x000fe400078ec0ff */
[----:B------:R-:W-:Y:S01]  /*50c0*/  SHF.R.U32.HI R10, RZ, 0x18, R6 ;  /* 0x00000018ff0a7819 */ /* 0x000fe20000011606 */
[----:B------:R-:W-:Y:S01]  /*50d0*/  STL.64 [R1+0x1b8], R216 ;  /* 0x0001b8d801007387 */ /* 0x000fe20000100a00 */
[----:B------:R-:W-:Y:S01]  /*50e0*/  LOP3.LUT R9, R9, 0xff, RZ, 0xc0, !PT ;  /* 0x000000ff09097812 */ /* 0x000fe200078ec0ff */
[----:B-1----:R-:W-:Y:S01]  /*50f0*/  FFMA.FTZ R5, R58, UR28, -R30 ;  /* 0x0000001c3a057c23 */ /* 0x002fe2000801081e */
[----:B------:R-:W-:Y:S01]  /*5100*/  SHF.R.U32.HI R6, RZ, 0x8, R7 ;  /* 0x00000008ff067819 */ /* 0x000fe20000011607 */
[----:B------:R-:W-:Y:S01]  /*5110*/  STL [R1+0x1a8], R122 ;  /* 0x0001a87a01007387 */ /* 0x000fe20000100800 */
[----:B------:R-:W-:Y:S01]  /*5120*/  PRMT R14, R9, 0x5410, R11 ;  /* 0x00005410090e7816 */ /* 0x000fe2000000000b */
[----:B------:R1:W-:Y:S01]  /*5130*/  MUFU.EX2 R142, R5 ;  /* 0x00000005008e7308 */ /* 0x0003e20000000800 */
[----:B------:R-:W-:Y:S01]  /*5140*/  PRMT R11, R12, 0x5410, R6 ;  /* 0x000054100c0b7816 */ /* 0x000fe20000000006 */
[----:B------:R-:W-:Y:S01]  /*5150*/  STL [R1+0x1a4], R123 ;  /* 0x0001a47b01007387 */ /* 0x000fe20000100800 */
[----:B------:R-:W-:Y:S01]  /*5160*/  LOP3.LUT R9, R3, 0xff, RZ, 0xc0, !PT ;  /* 0x000000ff03097812 */ /* 0x000fe200078ec0ff */
[----:B--2---:R-:W-:Y:S01]  /*5170*/  FMUL.FTZ R4, R101, UR28 ;  /* 0x0000001c65047c20 */ /* 0x004fe20008410000 */
[----:B------:R-:W-:-:S04]  /*5180*/  LEA R16, R16, UR12, 0x10 ;  /* 0x0000000c10107c11 */ /* 0x000fc8000f8e80ff */
[----:B------:R-:W-:Y:S02]  /*5190*/  FSEL R17, R4, RZ, P1 ;  /* 0x000000ff04117208 */ /* 0x000fe40000800000 */
[----:B------:R-:W-:-:S03]  /*51a0*/  SHF.R.U32.HI R4, RZ, 0x8, R22 ;  /* 0x00000008ff047819 */ /* 0x000fc60000011616 */
[--C-:B------:R-:W-:Y:S01]  /*51b0*/  FFMA.FTZ R6, R62, UR28, -R17.reuse ;  /* 0x0000001c3e067c23 */ /* 0x100fe20008010811 */
[----:B------:R-:W-:Y:S01]  /*51c0*/  PRMT R12, R24, 0x5410, R4 ;  /* 0x00005410180c7816 */ /* 0x000fe20000000004 */
[----:B------:R-:W-:Y:S01]  /*51d0*/  FFMA.FTZ R7, R69, UR28, -R17 ;  /* 0x0000001c45077c23 */ /* 0x000fe20008010811 */
[----:B-1----:R-:W-:Y:S01]  /*51e0*/  FFMA.FTZ R5, R48, UR28, -R30 ;  /* 0x0000001c30057c23 */ /* 0x002fe2000801081e */
[----:B------:R-:W-:Y:S01]  /*51f0*/  LOP3.LUT R4, R3, 0xffff, RZ, 0xc0, !PT ;  /* 0x0000ffff03047812 */ /* 0x000fe200078ec0ff */
[----:B------:R1:W-:Y:S08]  /*5200*/  MUFU.EX2 R100, R6 ;  /* 0x0000000600647308 */ /* 0x0003f00000000800 */
[----:B------:R2:W3:Y:S08]  /*5210*/  MUFU.EX2 R148, R5 ;  /* 0x0000000500947308 */ /* 0x0004f00000000800 */
[----:B------:R4:W4:Y:S01]  /*5220*/  MUFU.EX2 R105, R7 ;  /* 0x0000000700697308 */ /* 0x0009220000000800 */
[----:B-1----:R-:W-:-:S02]  /*5230*/  SHF.R.U32.HI R6, RZ, 0x18, R3 ;  /* 0x00000018ff067819 */ /* 0x002fc40000011603 */
[----:B--2---:R-:W-:Y:S01]  /*5240*/  LOP3.LUT R5, R8, 0xff, RZ, 0xc0, !PT ;  /* 0x000000ff08057812 */ /* 0x004fe200078ec0ff */
[----:B---3--:R1:W-:Y:S01]  /*5250*/  STL [R1+0x1ac], R148 ;  /* 0x0001ac9401007387 */ /* 0x0083e20000100800 */
[----:B------:R-:W-:Y:S02]  /*5260*/  SHF.R.U32.HI R8, RZ, 0x8, R4 ;  /* 0x00000008ff087819 */ /* 0x000fe40000011604 */
[----:B------:R-:W-:Y:S02]  /*5270*/  PRMT R10, R5, 0x5410, R10 ;  /* 0x00005410050a7816 */ /* 0x000fe4000000000a */
[----:B------:R-:W-:Y:S02]  /*5280*/  SHF.R.U32.HI R5, RZ, 0x10, R3 ;  /* 0x00000010ff057819 */ /* 0x000fe40000011603 */
[----:B------:R-:W-:Y:S02]  /*5290*/  F2FP.F16.F32.PACK_AB R3, R174, R212 ;  /* 0x000000d4ae03723e */ /* 0x000fe400000000ff */
[----:B------:R-:W-:Y:S01]  /*52a0*/  LOP3.LUT R4, R5, 0xff, RZ, 0xc0, !PT ;  /* 0x000000ff05047812 */ /* 0x000fe200078ec0ff */
[----:B------:R-:W-:Y:S01]  /*52b0*/  FFMA.FTZ R5, R63, UR28, -R17 ;  /* 0x0000001c3f057c23 */ /* 0x000fe20008010811 */
[----:B------:R-:W-:-:S02]  /*52c0*/  PRMT R89, R3, 0x7610, R89 ;  /* 0x0000761003597816 */ /* 0x000fc40000000059 */
[----:B------:R-:W-:Y:S01]  /*52d0*/  PRMT R6, R4, 0x5410, R6 ;  /* 0x0000541004067816 */ /* 0x000fe20000000006 */
[----:B------:R-:W-:Y:S01]  /*52e0*/  FFMA.FTZ R4, R70, UR28, -R17 ;  /* 0x0000001c46047c23 */ /* 0x000fe20008010811 */
[----:B------:R-:W-:Y:S01]  /*52f0*/  PRMT R88, R3, 0x7632, R88 ;  /* 0x0000763203587816 */ /* 0x000fe20000000058 */
[----:B------:R2:W-:Y:S01]  /*5300*/  MUFU.EX2 R110, R5 ;  /* 0x00000005006e7308 */ /* 0x0005e20000000800 */
[----:B------:R-:W-:Y:S02]  /*5310*/  F2FP.F16.F32.PACK_AB R3, R213, R211 ;  /* 0x000000d3d503723e */ /* 0x000fe400000000ff */
[----:B------:R-:W-:Y:S02]  /*5320*/  PRMT R2, R89, 0x5410, R88 ;  /* 0x0000541059027816 */ /* 0x000fe40000000058 */
[C---:B------:R-:W-:Y:S02]  /*5330*/  PRMT R243, R3.reuse, 0x7610, R243 ;  /* 0x0000761003f37816 */ /* 0x040fe400000000f3 */
[----:B------:R-:W-:Y:S01]  /*5340*/  PRMT R241, R3, 0x7632, R241 ;  /* 0x0000763203f17816 */ /* 0x000fe200000000f1 */
[----:B------:R3:W1:Y:S01]  /*5350*/  MUFU.EX2 R107, R4 ;  /* 0x00000004006b7308 */ /* 0x0006620000000800 */
[----:B------:R-:W-:-:S02]  /*5360*/  F2FP.F16.F32.PACK_AB R3, R217, R216 ;  /* 0x000000d8d903723e */ /* 0x000fc400000000ff */
[----:B----4-:R-:W-:Y:S02]  /*5370*/  LOP3.LUT R7, R23, 0xff, RZ, 0xc0, !PT ;  /* 0x000000ff17077812 */ /* 0x010fe400078ec0ff */
[C---:B------:R-:W-:Y:S02]  /*5380*/  PRMT R245, R3.reuse, 0x7610, R245 ;  /* 0x0000761003f57816 */ /* 0x040fe400000000f5 */
[----:B------:R-:W-:Y:S01]  /*5390*/  PRMT R242, R3, 0x7632, R242 ;  /* 0x0000763203f27816 */ /* 0x000fe200000000f2 */
[----:B------:R-:W-:Y:S01]  /*53a0*/  FFMA.FTZ R3, R74, UR28, -R17 ;  /* 0x0000001c4a037c23 */ /* 0x000fe20008010811 */
[----:B--2---:R-:W-:Y:S02]  /*53b0*/  F2FP.F16.F32.PACK_AB R5, R145, R149 ;  /* 0x000000959105723e */ /* 0x004fe400000000ff */
[----:B------:R-:W-:Y:S01]  /*53c0*/  PRMT R7, R7, 0x5410, R25 ;  /* 0x0000541007077816 */ /* 0x000fe20000000019 */
[----:B------:R2:W-:Y:S01]  /*53d0*/  MUFU.EX2 R136, R3 ;  /* 0x0000000300887308 */ /* 0x0005e20000000800 */
[----:B------:R-:W-:-:S02]  /*53e0*/  PRMT R91, R5, 0x7632, R91 ;  /* 0x00007632055b7816 */ /* 0x000fc4000000005b */
[----:B------:R-:W-:Y:S01]  /*53f0*/  PRMT R90, R5, 0x7610, R90 ;  /* 0x00007610055a7816 */ /* 0x000fe2000000005a */
[----:B---3--:R-:W-:Y:S01]  /*5400*/  FFMA.FTZ R4, R75, UR28, -R17 ;  /* 0x0000001c4b047c23 */ /* 0x008fe20008010811 */
[----:B------:R-:W-:Y:S02]  /*5410*/  F2FP.F16.F32.PACK_AB R5, R151, R146 ;  /* 0x000000929705723e */ /* 0x000fe400000000ff */
[----:B------:R-:W-:Y:S01]  /*5420*/  PRMT R8, R9, 0x5410, R8 ;  /* 0x0000541009087816 */ /* 0x000fe20000000008 */
[----:B------:R3:W4:Y:S01]  /*5430*/  MUFU.EX2 R106, R4 ;  /* 0x00000004006a7308 */ /* 0x0007220000000800 */
[C---:B------:R-:W-:Y:S02]  /*5440*/  PRMT R246, R5.reuse, 0x7632, R246 ;  /* 0x0000763205f67816 */ /* 0x040fe400000000f6 */
[----:B------:R-:W-:Y:S02]  /*5450*/  PRMT R244, R5, 0x7610, R244 ;  /* 0x0000761005f47816 */ /* 0x000fe400000000f4 */
[----:B------:R-:W-:-:S02]  /*5460*/  F2FP.F16.F32.PACK_AB R5, R155, R150 ;  /* 0x000000969b05723e */ /* 0x000fc400000000ff */
[----:B--2---:R-:W-:Y:S02]  /*5470*/  F2FP.F16.F32.PACK_AB R3, R104, R160 ;  /* 0x000000a06803723e */ /* 0x004fe400000000ff */
[----:B------:R-:W-:Y:S02]  /*5480*/  PRMT R240, R5, 0x7632, R240 ;  /* 0x0000763205f07816 */ /* 0x000fe400000000f0 */
[C---:B------:R-:W-:Y:S02]  /*5490*/  PRMT R236, R3.reuse, 0x7632, R236 ;  /* 0x0000763203ec7816 */ /* 0x040fe400000000ec */
[----:B------:R-:W-:Y:S02]  /*54a0*/  PRMT R235, R3, 0x7610, R235 ;  /* 0x0000761003eb7816 */ /* 0x000fe400000000eb */
[----:B------:R-:W-:Y:S02]  /*54b0*/  F2FP.F16.F32.PACK_AB R3, R100, R105 ;  /* 0x000000696403723e */ /* 0x000fe400000000ff */
[----:B---3--:R-:W-:-:S02]  /*54c0*/  F2FP.F16.F32.PACK_AB R4, R219, R218 ;  /* 0x000000dadb04723e */ /* 0x008fc400000000ff */
[----:B------:R-:W-:Y:S02]  /*54d0*/  PRMT R228, R3, 0x7610, R228 ;  /* 0x0000761003e47816 */ /* 0x000fe400000000e4 */
[C---:B------:R-:W-:Y:S02]  /*54e0*/  PRMT R238, R4.reuse, 0x7610, R238 ;  /* 0x0000761004ee7816 */ /* 0x040fe400000000ee */
[----:B------:R-:W-:Y:S01]  /*54f0*/  PRMT R237, R4, 0x7632, R237 ;  /* 0x0000763204ed7816 */ /* 0x000fe200000000ed */
[----:B------:R-:W-:Y:S01]  /*5500*/  FFMA.FTZ R4, R71, UR28, -R17 ;  /* 0x0000001c47047c23 */ /* 0x000fe20008010811 */
[----:B------:R-:W-:Y:S02]  /*5510*/  PRMT R226, R3, 0x7632, R226 ;  /* 0x0000763203e27816 */ /* 0x000fe400000000e2 */
[----:B-1----:R-:W-:Y:S01]  /*5520*/  F2FP.F16.F32.PACK_AB R3, R107, R110 ;  /* 0x0000006e6b03723e */ /* 0x002fe200000000ff */
[----:B------:R1:W-:Y:S01]  /*5530*/  MUFU.EX2 R131, R4 ;  /* 0x0000000400837308 */ /* 0x0003e20000000800 */
[----:B----4-:R-:W-:-:S02]  /*5540*/  F2FP.F16.F32.PACK_AB R0, R136, R106 ;  /* 0x0000006a8800723e */ /* 0x010fc400000000ff */
[C---:B------:R-:W-:Y:S02]  /*5550*/  PRMT R232, R3.reuse, 0x7610, R232 ;  /* 0x0000761003e87816 */ /* 0x040fe400000000e8 */
[----:B------:R-:W-:Y:S02]  /*5560*/  PRMT R231, R3, 0x7632, R231 ;  /* 0x0000763203e77816 */ /* 0x000fe400000000e7 */
[----:B------:R-:W-:Y:S02]  /*5570*/  F2FP.F16.F32.PACK_AB R3, R148, R141 ;  /* 0x0000008d9403723e */ /* 0x000fe400000000ff */
[C---:B------:R-:W-:Y:S02]  /*5580*/  PRMT R227, R0.reuse, 0x7610, R227 ;  /* 0x0000761000e37816 */ /* 0x040fe400000000e3 */
[----:B------:R-:W-:Y:S02]  /*5590*/  PRMT R225, R0, 0x7632, R225 ;  /* 0x0000763200e17816 */ /* 0x000fe400000000e1 */
[----:B------:R-:W-:-:S02]  /*55a0*/  PRMT R224, R3, 0x7610, R224 ;  /* 0x0000761003e07816 */ /* 0x000fc400000000e0 */
[----:B------:R-:W-:Y:S01]  /*55b0*/  PRMT R223, R3, 0x7632, R223 ;  /* 0x0000763203df7816 */ /* 0x000fe200000000df */
[----:B-1----:R-:W-:Y:S01]  /*55c0*/  FFMA.FTZ R4, R83, UR28, -R17 ;  /* 0x0000001c53047c23 */ /* 0x002fe20008010811 */
[----:B------:R-:W-:Y:S02]  /*55d0*/  HSET2.LE.AND R3, R11, R16, PT ;  /* 0x000000100b037233 */ /* 0x000fe40003803000 */
[----:B------:R-:W-:Y:S01]  /*55e0*/  PRMT R239, R5, 0x7610, R239 ;  /* 0x0000761005ef7816 */ /* 0x000fe200000000ef */
[----:B------:R-:W1:Y:S01]  /*55f0*/  MUFU.EX2 R137, R4 ;  /* 0x0000000400897308 */ /* 0x000e620000000800 */
[----:B------:R-:W-:Y:S02]  /*5600*/  F2FP.F16.F32.PACK_AB R5, R132, R133 ;  /* 0x000000858405723e */ /* 0x000fe400000000ff */
[----:B------:R-:W-:Y:S02]  /*5610*/  LOP3.LUT R68, R3, R2, RZ, 0xc0, !PT ;  /* 0x0000000203447212 */ /* 0x000fe400078ec0ff */
[----:B------:R-:W-:-:S02]  /*5620*/  PRMT R3, R90, 0x5410, R91 ;  /* 0x000054105a037816 */ /* 0x000fc4000000005b */
[----:B------:R-:W-:Y:S02]  /*5630*/  HSET2.LE.AND R2, R18, R16, PT ;  /* 0x0000001012027233 */ /* 0x000fe40003803000 */
[C---:B------:R-:W-:Y:S02]  /*5640*/  PRMT R93, R5.reuse, 0x7610, R93 ;  /* 0x00007610055d7816 */ /* 0x040fe4000000005d */
[----:B------:R-:W-:Y:S02]  /*5650*/  PRMT R92, R5, 0x7632, R92 ;  /* 0x00007632055c7816 */ /* 0x000fe4000000005c */
[----:B------:R-:W-:Y:S02]  /*5660*/  F2FP.F16.F32.PACK_AB R5, R138, R140 ;  /* 0x0000008c8a05723e */ /* 0x000fe400000000ff */
[----:B-1----:R-:W-:Y:S01]  /*5670*/  F2FP.F16.F32.PACK_AB R0, R137, R131 ;  /* 0x000000838900723e */ /* 0x002fe200000000ff */
[----:B------:R1:W-:Y:S01]  /*5680*/  STL [R1+0x1b0], R137 ;  /* 0x0001b08901007387 */ /* 0x0003e20000100800 */
[----:B------:R-:W-:-:S02]  /*5690*/  PRMT R234, R5, 0x7610, R234 ;  /* 0x0000761005ea7816 */ /* 0x000fc400000000ea */
[C---:B------:R-:W-:Y:S02]  /*56a0*/  PRMT R222, R0.reuse, 0x7610, R222 ;  /* 0x0000761000de7816 */ /* 0x040fe400000000de */
[----:B------:R-:W-:Y:S02]  /*56b0*/  PRMT R221, R0, 0x7632, R221 ;  /* 0x0000763200dd7816 */ /* 0x000fe400000000dd */
[----:B------:R-:W-:Y:S02]  /*56c0*/  HSET2.LE.AND R0, R10, R16, PT ;  /* 0x000000100a007233 */ /* 0x000fe40003803000 */
[----:B------:R-:W-:Y:S02]  /*56d0*/  PRMT R233, R5, 0x7632, R233 ;  /* 0x0000763205e97816 */ /* 0x000fe400000000e9 */
[----:B------:R-:W-:Y:S02]  /*56e0*/  F2FP.F16.F32.PACK_AB R4, R142, R139 ;  /* 0x0000008b8e04723e */ /* 0x000fe400000000ff */
[----:B------:R-:W-:-:S02]  /*56f0*/  LOP3.LUT R69, R0, R3, RZ, 0xc0, !PT ;  /* 0x0000000300457212 */ /* 0x000fc400078ec0ff */
[----:B------:R-:W-:Y:S02]  /*5700*/  PRMT R3, R243, 0x5410, R241 ;  /* 0x00005410f3037816 */ /* 0x000fe400000000f1 */
[--C-:B------:R-:W-:Y:S02]  /*5710*/  HSET2.LE.AND R0, R15, R16.reuse, PT ;  /* 0x000000100f007233 */ /* 0x100fe40003803000 */
[----:B------:R-:W-:Y:S02]  /*5720*/  LOP3.LUT R70, R2, R3, RZ, 0xc0, !PT ;  /* 0x0000000302467212 */ /* 0x000fe400078ec0ff */
[----:B------:R-:W-:Y:S02]  /*5730*/  PRMT R2, R244, 0x5410, R246 ;  /* 0x00005410f4027816 */ /* 0x000fe400000000f6 */
[----:B------:R-:W-:Y:S02]  /*5740*/  HSET2.LE.AND R3, R13, R16, PT ;  /* 0x000000100d037233 */ /* 0x000fe40003803000 */
        /* <DEDUP_REMOVED lines=9> */
[----:B------:R-:W-:Y:S01]  /*57e0*/  LOP3.LUT R63, R0, R3, RZ, 0xc0, !PT ;  /* 0x00000003003f7212 */ /* 0x000fe200078ec0ff */
[----:B------:R-:W-:Y:S01]  /*57f0*/  HMMA.16816.F32 R8, R68, R120, RZ ;  /* 0x000000784408723c */ /* 0x000fe200000018ff */
[----:B------:R-:W-:Y:S02]  /*5800*/  PRMT R3, R93, 0x5410, R92 ;  /* 0x000054105d037816 */ /* 0x000fe4000000005c */
[----:B------:R-:W-:Y:S01]  /*5810*/  HSET2.LE.AND R0, R6, R16, PT ;  /* 0x0000001006007233 */ /* 0x000fe20003803000 */
[----:B------:R-:W-:Y:S01]  /*5820*/  IMAD.WIDE.U32 R6, R43, -0x326172a9, RZ ;  /* 0xcd9e8d572b067825 */ /* 0x000fe200078e00ff */
        /* <DEDUP_REMOVED lines=8> */
[----:B------:R-:W-:Y:S02]  /*58b0*/  HSET2.LE.AND R2, R27, R16, PT ;  /* 0x000000101b027233 */ /* 0x000fe40003803000 */
[----:B------:R-:W-:Y:S01]  /*58c0*/  LOP3.LUT R66, R0, R3, RZ, 0xc0, !PT ;  /* 0x0000000300427212 */ /* 0x000fe200078ec0ff */
[----:B------:R-:W-:Y:S01]  /*58d0*/  HMMA.16816.F32 R24, R60, R120, RZ ;  /* 0x000000783c18723c */ /* 0x000fe200000018ff */
[----:B------:R-:W-:Y:S02]  /*58e0*/  PRMT R3, R235, 0x5410, R236 ;  /* 0x00005410eb037816 */ /* 0x000fe400000000ec */
[C---:B------:R-:W-:Y:S02]  /*58f0*/  PRMT R230, R4.reuse, 0x7610, R230 ;  /* 0x0000761004e67816 */ /* 0x040fe400000000e6 */
[----:B------:R-:W-:-:S02]  /*5900*/  PRMT R229, R4, 0x7632, R229 ;  /* 0x0000763204e57816 */ /* 0x000fc400000000e5 */
[--C-:B------:R-:W-:Y:S02]  /*5910*/  HSET2.LE.AND R0, R20, R16.reuse, PT ;  /* 0x0000001014007233 */ /* 0x100fe40003803000 */
[----:B------:R-:W-:Y:S02]  /*5920*/  LOP3.LUT R67, R2, R3, RZ, 0xc0, !PT ;  /* 0x0000000302437212 */ /* 0x000fe400078ec0ff */
[----:B------:R-:W-:Y:S02]  /*5930*/  PRMT R3, R230, 0x5410, R229 ;  /* 0x00005410e6037816 */ /* 0x000fe400000000e5 */
[----:B------:R-:W-:Y:S02]  /*5940*/  HSET2.LE.AND R2, R14, R16, PT ;  /* 0x000000100e027233 */ /* 0x000fe40003803000 */
[----:B------:R-:W-:Y:S01]  /*5950*/  LOP3.LUT R56, R0, R3, RZ, 0xc0, !PT ;  /* 0x0000000300387212 */ /* 0x000fe200078ec0ff */
[----:B------:R-:W-:Y:S01]  /*5960*/  HMMA.16816.F32 R12, R60, R124, RZ ;  /* 0x0000007c3c0c723c */ /* 0x000fe200000018ff */
[----:B------:R-:W-:-:S02]  /*5970*/  PRMT R3, R227, 0x5410, R225 ;  /* 0x00005410e3037816 */ /* 0x000fc400000000e1 */
[--C-:B------:R-:W-:Y:S02]  /*5980*/  HSET2.LE.AND R0, R21, R16.reuse, PT ;  /* 0x0000001015007233 */ /* 0x100fe40003803000 */
[----:B------:R-:W-:Y:S01]  /*5990*/  LOP3.LUT R57, R2, R3, RZ, 0xc0, !PT ;  /* 0x0000000302397212 */ /* 0x000fe200078ec0ff */
[----:B------:R-:W-:Y:S01]  /*59a0*/  HMMA.16816.F32 R164, R64, R116, R8 ;  /* 0x0000007440a4723c */ /* 0x000fe20000001808 */
[----:B------:R-:W-:Y:S02]  /*59b0*/  PRMT R2, R224, 0x5410, R223 ;  /* 0x00005410e0027816 */ /* 0x000fe400000000df */
[----:B------:R-:W-:Y:S02]  /*59c0*/  HSET2.LE.AND R4, R31, R16, PT ;  /* 0x000000101f047233 */ /* 0x000fe40003803000 */
[----:B------:R-:W-:Y:S01]  /*59d0*/  LOP3.LUT R58, R0, R2, RZ, 0xc0, !PT ;  /* 0x00000002003a7212 */ /* 0x000fe200078ec0ff */
[----:B------:R-:W-:Y:S01]  /*59e0*/  IMAD.WIDE.U32 R2, R49, -0x326172a9, RZ ;  /* 0xcd9e8d5731027825 */ /* 0x000fe200078e00ff */
[----:B------:R-:W-:Y:S01]  /*59f0*/  PRMT R0, R222, 0x5410, R221 ;  /* 0x00005410de007816 */ /* 0x000fe200000000dd */
[----:B------:R-:W-:Y:S01]  /*5a00*/  HMMA.16816.F32 R20, R68, R124, RZ ;  /* 0x0000007c4414723c */ /* 0x000fe200000018ff */
[----:B------:R-:W-:Y:S01]  /*5a10*/  LOP3.LUT R7, R7, UR9, R46, 0x96, !PT ;  /* 0x0000000907077c12 */ /* 0x000fe2000f8e962e */
[----:B------:R-:W-:Y:S01]  /*5a20*/  IMAD.WIDE.U32 R10, R35, -0x326172a9, RZ ;  /* 0xcd9e8d57230a7825 */ /* 0x000fe200078e00ff */
[----:B------:R-:W-:-:S02]  /*5a30*/  LOP3.LUT R59, R4, R0, RZ, 0xc0, !PT ;  /* 0x00000000043b7212 */ /* 0x000fc400078ec0ff */
[----:B------:R-:W-:Y:S02]  /*5a40*/  LOP3.LUT R0, R3, UR9, R50, 0x96, !PT ;  /* 0x0000000903007c12 */ /* 0x000fe4000f8e9632 */
[----:B------:R-:W-:Y:S01]  /*5a50*/  LOP3.LUT R2, R11, UR7, R2, 0x96, !PT ;  /* 0x000000070b027c12 */ /* 0x000fe2000f8e9602 */
[----:B------:R-:W-:Y:S02]  /*5a60*/  IMAD.MOV.U32 R124, RZ, RZ, R104 ;  /* 0x000000ffff7c7224 */ /* 0x000fe400078e0068 */
[----:B------:R-:W-:Y:S01]  /*5a70*/  HMMA.16816.F32 R24, R56, R116, R24 ;  /* 0x000000743818723c */ /* 0x000fe20000001818 */
[----:B------:R-:W-:Y:S01]  /*5a80*/  IMAD.WIDE.U32 R4, R0, -0x2daee0ad, RZ ;  /* 0xd2511f5300047825 */ /* 0x000fe200078e00ff */
[----:B------:R-:W-:-:S03]  /*5a90*/  LOP3.LUT R0, R37, UR7, R6, 0x96, !PT ;  /* 0x0000000725007c12 */ /* 0x000fc6000f8e9606 */
[----:B------:R-:W-:Y:S01]  /*5aa0*/  IMAD.WIDE.U32 R2, R2, -0x2daee0ad, RZ ;  /* 0xd2511f5302027825 */ /* 0x000fe200078e00ff */
[-C--:B------:R-:W-:Y:S03]  /*5ab0*/  HMMA.16816.F32 R12, R56, R112.reuse, R12 ;  /* 0x00000070380c723c */ /* 0x080fe6000000180c */
[----:B------:R-:W-:Y:S01]  /*5ac0*/  IMAD.MOV.U32 R49, RZ, RZ, R166 ;  /* 0x000000ffff317224 */ /* 0x000fe200078e00a6 */
[----:B------:R-:W-:Y:S01]  /*5ad0*/  LOP3.LUT R18, R3, UR26, R4, 0x96, !PT ;  /* 0x0000001a03127c12 */ /* 0x000fe2000f8e9604 */
[----:B------:R-:W-:Y:S01]  /*5ae0*/  IMAD.MOV.U32 R148, RZ, RZ, R167 ;  /* 0x000000ffff947224 */ /* 0x000fe200078e00a7 */
[----:B------:R-:W-:Y:S01]  /*5af0*/  LOP3.LUT R39, R2, 0xffff, RZ, 0xc0, !PT ;  /* 0x0000ffff02277812 */ /* 0x000fe200078ec0ff */
[----:B-1----:R-:W-:Y:S01]  /*5b00*/  IMAD.MOV.U32 R137, RZ, RZ, R164 ;  /* 0x000000ffff897224 */ /* 0x002fe200078e00a4 */
[--C-:B------:R-:W-:Y:S01]  /*5b10*/  SHF.R.U32.HI R41, RZ, 0x10, R2.reuse ;  /* 0x00000010ff297819 */ /* 0x100fe20000011602 */
[----:B------:R-:W-:Y:S01]  /*5b20*/  IMAD.MOV.U32 R123, RZ, RZ, R165 ;  /* 0x000000ffff7b7224 */ /* 0x000fe200078e00a5 */
[----:B------:R-:W-:Y:S01]  /*5b30*/  SHF.R.U32.HI R19, RZ, 0x18, R2 ;  /* 0x00000018ff137819 */ /* 0x000fe20000011602 */
[----:B------:R-:W-:Y:S03]  /*5b40*/  HMMA.16816.F32 R164, R64, R112, R20 ;  /* 0x0000007040a4723c */ /* 0x000fe60000001814 */
[----:B------:R-:W-:-:S04]  /*5b50*/  ISETP.LE.U32.AND P4, PT, R19, UR12, PT ;  /* 0x0000000c13007c0c */ /* 0x000fc8000bf83070 */
[----:B------:R-:W-:Y:S01]  /*5b60*/  IMAD.MOV.U32 R219, RZ, RZ, R24 ;  /* 0x000000ffffdb7224 */ /* 0x000fe200078e0018 */
[----:B------:R-:W-:Y:S01]  /*5b70*/  LOP3.LUT R24, R5, UR6, R52, 0x96, !PT ;  /* 0x0000000605187c12 */ /* 0x000fe2000f8e9634 */
[----:B------:R-:W-:Y:S01]  /*5b80*/  IMAD.MOV.U32 R218, RZ, RZ, R25 ;  /* 0x000000ffffda7224 */ /* 0x000fe200078e0019 */
[----:B------:R-:W-:Y:S01]  /*5b90*/  LOP3.LUT R25, R2, 0xff, RZ, 0xc0, !PT ;  /* 0x000000ff02197812 */ /* 0x000fe200078ec0ff */
[----:B------:R-:W-:-:S03]  /*5ba0*/  IMAD.WIDE.U32 R4, R7, -0x2daee0ad, RZ ;  /* 0xd2511f5307047825 */ /* 0x000fc600078e00ff */
[----:B------:R-:W-:Y:S01]  /*5bb0*/  ISETP.LE.U32.AND P1, PT, R25, UR12, PT ;  /* 0x0000000c19007c0c */ /* 0x000fe2000bf23070 */
[----:B------:R-:W-:Y:S01]  /*5bc0*/  IMAD.WIDE.U32 R2, R0, -0x2daee0ad, RZ ;  /* 0xd2511f5300027825 */ /* 0x000fe200078e00ff */
[----:B------:R-:W-:-:S03]  /*5bd0*/  LOP3.LUT R48, R5, UR6, R44, 0x96, !PT ;  /* 0x0000000605307c12 */ /* 0x000fc6000f8e962c */
[----:B------:R-:W-:Y:S01]  /*5be0*/  IMAD.MOV.U32 R217, RZ, RZ, R26 ;  /* 0x000000ffffd97224 */ /* 0x000fe200078e001a */
[----:B------:R-:W-:Y:S01]  /*5bf0*/  LOP3.LUT R26, R3, UR26, R4, 0x96, !PT ;  /* 0x0000001a031a7c12 */ /* 0x000fe2000f8e9604 */
[----:B------:R-:W-:Y:S01]  /*5c00*/  IMAD.MOV.U32 R83, RZ, RZ, R13 ;  /* 0x000000ffff537224 */ /* 0x000fe200078e000d */
[----:B------:R-:W-:Y:S01]  /*5c10*/  LOP3.LUT R13, R2, 0xff, RZ, 0xc0, !PT ;  /* 0x000000ff020d7812 */ /* 0x000fe200078ec0ff */
[----:B------:R-:W-:Y:S01]  /*5c20*/  IMAD.WIDE.U32 R6, R94, -0x2daee0ad, RZ ;  /* 0xd2511f535e067825 */ /* 0x000fe200078e00ff */
[----:B------:R-:W-:Y:S02]  /*5c30*/  LOP3.LUT R77, R2, 0xffff, RZ, 0xc0, !PT ;  /* 0x0000ffff024d7812 */ /* 0x000fe400078ec0ff */
[----:B------:R-:W-:Y:S01]  /*5c40*/  SHF.R.U32.HI R73, RZ, 0x10, R2 ;  /* 0x00000010ff497819 */ /* 0x000fe20000011602 */
[----:B------:R-:W-:Y:S01]  /*5c50*/  IMAD.MOV.U32 R23, RZ, RZ, R14 ;  /* 0x000000ffff177224 */ /* 0x000fe200078e000e */
[----:B------:R-:W-:Y:S01]  /*5c60*/  SHF.R.U32.HI R11, RZ, 0x18, R2 ;  /* 0x00000018ff0b7819 */ /* 0x000fe20000011602 */
[----:B------:R-:W-:-:S04]  /*5c70*/  IMAD.WIDE.U32 R2, R134, -0x2daee0ad, RZ ;  /* 0xd2511f5386027825 */ /* 0x000fc800078e00ff */
[----:B------:R-:W-:Y:S01]  /*5c80*/  IMAD.MOV.U32 R101, RZ, RZ, R15 ;  /* 0x000000ffff657224 */ /* 0x000fe200078e000f */
[----:B------:R-:W-:Y:S01]  /*5c90*/  LOP3.LUT R3, R3, UR23, R42, 0x96, !PT ;  /* 0x0000001703037c12 */ /* 0x000fe2000f8e962a */
[----:B------:R-:W-:Y:S01]  /*5ca0*/  IMAD.MOV.U32 R46, RZ, RZ, R27 ;  /* 0x000000ffff2e7224 */ /* 0x000fe200078e001b */
[----:B------:R-:W-:Y:S01]  /*5cb0*/  LOP3.LUT R0, R7, UR16, R2, 0x96, !PT ;  /* 0x0000001007007c12 */ /* 0x000fe2000f8e9602 */
[----:B------:R-:W-:Y:S02]  /*5cc0*/  IMAD.MOV.U32 R117, RZ, RZ, R12 ;  /* 0x000000ffff757224 */ /* 0x000fe400078e000c */
[----:B------:R-:W-:Y:S02]  /*5cd0*/  IMAD.MOV.U32 R22, RZ, RZ, R165 ;  /* 0x000000ffff167224 */ /* 0x000fe400078e00a5 */
[----:B------:R-:W-:Y:S02]  /*5ce0*/  @!P4 HADD2 R169, -R236.H0_H0, -RZ.H0_H0 ;  /* 0xa00000ffeca9c230 */ /* 0x000fe40000000900 */
[----:B------:R-:W-:Y:S01]  /*5cf0*/  IMAD.WIDE.U32 R2, R3, -0x326172a9, RZ ;  /* 0xcd9e8d5703027825 */ /* 0x000fe200078e00ff */
[----:B------:R-:W-:-:S03]  /*5d00*/  ISETP.LE.U32.AND P3, PT, R13, UR12, PT ;  /* 0x0000000c0d007c0c */ /* 0x000fc6000bf63070 */
[----:B------:R-:W-:Y:S01]  /*5d10*/  @!P1 HADD2 R162, -R238.H0_H0, -RZ.H0_H0 ;  /* 0xa00000ffeea29230 */ /* 0x000fe20000000900 */
[----:B------:R-:W-:Y:S01]  /*5d20*/  ISETP.LE.U32.AND P6, PT, R11, UR12, PT ;  /* 0x0000000c0b007c0c */ /* 0x000fe2000bfc3070 */
[----:B------:R-:W-:Y:S01]  /*5d30*/  IMAD.WIDE.U32 R8, R0, -0x326172a9, RZ ;  /* 0xcd9e8d5700087825 */ /* 0x000fe200078e00ff */
[----:B------:R-:W-:-:S03]  /*5d40*/  LOP3.LUT R0, R3, UR17, R32, 0x96, !PT ;  /* 0x0000001103007c12 */ /* 0x000fc6000f8e9620 */
[----:B------:R-:W-:Y:S01]  /*5d50*/  IMAD.MOV.U32 R75, RZ, RZ, R166 ;  /* 0x000000ffff4b7224 */ /* 0x000fe200078e00a6 */
[----:B------:R-:W-:Y:S01]  /*5d60*/  LOP3.LUT R2, R9, UR9, R2, 0x96, !PT ;  /* 0x0000000909027c12 */ /* 0x000fe2000f8e9602 */
[----:B------:R-:W-:-:S04]  /*5d70*/  IMAD.WIDE.U32 R4, R0, -0x2daee0ad, RZ ;  /* 0xd2511f5300047825 */ /* 0x000fc800078e00ff */
[----:B------:R-:W-:Y:S01]  /*5d80*/  IMAD.MOV.U32 R74, RZ, RZ, R164 ;  /* 0x000000ffff4a7224 */ /* 0x000fe200078e00a4 */
[----:B------:R-:W-:Y:S01]  /*5d90*/  LOP3.LUT R5, R5, UR8, R6, 0x96, !PT ;  /* 0x0000000805057c12 */ /* 0x000fe2000f8e9606 */
[----:B------:R-:W-:-:S04]  /*5da0*/  IMAD.WIDE.U32 R6, R2, -0x2daee0ad, RZ ;  /* 0xd2511f5302067825 */ /* 0x000fc800078e00ff */
[----:B------:R-:W-:Y:S01]  /*5db0*/  IMAD.WIDE.U32 R2, R24, -0x326172a9, RZ ;  /* 0xcd9e8d5718027825 */ /* 0x000fe200078e00ff */
[----:B------:R-:W-:-:S03]  /*5dc0*/  LOP3.LUT R7, R7, UR6, R4, 0x96, !PT ;  /* 0x0000000607077c12 */ /* 0x000fc6000f8e9604 */
[----:B------:R-:W-:Y:S01]  /*5dd0*/  IMAD.WIDE.U32 R4, R5, -0x326172a9, RZ ;  /* 0xcd9e8d5705047825 */ /* 0x000fe200078e00ff */
[----:B------:R-:W-:Y:S02]  /*5de0*/  LOP3.LUT R0, R3, UR27, R10, 0x96, !PT ;  /* 0x0000001b03007c12 */ /* 0x000fe4000f8e960a */
[C---:B------:R-:W-:Y:S01]  /*5df0*/  LOP3.LUT R15, R2.reuse, 0xff, RZ, 0xc0, !PT ;  /* 0x000000ff020f7812 */ /* 0x040fe200078ec0ff */
[----:B------:R-:W-:Y:S01]  /*5e00*/  IMAD.MOV.U32 R102, RZ, RZ, R167 ;  /* 0x000000ffff667224 */ /* 0x000fe200078e00a7 */
[----:B------:R-:W-:Y:S02]  /*5e10*/  LOP3.LUT R14, R2, 0xffff, RZ, 0xc0, !PT ;  /* 0x0000ffff020e7812 */ /* 0x000fe400078ec0ff */
[--C-:B------:R-:W-:Y:S02]  /*5e20*/  SHF.R.U32.HI R21, RZ, 0x10, R2.reuse ;  /* 0x00000010ff157819 */ /* 0x100fe40000011602 */
[----:B------:R-:W-:Y:S01]  /*5e30*/  SHF.R.U32.HI R20, RZ, 0x18, R2 ;  /* 0x00000018ff147819 */ /* 0x000fe20000011602 */
[----:B------:R-:W-:Y:S01]  /*5e40*/  IMAD.WIDE.U32 R2, R7, -0x326172a9, RZ ;  /* 0xcd9e8d5707027825 */ /* 0x000fe200078e00ff */
[----:B------:R-:W-:-:S02]  /*5e50*/  LOP3.LUT R7, R5, UR7, R8, 0x96, !PT ;  /* 0x0000000705077c12 */ /* 0x000fc4000f8e9608 */
[C---:B------:R-:W-:Y:S02]  /*5e60*/  LOP3.LUT R5, R0.reuse, 0xff, RZ, 0xc0, !PT ;  /* 0x000000ff00057812 */ /* 0x040fe400078ec0ff */
[----:B------:R-:W-:Y:S02]  /*5e70*/  LOP3.LUT R10, R3, UR27, R4, 0x96, !PT ;  /* 0x0000001b030a7c12 */ /* 0x000fe4000f8e9604 */
[----:B------:R-:W-:Y:S02]  /*5e80*/  LOP3.LUT R4, R0, 0xffff, RZ, 0xc0, !PT ;  /* 0x0000ffff00047812 */ /* 0x000fe400078ec0ff */
[----:B------:R-:W-:Y:S02]  /*5e90*/  ISETP.LE.U32.AND P2, PT, R5, UR12, PT ;  /* 0x0000000c05007c0c */ /* 0x000fe4000bf43070 */
[----:B------:R-:W-:Y:S02]  /*5ea0*/  SHF.R.U32.HI R4, RZ, 0x8, R4 ;  /* 0x00000008ff047819 */ /* 0x000fe40000011604 */
[----:B------:R-:W-:-:S02]  /*5eb0*/  LOP3.LUT R25, R2, 0xff, RZ, 0xc0, !PT ;  /* 0x000000ff02197812 */ /* 0x000fc400078ec0ff */
[----:B------:R-:W-:Y:S02]  /*5ec0*/  LOP3.LUT R4, R4, 0xffff, RZ, 0xc0, !PT ;  /* 0x0000ffff04047812 */ /* 0x000fe400078ec0ff */
[----:B------:R-:W-:Y:S02]  /*5ed0*/  LOP3.LUT R27, R2, 0xffff, RZ, 0xc0, !PT ;  /* 0x0000ffff021b7812 */ /* 0x000fe400078ec0ff */
[--C-:B------:R-:W-:Y:S02]  /*5ee0*/  SHF.R.U32.HI R38, RZ, 0x10, R2.reuse ;  /* 0x00000010ff267819 */ /* 0x100fe40000011602 */
[----:B------:R-:W-:Y:S01]  /*5ef0*/  SHF.R.U32.HI R33, RZ, 0x18, R2 ;  /* 0x00000018ff217819 */ /* 0x000fe20000011602 */
[----:B------:R-:W-:Y:S01]  /*5f00*/  IMAD.WIDE.U32 R2, R7, -0x2daee0ad, RZ ;  /* 0xd2511f5307027825 */ /* 0x000fe200078e00ff */
[----:B------:R-:W-:-:S03]  /*5f10*/  ISETP.LE.U32.AND P5, PT, R4, UR12, PT ;  /* 0x0000000c04007c0c */ /* 0x000fc6000bfa3070 */
[----:B------:R-:W-:Y:S02]  /*5f20*/  @!P2 HADD2 R96, -R89.H0_H0, -RZ.H0_H0 ;  /* 0xa00000ff5960a230 */ /* 0x000fe40000000900 */
[----:B------:R-:W-:Y:S01]  /*5f30*/  IMAD.WIDE.U32 R4, R171, -0x2daee0ad, RZ ;  /* 0xd2511f53ab047825 */ /* 0x000fe200078e00ff */
[C---:B------:R-:W-:Y:S02]  /*5f40*/  LOP3.LUT R37, R2.reuse, 0xff, RZ, 0xc0, !PT ;  /* 0x000000ff02257812 */ /* 0x040fe400078ec0ff */
[----:B------:R-:W-:Y:S01]  /*5f50*/  LOP3.LUT R40, R2, 0xffff, RZ, 0xc0, !PT ;  /* 0x0000ffff02287812 */ /* 0x000fe200078ec0ff */
[----:B------:R-:W-:Y:S01]  /*5f60*/  IMAD.MOV.U32 R171, RZ, RZ, R46 ;  /* 0x000000ffffab7224 */ /* 0x000fe200078e002e */
[--C-:B------:R-:W-:Y:S02]  /*5f70*/  SHF.R.U32.HI R43, RZ, 0x10, R2.reuse ;  /* 0x00000010ff2b7819 */ /* 0x100fe40000011602 */
[----:B------:R-:W-:Y:S02]  /*5f80*/  SHF.R.U32.HI R31, RZ, 0x18, R2 ;  /* 0x00000018ff1f7819 */ /* 0x000fe40000011602 */
[----:B------:R-:W-:Y:S01]  /*5f90*/  SHF.R.U32.HI R2, RZ, 0x18, R0 ;  /* 0x00000018ff027819 */ /* 0x000fe20000011600 */
[----:B------:R-:W-:Y:S01]  /*5fa0*/  @!P5 HADD2 R97, -R88.H0_H0, -RZ.H0_H0 ;  /* 0xa00000ff5861d230 */ /* 0x000fe20000000900 */
[----:B------:R-:W-:-:S02]  /*5fb0*/  @!P2 PRMT R89, R96, 0x5410, RZ ;  /* 0x000054106059a816 */ /* 0x000fc400000000ff */
[----:B------:R-:W-:Y:S02]  /*5fc0*/  ISETP.LE.U32.AND P2, PT, R2, UR12, PT ;  /* 0x0000000c02007c0c */ /* 0x000fe4000bf43070 */
[----:B------:R-:W-:Y:S01]  /*5fd0*/  LOP3.LUT R2, R5, UR23, R72, 0x96, !PT ;  /* 0x0000001705027c12 */ /* 0x000fe2000f8e9648 */
[----:B------:R-:W-:Y:S01]  /*5fe0*/  IMAD.MOV.U32 R72, RZ, RZ, R22 ;  /* 0x000000ffff487224 */ /* 0x000fe200078e0016 */
[----:B------:R-:W-:Y:S02]  /*5ff0*/  SHF.R.U32.HI R0, RZ, 0x10, R0 ;  /* 0x00000010ff007819 */ /* 0x000fe40000011600 */
[----:B------:R-:W-:Y:S01]  /*6000*/  @!P5 PRMT R88, R97, 0x5410, RZ ;  /* 0x000054106158d816 */ /* 0x000fe200000000ff */
[----:B------:R-:W-:Y:S01]  /*6010*/  IMAD.WIDE.U32 R8, R2, -0x326172a9, RZ ;  /* 0xcd9e8d5702087825 */ /* 0x000fe200078e00ff */
[----:B------:R-:W-:Y:S02]  /*6020*/  LOP3.LUT R0, R0, 0xff, RZ, 0xc0, !PT ;  /* 0x000000ff00007812 */ /* 0x000fe400078ec0ff */
[----:B------:R-:W-:Y:S01]  /*6030*/  LOP3.LUT R12, R3, UR26, R6, 0x96, !PT ;  /* 0x0000001a030c7c12 */ /* 0x000fe2000f8e9606 */
[----:B------:R-:W-:Y:S01]  /*6040*/  IMAD.WIDE.U32 R2, R144, -0x2daee0ad, RZ ;  /* 0xd2511f5390027825 */ /* 0x000fe200078e00ff */
[----:B------:R-:W-:-:S03]  /*6050*/  ISETP.LE.U32.AND P5, PT, R0, UR12, PT ;  /* 0x0000000c00007c0c */ /* 0x000fc6000bfa3070 */
[----:B------:R-:W-:Y:S01]  /*6060*/  @!P2 HADD2 R98, -R91.H0_H0, -RZ.H0_H0 ;  /* 0xa00000ff5b62a230 */ /* 0x000fe20000000900 */
[----:B------:R-:W-:Y:S01]  /*6070*/  LOP3.LUT R0, R9, UR17, R34, 0x96, !PT ;  /* 0x0000001109007c12 */ /* 0x000fe2000f8e9622 */
[----:B------:R-:W-:Y:S01]  /*6080*/  IMAD.MOV.U32 R144, RZ, RZ, R49 ;  /* 0x000000ffff907224 */ /* 0x000fe200078e0031 */
[----:B------:R-:W-:Y:S02]  /*6090*/  LOP3.LUT R3, R3, UR16, R4, 0x96, !PT ;  /* 0x0000001003037c12 */ /* 0x000fe4000f8e9604 */
[----:B------:R-:W-:Y:S01]  /*60a0*/  @!P2 PRMT R91, R98, 0x5410, RZ ;  /* 0x00005410625ba816 */ /* 0x000fe200000000ff */
[----:B------:R-:W-:Y:S01]  /*60b0*/  IMAD.WIDE.U32 R6, R0, -0x2daee0ad, RZ ;  /* 0xd2511f5300067825 */ /* 0x000fe200078e00ff */
[----:B------:R-:W-:-:S03]  /*60c0*/  ISETP.LE.U32.AND P2, PT, R15, UR12, PT ;  /* 0x0000000c0f007c0c */ /* 0x000fc6000bf43070 */
[----:B------:R-:W-:Y:S01]  /*60d0*/  IMAD.MOV.U32 R15, RZ, RZ, R207 ;  /* 0x000000ffff0f7224 */ /* 0x000fe200078e00cf */
[----:B------:R-:W-:Y:S01]  /*60e0*/  LOP3.LUT R4, R7, UR8, R2, 0x96, !PT ;  /* 0x0000000807047c12 */ /* 0x000fe2000f8e9602 */
[----:B------:R-:W-:-:S04]  /*60f0*/  IMAD.WIDE.U32 R2, R3, -0x326172a9, RZ ;  /* 0xcd9e8d5703027825 */ /* 0x000fc800078e00ff */
[----:B------:R-:W-:Y:S02]  /*6100*/  @!P5 HADD2 R99, -R90.H0_H0, -RZ.H0_H0 ;  /* 0xa00000ff5a63d230 */ /* 0x000fe40000000900 */
[----:B------:R-:W-:Y:S01]  /*6110*/  IMAD.WIDE.U32 R34, R4, -0x326172a9, RZ ;  /* 0xcd9e8d5704227825 */ /* 0x000fe200078e00ff */
[----:B------:R-:W-:Y:S02]  /*6120*/  LOP3.LUT R0, R3, UR9, R8, 0x96, !PT ;  /* 0x0000000903007c12 */ /* 0x000fe4000f8e9608 */
[----:B------:R-:W-:Y:S01]  /*6130*/  @!P5 PRMT R90, R99, 0x5410, RZ ;  /* 0x00005410635ad816 */ /* 0x000fe200000000ff */
[----:B------:R-:W-:Y:S01]  /*6140*/  @!P2 HADD2 R135, -R243.H0_H0, -RZ.H0_H0 ;  /* 0xa00000fff387a230 */ /* 0x000fe20000000900 */
[----:B------:R-:W-:Y:S01]  /*6150*/  LOP3.LUT R2, R35, UR7, R2, 0x96, !PT ;  /* 0x0000000723027c12 */ /* 0x000fe2000f8e9602 */
[----:B------:R-:W-:Y:S01]  /*6160*/  IMAD.WIDE.U32 R4, R0, -0x2daee0ad, RZ ;  /* 0xd2511f5300047825 */ /* 0x000fe200078e00ff */
[----:B------:R-:W-:Y:S02]  /*6170*/  SHF.R.U32.HI R0, RZ, 0x8, R14 ;  /* 0x00000008ff007819 */ /* 0x000fe4000001160e */
[----:B------:R-:W-:Y:S01]  /*6180*/  @!P2 PRMT R243, R135, 0x5410, RZ ;  /* 0x0000541087f3a816 */ /* 0x000fe200000000ff */
[----:B------:R-:W-:Y:S01]  /*6190*/  IMAD.WIDE.U32 R2, R2, -0x2daee0ad, RZ ;  /* 0xd2511f5302027825 */ /* 0x000fe200078e00ff */
[----:B------:R-:W-:-:S02]  /*61a0*/  LOP3.LUT R44, R5, UR6, R6, 0x96, !PT ;  /* 0x00000006052c7c12 */ /* 0x000fc4000f8e9606 */
[----:B------:R-:W-:Y:S02]  /*61b0*/  LOP3.LUT R0, R0, 0xffff, RZ, 0xc0, !PT ;  /* 0x0000ffff00007812 */ /* 0x000fe400078ec0ff */
[----:B------:R-:W-:Y:S01]  /*61c0*/  LOP3.LUT R24, R3, UR26, R4, 0x96, !PT ;  /* 0x0000001a03187c12 */ /* 0x000fe2000f8e9604 */
[----:B------:R-:W-:Y:S01]  /*61d0*/  IMAD.WIDE.U32 R4, R156, -0x2daee0ad, RZ ;  /* 0xd2511f539c047825 */ /* 0x000fe200078e00ff */
[C---:B------:R-:W-:Y:S02]  /*61e0*/  LOP3.LUT R45, R2.reuse, 0xff, RZ, 0xc0, !PT ;  /* 0x000000ff022d7812 */ /* 0x040fe400078ec0ff */
[----:B------:R-:W-:Y:S01]  /*61f0*/  LOP3.LUT R97, R2, 0xffff, RZ, 0xc0, !PT ;  /* 0x0000ffff02617812 */ /* 0x000fe200078ec0ff */
[----:B------:R-:W-:Y:S01]  /*6200*/  IMAD.MOV.U32 R156, RZ, RZ, R176 ;  /* 0x000000ffff9c7224 */ /* 0x000fe200078e00b0 */
[--C-:B------:R-:W-:Y:S02]  /*6210*/  SHF.R.U32.HI R96, RZ, 0x10, R2.reuse ;  /* 0x00000010ff607819 */ /* 0x100fe40000011602 */
[----:B------:R-:W-:Y:S01]  /*6220*/  SHF.R.U32.HI R46, RZ, 0x18, R2 ;  /* 0x00000018ff2e7819 */ /* 0x000fe20000011602 */
[----:B------:R-:W-:Y:S01]  /*6230*/  IMAD.WIDE.U32 R2, R181, -0x2daee0ad, RZ ;  /* 0xd2511f53b5027825 */ /* 0x000fe200078e00ff */
[----:B------:R-:W-:-:S02]  /*6240*/  ISETP.LE.U32.AND P5, PT, R0, UR12, PT ;  /* 0x0000000c00007c0c */ /* 0x000fc4000bfa3070 */
[----:B------:R-:W-:Y:S02]  /*6250*/  ISETP.LE.U32.AND P2, PT, R20, UR12, PT ;  /* 0x0000000c14007c0c */ /* 0x000fe4000bf43070 */
[----:B------:R-:W-:Y:S02]  /*6260*/  LOP3.LUT R3, R3, UR23, R42, 0x96, !PT ;  /* 0x0000001703037c12 */ /* 0x000fe4000f8e962a */
[----:B------:R-:W-:-:S03]  /*6270*/  LOP3.LUT R0, R5, UR16, R2, 0x96, !PT ;  /* 0x0000001005007c12 */ /* 0x000fc6000f8e9602 */
[----:B------:R-:W-:-:S04]  /*6280*/  IMAD.WIDE.U32 R2, R3, -0x326172a9, RZ ;  /* 0xcd9e8d5703027825 */ /* 0x000fc800078e00ff */
[----:B------:R-:W-:-:S04]  /*6290*/  IMAD.WIDE.U32 R8, R0, -0x326172a9, RZ ;  /* 0xcd9e8d5700087825 */ /* 0x000fc800078e00ff */
[----:B------:R-:W-:Y:S01]  /*62a0*/  @!P5 HADD2 R143, -R241.H0_H0, -RZ.H0_H0 ;  /* 0xa00000fff18fd230 */ /* 0x000fe20000000900 */
[----:B------:R-:W-:Y:S01]  /*62b0*/  LOP3.LUT R3, R3, UR17, R32, 0x96, !PT ;  /* 0x0000001103037c12 */ /* 0x000fe2000f8e9620 */
[----:B------:R-:W-:Y:S01]  /*62c0*/  @!P2 HADD2 R147, -R246.H0_H0, -RZ.H0_H0 ;  /* 0xa00000fff693a230 */ /* 0x000fe20000000900 */
[----:B------:R-:W-:Y:S02]  /*62d0*/  LOP3.LUT R0, R9, UR9, R2, 0x96, !PT ;  /* 0x0000000909007c12 */ /* 0x000fe4000f8e9602 */
[----:B------:R-:W-:Y:S01]  /*62e0*/  @!P5 PRMT R241, R143, 0x5410, RZ ;  /* 0x000054108ff1d816 */ /* 0x000fe200000000ff */
[----:B------:R-:W-:Y:S01]  /*62f0*/  IMAD.WIDE.U32 R2, R3, -0x2daee0ad, RZ ;  /* 0xd2511f5303027825 */ /* 0x000fe200078e00ff */
[----:B------:R-:W-:-:S03]  /*6300*/  @!P2 PRMT R246, R147, 0x5410, RZ ;  /* 0x0000541093f6a816 */ /* 0x000fc600000000ff */
[----:B------:R-:W-:Y:S01]  /*6310*/  IMAD.WIDE.U32 R6, R0, -0x2daee0ad, RZ ;  /* 0xd2511f5300067825 */ /* 0x000fe200078e00ff */
[----:B------:R-:W-:Y:S02]  /*6320*/  LOP3.LUT R0, R21, 0xff, RZ, 0xc0, !PT ;  /* 0x000000ff15007812 */ /* 0x000fe400078ec0ff */
[----:B------:R-:W-:Y:S01]  /*6330*/  LOP3.LUT R3, R3, UR8, R4, 0x96, !PT ;  /* 0x0000000803037c12 */ /* 0x000fe2000f8e9604 */
[----:B------:R-:W-:Y:S01]  /*6340*/  IMAD.MOV.U32 R143, RZ, RZ, R23 ;  /* 0x000000ffff8f7224 */ /* 0x000fe200078e0017 */
[----:B------:R-:W-:Y:S01]  /*6350*/  ISETP.LE.U32.AND P5, PT, R0, UR12, PT ;  /* 0x0000000c00007c0c */ /* 0x000fe2000bfa3070 */
[----:B------:R-:W-:Y:S01]  /*6360*/  IMAD.MOV.U32 R147, RZ, RZ, R83 ;  /* 0x000000ffff937224 */ /* 0x000fe200078e0053 */
[----:B------:R-:W-:Y:S01]  /*6370*/  LOP3.LUT R0, R18, 0xff, RZ, 0xc0, !PT ;  /* 0x000000ff12007812 */ /* 0x000fe200078ec0ff */
[----:B------:R-:W-:Y:S01]  /*6380*/  IMAD.WIDE.U32 R4, R3, -0x326172a9, RZ ;  /* 0xcd9e8d5703047825 */ /* 0x000fe200078e00ff */
[----:B------:R-:W-:Y:S02]  /*6390*/  LOP3.LUT R2, R7, UR6, R2, 0x96, !PT ;  /* 0x0000000607027c12 */ /* 0x000fe4000f8e9602 */
[----:B------:R-:W-:-:S02]  /*63a0*/  ISETP.LE.U32.AND P2, PT, R0, UR12, PT ;  /* 0x0000000c00007c0c */ /* 0x000fc4000bf43070 */
[----:B------:R-:W-:Y:S01]  /*63b0*/  LOP3.LUT R0, R18, 0xffff, RZ, 0xc0, !PT ;  /* 0x0000ffff12007812 */ /* 0x000fe200078ec0ff */
[----:B------:R-:W-:Y:S01]  /*63c0*/  IMAD.WIDE.U32 R2, R2, -0x326172a9, RZ ;  /* 0xcd9e8d5702027825 */ /* 0x000fe200078e00ff */
[----:B------:R-:W-:Y:S02]  /*63d0*/  LOP3.LUT R5, R5, UR7, R8, 0x96, !PT ;  /* 0x0000000705057c12 */ /* 0x000fe4000f8e9608 */
[----:B------:R-:W-:Y:S01]  /*63e0*/  SHF.R.U32.HI R0, RZ, 0x8, R0 ;  /* 0x00000008ff007819 */ /* 0x000fe20000011600 */
[----:B------:R-:W-:Y:S01]  /*63f0*/  @!P5 HADD2 R152, -R244.H0_H0, -RZ.H0_H0 ;  /* 0xa00000fff498d230 */ /* 0x000fe20000000900 */
[----:B------:R-:W-:Y:S02]  /*6400*/  LOP3.LUT R22, R3, UR27, R4, 0x96, !PT ;  /* 0x0000001b03167c12 */ /* 0x000fe4000f8e9604 */
[----:B------:R-:W-:Y:S02]  /*6410*/  LOP3.LUT R0, R0, 0xffff, RZ, 0xc0, !PT ;  /* 0x0000ffff00007812 */ /* 0x000fe400078ec0ff */
[----:B------:R-:W-:Y:S01]  /*6420*/  @!P5 PRMT R244, R152, 0x5410, RZ ;  /* 0x0000541098f4d816 */ /* 0x000fe200000000ff */
[----:B------:R-:W-:Y:S01]  /*6430*/  @!P2 HADD2 R153, -R245.H0_H0, -RZ.H0_H0 ;  /* 0xa00000fff599a230 */ /* 0x000fe20000000900 */
[----:B------:R-:W-:-:S02]  /*6440*/  ISETP.LE.U32.AND P5, PT, R0, UR12, PT ;  /* 0x0000000c00007c0c */ /* 0x000fc4000bfa3070 */
[----:B------:R-:W-:Y:S02]  /*6450*/  SHF.R.U32.HI R0, RZ, 0x18, R18 ;  /* 0x00000018ff007819 */ /* 0x000fe40000011612 */
[----:B------:R-:W-:Y:S02]  /*6460*/  @!P2 PRMT R245, R153, 0x5410, RZ ;  /* 0x0000541099f5a816 */ /* 0x000fe400000000ff */
[----:B------:R-:W-:Y:S02]  /*6470*/  ISETP.LE.U32.AND P2, PT, R0, UR12, PT ;  /* 0x0000000c00007c0c */ /* 0x000fe4000bf43070 */
[C---:B------:R-:W-:Y:S02]  /*6480*/  LOP3.LUT R49, R2.reuse, 0xffff, RZ, 0xc0, !PT ;  /* 0x0000ffff02317812 */ /* 0x040fe400078ec0ff */
[----:B------:R-:W-:Y:S02]  /*6490*/  LOP3.LUT R53, R2, 0xff, RZ, 0xc0, !PT ;  /* 0x000000ff02357812 */ /* 0x000fe400078ec0ff */
[--C-:B------:R-:W-:Y:S01]  /*64a0*/  SHF.R.U32.HI R94, RZ, 0x10, R2.reuse ;  /* 0x00000010ff5e7819 */ /* 0x100fe20000011602 */
[----:B------:R-:W-:Y:S01]  /*64b0*/  @!P5 HADD2 R154, -R242.H0_H0, -RZ.H0_H0 ;  /* 0xa00000fff29ad230 */ /* 0x000fe20000000900 */
[----:B------:R-:W-:Y:S01]  /*64c0*/  SHF.R.U32.HI R55, RZ, 0x18, R2 ;  /* 0x00000018ff377819 */ /* 0x000fe20000011602 */
[----:B------:R-:W-:Y:S01]  /*64d0*/  IMAD.WIDE.U32 R2, R5, -0x2daee0ad, RZ ;  /* 0xd2511f5305027825 */ /* 0x000fe200078e00ff */
[----:B------:R-:W-:-:S02]  /*64e0*/  SHF.R.U32.HI R0, RZ, 0x10, R18 ;  /* 0x00000010ff007819 */ /* 0x000fc40000011612 */
[----:B------:R-:W-:Y:S01]  /*64f0*/  @!P5 PRMT R242, R154, 0x5410, RZ ;  /* 0x000054109af2d816 */ /* 0x000fe200000000ff */
[----:B------:R-:W-:Y:S02]  /*6500*/  @!P2 HADD2 R157, -R240.H0_H0, -RZ.H0_H0 ;  /* 0xa00000fff09da230 */ /* 0x000fe40000000900 */
[----:B------:R-:W-:Y:S01]  /*6510*/  IMAD.WIDE.U32 R4, R191, -0x2daee0ad, RZ ;  /* 0xd2511f53bf047825 */ /* 0x000fe200078e00ff */
[C---:B------:R-:W-:Y:S02]  /*6520*/  LOP3.LUT R47, R2.reuse, 0xffff, RZ, 0xc0, !PT ;  /* 0x0000ffff022f7812 */ /* 0x040fe400078ec0ff */
[----:B------:R-:W-:Y:S02]  /*6530*/  LOP3.LUT R52, R2, 0xff, RZ, 0xc0, !PT ;  /* 0x000000ff02347812 */ /* 0x000fe400078ec0ff */
[----:B------:R-:W-:Y:S02]  /*6540*/  @!P2 PRMT R240, R157, 0x5410, RZ ;  /* 0x000054109df0a816 */ /* 0x000fe400000000ff */
[----:B------:R1:W2:Y:S01]  /*6550*/  LDL.LU.S16 R157, [R1+0xc] ;  /* 0x00000c00019d7983 */ /* 0x0002a20000300600 */
[----:B------:R-:W-:-:S02]  /*6560*/  SHF.R.U32.HI R50, RZ, 0x10, R2 ;  /* 0x00000010ff327819 */ /* 0x000fc40000011602 */
[----:B------:R-:W-:Y:S02]  /*6570*/  SHF.R.U32.HI R51, RZ, 0x18, R2 ;  /* 0x00000018ff337819 */ /* 0x000fe40000011602 */
[----:B------:R-:W-:Y:S01]  /*6580*/  LOP3.LUT R2, R5, UR23, R76, 0x96, !PT ;  /* 0x0000001705027c12 */ /* 0x000fe2000f8e964c */
[----:B------:R-:W-:Y:S01]  /*6590*/  IMAD.MOV.U32 R76, RZ, RZ, R101 ;  /* 0x000000ffff4c7224 */ /* 0x000fe200078e0065 */
[----:B------:R-:W-:-:S03]  /*65a0*/  LOP3.LUT R23, R3, UR26, R6, 0x96, !PT ;  /* 0x0000001a03177c12 */ /* 0x000fc6000f8e9606 */
[----:B------:R-:W-:-:S04]  /*65b0*/  IMAD.WIDE.U32 R6, R2, -0x326172a9, RZ ;  /* 0xcd9e8d5702067825 */ /* 0x000fc800078e00ff */
[----:B------:R-:W-:Y:S01]  /*65c0*/  IMAD.WIDE.U32 R2, R183, -0x2daee0ad, RZ ;  /* 0xd2511f53b7027825 */ /* 0x000fe200078e00ff */
[----:B------:R-:W-:-:S04]  /*65d0*/  LOP3.LUT R5, R7, UR17, R54, 0x96, !PT ;  /* 0x0000001107057c12 */ /* 0x000fc8000f8e9636 */
[----:B------:R-:W-:Y:S01]  /*65e0*/  LOP3.LUT R4, R3, UR16, R4, 0x96, !PT ;  /* 0x0000001003047c12 */ /* 0x000fe2000f8e9604 */
[----:B------:R-:W-:Y:S01]  /*65f0*/  IMAD.WIDE.U32 R8, R5, -0x2daee0ad, RZ ;  /* 0xd2511f5305087825 */ /* 0x000fe200078e00ff */
[----:B------:R-:W-:-:S04]  /*6600*/  LOP3.LUT R3, R0, 0xff, RZ, 0xc0, !PT ;  /* 0x000000ff00037812 */ /* 0x000fc800078ec0ff */
[----:B------:R-:W-:Y:S02]  /*6610*/  LOP3.LUT R0, R9, UR8, R2, 0x96, !PT ;  /* 0x0000000809007c12 */ /* 0x000fe4000f8e9602 */
[----:B------:R-:W-:Y:S01]  /*6620*/  ISETP.LE.U32.AND P5, PT, R3, UR12, PT ;  /* 0x0000000c03007c0c */ /* 0x000fe2000bfa3070 */
[----:B------:R-:W-:-:S04]  /*6630*/  IMAD.WIDE.U32 R2, R4, -0x326172a9, RZ ;  /* 0xcd9e8d5704027825 */ /* 0x000fc800078e00ff */
[----:B------:R-:W-:Y:S01]  /*6640*/  IMAD.WIDE.U32 R20, R0, -0x326172a9, RZ ;  /* 0xcd9e8d5700147825 */ /* 0x000fe200078e00ff */
[----:B------:R-:W-:Y:S02]  /*6650*/  LOP3.LUT R3, R3, UR9, R6, 0x96, !PT ;  /* 0x0000000903037c12 */ /* 0x000fe4000f8e9606 */
[----:B------:R-:W-:Y:S02]  /*6660*/  SHF.R.U32.HI R0, RZ, 0x8, R39 ;  /* 0x00000008ff007819 */ /* 0x000fe40000011627 */
[----:B------:R-:W-:Y:S01]  /*6670*/  LOP3.LUT R2, R21, UR7, R2, 0x96, !PT ;  /* 0x0000000715027c12 */ /* 0x000fe2000f8e9602 */
[----:B------:R-:W-:Y:S01]  /*6680*/  IMAD.WIDE.U32 R4, R3, -0x2daee0ad, RZ ;  /* 0xd2511f5303047825 */ /* 0x000fe200078e00ff */
[----:B------:R-:W-:-:S03]  /*6690*/  LOP3.LUT R0, R0, 0xffff, RZ, 0xc0, !PT ;  /* 0x0000ffff00007812 */ /* 0x000fc600078ec0ff */
[----:B------:R-:W-:Y:S01]  /*66a0*/  IMAD.WIDE.U32 R2, R2, -0x2daee0ad, RZ ;  /* 0xd2511f5302027825 */ /* 0x000fe200078e00ff */
[----:B------:R-:W-:-:S03]  /*66b0*/  ISETP.LE.U32.AND P2, PT, R0, UR12, PT ;  /* 0x0000000c00007c0c */ /* 0x000fc6000bf43070 */
[--C-:B------:R-:W-:Y:S01]  /*66c0*/  FFMA.FTZ R0, R82, UR28, -R29.reuse ;  /* 0x0000001c52007c23 */ /* 0x100fe2000801081d */
[C---:B------:R-:W-:Y:S02]  /*66d0*/  LOP3.LUT R32, R2.reuse, 0xffff, RZ, 0xc0, !PT ;  /* 0x0000ffff02207812 */ /* 0x040fe400078ec0ff */
[----:B------:R-:W-:Y:S02]  /*66e0*/  LOP3.LUT R35, R2, 0xff, RZ, 0xc0, !PT ;  /* 0x000000ff02237812 */ /* 0x000fe400078ec0ff */
[--C-:B------:R-:W-:Y:S02]  /*66f0*/  SHF.R.U32.HI R42, RZ, 0x10, R2.reuse ;  /* 0x00000010ff2a7819 */ /* 0x100fe40000011602 */
[----:B------:R-:W-:Y:S01]  /*6700*/  SHF.R.U32.HI R39, RZ, 0x18, R2 ;  /* 0x00000018ff277819 */ /* 0x000fe20000011602 */
[----:B------:R-:W-:Y:S01]  /*6710*/  FFMA.FTZ R2, R84, UR28, -R29 ;  /* 0x0000001c54027c23 */ /* 0x000fe2000801081d */
[----:B------:R3:W-:Y:S01]  /*6720*/  MUFU.EX2 R125, R0 ;  /* 0x00000000007d7308 */ /* 0x0007e20000000800 */
[----:B------:R-:W-:-:S07]  /*6730*/  @!P5 HADD2 R168, -R239.H0_H0, -RZ.H0_H0 ;  /* 0xa00000ffefa8d230 */ /* 0x000fce0000000900 */
[----:B------:R4:W1:Y:S01]  /*6740*/  MUFU.EX2 R207, R2 ;  /* 0x0000000200cf7308 */ /* 0x0008620000000800 */
[----:B------:R-:W-:Y:S01]  /*6750*/  @!P5 PRMT R239, R168, 0x5410, RZ ;  /* 0x00005410a8efd816 */ /* 0x000fe200000000ff */
[----:B------:R-:W-:Y:S01]  /*6760*/  @!P2 HADD2 R170, -R237.H0_H0, -RZ.H0_H0 ;  /* 0xa00000ffedaaa230 */ /* 0x000fe20000000900 */
[----:B---3--:R-:W-:-:S04]  /*6770*/  LOP3.LUT R0, R41, 0xff, RZ, 0xc0, !PT ;  /* 0x000000ff29007812 */ /* 0x008fc800078ec0ff */
[----:B------:R-:W-:Y:S02]  /*6780*/  ISETP.LE.U32.AND P5, PT, R0, UR12, PT ;  /* 0x0000000c00007c0c */ /* 0x000fe4000bfa3070 */
[C---:B------:R-:W-:Y:S02]  /*6790*/  LOP3.LUT R0, R10.reuse, 0xffff, RZ, 0xc0, !PT ;  /* 0x0000ffff0a007812 */ /* 0x040fe400078ec0ff */
[----:B----4-:R-:W-:Y:S02]  /*67a0*/  LOP3.LUT R2, R10, 0xff, RZ, 0xc0, !PT ;  /* 0x000000ff0a027812 */ /* 0x010fe400078ec0ff */
[----:B------:R-:W-:Y:S02]  /*67b0*/  @!P2 PRMT R237, R170, 0x5410, RZ ;  /* 0x00005410aaeda816 */ /* 0x000fe400000000ff */
[----:B------:R-:W-:Y:S02]  /*67c0*/  ISETP.LE.U32.AND P2, PT, R2, UR12, PT ;  /* 0x0000000c02007c0c */ /* 0x000fe4000bf43070 */
[----:B------:R-:W-:-:S02]  /*67d0*/  SHF.R.U32.HI R0, RZ, 0x8, R0 ;  /* 0x00000008ff007819 */ /* 0x000fc40000011600 */
[----:B------:R-:W-:Y:S02]  /*67e0*/  LOP3.LUT R19, R3, UR26, R4, 0x96, !PT ;  /* 0x0000001a03137c12 */ /* 0x000fe4000f8e9604 */
[----:B-1----:R-:W-:Y:S01]  /*67f0*/  F2FP.F16.F32.PACK_AB R4, R207, R125 ;  /* 0x0000007dcf04723e */ /* 0x002fe200000000ff */
[----:B------:R-:W-:Y:S01]  /*6800*/  FFMA.FTZ R2, R108, UR28, -R28 ;  /* 0x0000001c6c027c23 */ /* 0x000fe2000801081c */
[----:B------:R-:W-:Y:S01]  /*6810*/  LOP3.LUT R0, R0, 0xffff, RZ, 0xc0, !PT ;  /* 0x0000ffff00007812 */ /* 0x000fe200078ec0ff */
[----:B------:R-:W-:Y:S01]  /*6820*/  @!P5 HADD2 R175, -R235.H0_H0, -RZ.H0_H0 ;  /* 0xa00000ffebafd230 */ /* 0x000fe20000000900 */
[----:B------:R-:W-:Y:S02]  /*6830*/  @!P4 PRMT R236, R169, 0x5410, RZ ;  /* 0x00005410a9ecc816 */ /* 0x000fe400000000ff */
[----:B------:R-:W-:Y:S01]  /*6840*/  PRMT R210, R4, 0x7610, R210 ;  /* 0x0000761004d27816 */ /* 0x000fe200000000d2 */
[----:B------:R-:W-:Y:S01]  /*6850*/  FFMA.FTZ R3, R109, UR28, -R28 ;  /* 0x0000001c6d037c23 */ /* 0x000fe2000801081c */
[----:B------:R-:W-:Y:S01]  /*6860*/  ISETP.LE.U32.AND P4, PT, R0, UR12, PT ;  /* 0x0000000c00007c0c */ /* 0x000fe2000bf83070 */
[----:B------:R1:W-:Y:S01]  /*6870*/  MUFU.EX2 R104, R2 ;  /* 0x0000000200687308 */ /* 0x0003e20000000800 */
[----:B------:R-:W-:Y:S01]  /*6880*/  SHF.R.U32.HI R0, RZ, 0x18, R10 ;  /* 0x00000018ff007819 */ /* 0x000fe2000001160a */
[----:B------:R-:W-:Y:S01]  /*6890*/  @!P2 HADD2 R178, -R210.H0_H0, -RZ.H0_H0 ;  /* 0xa00000ffd2b2a230 */ /* 0x000fe20000000900 */
[----:B------:R-:W-:-:S02]  /*68a0*/  @!P5 PRMT R235, R175, 0x5410, RZ ;  /* 0x00005410afebd816 */ /* 0x000fc400000000ff */
[----:B------:R-:W-:Y:S02]  /*68b0*/  PRMT R209, R4, 0x7632, R209 ;  /* 0x0000763204d17816 */ /* 0x000fe400000000d1 */
[----:B------:R-:W-:Y:S01]  /*68c0*/  ISETP.LE.U32.AND P5, PT, R0, UR12, PT ;  /* 0x0000000c00007c0c */ /* 0x000fe2000bfa3070 */
[----:B------:R3:W4:Y:S01]  /*68d0*/  MUFU.EX2 R41, R3 ;  /* 0x0000000300297308 */ /* 0x0007220000000800 */
[----:B------:R-:W-:Y:S02]  /*68e0*/  PRMT R116, R210, 0x5410, R209 ;  /* 0x00005410d2747816 */ /* 0x000fe400000000d1 */
[----:B-1----:R-:W-:-:S04]  /*68f0*/  SHF.R.U32.HI R2, RZ, 0x10, R10 ;  /* 0x00000010ff027819 */ /* 0x002fc8000001160a */
[----:B------:R-:W-:Y:S02]  /*6900*/  LOP3.LUT R0, R2, 0xff, RZ, 0xc0, !PT ;  /* 0x000000ff02007812 */ /* 0x000fe400078ec0ff */
[----:B------:R-:W-:Y:S02]  /*6910*/  @!P2 PRMT R210, R178, 0x5410, RZ ;  /* 0x00005410b2d2a816 */ /* 0x000fe400000000ff */
[----:B------:R-:W-:Y:S02]  /*6920*/  ISETP.LE.U32.AND P2, PT, R0, UR12, PT ;  /* 0x0000000c00007c0c */ /* 0x000fe4000bf43070 */
[----:B------:R-:W-:Y:S01]  /*6930*/  SHF.R.U32.HI R0, RZ, 0x8, R27 ;  /* 0x00000008ff007819 */ /* 0x000fe2000001161b */
[----:B------:R-:W-:Y:S02]  /*6940*/  @!P4 HADD2 R179, -R209.H0_H0, -RZ.H0_H0 ;  /* 0xa00000ffd1b3c230 */ /* 0x000fe40000000900 */
[--C-:B---3--:R-:W-:Y:S01]  /*6950*/  FFMA.FTZ R3, R85, UR28, -R29.reuse ;  /* 0x0000001c55037c23 */ /* 0x108fe2000801081d */
[----:B------:R-:W-:Y:S01]  /*6960*/  LOP3.LUT R0, R0, 0xffff, RZ, 0xc0, !PT ;  /* 0x0000ffff00007812 */ /* 0x000fe200078ec0ff */
[----:B------:R-:W-:Y:S01]  /*6970*/  FFMA.FTZ R2, R87, UR28, -R29 ;  /* 0x0000001c57027c23 */ /* 0x000fe2000801081d */
[----:B------:R-:W-:Y:S01]  /*6980*/  @!P4 PRMT R209, R179, 0x5410, RZ ;  /* 0x00005410b3d1c816 */ /* 0x000fe200000000ff */
[----:B------:R1:W-:Y:S01]  /*6990*/  MUFU.EX2 R101, R3 ;  /* 0x0000000300657308 */ /* 0x0003e20000000800 */
[----:B------:R-:W-:Y:S01]  /*69a0*/  ISETP.LE.U32.AND P4, PT, R0, UR12, PT ;  /* 0x0000000c00007c0c */ /* 0x000fe2000bf83070 */
[----:B------:R-:W-:-:S06]  /*69b0*/  FFMA.FTZ R0, R79, UR28, -R28 ;  /* 0x0000001c4f007c23 */ /* 0x000fcc000801081c */
[----:B------:R4:W-:Y:S01]  /*69c0*/  MUFU.EX2 R135, R2 ;  /* 0x0000000200877308 */ /* 0x0009e20000000800 */
[----:B-1----:R-:W-:-:S07]  /*69d0*/  FFMA.FTZ R3, R78, UR28, -R28 ;  /* 0x0000001c4e037c23 */ /* 0x002fce000801081c */
[----:B------:R1:W-:Y:S01]  /*69e0*/  MUFU.EX2 R169, R0 ;  /* 0x0000000000a97308 */ /* 0x0003e20000000800 */
[----:B----4-:R-:W-:-:S07]  /*69f0*/  F2FP.F16.F32.PACK_AB R2, R104, R41 ;  /* 0x000000296802723e */ /* 0x010fce00000000ff */
[----:B------:R-:W3:Y:S01]  /*6a00*/  MUFU.EX2 R134, R3 ;  /* 0x0000000300867308 */ /* 0x000ee20000000800 */
[C---:B------:R-:W-:Y:S02]  /*6a10*/  PRMT R208, R2.reuse, 0x7632, R208 ;  /* 0x0000763202d07816 */ /* 0x040fe400000000d0 */
[----:B------:R-:W-:-:S03]  /*6a20*/  PRMT R204, R2, 0x7610, R204 ;  /* 0x0000761002cc7816 */ /* 0x000fc600000000cc */
[----:B------:R-:W-:Y:S02]  /*6a30*/  @!P5 HADD2 R180, -R208.H0_H0, -RZ.H0_H0 ;  /* 0xa00000ffd0b4d230 */ /* 0x000fe40000000900 */
[----:B------:R-:W-:Y:S01]  /*6a40*/  FFMA.FTZ R2, R128, UR28, -R29 ;  /* 0x0000001c80027c23 */ /* 0x000fe2000801081d */
[----:B------:R-:W-:Y:S01]  /*6a50*/  @!P2 HADD2 R182, -R204.H0_H0, -RZ.H0_H0 ;  /* 0xa00000ffccb6a230 */ /* 0x000fe20000000900 */
[----:B------:R-:W-:Y:S02]  /*6a60*/  PRMT R113, R204, 0x5410, R208 ;  /* 0x00005410cc717816 */ /* 0x000fe400000000d0 */
[----:B------:R-:W-:Y:S02]  /*6a70*/  @!P5 PRMT R208, R180, 0x5410, RZ ;  /* 0x00005410b4d0d816 */ /* 0x000fe400000000ff */
[----:B-1----:R-:W-:Y:S01]  /*6a80*/  LOP3.LUT R0, R38, 0xff, RZ, 0xc0, !PT ;  /* 0x000000ff26007812 */ /* 0x002fe200078ec0ff */
[----:B------:R1:W-:Y:S01]  /*6a90*/  MUFU.EX2 R122, R2 ;  /* 0x00000002007a7308 */ /* 0x0003e20000000800 */
[----:B------:R-:W-:-:S02]  /*6aa0*/  ISETP.LE.U32.AND P5, PT, R33, UR12, PT ;  /* 0x0000000c21007c0c */ /* 0x000fc4000bfa3070 */
[----:B------:R-:W-:Y:S02]  /*6ab0*/  @!P2 PRMT R204, R182, 0x5410, RZ ;  /* 0x00005410b6cca816 */ /* 0x000fe400000000ff */
[----:B------:R-:W-:Y:S02]  /*6ac0*/  ISETP.LE.U32.AND P2, PT, R0, UR12, PT ;  /* 0x0000000c00007c0c */ /* 0x000fe4000bf43070 */
[----:B---3--:R-:W-:-:S04]  /*6ad0*/  F2FP.F16.F32.PACK_AB R0, R169, R134 ;  /* 0x00000086a900723e */ /* 0x008fc800000000ff */
[----:B------:R-:W-:Y:S01]  /*6ae0*/  PRMT R201, R0, 0x7632, R201 ;  /* 0x0000763200c97816 */ /* 0x000fe200000000c9 */
[----:B-1----:R-:W-:-:S04]  /*6af0*/  FFMA.FTZ R2, R111, UR28, -R29 ;  /* 0x0000001c6f027c23 */ /* 0x002fc8000801081d */
[----:B------:R1:W3:Y:S01]  /*6b00*/  MUFU.EX2 R170, R2 ;  /* 0x0000000200aa7308 */ /* 0x0002e20000000800 */
[----:B------:R-:W-:Y:S01]  /*6b10*/  PRMT R200, R0, 0x7610, R200 ;  /* 0x0000761000c87816 */ /* 0x000fe200000000c8 */
[----:B------:R-:W-:Y:S01]  /*6b20*/  @!P5 HADD2 R186, -R201.H0_H0, -RZ.H0_H0 ;  /* 0xa00000ffc9bad230 */ /* 0x000fe20000000900 */
[----:B------:R-:W-:Y:S02]  /*6b30*/  LOP3.LUT R0, R12, 0xffff, RZ, 0xc0, !PT ;  /* 0x0000ffff0c007812 */ /* 0x000fe400078ec0ff */
[----:B------:R-:W-:Y:S02]  /*6b40*/  PRMT R111, R200, 0x5410, R201 ;  /* 0x00005410c86f7816 */ /* 0x000fe400000000c9 */
[----:B------:R-:W-:Y:S01]  /*6b50*/  SHF.R.U32.HI R0, RZ, 0x8, R0 ;  /* 0x00000008ff007819 */ /* 0x000fe20000011600 */
[----:B------:R-:W-:Y:S01]  /*6b60*/  @!P2 HADD2 R187, -R200.H0_H0, -RZ.H0_H0 ;  /* 0xa00000ffc8bba230 */ /* 0x000fe20000000900 */
[----:B------:R-:W-:Y:S02]  /*6b70*/  F2FP.F16.F32.PACK_AB R3, R135, R101 ;  /* 0x000000658703723e */ /* 0x000fe400000000ff */
[----:B------:R-:W-:-:S02]  /*6b80*/  @!P5 PRMT R201, R186, 0x5410, RZ ;  /* 0x00005410bac9d816 */ /* 0x000fc400000000ff */
[----:B-1----:R-:W-:Y:S02]  /*6b90*/  LOP3.LUT R2, R12, 0xff, RZ, 0xc0, !PT ;  /* 0x000000ff0c027812 */ /* 0x002fe400078ec0ff */
[----:B------:R-:W-:Y:S02]  /*6ba0*/  LOP3.LUT R0, R0, 0xffff, RZ, 0xc0, !PT ;  /* 0x0000ffff00007812 */ /* 0x000fe400078ec0ff */
[----:B------:R-:W-:Y:S02]  /*6bb0*/  ISETP.LE.U32.AND P5, PT, R2, UR12, PT ;  /* 0x0000000c02007c0c */ /* 0x000fe4000bfa3070 */
[C---:B------:R-:W-:Y:S02]  /*6bc0*/  PRMT R203, R3.reuse, 0x7610, R203 ;  /* 0x0000761003cb7816 */ /* 0x040fe400000000cb */
[----:B------:R-:W-:Y:S02]  /*6bd0*/  PRMT R202, R3, 0x7632, R202 ;  /* 0x0000763203ca7816 */ /* 0x000fe400000000ca */
[----:B------:R-:W-:-:S02]  /*6be0*/  @!P2 PRMT R200, R187, 0x5410, RZ ;  /* 0x00005410bbc8a816 */ /* 0x000fc400000000ff */
[----:B---3--:R-:W-:Y:S01]  /*6bf0*/  F2FP.F16.F32.PACK_AB R3, R170, R122 ;  /* 0x0000007aaa03723e */ /* 0x008fe200000000ff */
[--C-:B------:R-:W-:Y:S01]  /*6c00*/  FFMA.FTZ R2, R80, UR28, -R28.reuse ;  /* 0x0000001c50027c23 */ /* 0x100fe2000801081c */
[----:B------:R-:W-:Y:S01]  /*6c10*/  ISETP.LE.U32.AND P2, PT, R0, UR12, PT ;  /* 0x0000000c00007c0c */ /* 0x000fe2000bf43070 */
[----:B------:R-:W-:Y:S01]  /*6c20*/  FFMA.FTZ R0, R81, UR28, -R28 ;  /* 0x0000001c51007c23 */ /* 0x000fe2000801081c */
[C---:B------:R-:W-:Y:S01]  /*6c30*/  PRMT R199, R3.reuse, 0x7610, R199 ;  /* 0x0000761003c77816 */ /* 0x040fe200000000c7 */
[----:B------:R1:W-:Y:S01]  /*6c40*/  MUFU.EX2 R168, R2 ;  /* 0x0000000200a87308 */ /* 0x0003e20000000800 */
[----:B------:R-:W-:Y:S01]  /*6c50*/  PRMT R198, R3, 0x7632, R198 ;  /* 0x0000763203c67816 */ /* 0x000fe200000000c6 */
[----:B------:R-:W3:Y:S02]  /*6c60*/  LDSM.16.MT88.4 R80, [R192+0xa000] ;  /* 0x00a00000c050783b */ /* 0x000ee40000004200 */
[----:B------:R-:W-:-:S04]  /*6c70*/  @!P5 HADD2 R188, -R199.H0_H0, -RZ.H0_H0 ;  /* 0xa00000ffc7bcd230 */ /* 0x000fc80000000900 */
[----:B------:R4:W4:Y:S01]  /*6c80*/  MUFU.EX2 R205, R0 ;  /* 0x0000000000cd7308 */ /* 0x0009220000000800 */
[----:B------:R-:W-:Y:S02]  /*6c90*/  PRMT R109, R199, 0x5410, R198 ;  /* 0x00005410c76d7816 */ /* 0x000fe400000000c6 */
[----:B------:R-:W-:Y:S01]  /*6ca0*/  @!P5 PRMT R199, R188, 0x5410, RZ ;  /* 0x00005410bcc7d816 */ /* 0x000fe200000000ff */
[----:B------:R-:W-:Y:S02]  /*6cb0*/  @!P2 HADD2 R189, -R198.H0_H0, -RZ.H0_H0 ;  /* 0xa00000ffc6bda230 */ /* 0x000fe40000000900 */
[--C-:B------:R-:W-:Y:S01]  /*6cc0*/  FFMA.FTZ R3, R129, UR28, -R29.reuse ;  /* 0x0000001c81037c23 */ /* 0x100fe2000801081d */
[----:B-1----:R-:W-:Y:S01]  /*6cd0*/  FFMA.FTZ R2, R130, UR28, -R29 ;  /* 0x0000001c82027c23 */ /* 0x002fe2000801081d */
[----:B----4-:R-:W-:-:S04]  /*6ce0*/  SHF.R.U32.HI R0, RZ, 0x18, R12 ;  /* 0x00000018ff007819 */ /* 0x010fc8000001160c */
[----:B------:R-:W-:Y:S02]  /*6cf0*/  ISETP.LE.U32.AND P5, PT, R0, UR12, PT ;  /* 0x0000000c00007c0c */ /* 0x000fe4000bfa3070 */
[----:B------:R-:W-:Y:S01]  /*6d00*/  SHF.R.U32.HI R0, RZ, 0x10, R12 ;  /* 0x00000010ff007819 */ /* 0x000fe2000001160c */
[----:B------:R-:W-:Y:S03]  /*6d10*/  MUFU.EX2 R195, R2 ;  /* 0x0000000200c37308 */ /* 0x000fe60000000800 */
[----:B------:R-:W-:Y:S02]  /*6d20*/  LOP3.LUT R0, R0, 0xff, RZ, 0xc0, !PT ;  /* 0x000000ff00007812 */ /* 0x000fe400078ec0ff */
[----:B------:R-:W-:Y:S02]  /*6d30*/  @!P2 PRMT R198, R189, 0x5410, RZ ;  /* 0x00005410bdc6a816 */ /* 0x000fe400000000ff */
[----:B------:R-:W-:Y:S01]  /*6d40*/  F2FP.F16.F32.PACK_AB R4, R205, R168 ;  /* 0x000000a8cd04723e */ /* 0x000fe200000000ff */
[----:B------:R1:W4:Y:S01]  /*6d50*/  MUFU.EX2 R177, R3 ;  /* 0x0000000300b17308 */ /* 0x0003220000000800 */
[----:B------:R-:W-:-:S02]  /*6d60*/  ISETP.LE.U32.AND P2, PT, R0, UR12, PT ;  /* 0x0000000c00007c0c */ /* 0x000fc4000bf43070 */
[----:B------:R-:W-:Y:S02]  /*6d70*/  PRMT R197, R4, 0x7632, R197 ;  /* 0x0000763204c57816 */ /* 0x000fe400000000c5 */
[----:B------:R-:W-:Y:S02]  /*6d80*/  LOP3.LUT R21, R5, UR6, R8, 0x96, !PT ;  /* 0x0000000605157c12 */ /* 0x000fe4000f8e9608 */
[----:B------:R-:W-:Y:S01]  /*6d90*/  @!P1 PRMT R238, R162, 0x5410, RZ ;  /* 0x00005410a2ee9816 */ /* 0x000fe200000000ff */
[----:B------:R-:W-:Y:S01]  /*6da0*/  @!P5 HADD2 R190, -R197.H0_H0, -RZ.H0_H0 ;  /* 0xa00000ffc5bed230 */ /* 0x000fe20000000900 */
[----:B------:R-:W-:Y:S02]  /*6db0*/  PRMT R196, R4, 0x7610, R196 ;  /* 0x0000761004c47816 */ /* 0x000fe400000000c4 */
[----:B------:R-:W-:Y:S01]  /*6dc0*/  PRMT R112, R203, 0x5410, R202 ;  /* 0x00005410cb707816 */ /* 0x000fe200000000ca */
[----:B------:R-:W-:Y:S02]  /*6dd0*/  @!P4 HADD2 R185, -R202.H0_H0, -RZ.H0_H0 ;  /* 0xa00000ffcab9c230 */ /* 0x000fe40000000900 */
[----:B-1----:R-:W-:Y:S01]  /*6de0*/  IMAD.WIDE.U32 R2, R48, -0x326172a9, RZ ;  /* 0xcd9e8d5730027825 */ /* 0x002fe200078e00ff */
[----:B------:R-:W-:Y:S01]  /*6df0*/  ULEA UR4, UR18, UR22, 0x6 ;  /* 0x0000001612047291 */ /* 0x000fe2000f8e303f */
[----:B------:R-:W-:Y:S01]  /*6e00*/  ULDC.64 UR6, c[0x0][0x2a8] ;  /* 0x0000aa0000067ab9 */ /* 0x000fe20000000a00 */
[----:B------:R-:W-:-:S02]  /*6e10*/  LOP3.LUT R5, R2, 0xff, RZ, 0xc0, !PT ;  /* 0x000000ff02057812 */ /* 0x000fc400078ec0ff */
[----:B------:R-:W-:Y:S02]  /*6e20*/  LOP3.LUT R13, R2, 0xffff, RZ, 0xc0, !PT ;  /* 0x0000ffff020d7812 */ /* 0x000fe400078ec0ff */
[--C-:B------:R-:W-:Y:S02]  /*6e30*/  SHF.R.U32.HI R12, RZ, 0x10, R2.reuse ;  /* 0x00000010ff0c7819 */ /* 0x100fe40000011602 */
[----:B------:R-:W-:Y:S02]  /*6e40*/  SHF.R.U32.HI R14, RZ, 0x18, R2 ;  /* 0x00000018ff0e7819 */ /* 0x000fe40000011602 */
[----:B------:R-:W-:Y:S01]  /*6e50*/  SHF.R.U32.HI R2, RZ, 0x8, R40 ;  /* 0x00000008ff027819 */ /* 0x000fe20000011628 */
[----:B------:R-:W-:Y:S01]  /*6e60*/  @!P2 HADD2 R247, -R196.H0_H0, -RZ.H0_H0 ;  /* 0xa00000ffc4f7a230 */ /* 0x000fe20000000900 */
[----:B------:R-:W-:Y:S02]  /*6e70*/  PRMT R108, R196, 0x5410, R197 ;  /* 0x00005410c46c7816 */ /* 0x000fe400000000c5 */
[----:B------:R-:W-:-:S02]  /*6e80*/  LOP3.LUT R2, R2, 0xffff, RZ, 0xc0, !PT ;  /* 0x0000ffff02027812 */ /* 0x000fc400078ec0ff */
[----:B------:R-:W-:Y:S02]  /*6e90*/  @!P5 PRMT R197, R190, 0x5410, RZ ;  /* 0x00005410bec5d816 */ /* 0x000fe400000000ff */
[----:B------:R-:W-:Y:S02]  /*6ea0*/  ISETP.LE.U32.AND P5, PT, R2, UR12, PT ;  /* 0x0000000c02007c0c */ /* 0x000fe4000bfa3070 */
[----:B------:R-:W-:Y:S02]  /*6eb0*/  LOP3.LUT R2, R43, 0xff, RZ, 0xc0, !PT ;  /* 0x000000ff2b027812 */ /* 0x000fe400078ec0ff */
[----:B------:R-:W-:Y:S02]  /*6ec0*/  @!P2 PRMT R196, R247, 0x5410, RZ ;  /* 0x00005410f7c4a816 */ /* 0x000fe400000000ff */
[----:B------:R-:W-:Y:S01]  /*6ed0*/  ISETP.LE.U32.AND P2, PT, R2, UR12, PT ;  /* 0x0000000c02007c0c */ /* 0x000fe2000bf43070 */
[----:B------:R-:W-:Y:S02]  /*6ee0*/  FFMA.FTZ R2, R86, UR28, -R28 ;  /* 0x0000001c56027c23 */ /* 0x000fe4000801081c */
[----:B------:R-:W1:Y:S01]  /*6ef0*/  LDSM.16.MT88.4 R84, [R192+0xa400] ;  /* 0x00a40000c054783b */ /* 0x000e620000004200 */
[----:B------:R-:W-:Y:S01]  /*6f00*/  ISETP.LE.U32.AND P1, PT, R25, UR12, PT ;  /* 0x0000000c19007c0c */ /* 0x000fe2000bf23070 */
[----:B---3--:R-:W-:Y:S01]  /*6f10*/  HMMA.16816.F32 R8, R68, R80, RZ ;  /* 0x000000504408723c */ /* 0x008fe200000018ff */
[----:B----4-:R-:W-:-:S11]  /*6f20*/  F2FP.F16.F32.PACK_AB R4, R177, R195 ;  /* 0x000000c3b104723e */ /* 0x010fd600000000ff */
[----:B------:R-:W-:-:S05]  /*6f30*/  @!P1 HADD2 R184, -R203.H0_H0, -RZ.H0_H0 ;  /* 0xa00000ffcbb89230 */ /* 0x000fca0000000900 */
[----:B------:R-:W-:Y:S02]  /*6f40*/  @!P1 PRMT R203, R184, 0x5410, RZ ;  /* 0x00005410b8cb9816 */ /* 0x000fe400000000ff */
[----:B------:R-:W-:Y:S02]  /*6f50*/  ISETP.LE.U32.AND P1, PT, R37, UR12, PT ;  /* 0x0000000c25007c0c */ /* 0x000fe4000bf23070 */
[C---:B------:R-:W-:Y:S02]  /*6f60*/  PRMT R191, R4.reuse, 0x7610, R191 ;  /* 0x0000761004bf7816 */ /* 0x040fe400000000bf */
[----:B------:R-:W-:-:S04]  /*6f70*/  PRMT R190, R4, 0x7632, R190 ;  /* 0x0000763204be7816 */ /* 0x000fc800000000be */
[----:B------:R-:W-:-:S05]  /*6f80*/  PRMT R98, R191, 0x5410, R190 ;  /* 0x00005410bf627816 */ /* 0x000fca00000000be */
[----:B------:R-:W-:-:S05]  /*6f90*/  @!P1 HADD2 R248, -R191.H0_H0, -RZ.H0_H0 ;  /* 0xa00000ffbff89230 */ /* 0x000fca0000000900 */
[----:B------:R-:W-:Y:S01]  /*6fa0*/  @!P1 PRMT R191, R248, 0x5410, RZ ;  /* 0x00005410f8bf9816 */ /* 0x000fe200000000ff */
[----:B-1----:R-:W-:Y:S01]  /*6fb0*/  HMMA.16816.F32 R164, R64, R84, R8 ;  /* 0x0000005440a4723c */ /* 0x002fe20000001808 */
[----:B------:R-:W-:-:S05]  /*6fc0*/  ISETP.LE.U32.AND P1, PT, R5, UR12, PT ;  /* 0x0000000c05007c0c */ /* 0x000fca000bf23070 */
[----:B------:R-:W-:Y:S01]  /*6fd0*/  HMMA.16816.F32 R4, R60, R80, RZ ;  /* 0x000000503c04723c */ /* 0x000fe200000018ff */
[----:B------:R-:W-:Y:S01]  /*6fe0*/  LOP3.LUT R0, R3, UR27, R36, 0x96, !PT ;  /* 0x0000001b03007c12 */ /* 0x000fe2000f8e9624 */
[----:B------:R-:W-:Y:S01]  /*6ff0*/  FFMA.FTZ R3, R95, UR28, -R28 ;  /* 0x0000001c5f037c23 */ /* 0x000fe2000801081c */
[----:B------:R1:W-:Y:S08]  /*7000*/  MUFU.EX2 R176, R2 ;  /* 0x0000000200b07308 */ /* 0x0003f00000000800 */
[----:B------:R-:W3:Y:S07]  /*7010*/  MUFU.EX2 R193, R3 ;  /* 0x0000000300c17308 */ /* 0x000eee0000000800 */
[----:B------:R-:W-:-:S02]  /*7020*/  IMAD.MOV.U32 R216, RZ, RZ, R166 ;  /* 0x000000ffffd87224 */ /* 0x000fc400078e00a6 */
[----:B------:R-:W-:Y:S02]  /*7030*/  IMAD.MOV.U32 R54, RZ, RZ, R167 ;  /* 0x000000ffff367224 */ /* 0x000fe400078e00a7 */
[----:B------:R-:W-:Y:S02]  /*7040*/  IMAD.MOV.U32 R120, RZ, RZ, R164 ;  /* 0x000000ffff787224 */ /* 0x000fe400078e00a4 */
[----:B------:R-:W-:Y:S02]  /*7050*/  IMAD.MOV.U32 R121, RZ, RZ, R165 ;  /* 0x000000ffff797224 */ /* 0x000fe400078e00a5 */
[----:B------:R-:W-:Y:S01]  /*7060*/  HMMA.16816.F32 R164, R56, R84, R4 ;  /* 0x0000005438a4723c */ /* 0x000fe20000001804 */
[----:B-1----:R-:W-:Y:S01]  /*7070*/  LOP3.LUT R2, R0, 0xffff, RZ, 0xc0, !PT ;  /* 0x0000ffff00027812 */ /* 0x002fe200078ec0ff */
[----:B------:R-:W-:-:S03]  /*7080*/  @!P5 HADD2 R249, -R190.H0_H0, -RZ.H0_H0 ;  /* 0xa00000ffbef9d230 */ /* 0x000fc60000000900 */
[----:B------:R-:W-:-:S04]  /*7090*/  SHF.R.U32.HI R2, RZ, 0x8, R2 ;  /* 0x00000008ff027819 */ /* 0x000fc80000011602 */
[----:B------:R-:W-:Y:S02]  /*70a0*/  LOP3.LUT R2, R2, 0xffff, RZ, 0xc0, !PT ;  /* 0x0000ffff02027812 */ /* 0x000fe400078ec0ff */
[----:B------:R-:W-:Y:S02]  /*70b0*/  @!P5 PRMT R190, R249, 0x5410, RZ ;  /* 0x00005410f9bed816 */ /* 0x000fe400000000ff */
[----:B------:R-:W-:Y:S02]  /*70c0*/  ISETP.LE.U32.AND P5, PT, R2, UR12, PT ;  /* 0x0000000c02007c0c */ /* 0x000fe4000bfa3070 */
[----:B---3--:R-:W-:-:S04]  /*70d0*/  F2FP.F16.F32.PACK_AB R2, R176, R193 ;  /* 0x000000c1b002723e */ /* 0x008fc800000000ff */
[C---:B------:R-:W-:Y:S02]  /*70e0*/  PRMT R189, R2.reuse, 0x7610, R189 ;  /* 0x0000761002bd7816 */ /* 0x040fe400000000bd */
[----:B------:R-:W-:-:S03]  /*70f0*/  PRMT R188, R2, 0x7632, R188 ;  /* 0x0000763202bc7816 */ /* 0x000fc600000000bc */
[----:B------:R-:W-:Y:S02]  /*7100*/  @!P2 HADD2 R250, -R189.H0_H0, -RZ.H0_H0 ;  /* 0xa00000ffbdfaa230 */ /* 0x000fe40000000900 */
[----:B------:R-:W-:Y:S02]  /*7110*/  IMAD.MOV.U32 R29, RZ, RZ, R167 ;  /* 0x000000ffff1d7224 */ /* 0x000fe400078e00a7 */
[----:B------:R-:W-:Y:S01]  /*7120*/  IMAD.MOV.U32 R154, RZ, RZ, R166 ;  /* 0x000000ffff9a7224 */ /* 0x000fe200078e00a6 */
[----:B------:R-:W-:Y:S01]  /*7130*/  LOP3.LUT R2, R0, 0xff, RZ, 0xc0, !PT ;  /* 0x000000ff00027812 */ /* 0x000fe200078ec0ff */
[----:B------:R-:W-:Y:S01]  /*7140*/  IMAD.MOV.U32 R152, RZ, RZ, R164 ;  /* 0x000000ffff987224 */ /* 0x000fe200078e00a4 */
[----:B------:R-:W3:Y:S01]  /*7150*/  LDL.LU.64 R166, [R1+0x1d0] ;  /* 0x0001d00001a67983 */ /* 0x000ee20000300a00 */
[----:B------:R-:W-:Y:S01]  /*7160*/  IMAD.MOV.U32 R153, RZ, RZ, R165 ;  /* 0x000000ffff997224 */ /* 0x000fe200078e00a5 */
[----:B------:R-:W-:Y:S02]  /*7170*/  PRMT R99, R189, 0x5410, R188 ;  /* 0x00005410bd637816 */ /* 0x000fe400000000bc */
[----:B------:R-:W4:Y:S01]  /*7180*/  LDL.LU.64 R164, [R1+0x1c8] ;  /* 0x0001c80001a47983 */ /* 0x000f220000300a00 */
[----:B------:R-:W-:-:S03]  /*7190*/  @!P2 PRMT R189, R250, 0x5410, RZ ;  /* 0x00005410fabda816 */ /* 0x000fc600000000ff */
[----:B------:R1:W3:Y:S01]  /*71a0*/  LDL.LU.S16 R27, [R1+0x14] ;  /* 0x00001400011b7983 */ /* 0x0002e20000300600 */
[----:B------:R-:W-:-:S03]  /*71b0*/  ISETP.LE.U32.AND P2, PT, R2, UR12, PT ;  /* 0x0000000c02007c0c */ /* 0x000fc6000bf43070 */
[----:B------:R1:W4:Y:S04]  /*71c0*/  LDL.LU.S16 R25, [R1+0x18] ;  /* 0x0000180001197983 */ /* 0x0003280000300600 */
[----:B------:R1:W4:Y:S04]  /*71d0*/  LDL.LU.S16 R18, [R1+0x10] ;  /* 0x0000100001127983 */ /* 0x0003280000300600 */
[----:B------:R1:W4:Y:S02]  /*71e0*/  LDL.LU.S16 R11, [R1+0x38] ;  /* 0x00003800010b7983 */ /* 0x0003240000300600 */
[----:B--2---:R-:W-:-:S02]  /*71f0*/  @!P2 HADD2 R157, -R93.H0_H0, -RZ.H0_H0 ;  /* 0xa00000ff5d9da230 */ /* 0x004fc40000000900 */
[----:B------:R1:W2:Y:S03]  /*7200*/  LDL.LU.S16 R10, [R1+0x24] ;  /* 0x00002400010a7983 */ /* 0x0002a60000300600 */
[----:B------:R-:W-:-:S04]  /*7210*/  PRMT R9, R157, 0x7610, R9 ;  /* 0x000076109d097816 */ /* 0x000fc80000000009 */
[----:B------:R-:W-:Y:S02]  /*7220*/  @!P2 PRMT R93, R9, 0x5410, RZ ;  /* 0x00005410095da816 */ /* 0x000fe400000000ff */
[----:B------:R1:W2:Y:S01]  /*7230*/  LDL.LU.S16 R9, [R1+0x1c] ;  /* 0x00001c0001097983 */ /* 0x0002a20000300600 */
[----:B------:R-:W-:Y:S02]  /*7240*/  @!P4 PRMT R202, R185, 0x5410, RZ ;  /* 0x00005410b9cac816 */ /* 0x000fe400000000ff */
[----:B------:R-:W-:Y:S02]  /*7250*/  ISETP.LE.U32.AND P4, PT, R31, UR12, PT ;  /* 0x0000000c1f007c0c */ /* 0x000fe4000bf83070 */
[----:B------:R-:W-:-:S04]  /*7260*/  SHF.R.U32.HI R2, RZ, 0x10, R0 ;  /* 0x00000010ff027819 */ /* 0x000fc80000011600 */
[----:B------:R-:W-:-:S07]  /*7270*/  LOP3.LUT R2, R2, 0xff, RZ, 0xc0, !PT ;  /* 0x000000ff02027812 */ /* 0x000fce00078ec0ff */
[----:B------:R-:W-:Y:S01]  /*7280*/  @!P4 HADD2 R251, -R188.H0_H0, -RZ.H0_H0 ;  /* 0xa00000ffbcfbc230 */ /* 0x000fe20000000900 */
[----:B------:R-:W-:-:S04]  /*7290*/  SHF.R.U32.HI R0, RZ, 0x18, R0 ;  /* 0x00000018ff007819 */ /* 0x000fc80000011600 */
[----:B------:R-:W-:Y:S02]  /*72a0*/  @!P4 PRMT R188, R251, 0x5410, RZ ;  /* 0x00005410fbbcc816 */ /* 0x000fe400000000ff */
[----:B------:R-:W-:Y:S02]  /*72b0*/  ISETP.LE.U32.AND P4, PT, R2, UR12, PT ;  /* 0x0000000c02007c0c */ /* 0x000fe4000bf83070 */
[----:B------:R-:W-:Y:S02]  /*72c0*/  ISETP.LE.U32.AND P2, PT, R0, UR12, PT ;  /* 0x0000000c00007c0c */ /* 0x000fe4000bf43070 */
[----:B------:R-:W-:-:S09]  /*72d0*/  LOP3.LUT R0, R12, 0xff, RZ, 0xc0, !PT ;  /* 0x000000ff0c007812 */ /* 0x000fd200078ec0ff */
[----:B---3--:R-:W-:Y:S02]  /*72e0*/  @!P4 HADD2 R27, -R228.H0_H0, -RZ.H0_H0 ;  /* 0xa00000ffe41bc230 */ /* 0x008fe40000000900 */
[----:B----4-:R-:W-:-:S03]  /*72f0*/  @!P2 HADD2 R25, -R226.H0_H0, -RZ.H0_H0 ;  /* 0xa00000ffe219a230 */ /* 0x010fc60000000900 */
[----:B------:R-:W-:Y:S02]  /*7300*/  PRMT R2, R27, 0x7610, R2 ;  /* 0x000076101b027816 */ /* 0x000fe40000000002 */
[----:B------:R-:W-:Y:S02]  /*7310*/  PRMT R12, R25, 0x7610, R12 ;  /* 0x00007610190c7816 */ /* 0x000fe4000000000c */
[----:B------:R-:W-:Y:S02]  /*7320*/  @!P4 PRMT R228, R2, 0x5410, RZ ;  /* 0x0000541002e4c816 */ /* 0x000fe400000000ff */
[----:B------:R1:W3:Y:S01]  /*7330*/  LDL.LU.S16 R2, [R1+0x3c] ;  /* 0x00003c0001027983 */ /* 0x0002e20000300600 */
[----:B------:R-:W-:Y:S02]  /*7340*/  @!P2 PRMT R226, R12, 0x5410, RZ ;  /* 0x000054100ce2a816 */ /* 0x000fe400000000ff */
[----:B------:R-:W-:Y:S01]  /*7350*/  ISETP.LE.U32.AND P2, PT, R14, UR12, PT ;  /* 0x0000000c0e007c0c */ /* 0x000fe2000bf43070 */
[----:B------:R-:W-:-:S05]  /*7360*/  @!P1 HADD2 R18, -R234.H0_H0, -RZ.H0_H0 ;  /* 0xa00000ffea129230 */ /* 0x000fca0000000900 */
[----:B------:R-:W-:-:S07]  /*7370*/  PRMT R7, R18, 0x7610, R7 ;  /* 0x0000761012077816 */ /* 0x000fce0000000007 */
[----:B--2---:R-:W-:Y:S01]  /*7380*/  @!P2 HADD2 R9, -R231.H0_H0, -RZ.H0_H0 ;  /* 0xa00000ffe709a230 */ /* 0x004fe20000000900 */
[----:B------:R-:W-:Y:S02]  /*7390*/  @!P1 PRMT R234, R7, 0x5410, RZ ;  /* 0x0000541007ea9816 */ /* 0x000fe400000000ff */
[----:B------:R1:W2:Y:S02]  /*73a0*/  LDL.LU.S16 R7, [R1+0x60] ;  /* 0x0000600001077983 */ /* 0x0002a40000300600 */
[----:B------:R-:W-:-:S04]  /*73b0*/  PRMT R4, R9, 0x7610, R4 ;  /* 0x0000761009047816 */ /* 0x000fc80000000004 */
[----:B------:R-:W-:Y:S02]  /*73c0*/  @!P2 PRMT R231, R4, 0x5410, RZ ;  /* 0x0000541004e7a816 */ /* 0x000fe400000000ff */
[----:B------:R1:W4:Y:S01]  /*73d0*/  LDL.LU.S16 R4, [R1+0x64] ;  /* 0x0000640001047983 */ /* 0x0003220000300600 */
[----:B------:R-:W-:-:S05]  /*73e0*/  @!P5 HADD2 R252, -R92.H0_H0, -RZ.H0_H0 ;  /* 0xa00000ff5cfcd230 */ /* 0x000fca0000000900 */
[----:B------:R-:W-:Y:S02]  /*73f0*/  @!P5 PRMT R92, R252, 0x5410, RZ ;  /* 0x00005410fc5cd816 */ /* 0x000fe400000000ff */
[----:B------:R-:W-:Y:S02]  /*7400*/  ISETP.LE.U32.AND P5, PT, R0, UR12, PT ;  /* 0x0000000c00007c0c */ /* 0x000fe4000bfa3070 */
[----:B------:R-:W-:-:S04]  /*7410*/  SHF.R.U32.HI R0, RZ, 0x8, R13 ;  /* 0x00000008ff007819 */ /* 0x000fc8000001160d */
[----:B------:R-:W-:-:S04]  /*7420*/  LOP3.LUT R0, R0, 0xffff, RZ, 0xc0, !PT ;  /* 0x0000ffff00007812 */ /* 0x000fc800078ec0ff */
[----:B------:R-:W-:Y:S02]  /*7430*/  ISETP.LE.U32.AND P4, PT, R0, UR12, PT ;  /* 0x0000000c00007c0c */ /* 0x000fe4000bf83070 */
[----:B------:R-:W-:-:S04]  /*7440*/  LOP3.LUT R0, R26, 0xff, RZ, 0xc0, !PT ;  /* 0x000000ff1a007812 */ /* 0x000fc800078ec0ff */
[----:B------:R-:W-:Y:S02]  /*7450*/  ISETP.LE.U32.AND P1, PT, R0, UR12, PT ;  /* 0x0000000c00007c0c */ /* 0x000fe4000bf23070 */
[----:B------:R-:W-:-:S05]  /*7460*/  LOP3.LUT R0, R26, 0xffff, RZ, 0xc0, !PT ;  /* 0x0000ffff1a007812 */ /* 0x000fca00078ec0ff */
[----:B------:R-:W-:Y:S01]  /*7470*/  @!P4 HADD2 R11, -R233.H0_H0, -RZ.H0_H0 ;  /* 0xa00000ffe90bc230 */ /* 0x000fe20000000900 */
[----:B------:R-:W-:Y:S01]  /*7480*/  SHF.R.U32.HI R0, RZ, 0x8, R0 ;  /* 0x00000008ff007819 */ /* 0x000fe20000011600 */
[----:B------:R-:W-:-:S03]  /*7490*/  @!P5 HADD2 R10, -R232.H0_H0, -RZ.H0_H0 ;  /* 0xa00000ffe80ad230 */ /* 0x000fc60000000900 */
[----:B------:R-:W-:Y:S02]  /*74a0*/  PRMT R8, R11, 0x7610, R8 ;  /* 0x000076100b087816 */ /* 0x000fe40000000008 */
[----:B------:R-:W-:Y:S02]  /*74b0*/  LOP3.LUT R0, R0, 0xffff, RZ, 0xc0, !PT ;  /* 0x0000ffff00007812 */ /* 0x000fe400078ec0ff */
[----:B------:R-:W-:Y:S02]  /*74c0*/  @!P4 PRMT R233, R8, 0x5410, RZ ;  /* 0x0000541008e9c816 */ /* 0x000fe400000000ff */
[----:B------:R-:W-:Y:S02]  /*74d0*/  PRMT R5, R10, 0x7610, R5 ;  /* 0x000076100a057816 */ /* 0x000fe40000000005 */
[----:B------:R-:W-:Y:S02]  /*74e0*/  ISETP.LE.U32.AND P4, PT, R0, UR12, PT ;  /* 0x0000000c00007c0c */ /* 0x000fe4000bf83070 */
[----:B------:R-:W-:-:S02]  /*74f0*/  SHF.R.U32.HI R0, RZ, 0x18, R26 ;  /* 0x00000018ff007819 */ /* 0x000fc4000001161a */
[----:B------:R-:W-:Y:S02]  /*7500*/  @!P5 PRMT R232, R5, 0x5410, RZ ;  /* 0x0000541005e8d816 */ /* 0x000fe400000000ff */
[----:B------:R-:W-:Y:S01]  /*7510*/  ISETP.LE.U32.AND P5, PT, R0, UR12, PT ;  /* 0x0000000c00007c0c */ /* 0x000fe2000bfa3070 */
[----:B------:R1:W2:Y:S01]  /*7520*/  LDL.LU.S16 R5, [R1+0x68] ;  /* 0x0000680001057983 */ /* 0x0002a20000300600 */
[----:B------:R-:W-:-:S04]  /*7530*/  LOP3.LUT R0, R73, 0xff, RZ, 0xc0, !PT ;  /* 0x000000ff49007812 */ /* 0x000fc800078ec0ff */
[----:B------:R-:W-:Y:S01]  /*7540*/  ISETP.LE.U32.AND P2, PT, R0, UR12, PT ;  /* 0x0000000c00007c0c */ /* 0x000fe2000bf43070 */
[----:B------:R-:W-:Y:S02]  /*7550*/  IMAD.MOV.U32 R38, RZ, RZ, R15 ;  /* 0x000000ffff267224 */ /* 0x000fe400078e000f */
[----:B---3--:R-:W-:-:S05]  /*7560*/  @!P1 HADD2 R2, -R230.H0_H0, -RZ.H0_H0 ;  /* 0xa00000ffe6029230 */ /* 0x008fca0000000900 */
[----:B------:R-:W-:Y:S02]  /*7570*/  PRMT R3, R2, 0x7610, R3 ;  /* 0x0000761002037816 */ /* 0x000fe40000000003 */
[----:B------:R-:W-:-:S04]  /*7580*/  SHF.R.U32.HI R2, RZ, 0x10, R26 ;  /* 0x00000010ff027819 */ /* 0x000fc8000001161a */
[----:B------:R-:W-:Y:S02]  /*7590*/  LOP3.LUT R0, R2, 0xff, RZ, 0xc0, !PT ;  /* 0x000000ff02007812 */ /* 0x000fe400078ec0ff */
[----:B------:R-:W-:Y:S02]  /*75a0*/  @!P1 PRMT R230, R3, 0x5410, RZ ;  /* 0x0000541003e69816 */ /* 0x000fe400000000ff */
[----:B------:R-:W-:Y:S01]  /*75b0*/  ISETP.LE.U32.AND P1, PT, R0, UR12, PT ;  /* 0x0000000c00007c0c */ /* 0x000fe2000bf23070 */
[----:B------:R-:W-:-:S03]  /*75c0*/  IMAD.WIDE.U32 R2, R44, -0x326172a9, RZ ;  /* 0xcd9e8d572c027825 */ /* 0x000fc600078e00ff */
[C---:B------:R-:W-:Y:S02]  /*75d0*/  LOP3.LUT R13, R2.reuse, 0xff, RZ, 0xc0, !PT ;  /* 0x000000ff020d7812 */ /* 0x040fe400078ec0ff */
[----:B------:R-:W-:-:S07]  /*75e0*/  LOP3.LUT R15, R2, 0xffff, RZ, 0xc0, !PT ;  /* 0x0000ffff020f7812 */ /* 0x000fce00078ec0ff */
[----:B----4-:R-:W-:Y:S01]  /*75f0*/  @!P1 HADD2 R4, -R227.H0_H0, -RZ.H0_H0 ;  /* 0xa00000ffe3049230 */ /* 0x010fe20000000900 */
[--C-:B------:R-:W-:Y:S02]  /*7600*/  SHF.R.U32.HI R18, RZ, 0x10, R2.reuse ;  /* 0x00000010ff127819 */ /* 0x100fe40000011602 */
[--C-:B------:R-:W-:Y:S02]  /*7610*/  SHF.R.U32.HI R12, RZ, 0x18, R2.reuse ;  /* 0x00000018ff0c7819 */ /* 0x100fe40000011602 */
[----:B------:R-:W-:Y:S02]  /*7620*/  PRMT R2, R4, 0x7610, R2 ;  /* 0x0000761004027816 */ /* 0x000fe40000000002 */
[----:B------:R1:W3:Y:S04]  /*7630*/  LDL.LU.S16 R4, [R1+0x88] ;  /* 0x0000880001047983 */ /* 0x0002e80000300600 */
[----:B------:R1:W4:Y:S04]  /*7640*/  LDL.LU.S16 R37, [R1+0x8c] ;  /* 0x00008c0001257983 */ /* 0x0003280000300600 */
[----:B------:R1:W3:Y:S01]  /*7650*/  LDL.LU.S16 R36, [R1+0xc4] ;  /* 0x0000c40001247983 */ /* 0x0002e20000300600 */
[----:B------:R-:W-:-:S02]  /*7660*/  LOP3.LUT R0, R3, UR27, R34, 0x96, !PT ;  /* 0x0000001b03007c12 */ /* 0x000fc4000f8e9622 */
[----:B------:R-:W-:Y:S01]  /*7670*/  @!P1 PRMT R227, R2, 0x5410, RZ ;  /* 0x0000541002e39816 */ /* 0x000fe200000000ff */
[----:B------:R-:W-:-:S05]  /*7680*/  IMAD.WIDE.U32 R2, R21, -0x326172a9, RZ ;  /* 0xcd9e8d5715027825 */ /* 0x000fca00078e00ff */
[----:B------:R-:W-:Y:S02]  /*7690*/  LOP3.LUT R14, R3, UR27, R20, 0x96, !PT ;  /* 0x0000001b030e7c12 */ /* 0x000fe4000f8e9614 */
[----:B------:R-:W-:Y:S01]  /*76a0*/  LOP3.LUT R20, R2, 0xffff, RZ, 0xc0, !PT ;  /* 0x0000ffff02147812 */ /* 0x000fe200078ec0ff */
[----:B--2---:R-:W-:-:S05]  /*76b0*/  @!P5 HADD2 R5, -R225.H0_H0, -RZ.H0_H0 ;  /* 0xa00000ffe105d230 */ /* 0x004fca0000000900 */
[----:B------:R-:W-:-:S04]  /*76c0*/  PRMT R3, R5, 0x7610, R3 ;  /* 0x0000761005037816 */ /* 0x000fc80000000003 */
[----:B------:R-:W-:Y:S02]  /*76d0*/  @!P5 PRMT R225, R3, 0x5410, RZ ;  /* 0x0000541003e1d816 */ /* 0x000fe400000000ff */
[----:B------:R1:W2:Y:S01]  /*76e0*/  LDL.LU.S16 R3, [R1+0xc0] ;  /* 0x0000c00001037983 */ /* 0x0002a20000300600 */
[----:B------:R-:W-:Y:S02]  /*76f0*/  LOP3.LUT R26, R2, 0xff, RZ, 0xc0, !PT ;  /* 0x000000ff021a7812 */ /* 0x000fe400078ec0ff */
[--C-:B------:R-:W-:Y:S02]  /*7700*/  SHF.R.U32.HI R25, RZ, 0x10, R2.reuse ;  /* 0x00000010ff197819 */ /* 0x100fe40000011602 */
[----:B------:R-:W-:Y:S01]  /*7710*/  SHF.R.U32.HI R21, RZ, 0x18, R2 ;  /* 0x00000018ff157819 */ /* 0x000fe20000011602 */
[----:B---3--:R-:W-:-:S05]  /*7720*/  @!P2 HADD2 R36, -R222.H0_H0, -RZ.H0_H0 ;  /* 0xa00000ffde24a230 */ /* 0x008fca0000000900 */
[----:B------:R-:W-:-:S04]  /*7730*/  PRMT R28, R36, 0x7610, R28 ;  /* 0x00007610241c7816 */ /* 0x000fc8000000001c */
[----:B------:R-:W-:Y:S02]  /*7740*/  @!P2 PRMT R222, R28, 0x5410, RZ ;  /* 0x000054101cdea816 */ /* 0x000fe400000000ff */
[----:B------:R1:W3:Y:S01]  /*7750*/  LDL.LU.S16 R28, [R1+0xcc] ;  /* 0x0000cc00011c7983 */ /* 0x0002e20000300600 */
[----:B------:R-:W-:-:S04]  /*7760*/  SHF.R.U32.HI R2, RZ, 0x8, R77 ;  /* 0x00000008ff027819 */ /* 0x000fc8000001164d */
[----:B------:R-:W-:-:S04]  /*7770*/  LOP3.LUT R2, R2, 0xffff, RZ, 0xc0, !PT ;  /* 0x0000ffff02027812 */ /* 0x000fc800078ec0ff */
[----:B------:R-:W-:Y:S01]  /*7780*/  ISETP.LE.U32.AND P5, PT, R2, UR12, PT ;  /* 0x0000000c02007c0c */ /* 0x000fe2000bfa3070 */
[----:B------:R-:W-:-:S05]  /*7790*/  @!P3 HADD2 R4, -R224.H0_H0, -RZ.H0_H0 ;  /* 0xa00000ffe004b230 */ /* 0x000fca0000000900 */
[----:B------:R-:W-:-:S07]  /*77a0*/  PRMT R2, R4, 0x7610, R2 ;  /* 0x0000761004027816 */ /* 0x000fce0000000002 */
[----:B----4-:R-:W-:Y:S01]  /*77b0*/  @!P5 HADD2 R37, -R223.H0_H0, -RZ.H0_H0 ;  /* 0xa00000ffdf25d230 */ /* 0x010fe20000000900 */
[----:B------:R-:W-:Y:S01]  /*77c0*/  @!P3 PRMT R224, R2, 0x5410, RZ ;  /* 0x0000541002e0b816 */ /* 0x000fe200000000ff */
[----:B------:R-:W-:Y:S02]  /*77d0*/  IMAD.MOV.U32 R48, RZ, RZ, R168 ;  /* 0x000000ffff307224 */ /* 0x000fe400078e00a8 */
[----:B------:R-:W-:Y:S01]  /*77e0*/  FFMA.FTZ R2, R165, UR28, -R30 ;  /* 0x0000001ca5027c23 */ /* 0x000fe2000801081e */
[----:B------:R-:W-:Y:S01]  /*77f0*/  PRMT R34, R37, 0x7610, R34 ;  /* 0x0000761025227816 */ /* 0x000fe20000000022 */
[----:B------:R-:W-:Y:S02]  /*7800*/  IMAD.MOV.U32 R130, RZ, RZ, R170 ;  /* 0x000000ffff827224 */ /* 0x000fe400078e00aa */
[----:B------:R-:W-:Y:S01]  /*7810*/  IMAD.MOV.U32 R31, RZ, RZ, R169 ;  /* 0x000000ffff1f7224 */ /* 0x000fe200078e00a9 */
[----:B------:R-:W-:Y:S01]  /*7820*/  @!P5 PRMT R223, R34, 0x5410, RZ ;  /* 0x0000541022dfd816 */ /* 0x000fe200000000ff */
[----:B------:R-:W-:Y:S01]  /*7830*/  IMAD.MOV.U32 R128, RZ, RZ, R38 ;  /* 0x000000ffff807224 */ /* 0x000fe200078e0026 */
[----:B------:R4:W-:Y:S01]  /*7840*/  MUFU.EX2 R34, R2 ;  /* 0x0000000200227308 */ /* 0x0009e20000000800 */
[----:B------:R-:W-:-:S02]  /*7850*/  IMAD.MOV.U32 R37, RZ, RZ, R48 ;  /* 0x000000ffff257224 */ /* 0x000fc400078e0030 */
[----:B------:R-:W-:Y:S02]  /*7860*/  IMAD.MOV.U32 R48, RZ, RZ, R130 ;  /* 0x000000ffff307224 */ /* 0x000fe400078e0082 */
[----:B------:R-:W-:Y:S02]  /*7870*/  IMAD.MOV.U32 R130, RZ, RZ, R31 ;  /* 0x000000ffff827224 */ /* 0x000fe400078e001f */
[----:B------:R-:W-:Y:S02]  /*7880*/  IMAD.MOV.U32 R31, RZ, RZ, R128 ;  /* 0x000000ffff1f7224 */ /* 0x000fe400078e0080 */
[----:B------:R-:W-:Y:S02]  /*7890*/  IMAD.MOV.U32 R128, RZ, RZ, R103 ;  /* 0x000000ffff807224 */ /* 0x000fe400078e0067 */
[----:B--2---:R-:W-:Y:S02]  /*78a0*/  @!P6 HADD2 R3, -R221.H0_H0, -RZ.H0_H0 ;  /* 0xa00000ffdd03e230 */ /* 0x004fe40000000900 */
[----:B----4-:R-:W-:-:S04]  /*78b0*/  FFMA.FTZ R2, R161, UR28, -R30 ;  /* 0x0000001ca1027c23 */ /* 0x010fc8000801081e */
[----:B------:R-:W2:Y:S01]  /*78c0*/  MUFU.EX2 R103, R2 ;  /* 0x0000000200677308 */ /* 0x000ea20000000800 */
[----:B------:R-:W-:Y:S02]  /*78d0*/  ISETP.LE.U32.AND P3, PT, R13, UR12, PT ;  /* 0x0000000c0d007c0c */ /* 0x000fe4000bf63070 */
[----:B------:R-:W-:Y:S02]  /*78e0*/  PRMT R13, R3, 0x7610, R13 ;  /* 0x00007610030d7816 */ /* 0x000fe4000000000d */
[----:B------:R-:W-:-:S04]  /*78f0*/  LOP3.LUT R3, R0, 0xff, RZ, 0xc0, !PT ;  /* 0x000000ff00037812 */ /* 0x000fc800078ec0ff */
[----:B------:R-:W-:Y:S02]  /*7900*/  ISETP.LE.U32.AND P2, PT, R3, UR12, PT ;  /* 0x0000000c03007c0c */ /* 0x000fe4000bf43070 */
[----:B------:R-:W-:Y:S02]  /*7910*/  @!P6 PRMT R221, R13, 0x5410, RZ ;  /* 0x000054100ddde816 */ /* 0x000fe400000000ff */
[----:B------:R1:W4:Y:S01]  /*7920*/  LDL.LU.S16 R13, [R1+0xd0] ;  /* 0x0000d000010d7983 */ /* 0x0003220000300600 */
[----:B--2---:R-:W-:-:S04]  /*7930*/  F2FP.F16.F32.PACK_AB R3, R103, R34 ;  /* 0x000000226703723e */ /* 0x004fc800000000ff */
[C---:B------:R-:W-:Y:S02]  /*7940*/  PRMT R187, R3.reuse, 0x7610, R187 ;  /* 0x0000761003bb7816 */ /* 0x040fe400000000bb */
[----:B------:R-:W-:Y:S02]  /*7950*/  ISETP.LE.U32.AND P5, PT, R12, UR12, PT ;  /* 0x0000000c0c007c0c */ /* 0x000fe4000bfa3070 */
[----:B------:R-:W-:-:S04]  /*7960*/  PRMT R186, R3, 0x7632, R186 ;  /* 0x0000763203ba7816 */ /* 0x000fc800000000ba */
[----:B------:R-:W-:Y:S01]  /*7970*/  PRMT R95, R187, 0x5410, R186 ;  /* 0x00005410bb5f7816 */ /* 0x000fe200000000ba */
[----:B---3--:R-:W-:-:S05]  /*7980*/  @!P2 HADD2 R28, -R187.H0_H0, -RZ.H0_H0 ;  /* 0xa00000ffbb1ca230 */ /* 0x008fca0000000900 */
[----:B------:R-:W-:-:S04]  /*7990*/  PRMT R12, R28, 0x7610, R12 ;  /* 0x000076101c0c7816 */ /* 0x000fc8000000000c */
[----:B------:R-:W-:Y:S02]  /*79a0*/  @!P2 PRMT R187, R12, 0x5410, RZ ;  /* 0x000054100cbba816 */ /* 0x000fe400000000ff */
[----:B------:R1:W2:Y:S01]  /*79b0*/  LDL.LU.S16 R12, [R1+0xd4] ;  /* 0x0000d400010c7983 */ /* 0x0002a20000300600 */
[----:B------:R-:W-:Y:S02]  /*79c0*/  IMAD.MOV.U32 R33, RZ, RZ, R147 ;  /* 0x000000ffff217224 */ /* 0x000fe400078e0093 */
[----:B------:R-:W-:Y:S02]  /*79d0*/  IMAD.MOV.U32 R162, RZ, RZ, R143 ;  /* 0x000000ffffa27224 */ /* 0x000fe400078e008f */
[----:B------:R-:W-:Y:S02]  /*79e0*/  IMAD.MOV.U32 R157, RZ, RZ, R156 ;  /* 0x000000ffff9d7224 */ /* 0x000fe400078e009c */
[----:B------:R-:W-:Y:S01]  /*79f0*/  IMAD.MOV.U32 R27, RZ, RZ, R76 ;  /* 0x000000ffff1b7224 */ /* 0x000fe200078e004c */
[----:B------:R-:W-:Y:S01]  /*7a00*/  LOP3.LUT R2, R0, 0xffff, RZ, 0xc0, !PT ;  /* 0x0000ffff00027812 */ /* 0x000fe200078ec0ff */
[----:B------:R-:W-:Y:S01]  /*7a10*/  IMAD.MOV.U32 R147, RZ, RZ, R72 ;  /* 0x000000ffff937224 */ /* 0x000fe200078e0048 */
[----:B------:R-:W-:Y:S01]  /*7a20*/  LDSM.16.MT88.4 R76, [R194+0xa400] ;  /* 0x00a40000c24c783b */ /* 0x000fe20000004200 */
[----:B------:R-:W-:-:S02]  /*7a30*/  IMAD.MOV.U32 R143, RZ, RZ, R75 ;  /* 0x000000ffff8f7224 */ /* 0x000fc400078e004b */
[----:B------:R-:W-:Y:S02]  /*7a40*/  IMAD.MOV.U32 R156, RZ, RZ, R74 ;  /* 0x000000ffff9c7224 */ /* 0x000fe400078e004a */
[----:B------:R-:W-:Y:S01]  /*7a50*/  @!P4 HADD2 R7, -R229.H0_H0, -RZ.H0_H0 ;  /* 0xa00000ffe507c230 */ /* 0x000fe20000000900 */
[----:B------:R-:W3:Y:S01]  /*7a60*/  LDSM.16.MT88.4 R72, [R194+0xa000] ;  /* 0x00a00000c248783b */ /* 0x000ee20000004200 */
[----:B------:R-:W-:Y:S01]  /*7a70*/  SHF.R.U32.HI R2, RZ, 0x8, R2 ;  /* 0x00000008ff027819 */ /* 0x000fe20000011602 */
[----:B------:R-:W-:Y:S02]  /*7a80*/  IMAD.MOV.U32 R38, RZ, RZ, R143 ;  /* 0x000000ffff267224 */ /* 0x000fe400078e008f */
[----:B------:R-:W-:Y:S01]  /*7a90*/  IMAD.MOV.U32 R40, RZ, RZ, R37 ;  /* 0x000000ffff287224 */ /* 0x000fe200078e0025 */
[----:B------:R-:W-:Y:S01]  /*7aa0*/  LOP3.LUT R2, R2, 0xffff, RZ, 0xc0, !PT ;  /* 0x0000ffff02027812 */ /* 0x000fe200078ec0ff */
[----:B------:R-:W-:Y:S01]  /*7ab0*/  IMAD.MOV.U32 R37, RZ, RZ, R130 ;  /* 0x000000ffff257224 */ /* 0x000fe200078e0082 */
[----:B------:R1:W2:Y:S02]  /*7ac0*/  LDL.LU.S16 R3, [R1+0xd8] ;  /* 0x0000d80001037983 */ /* 0x0002a40000300600 */
[----:B------:R-:W-:Y:S01]  /*7ad0*/  ISETP.LE.U32.AND P6, PT, R2, UR12, PT ;  /* 0x0000000c02007c0c */ /* 0x000fe2000bfc3070 */
[----:B------:R-:W-:Y:S01]  /*7ae0*/  FFMA.FTZ R2, R173, UR28, -R17 ;  /* 0x0000001cad027c23 */ /* 0x000fe20008010811 */
[----:B------:R-:W-:-:S02]  /*7af0*/  IMAD.MOV.U32 R130, RZ, RZ, R31 ;  /* 0x000000ffff827224 */ /* 0x000fc400078e001f */
[----:B------:R-:W-:Y:S02]  /*7b00*/  IMAD.MOV.U32 R31, RZ, RZ, R38 ;  /* 0x000000ffff1f7224 */ /* 0x000fe400078e0026 */
[----:B------:R-:W-:Y:S02]  /*7b10*/  IMAD.MOV.U32 R38, RZ, RZ, R206 ;  /* 0x000000ffff267224 */ /* 0x000fe400078e00ce */
[----:B------:R1:W-:Y:S01]  /*7b20*/  MUFU.EX2 R206, R2 ;  /* 0x0000000200ce7308 */ /* 0x0003e20000000800 */
[----:B------:R-:W-:Y:S02]  /*7b30*/  IMAD.MOV.U32 R36, RZ, RZ, R48 ;  /* 0x000000ffff247224 */ /* 0x000fe400078e0030 */
[----:B------:R-:W-:Y:S02]  /*7b40*/  IMAD.MOV.U32 R48, RZ, RZ, R128 ;  /* 0x000000ffff307224 */ /* 0x000fe400078e0080 */
[----:B------:R-:W-:Y:S01]  /*7b50*/  IMAD.MOV.U32 R128, RZ, RZ, R102 ;  /* 0x000000ffff807224 */ /* 0x000fe200078e0066 */
[----:B---3--:R-:W-:Y:S01]  /*7b60*/  HMMA.16816.F32 R8, R68, R72, RZ ;  /* 0x000000484408723c */ /* 0x008fe200000018ff */
[----:B-1----:R-:W-:Y:S01]  /*7b70*/  FFMA.FTZ R2, R172, UR28, -R17 ;  /* 0x0000001cac027c23 */ /* 0x002fe20008010811 */
[----:B------:R-:W-:-:S03]  /*7b80*/  PRMT R6, R7, 0x7610, R6 ;  /* 0x0000761007067816 */ /* 0x000fc60000000006 */
[----:B------:R1:W3:Y:S01]  /*7b90*/  MUFU.EX2 R102, R2 ;  /* 0x0000000200667308 */ /* 0x0002e20000000800 */
[----:B------:R-:W-:Y:S01]  /*7ba0*/  @!P4 PRMT R229, R6, 0x5410, RZ ;  /* 0x0000541006e5c816 */ /* 0x000fe200000000ff */
[----:B----4-:R-:W-:Y:S01]  /*7bb0*/  @!P6 HADD2 R13, -R186.H0_H0, -RZ.H0_H0 ;  /* 0xa00000ffba0de230 */ /* 0x010fe20000000900 */
[----:B------:R-:W-:Y:S01]  /*7bc0*/  HMMA.16816.F32 R4, R60, R72, RZ ;  /* 0x000000483c04723c */ /* 0x000fe200000018ff */
[----:B-1----:R-:W-:-:S15]  /*7bd0*/  SHF.R.U32.HI R2, RZ, 0x10, R0 ;  /* 0x00000010ff027819 */ /* 0x002fde0000011600 */
[----:B------:R-:W-:Y:S01]  /*7be0*/  HMMA.16816.F32 R248, R64, R76, R8 ;  /* 0x0000004c40f8723c */ /* 0x000fe20000001808 */
[----:B------:R-:W-:Y:S02]  /*7bf0*/  LOP3.LUT R2, R2, 0xff, RZ, 0xc0, !PT ;  /* 0x000000ff02027812 */ /* 0x000fe400078ec0ff */
[----:B------:R-:W-:Y:S02]  /*7c00*/  SHF.R.U32.HI R0, RZ, 0x18, R0 ;  /* 0x00000018ff007819 */ /* 0x000fe40000011600 */
[----:B------:R-:W-:Y:S02]  /*7c10*/  ISETP.LE.U32.AND P2, PT, R2, UR12, PT ;  /* 0x0000000c02007c0c */ /* 0x000fe4000bf43070 */
[----:B------:R-:W-:-:S04]  /*7c20*/  PRMT R2, R13, 0x7610, R2 ;  /* 0x000076100d027816 */ /* 0x000fc80000000002 */
[----:B------:R-:W-:Y:S02]  /*7c30*/  @!P6 PRMT R186, R2, 0x5410, RZ ;  /* 0x0000541002bae816 */ /* 0x000fe400000000ff */
[----:B------:R-:W-:Y:S02]  /*7c40*/  ISETP.LE.U32.AND P6, PT, R0, UR12, PT ;  /* 0x0000000c00007c0c */ /* 0x000fe4000bfc3070 */
[----:B---3--:R-:W-:-:S04]  /*7c50*/  F2FP.F16.F32.PACK_AB R0, R102, R206 ;  /* 0x000000ce6600723e */ /* 0x008fc800000000ff */
[----:B------:R-:W-:Y:S01]  /*7c60*/  PRMT R185, R0, 0x7610, R185 ;  /* 0x0000761000b97816 */ /* 0x000fe200000000b9 */
[----:B------:R-:W-:Y:S02]  /*7c70*/  IMAD.MOV.U32 R129, RZ, RZ, R41 ;  /* 0x000000ffff817224 */ /* 0x000fe400078e0029 */
[----:B------:R-:W-:Y:S02]  /*7c80*/  IMAD.MOV.U32 R41, RZ, RZ, R157 ;  /* 0x000000ffff297224 */ /* 0x000fe400078e009d */
[----:B------:R-:W-:Y:S02]  /*7c90*/  IMAD.MOV.U32 R157, RZ, RZ, R123 ;  /* 0x000000ffff9d7224 */ /* 0x000fe400078e007b */
[----:B------:R-:W-:Y:S02]  /*7ca0*/  IMAD.MOV.U32 R10, RZ, RZ, R251 ;  /* 0x000000ffff0a7224 */ /* 0x000fe400078e00fb */
[----:B------:R-:W-:Y:S02]  /*7cb0*/  IMAD.MOV.U32 R9, RZ, RZ, R250 ;  /* 0x000000ffff097224 */ /* 0x000fe400078e00fa */
[----:B------:R-:W-:-:S02]  /*7cc0*/  IMAD.MOV.U32 R8, RZ, RZ, R249 ;  /* 0x000000ffff087224 */ /* 0x000fc400078e00f9 */
[----:B------:R-:W-:Y:S02]  /*7cd0*/  IMAD.MOV.U32 R123, RZ, RZ, R248 ;  /* 0x000000ffff7b7224 */ /* 0x000fe400078e00f8 */
[----:B------:R-:W-:Y:S01]  /*7ce0*/  HMMA.16816.F32 R248, R56, R76, R4 ;  /* 0x0000004c38f8723c */ /* 0x000fe20000001804 */
[----:B--2---:R-:W-:-:S06]  /*7cf0*/  @!P2 HADD2 R12, -R185.H0_H0, -RZ.H0_H0 ;  /* 0xa00000ffb90ca230 */ /* 0x004fcc0000000900 */
[----:B------:R-:W-:Y:S02]  /*7d00*/  PRMT R4, R12, 0x7610, R4 ;  /* 0x000076100c047816 */ /* 0x000fe40000000004 */
[----:B------:R1:W2:Y:S01]  /*7d10*/  LDL.LU.S16 R12, [R1+0xe0] ;  /* 0x0000e000010c7983 */ /* 0x0002a20000300600 */
[----:B------:R-:W-:Y:S02]  /*7d20*/  PRMT R184, R0, 0x7632, R184 ;  /* 0x0000763200b87816 */ /* 0x000fe400000000b8 */
[----:B------:R-:W-:Y:S02]  /*7d30*/  LOP3.LUT R2, R96, 0xff, RZ, 0xc0, !PT ;  /* 0x000000ff60027812 */ /* 0x000fe400078ec0ff */
[----:B------:R-:W-:Y:S02]  /*7d40*/  SHF.R.U32.HI R0, RZ, 0x8, R49 ;  /* 0x00000008ff007819 */ /* 0x000fe40000011631 */
[----:B------:R-:W-:Y:S02]  /*7d50*/  PRMT R85, R185, 0x5410, R184 ;  /* 0x00005410b9557816 */ /* 0x000fe400000000b8 */
[----:B------:R-:W-:Y:S01]  /*7d60*/  @!P2 PRMT R185, R4, 0x5410, RZ ;  /* 0x0000541004b9a816 */ /* 0x000fe200000000ff */
[--C-:B------:R-:W-:Y:S01]  /*7d70*/  FFMA.FTZ R4, R159, UR28, -R30.reuse ;  /* 0x0000001c9f047c23 */ /* 0x100fe2000801081e */
[----:B------:R-:W-:Y:S01]  /*7d80*/  ISETP.LE.U32.AND P2, PT, R2, UR12, PT ;  /* 0x0000000c02007c0c */ /* 0x000fe2000bf43070 */
[----:B------:R-:W-:Y:S01]  /*7d90*/  FFMA.FTZ R2, R158, UR28, -R30 ;  /* 0x0000001c9e027c23 */ /* 0x000fe2000801081e */
[----:B------:R-:W-:Y:S01]  /*7da0*/  PRMT R77, R53, 0x5410, R0 ;  /* 0x00005410354d7816 */ /* 0x000fe20000000000 */
[----:B------:R-:W-:Y:S01]  /*7db0*/  IMAD.MOV.U32 R170, RZ, RZ, R147 ;  /* 0x000000ffffaa7224 */ /* 0x000fe200078e0093 */
[----:B------:R-:W-:Y:S01]  /*7dc0*/  LOP3.LUT R0, R94, 0xff, RZ, 0xc0, !PT ;  /* 0x000000ff5e007812 */ /* 0x000fe200078ec0ff */
[----:B------:R-:W-:Y:S01]  /*7dd0*/  IMAD.MOV.U32 R147, RZ, RZ, R251 ;  /* 0x000000ffff937224 */ /* 0x000fe200078e00fb */
[----:B------:R-:W-:Y:S01]  /*7de0*/  MUFU.EX2 R252, R2 ;  /* 0x0000000200fc7308 */ /* 0x000fe20000000800 */
[----:B------:R-:W-:Y:S01]  /*7df0*/  @!P6 HADD2 R3, -R184.H0_H0, -RZ.H0_H0 ;  /* 0xa00000ffb803e230 */ /* 0x000fe20000000900 */
[----:B------:R-:W-:-:S02]  /*7e00*/  PRMT R76, R0, 0x5410, R55 ;  /* 0x00005410004c7816 */ /* 0x000fc40000000037 */
[----:B------:R-:W-:-:S04]  /*7e10*/  SHF.R.U32.HI R0, RZ, 0x8, R32 ;  /* 0x00000008ff007819 */ /* 0x000fc80000011620 */
[----:B------:R-:W3:Y:S01]  /*7e20*/  MUFU.EX2 R251, R4 ;  /* 0x0000000400fb7308 */ /* 0x000ee20000000800 */
[----:B------:R-:W-:Y:S02]  /*7e30*/  PRMT R11, R3, 0x7610, R11 ;  /* 0x00007610030b7816 */ /* 0x000fe4000000000b */
[----:B------:R-:W-:Y:S02]  /*7e40*/  SHF.R.U32.HI R3, RZ, 0x8, R47 ;  /* 0x00000008ff037819 */ /* 0x000fe4000001162f */
[----:B------:R-:W-:Y:S02]  /*7e50*/  PRMT R47, R35, 0x5410, R0 ;  /* 0x00005410232f7816 */ /* 0x000fe40000000000 */
[----:B------:R-:W-:-:S04]  /*7e60*/  SHF.R.U32.HI R0, RZ, 0x8, R15 ;  /* 0x00000008ff007819 */ /* 0x000fc8000001160f */
[----:B------:R-:W-:Y:S02]  /*7e70*/  LOP3.LUT R0, R0, 0xffff, RZ, 0xc0, !PT ;  /* 0x0000ffff00007812 */ /* 0x000fe400078ec0ff */
[----:B------:R-:W-:Y:S02]  /*7e80*/  @!P6 PRMT R184, R11, 0x5410, RZ ;  /* 0x000054100bb8e816 */ /* 0x000fe400000000ff */
[----:B------:R-:W-:Y:S01]  /*7e90*/  ISETP.LE.U32.AND P6, PT, R0, UR12, PT ;  /* 0x0000000c00007c0c */ /* 0x000fe2000bfc3070 */
[----:B------:R1:W4:Y:S01]  /*7ea0*/  LDL.LU.S16 R11, [R1+0xdc] ;  /* 0x0000dc00010b7983 */ /* 0x0003220000300600 */
[----:B---3--:R-:W-:-:S04]  /*7eb0*/  F2FP.F16.F32.PACK_AB R0, R251, R252 ;  /* 0x000000fcfb00723e */ /* 0x008fc800000000ff */
[C---:B------:R-:W-:Y:S02]  /*7ec0*/  PRMT R183, R0.reuse, 0x7610, R183 ;  /* 0x0000761000b77816 */ /* 0x040fe400000000b7 */
[----:B------:R-:W-:-:S04]  /*7ed0*/  PRMT R182, R0, 0x7632, R182 ;  /* 0x0000763200b67816 */ /* 0x000fc800000000b6 */
[----:B------:R-:W-:Y:S01]  /*7ee0*/  PRMT R84, R183, 0x5410, R182 ;  /* 0x00005410b7547816 */ /* 0x000fe200000000b6 */
[----:B--2---:R-:W-:-:S05]  /*7ef0*/  @!P3 HADD2 R12, -R183.H0_H0, -RZ.H0_H0 ;  /* 0xa00000ffb70cb230 */ /* 0x004fca0000000900 */
[----:B------:R-:W-:-:S04]  /*7f00*/  PRMT R5, R12, 0x7610, R5 ;  /* 0x000076100c057816 */ /* 0x000fc80000000005 */
[----:B------:R-:W-:Y:S02]  /*7f10*/  @!P3 PRMT R183, R5, 0x5410, RZ ;  /* 0x0000541005b7b816 */ /* 0x000fe400000000ff */
[----:B------:R1:W2:Y:S01]  /*7f20*/  LDL.LU.S16 R5, [R1+0xe4] ;  /* 0x0000e40001057983 */ /* 0x0002a20000300600 */
[----:B------:R-:W-:Y:S02]  /*7f30*/  LOP3.LUT R2, R50, 0xff, RZ, 0xc0, !PT ;  /* 0x000000ff32027812 */ /* 0x000fe400078ec0ff */
[----:B------:R-:W-:Y:S01]  /*7f40*/  PRMT R73, R52, 0x5410, R3 ;  /* 0x0000541034497816 */ /* 0x000fe20000000003 */
[----:B------:R-:W-:Y:S01]  /*7f50*/  FFMA.FTZ R3, R163, UR28, -R17 ;  /* 0x0000001ca3037c23 */ /* 0x000fe20008010811 */
[----:B------:R-:W-:Y:S01]  /*7f60*/  PRMT R72, R2, 0x5410, R51 ;  /* 0x0000541002487816 */ /* 0x000fe20000000033 */
[----:B------:R-:W-:Y:S01]  /*7f70*/  FFMA.FTZ R2, R164, UR28, -R17 ;  /* 0x0000001ca4027c23 */ /* 0x000fe20008010811 */
[----:B------:R-:W-:Y:S02]  /*7f80*/  IMAD.MOV.U32 R143, RZ, RZ, R144 ;  /* 0x000000ffff8f7224 */ /* 0x000fe400078e0090 */
[----:B------:R-:W-:-:S02]  /*7f90*/  IMAD.MOV.U32 R168, RZ, RZ, R137 ;  /* 0x000000ffffa87224 */ /* 0x000fc400078e0089 */
[----:B------:R-:W-:Y:S02]  /*7fa0*/  IMAD.MOV.U32 R137, RZ, RZ, R250 ;  /* 0x000000ffff897224 */ /* 0x000fe400078e00fa */
[----:B------:R-:W-:Y:S01]  /*7fb0*/  IMAD.MOV.U32 R144, RZ, RZ, R248 ;  /* 0x000000ffff907224 */ /* 0x000fe200078e00f8 */
[----:B------:R-:W-:Y:S08]  /*7fc0*/  MUFU.EX2 R250, R3 ;  /* 0x0000000300fa7308 */ /* 0x000ff00000000800 */
[----:B------:R-:W3:Y:S01]  /*7fd0*/  MUFU.EX2 R248, R2 ;  /* 0x0000000200f87308 */ /* 0x000ee20000000800 */
[----:B------:R-:W-:-:S04]  /*7fe0*/  LOP3.LUT R0, R18, 0xff, RZ, 0xc0, !PT ;  /* 0x000000ff12007812 */ /* 0x000fc800078ec0ff */
[----:B------:R-:W-:Y:S01]  /*7ff0*/  ISETP.LE.U32.AND P3, PT, R0, UR12, PT ;  /* 0x0000000c00007c0c */ /* 0x000fe2000bf63070 */
[----:B----4-:R-:W-:Y:S01]  /*8000*/  @!P6 HADD2 R11, -R182.H0_H0, -RZ.H0_H0 ;  /* 0xa00000ffb60be230 */ /* 0x010fe20000000900 */
[----:B---3--:R-:W-:-:S04]  /*8010*/  F2FP.F16.F32.PACK_AB R3, R250, R248 ;  /* 0x000000f8fa03723e */ /* 0x008fc800000000ff */
[----:B------:R-:W-:Y:S02]  /*8020*/  PRMT R7, R11, 0x7610, R7 ;  /* 0x000076100b077816 */ /* 0x000fe40000000007 */
[----:B------:R-:W-:Y:S02]  /*8030*/  PRMT R181, R3, 0x7610, R181 ;  /* 0x0000761003b57816 */ /* 0x000fe400000000b5 */
[----:B------:R-:W-:Y:S02]  /*8040*/  @!P6 PRMT R182, R7, 0x5410, RZ ;  /* 0x0000541007b6e816 */ /* 0x000fe400000000ff */
[----:B------:R1:W3:Y:S01]  /*8050*/  LDL.LU.S16 R7, [R1+0xe8] ;  /* 0x0000e80001077983 */ /* 0x0002e20000300600 */
[----:B------:R-:W-:-:S04]  /*8060*/  PRMT R180, R3, 0x7632, R180 ;  /* 0x0000763203b47816 */ /* 0x000fc800000000b4 */
[----:B------:R-:W-:Y:S01]  /*8070*/  PRMT R81, R181, 0x5410, R180 ;  /* 0x00005410b5517816 */ /* 0x000fe200000000b4 */
[----:B--2---:R-:W-:-:S05]  /*8080*/  @!P3 HADD2 R5, -R181.H0_H0, -RZ.H0_H0 ;  /* 0xa00000ffb505b230 */ /* 0x004fca0000000900 */
[----:B------:R-:W-:Y:S02]  /*8090*/  PRMT R4, R5, 0x7610, R4 ;  /* 0x0000761005047816 */ /* 0x000fe40000000004 */
[----:B------:R1:W2:Y:S02]  /*80a0*/  LDL.LU.S16 R5, [R1+0xf0] ;  /* 0x0000f00001057983 */ /* 0x0002a40000300600 */
[----:B------:R-:W-:Y:S02]  /*80b0*/  @!P3 PRMT R181, R4, 0x5410, RZ ;  /* 0x0000541004b5b816 */ /* 0x000fe400000000ff */
[----:B------:R1:W4:Y:S01]  /*80c0*/  LDL.LU.S16 R4, [R1+0xec] ;  /* 0x0000ec0001047983 */ /* 0x0003220000300600 */
[----:B------:R-:W-:Y:S02]  /*80d0*/  LOP3.LUT R2, R42, 0xff, RZ, 0xc0, !PT ;  /* 0x000000ff2a027812 */ /* 0x000fe400078ec0ff */
[----:B------:R-:W-:Y:S01]  /*80e0*/  ISETP.LE.U32.AND P1, PT, R46, UR12, PT ;  /* 0x0000000c2e007c0c */ /* 0x000fe2000bf23070 */
[--C-:B------:R-:W-:Y:S01]  /*80f0*/  FFMA.FTZ R0, R167, UR28, -R30.reuse ;  /* 0x0000001ca7007c23 */ /* 0x100fe2000801081e */
[----:B------:R-:W-:Y:S01]  /*8100*/  PRMT R46, R2, 0x5410, R39 ;  /* 0x00005410022e7816 */ /* 0x000fe20000000027 */
[----:B------:R-:W-:Y:S01]  /*8110*/  FFMA.FTZ R2, R166, UR28, -R30 ;  /* 0x0000001ca6027c23 */ /* 0x000fe2000801081e */
[----:B------:R-:W-:-:S02]  /*8120*/  IMAD.MOV.U32 R169, RZ, RZ, R156 ;  /* 0x000000ffffa97224 */ /* 0x000fc400078e009c */
[----:B------:R-:W-:Y:S01]  /*8130*/  IMAD.MOV.U32 R156, RZ, RZ, R148 ;  /* 0x000000ffff9c7224 */ /* 0x000fe200078e0094 */
[----:B------:R1:W-:Y:S01]  /*8140*/  MUFU.EX2 R247, R2 ;  /* 0x0000000200f77308 */ /* 0x0003e20000000800 */
[----:B------:R-:W-:Y:S02]  /*8150*/  IMAD.MOV.U32 R148, RZ, RZ, R249 ;  /* 0x000000ffff947224 */ /* 0x000fe400078e00f9 */
[----:B------:R-:W-:Y:S02]  /*8160*/  IMAD.MOV.U32 R161, RZ, RZ, R48 ;  /* 0x000000ffffa17224 */ /* 0x000fe400078e0030 */
[----:B------:R-:W3:Y:S03]  /*8170*/  LDSM.16.MT88.4 R48, [R192+0xb000] ;  /* 0x00b00000c030783b */ /* 0x000ee60000004200 */
[----:B------:R1:W3:Y:S02]  /*8180*/  MUFU.EX2 R249, R0 ;  /* 0x0000000000f97308 */ /* 0x0002e40000000800 */
[----:B-1----:R-:W-:-:S02]  /*8190*/  LOP3.LUT R2, R24, 0xff, RZ, 0xc0, !PT ;  /* 0x000000ff18027812 */ /* 0x002fc400078ec0ff */
[----:B------:R-:W-:-:S04]  /*81a0*/  LOP3.LUT R0, R24, 0xffff, RZ, 0xc0, !PT ;  /* 0x0000ffff18007812 */ /* 0x000fc800078ec0ff */
[----:B------:R-:W-:-:S04]  /*81b0*/  SHF.R.U32.HI R0, RZ, 0x8, R0 ;  /* 0x00000008ff007819 */ /* 0x000fc80000011600 */
[----:B------:R-:W-:Y:S02]  /*81c0*/  LOP3.LUT R0, R0, 0xffff, RZ, 0xc0, !PT ;  /* 0x0000ffff00007812 */ /* 0x000fe400078ec0ff */
[----:B------:R-:W-:Y:S02]  /*81d0*/  ISETP.LE.U32.AND P6, PT, R2, UR12, PT ;  /* 0x0000000c02007c0c */ /* 0x000fe4000bfc3070 */
[----:B------:R-:W-:Y:S01]  /*81e0*/  ISETP.LE.U32.AND P3, PT, R0, UR12, PT ;  /* 0x0000000c00007c0c */ /* 0x000fe2000bf63070 */
[----:B---3--:R-:W-:Y:S01]  /*81f0*/  @!P5 HADD2 R7, -R180.H0_H0, -RZ.H0_H0 ;  /* 0xa00000ffb407d230 */ /* 0x008fe20000000900 */
[----:B------:R-:W-:Y:S01]  /*8200*/  F2FP.F16.F32.PACK_AB R2, R249, R247 ;  /* 0x000000f7f902723e */ /* 0x000fe200000000ff */
[----:B------:R-:W-:Y:S01]  /*8210*/  IMAD.MOV.U32 R164, RZ, RZ, R54 ;  /* 0x000000ffffa47224 */ /* 0x000fe200078e0036 */
[----:B------:R-:W-:Y:S01]  /*8220*/  SHF.R.U32.HI R0, RZ, 0x18, R24 ;  /* 0x00000018ff007819 */ /* 0x000fe20000011618 */
[----:B------:R-:W1:Y:S01]  /*8230*/  LDSM.16.MT88.4 R52, [R192+0xb400] ;  /* 0x00b40000c034783b */ /* 0x000e620000004200 */
[----:B------:R-:W-:-:S02]  /*8240*/  PRMT R179, R2, 0x7610, R179 ;  /* 0x0000761002b37816 */ /* 0x000fc400000000b3 */
[----:B------:R-:W-:Y:S02]  /*8250*/  PRMT R178, R2, 0x7632, R178 ;  /* 0x0000763202b27816 */ /* 0x000fe400000000b2 */
[----:B------:R-:W-:-:S04]  /*8260*/  PRMT R6, R7, 0x7610, R6 ;  /* 0x0000761007067816 */ /* 0x000fc80000000006 */
[----:B------:R-:W-:Y:S02]  /*8270*/  @!P5 PRMT R180, R6, 0x5410, RZ ;  /* 0x0000541006b4d816 */ /* 0x000fe400000000ff */
[----:B------:R-:W-:Y:S02]  /*8280*/  ISETP.LE.U32.AND P5, PT, R0, UR12, PT ;  /* 0x0000000c00007c0c */ /* 0x000fe4000bfa3070 */
[----:B------:R-:W-:Y:S01]  /*8290*/  SHF.R.U32.HI R0, RZ, 0x10, R24 ;  /* 0x00000010ff007819 */ /* 0x000fe20000011618 */
[----:B------:R-:W-:Y:S01]  /*82a0*/  IMAD.MOV.U32 R11, RZ, RZ, R36 ;  /* 0x000000ffff0b7224 */ /* 0x000fe200078e0024 */
[----:B------:R-:W-:Y:S02]  /*82b0*/  PRMT R80, R179, 0x5410, R178 ;  /* 0x00005410b3507816 */ /* 0x000fe400000000b2 */
[----:B------:R-:W-:Y:S01]  /*82c0*/  LOP3.LUT R0, R0, 0xff, RZ, 0xc0, !PT ;  /* 0x000000ff00007812 */ /* 0x000fe200078ec0ff */
[----:B------:R-:W-:Y:S02]  /*82d0*/  IMAD.MOV.U32 R159, RZ, RZ, R11 ;  /* 0x000000ffff9f7224 */ /* 0x000fe400078e000b */
[----:B------:R-:W-:-:S02]  /*82e0*/  IMAD.MOV.U32 R35, RZ, RZ, R10 ;  /* 0x000000ffff237224 */ /* 0x000fc400078e000a */
[----:B------:R-:W-:Y:S02]  /*82f0*/  IMAD.MOV.U32 R158, RZ, RZ, R9 ;  /* 0x000000ffff9e7224 */ /* 0x000fe400078e0009 */
[----:B------:R-:W-:Y:S02]  /*8300*/  IMAD.MOV.U32 R94, RZ, RZ, R8 ;  /* 0x000000ffff5e7224 */ /* 0x000fe400078e0008 */
[----:B------:R-:W-:Y:S01]  /*8310*/  HMMA.16816.F32 R8, R68, R48, RZ ;  /* 0x000000304408723c */ /* 0x000fe200000018ff */
[----:B------:R-:W-:Y:S02]  /*8320*/  LOP3.LUT R6, R22, 0xff, RZ, 0xc0, !PT ;  /* 0x000000ff16067812 */ /* 0x000fe400078ec0ff */
[----:B------:R-:W-:Y:S01]  /*8330*/  ISETP.LE.U32.AND P4, PT, R45, UR12, PT ;  /* 0x0000000c2d007c0c */ /* 0x000fe2000bf83070 */
        /* <DEDUP_REMOVED lines=11> */
[----:B------:R-:W-:Y:S01]  /*83f0*/  IMAD.MOV.U32 R13, RZ, RZ, R41 ;  /* 0x000000ffff0d7224 */ /* 0x000fe200078e0029 */
[----:B------:R-:W-:Y:S01]  /*8400*/  LOP3.LUT R7, R14, 0xff, RZ, 0xc0, !PT ;  /* 0x000000ff0e077812 */ /* 0x000fe200078ec0ff */
[----:B------:R-:W-:Y:S02]  /*8410*/  IMAD.MOV.U32 R12, RZ, RZ, R38 ;  /* 0x000000ffff0c7224 */ /* 0x000fe400078e0026 */
[----:B------:R-:W-:Y:S01]  /*8420*/  FFMA.FTZ R13, R13, UR28, -R17 ;  /* 0x0000001c0d0d7c23 */ /* 0x000fe20008010811 */
[----:B--2---:R-:W-:-:S02]  /*8430*/  @!P6 HADD2 R5, -R179.H0_H0, -RZ.H0_H0 ;  /* 0xa00000ffb305e230 */ /* 0x004fc40000000900 */
[----:B----4-:R-:W-:-:S03]  /*8440*/  @!P3 HADD2 R4, -R178.H0_H0, -RZ.H0_H0 ;  /* 0xa00000ffb204b230 */ /* 0x010fc60000000900 */
[----:B------:R-:W-:Y:S02]  /*8450*/  PRMT R3, R5, 0x7610, R3 ;  /* 0x0000761005037816 */ /* 0x000fe40000000003 */
[----:B------:R-:W-:Y:S02]  /*8460*/  PRMT R2, R4, 0x7610, R2 ;  /* 0x0000761004027816 */ /* 0x000fe40000000002 */
[----:B------:R-:W-:Y:S02]  /*8470*/  @!P6 PRMT R179, R3, 0x5410, RZ ;  /* 0x0000541003b3e816 */ /* 0x000fe400000000ff */
[----:B------:R-:W-:Y:S02]  /*8480*/  @!P3 PRMT R178, R2, 0x5410, RZ ;  /* 0x0000541002b2b816 */ /* 0x000fe400000000ff */
[----:B------:R-:W-:Y:S02]  /*8490*/  ISETP.LE.U32.AND P6, PT, R0, UR12, PT ;  /* 0x0000000c00007c0c */ /* 0x000fe4000bfc3070 */
[----:B------:R-:W-:-:S02]  /*84a0*/  SHF.R.U32.HI R2, RZ, 0x8, R97 ;  /* 0x00000008ff027819 */ /* 0x000fc40000011661 */
[----:B------:R-:W-:Y:S02]  /*84b0*/  LOP3.LUT R0, R22, 0xffff, RZ, 0xc0, !PT ;  /* 0x0000ffff16007812 */ /* 0x000fe400078ec0ff */
[----:B------:R-:W-:Y:S02]  /*84c0*/  SHF.R.U32.HI R4, RZ, 0x10, R22 ;  /* 0x00000010ff047819 */ /* 0x000fe40000011616 */
[----:B------:R-:W-:Y:S02]  /*84d0*/  LOP3.LUT R3, R2, 0xffff, RZ, 0xc0, !PT ;  /* 0x0000ffff02037812 */ /* 0x000fe400078ec0ff */
[----:B------:R-:W-:Y:S02]  /*84e0*/  SHF.R.U32.HI R2, RZ, 0x8, R0 ;  /* 0x00000008ff027819 */ /* 0x000fe40000011600 */
[----:B------:R-:W-:Y:S02]  /*84f0*/  SHF.R.U32.HI R5, RZ, 0x18, R22 ;  /* 0x00000018ff057819 */ /* 0x000fe40000011616 */
[----:B------:R-:W-:-:S04]  /*8500*/  LOP3.LUT R0, R4, 0xff, RZ, 0xc0, !PT ;  /* 0x000000ff04007812 */ /* 0x000fc800078ec0ff */
[----:B------:R-:W-:Y:S02]  /*8510*/  PRMT R44, R0, 0x5410, R5 ;  /* 0x00005410002c7816 */ /* 0x000fe40000000005 */
[C---:B------:R-:W-:Y:S02]  /*8520*/  LOP3.LUT R0, R23.reuse, 0xffff, RZ, 0xc0, !PT ;  /* 0x0000ffff17007812 */ /* 0x040fe400078ec0ff */
[----:B------:R-:W-:Y:S02]  /*8530*/  PRMT R45, R6, 0x5410, R2 ;  /* 0x00005410062d7816 */ /* 0x000fe40000000002 */
[----:B------:R-:W-:Y:S02]  /*8540*/  SHF.R.U32.HI R2, RZ, 0x8, R0 ;  /* 0x00000008ff027819 */ /* 0x000fe40000011600 */
[----:B------:R-:W-:-:S04]  /*8550*/  LOP3.LUT R0, R23, 0xff, RZ, 0xc0, !PT ;  /* 0x000000ff17007812 */ /* 0x000fc800078ec0ff */
[----:B------:R-:W-:Y:S02]  /*8560*/  PRMT R43, R0, 0x5410, R2 ;  /* 0x00005410002b7816 */ /* 0x000fe40000000002 */
[----:B------:R-:W-:Y:S02]  /*8570*/  SHF.R.U32.HI R0, RZ, 0x10, R23 ;  /* 0x00000010ff007819 */ /* 0x000fe40000011617 */
[----:B------:R-:W-:Y:S01]  /*8580*/  SHF.R.U32.HI R2, RZ, 0x8, R20 ;  /* 0x00000008ff027819 */ /* 0x000fe20000011614 */
[----:B------:R-:W-:Y:S01]  /*8590*/  FFMA.FTZ R20, R161, UR28, -R17 ;  /* 0x0000001ca1147c23 */ /* 0x000fe20008010811 */
[----:B------:R-:W-:Y:S01]  /*85a0*/  ISETP.LE.U32.AND P3, PT, R3, UR12, PT ;  /* 0x0000000c03007c0c */ /* 0x000fe2000bf63070 */
[----:B------:R-:W-:Y:S01]  /*85b0*/  IMAD.MOV.U32 R161, RZ, RZ, R129 ;  /* 0x000000ffffa17224 */ /* 0x000fe200078e0081 */
[----:B------:R-:W-:Y:S01]  /*85c0*/  LOP3.LUT R3, R0, 0xff, RZ, 0xc0, !PT ;  /* 0x000000ff00037812 */ /* 0x000fe200078ec0ff */
[----:B------:R-:W-:Y:S01]  /*85d0*/  IMAD.MOV.U32 R129, RZ, RZ, R170 ;  /* 0x000000ffff817224 */ /* 0x000fe200078e00aa */
[----:B------:R-:W-:Y:S01]  /*85e0*/  LOP3.LUT R0, R25, 0xff, RZ, 0xc0, !PT ;  /* 0x000000ff19007812 */ /* 0x000fe200078ec0ff */
[----:B------:R-:W-:-:S02]  /*85f0*/  IMAD.MOV.U32 R170, RZ, RZ, R217 ;  /* 0x000000ffffaa7224 */ /* 0x000fc400078e00d9 */
[----:B-1----:R-:W-:Y:S01]  /*8600*/  HMMA.16816.F32 R216, R64, R52, R8 ;  /* 0x0000003440d8723c */ /* 0x002fe20000001808 */
[----:B------:R-:W-:Y:S02]  /*8610*/  PRMT R40, R0, 0x5410, R21 ;  /* 0x0000541000287816 */ /* 0x000fe40000000015 */
[C---:B------:R-:W-:Y:S02]  /*8620*/  LOP3.LUT R0, R19.reuse, 0xffff, RZ, 0xc0, !PT ;  /* 0x0000ffff13007812 */ /* 0x040fe400078ec0ff */
[----:B------:R-:W-:Y:S02]  /*8630*/  PRMT R41, R26, 0x5410, R2 ;  /* 0x000054101a297816 */ /* 0x000fe40000000002 */
[----:B------:R-:W-:Y:S02]  /*8640*/  SHF.R.U32.HI R2, RZ, 0x8, R0 ;  /* 0x00000008ff027819 */ /* 0x000fe40000011600 */
[----:B------:R-:W-:Y:S02]  /*8650*/  LOP3.LUT R0, R19, 0xff, RZ, 0xc0, !PT ;  /* 0x000000ff13007812 */ /* 0x000fe400078ec0ff */
[----:B------:R-:W-:-:S02]  /*8660*/  SHF.R.U32.HI R4, RZ, 0x18, R23 ;  /* 0x00000018ff047819 */ /* 0x000fc40000011617 */
[----:B------:R-:W-:Y:S02]  /*8670*/  PRMT R39, R0, 0x5410, R2 ;  /* 0x0000541000277816 */ /* 0x000fe40000000002 */
[----:B------:R-:W-:Y:S02]  /*8680*/  SHF.R.U32.HI R2, RZ, 0x10, R19 ;  /* 0x00000010ff027819 */ /* 0x000fe40000011613 */
[----:B------:R-:W-:Y:S02]  /*8690*/  PRMT R42, R3, 0x5410, R4 ;  /* 0x00005410032a7816 */ /* 0x000fe40000000004 */
[----:B------:R-:W-:Y:S02]  /*86a0*/  LOP3.LUT R0, R14, 0xffff, RZ, 0xc0, !PT ;  /* 0x0000ffff0e007812 */ /* 0x000fe400078ec0ff */
[----:B------:R-:W-:Y:S02]  /*86b0*/  SHF.R.U32.HI R4, RZ, 0x10, R14 ;  /* 0x00000010ff047819 */ /* 0x000fe4000001160e */
[----:B------:R-:W-:-:S02]  /*86c0*/  LOP3.LUT R3, R2, 0xff, RZ, 0xc0, !PT ;  /* 0x000000ff02037812 */ /* 0x000fc400078ec0ff */
[----:B------:R-:W-:Y:S02]  /*86d0*/  SHF.R.U32.HI R2, RZ, 0x8, R0 ;  /* 0x00000008ff027819 */ /* 0x000fe40000011600 */
[----:B------:R-:W-:Y:S02]  /*86e0*/  SHF.R.U32.HI R5, RZ, 0x18, R19 ;  /* 0x00000018ff057819 */ /* 0x000fe40000011613 */
[----:B------:R-:W-:Y:S02]  /*86f0*/  SHF.R.U32.HI R6, RZ, 0x18, R14 ;  /* 0x00000018ff067819 */ /* 0x000fe4000001160e */
[----:B------:R-:W-:Y:S01]  /*8700*/  LOP3.LUT R0, R4, 0xff, RZ, 0xc0, !PT ;  /* 0x000000ff04007812 */ /* 0x000fe200078ec0ff */
[----:B------:R-:W-:Y:S01]  /*8710*/  IMAD.MOV.U32 R8, RZ, RZ, R218 ;  /* 0x000000ffff087224 */ /* 0x000fe200078e00da */
[----:B------:R-:W-:Y:S01]  /*8720*/  PRMT R38, R3, 0x5410, R5 ;  /* 0x0000541003267816 */ /* 0x000fe20000000005 */
[----:B------:R-:W-:Y:S01]  /*8730*/  IMAD.MOV.U32 R97, RZ, RZ, R219 ;  /* 0x000000ffff617224 */ /* 0x000fe200078e00db */
[----:B------:R-:W-:Y:S01]  /*8740*/  PRMT R37, R7, 0x5410, R2 ;  /* 0x0000541007257816 */ /* 0x000fe20000000002 */
[----:B------:R-:W-:Y:S01]  /*8750*/  FFMA.FTZ R14, R215, UR28, -R30 ;  /* 0x0000001cd70e7c23 */ /* 0x000fe2000801081e */
[----:B------:R-:W-:Y:S01]  /*8760*/  PRMT R36, R0, 0x5410, R6 ;  /* 0x0000541000247816 */ /* 0x000fe20000000006 */
[----:B------:R-:W2:Y:S01]  /*8770*/  LDL.LU.64 R218, [R1+0x1c0] ;  /* 0x0001c00001da7983 */ /* 0x000ea20000300a00 */
[----:B------:R-:W-:Y:S01]  /*8780*/  HMMA.16816.F32 R4, R60, R48, RZ ;  /* 0x000000303c04723c */ /* 0x000fe200000018ff */
[----:B------:R1:W-:Y:S06]  /*8790*/  MUFU.EX2 R215, R13 ;  /* 0x0000000d00d77308 */ /* 0x0003ec0000000800 */
[----:B------:R-:W-:-:S02]  /*87a0*/  IMAD.MOV.U32 R49, RZ, RZ, R217 ;  /* 0x000000ffff317224 */ /* 0x000fc400078e00d9 */
[----:B------:R-:W-:Y:S02]  /*87b0*/  IMAD.MOV.U32 R48, RZ, RZ, R216 ;  /* 0x000000ffff307224 */ /* 0x000fe400078e00d8 */
[----:B------:R-:W3:Y:S04]  /*87c0*/  LDL.LU.64 R216, [R1+0x1b8] ;  /* 0x0001b80001d87983 */ /* 0x000ee80000300a00 */
[----:B-1----:R1:W4:Y:S01]  /*87d0*/  LDL.LU.S16 R13, [R1+0xf4] ;  /* 0x0000f400010d7983 */ /* 0x0023220000300600 */
[----:B------:R-:W-:Y:S01]  /*87e0*/  FFMA.FTZ R12, R12, UR28, -R17 ;  /* 0x0000001c0c0c7c23 */ /* 0x000fe20008010811 */
[----:B------:R-:W-:-:S03]  /*87f0*/  FFMA.FTZ R19, R214, UR28, -R30 ;  /* 0x0000001cd6137c23 */ /* 0x000fc6000801081e */
[----:B------:R-:W1:Y:S01]  /*8800*/  MUFU.EX2 R214, R12 ;  /* 0x0000000c00d67308 */ /* 0x000e620000000800 */
[----:B------:R-:W-:Y:S01]  /*8810*/  FADD.FTZ R0, R149, R145 ;  /* 0x0000009195007221 */ /* 0x000fe20000010000 */
[----:B------:R-:W-:Y:S01]  /*8820*/  FADD.FTZ R15, R105, R100 ;  /* 0x00000064690f7221 */ /* 0x000fe20000010000 */
[----:B------:R-:W-:Y:S02]  /*8830*/  FFMA.FTZ R21, R220, UR28, -R17 ;  /* 0x0000001cdc157c23 */ /* 0x000fe40008010811 */
[----:B------:R-:W-:Y:S01]  /*8840*/  FADD.FTZ R17, R146, R0 ;  /* 0x0000000092117221 */ /* 0x000fe20000010000 */
[----:B------:R-:W-:Y:S01]  /*8850*/  FADD.FTZ R0, R110, R15 ;  /* 0x0000000f6e007221 */ /* 0x000fe20000010000 */
[----:B------:R-:W-:Y:S02]  /*8860*/  IMAD.MOV.U32 R167, RZ, RZ, R35 ;  /* 0x000000ffffa77224 */ /* 0x000fe400078e0023 */
[----:B------:R-:W-:Y:S02]  /*8870*/  IMAD.MOV.U32 R24, RZ, RZ, R32 ;  /* 0x000000ffff187224 */ /* 0x000fe400078e0020 */
[----:B------:R-:W-:Y:S01]  /*8880*/  FADD.FTZ R0, R107, R0 ;  /* 0x000000006b007221 */ /* 0x000fe20000010000 */
[----:B------:R-:W-:-:S02]  /*8890*/  IMAD.MOV.U32 R32, RZ, RZ, R159 ;  /* 0x000000ffff207224 */ /* 0x000fc400078e009f */
[----:B------:R-:W-:Y:S01]  /*88a0*/  FADD.FTZ R3, R133, R132 ;  /* 0x0000008485037221 */ /* 0x000fe20000010000 */
[----:B------:R-:W-:Y:S02]  /*88b0*/  IMAD.MOV.U32 R35, RZ, RZ, R96 ;  /* 0x000000ffff237224 */ /* 0x000fe400078e0060 */
[----:B------:R-:W-:Y:S02]  /*88c0*/  IMAD.MOV.U32 R159, RZ, RZ, R135 ;  /* 0x000000ffff9f7224 */ /* 0x000fe400078e0087 */
[----:B------:R-:W-:Y:S02]  /*88d0*/  IMAD.MOV.U32 R96, RZ, RZ, R134 ;  /* 0x000000ffff607224 */ /* 0x000fe400078e0086 */
[----:B------:R-:W-:Y:S07]  /*88e0*/  HMMA.16816.F32 R132, R56, R52, R4 ;  /* 0x000000343884723c */ /* 0x000fee0000001804 */
[----:B------:R-:W-:Y:S01]  /*88f0*/  FADD.FTZ R6, R106, R0 ;  /* 0x000000006a067221 */ /* 0x000fe20000010000 */
[----:B-1----:R-:W-:-:S04]  /*8900*/  F2FP.F16.F32.PACK_AB R0, R214, R215 ;  /* 0x000000d7d600723e */ /* 0x002fc800000000ff */
[----:B------:R-:W-:Y:S01]  /*8910*/  PRMT R175, R0, 0x7610, R175 ;  /* 0x0000761000af7816 */ /* 0x000fe200000000af */
[--C-:B------:R-:W-:Y:S01]  /*8920*/  FADD.FTZ R2, R212, R174.reuse ;  /* 0x000000aed4027221 */ /* 0x100fe20000010000 */
[----:B------:R-:W-:Y:S01]  /*8930*/  PRMT R174, R0, 0x7632, R174 ;  /* 0x0000763200ae7816 */ /* 0x000fe200000000ae */
[----:B------:R-:W-:Y:S02]  /*8940*/  IMAD.MOV.U32 R166, RZ, RZ, R163 ;  /* 0x000000ffffa67224 */ /* 0x000fe400078e00a3 */
[----:B------:R-:W-:Y:S02]  /*8950*/  IMAD.MOV.U32 R163, RZ, RZ, R164 ;  /* 0x000000ffffa37224 */ /* 0x000fe400078e00a4 */
[----:B------:R-:W-:Y:S01]  /*8960*/  IMAD.MOV.U32 R164, RZ, RZ, R29 ;  /* 0x000000ffffa47224 */ /* 0x000fe200078e001d */
[----:B------:R-:W-:Y:S01]  /*8970*/  PRMT R29, R175, 0x5410, R174 ;  /* 0x00005410af1d7816 */ /* 0x000fe200000000ae */
[----:B----4-:R-:W-:-:S05]  /*8980*/  @!P6 HADD2 R13, -R175.H0_H0, -RZ.H0_H0 ;  /* 0xa00000ffaf0de230 */ /* 0x010fca0000000900 */
[----:B------:R-:W-:-:S04]  /*8990*/  PRMT R11, R13, 0x7610, R11 ;  /* 0x000076100d0b7816 */ /* 0x000fc8000000000b */
[----:B------:R-:W-:Y:S02]  /*89a0*/  @!P6 PRMT R175, R11, 0x5410, RZ ;  /* 0x000054100bafe816 */ /* 0x000fe400000000ff */
[----:B------:R1:W4:Y:S01]  /*89b0*/  LDL.LU.S16 R11, [R1+0xf8] ;  /* 0x0000f800010b7983 */ /* 0x0003220000300600 */
[----:B------:R-:W-:Y:S01]  /*89c0*/  FADD.FTZ R18, R211, R2 ;  /* 0x00000002d3127221 */ /* 0x000fe20000010000 */
[----:B------:R-:W-:Y:S03]  /*89d0*/  MUFU.EX2 R220, R14 ;  /* 0x0000000e00dc7308 */ /* 0x000fe60000000800 */
[----:B------:R-:W-:-:S05]  /*89e0*/  FADD.FTZ R4, R213, R18 ;  /* 0x00000012d5047221 */ /* 0x000fca0000010000 */
[----:B------:R-:W2:Y:S01]  /*89f0*/  MUFU.EX2 R213, R19 ;  /* 0x0000001300d57308 */ /* 0x000ea20000000800 */
[----:B------:R-:W-:Y:S01]  /*8a00*/  FADD.FTZ R2, R140, R3 ;  /* 0x000000038c027221 */ /* 0x000fe20000010000 */
[----:B----4-:R-:W-:-:S05]  /*8a10*/  @!P5 HADD2 R11, -R174.H0_H0, -RZ.H0_H0 ;  /* 0xa00000ffae0bd230 */ /* 0x010fca0000000900 */
[----:B------:R-:W-:Y:S02]  /*8a20*/  PRMT R10, R11, 0x7610, R10 ;  /* 0x000076100b0a7816 */ /* 0x000fe4000000000a */
[----:B------:R1:W4:Y:S01]  /*8a30*/  LDL.LU.S16 R11, [R1+0xfc] ;  /* 0x0000fc00010b7983 */ /* 0x0003220000300600 */
[----:B------:R-:W-:-:S04]  /*8a40*/  FADD.FTZ R2, R138, R2 ;  /* 0x000000028a027221 */ /* 0x000fc80000010000 */
[----:B------:R-:W-:Y:S01]  /*8a50*/  FADD.FTZ R7, R139, R2 ;  /* 0x000000028b077221 */ /* 0x000fe20000010000 */
[----:B--2---:R-:W-:-:S04]  /*8a60*/  F2FP.F16.F32.PACK_AB R2, R213, R220 ;  /* 0x000000dcd502723e */ /* 0x004fc800000000ff */
[----:B------:R-:W-:Y:S02]  /*8a70*/  PRMT R173, R2, 0x7610, R173 ;  /* 0x0000761002ad7816 */ /* 0x000fe400000000ad */
[----:B------:R-:W-:Y:S01]  /*8a80*/  @!P5 PRMT R174, R10, 0x5410, RZ ;  /* 0x000054100aaed816 */ /* 0x000fe200000000ff */
[----:B------:R-:W-:Y:S02]  /*8a90*/  MUFU.EX2 R211, R20 ;  /* 0x0000001400d37308 */ /* 0x000fe40000000800 */
[----:B----4-:R-:W-:-:S05]  /*8aa0*/  @!P4 HADD2 R11, -R173.H0_H0, -RZ.H0_H0 ;  /* 0xa00000ffad0bc230 */ /* 0x010fca0000000900 */
[----:B------:R-:W-:Y:S02]  /*8ab0*/  PRMT R9, R11, 0x7610, R9 ;  /* 0x000076100b097816 */ /* 0x000fe40000000009 */
[----:B------:R1:W2:Y:S04]  /*8ac0*/  LDL.LU.S16 R11, [R1+0x108] ;  /* 0x00010800010b7983 */ /* 0x0002a80000300600 */
[----:B------:R1:W4:Y:S01]  /*8ad0*/  LDL.LU.S16 R10, [R1+0x104] ;  /* 0x00010400010a7983 */ /* 0x0003220000300600 */
[----:B------:R-:W3:Y:S01]  /*8ae0*/  MUFU.EX2 R212, R21 ;  /* 0x0000001500d47308 */ /* 0x000ee20000000800 */
[----:B------:R-:W-:Y:S02]  /*8af0*/  PRMT R172, R2, 0x7632, R172 ;  /* 0x0000763202ac7816 */ /* 0x000fe400000000ac */
[----:B---3--:R-:W-:-:S04]  /*8b00*/  F2FP.F16.F32.PACK_AB R0, R212, R211 ;  /* 0x000000d3d400723e */ /* 0x008fc800000000ff */
[----:B------:R-:W-:Y:S01]  /*8b10*/  PRMT R105, R0, 0x7610, R105 ;  /* 0x0000761000697816 */ /* 0x000fe20000000069 */
[----:B------:R-:W-:-:S04]  /*8b20*/  IMAD.MOV.U32 R22, RZ, RZ, R24 ;  /* 0x000000ffff167224 */ /* 0x000fc800078e0018 */
[----:B----4-:R-:W-:-:S05]  /*8b30*/  @!P2 HADD2 R10, -R105.H0_H0, -RZ.H0_H0 ;  /* 0xa00000ff690aa230 */ /* 0x010fca0000000900 */
[----:B------:R-:W-:Y:S02]  /*8b40*/  PRMT R2, R10, 0x7610, R2 ;  /* 0x000076100a027816 */ /* 0x000fe40000000002 */
[----:B------:R1:W3:Y:S01]  /*8b50*/  LDL.LU.S16 R10, [R1+0x100] ;  /* 0x00010000010a7983 */ /* 0x0002e20000300600 */
        /* <DEDUP_REMOVED lines=10> */
[----:B------:R-:W4:Y:S01]  /*8c00*/  LDSM.16.MT88.4 R32, [R194+0xb000] ;  /* 0x00b00000c220783b */ /* 0x000f220000004200 */
[----:B------:R-:W-:Y:S01]  /*8c10*/  PRMT R100, R0, 0x7632, R100 ;  /* 0x0000763200647816 */ /* 0x000fe20000000064 */
[----:B--2---:R-:W-:-:S02]  /*8c20*/  @!P3 HADD2 R11, -R172.H0_H0, -RZ.H0_H0 ;  /* 0xa00000ffac0bb230 */ /* 0x004fc40000000900 */
[----:B------:R-:W-:Y:S01]  /*8c30*/  FADD.FTZ R3, R151, R17 ;  /* 0x0000001197037221 */ /* 0x000fe20000010000 */
[----:B------:R-:W-:Y:S01]  /*8c40*/  FADD.FTZ R4, R216, R4 ;  /* 0x00000004d8047221 */ /* 0x000fe20000010000 */
[----:B------:R-:W-:Y:S01]  /*8c50*/  UIADD3 UR4, UR4, -0x40, URZ ;  /* 0xffffffc004047890 */ /* 0x000fe2000fffe03f */
[----:B------:R-:W-:Y:S01]  /*8c60*/  PRMT R5, R11, 0x7610, R5 ;  /* 0x000076100b057816 */ /* 0x000fe20000000005 */
[----:B------:R-:W-:Y:S01]  /*8c70*/  FADD.FTZ R3, R150, R3 ;  /* 0x0000000396037221 */ /* 0x000fe20000010000 */
[----:B------:R-:W-:Y:S02]  /*8c80*/  PRMT R30, R173, 0x5410, R172 ;  /* 0x00005410ad1e7816 */ /* 0x000fe400000000ac */
[----:B------:R-:W-:Y:S01]  /*8c90*/  @!P3 PRMT R172, R5, 0x5410, RZ ;  /* 0x0000541005acb816 */ /* 0x000fe200000000ff */
[----:B------:R-:W-:Y:S01]  /*8ca0*/  FADD.FTZ R5, R217, R4 ;  /* 0x00000004d9057221 */ /* 0x000fe20000010000 */
[----:B------:R-:W-:Y:S01]  /*8cb0*/  PRMT R31, R105, 0x5410, R100 ;  /* 0x00005410691f7816 */ /* 0x000fe20000000064 */
[----:B------:R-:W-:Y:S01]  /*8cc0*/  FADD.FTZ R4, R155, R3 ;  /* 0x000000039b047221 */ /* 0x000fe20000010000 */
[----:B------:R-:W-:Y:S01]  /*8cd0*/  @!P2 PRMT R105, R2, 0x5410, RZ ;  /* 0x000054100269a816 */ /* 0x000fe200000000ff */
[----:B------:R-:W-:Y:S01]  /*8ce0*/  IMAD.U32 R3, RZ, RZ, UR4 ;  /* 0x00000004ff037e24 */ /* 0x000fe2000f8e00ff */
[----:B------:R-:W-:Y:S01]  /*8cf0*/  SHF.R.S32.HI R2, RZ, 0x1f, R22 ;  /* 0x0000001fff027819 */ /* 0x000fe20000011416 */
[----:B------:R-:W-:-:S02]  /*8d00*/  IMAD.MOV.U32 R110, RZ, RZ, R117 ;  /* 0x000000ffff6e7224 */ /* 0x000fc400078e0075 */
[----:B------:R-:W-:Y:S02]  /*8d10*/  IMAD.MOV.U32 R145, RZ, RZ, R163 ;  /* 0x000000ffff917224 */ /* 0x000fe400078e00a3 */
[----:B------:R-:W-:Y:S01]  /*8d20*/  FADD.FTZ R14, R160, R4 ;  /* 0x00000004a00e7221 */ /* 0x000fe20000010000 */
[----:B------:R-:W-:Y:S02]  /*8d30*/  IMAD.MOV.U32 R160, RZ, RZ, R110 ;  /* 0x000000ffffa07224 */ /* 0x000fe400078e006e */
[----:B------:R-:W-:Y:S02]  /*8d40*/  IMAD.MOV.U32 R18, RZ, RZ, R140 ;  /* 0x000000ffff127224 */ /* 0x000fe400078e008c */
[----:B------:R-:W-:Y:S02]  /*8d50*/  IMAD.MOV.U32 R110, RZ, RZ, R146 ;  /* 0x000000ffff6e7224 */ /* 0x000fe400078e0092 */
[----:B------:R-:W-:Y:S01]  /*8d60*/  IMAD.MOV.U32 R140, RZ, RZ, R145 ;  /* 0x000000ffff8c7224 */ /* 0x000fe200078e0091 */
[----:B------:R-:W-:Y:S01]  /*8d70*/  @!P4 PRMT R173, R9, 0x5410, RZ ;  /* 0x0000541009adc816 */ /* 0x000fe200000000ff */
[----:B------:R-:W-:-:S02]  /*8d80*/  IMAD.MOV.U32 R146, RZ, RZ, R122 ;  /* 0x000000ffff927224 */ /* 0x000fc400078e007a */
[----:B------:R-:W-:Y:S02]  /*8d90*/  IMAD.MOV.U32 R53, RZ, RZ, R8 ;  /* 0x000000ffff357224 */ /* 0x000fe400078e0008 */
[----:B------:R-:W-:Y:S02]  /*8da0*/  IMAD.MOV.U32 R19, RZ, RZ, R15 ;  /* 0x000000ffff137224 */ /* 0x000fe400078e000f */
[----:B------:R-:W-:Y:S02]  /*8db0*/  IMAD.MOV.U32 R15, RZ, RZ, R149 ;  /* 0x000000ffff0f7224 */ /* 0x000fe400078e0095 */
[----:B------:R-:W-:Y:S02]  /*8dc0*/  IMAD.MOV.U32 R149, RZ, RZ, R94 ;  /* 0x000000ffff957224 */ /* 0x000fe400078e005e */
[----:B------:R-:W-:Y:S02]  /*8dd0*/  IMAD.MOV.U32 R94, RZ, RZ, R148 ;  /* 0x000000ffff5e7224 */ /* 0x000fe400078e0094 */
[----:B---3--:R-:W-:-:S05]  /*8de0*/  @!P1 HADD2 R10, -R100.H0_H0, -RZ.H0_H0 ;  /* 0xa00000ff640a9230 */ /* 0x008fca0000000900 */
[----:B------:R-:W-:-:S04]  /*8df0*/  PRMT R0, R10, 0x7610, R0 ;  /* 0x000076100a007816 */ /* 0x000fc80000000000 */
[----:B------:R-:W-:Y:S02]  /*8e00*/  @!P1 PRMT R100, R0, 0x5410, RZ ;  /* 0x0000541000649816 */ /* 0x000fe400000000ff */
[----:B------:R-:W-:Y:S01]  /*8e10*/  IADD3 R0, P1, R22, UR4, RZ ;  /* 0x0000000416007c10 */ /* 0x000fe2000ff3e0ff */
[----:B------:R-:W-:-:S03]  /*8e20*/  IMAD.MOV.U32 R22, RZ, RZ, R24 ;  /* 0x000000ffff167224 */ /* 0x000fc600078e0018 */
[----:B------:R-:W-:Y:S02]  /*8e30*/  LEA.HI.X.SX32 R2, R3, R2, 0x1, P1 ;  /* 0x0000000203027211 */ /* 0x000fe400008f0eff */
[----:B------:R-:W-:Y:S01]  /*8e40*/  LEA R12, P1, R0, UR6, 0x1 ;  /* 0x00000006000c7c11 */ /* 0x000fe2000f8208ff */
[----:B------:R-:W-:Y:S01]  /*8e50*/  FADD.FTZ R3, R218, R5 ;  /* 0x00000005da037221 */ /* 0x000fe20000010000 */
[----:B------:R-:W-:Y:S02]  /*8e60*/  IMAD.MOV.U32 R145, RZ, RZ, R22 ;  /* 0x000000ffff917224 */ /* 0x000fe400078e0016 */
[----:B------:R-:W-:Y:S01]  /*8e70*/  LEA.HI.X R13, R0, UR7, R2, 0x1, P1 ;  /* 0x00000007000d7c11 */ /* 0x000fe200088f0c02 */
[----:B------:R-:W-:Y:S01]  /*8e80*/  FADD.FTZ R2, R142, R7 ;  /* 0x000000078e027221 */ /* 0x000fe20000010000 */
[----:B------:R-:W-:Y:S01]  /*8e90*/  FADD.FTZ R0, R136, R6 ;  /* 0x0000000688007221 */ /* 0x000fe20000010000 */
[----:B----4-:R-:W-:Y:S01]  /*8ea0*/  HMMA.16816.F32 R8, R68, R32, RZ ;  /* 0x000000204408723c */ /* 0x010fe200000018ff */
[----:B------:R-:W-:-:S02]  /*8eb0*/  IMAD.MOV.U32 R22, RZ, RZ, R158 ;  /* 0x000000ffff167224 */ /* 0x000fc400078e009e */
[----:B------:R-:W-:Y:S02]  /*8ec0*/  IMAD.MOV.U32 R158, RZ, RZ, R137 ;  /* 0x000000ffff9e7224 */ /* 0x000fe400078e0089 */
[----:B------:R-:W2:Y:S01]  /*8ed0*/  LDL.LU R137, [R1+0x1b0] ;  /* 0x0001b00001897983 */ /* 0x000ea20000300800 */
[----:B------:R-:W-:Y:S03]  /*8ee0*/  HMMA.16816.F32 R4, R60, R32, RZ ;  /* 0x000000203c04723c */ /* 0x000fe600000018ff */
[----:B------:R-:W3:Y:S04]  /*8ef0*/  LDL.LU R148, [R1+0x1ac] ;  /* 0x0001ac0001947983 */ /* 0x000ee80000300800 */
[----:B------:R-:W-:Y:S01]  /*8f00*/  IMAD.MOV.U32 R32, RZ, RZ, R140 ;  /* 0x000000ffff207224 */ /* 0x000fe200078e008c */
[----:B------:R-:W4:Y:S01]  /*8f10*/  LDL.LU R122, [R1+0x1a8] ;  /* 0x0001a800017a7983 */ /* 0x000f220000300800 */
[----:B------:R-:W-:-:S02]  /*8f20*/  IMAD.MOV.U32 R140, RZ, RZ, R146 ;  /* 0x000000ffff8c7224 */ /* 0x000fc400078e0092 */
[----:B------:R-:W-:Y:S02]  /*8f30*/  IMAD.MOV.U32 R146, RZ, RZ, R145 ;  /* 0x000000ffff927224 */ /* 0x000fe400078e0091 */
[----:B------:R-:W-:Y:S02]  /*8f40*/  IMAD.MOV.U32 R145, RZ, RZ, R123 ;  /* 0x000000ffff917224 */ /* 0x000fe400078e007b */
[----:B------:R-:W4:Y:S01]  /*8f50*/  LDL.LU R123, [R1+0x1a4] ;  /* 0x0001a400017b7983 */ /* 0x000f220000300800 */
[----:B------:R-:W-:-:S03]  /*8f60*/  IMAD.MOV.U32 R163, RZ, RZ, R27 ;  /* 0x000000ffffa37224 */ /* 0x000fc600078e001b */
[----:B------:R-:W1:Y:S01]  /*8f70*/  LDSM.16.MT88.4 R24, [R194+0xb400] ;  /* 0x00b40000c218783b */ /* 0x000e620000004200 */
[----:B------:R-:W-:Y:S01]  /*8f80*/  USHF.L.U32 UR4, UR19, 0x3, URZ ;  /* 0x0000000313047899 */ /* 0x000fe2000800063f */
[----:B------:R-:W-:Y:S02]  /*8f90*/  IMAD.MOV.U32 R52, RZ, RZ, R28 ;  /* 0x000000ffff347224 */ /* 0x000fe400078e001c */
[----:B------:R-:W-:Y:S01]  /*8fa0*/  FADD.FTZ R117, R219, R3 ;  /* 0x00000003db757221 */ /* 0x000fe20000010000 */
[----:B------:R-:W-:Y:S01]  /*8fb0*/  FADD.FTZ R23, R131, R0 ;  /* 0x0000000083177221 */ /* 0x000fe20000010000 */
[----:B------:R-:W-:Y:S01]  /*8fc0*/  HSET2.LE.AND R3, R77, R16, PT ;  /* 0x000000104d037233 */ /* 0x000fe20003803000 */
[----:B------:R-:W-:Y:S02]  /*8fd0*/  IMAD.MOV.U32 R138, RZ, RZ, R52 ;  /* 0x000000ffff8a7224 */ /* 0x000fe400078e0034 */
[----:B------:R-:W-:Y:S01]  /*8fe0*/  IMAD.U32 R0, RZ, RZ, UR4 ;  /* 0x00000004ff007e24 */ /* 0x000fe2000f8e00ff */
[----:B------:R-:W-:Y:S01]  /*8ff0*/  USHF.L.U32 UR4, UR19, 0x6, URZ ;  /* 0x0000000613047899 */ /* 0x000fe2000800063f */
[----:B------:R-:W-:-:S02]  /*9000*/  IMAD.MOV.U32 R151, RZ, RZ, R53 ;  /* 0x000000ffff977224 */ /* 0x000fc400078e0035 */
[----:B------:R-:W-:Y:S02]  /*9010*/  IMAD.MOV.U32 R52, RZ, RZ, R48 ;  /* 0x000000ffff347224 */ /* 0x000fe400078e0030 */
[----:B------:R-:W-:Y:S02]  /*9020*/  IMAD.MOV.U32 R53, RZ, RZ, R149 ;  /* 0x000000ffff357224 */ /* 0x000fe400078e0095 */
[----:B------:R-:W-:Y:S01]  /*9030*/  IMAD.WIDE R106, R0, 0x2, R12 ;  /* 0x00000002006a7825 */ /* 0x000fe200078e020c */
[----:B------:R-:W-:Y:S03]  /*9040*/  STG.E.U16 desc[UR20][R12.64], R89 ;  /* 0x000000590c007986 */ /* 0x000fe6000c101514 */
[----:B------:R-:W-:Y:S01]  /*9050*/  IMAD.MOV.U32 R149, RZ, RZ, R22 ;  /* 0x000000ffff957224 */ /* 0x000fe200078e0016 */
[----:B------:R-:W-:Y:S01]  /*9060*/  STG.E.U16 desc[UR20][R12.64+0x2], R88 ;  /* 0x000002580c007986 */ /* 0x000fe2000c101514 */
[----:B------:R-:W-:Y:S01]  /*9070*/  FADD.FTZ R124, R124, R14 ;  /* 0x0000000e7c7c7221 */ /* 0x000fe20000010000 */
[----:B------:R-:W-:-:S02]  /*9080*/  IMAD.MOV.U32 R131, RZ, RZ, R110 ;  /* 0x000000ffff837224 */ /* 0x000fc400078e006e */
[----:B------:R-:W-:Y:S01]  /*9090*/  STG.E.U16 desc[UR20][R106.64], R90 ;  /* 0x0000005a6a007986 */ /* 0x000fe2000c101514 */
[----:B------:R-:W-:-:S03]  /*90a0*/  HSET2.LE.AND R14, R43, R16, PT ;  /* 0x000000102b0e7233 */ /* 0x000fc60003803000 */
[----:B------:R1:W-:Y:S01]  /*90b0*/  STG.E.U16 desc[UR20][R106.64+0x2], R91 ;  /* 0x0000025b6a007986 */ /* 0x0003e2000c101514 */
[----:B------:R-:W-:Y:S01]  /*90c0*/  FADD.FTZ R28, R141, R2 ;  /* 0x000000028d1c7221 */ /* 0x000fe20000010000 */
[----:B------:R-:W-:Y:S01]  /*90d0*/  IMAD.MOV.U32 R77, RZ, RZ, R18 ;  /* 0x000000ffff4d7224 */ /* 0x000fe200078e0012 */
[----:B-1----:R-:W-:Y:S07]  /*90e0*/  HMMA.16816.F32 R216, R64, R24, R8 ;  /* 0x0000001840d8723c */ /* 0x002fee0000001808 */
[----:B------:R-:W-:Y:S01]  /*90f0*/  LOP3.LUT R10, R3, R112, RZ, 0xc0, !PT ;  /* 0x00000070030a7212 */ /* 0x000fe200078ec0ff */
[----:B------:R-:W-:-:S02]  /*9100*/  IMAD.MOV.U32 R3, RZ, RZ, R140 ;  /* 0x000000ffff037224 */ /* 0x000fc400078e008c */
[----:B------:R-:W-:Y:S02]  /*9110*/  IMAD.MOV.U32 R140, RZ, RZ, R52 ;  /* 0x000000ffff8c7224 */ /* 0x000fe400078e0034 */
[----:B------:R-:W-:Y:S02]  /*9120*/  IMAD.MOV.U32 R52, RZ, RZ, R53 ;  /* 0x000000ffff347224 */ /* 0x000fe400078e0035 */
[----:B------:R-:W-:Y:S02]  /*9130*/  IMAD.MOV.U32 R53, RZ, RZ, R146 ;  /* 0x000000ffff357224 */ /* 0x000fe400078e0092 */
[----:B------:R-:W-:Y:S01]  /*9140*/  IMAD.U32 R8, RZ, RZ, UR4 ;  /* 0x00000004ff087e24 */ /* 0x000fe2000f8e00ff */
[----:B------:R-:W-:Y:S01]  /*9150*/  HMMA.16816.F32 R88, R56, R24, R4 ;  /* 0x000000183858723c */ /* 0x000fe20000001804 */
[----:B------:R-:W-:Y:S02]  /*9160*/  IMAD.MOV.U32 R146, RZ, RZ, R149 ;  /* 0x000000ffff927224 */ /* 0x000fe400078e0095 */
[----:B------:R-:W-:-:S02]  /*9170*/  IMAD.MOV.U32 R149, RZ, RZ, R145 ;  /* 0x000000ffff957224 */ /* 0x000fc400078e0091 */
[----:B------:R-:W-:Y:S02]  /*9180*/  IMAD.MOV.U32 R145, RZ, RZ, R167 ;  /* 0x000000ffff917224 */ /* 0x000fe400078e00a7 */
[--C-:B------:R-:W-:Y:S01]  /*9190*/  HSET2.LE.AND R6, R73, R16.reuse, PT ;  /* 0x0000001049067233 */ /* 0x100fe20003803000 */
[----:B------:R-:W-:Y:S01]  /*91a0*/  IMAD.MOV.U32 R73, RZ, RZ, R19 ;  /* 0x000000ffff497224 */ /* 0x000fe200078e0013 */
[--C-:B------:R-:W-:Y:S01]  /*91b0*/  HSET2.LE.AND R4, R76, R16.reuse, PT ;  /* 0x000000104c047233 */ /* 0x100fe20003803000 */
[----:B------:R-:W-:Y:S01]  /*91c0*/  IMAD.MOV.U32 R33, RZ, RZ, R15 ;  /* 0x000000ffff217224 */ /* 0x000fe200078e000f */
[--C-:B------:R-:W-:Y:S01]  /*91d0*/  HSET2.LE.AND R5, R72, R16.reuse, PT ;  /* 0x0000001048057233 */ /* 0x100fe20003803000 */
[----:B------:R-:W-:Y:S01]  /*91e0*/  IMAD.MOV.U32 R110, RZ, RZ, R49 ;  /* 0x000000ffff6e7224 */ /* 0x000fe200078e0031 */
[--C-:B------:R-:W-:Y:S01]  /*91f0*/  HSET2.LE.AND R21, R47, R16.reuse, PT ;  /* 0x000000102f157233 */ /* 0x100fe20003803000 */
[----:B------:R-:W-:Y:S01]  /*9200*/  IMAD.MOV.U32 R167, RZ, RZ, R166 ;  /* 0x000000ffffa77224 */ /* 0x000fe200078e00a6 */
[--C-:B------:R-:W-:Y:S01]  /*9210*/  HSET2.LE.AND R22, R46, R16.reuse, PT ;  /* 0x000000102e167233 */ /* 0x100fe20003803000 */
[----:B------:R-:W-:Y:S01]  /*9220*/  IMAD.WIDE R48, R8, 0x2, R12 ;  /* 0x0000000208307825 */ /* 0x000fe200078e020c */
[----:B------:R-:W-:-:S02]  /*9230*/  HSET2.LE.AND R0, R45, R16, PT ;  /* 0x000000102d007233 */ /* 0x000fc40003803000 */
[--C-:B------:R-:W-:Y:S01]  /*9240*/  HSET2.LE.AND R2, R44, R16.reuse, PT ;  /* 0x000000102c027233 */ /* 0x100fe20003803000 */
[----:B------:R-:W-:Y:S01]  /*9250*/  IMAD.MOV.U32 R166, RZ, RZ, R164 ;  /* 0x000000ffffa67224 */ /* 0x000fe200078e00a4 */
[--C-:B------:R-:W-:Y:S01]  /*9260*/  HSET2.LE.AND R7, R42, R16.reuse, PT ;  /* 0x000000102a077233 */ /* 0x100fe20003803000 */
[----:B------:R-:W-:Y:S01]  /*9270*/  IMAD.MOV.U32 R164, RZ, RZ, R159 ;  /* 0x000000ffffa47224 */ /* 0x000fe200078e009f */
[--C-:B------:R-:W-:Y:S02]  /*9280*/  HSET2.LE.AND R17, R41, R16.reuse, PT ;  /* 0x0000001029117233 */ /* 0x100fe40003803000 */
[--C-:B------:R-:W-:Y:S02]  /*9290*/  HSET2.LE.AND R18, R40, R16.reuse, PT ;  /* 0x0000001028127233 */ /* 0x100fe40003803000 */
[--C-:B------:R-:W-:Y:S02]  /*92a0*/  HSET2.LE.AND R19, R39, R16.reuse, PT ;  /* 0x0000001027137233 */ /* 0x100fe40003803000 */
[----:B------:R-:W-:-:S02]  /*92b0*/  HSET2.LE.AND R20, R38, R16, PT ;  /* 0x0000001026147233 */ /* 0x000fc40003803000 */
[--C-:B------:R-:W-:Y:S01]  /*92c0*/  HSET2.LE.AND R15, R37, R16.reuse, PT ;  /* 0x00000010250f7233 */ /* 0x100fe20003803000 */
[----:B------:R-:W-:Y:S01]  /*92d0*/  IMAD.MOV.U32 R159, RZ, RZ, R96 ;  /* 0x000000ffff9f7224 */ /* 0x000fe200078e0060 */
[----:B------:R-:W-:Y:S02]  /*92e0*/  HSET2.LE.AND R16, R36, R16, PT ;  /* 0x0000001024107233 */ /* 0x000fe40003803000 */
[----:B------:R-:W-:Y:S01]  /*92f0*/  LOP3.LUT R96, R14, R109, RZ, 0xc0, !PT ;  /* 0x0000006d0e607212 */ /* 0x000fe200078ec0ff */
[----:B------:R-:W-:Y:S01]  /*9300*/  IMAD.MOV.U32 R14, RZ, RZ, R97 ;  /* 0x000000ffff0e7224 */ /* 0x000fe200078e0061 */
[----:B------:R1:W-:Y:S01]  /*9310*/  STG.E.U16 desc[UR20][R48.64+0x2], R92 ;  /* 0x0000025c30007986 */ /* 0x0003e2000c101514 */
[----:B------:R-:W-:Y:S02]  /*9320*/  LOP3.LUT R97, R7, R108, RZ, 0xc0, !PT ;  /* 0x0000006c07617212 */ /* 0x000fe400078ec0ff */
[----:B------:R-:W-:Y:S02]  /*9330*/  LOP3.LUT R98, R6, R98, RZ, 0xc0, !PT ;  /* 0x0000006206627212 */ /* 0x000fe400078ec0ff */
[----:B------:R-:W-:-:S02]  /*9340*/  LOP3.LUT R99, R5, R99, RZ, 0xc0, !PT ;  /* 0x0000006305637212 */ /* 0x000fc400078ec0ff */
[----:B------:R-:W-:Y:S02]  /*9350*/  LOP3.LUT R5, R16, R85, RZ, 0xc0, !PT ;  /* 0x0000005510057212 */ /* 0x000fe400078ec0ff */
[----:B------:R-:W-:Y:S02]  /*9360*/  LOP3.LUT R6, R17, R84, RZ, 0xc0, !PT ;  /* 0x0000005411067212 */ /* 0x000fe400078ec0ff */
[----:B------:R-:W-:Y:S02]  /*9370*/  LOP3.LUT R7, R18, R81, RZ, 0xc0, !PT ;  /* 0x0000005112077212 */ /* 0x000fe400078ec0ff */
[----:B-1----:R-:W-:Y:S02]  /*9380*/  LOP3.LUT R92, R19, R80, RZ, 0xc0, !PT ;  /* 0x00000050135c7212 */ /* 0x002fe400078ec0ff */
[C---:B------:R-:W-:Y:S01]  /*9390*/  HMMA.16816.F32 R16, R60.reuse, R34, RZ ;  /* 0x000000223c10723c */ /* 0x040fe200000018ff */
[----:B------:R-:W-:Y:S01]  /*93a0*/  LOP3.LUT R9, R2, R113, RZ, 0xc0, !PT ;  /* 0x0000007102097212 */ /* 0x000fe200078ec0ff */
[----:B------:R-:W-:Y:S01]  /*93b0*/  IMAD.MOV.U32 R113, RZ, RZ, R52 ;  /* 0x000000ffff717224 */ /* 0x000fe200078e0034 */
[----:B------:R-:W-:Y:S01]  /*93c0*/  LOP3.LUT R11, R4, R111, RZ, 0xc0, !PT ;  /* 0x0000006f040b7212 */ /* 0x000fe200078ec0ff */
[----:B------:R-:W-:Y:S01]  /*93d0*/  IMAD.MOV.U32 R52, RZ, RZ, R145 ;  /* 0x000000ffff347224 */ /* 0x000fe200078e0091 */
[----:B------:R1:W-:Y:S01]  /*93e0*/  STG.E.U16 desc[UR20][R48.64], R93 ;  /* 0x0000005d30007986 */ /* 0x0003e2000c101514 */
[----:B------:R-:W-:Y:S01]  /*93f0*/  LOP3.LUT R4, R15, R95, RZ, 0xc0, !PT ;  /* 0x0000005f0f047212 */ /* 0x000fe200078ec0ff */
[----:B------:R-:W-:Y:S01]  /*9400*/  IMAD.MOV.U32 R145, RZ, RZ, R94 ;  /* 0x000000ffff917224 */ /* 0x000fe200078e005e */
[----:B------:R-:W-:Y:S01]  /*9410*/  LOP3.LUT R94, R21, R30, RZ, 0xc0, !PT ;  /* 0x0000001e155e7212 */ /* 0x000fe200078ec0ff */
[----:B------:R-:W-:Y:S01]  /*9420*/  HMMA.16816.F32 R40, R60, R126, RZ ;  /* 0x0000007e3c28723c */ /* 0x000fe200000018ff */
[----:B------:R-:W-:-:S05]  /*9430*/  LOP3.LUT R95, R22, R31, RZ, 0xc0, !PT ;  /* 0x0000001f165f7212 */ /* 0x000fca00078ec0ff */
[----:B------:R-:W-:Y:S01]  /*9440*/  HMMA.16816.F32 R36, R60, R82, RZ ;  /* 0x000000523c24723c */ /* 0x000fe200000018ff */
[----:B-1----:R-:W-:Y:S01]  /*9450*/  LOP3.LUT R93, R20, R29, RZ, 0xc0, !PT ;  /* 0x0000001d145d7212 */ /* 0x002fe200078ec0ff */
[----:B------:R-:W-:Y:S01]  /*9460*/  IMAD.MOV.U32 R2, RZ, RZ, R138 ;  /* 0x000000ffff027224 */ /* 0x000fe200078e008a */
[----:B------:R-:W-:Y:S01]  /*9470*/  LOP3.LUT R8, R0, R116, RZ, 0xc0, !PT ;  /* 0x0000007400087212 */ /* 0x000fe200078ec0ff */
        /* <DEDUP_REMOVED lines=14> */
[----:B--2---:R-:W-:Y:S02]  /*9560*/  FADD.FTZ R72, R137, R23 ;  /* 0x0000001789487221 */ /* 0x004fe40000010000 */
[----:B------:R-:W-:Y:S01]  /*9570*/  HMMA.16816.F32 R20, R60, R50, RZ ;  /* 0x000000323c14723c */ /* 0x000fe200000018ff */
[----:B---3--:R-:W-:-:S05]  /*9580*/  FADD.FTZ R76, R148, R28 ;  /* 0x0000001c944c7221 */ /* 0x008fca0000010000 */
[C---:B------:R-:W-:Y:S06]  /*9590*/  HMMA.16816.F32 R28, R60.reuse, R74, RZ ;  /* 0x0000004a3c1c723c */ /* 0x040fec00000018ff */
[----:B----4-:R-:W-:Y:S06]  /*95a0*/  HMMA.16816.F32 R44, R60, R122, RZ ;  /* 0x0000007a3c2c723c */ /* 0x010fec00000018ff */
[----:B------:R-:W-:Y:S06]  /*95b0*/  HMMA.16816.F32 R60, R56, R26, R16 ;  /* 0x0000001a383c723c */ /* 0x000fec0000001810 */
[----:B------:R-:W-:Y:S01]  /*95c0*/  HMMA.16816.F32 R16, R68, R122, RZ ;  /* 0x0000007a4410723c */ /* 0x000fe200000018ff */
[----:B------:R-:W-:-:S05]  /*95d0*/  IMAD.MOV.U32 R137, RZ, RZ, R157 ;  /* 0x000000ffff897224 */ /* 0x000fca00078e009d */
[C---:B------:R-:W-:Y:S06]  /*95e0*/  HMMA.16816.F32 R156, R56.reuse, R114, R40 ;  /* 0x00000072389c723c */ /* 0x040fec0000001828 */
[C---:B------:R-:W-:Y:S06]  /*95f0*/  HMMA.16816.F32 R164, R56.reuse, R118, R44 ;  /* 0x0000007638a4723c */ /* 0x040fec000000182c */
[C---:B------:R-:W-:Y:S06]  /*9600*/  HMMA.16816.F32 R148, R56.reuse, R86, R36 ;  /* 0x000000563894723c */ /* 0x040fec0000001824 */
[C---:B------:R-:W-:Y:S06]  /*9610*/  HMMA.16816.F32 R140, R56.reuse, R78, R28 ;  /* 0x0000004e388c723c */ /* 0x040fec000000181c */
[----:B------:R-:W-:Y:S06]  /*9620*/  HMMA.16816.F32 R108, R56, R54, R20 ;  /* 0x00000036386c723c */ /* 0x000fec0000001814 */
[----:B------:R-:W-:Y:S06]  /*9630*/  HMMA.16816.F32 R56, R64, R118, R16 ;  /* 0x000000764038723c */ /* 0x000fec0000001810 */
[C---:B------:R-:W-:Y:S06]  /*9640*/  HMMA.16816.F32 R16, R68.reuse, R82, RZ ;  /* 0x000000524410723c */ /* 0x040fec00000018ff */
[C---:B------:R-:W-:Y:S06]  /*9650*/  HMMA.16816.F32 R20, R68.reuse, R126, RZ ;  /* 0x0000007e4414723c */ /* 0x040fec00000018ff */
[----:B------:R-:W-:-:S12]  /*9660*/  HMMA.16816.F32 R28, R68, R74, RZ ;  /* 0x0000004a441c723c */ /* 0x000fd800000018ff */
[C---:B------:R-:W-:Y:S06]  /*9670*/  HMMA.16816.F32 R36, R64.reuse, R86, R16 ;  /* 0x000000564024723c */ /* 0x040fec0000001810 */
[----:B------:R-:W-:Y:S06]  /*9680*/  HMMA.16816.F32 R44, R64, R114, R20 ;  /* 0x00000072402c723c */ /* 0x000fec0000001814 */
[C---:B------:R-:W-:Y:S06]  /*9690*/  HMMA.16816.F32 R16, R68.reuse, R34, RZ ;  /* 0x000000224410723c */ /* 0x040fec00000018ff */
[----:B------:R-:W-:Y:S01]  /*96a0*/  HMMA.16816.F32 R20, R68, R50, RZ ;  /* 0x000000324414723c */ /* 0x000fe200000018ff */
[----:B------:R-:W-:-:S02]  /*96b0*/  IMAD.MOV.U32 R122, RZ, RZ, R52 ;  /* 0x000000ffff7a7224 */ /* 0x000fc400078e0034 */
[----:B------:R-:W-:-:S03]  /*96c0*/  IMAD.MOV.U32 R123, RZ, RZ, R53 ;  /* 0x000000ffff7b7224 */ /* 0x000fc600078e0035 */
[----:B------:R-:W-:-:S12]  /*96d0*/  HMMA.16816.F32 R40, R64, R78, R28 ;  /* 0x0000004e4028723c */ /* 0x000fd8000000181c */
[C---:B------:R-:W-:Y:S01]  /*96e0*/  HMMA.16816.F32 R28, R64.reuse, R26, R16 ;  /* 0x0000001a401c723c */ /* 0x040fe20000001810 */
[----:B------:R-:W1:Y:S04]  /*96f0*/  LDSM.16.MT88.4 R24, [R192+0x9800] ;  /* 0x00980000c018783b */ /* 0x000e680000004200 */
[----:B------:R-:W-:Y:S01]  /*9700*/  LDSM.16.MT88.4 R16, [R192+0xa800] ;  /* 0x00a80000c010783b */ /* 0x000fe20000004200 */
[----:B------:R-:W-:Y:S03]  /*9710*/  HMMA.16816.F32 R52, R64, R54, R20 ;  /* 0x000000364034723c */ /* 0x000fe60000001814 */
[----:B------:R-:W2:Y:S01]  /*9720*/  LDSM.16.MT88.4 R20, [R194+0x9800] ;  /* 0x00980000c214783b */ /* 0x000ea20000004200 */
        /* <DEDUP_REMOVED lines=10> */
[C---:B-1----:R-:W-:Y:S06]  /*97d0*/  HMMA.16816.F32 R32, R8.reuse, R26, R56 ;  /* 0x0000001a0820723c */ /* 0x042fec0000001838 */
[C---:B------:R-:W-:Y:S06]  /*97e0*/  HMMA.16816.F32 R136, R8.reuse, R24, R136 ;  /* 0x000000180888723c */ /* 0x040fec0000001888 */
[----:B--2---:R-:W-:Y:S06]  /*97f0*/  HMMA.16816.F32 R56, R8, R22, R44 ;  /* 0x000000160838723c */ /* 0x004fec000000182c */
[C---:B------:R-:W-:Y:S06]  /*9800*/  HMMA.16816.F32 R168, R4.reuse, R24, R168 ;  /* 0x0000001804a8723c */ /* 0x040fec00000018a8 */
[----:B------:R-:W-:Y:S01]  /*9810*/  HMMA.16816.F32 R164, R4, R26, R164 ;  /* 0x0000001a04a4723c */ /* 0x000fe200000018a4 */
[----:B------:R-:W1:Y:S05]  /*9820*/  LDSM.16.MT88.4 R24, [R194+0xa800] ;  /* 0x00a80000c218783b */ /* 0x000e6a0000004200 */
[-C--:B------:R-:W-:Y:S06]  /*9830*/  HMMA.16816.F32 R128, R8, R20.reuse, R128 ;  /* 0x000000140880723c */ /* 0x080fec0000001880 */
[C---:B------:R-:W-:Y:S06]  /*9840*/  HMMA.16816.F32 R160, R4.reuse, R20, R160 ;  /* 0x0000001404a0723c */ /* 0x040fec00000018a0 */
[----:B------:R-:W-:Y:S01]  /*9850*/  HMMA.16816.F32 R156, R4, R22, R156 ;  /* 0x00000016049c723c */ /* 0x000fe2000000189c */
[----:B------:R-:W-:Y:S05]  /*9860*/  LDSM.16.MT88.4 R20, [R192+0xb800] ;  /* 0x00b80000c014783b */ /* 0x000fea0000004200 */
[-C--:B------:R-:W-:Y:S06]  /*9870*/  HMMA.16816.F32 R120, R8, R16.reuse, R120 ;  /* 0x000000100878723c */ /* 0x080fec0000001878 */
[C---:B------:R-:W-:Y:S06]  /*9880*/  HMMA.16816.F32 R152, R4.reuse, R16, R152 ;  /* 0x000000100498723c */ /* 0x040fec0000001898 */
[-C--:B------:R-:W-:Y:S06]  /*9890*/  HMMA.16816.F32 R148, R4, R18.reuse, R148 ;  /* 0x000000120494723c */ /* 0x080fec0000001894 */
[----:B------:R-:W-:Y:S01]  /*98a0*/  HMMA.16816.F32 R44, R8, R18, R36 ;  /* 0x00000012082c723c */ /* 0x000fe20000001824 */
        /* <DEDUP_REMOVED lines=15> */
[C---:B-1----:R-:W-:Y:S01]  /*99a0*/  HMMA.16816.F32 R144, R4.reuse, R24, R144 ;  /* 0x000000180490723c */ /* 0x042fe20000001890 */
[----:B------:R-:W-:Y:S01]  /*99b0*/  IMAD.MOV.U32 R81, RZ, RZ, R116 ;  /* 0x000000ffff517224 */ /* 0x000fe200078e0074 */
[----:B------:R-:W-:Y:S01]  /*99c0*/  UIMAD UR19, UR19, 0x48, URZ ;  /* 0x00000048131378a4 */ /* 0x000fe2000f8e023f */
[----:B------:R-:W-:Y:S01]  /*99d0*/  IMAD.MOV.U32 R0, RZ, RZ, R207 ;  /* 0x000000ffff007224 */ /* 0x000fe200078e00cf */
[----:B------:R1:W5:Y:S01]  /*99e0*/  LDL.LU R101, [R1+0x1a0] ;  /* 0x0001a00001657983 */ /* 0x0003620000300800 */
[----:B------:R-:W-:Y:S02]  /*99f0*/  IMAD.MOV.U32 R85, RZ, RZ, R102 ;  /* 0x000000ffff557224 */ /* 0x000fe400078e0066 */
[----:B------:R-:W-:Y:S01]  /*9a00*/  IMAD.MOV.U32 R3, RZ, RZ, R103 ;  /* 0x000000ffff037224 */ /* 0x000fe200078e0067 */
[----:B------:R-:W-:Y:S01]  /*9a10*/  HMMA.16816.F32 R140, R4, R26, R140 ;  /* 0x0000001a048c723c */ /* 0x000fe2000000188c */
[----:B------:R-:W-:Y:S01]  /*9a20*/  IMAD.MOV.U32 R2, RZ, RZ, R104 ;  /* 0x000000ffff027224 */ /* 0x000fe200078e0068 */
[----:B------:R1:W5:Y:S01]  /*9a30*/  LDL.LU R102, [R1+0x19c] ;  /* 0x00019c0001667983 */ /* 0x0003620000300800 */
[----:B------:R-:W-:-:S02]  /*9a40*/  IMAD.MOV.U32 R116, RZ, RZ, R206 ;  /* 0x000000ffff747224 */ /* 0x000fc400078e00ce */
[----:B------:R-:W-:Y:S01]  /*9a50*/  IMAD.MOV.U32 R82, RZ, RZ, R118 ;  /* 0x000000ffff527224 */ /* 0x000fe200078e0076 */
[C---:B--2---:R-:W-:Y:S01]  /*9a60*/  HMMA.16816.F32 R88, R4.reuse, R16, R88 ;  /* 0x000000100458723c */ /* 0x044fe20000001858 */
        /* <DEDUP_REMOVED lines=9> */
[C---:B------:R-:W-:Y:S01]  /*9b00*/  HMMA.16816.F32 R112, R8.reuse, R24, R112 ;  /* 0x000000180870723c */ /* 0x040fe20000001870 */
        /* <DEDUP_REMOVED lines=8> */
[----:B------:R-:W-:Y:S02]  /*9b90*/  IMAD.MOV.U32 R85, RZ, RZ, R72 ;  /* 0x000000ffff557224 */ /* 0x000fe400078e0048 */
[----:B------:R-:W-:Y:S02]  /*9ba0*/  IMAD.MOV.U32 R3, RZ, RZ, R73 ;  /* 0x000000ffff037224 */ /* 0x000fe400078e0049 */
[----:B------:R-:W-:Y:S01]  /*9bb0*/  IMAD.MOV.U32 R2, RZ, RZ, R76 ;  /* 0x000000ffff027224 */ /* 0x000fe200078e004c */
[C---:B------:R-:W-:Y:S01]  /*9bc0*/  HMMA.16816.F32 R72, R4.reuse, R20, R132 ;  /* 0x000000140448723c */ /* 0x040fe20000001884 */
[----:B------:R-:W-:Y:S01]  /*9bd0*/  IMAD.MOV.U32 R116, RZ, RZ, R77 ;  /* 0x000000ffff747224 */ /* 0x000fe200078e004d */
[----:B------:R-:W-:Y:S04]  /*9be0*/  LDSM.16.MT88.4 R132, [R192+0x9c00] ;  /* 0x009c0000c084783b */ /* 0x000fe80000004200 */
[----:B------:R-:W-:Y:S01]  /*9bf0*/  HMMA.16816.F32 R76, R4, R22, R108 ;  /* 0x00000016044c723c */ /* 0x000fe2000000186c */
[----:B------:R-:W2:Y:S01]  /*9c00*/  LDSM.16.MT88.4 R4, [R194+0xbc00] ;  /* 0x00bc0000c204783b */ /* 0x000ea20000004200 */
[----:B------:R-:W-:-:S02]  /*9c10*/  IMAD.MOV.U32 R61, RZ, RZ, R84 ;  /* 0x000000ffff3d7224 */ /* 0x000fc400078e0054 */
[----:B------:R-:W-:Y:S01]  /*9c20*/  IMAD.MOV.U32 R60, RZ, RZ, R85 ;  /* 0x000000ffff3c7224 */ /* 0x000fe200078e0055 */
[----:B------:R-:W-:Y:S01]  /*9c30*/  LDSM.16.MT88.4 R108, [R194+0xac00] ;  /* 0x00ac0000c26c783b */ /* 0x000fe20000004200 */
[----:B------:R-:W-:Y:S01]  /*9c40*/  HMMA.16816.F32 R84, R8, R16, R216 ;  /* 0x000000100854723c */ /* 0x000fe200000018d8 */
        /* <DEDUP_REMOVED lines=11> */
[----:B------:R-:W-:Y:S01]  /*9d00*/  LDSM.16.MT88.4 R80, [R192+0xbc00] ;  /* 0x00bc0000c050783b */ /* 0x000fe20000004200 */
[----:B------:R-:W-:-:S02]  /*9d10*/  IMAD.MOV.U32 R27, RZ, RZ, R124 ;  /* 0x000000ffff1b7224 */ /* 0x000fc400078e007c */
[----:B------:R-:W-:Y:S02]  /*9d20*/  IMAD.MOV.U32 R2, RZ, RZ, R125 ;  /* 0x000000ffff027224 */ /* 0x000fe400078e007d */
[----:B------:R-:W-:Y:S01]  /*9d30*/  IMAD.MOV.U32 R26, RZ, RZ, R117 ;  /* 0x000000ffff1a7224 */ /* 0x000fe200078e0075 */
[----:B------:R-:W3:Y:S04]  /*9d40*/  LDSM.16.MT88.4 R124, [R194+0x9c00] ;  /* 0x009c0000c27c783b */ /* 0x000ee80000004200 */
[----:B------:R-:W4:Y:S01]  /*9d50*/  LDSM.16.MT88.4 R116, [R192+0xac00] ;  /* 0x00ac0000c074783b */ /* 0x000f220000004200 */
[C---:B------:R-:W-:Y:S06]  /*9d60*/  HMMA.16816.F32 R68, R8.reuse, R20, R68 ;  /* 0x000000140844723c */ /* 0x040fec0000001844 */
[C---:B------:R-:W-:Y:S06]  /*9d70*/  HMMA.16816.F32 R52, R8.reuse, R22, R52 ;  /* 0x000000160834723c */ /* 0x040fec0000001834 */
[----:B------:R-:W-:Y:S07]  /*9d80*/  HMMA.16816.F32 R28, R8, R18, R28 ;  /* 0x00000012081c723c */ /* 0x000fee000000181c */
[----:B------:R-:W-:Y:S01]  /*9d90*/  FADD.FTZ R8, R2, R26 ;  /* 0x0000001a02087221 */ /* 0x000fe20000010000 */
[----:B------:R-:W-:Y:S01]  /*9da0*/  IMAD.U32 R2, RZ, RZ, UR19 ;  /* 0x00000013ff027e24 */ /* 0x000fe2000f8e00ff */
[-C--:B--2---:R-:W-:Y:S06]  /*9db0*/  HMMA.16816.F32 R88, R92, R4.reuse, R88 ;  /* 0x000000045c58723c */ /* 0x084fec0000001858 */
[----:B------:R-:W-:Y:S07]  /*9dc0*/  HMMA.16816.F32 R84, R96, R4, R84 ;  /* 0x000000046054723c */ /* 0x000fee0000001854 */
[----:B------:R-:W-:Y:S01]  /*9dd0*/  FADD.FTZ R5, R3, R27 ;  /* 0x0000001b03057221 */ /* 0x000fe20000010000 */
[----:B------:R-:W-:-:S05]  /*9de0*/  IMAD.WIDE R2, R2, 0x2, R12 ;  /* 0x0000000202027825 */ /* 0x000fca00078e020c */
[----:B------:R-:W-:Y:S04]  /*9df0*/  STG.E.U16 desc[UR20][R2.64], R228 ;  /* 0x000000e402007986 */ /* 0x000fe8000c101514 */
        /* <DEDUP_REMOVED lines=20> */
[----:B------:R-:W-:Y:S01]  /*9f40*/  STG.E.U16 desc[UR20][R106.64+0x32], R236 ;  /* 0x000032ec6a007986 */ /* 0x000fe2000c101514 */
[----:B------:R-:W-:Y:S03]  /*9f50*/  HMMA.16816.F32 R136, R96, R132, R136 ;  /* 0x000000846088723c */ /* 0x000fe60000001888 */
[----:B------:R-:W-:Y:S01]  /*9f60*/  STG.E.U16 desc[UR20][R48.64+0x30], R224 ;  /* 0x000030e030007986 */ /* 0x000fe2000c101514 */
[----:B------:R-:W-:-:S03]  /*9f70*/  FADD.FTZ R4, R25, R24 ;  /* 0x0000001819047221 */ /* 0x000fc60000010000 */
[----:B------:R-:W-:Y:S01]  /*9f80*/  STG.E.U16 desc[UR20][R48.64+0x32], R223 ;  /* 0x000032df30007986 */ /* 0x000fe2000c101514 */
[----:B------:R-:W-:Y:S03]  /*9f90*/  HMMA.16816.F32 R168, R92, R132, R168 ;  /* 0x000000845ca8723c */ /* 0x000fe600000018a8 */
[----:B------:R-:W-:Y:S01]  /*9fa0*/  STG.E.U16 desc[UR20][R2.64+0x30], R222 ;  /* 0x000030de02007986 */ /* 0x000fe2000c101514 */
[----:B------:R-:W-:-:S03]  /*9fb0*/  FADD.FTZ R0, R0, R60 ;  /* 0x0000003c00007221 */ /* 0x000fc60000010000 */
[----:B------:R-:W-:Y:S01]  /*9fc0*/  STG.E.U16 desc[UR20][R2.64+0x32], R221 ;  /* 0x000032dd02007986 */ /* 0x000fe2000c101514 */
[C---:B------:R-:W-:Y:S03]  /*9fd0*/  HMMA.16816.F32 R164, R92.reuse, R134, R164 ;  /* 0x000000865ca4723c */ /* 0x040fe600000018a4 */
[----:B------:R-:W-:Y:S03]  /*9fe0*/  STG.E.U16 desc[UR20][R12.64+0x40], R210 ;  /* 0x000040d20c007986 */ /* 0x000fe6000c101514 */
[----:B---3--:R-:W-:Y:S01]  /*9ff0*/  HMMA.16816.F32 R160, R92, R124, R160 ;  /* 0x0000007c5ca0723c */ /* 0x008fe200000018a0 */
[----:B------:R-:W-:Y:S01]  /*a000*/  STG.E.U16 desc[UR20][R12.64+0x42], R209 ;  /* 0x000042d10c007986 */ /* 0x000fe2000c101514 */
[----:B------:R-:W-:-:S03]  /*a010*/  FADD.FTZ R5, R62, R5 ;  /* 0x000000053e057221 */ /* 0x000fc60000010000 */
[----:B------:R-:W-:Y:S01]  /*a020*/  STG.E.U16 desc[UR20][R106.64+0x40], R204 ;  /* 0x000040cc6a007986 */ /* 0x000fe2000c101514 */
[C---:B------:R-:W-:Y:S03]  /*a030*/  HMMA.16816.F32 R156, R92.reuse, R126, R156 ;  /* 0x0000007e5c9c723c */ /* 0x040fe6000000189c */
[----:B------:R-:W-:Y:S03]  /*a040*/  STG.E.U16 desc[UR20][R106.64+0x42], R208 ;  /* 0x000042d06a007986 */ /* 0x000fe6000c101514 */
[----:B----4-:R-:W-:Y:S01]  /*a050*/  HMMA.16816.F32 R152, R92, R116, R152 ;  /* 0x000000745c98723c */ /* 0x010fe20000001898 */
[----:B------:R-:W-:Y:S01]  /*a060*/  STG.E.U16 desc[UR20][R48.64+0x40], R187 ;  /* 0x000040bb30007986 */ /* 0x000fe2000c101514 */
[----:B------:R-:W-:-:S03]  /*a070*/  FADD.FTZ R4, R63, R4 ;  /* 0x000000043f047221 */ /* 0x000fc60000010000 */
[----:B------:R-:W-:Y:S01]  /*a080*/  STG.E.U16 desc[UR20][R48.64+0x42], R186 ;  /* 0x000042ba30007986 */ /* 0x000fe2000c101514 */
[C---:B------:R-:W-:Y:S03]  /*a090*/  HMMA.16816.F32 R148, R92.reuse, R118, R148 ;  /* 0x000000765c94723c */ /* 0x040fe60000001894 */
[----:B------:R-:W-:Y:S03]  /*a0a0*/  STG.E.U16 desc[UR20][R2.64+0x40], R185 ;  /* 0x000040b902007986 */ /* 0x000fe6000c101514 */
[C---:B------:R-:W-:Y:S01]  /*a0b0*/  HMMA.16816.F32 R144, R92.reuse, R108, R144 ;  /* 0x0000006c5c90723c */ /* 0x040fe20000001890 */
[----:B------:R-:W-:Y:S05]  /*a0c0*/  STG.E.U16 desc[UR20][R2.64+0x42], R184 ;  /* 0x000042b802007986 */ /* 0x000fea000c101514 */
[C---:B------:R-:W-:Y:S01]  /*a0d0*/  HMMA.16816.F32 R140, R92.reuse, R110, R140 ;  /* 0x0000006e5c8c723c */ /* 0x040fe2000000188c */
[----:B------:R-:W-:Y:S05]  /*a0e0*/  STG.E.U16 desc[UR20][R12.64+0x50], R203 ;  /* 0x000050cb0c007986 */ /* 0x000fea000c101514 */
[C---:B------:R-:W-:Y:S01]  /*a0f0*/  HMMA.16816.F32 R72, R92.reuse, R80, R72 ;  /* 0x000000505c48723c */ /* 0x040fe20000001848 */
[----:B------:R-:W-:Y:S05]  /*a100*/  STG.E.U16 desc[UR20][R12.64+0x52], R202 ;  /* 0x000052ca0c007986 */ /* 0x000fea000c101514 */
[----:B------:R-:W-:Y:S01]  /*a110*/  HMMA.16816.F32 R76, R92, R82, R76 ;  /* 0x000000525c4c723c */ /* 0x000fe2000000184c */
[----:B------:R-:W-:Y:S05]  /*a120*/  STG.E.U16 desc[UR20][R106.64+0x50], R200 ;  /* 0x000050c86a007986 */ /* 0x000fea000c101514 */
[C---:B------:R-:W-:Y:S01]  /*a130*/  HMMA.16816.F32 R128, R96.reuse, R124, R128 ;  /* 0x0000007c6080723c */ /* 0x040fe20000001880 */
[----:B------:R-:W-:Y:S05]  /*a140*/  STG.E.U16 desc[UR20][R106.64+0x52], R201 ;  /* 0x000052c96a007986 */ /* 0x000fea000c101514 */
[----:B------:R-:W-:Y:S01]  /*a150*/  HMMA.16816.F32 R120, R96, R116, R120 ;  /* 0x000000746078723c */ /* 0x000fe20000001878 */
[----:B------:R-:W-:-:S05]  /*a160*/  FADD.FTZ R0, R64, R0 ;  /* 0x0000000040007221 */ /* 0x000fca0000010000 */
[C---:B------:R-:W-:Y:S01]  /*a170*/  HMMA.16816.F32 R112, R96.reuse, R108, R112 ;  /* 0x0000006c6070723c */ /* 0x040fe20000001870 */
[----:B------:R-:W-:Y:S05]  /*a180*/  STG.E.U16 desc[UR20][R48.64+0x50], R183 ;  /* 0x000050b730007986 */ /* 0x000fea000c101514 */
[C---:B------:R-:W-:Y:S01]  /*a190*/  HMMA.16816.F32 R68, R96.reuse, R80, R68 ;  /* 0x000000506044723c */ /* 0x040fe20000001844 */
[----:B------:R-:W-:Y:S05]  /*a1a0*/  STG.E.U16 desc[UR20][R48.64+0x52], R182 ;  /* 0x000052b630007986 */ /* 0x000fea000c101514 */
[C---:B------:R-:W-:Y:S01]  /*a1b0*/  HMMA.16816.F32 R132, R96.reuse, R134, R32 ;  /* 0x000000866084723c */ /* 0x040fe20000001820 */
[----:B------:R-:W-:Y:S05]  /*a1c0*/  STG.E.U16 desc[UR20][R2.64+0x50], R181 ;  /* 0x000050b502007986 */ /* 0x000fea000c101514 */
[C---:B------:R-:W-:Y:S01]  /*a1d0*/  HMMA.16816.F32 R124, R96.reuse, R126, R56 ;  /* 0x0000007e607c723c */ /* 0x040fe20000001838 */
[----:B------:R-:W-:Y:S05]  /*a1e0*/  STG.E.U16 desc[UR20][R2.64+0x52], R180 ;  /* 0x000052b402007986 */ /* 0x000fea000c101514 */
[C---:B------:R-:W-:Y:S06]  /*a1f0*/  HMMA.16816.F32 R116, R96.reuse, R118, R44 ;  /* 0x000000766074723c */ /* 0x040fec000000182c */
[C---:B------:R-:W-:Y:S06]  /*a200*/  HMMA.16816.F32 R108, R96.reuse, R110, R40 ;  /* 0x0000006e606c723c */ /* 0x040fec0000001828 */
[----:B------:R-:W-:Y:S01]  /*a210*/  HMMA.16816.F32 R80, R96, R82, R52 ;  /* 0x000000526050723c */ /* 0x000fe20000001834 */
[----:B------:R-:W-:-:S05]  /*a220*/  FADD.FTZ R5, R66, R5 ;  /* 0x0000000542057221 */ /* 0x000fca0000010000 */
[-C--:B------:R-:W-:Y:S01]  /*a230*/  HMMA.16816.F32 R92, R92, R6.reuse, R36 ;  /* 0x000000065c5c723c */ /* 0x080fe20000001824 */
[----:B------:R-:W-:Y:S05]  /*a240*/  STG.E.U16 desc[UR20][R12.64+0x60], R199 ;  /* 0x000060c70c007986 */ /* 0x000fea000c101514 */
[----:B------:R-:W-:Y:S01]  /*a250*/  HMMA.16816.F32 R96, R96, R6, R28 ;  /* 0x000000066060723c */ /* 0x000fe2000000181c */
[----:B------:R-:W-:Y:S01]  /*a260*/  STG.E.U16 desc[UR20][R12.64+0x62], R198 ;  /* 0x000062c60c007986 */ /* 0x000fe2000c101514 */
[----:B------:R-:W-:-:S05]  /*a270*/  FADD.FTZ R4, R252, R4 ;  /* 0x00000004fc047221 */ /* 0x000fca0000010000 */
[----:B------:R-:W-:Y:S01]  /*a280*/  FADD.FTZ R6, R61, R8 ;  /* 0x000000083d067221 */ /* 0x000fe20000010000 */
[----:B------:R-:W-:Y:S01]  /*a290*/  STG.E.U16 desc[UR20][R106.64+0x60], R196 ;  /* 0x000060c46a007986 */ /* 0x000fe2000c101514 */
[----:B------:R-:W-:Y:S02]  /*a2a0*/  FADD.FTZ R0, R248, R0 ;  /* 0x00000000f8007221 */ /* 0x000fe40000010000 */
[----:B------:R-:W-:Y:S01]  /*a2b0*/  FADD.FTZ R6, R65, R6 ;  /* 0x0000000641067221 */ /* 0x000fe20000010000 */
[----:B------:R-:W-:Y:S01]  /*a2c0*/  STG.E.U16 desc[UR20][R106.64+0x62], R197 ;  /* 0x000062c56a007986 */ /* 0x000fe2000c101514 */
[----:B------:R-:W-:-:S03]  /*a2d0*/  FADD.FTZ R5, R50, R5 ;  /* 0x0000000532057221 */ /* 0x000fc60000010000 */
[----:B------:R-:W-:Y:S01]  /*a2e0*/  STG.E.U16 desc[UR20][R48.64+0x60], R179 ;  /* 0x000060b330007986 */ /* 0x000fe2000c101514 */
[----:B------:R-:W-:-:S03]  /*a2f0*/  FADD.FTZ R6, R67, R6 ;  /* 0x0000000643067221 */ /* 0x000fc60000010000 */
[----:B------:R-:W-:Y:S01]  /*a300*/  STG.E.U16 desc[UR20][R48.64+0x62], R178 ;  /* 0x000062b230007986 */ /* 0x000fe2000c101514 */
[----:B------:R-:W-:-:S03]  /*a310*/  FADD.FTZ R4, R251, R4 ;  /* 0x00000004fb047221 */ /* 0x000fc60000010000 */
[----:B------:R-:W-:Y:S01]  /*a320*/  STG.E.U16 desc[UR20][R2.64+0x60], R175 ;  /* 0x000060af02007986 */ /* 0x000fe2000c101514 */
[----:B------:R-:W-:-:S03]  /*a330*/  FADD.FTZ R0, R250, R0 ;  /* 0x00000000fa007221 */ /* 0x000fc60000010000 */
        /* <DEDUP_REMOVED lines=8> */
[----:B------:R2:W-:Y:S02]  /*a3c0*/  STG.E.U16 desc[UR20][R2.64+0x72], R100 ;  /* 0x0000726402007986 */ /* 0x0005e4000c101514 */
[----:B--2---:R-:W-:Y:S01]  /*a3d0*/  FADD.FTZ R3, R51, R6 ;  /* 0x0000000633037221 */ /* 0x004fe20000010000 */
        /* <DEDUP_REMOVED lines=16> */
[----:B------:R-:W-:-:S03]  /*a4e0*/  FADD.FTZ R2, R213, R2 ;  /* 0x00000002d5027221 */ /* 0x000fc60000010000 */
[----:B------:R1:W5:Y:S04]  /*a4f0*/  LDL.LU R193, [R1+0x180] ;  /* 0x0001800001c17983 */ /* 0x0003680000300800 */
[----:B------:R1:W5:Y:S04]  /*a500*/  LDL.LU R177, [R1+0x17c] ;  /* 0x00017c0001b17983 */ /* 0x0003680000300800 */
[----:B------:R1:W5:Y:S04]  /*a510*/  LDL.LU R176, [R1+0x178] ;  /* 0x0001780001b07983 */ /* 0x0003680000300800 */
[----:B------:R1:W-:Y:S04]  /*a520*/  STL [R1+0x138], R5 ;  /* 0x0001380501007387 */ /* 0x0003e80000100800 */
[----:B------:R1:W-:Y:S04]  /*a530*/  STL [R1+0x12c], R3 ;  /* 0x00012c0301007387 */ /* 0x0003e80000100800 */
[----:B------:R1:W-:Y:S04]  /*a540*/  STL [R1+0x130], R0 ;  /* 0x0001300001007387 */ /* 0x0003e80000100800 */
[----:B------:R1:W-:Y:S01]  /*a550*/  STL [R1+0x134], R2 ;  /* 0x0001340201007387 */ /* 0x0003e20000100800 */
[----:B------:R-:W-:Y:S05]  /*a560*/  @!P0 BRA `(.L_x_587) ;  /* 0x0000007800488947 */ /* 0x000fea0003800000 */
[----:B------:R-:W2:Y:S01]  /*a570*/  LDL.LU R51, [R1+0x34] ;  /* 0x0000340001337983 */ /* 0x000ea20000300800 */
[----:B------:R-:W-:Y:S01]  /*a580*/  ULDC UR4, c[0x0][0x2d0] ;  /* 0x0000b40000047ab9 */ /* 0x000fe20000000800 */
[----:B------:R-:W3:Y:S01]  /*a590*/  LDC.64 R6, c[0x0][0x250] ;  /* 0x00009400ff067b82 */ /* 0x000ee20000000a00 */
[----:B------:R-:W-:Y:S01]  /*a5a0*/  IADD3 R208, P0, R12, -0x80, RZ ;  /* 0xffffff800cd07810 */ /* 0x000fe20007f1e0ff */
[----:B------:R-:W4:Y:S01]  /*a5b0*/  LDL.LU R15, [R1+0x10c] ;  /* 0x00010c00010f7983 */ /* 0x000f220000300800 */
[----:B-1---5:R-:W-:Y:S01]  /*a5c0*/  IMAD.MOV.U32 R0, RZ, RZ, R104 ;  /* 0x000000ffff007224 */ /* 0x022fe200078e0068 */
[----:B------:R-:W-:Y:S01]  /*a5d0*/  MOV R105, R101 ;  /* 0x0000006500697202 */ /* 0x000fe20000000f00 */
[----:B------:R-:W-:Y:S01]  /*a5e0*/  IMAD.MOV.U32 R100, RZ, RZ, R102 ;  /* 0x000000ffff647224 */ /* 0x000fe200078e0066 */
[----:B------:R-:W4:Y:S01]  /*a5f0*/  LDL.LU R14, [R1+0x30] ;  /* 0x00003000010e7983 */ /* 0x000f220000300800 */
[----:B------:R-:W-:Y:S01]  /*a600*/  ISETP.GE.AND P1, PT, R176, UR4, PT ;  /* 0x00000004b0007c0c */ /* 0x000fe2000bf26270 */
[----:B------:R-:W-:Y:S01]  /*a610*/  UIADD3 UR31, UR18, -0x2, URZ ;  /* 0xfffffffe121f7890 */ /* 0x000fe2000fffe03f */
[----:B------:R-:W-:Y:S01]  /*a620*/  IADD3.X R209, R13, -0x1, RZ, P0, !PT ;  /* 0xffffffff0dd17810 */ /* 0x000fe200007fe4ff */
[----:B------:R-:W-:Y:S01]  /*a630*/  ULDC UR29, c[0x0][0x2d0] ;  /* 0x0000b400001d7ab9 */ /* 0x000fe20000000800 */
[----:B------:R-:W-:Y:S01]  /*a640*/  ULDC UR4, c[0x0][0x2ec] ;  /* 0x0000bb0000047ab9 */ /* 0x000fe20000000800 */
[----:B------:R-:W-:-:S08]  /*a650*/  ULDC.64 UR6, c[0x0][0x248] ;  /* 0x0000920000067ab9 */ /* 0x000fd00000000a00 */
[----:B------:R-:W1:Y:S01]  /*a660*/  @!P1 LDC.64 R2, c[0x0][0x220] ;  /* 0x00008800ff029b82 */ /* 0x000e620000000a00 */
[----:B---3--:R-:W-:Y:S07]  /*a670*/  STL.64 [R1+0x28], R6 ;  /* 0x0000280601007387 */ /* 0x008fee0000100a00 */
[----:B------:R-:W3:Y:S01]  /*a680*/  @!P1 LDC.64 R4, c[0x0][0x220] ;  /* 0x00008800ff049b82 */ /* 0x000ee20000000a00 */
[----:B-1----:R1:W-:Y:S04]  /*a690*/  @!P1 STL.64 [R1+0x158], R2 ;  /* 0x0001580201009387 */ /* 0x0023e80000100a00 */
[----:B---3--:R3:W-:Y:S01]  /*a6a0*/  @!P1 STL.64 [R1+0x150], R4 ;  /* 0x0001500401009387 */ /* 0x0087e20000100a00 */
[----:B-1----:R-:W-:-:S02]  /*a6b0*/  MOV R3, R103 ;  /* 0x0000006700037202 */ /* 0x002fc40000000f00 */
[C---:B--2---:R-:W-:Y:S01]  /*a6c0*/  IADD3 R2, R51.reuse, 0x4, RZ ;  /* 0x0000000433027810 */ /* 0x044fe20007ffe0ff */
[----:B---3--:R-:W-:-:S04]  /*a6d0*/  IMAD.WIDE.U32 R4, R51, -0x326172a9, RZ ;  /* 0xcd9e8d5733047825 */ /* 0x008fc800078e00ff */
[----:B------:R-:W-:Y:S01]  /*a6e0*/  IMAD.WIDE.U32 R6, R2, -0x326172a9, RZ ;  /* 0xcd9e8d5702067825 */ /* 0x000fe200078e00ff */
[----:B------:R1:W-:Y:S03]  /*a6f0*/  STL.64 [R1+0x140], R4 ;  /* 0x0001400401007387 */ /* 0x0003e60000100a00 */
[----:B----4-:R-:W-:Y:S01]  /*a700*/  IMAD.WIDE.U32 R8, R15, -0x2daee0ad, RZ ;  /* 0xd2511f530f087825 */ /* 0x010fe200078e00ff */
[-C--:B------:R-:W-:Y:S01]  /*a710*/  LOP3.LUT R2, R7, R14.reuse, RZ, 0x3c, !PT ;  /* 0x0000000e07027212 */ /* 0x080fe200078e3cff */
[----:B------:R2:W-:Y:S04]  /*a720*/  STL.64 [R1+0x20], R6 ;  /* 0x0000200601007387 */ /* 0x0005e80000100a00 */
[----:B------:R3:W-:Y:S01]  /*a730*/  STL.64 [R1], R8 ;  /* 0x0000000801007387 */ /* 0x0007e20000100a00 */
[----:B-1----:R-:W-:-:S05]  /*a740*/  LOP3.LUT R4, R5, R14, RZ, 0x3c, !PT ;  /* 0x0000000e05047212 */ /* 0x002fca00078e3cff */
[----:B--2---:R-:W-:-:S04]  /*a750*/  IMAD.WIDE.U32 R6, R4, -0x2daee0ad, RZ ;  /* 0xd2511f5304067825 */ /* 0x004fc800078e00ff */
[----:B------:R-:W-:Y:S01]  /*a760*/  IMAD.WIDE.U32 R4, R2, -0x2daee0ad, RZ ;  /* 0xd2511f5302047825 */ /* 0x000fe200078e00ff */
[----:B------:R3:W-:Y:S04]  /*a770*/  STL.64 [R1+0x18], R6 ;  /* 0x0000180601007387 */ /* 0x0007e80000100a00 */
[----:B------:R3:W-:Y:S01]  /*a780*/  STL.64 [R1+0x8], R4 ;  /* 0x0000080401007387 */ /* 0x0007e20000100a00 */
[----:B------:R-:W-:Y:S05]  /*a790*/  BRA `(.L_x_588) ;  /* 0x00000004000c7947 */ /* 0x000fea0003800000 */
.L_x_590:
[----:B------:R-:W2:Y:S01]  /*a7a0*/  LDL.64 R198, [R1+0x170] ;  /* 0x0001700001c67983 */ /* 0x000ea20000100a00 */
[----:B------:R-:W1:Y:S01]  /*a7b0*/  @!P1 LDC.64 R106, c[0x0][0x218] ;  /* 0x00008600ff6a9b82 */ /* 0x000e620000000a00 */
[----:B------:R-:W-:Y:S02]  /*a7c0*/  UIADD3 UR9, UR31, -0x1, URZ ;  /* 0xffffffff1f097890 */ /* 0x000fe4000fffe03f */
[----:B------:R-:W3:Y:S02]  /*a7d0*/  LDL.64 R196, [R1+0x160] ;  /* 0x0001600001c47983 */ /* 0x000ee40000100a00 */
[----:B------:R-:W-:Y:S02]  /*a7e0*/  USHF.R.S32.HI UR8, URZ, 0x1f, UR9 ;  /* 0x0000001f3f087899 */ /* 0x000fe40008011409 */
[----:B------:R4:W-:Y:S01]  /*a7f0*/  @P1 STS [R207+0x6000], RZ ;  /* 0x006000ffcf001388 */ /* 0x0009e20000000800 */
[----:B------:R-:W-:Y:S01]  /*a800*/  UIMAD.WIDE.U32 UR16, UR9, UR6, URZ ;  /* 0x00000006091072a5 */ /* 0x000fe2000f8e003f */
[----:B------:R-:W5:Y:S01]  /*a810*/  @!P4 LDC.64 R178, c[0x0][0x218] ;  /* 0x00008600ffb2cb82 */ /* 0x000f620000000a00 */
[----:B------:R-:W-:Y:S01]  /*a820*/  UIMAD UR8, UR8, UR6, URZ ;  /* 0x00000006080872a4 */ /* 0x000fe2000f8e023f */
[----:B------:R4:W-:Y:S03]  /*a830*/  @P1 STS [R207+0x6004], RZ ;  /* 0x006004ffcf001388 */ /* 0x0009e60000000800 */
[----:B------:R-:W-:Y:S01]  /*a840*/  UIMAD UR8, UR9, UR7, UR8 ;  /* 0x00000007090872a4 */ /* 0x000fe2000f8e0208 */
[----:B------:R4:W-:Y:S01]  /*a850*/  @P1 STS.64 [R207+0x6008], RZ ;  /* 0x006008ffcf001388 */ /* 0x0009e20000000a00 */
[----:B------:R-:W-:Y:S01]  /*a860*/  IMAD.U32 R2, RZ, RZ, UR16 ;  /* 0x00000010ff027e24 */ /* 0x000fe2000f8e00ff */
[----:B------:R-:W4:Y:S01]  /*a870*/  @!P3 LDC.64 R176, c[0x0][0x218] ;  /* 0x00008600ffb0bb82 */ /* 0x000f220000000a00 */
[----:B------:R-:W-:Y:S01]  /*a880*/  UIADD3 UR8, UR17, UR8, URZ ;  /* 0x0000000811087290 */ /* 0x000fe2000fffe03f */
[----:B------:R-:W-:Y:S05]  /*a890*/  IMAD.U32 R101, RZ, RZ, UR16 ;  /* 0x00000010ff657e24 */ /* 0x000fea000f8e00ff */
[----:B------:R-:W-:Y:S01]  /*a8a0*/  IMAD.U32 R102, RZ, RZ, UR8 ;  /* 0x00000008ff667e24 */ /* 0x000fe2000f8e00ff */
[----:B------:R-:W4:Y:S08]  /*a8b0*/  @!P1 LDC.64 R174, c[0x0][0x218] ;  /* 0x00008600ffae9b82 */ /* 0x000f300000000a00 */
[----:B------:R-:W4:Y:S01]  /*a8c0*/  @!P4 LDC.64 R172, c[0x0][0x218] ;  /* 0x00008600ffaccb82 */ /* 0x000f220000000a00 */
[----:B--2---:R-:W-:Y:S04]  /*a8d0*/  LEA R2, P2, R2, R198, 0x6 ;  /* 0x000000c602027211 */ /* 0x004fe800078430ff */
[C---:B-1----:R-:W-:Y:S02]  /*a8e0*/  @!P1 LEA R106, P0, R2.reuse, R106, 0x1 ;  /* 0x0000006a026a9211 */ /* 0x042fe400078008ff */
[----:B---3--:R-:W-:Y:S02]  /*a8f0*/  LEA.HI.X R102, R101, R197, R102, 0x6, P2 ;  /* 0x000000c565667211 */ /* 0x008fe400010f3466 */
[C---:B-----5:R-:W-:Y:S02]  /*a900*/  @!P4 LEA R178, P2, R2.reuse, R178, 0x1 ;  /* 0x000000b202b2c211 */ /* 0x060fe400078408ff */
[C-C-:B------:R-:W-:Y:S02]  /*a910*/  @!P1 LEA.HI.X R107, R2.reuse, R107, R102.reuse, 0x1, P0 ;  /* 0x0000006b026b9211 */ /* 0x140fe400000f0c66 */
[C-C-:B------:R-:W-:Y:S02]  /*a920*/  @!P4 LEA.HI.X R179, R2.reuse, R179, R102.reuse, 0x1, P2 ;  /* 0x000000b302b3c211 */ /* 0x140fe400010f0c66 */
[C---:B----4-:R-:W-:Y:S01]  /*a930*/  @!P3 LEA R176, P0, R2.reuse, R176, 0x1 ;  /* 0x000000b002b0b211 */ /* 0x050fe200078008ff */
[----:B------:R-:W-:Y:S01]  /*a940*/  @!PT LDS RZ, [RZ] ;  /* 0x00000000fffff984 */ /* 0x000fe20000000800 */
[----:B------:R-:W-:Y:S01]  /*a950*/  @!PT LDS RZ, [RZ] ;  /* 0x00000000fffff984 */ /* 0x000fe20000000800 */
[----:B------:R-:W-:Y:S01]  /*a960*/  @!PT LDS RZ, [RZ] ;  /* 0x00000000fffff984 */ /* 0x000fe20000000800 */
[----:B------:R1:W-:Y:S01]  /*a970*/  @!P1 LDGSTS.E.BYPASS.LTC128B.128 [R207+0x6000], desc[UR20][R106.64] ;  /* 0x060000006acf9fae */ /* 0x0003e2000b901d54 */
[C---:B------:R-:W-:Y:S02]  /*a980*/  IADD3 R101, P6, R2.reuse, UR10, RZ ;  /* 0x0000000a02657c10 */ /* 0x040fe4000ffde0ff */
[----:B------:R-:W-:Y:S01]  /*a990*/  @!P3 LEA.HI.X R177, R2, R177, R102, 0x1, P0 ;  /* 0x000000b102b1b211 */ /* 0x000fe200000f0c66 */
[----:B------:R2:W-:Y:S01]  /*a9a0*/  @P4 STS.128 [R207+0x7000], RZ ;  /* 0x007000ffcf004388 */ /* 0x0005e20000000c00 */
[C---:B------:R-:W-:Y:S02]  /*a9b0*/  @!P1 LEA R174, P5, R101.reuse, R174, 0x1 ;  /* 0x000000ae65ae9211 */ /* 0x040fe400078a08ff */
[C---:B------:R-:W-:Y:S01]  /*a9c0*/  @!P4 LEA R172, P2, R101.reuse, R172, 0x1 ;  /* 0x000000ac65acc211 */ /* 0x040fe200078408ff */
[----:B------:R-:W-:Y:S01]  /*a9d0*/  @!PT LDS RZ, [RZ] ;  /* 0x00000000fffff984 */ /* 0x000fe20000000800 */
[----:B------:R-:W-:Y:S01]  /*a9e0*/  @!PT LDS RZ, [RZ] ;  /* 0x00000000fffff984 */ /* 0x000fe20000000800 */
[----:B------:R-:W-:Y:S01]  /*a9f0*/  @!PT LDS RZ, [RZ] ;  /* 0x00000000fffff984 */ /* 0x000fe20000000800 */
[----:B------:R2:W-:Y:S01]  /*aa00*/  @!P4 LDGSTS.E.BYPASS.LTC128B.128 [R207+0x7000], desc[UR20][R178.64+0x40] ;  /* 0x07000040b2cfcfae */ /* 0x0005e2000b901d54 */
[----:B------:R-:W-:Y:S03]  /*aa10*/  IADD3.X R102, R102, UR11, RZ, P6, !PT ;  /* 0x0000000b66667c10 */ /* 0x000fe6000b7fe4ff */
[----:B------:R2:W-:Y:S01]  /*aa20*/  @P3 STS.128 [R207+0x8000], RZ ;  /* 0x008000ffcf003388 */ /* 0x0005e20000000c00 */
[C-C-:B------:R-:W-:Y:S02]  /*aa30*/  @!P1 LEA.HI.X R175, R101.reuse, R175, R102.reuse, 0x1, P5 ;  /* 0x000000af65af9211 */ /* 0x140fe400028f0c66 */
[C-C-:B------:R-:W-:Y:S01]  /*aa40*/  @!P4 LEA.HI.X R173, R101.reuse, R173, R102.reuse, 0x1, P2 ;  /* 0x000000ad65adc211 */ /* 0x140fe200010f0c66 */
        /* <DEDUP_REMOVED lines=9> */
[----:B-1----:R-:W1:Y:S03]  /*aae0*/  @!P3 LDC.64 R106, c[0x0][0x218] ;  /* 0x00008600ff6abb82 */ /* 0x002e660000000a00 */
[----:B------:R2:W-:Y:S04]  /*aaf0*/  @P4 STS.128 [R207+0x7800], RZ ;  /* 0x007800ffcf004388 */ /* 0x0005e80000000c00 */
[----:B------:R-:W-:Y:S01]  /*ab00*/  @!PT LDS RZ, [RZ] ;  /* 0x00000000fffff984 */ /* 0x000fe20000000800 */
[----:B------:R-:W-:Y:S01]  /*ab10*/  @!PT LDS RZ, [RZ] ;  /* 0x00000000fffff984 */ /* 0x000fe20000000800 */
[----:B------:R-:W-:Y:S01]  /*ab20*/  @!PT LDS RZ, [RZ] ;  /* 0x00000000fffff984 */ /* 0x000fe20000000800 */
[----:B------:R2:W-:Y:S04]  /*ab30*/  @!P4 LDGSTS.E.BYPASS.LTC128B.128 [R207+0x7800], desc[UR20][R172.64+0x40] ;  /* 0x07800040accfcfae */ /* 0x0005e8000b901d54 */
[----:B------:R2:W-:Y:S01]  /*ab40*/  @P3 STS.128 [R207+0x8800], RZ ;  /* 0x008800ffcf003388 */ /* 0x0005e20000000c00 */
[C---:B-1----:R-:W-:Y:S04]  /*ab50*/  @!P3 LEA R106, P0, R101.reuse, R106, 0x1 ;  /* 0x0000006a656ab211 */ /* 0x042fe800078008ff */
[----:B------:R-:W-:Y:S05]  /*ab60*/  @!P3 LEA.HI.X R107, R101, R107, R102, 0x1, P0 ;  /* 0x0000006b656bb211 */ /* 0x000fea00000f0c66 */
[----:B------:R-:W-:Y:S01]  /*ab70*/  @!PT LDS RZ, [RZ] ;  /* 0x00000000fffff984 */ /* 0x000fe20000000800 */
[----:B------:R-:W-:Y:S01]  /*ab80*/  @!PT LDS RZ, [RZ] ;  /* 0x00000000fffff984 */ /* 0x000fe20000000800 */
[----:B------:R-:W-:Y:S01]  /*ab90*/  @!PT LDS RZ, [RZ] ;  /* 0x00000000fffff984 */ /* 0x000fe20000000800 */
[----:B------:R2:W-:Y:S04]  /*aba0*/  @!P3 LDGSTS.E.BYPASS.LTC128B.128 [R207+0x8800], desc[UR20][R106.64+0x80] ;  /* 0x088000806acfbfae */ /* 0x0005e8000b901d54 */
[----:B------:R-:W0:Y:S01]  /*abb0*/  LDGDEPBAR ;  /* 0x00000000000079af */ /* 0x000e220000000000 */
[----:B------:R-:W-:Y:S05]  /*abc0*/  BRA `(.L_x_589) ;  /* 0x0000000c006c7947 */ /* 0x000fea0003800000 */
.L_x_588:
[----:B---34-:R-:W2:Y:S01]  /*abd0*/  LDL R4, [R1+0x13c] ;  /* 0x00013c0001047983 */ /* 0x018ea20000100800 */
[----:B------:R-:W-:Y:S01]  /*abe0*/  USHF.R.S32.HI UR8, URZ, 0x1f, UR31 ;  /* 0x0000001f3f087899 */ /* 0x000fe2000801141f */
[----:B------:R-:W-:Y:S04]  /*abf0*/  DEPBAR.LE SB0, 0x0 ;  /* 0x000080000000791a */ /* 0x000fe80000000000 */
[----:B------:R-:W3:Y:S01]  /*ac00*/  LDL R2, [R1+0x148] ;  /* 0x0001480001027983 */ /* 0x000ee20000100800 */
[----:B------:R-:W-:Y:S03]  /*ac10*/  UISETP.GE.AND UP0, UPT, UR31, 0x1, UPT ;  /* 0x000000011f00788c */ /* 0x000fe6000bf06270 */
[----:B------:R-:W4:Y:S04]  /*ac20*/  LDL R19, [R1+0x28] ;  /* 0x0000280001137983 */ /* 0x000f280000100800 */
        /* <DEDUP_REMOVED lines=10> */
[----:B------:R-:W-:Y:S01]  /*acd0*/  @P1 STS.64 [R207+0x9008], RZ ;  /* 0x009008ffcf001388 */ /* 0x000fe20000000a00 */
[----:B--2---:R-:W-:Y:S02]  /*ace0*/  ISETP.GE.AND P4, PT, R4, UR29, PT ;  /* 0x0000001d04007c0c */ /* 0x004fe4000bf86270 */
[----:B---3--:R-:W-:Y:S01]  /*acf0*/  ISETP.GE.AND P3, PT, R2, UR29, PT ;  /* 0x0000001d02007c0c */ /* 0x008fe2000bf66270 */
[C---:B----4-:R-:W-:Y:S02]  /*ad00*/  IMAD R2, R19.reuse, UR8, RZ ;  /* 0x0000000813027c24 */ /* 0x050fe4000f8e02ff */
[----:B------:R-:W-:Y:S08]  /*ad10*/  IMAD.WIDE.U32 R4, R19, UR31, RZ ;  /* 0x0000001f13047c25 */ /* 0x000ff0000f8e00ff */
[----:B------:R-:W1:Y:S01]  /*ad20*/  @!P4 LDC.64 R14, c[0x0][0x220] ;  /* 0x00008800ff0ecb82 */ /* 0x000e620000000a00 */
[----:B-----5:R-:W-:Y:S01]  /*ad30*/  IMAD R6, R20, UR31, R2 ;  /* 0x0000001f14067c24 */ /* 0x020fe2000f8e0202 */
[C---:B------:R-:W-:Y:S03]  /*ad40*/  LEA R2, P0, R4.reuse, R8, 0x6 ;  /* 0x0000000804027211 */ /* 0x040fe600078030ff */
[----:B------:R-:W-:Y:S03]  /*ad50*/  IMAD.IADD R5, R5, 0x1, R6 ;  /* 0x0000000105057824 */ /* 0x000fe600078e0206 */
[----:B------:R-:W2:Y:S02]  /*ad60*/  @!P3 LDC.64 R12, c[0x0][0x220] ;  /* 0x00008800ff0cbb82 */ /* 0x000ea40000000a00 */
[----:B------:R-:W-:Y:S02]  /*ad70*/  LEA.HI.X R5, R4, R21, R5, 0x6, P0 ;  /* 0x0000001504057211 */ /* 0x000fe400000f3405 */
[C---:B------:R-:W-:Y:S04]  /*ad80*/  @!P1 LEA R6, P0, R2.reuse, R7, 0x1 ;  /* 0x0000000702069211 */ /* 0x040fe800078008ff */
        /* <DEDUP_REMOVED lines=19> */
[----:B------:R-:W-:Y:S02]  /*aec0*/  LEA.HI.X R5, R19, R5, R20, 0x5, P6 ;  /* 0x0000000513057211 */ /* 0x000fe400030f2c14 */
[C---:B---3--:R-:W-:Y:S01]  /*aed0*/  @!P4 LEA R8, P2, R4.reuse, R8, 0x1 ;  /* 0x000000080408c211 */ /* 0x048fe200078408ff */
[----:B------:R-:W-:Y:S01]  /*aee0*/  @!PT LDS RZ, [RZ] ;  /* 0x00000000fffff984 */ /* 0x000fe20000000800 */
[----:B------:R-:W-:Y:S01]  /*aef0*/  @!PT LDS RZ, [RZ] ;  /* 0x00000000fffff984 */ /* 0x000fe20000000800 */
[----:B------:R-:W-:Y:S01]  /*af00*/  @!PT LDS RZ, [RZ] ;  /* 0x00000000fffff984 */ /* 0x000fe20000000800 */
[----:B------:R-:W-:Y:S01]  /*af10*/  @!P3 LDGSTS.E.BYPASS.LTC128B.128 [R207+0xb000], desc[UR20][R12.64+0x80] ;  /* 0x0b0000800ccfbfae */ /* 0x000fe2000b901d54 */
[C-C-:B------:R-:W-:Y:S02]  /*af20*/  @!P1 LEA.HI.X R11, R4.reuse, R18, R5.reuse, 0x1, P5 ;  /* 0x00000012040b9211 */ /* 0x140fe400028f0c05 */
[C-C-:B------:R-:W-:Y:S01]  /*af30*/  @!P4 LEA.HI.X R9, R4.reuse, R9, R5.reuse, 0x1, P2 ;  /* 0x000000090409c211 */ /* 0x140fe200010f0c05 */
[----:B------:R-:W-:Y:S04]  /*af40*/  @P1 STS.128 [R207+0x9800], RZ ;  /* 0x009800ffcf001388 */ /* 0x000fe80000000c00 */
[----:B------:R-:W-:Y:S01]  /*af50*/  @!PT LDS RZ, [RZ] ;  /* 0x00000000fffff984 */ /* 0x000fe20000000800 */
[----:B------:R-:W-:Y:S01]  /*af60*/  @!PT LDS RZ, [RZ] ;  /* 0x00000000fffff984 */ /* 0x000fe20000000800 */
[----:B------:R-:W-:Y:S01]  /*af70*/  @!PT LDS RZ, [RZ] ;  /* 0x00000000fffff984 */ /* 0x000fe20000000800 */
[----:B------:R-:W-:Y:S01]  /*af80*/  @!P1 LDGSTS.E.BYPASS.LTC128B.128 [R207+0x9800], desc[UR20][R10.64] ;  /* 0x098000000acf9fae */ /* 0x000fe2000b901d54 */
[C---:B-1----:R-:W-:Y:S03]  /*af90*/  @!P3 LEA R6, P0, R4.reuse, R16, 0x1 ;  /* 0x000000100406b211 */ /* 0x042fe600078008ff */
[----:B------:R-:W-:Y:S01]  /*afa0*/  @P4 STS.128 [R207+0xa800], RZ ;  /* 0x00a800ffcf004388 */ /* 0x000fe20000000c00 */
[----:B------:R-:W-:Y:S03]  /*afb0*/  @!P3 LEA.HI.X R7, R4, R17, R5, 0x1, P0 ;  /* 0x000000110407b211 */ /* 0x000fe600000f0c05 */
[----:B------:R-:W-:Y:S01]  /*afc0*/  @!PT LDS RZ, [RZ] ;  /* 0x00000000fffff984 */ /* 0x000fe20000000800 */
[----:B------:R-:W-:Y:S01]  /*afd0*/  @!PT LDS RZ, [RZ] ;  /* 0x00000000fffff984 */ /* 0x000fe20000000800 */
[----:B------:R-:W-:Y:S01]  /*afe0*/  @!PT LDS RZ, [RZ] ;  /* 0x00000000fffff984 */ /* 0x000fe20000000800 */
[----:B------:R-:W-:Y:S01]  /*aff0*/  @!P4 LDGSTS.E.BYPASS.LTC128B.128 [R207+0xa800], desc[UR20][R8.64+0x40] ;  /* 0x0a80004008cfcfae */ /* 0x000fe2000b901d54 */
[----:B------:R-:W-:Y:S03]  /*b000*/  PLOP3.LUT P0, PT, PT, PT, UP0, 0x80, 0x0 ;  /* 0x000000000000781c */ /* 0x000fe60003f0f008 */
[----:B------:R-:W-:Y:S04]  /*b010*/  @P3 STS.128 [R207+0xb800], RZ ;  /* 0x00b800ffcf003388 */ /* 0x000fe80000000c00 */
[----:B------:R-:W-:Y:S01]  /*b020*/  @!PT LDS RZ, [RZ] ;  /* 0x00000000fffff984 */ /* 0x000fe20000000800 */
[----:B------:R-:W-:Y:S01]  /*b030*/  @!PT LDS RZ, [RZ] ;  /* 0x00000000fffff984 */ /* 0x000fe20000000800 */
[----:B------:R-:W-:Y:S01]  /*b040*/  @!PT LDS RZ, [RZ] ;  /* 0x00000000fffff984 */ /* 0x000fe20000000800 */
[----:B------:R1:W-:Y:S04]  /*b050*/  @!P3 LDGSTS.E.BYPASS.LTC128B.128 [R207+0xb800], desc[UR20][R6.64+0x80] ;  /* 0x0b80008006cfbfae */ /* 0x0003e8000b901d54 */
[----:B------:R-:W-:Y:S04]  /*b060*/  LDSM.16.M88.4 R64, [R205] ;  /* 0x00000000cd40783b */ /* 0x000fe80000000200 */
[----:B------:R-:W1:Y:S04]  /*b070*/  LDSM.16.M88.4 R16, [R193+0x6000] ;  /* 0x00600000c110783b */ /* 0x000e680000000200 */
        /* <DEDUP_REMOVED lines=9> */
[-C--:B-1----:R-:W-:Y:S06]  /*b110*/  HMMA.16816.F32 R4, R64, R16.reuse, RZ ;  /* 0x000000104004723c */ /* 0x082fec00000018ff */
[C---:B--2---:R-:W-:Y:S06]  /*b120*/  HMMA.16816.F32 R8, R60.reuse, R16, RZ ;  /* 0x000000103c08723c */ /* 0x044fec00000018ff */
[-C--:B------:R-:W-:Y:S06]  /*b130*/  HMMA.16816.F32 R12, R60, R18.reuse, RZ ;  /* 0x000000123c0c723c */ /* 0x080fec00000018ff */
        /* <DEDUP_REMOVED lines=32> */
[----:B------:R-:W1:Y:S05]  /*b340*/  LDSM.16.M88.4 R184, [R193+0x7000] ;  /* 0x00700000c1b8783b */ /* 0x000e6a0000000200 */
        /* <DEDUP_REMOVED lines=23> */
[----:B------:R-:W3:Y:S04]  /*b4c0*/  LDSM.16.M88.4 R172, [R195+0x7400] ;  /* 0x00740000c3ac783b */ /* 0x000ee80000000200 */
[----:B------:R-:W-:Y:S01]  /*b4d0*/  LDSM.16.M88.4 R184, [R195+0x7c00] ;  /* 0x007c0000c3b8783b */ /* 0x000fe20000000200 */
[-C--:B--2---:R-:W-:Y:S06]  /*b4e0*/  HMMA.16816.F32 R4, R176, R180.reuse, R4 ;  /* 0x000000b4b004723c */ /* 0x084fec0000001804 */
[C---:B-1----:R-:W-:Y:S06]  /*b4f0*/  HMMA.16816.F32 R8, R188.reuse, R180, R8 ;  /* 0x000000b4bc08723c */ /* 0x042fec0000001808 */
        /* <DEDUP_REMOVED lines=16> */
[----:B------:R-:W2:Y:S05]  /*b600*/  LDSM.16.M88.4 R188, [R205+0x5000] ;  /* 0x00500000cdbc783b */ /* 0x000eaa0000000200 */
[----:B------:R-:W-:Y:S01]  /*b610*/  HMMA.16816.F32 R64, R176, R186, R64 ;  /* 0x000000bab040723c */ /* 0x000fe20000001840 */
[----:B------:R-:W3:Y:S04]  /*b620*/  LDSM.16.M88.4 R176, [R193+0x8400] ;  /* 0x00840000c1b0783b */ /* 0x000ee80000000200 */
[----:B------:R-:W-:Y:S01]  /*b630*/  LDSM.16.M88.4 R184, [R193+0x8c00] ;  /* 0x008c0000c1b8783b */ /* 0x000fe20000000200 */
        /* <DEDUP_REMOVED lines=21> */
[----:B------:R-:W4:Y:S01]  /*b790*/  LDSM.16.M88.4 R184, [R195+0x8800] ;  /* 0x00880000c3b8783b */ /* 0x000f220000000200 */
[-C--:B-1----:R-:W-:Y:S06]  /*b7a0*/  HMMA.16816.F32 R4, R176, R180.reuse, R4 ;  /* 0x000000b4b004723c */ /* 0x082fec0000001804 */
[C---:B--2---:R-:W-:Y:S06]  /*b7b0*/  HMMA.16816.F32 R8, R188.reuse, R180, R8 ;  /* 0x000000b4bc08723c */ /* 0x044fec0000001808 */
[-C--:B------:R-:W-:Y:S11]  /*b7c0*/  HMMA.16816.F32 R12, R188, R182.reuse, R12 ;  /* 0x000000b6bc0c723c */ /* 0x080ff6000000180c */
[----:B------:R-:W-:Y:S01]  /*b7d0*/  @!UPT UIADD3 URZ, URZ, URZ, URZ ;  /* 0x0000003f3f3ff290 */ /* 0x000fe2000fffe03f */
[----:B------:R-:W-:Y:S01]  /*b7e0*/  FMNMX.FTZ R2, R4, R0, !PT ;  /* 0x0000000004027209 */ /* 0x000fe20007810000 */
[C---:B------:R-:W-:Y:S01]  /*b7f0*/  HMMA.16816.F32 R16, R176.reuse, R182, R16 ;  /* 0x000000b6b010723c */ /* 0x040fe20000001810 */
[----:B------:R-:W1:Y:S01]  /*b800*/  LDSM.16.M88.4 R180, [R195+0x8c00] ;  /* 0x008c0000c3b4783b */ /* 0x000e620000000200 */
[----:B------:R-:W-:Y:S04]  /*b810*/  DEPBAR.LE SB0, 0x0 ;  /* 0x000080000000791a */ /* 0x000fe80000000000 */
[-C--:B---3--:R-:W-:Y:S01]  /*b820*/  HMMA.16816.F32 R20, R176, R172.reuse, R20 ;  /* 0x000000acb014723c */ /* 0x088fe20000001814 */
[----:B------:R-:W-:Y:S04]  /*b830*/  BAR.SYNC.DEFER_BLOCKING 0x0 ;  /* 0x0000000000007b1d */ /* 0x000fe80000010000 */
[----:B------:R-:W-:Y:S01]  /*b840*/  FMNMX.FTZ R101, R6, R3, !PT ;  /* 0x0000000306657209 */ /* 0x000fe20007810000 */
[C---:B------:R-:W-:Y:S05]  /*b850*/  HMMA.16816.F32 R24, R188.reuse, R172, R24 ;  /* 0x000000acbc18723c */ /* 0x040fea0000001818 */
[----:B------:R-:W-:Y:S01]  /*b860*/  FMNMX.FTZ R102, R5, R2, !PT ;  /* 0x0000000205667209 */ /* 0x000fe20007810000 */
[-C--:B------:R-:W-:Y:S05]  /*b870*/  HMMA.16816.F32 R28, R188, R174.reuse, R28 ;  /* 0x000000aebc1c723c */ /* 0x080fea000000181c */
[----:B------:R-:W-:Y:S01]  /*b880*/  FMNMX.FTZ R2, R7, R101, !PT ;  /* 0x0000006507027209 */ /* 0x000fe20007810000 */
[C---:B------:R-:W-:Y:S05]  /*b890*/  HMMA.16816.F32 R32, R176.reuse, R174, R32 ;  /* 0x000000aeb020723c */ /* 0x040fea0000001820 */
[----:B------:R-:W-:Y:S01]  /*b8a0*/  FMNMX.FTZ R101, R16, R102, !PT ;  /* 0x0000006610657209 */ /* 0x000fe20007810000 */
[-C--:B----4-:R-:W-:Y:S05]  /*b8b0*/  HMMA.16816.F32 R36, R176, R184.reuse, R36 ;  /* 0x000000b8b024723c */ /* 0x090fea0000001824 */
[----:B------:R-:W-:Y:S01]  /*b8c0*/  FMNMX.FTZ R103, R18, R2, !PT ;  /* 0x0000000212677209 */ /* 0x000fe20007810000 */
[C---:B------:R-:W-:Y:S05]  /*b8d0*/  HMMA.16816.F32 R40, R188.reuse, R184, R40 ;  /* 0x000000b8bc28723c */ /* 0x040fea0000001828 */
[----:B------:R-:W-:Y:S01]  /*b8e0*/  FMNMX.FTZ R104, R17, R101, !PT ;  /* 0x0000006511687209 */ /* 0x000fe20007810000 */
        /* <DEDUP_REMOVED lines=9> */
.L_x_589:
[----:B------:R-:W-:Y:S01]  /*b980*/  FMNMX.FTZ R102, R19, R103, !PT ;  /* 0x0000006713667209 */ /* 0x000fe20007810000 */
[----:B------:R-:W3:Y:S01]  /*b990*/  LDL.64 R184, [R1] ;  /* 0x0000000001b87983 */ /* 0x000ee20000100a00 */
[----:B------:R-:W-:Y:S01]  /*b9a0*/  FMNMX.FTZ R103, R20, R104, !PT ;  /* 0x0000006814677209 */ /* 0x000fe20007810000 */
[----:B------:R-:W-:Y:S01]  /*b9b0*/  UIADD3 UR23, UR24, -0x61c88647, URZ ;  /* 0x9e3779b918177890 */ /* 0x000fe2000fffe03f */
[----:B------:R-:W-:Y:S01]  /*b9c0*/  FMNMX.FTZ R102, R22, R102, !PT ;  /* 0x0000006616667209 */ /* 0x000fe20007810000 */
[----:B------:R-:W-:Y:S01]  /*b9d0*/  UIADD3 UR22, UR24, 0x3c6ef372, URZ ;  /* 0x3c6ef37218167890 */ /* 0x000fe2000fffe03f */
[----:B------:R-:W-:Y:S01]  /*b9e0*/  FMNMX.FTZ R103, R21, R103, !PT ;  /* 0x0000006715677209 */ /* 0x000fe20007810000 */
[----:B------:R-:W4:Y:S01]  /*b9f0*/  LDL.64 R186, [R1+0x18] ;  /* 0x0000180001ba7983 */ /* 0x000f220000100a00 */
[----:B------:R-:W-:Y:S01]  /*ba00*/  FMNMX.FTZ R101, R8, R100, !PT ;  /* 0x0000006408657209 */ /* 0x000fe20007810000 */
[----:B------:R-:W-:Y:S01]  /*ba10*/  UIADD3 UR19, UR24, -0x255992d5, URZ ;  /* 0xdaa66d2b18137890 */ /* 0x000fe2000fffe03f */
[----:B------:R-:W-:Y:S01]  /*ba20*/  FMNMX.FTZ R103, R32, R103, !PT ;  /* 0x0000006720677209 */ /* 0x000fe20007810000 */
[----:B------:R-:W-:Y:S01]  /*ba30*/  UIADD3 UR28, UR25, -0x56f99767, URZ ;  /* 0xa9066899191c7890 */ /* 0x000fe2000fffe03f */
[----:B------:R-:W-:Y:S01]  /*ba40*/  FMNMX.FTZ R102, R23, R102, !PT ;  /* 0x0000006617667209 */ /* 0x000fe20007810000 */
[----:B------:R-:W5:Y:S01]  /*ba50*/  LDL.64 R188, [R1+0x140] ;  /* 0x0001400001bc7983 */ /* 0x000f620000100a00 */
[----:B------:R-:W-:Y:S01]  /*ba60*/  FMNMX.FTZ R103, R33, R103, !PT ;  /* 0x0000006721677209 */ /* 0x000fe20007810000 */
[----:B------:R-:W-:Y:S01]  /*ba70*/  UIADD3 UR27, UR24, -0x4ab325aa, URZ ;  /* 0xb54cda56181b7890 */ /* 0x000fe2000fffe03f */
[----:B------:R-:W-:Y:S01]  /*ba80*/  FMNMX.FTZ R101, R9, R101, !PT ;  /* 0x0000006509657209 */ /* 0x000fe20007810000 */
[----:B------:R-:W-:Y:S01]  /*ba90*/  UIADD3 UR26, UR25, -0x4498517b, URZ ;  /* 0xbb67ae85191a7890 */ /* 0x000fe2000fffe03f */
[----:B------:R-:W-:Y:S01]  /*baa0*/  FMNMX.FTZ R102, R34, R102, !PT ;  /* 0x0000006622667209 */ /* 0x000fe20007810000 */
[----:B------:R-:W-:Y:S01]  /*bab0*/  UIADD3 UR17, UR24, 0x78dde6e4, URZ ;  /* 0x78dde6e418117890 */ /* 0x000fe2000fffe03f */
[----:B------:R-:W-:Y:S01]  /*bac0*/  FMNMX.FTZ R103, R36, R103, !PT ;  /* 0x0000006724677209 */ /* 0x000fe20007810000 */
[----:B------:R-:W-:Y:S01]  /*bad0*/  UIADD3 UR16, UR25, -0x126145ec, URZ ;  /* 0xed9eba1419107890 */ /* 0x000fe2000fffe03f */
[----:B------:R-:W-:Y:S01]  /*bae0*/  FMNMX.FTZ R2, R10, R105, !PT ;  /* 0x000000690a027209 */ /* 0x000fe20007810000 */
[----:B------:R-:W-:Y:S01]  /*baf0*/  UIADD3 UR9, UR24, 0x1715609d, URZ ;  /* 0x1715609d18097890 */ /* 0x000fe2000fffe03f */
[----:B------:R-:W-:Y:S01]  /*bb00*/  FMNMX.FTZ R101, R12, R101, !PT ;  /* 0x000000650c657209 */ /* 0x000fe20007810000 */
[----:B------:R-:W-:Y:S01]  /*bb10*/  USHF.L.U32 UR30, UR31, 0x1, URZ ;  /* 0x000000011f1e7899 */ /* 0x000fe2000800063f */
[----:B------:R-:W-:Y:S01]  /*bb20*/  FMNMX.FTZ R102, R35, R102, !PT ;  /* 0x0000006623667209 */ /* 0x000fe20007810000 */
[----:B------:R-:W-:Y:S01]  /*bb30*/  UIADD3 UR18, UR25, 0x32370b8f, URZ ;  /* 0x32370b8f19127890 */ /* 0x000fe2000fffe03f */
[----:B------:R-:W-:Y:S01]  /*bb40*/  FMNMX.FTZ R103, R37, R103, !PT ;  /* 0x0000006725677209 */ /* 0x000fe20007810000 */
[----:B------:R-:W-:Y:S01]  /*bb50*/  ULOP3.LUT UR8, UR30, UR25, URZ, 0x3c, !UPT ;  /* 0x000000191e087292 */ /* 0x000fe2000f8e3c3f */
[----:B------:R-:W-:Y:S01]  /*bb60*/  FMNMX.FTZ R2, R11, R2, !PT ;  /* 0x000000020b027209 */ /* 0x000fe20007810000 */
[----:B------:R-:W-:Y:S01]  /*bb70*/  UIADD3 UR30, UR30, 0x1, URZ ;  /* 0x000000011e1e7890 */ /* 0x000fe2000fffe03f */
[----:B------:R-:W-:Y:S02]  /*bb80*/  FMNMX.FTZ R101, R13, R101, !PT ;  /* 0x000000650d657209 */ /* 0x000fe40007810000 */
[----:B------:R-:W-:Y:S01]  /*bb90*/  FMNMX.FTZ R102, R38, R102, !PT ;  /* 0x0000006626667209 */ /* 0x000fe20007810000 */
[----:B------:R-:W-:Y:S01]  /*bba0*/  ULOP3.LUT UR30, UR30, UR25, URZ, 0x3c, !UPT ;  /* 0x000000191e1e7292 */ /* 0x000fe2000f8e3c3f */
        /* <DEDUP_REMOVED lines=29> */
[----:B------:R-:W-:Y:S01]  /*bd80*/  FMNMX.FTZ R101, R45, R101, !PT ;  /* 0x000000652d657209 */ /* 0x000fe20007810000 */
[----:B--2---:R-:W2:Y:S01]  /*bd90*/  SHFL.BFLY PT, R172, R102, 0x2, 0x1f ;  /* 0x0c401f0066ac7f89 */ /* 0x004ea200000e0000 */
        /* <DEDUP_REMOVED lines=9> */
[----:B-1----:R-:W-:Y:S01]  /*be30*/  FMNMX.FTZ R104, R103, R104, !PT ;  /* 0x0000006867687209 */ /* 0x002fe20007810000 */
[----:B------:R-:W1:Y:S01]  /*be40*/  SHFL.BFLY PT, R173, R101, 0x2, 0x1f ;  /* 0x0c401f0065ad7f89 */ /* 0x000e6200000e0000 */
[----:B------:R-:W-:Y:S02]  /*be50*/  FMNMX.FTZ R2, R63, R2, !PT ;  /* 0x000000023f027209 */ /* 0x000fe40007810000 */
[----:B------:R-:W-:Y:S05]  /*be60*/  LOP3.LUT R216, R216, 0xfffffdff, RZ, 0xc0, !PT ;  /* 0xfffffdffd8d87812 */ /* 0x000fea00078ec0ff */
[----:B------:R-:W1:Y:S01]  /*be70*/  SHFL.BFLY PT, R107, R104, 0x1, 0x1f ;  /* 0x0c201f00686b7f89 */ /* 0x000e6200000e0000 */
[----:B--2---:R-:W-:Y:S02]  /*be80*/  FMNMX.FTZ R172, R102, R172, !PT ;  /* 0x000000ac66ac7209 */ /* 0x004fe40007810000 */
[----:B------:R-:W-:Y:S05]  /*be90*/  @P1 LOP3.LUT R216, R216, 0x200, RZ, 0xfc, !PT ;  /* 0x00000200d8d81812 */ /* 0x000fea00078efcff */
[----:B------:R-:W2:Y:S01]  /*bea0*/  SHFL.BFLY PT, R106, R2, 0x2, 0x1f ;  /* 0x0c401f00026a7f89 */ /* 0x000ea200000e0000 */
[----:B------:R-:W-:Y:S07]  /*beb0*/  LOP3.LUT R216, R216, 0xfffffbff, RZ, 0xc0, !PT ;  /* 0xfffffbffd8d87812 */ /* 0x000fee00078ec0ff */
[----:B------:R-:W-:Y:S01]  /*bec0*/  SHFL.BFLY PT, R179, R172, 0x1, 0x1f ;  /* 0x0c201f00acb37f89 */ /* 0x000fe200000e0000 */
[----:B-1----:R-:W-:Y:S02]  /*bed0*/  FMNMX.FTZ R173, R101, R173, !PT ;  /* 0x000000ad65ad7209 */ /* 0x002fe40007810000 */
[----:B------:R-:W-:Y:S05]  /*bee0*/  FMNMX.FTZ R104, R104, R107, !PT ;  /* 0x0000006b68687209 */ /* 0x000fea0007810000 */
[----:B------:R-:W-:Y:S01]  /*bef0*/  SHFL.BFLY PT, R178, R173, 0x1, 0x1f ;  /* 0x0c201f00adb27f89 */ /* 0x000fe200000e0000 */
[----:B--2---:R-:W-:Y:S01]  /*bf00*/  FMNMX.FTZ R101, R2, R106, !PT ;  /* 0x0000006a02657209 */ /* 0x004fe20007810000 */
[C---:B------:R-:W-:Y:S01]  /*bf10*/  FADD.FTZ R0, -R104.reuse, R0 ;  /* 0x0000000068007221 */ /* 0x040fe20000010100 */
[----:B------:R-:W-:Y:S03]  /*bf20*/  FSETP.NEU.FTZ.AND P0, PT, R104, -INF , PT ;  /* 0xff8000006800780b */ /* 0x000fe60003f1d000 */
[----:B------:R-:W-:Y:S02]  /*bf30*/  FMUL.FTZ R2, R0, UR4 ;  /* 0x0000000400027c20 */ /* 0x000fe40008410000 */
[----:B------:R-:W1:Y:S02]  /*bf40*/  SHFL.BFLY PT, R180, R101, 0x1, 0x1f ;  /* 0x0c201f0065b47f89 */ /* 0x000e6400000e0000 */
[----:B-1----:R-:W-:Y:S02]  /*bf50*/  FMNMX.FTZ R101, R101, R180, !PT ;  /* 0x000000b465657209 */ /* 0x002fe40007810000 */
[----:B---3--:R-:W-:Y:S01]  /*bf60*/  LOP3.LUT R103, R185, UR8, RZ, 0x3c, !PT ;  /* 0x00000008b9677c12 */ /* 0x008fe2000f8e3cff */
[----:B------:R-:W-:Y:S04]  /*bf70*/  UIADD3 UR8, UR25, 0x76cf5d0a, URZ ;  /* 0x76cf5d0a19087890 */ /* 0x000fe8000fffe03f */
[----:B------:R-:W-:Y:S01]  /*bf80*/  IMAD.WIDE.U32 R196, R103, -0x326172a9, RZ ;  /* 0xcd9e8d5767c47825 */ /* 0x000fe200078e00ff */
[----:B----4-:R-:W-:Y:S05]  /*bf90*/  LOP3.LUT R102, R187, UR26, R184, 0x96, !PT ;  /* 0x0000001abb667c12 */ /* 0x010fea000f8e96b8 */
[----:B------:R-:W-:Y:S01]  /*bfa0*/  IMAD.WIDE.U32 R182, R102, -0x326172a9, RZ ;  /* 0xcd9e8d5766b67825 */ /* 0x000fe200078e00ff */
[----:B-----5:R-:W-:Y:S04]  /*bfb0*/  LOP3.LUT R102, R197, UR23, R188, 0x96, !PT ;  /* 0x00000017c5667c12 */ /* 0x020fe8000f8e96bc */
[----:B------:R-:W-:Y:S01]  /*bfc0*/  LOP3.LUT R174, R183, UR22, R196, 0x96, !PT ;  /* 0x00000016b7ae7c12 */ /* 0x000fe2000f8e96c4 */
[----:B------:R-:W-:Y:S04]  /*bfd0*/  IMAD.WIDE.U32 R102, R102, -0x2daee0ad, RZ ;  /* 0xd2511f5366667825 */ /* 0x000fe800078e00ff */
[----:B------:R-:W-:Y:S01]  /*bfe0*/  IMAD.WIDE.U32 R174, R174, -0x2daee0ad, RZ ;  /* 0xd2511f53aeae7825 */ /* 0x000fe200078e00ff */
[----:B------:R-:W-:Y:S02]  /*bff0*/  LOP3.LUT R106, R103, UR8, R186, 0x96, !PT ;  /* 0x00000008676a7c12 */ /* 0x000fe4000f8e96ba */
[----:B------:R-:W-:Y:S01]  /*c000*/  FMNMX.FTZ R103, R172, R179, !PT ;  /* 0x000000b3ac677209 */ /* 0x000fe20007810000 */
[----:B------:R-:W-:Y:S01]  /*c010*/  FMUL.FTZ R172, R104, UR4 ;  /* 0x0000000468ac7c20 */ /* 0x000fe20008410000 */
[----:B------:R-:W-:Y:S01]  /*c020*/  LOP3.LUT R176, R175, UR18, R102, 0x96, !PT ;  /* 0x00000012afb07c12 */ /* 0x000fe2000f8e9666 */
[----:B------:R-:W-:Y:S01]  /*c030*/  IMAD.WIDE.U32 R106, R106, -0x326172a9, RZ ;  /* 0xcd9e8d576a6a7825 */ /* 0x000fe200078e00ff */
[----:B------:R-:W-:Y:S03]  /*c040*/  FMNMX.FTZ R102, R173, R178, !PT ;  /* 0x000000b2ad667209 */ /* 0x000fe60007810000 */
[----:B------:R-:W-:Y:S01]  /*c050*/  FADD.FTZ R0, -R103, R3 ;  /* 0x0000000367007221 */ /* 0x000fe20000010100 */
[----:B------:R-:W-:Y:S01]  /*c060*/  IMAD.WIDE.U32 R176, R176, -0x326172a9, RZ ;  /* 0xcd9e8d57b0b07825 */ /* 0x000fe200078e00ff */
[----:B------:R-:W-:Y:S01]  /*c070*/  LOP3.LUT R107, R107, UR19, R182, 0x96, !PT ;  /* 0x000000136b6b7c12 */ /* 0x000fe2000f8e96b6 */
[----:B------:R1:W2:Y:S01]  /*c080*/  MUFU.EX2 R3, R2 ;  /* 0x0000000200037308 */ /* 0x0002a20000000800 */
[----:B------:R-:W-:Y:S01]  /*c090*/  FSETP.NEU.FTZ.AND P2, PT, R102, -INF , PT ;  /* 0xff8000006600780b */ /* 0x000fe20003f5d000 */
[----:B------:R-:W-:Y:S01]  /*c0a0*/  FMUL.FTZ R0, R0, UR4 ;  /* 0x0000000400007c20 */ /* 0x000fe20008410000 */
[----:B------:R-:W-:Y:S01]  /*c0b0*/  LOP3.LUT R177, R177, UR17, R106, 0x96, !PT ;  /* 0x00000011b1b17c12 */ /* 0x000fe2000f8e966a */
[----:B------:R-:W-:Y:S04]  /*c0c0*/  IMAD.WIDE.U32 R106, R107, -0x2daee0ad, RZ ;  /* 0xd2511f536b6a7825 */ /* 0x000fe800078e00ff */
[----:B------:R-:W-:Y:S01]  /*c0d0*/  IMAD.WIDE.U32 R220, R177, -0x2daee0ad, RZ ;  /* 0xd2511f53b1dc7825 */ /* 0x000fe200078e00ff */
[----:B------:R-:W-:Y:S03]  /*c0e0*/  LOP3.LUT R175, R107, UR16, R174, 0x96, !PT ;  /* 0x000000106baf7c12 */ /* 0x000fe6000f8e96ae */
[----:B------:R-:W-:Y:S01]  /*c0f0*/  FMUL.FTZ R107, R103, UR4 ;  /* 0x00000004676b7c20 */ /* 0x000fe20008410000 */
[----:B------:R-:W-:Y:S01]  /*c100*/  LOP3.LUT R174, R221, UR28, R106, 0x96, !PT ;  /* 0x0000001cddae7c12 */ /* 0x000fe2000f8e966a */
[----:B------:R-:W-:Y:S04]  /*c110*/  IMAD.WIDE.U32 R190, R175, -0x326172a9, RZ ;  /* 0xcd9e8d57afbe7825 */ /* 0x000fe800078e00ff */
[----:B-1----:R-:W-:Y:S01]  /*c120*/  FADD.FTZ R2, -R102, R100 ;  /* 0x0000006466027221 */ /* 0x002fe20000010100 */
[----:B------:R-:W-:Y:S01]  /*c130*/  IMAD.WIDE.U32 R174, R174, -0x326172a9, RZ ;  /* 0xcd9e8d57aeae7825 */ /* 0x000fe200078e00ff */
[----:B------:R-:W-:Y:S01]  /*c140*/  LOP3.LUT R223, R191, UR9, R176, 0x96, !PT ;  /* 0x00000009bfdf7c12 */ /* 0x000fe2000f8e96b0 */
[----:B------:R1:W3:Y:S02]  /*c150*/  MUFU.EX2 R100, R0 ;  /* 0x0000000000647308 */ /* 0x0002e40000000800 */
[----:B------:R-:W-:Y:S01]  /*c160*/  FMUL.FTZ R2, R2, UR4 ;  /* 0x0000000402027c20 */ /* 0x000fe20008410000 */
[C---:B--2---:R-:W-:Y:S01]  /*c170*/  FMUL.FTZ R68, R3.reuse, R68 ;  /* 0x0000004403447220 */ /* 0x044fe20000410000 */
[C---:B------:R-:W-:Y:S01]  /*c180*/  FMUL.FTZ R69, R3.reuse, R69 ;  /* 0x0000004503457220 */ /* 0x040fe20000410000 */
[C---:B------:R-:W-:Y:S01]  /*c190*/  FMUL.FTZ R80, R3.reuse, R80 ;  /* 0x0000005003507220 */ /* 0x040fe20000410000 */
[C---:B------:R-:W-:Y:S01]  /*c1a0*/  FMUL.FTZ R81, R3.reuse, R81 ;  /* 0x0000005103517220 */ /* 0x040fe20000410000 */
[C---:B------:R-:W-:Y:S01]  /*c1b0*/  FMUL.FTZ R84, R3.reuse, R84 ;  /* 0x0000005403547220 */ /* 0x040fe20000410000 */
[C---:B------:R-:W-:Y:S02]  /*c1c0*/  FMUL.FTZ R85, R3.reuse, R85 ;  /* 0x0000005503557220 */ /* 0x040fe40000410000 */
[----:B------:R-:W2:Y:S01]  /*c1d0*/  MUFU.EX2 R2, R2 ;  /* 0x0000000200027308 */ /* 0x000ea20000000800 */
[C---:B------:R-:W-:Y:S01]  /*c1e0*/  FMUL.FTZ R96, R3.reuse, R96 ;  /* 0x0000006003607220 */ /* 0x040fe20000410000 */
[----:B------:R-:W-:Y:S01]  /*c1f0*/  FMUL.FTZ R97, R3, R97 ;  /* 0x0000006103617220 */ /* 0x000fe20000410000 */
[----:B-1----:R-:W-:Y:S01]  /*c200*/  FADD.FTZ R0, -R101, R105 ;  /* 0x0000006965007221 */ /* 0x002fe20000010100 */
[----:B------:R-:W-:Y:S01]  /*c210*/  FSEL R105, R172, RZ, P0 ;  /* 0x000000ffac697208 */ /* 0x000fe20000000000 */
[----:B---3--:R-:W-:Y:S01]  /*c220*/  FMUL.FTZ R70, R100, R70 ;  /* 0x0000004664467220 */ /* 0x008fe20000410000 */
[----:B------:R-:W-:Y:S01]  /*c230*/  FSETP.NEU.FTZ.AND P0, PT, R103, -INF , PT ;  /* 0xff8000006700780b */ /* 0x000fe20003f1d000 */
[----:B------:R-:W-:Y:S01]  /*c240*/  FMUL.FTZ R0, R0, UR4 ;  /* 0x0000000400007c20 */ /* 0x000fe20008410000 */
[----:B------:R-:W-:Y:S01]  /*c250*/  FMUL.FTZ R71, R100, R71 ;  /* 0x0000004764477220 */ /* 0x000fe20000410000 */
[--C-:B------:R-:W-:Y:S01]  /*c260*/  FFMA.FTZ R173, R16, UR4, -R105.reuse ;  /* 0x0000000410ad7c23 */ /* 0x100fe20008010869 */
[----:B------:R-:W-:Y:S01]  /*c270*/  FSEL R16, R107, RZ, P0 ;  /* 0x000000ff6b107208 */ /* 0x000fe20000000000 */
[--C-:B------:R-:W-:Y:S01]  /*c280*/  FFMA.FTZ R172, R5, UR4, -R105.reuse ;  /* 0x0000000405ac7c23 */ /* 0x100fe20008010869 */
[----:B------:R-:W-:Y:S01]  /*c290*/  FSETP.NEU.FTZ.AND P0, PT, R101, -INF , PT ;  /* 0xff8000006500780b */ /* 0x000fe20003f1d000 */
[----:B------:R-:W-:Y:S01]  /*c2a0*/  FMUL.FTZ R5, R102, UR4 ;  /* 0x0000000466057c20 */ /* 0x000fe20008410000 */
[--C-:B------:R-:W-:Y:S01]  /*c2b0*/  FFMA.FTZ R4, R4, UR4, -R105.reuse ;  /* 0x0000000404047c23 */ /* 0x100fe20008010869 */
[--C-:B------:R-:W-:Y:S01]  /*c2c0*/  FFMA.FTZ R221, R50, UR4, -R16.reuse ;  /* 0x0000000432dd7c23 */ /* 0x100fe20008010810 */
[--C-:B------:R-:W-:Y:S01]  /*c2d0*/  FFMA.FTZ R224, R51, UR4, -R16.reuse ;  /* 0x0000000433e07c23 */ /* 0x100fe20008010810 */
[----:B------:R-:W-:Y:S01]  /*c2e0*/  FFMA.FTZ R6, R6, UR4, -R16 ;  /* 0x0000000406067c23 */ /* 0x000fe20008010810 */
[----:B------:R-:W-:Y:S01]  /*c2f0*/  FSEL R5, R5, RZ, P2 ;  /* 0x000000ff05057208 */ /* 0x000fe20001000000 */
[----:B------:R-:W3:Y:S01]  /*c300*/  LDL.64 R50, [R1+0x8] ;  /* 0x0000080001327983 */ /* 0x000ee20000100a00 */
[----:B------:R-:W-:Y:S01]  /*c310*/  MUFU.EX2 R250, R4 ;  /* 0x0000000400fa7308 */ /* 0x000fe20000000800 */
[--C-:B------:R-:W-:Y:S01]  /*c320*/  FFMA.FTZ R201, R33, UR4, -R105.reuse ;  /* 0x0000000421c97c23 */ /* 0x100fe20008010869 */
[----:B------:R-:W-:Y:S01]  /*c330*/  FFMA.FTZ R178, R20, UR4, -R105 ;  /* 0x0000000414b27c23 */ /* 0x000fe20008010869 */
[----:B------:R-:W-:Y:S02]  /*c340*/  IMAD.MOV.U32 R33, RZ, RZ, R187 ;  /* 0x000000ffff217224 */ /* 0x000fe400078e00bb */
[--C-:B------:R-:W-:Y:S01]  /*c350*/  FFMA.FTZ R187, R28, UR4, -R5.reuse ;  /* 0x000000041cbb7c23 */ /* 0x100fe20008010805 */
[----:B------:R-:W-:Y:S02]  /*c360*/  IMAD.MOV.U32 R20, RZ, RZ, R188 ;  /* 0x000000ffff147224 */ /* 0x000fe400078e00bc */
[--C-:B------:R-:W-:Y:S01]  /*c370*/  FFMA.FTZ R181, R24, UR4, -R5.reuse ;  /* 0x0000000418b57c23 */ /* 0x100fe20008010805 */
[----:B------:R-:W-:Y:S01]  /*c380*/  FFMA.FTZ R180, R25, UR4, -R5 ;  /* 0x0000000419b47c23 */ /* 0x000fe20008010805 */
[----:B------:R1:W-:Y:S01]  /*c390*/  MUFU.EX2 R251, R6 ;  /* 0x0000000600fb7308 */ /* 0x0003e20000000800 */
[C---:B------:R-:W-:Y:S01]  /*c3a0*/  FMUL.FTZ R82, R100.reuse, R82 ;  /* 0x0000005264527220 */ /* 0x040fe20000410000 */
[C---:B------:R-:W-:Y:S01]  /*c3b0*/  FMUL.FTZ R83, R100.reuse, R83 ;  /* 0x0000005364537220 */ /* 0x040fe20000410000 */
[C---:B------:R-:W-:Y:S01]  /*c3c0*/  FMUL.FTZ R86, R100.reuse, R86 ;  /* 0x0000005664567220 */ /* 0x040fe20000410000 */
[C---:B------:R-:W-:Y:S01]  /*c3d0*/  FMUL.FTZ R87, R100.reuse, R87 ;  /* 0x0000005764577220 */ /* 0x040fe20000410000 */
[C---:B------:R-:W-:Y:S01]  /*c3e0*/  FMUL.FTZ R98, R100.reuse, R98 ;  /* 0x0000006264627220 */ /* 0x040fe20000410000 */
[----:B------:R-:W-:Y:S01]  /*c3f0*/  FMUL.FTZ R99, R100, R99 ;  /* 0x0000006364637220 */ /* 0x000fe20000410000 */
[----:B------:R-:W-:Y:S03]  /*c400*/  FFMA.FTZ R225, R48, UR4, -R105 ;  /* 0x0000000430e17c23 */ /* 0x000fe60008010869 */
[----:B------:R-:W-:Y:S01]  /*c410*/  MUFU.EX2 R181, R181 ;  /* 0x000000b500b57308 */ /* 0x000fe20000000800 */
[--C-:B------:R-:W-:Y:S01]  /*c420*/  FFMA.FTZ R188, R29, UR4, -R5.reuse ;  /* 0x000000041dbc7c23 */ /* 0x100fe20008010805 */
[----:B------:R-:W-:Y:S01]  /*c430*/  FFMA.FTZ R230, R57, UR4, -R5 ;  /* 0x0000000439e67c23 */ /* 0x000fe20008010805 */
[----:B--2---:R-:W-:Y:S01]  /*c440*/  FMUL.FTZ R57, R2, R145 ;  /* 0x0000009102397220 */ /* 0x004fe20000410000 */
[--C-:B------:R-:W-:Y:S01]  /*c450*/  FFMA.FTZ R7, R7, UR4, -R16.reuse ;  /* 0x0000000407077c23 */ /* 0x100fe20008010810 */
[--C-:B------:R-:W-:Y:S01]  /*c460*/  FFMA.FTZ R212, R36, UR4, -R105.reuse ;  /* 0x0000000424d47c23 */ /* 0x100fe20008010869 */
[----:B------:R-:W-:Y:S01]  /*c470*/  FFMA.FTZ R213, R37, UR4, -R105 ;  /* 0x0000000425d57c23 */ /* 0x000fe20008010869 */
[----:B------:R-:W-:Y:S03]  /*c480*/  FFMA.FTZ R18, R18, UR4, -R16 ;  /* 0x0000000412127c23 */ /* 0x000fe60008010810 */
[----:B------:R-:W-:Y:S01]  /*c490*/  MUFU.EX2 R180, R180 ;  /* 0x000000b400b47308 */ /* 0x000fe20000000800 */
[----:B-1----:R-:W-:Y:S01]  /*c4a0*/  LOP3.LUT R6, R175, UR27, R190, 0x96, !PT ;  /* 0x0000001baf067c12 */ /* 0x002fe2000f8e96be */
[--C-:B------:R-:W-:Y:S01]  /*c4b0*/  FFMA.FTZ R8, R8, UR4, -R5.reuse ;  /* 0x0000000408087c23 */ /* 0x100fe20008010805 */
        /* <DEDUP_REMOVED lines=9> */
[----:B------:R-:W-:Y:S01]  /*c550*/  FFMA.FTZ R243, R61, UR4, -R5 ;  /* 0x000000043df37c23 */ /* 0x000fe20008010805 */
[----:B------:R-:W-:Y:S01]  /*c560*/  LOP3.LUT R5, R6, 0xff, RZ, 0xc0, !PT ;  /* 0x000000ff06057812 */ /* 0x000fe200078ec0ff */
[----:B------:R-:W-:Y:S01]  /*c570*/  MUFU.EX2 R188, R188 ;  /* 0x000000bc00bc7308 */ /* 0x000fe20000000800 */
[--C-:B------:R-:W-:Y:S01]  /*c580*/  FFMA.FTZ R19, R19, UR4, -R16.reuse ;  /* 0x0000000413137c23 */ /* 0x100fe20008010810 */
[--C-:B------:R-:W-:Y:S01]  /*c590*/  FFMA.FTZ R204, R38, UR4, -R16.reuse ;  /* 0x0000000426cc7c23 */ /* 0x100fe20008010810 */
[----:B------:R-:W-:Y:S01]  /*c5a0*/  ISETP.LE.U32.AND P6, PT, R5, UR12, PT ;  /* 0x0000000c05007c0c */ /* 0x000fe2000bfc3070 */
[----:B------:R-:W-:Y:S01]  /*c5b0*/  FMUL.FTZ R38, R100, R122 ;  /* 0x0000007a64267220 */ /* 0x000fe20000410000 */
[----:B------:R-:W-:Y:S01]  /*c5c0*/  LOP3.LUT R5, R6, 0xffff, RZ, 0xc0, !PT ;  /* 0x0000ffff06057812 */ /* 0x000fe200078ec0ff */
[--C-:B------:R-:W-:Y:S01]  /*c5d0*/  FFMA.FTZ R214, R39, UR4, -R16.reuse ;  /* 0x0000000427d67c23 */ /* 0x100fe20008010810 */
[----:B------:R-:W-:Y:S03]  /*c5e0*/  FMUL.FTZ R39, R100, R123 ;  /* 0x0000007b64277220 */ /* 0x000fe60000410000 */
[----:B------:R-:W-:Y:S01]  /*c5f0*/  MUFU.EX2 R240, R7 ;  /* 0x0000000700f07308 */ /* 0x000fe20000000800 */
[----:B------:R-:W-:Y:S01]  /*c600*/  SHF.R.U32.HI R5, RZ, 0x8, R5 ;  /* 0x00000008ff057819 */ /* 0x000fe20000011605 */
[----:B------:R-:W-:Y:S01]  /*c610*/  FMUL.FTZ R4, R101, UR4 ;  /* 0x0000000465047c20 */ /* 0x000fe20008410000 */
[--C-:B------:R-:W-:Y:S01]  /*c620*/  FFMA.FTZ R107, R22, UR4, -R16.reuse ;  /* 0x00000004166b7c23 */ /* 0x100fe20008010810 */
[----:B------:R-:W-:Y:S01]  /*c630*/  FMUL.FTZ R22, R100, R130 ;  /* 0x0000008264167220 */ /* 0x000fe20000410000 */
[----:B------:R-:W-:Y:S01]  /*c640*/  LOP3.LUT R5, R5, 0xffff, RZ, 0xc0, !PT ;  /* 0x0000ffff05057812 */ /* 0x000fe200078ec0ff */
[----:B------:R-:W-:Y:S01]  /*c650*/  FFMA.FTZ R191, R35, UR4, -R16 ;  /* 0x0000000423bf7c23 */ /* 0x000fe20008010810 */
[----:B------:R-:W-:Y:S01]  /*c660*/  FSEL R4, R4, RZ, P0 ;  /* 0x000000ff04047208 */ /* 0x000fe20000000000 */
[----:B------:R-:W-:Y:S01]  /*c670*/  FMUL.FTZ R35, R100, R127 ;  /* 0x0000007f64237220 */ /* 0x000fe20000410000 */
[----:B------:R-:W-:Y:S01]  /*c680*/  ISETP.LE.U32.AND P5, PT, R5, UR12, PT ;  /* 0x0000000c05007c0c */ /* 0x000fe2000bfa3070 */
[----:B------:R1:W-:Y:S01]  /*c690*/  MUFU.EX2 R239, R18 ;  /* 0x0000001200ef7308 */ /* 0x0003e20000000800 */
[----:B------:R-:W-:Y:S01]  /*c6a0*/  SHF.R.U32.HI R5, RZ, 0x10, R6 ;  /* 0x00000010ff057819 */ /* 0x000fe20000011606 */
[----:B------:R-:W-:Y:S01]  /*c6b0*/  IMAD.MOV.U32 R36, RZ, RZ, R184 ;  /* 0x000000ffff247224 */ /* 0x000fe200078e00b8 */
[----:B------:R-:W-:Y:S01]  /*c6c0*/  SHF.R.U32.HI R6, RZ, 0x18, R6 ;  /* 0x00000018ff067819 */ /* 0x000fe20000011606 */
[----:B------:R-:W-:Y:S01]  /*c6d0*/  IMAD.MOV.U32 R37, RZ, RZ, R185 ;  /* 0x000000ffff257224 */ /* 0x000fe200078e00b9 */
[----:B------:R-:W-:Y:S01]  /*c6e0*/  LOP3.LUT R5, R5, 0xff, RZ, 0xc0, !PT ;  /* 0x000000ff05057812 */ /* 0x000fe200078ec0ff */
[--C-:B------:R-:W-:Y:S01]  /*c6f0*/  FFMA.FTZ R11, R11, UR4, -R4.reuse ;  /* 0x000000040b0b7c23 */ /* 0x100fe20008010804 */
[----:B------:R-:W-:Y:S01]  /*c700*/  ISETP.LE.U32.AND P3, PT, R6, UR12, PT ;  /* 0x0000000c06007c0c */ /* 0x000fe2000bf63070 */
[----:B------:R-:W-:Y:S01]  /*c710*/  FFMA.FTZ R185, R30, UR4, -R4 ;  /* 0x000000041eb97c23 */ /* 0x000fe20008010804 */
[----:B------:R-:W-:Y:S01]  /*c720*/  ISETP.LE.U32.AND P4, PT, R5, UR12, PT ;  /* 0x0000000c05007c0c */ /* 0x000fe2000bf83070 */
[----:B------:R-:W-:Y:S01]  /*c730*/  IMAD.MOV.U32 R30, RZ, RZ, R36 ;  /* 0x000000ffff1e7224 */ /* 0x000fe200078e0024 */
[----:B------:R-:W-:Y:S01]  /*c740*/  MUFU.EX2 R235, R11 ;  /* 0x0000000b00eb7308 */ /* 0x000fe20000000800 */
[--C-:B------:R-:W-:Y:S01]  /*c750*/  FFMA.FTZ R198, R42, UR4, -R4.reuse ;  /* 0x000000042ac67c23 */ /* 0x100fe20008010804 */
[--C-:B------:R-:W-:Y:S01]  /*c760*/  FFMA.FTZ R200, R43, UR4, -R4.reuse ;  /* 0x000000042bc87c23 */ /* 0x100fe20008010804 */
[--C-:B------:R-:W-:Y:S01]  /*c770*/  FFMA.FTZ R227, R58, UR4, -R4.reuse ;  /* 0x000000043ae37c23 */ /* 0x100fe20008010804 */
[----:B------:R-:W2:Y:S01]  /*c780*/  LDL.64 R42, [R1+0x20] ;  /* 0x00002000012a7983 */ /* 0x000ea20000100a00 */
[----:B------:R-:W-:Y:S01]  /*c790*/  FFMA.FTZ R228, R59, UR4, -R4 ;  /* 0x000000043be47c23 */ /* 0x000fe20008010804 */
[C---:B-1----:R-:W-:Y:S01]  /*c7a0*/  FMUL.FTZ R18, R100.reuse, R134 ;  /* 0x0000008664127220 */ /* 0x042fe20000410000 */
[--C-:B------:R-:W-:Y:S01]  /*c7b0*/  FFMA.FTZ R184, R23, UR4, -R16.reuse ;  /* 0x0000000417b87c23 */ /* 0x100fe20008010810 */
[----:B------:R-:W-:Y:S02]  /*c7c0*/  FMUL.FTZ R23, R100, R131 ;  /* 0x0000008364177220 */ /* 0x000fe40000410000 */
[----:B------:R-:W-:Y:S01]  /*c7d0*/  MUFU.EX2 R191, R191 ;  /* 0x000000bf00bf7308 */ /* 0x000fe20000000800 */
[--C-:B------:R-:W-:Y:S01]  /*c7e0*/  FFMA.FTZ R231, R54, UR4, -R16.reuse ;  /* 0x0000000436e77c23 */ /* 0x100fe20008010810 */
[C---:B------:R-:W-:Y:S01]  /*c7f0*/  FMUL.FTZ R54, R100.reuse, R114 ;  /* 0x0000007264367220 */ /* 0x040fe20000410000 */
[--C-:B------:R-:W-:Y:S01]  /*c800*/  FFMA.FTZ R232, R55, UR4, -R16.reuse ;  /* 0x0000000437e87c23 */ /* 0x100fe20008010810 */
[----:B------:R-:W-:Y:S01]  /*c810*/  FMUL.FTZ R55, R100, R115 ;  /* 0x0000007364377220 */ /* 0x000fe20000410000 */
[--C-:B------:R-:W-:Y:S01]  /*c820*/  FFMA.FTZ R244, R66, UR4, -R16.reuse ;  /* 0x0000000442f47c23 */ /* 0x100fe20008010810 */
[C---:B------:R-:W-:Y:S01]  /*c830*/  FMUL.FTZ R66, R100.reuse, R110 ;  /* 0x0000006e64427220 */ /* 0x040fe20000410000 */
[----:B------:R-:W-:Y:S01]  /*c840*/  FFMA.FTZ R245, R67, UR4, -R16 ;  /* 0x0000000443f57c23 */ /* 0x000fe20008010810 */
[----:B------:R-:W-:Y:S02]  /*c850*/  FMUL.FTZ R67, R100, R111 ;  /* 0x0000006f64437220 */ /* 0x000fe40000410000 */
[----:B------:R-:W1:Y:S01]  /*c860*/  MUFU.EX2 R211, R19 ;  /* 0x0000001300d37308 */ /* 0x000e620000000800 */
[----:B------:R-:W-:Y:S01]  /*c870*/  FMUL.FTZ R60, R2, R140 ;  /* 0x0000008c023c7220 */ /* 0x000fe20000410000 */
[--C-:B------:R-:W-:Y:S01]  /*c880*/  FFMA.FTZ R10, R10, UR4, -R4.reuse ;  /* 0x000000040a0a7c23 */ /* 0x100fe20008010804 */
[--C-:B------:R-:W-:Y:S01]  /*c890*/  FFMA.FTZ R14, R14, UR4, -R4.reuse ;  /* 0x000000040e0e7c23 */ /* 0x100fe20008010804 */
[--C-:B------:R-:W-:Y:S01]  /*c8a0*/  FFMA.FTZ R15, R15, UR4, -R4.reuse ;  /* 0x000000040f0f7c23 */ /* 0x100fe20008010804 */
[--C-:B------:R-:W-:Y:S01]  /*c8b0*/  FFMA.FTZ R176, R26, UR4, -R4.reuse ;  /* 0x000000041ab07c23 */ /* 0x100fe20008010804 */
[--C-:B------:R-:W-:Y:S01]  /*c8c0*/  FFMA.FTZ R177, R27, UR4, -R4.reuse ;  /* 0x000000041bb17c23 */ /* 0x100fe20008010804 */
[--C-:B------:R-:W-:Y:S03]  /*c8d0*/  FFMA.FTZ R217, R46, UR4, -R4.reuse ;  /* 0x000000042ed97c23 */ /* 0x100fe60008010804 */
[----:B------:R-:W4:Y:S01]  /*c8e0*/  MUFU.EX2 R0, R0 ;  /* 0x0000000000007308 */ /* 0x000f220000000800 */
[----:B------:R-:W-:Y:S01]  /*c8f0*/  FFMA.FTZ R218, R47, UR4, -R4 ;  /* 0x000000042fda7c23 */ /* 0x000fe20008010804 */
[C---:B------:R-:W-:Y:S01]  /*c900*/  FMUL.FTZ R36, R3.reuse, R120 ;  /* 0x0000007803247220 */ /* 0x040fe20000410000 */
[----:B------:R-:W-:Y:S01]  /*c910*/  FMUL.FTZ R48, R3, R116 ;  /* 0x0000007403307220 */ /* 0x000fe20000410000 */
[C---:B------:R-:W-:Y:S01]  /*c920*/  FMUL.FTZ R61, R2.reuse, R141 ;  /* 0x0000008d023d7220 */ /* 0x040fe20000410000 */
[C---:B------:R-:W-:Y:S01]  /*c930*/  FMUL.FTZ R40, R2.reuse, R152 ;  /* 0x0000009802287220 */ /* 0x040fe20000410000 */
[C---:B------:R-:W-:Y:S01]  /*c940*/  FMUL.FTZ R41, R2.reuse, R153 ;  /* 0x0000009902297220 */ /* 0x040fe20000410000 */
[----:B------:R-:W-:Y:S03]  /*c950*/  FMUL.FTZ R44, R2, R148 ;  /* 0x00000094022c7220 */ /* 0x000fe60000410000 */
[----:B------:R5:W-:Y:S01]  /*c960*/  MUFU.EX2 R120, R15 ;  /* 0x0000000f00787308 */ /* 0x000be20000000800 */
[----:B-1----:R-:W-:Y:S01]  /*c970*/  F2FP.F16.F32.PACK_AB R116, R211, R239 ;  /* 0x000000efd374723e */ /* 0x002fe200000000ff */
[----:B------:R-:W-:Y:S01]  /*c980*/  FMUL.FTZ R19, R100, R135 ;  /* 0x0000008764137220 */ /* 0x000fe20000410000 */
[C---:B------:R-:W-:Y:S01]  /*c990*/  FMUL.FTZ R45, R2.reuse, R149 ;  /* 0x00000095022d7220 */ /* 0x040fe20000410000 */
[C---:B------:R-:W-:Y:S01]  /*c9a0*/  FMUL.FTZ R56, R2.reuse, R144 ;  /* 0x0000009002387220 */ /* 0x040fe20000410000 */
[C---:B------:R-:W-:Y:S01]  /*c9b0*/  FMUL.FTZ R72, R2.reuse, R72 ;  /* 0x0000004802487220 */ /* 0x040fe20000410000 */
[C---:B------:R-:W-:Y:S01]  /*c9c0*/  FMUL.FTZ R73, R2.reuse, R73 ;  /* 0x0000004902497220 */ /* 0x040fe20000410000 */
[----:B------:R-:W-:Y:S03]  /*c9d0*/  FMUL.FTZ R76, R2, R76 ;  /* 0x0000004c024c7220 */ /* 0x000fe60000410000 */
[----:B------:R-:W-:Y:S01]  /*c9e0*/  MUFU.EX2 R177, R177 ;  /* 0x000000b100b17308 */ /* 0x000fe20000000800 */
[C---:B----4-:R-:W-:Y:S01]  /*c9f0*/  FMUL.FTZ R74, R0.reuse, R74 ;  /* 0x0000004a004a7220 */ /* 0x050fe20000410000 */
[C---:B------:R-:W-:Y:S01]  /*ca00*/  FMUL.FTZ R75, R0.reuse, R75 ;  /* 0x0000004b004b7220 */ /* 0x040fe20000410000 */
[C---:B------:R-:W-:Y:S01]  /*ca10*/  FMUL.FTZ R78, R0.reuse, R78 ;  /* 0x0000004e004e7220 */ /* 0x040fe20000410000 */
[C---:B------:R-:W-:Y:S01]  /*ca20*/  FMUL.FTZ R79, R0.reuse, R79 ;  /* 0x0000004f004f7220 */ /* 0x040fe20000410000 */
[C---:B------:R-:W-:Y:S01]  /*ca30*/  FMUL.FTZ R90, R0.reuse, R90 ;  /* 0x0000005a005a7220 */ /* 0x040fe20000410000 */
[C---:B------:R-:W-:Y:S01]  /*ca40*/  FMUL.FTZ R91, R0.reuse, R91 ;  /* 0x0000005b005b7220 */ /* 0x040fe20000410000 */
[C---:B------:R-:W-:Y:S03]  /*ca50*/  FMUL.FTZ R94, R0.reuse, R94 ;  /* 0x0000005e005e7220 */ /* 0x040fe60000410000 */
[----:B------:R1:W-:Y:S01]  /*ca60*/  MUFU.EX2 R210, R13 ;  /* 0x0000000d00d27308 */ /* 0x0003e20000000800 */
[C---:B-----5:R-:W-:Y:S01]  /*ca70*/  FMUL.FTZ R15, R0.reuse, R167 ;  /* 0x000000a7000f7220 */ /* 0x060fe20000410000 */
[----:B------:R-:W-:Y:S01]  /*ca80*/  FMUL.FTZ R95, R0, R95 ;  /* 0x0000005f005f7220 */ /* 0x000fe20000410000 */
[C---:B------:R-:W-:Y:S01]  /*ca90*/  FMUL.FTZ R77, R2.reuse, R77 ;  /* 0x0000004d024d7220 */ /* 0x040fe20000410000 */
[C---:B------:R-:W-:Y:S01]  /*caa0*/  FMUL.FTZ R88, R2.reuse, R88 ;  /* 0x0000005802587220 */ /* 0x040fe20000410000 */
[C---:B------:R-:W-:Y:S01]  /*cab0*/  FMUL.FTZ R89, R2.reuse, R89 ;  /* 0x0000005902597220 */ /* 0x040fe20000410000 */
[C---:B------:R-:W-:Y:S01]  /*cac0*/  FMUL.FTZ R92, R2.reuse, R92 ;  /* 0x0000005c025c7220 */ /* 0x040fe20000410000 */
[----:B------:R-:W-:Y:S03]  /*cad0*/  FMUL.FTZ R93, R2, R93 ;  /* 0x0000005d025d7220 */ /* 0x000fe60000410000 */
[----:B------:R-:W-:Y:S01]  /*cae0*/  MUFU.EX2 R184, R184 ;  /* 0x000000b800b87308 */ /* 0x000fe20000000800 */
[--C-:B------:R-:W-:Y:S01]  /*caf0*/  FFMA.FTZ R233, R52, UR4, -R105.reuse ;  /* 0x0000000434e97c23 */ /* 0x100fe20008010869 */
[----:B------:R-:W-:Y:S01]  /*cb00*/  FMUL.FTZ R52, R3, R112 ;  /* 0x0000007003347220 */ /* 0x000fe20000410000 */
[----:B------:R-:W-:Y:S01]  /*cb10*/  FFMA.FTZ R179, R21, UR4, -R105 ;  /* 0x0000000415b37c23 */ /* 0x000fe20008010869 */
[----:B------:R-:W-:Y:S02]  /*cb20*/  IMAD.MOV.U32 R21, RZ, RZ, R189 ;  /* 0x000000ffff157224 */ /* 0x000fe400078e00bd */
[----:B------:R-:W-:Y:S01]  /*cb30*/  FFMA.FTZ R189, R34, UR4, -R16 ;  /* 0x0000000422bd7c23 */ /* 0x000fe20008010810 */
[----:B------:R-:W-:Y:S01]  /*cb40*/  FMUL.FTZ R34, R100, R126 ;  /* 0x0000007e64227220 */ /* 0x000fe20000410000 */
[----:B------:R-:W-:Y:S01]  /*cb50*/  FMUL.FTZ R16, R3, R132 ;  /* 0x0000008403107220 */ /* 0x000fe20000410000 */
[----:B------:R-:W-:Y:S01]  /*cb60*/  IMAD.MOV.U32 R132, RZ, RZ, R30 ;  /* 0x000000ffff847224 */ /* 0x000fe200078e001e */
[----:B------:R-:W-:Y:S01]  /*cb70*/  MUFU.EX2 R144, R189 ;  /* 0x000000bd00907308 */ /* 0x000fe20000000800 */
[----:B-1----:R-:W-:Y:S01]  /*cb80*/  FMUL.FTZ R13, R2, R165 ;  /* 0x000000a5020d7220 */ /* 0x002fe20000410000 */
[--C-:B------:R-:W-:Y:S01]  /*cb90*/  FFMA.FTZ R236, R53, UR4, -R105.reuse ;  /* 0x0000000435ec7c23 */ /* 0x100fe20008010869 */
[C---:B------:R-:W-:Y:S01]  /*cba0*/  FMUL.FTZ R53, R3.reuse, R113 ;  /* 0x0000007103357220 */ /* 0x040fe20000410000 */
[--C-:B------:R-:W-:Y:S01]  /*cbb0*/  FFMA.FTZ R246, R64, UR4, -R105.reuse ;  /* 0x0000000440f67c23 */ /* 0x100fe20008010869 */
[----:B------:R-:W-:Y:S01]  /*cbc0*/  FMUL.FTZ R64, R3, R108 ;  /* 0x0000006c03407220 */ /* 0x000fe20000410000 */
[--C-:B------:R-:W-:Y:S01]  /*cbd0*/  FFMA.FTZ R17, R17, UR4, -R105.reuse ;  /* 0x0000000411117c23 */ /* 0x100fe20008010869 */
[--C-:B------:R-:W-:Y:S01]  /*cbe0*/  FFMA.FTZ R226, R49, UR4, -R105.reuse ;  /* 0x0000000431e27c23 */ /* 0x100fe20008010869 */
[----:B------:R-:W-:Y:S02]  /*cbf0*/  FMUL.FTZ R49, R3, R117 ;  /* 0x0000007503317220 */ /* 0x000fe40000410000 */
[----:B------:R-:W-:Y:S01]  /*cc00*/  MUFU.EX2 R152, R185 ;  /* 0x000000b900987308 */ /* 0x000fe20000000800 */
[----:B------:R-:W-:Y:S01]  /*cc10*/  FFMA.FTZ R247, R65, UR4, -R105 ;  /* 0x0000000441f77c23 */ /* 0x000fe20008010869 */
[C---:B------:R-:W-:Y:S01]  /*cc20*/  FMUL.FTZ R65, R3.reuse, R109 ;  /* 0x0000006d03417220 */ /* 0x040fe20000410000 */
[----:B------:R-:W-:Y:S02]  /*cc30*/  IMAD.MOV.U32 R25, RZ, RZ, R33 ;  /* 0x000000ffff197224 */ /* 0x000fe400078e0021 */
[C---:B------:R-:W-:Y:S01]  /*cc40*/  FMUL.FTZ R33, R3.reuse, R125 ;  /* 0x0000007d03217220 */ /* 0x040fe20000410000 */
[----:B------:R-:W-:Y:S02]  /*cc50*/  IMAD.MOV.U32 R28, RZ, RZ, R20 ;  /* 0x000000ffff1c7224 */ /* 0x000fe400078e0014 */
[C---:B------:R-:W-:Y:S01]  /*cc60*/  FMUL.FTZ R20, R3.reuse, R128 ;  /* 0x0000008003147220 */ /* 0x040fe20000410000 */
[----:B------:R-:W-:Y:S01]  /*cc70*/  IMAD.MOV.U32 R29, RZ, RZ, R21 ;  /* 0x000000ffff1d7224 */ /* 0x000fe200078e0015 */
[----:B------:R1:W-:Y:S01]  /*cc80*/  MUFU.EX2 R215, R17 ;  /* 0x0000001100d77308 */ /* 0x0003e20000000800 */
[----:B------:R-:W-:Y:S01]  /*cc90*/  FMUL.FTZ R21, R3, R129 ;  /* 0x0000008103157220 */ /* 0x000fe20000410000 */
[----:B------:R-:W-:Y:S02]  /*cca0*/  IMAD.MOV.U32 R26, RZ, RZ, R28 ;  /* 0x000000ffff1a7224 */ /* 0x000fe400078e001c */
[C---:B------:R-:W-:Y:S01]  /*ccb0*/  FMUL.FTZ R28, R2.reuse, R156 ;  /* 0x0000009c021c7220 */ /* 0x040fe20000410000 */
[----:B------:R-:W-:Y:S02]  /*ccc0*/  IMAD.MOV.U32 R27, RZ, RZ, R29 ;  /* 0x000000ffff1b7224 */ /* 0x000fe400078e001d */
[C---:B------:R-:W-:Y:S01]  /*ccd0*/  FMUL.FTZ R29, R2.reuse, R157 ;  /* 0x0000009d021d7220 */ /* 0x040fe20000410000 */
[----:B------:R-:W-:Y:S02]  /*cce0*/  IMAD.MOV.U32 R47, RZ, RZ, R25 ;  /* 0x000000ffff2f7224 */ /* 0x000fe400078e0019 */
[----:B------:R-:W-:Y:S01]  /*ccf0*/  FMUL.FTZ R25, R2, R161 ;  /* 0x000000a102197220 */ /* 0x000fe20000410000 */
[----:B------:R-:W-:Y:S01]  /*cd00*/  MUFU.EX2 R153, R204 ;  /* 0x000000cc00997308 */ /* 0x000fe20000000800 */
[----:B------:R-:W-:Y:S01]  /*cd10*/  FFMA.FTZ R199, R32, UR4, -R105 ;  /* 0x0000000420c77c23 */ /* 0x000fe20008010869 */
[----:B------:R-:W-:Y:S02]  /*cd20*/  IMAD.MOV.U32 R32, RZ, RZ, R186 ;  /* 0x000000ffff207224 */ /* 0x000fe400078e00ba */
[----:B------:R-:W-:Y:S01]  /*cd30*/  FFMA.FTZ R186, R31, UR4, -R4 ;  /* 0x000000041fba7c23 */ /* 0x000fe20008010804 */
[----:B------:R-:W-:Y:S02]  /*cd40*/  IMAD.MOV.U32 R31, RZ, RZ, R37 ;  /* 0x000000ffff1f7224 */ /* 0x000fe400078e0025 */
[C---:B------:R-:W-:Y:S01]  /*cd50*/  FMUL.FTZ R37, R3.reuse, R121 ;  /* 0x0000007903257220 */ /* 0x040fe20000410000 */
[----:B------:R-:W-:Y:S02]  /*cd60*/  IMAD.MOV.U32 R24, RZ, RZ, R32 ;  /* 0x000000ffff187224 */ /* 0x000fe400078e0020 */
[C---:B------:R-:W-:Y:S01]  /*cd70*/  FMUL.FTZ R32, R3.reuse, R124 ;  /* 0x0000007c03207220 */ /* 0x040fe20000410000 */
[----:B------:R4:W-:Y:S01]  /*cd80*/  MUFU.EX2 R242, R172 ;  /* 0x000000ac00f27308 */ /* 0x0009e20000000800 */
[----:B-1----:R-:W-:Y:S01]  /*cd90*/  FMUL.FTZ R17, R3, R133 ;  /* 0x0000008503117220 */ /* 0x002fe20000410000 */
[----:B------:R-:W-:Y:S02]  /*cda0*/  IMAD.MOV.U32 R133, RZ, RZ, R31 ;  /* 0x000000ffff857224 */ /* 0x000fe400078e001f */
[----:B------:R-:W-:Y:S01]  /*cdb0*/  FMUL.FTZ R31, R0, R159 ;  /* 0x0000009f001f7220 */ /* 0x000fe20000410000 */
[----:B------:R-:W-:Y:S02]  /*cdc0*/  IMAD.MOV.U32 R46, RZ, RZ, R24 ;  /* 0x000000ffff2e7224 */ /* 0x000fe400078e0018 */
[----:B------:R-:W-:Y:S01]  /*cdd0*/  FMUL.FTZ R24, R2, R160 ;  /* 0x000000a002187220 */ /* 0x000fe20000410000 */
[----:B------:R-:W-:Y:S02]  /*cde0*/  IMAD.MOV.U32 R131, RZ, RZ, R47 ;  /* 0x000000ffff837224 */ /* 0x000fe400078e002f */
[C---:B------:R-:W-:Y:S01]  /*cdf0*/  FMUL.FTZ R47, R0.reuse, R151 ;  /* 0x00000097002f7220 */ /* 0x040fe20000410000 */
[----:B------:R-:W-:Y:S01]  /*ce00*/  MUFU.EX2 R186, R186 ;  /* 0x000000ba00ba7308 */ /* 0x000fe20000000800 */
[----:B------:R-:W-:Y:S02]  /*ce10*/  IMAD.MOV.U32 R130, RZ, RZ, R46 ;  /* 0x000000ffff827224 */ /* 0x000fe400078e002e */
[C---:B------:R-:W-:Y:S07]  /*ce20*/  FMUL.FTZ R46, R0.reuse, R150 ;  /* 0x00000096002e7220 */ /* 0x040fee0000410000 */
[----:B------:R-:W1:Y:S01]  /*ce30*/  MUFU.EX2 R234, R173 ;  /* 0x000000ad00ea7308 */ /* 0x000e620000000800 */
[--C-:B----4-:R-:W-:Y:S01]  /*ce40*/  FFMA.FTZ R172, R63, UR4, -R4.reuse ;  /* 0x000000043fac7c23 */ /* 0x110fe20008010804 */
[----:B------:R-:W-:Y:S08]  /*ce50*/  FMUL.FTZ R63, R0, R143 ;  /* 0x0000008f003f7220 */ /* 0x000ff00000410000 */
[----:B------:R-:W4:Y:S10]  /*ce60*/  MUFU.EX2 R249, R8 ;  /* 0x0000000800f97308 */ /* 0x000f340000000800 */
[----:B------:R-:W-:Y:S01]  /*ce70*/  MUFU.EX2 R238, R9 ;  /* 0x0000000900ee7308 */ /* 0x000fe20000000800 */
[----:B-1----:R-:W-:Y:S01]  /*ce80*/  F2FP.F16.F32.PACK_AB R114, R215, R234 ;  /* 0x000000ead772723e */ /* 0x002fe200000000ff */
[----:B------:R-:W-:Y:S01]  /*ce90*/  FFMA.FTZ R173, R62, UR4, -R4 ;  /* 0x000000043ead7c23 */ /* 0x000fe20008010804 */
[----:B------:R-:W-:Y:S01]  /*cea0*/  FMUL.FTZ R4, R3, R136 ;  /* 0x0000008803047220 */ /* 0x000fe20000410000 */
[----:B------:R-:W-:Y:S06]  /*ceb0*/  FMUL.FTZ R62, R0, R142 ;  /* 0x0000008e003e7220 */ /* 0x000fec0000410000 */
[----:B------:R1:W-:Y:S10]  /*cec0*/  MUFU.EX2 R237, R12 ;  /* 0x0000000c00ed7308 */ /* 0x0003f40000000800 */
[----:B------:R5:W4:Y:S10]  /*ced0*/  MUFU.EX2 R248, R10 ;  /* 0x0000000a00f87308 */ /* 0x000b340000000800 */
[----:B------:R-:W-:Y:S01]  /*cee0*/  MUFU.EX2 R117, R107 ;  /* 0x0000006b00757308 */ /* 0x000fe20000000800 */
[----:B-1----:R-:W-:Y:S09]  /*cef0*/  FMUL.FTZ R12, R2, R164 ;  /* 0x000000a4020c7220 */ /* 0x002ff20000410000 */
[----:B------:R-:W-:Y:S10]  /*cf00*/  MUFU.EX2 R178, R178 ;  /* 0x000000b200b27308 */ /* 0x000ff40000000800 */
[----:B------:R-:W-:Y:S10]  /*cf10*/  MUFU.EX2 R179, R179 ;  /* 0x000000b300b37308 */ /* 0x000ff40000000800 */
[----:B------:R-:W-:Y:S10]  /*cf20*/  MUFU.EX2 R121, R199 ;  /* 0x000000c700797308 */ /* 0x000ff40000000800 */
[----:B------:R-:W-:Y:S10]  /*cf30*/  MUFU.EX2 R201, R201 ;  /* 0x000000c900c97308 */ /* 0x000ff40000000800 */
[----:B------:R-:W-:Y:S01]  /*cf40*/  MUFU.EX2 R199, R229 ;  /* 0x000000e500c77308 */ /* 0x000fe20000000800 */
[----:B---3--:R-:W-:Y:S01]  /*cf50*/  LOP3.LUT R5, R51, UR26, R30, 0x96, !PT ;  /* 0x0000001a33057c12 */ /* 0x008fe2000f8e961e */
[----:B------:R-:W-:Y:S02]  /*cf60*/  IMAD.MOV.U32 R122, RZ, RZ, R50 ;  /* 0x000000ffff7a7224 */ /* 0x000fe400078e0032 */
[C---:B------:R-:W-:Y:S01]  /*cf70*/  FMUL.FTZ R50, R100.reuse, R118 ;  /* 0x0000007664327220 */ /* 0x040fe20000410000 */
[----:B------:R-:W-:Y:S02]  /*cf80*/  IMAD.MOV.U32 R123, RZ, RZ, R51 ;  /* 0x000000ffff7b7224 */ /* 0x000fe400078e0033 */
[----:B------:R-:W-:Y:S01]  /*cf90*/  FMUL.FTZ R51, R100, R119 ;  /* 0x0000007764337220 */ /* 0x000fe20000410000 */
[----:B------:R-:W-:Y:S04]  /*cfa0*/  IMAD.WIDE.U32 R6, R5, -0x326172a9, RZ ;  /* 0xcd9e8d5705067825 */ /* 0x000fe800078e00ff */
[----:B------:R-:W-:Y:S01]  /*cfb0*/  FMUL.FTZ R5, R3, R137 ;  /* 0x0000008903057220 */ /* 0x000fe20000410000 */
[----:B------:R-:W-:Y:S01]  /*cfc0*/  MUFU.EX2 R118, R176 ;  /* 0x000000b000767308 */ /* 0x000fe20000000800 */
[----:B------:R-:W-:Y:S01]  /*cfd0*/  FMUL.FTZ R30, R0, R158 ;  /* 0x0000009e001e7220 */ /* 0x000fe20000410000 */
[----:B------:R-:W-:Y:S01]  /*cfe0*/  IMAD.MOV.U32 R58, RZ, RZ, R6 ;  /* 0x000000ffff3a7224 */ /* 0x000fe200078e0006 */
[----:B------:R-:W-:Y:S01]  /*cff0*/  UIADD3 UR26, UR25, 0x646e171e, URZ ;  /* 0x646e171e191a7890 */ /* 0x000fe2000fffe03f */
[----:B------:R-:W3:Y:S01]  /*d000*/  LDL.LU R6, [R1+0x138] ;  /* 0x0001380001067983 */ /* 0x000ee20000300800 */
[----:B------:R-:W-:Y:S02]  /*d010*/  IMAD.MOV.U32 R59, RZ, RZ, R7 ;  /* 0x000000ffff3b7224 */ /* 0x000fe400078e0007 */
[----:B------:R-:W-:Y:S01]  /*d020*/  FMUL.FTZ R7, R100, R139 ;  /* 0x0000008b64077220 */ /* 0x000fe20000410000 */
[----:B------:R-:W-:Y:S01]  /*d030*/  IMAD.MOV.U32 R140, RZ, RZ, R58 ;  /* 0x000000ffff8c7224 */ /* 0x000fe200078e003a */
[----:B------:R-:W4:Y:S01]  /*d040*/  LDL.LU R11, [R1+0x12c] ;  /* 0x00012c00010b7983 */ /* 0x000f220000300800 */
[C---:B------:R-:W-:Y:S01]  /*d050*/  FMUL.FTZ R58, R0.reuse, R146 ;  /* 0x00000092003a7220 */ /* 0x040fe20000410000 */
[----:B-----5:R-:W-:Y:S01]  /*d060*/  LOP3.LUT R10, R59, UR22, R196, 0x96, !PT ;  /* 0x000000163b0a7c12 */ /* 0x020fe2000f8e96c4 */
[----:B------:R-:W-:Y:S01]  /*d070*/  IMAD.MOV.U32 R164, RZ, RZ, R122 ;  /* 0x000000ffffa47224 */ /* 0x000fe200078e007a */
[----:B------:R1:W5:Y:S01]  /*d080*/  MUFU.EX2 R196, R14 ;  /* 0x0000000e00c47308 */ /* 0x0003620000000800 */
[----:B------:R-:W-:Y:S02]  /*d090*/  IMAD.MOV.U32 R165, RZ, RZ, R123 ;  /* 0x000000ffffa57224 */ /* 0x000fe400078e007b */
[----:B------:R-:W5:Y:S01]  /*d0a0*/  LDC R123, c[0x0][0x2d8] ;  /* 0x0000b600ff7b7b82 */ /* 0x000f620000000800 */
[----:B------:R-:W-:Y:S02]  /*d0b0*/  IMAD.MOV.U32 R139, RZ, RZ, R27 ;  /* 0x000000ffff8b7224 */ /* 0x000fe400078e001b */
[----:B------:R-:W-:Y:S01]  /*d0c0*/  FMUL.FTZ R27, R0, R163 ;  /* 0x000000a3001b7220 */ /* 0x000fe20000410000 */
[----:B------:R-:W-:Y:S04]  /*d0d0*/  IMAD.WIDE.U32 R110, R10, -0x2daee0ad, RZ ;  /* 0xd2511f530a6e7825 */ /* 0x000fe800078e00ff */
[C---:B------:R-:W-:Y:S01]  /*d0e0*/  FMUL.FTZ R10, R0.reuse, R170 ;  /* 0x000000aa000a7220 */ /* 0x040fe20000410000 */
[----:B------:R-:W-:Y:S02]  /*d0f0*/  IMAD.MOV.U32 R161, RZ, RZ, R139 ;  /* 0x000000ffffa17224 */ /* 0x000fe400078e008b */
[----:B------:R-:W-:Y:S02]  /*d100*/  IMAD.MOV.U32 R141, RZ, RZ, R59 ;  /* 0x000000ffff8d7224 */ /* 0x000fe400078e003b */
[C---:B------:R-:W-:Y:S02]  /*d110*/  FMUL.FTZ R59, R0.reuse, R147 ;  /* 0x00000093003b7220 */ /* 0x040fe40000410000 */
[----:B------:R-:W-:Y:S01]  /*d120*/  MUFU.EX2 R147, R217 ;  /* 0x000000d900937308 */ /* 0x000fe20000000800 */
[----:B-1----:R-:W-:Y:S01]  /*d130*/  FMUL.FTZ R14, R0, R166 ;  /* 0x000000a6000e7220 */ /* 0x002fe20000410000 */
[----:B--2---:R-:W-:Y:S08]  /*d140*/  LOP3.LUT R8, R197, UR23, R42, 0x96, !PT ;  /* 0x00000017c5087c12 */ /* 0x004ff0000f8e962a */
[----:B------:R-:W-:Y:S01]  /*d150*/  MUFU.EX2 R197, R227 ;  /* 0x000000e300c57308 */ /* 0x000fe20000000800 */
[----:B------:R-:W-:Y:S05]  /*d160*/  IMAD.WIDE.U32 R8, R8, -0x2daee0ad, RZ ;  /* 0xd2511f5308087825 */ /* 0x000fea00078e00ff */
[----:B------:R-:W-:Y:S01]  /*d170*/  LOP3.LUT R108, R9, UR8, R122, 0x96, !PT ;  /* 0x00000008096c7c12 */ /* 0x000fe2000f8e967a */
[----:B------:R-:W-:Y:S01]  /*d180*/  FMUL.FTZ R9, R2, R169 ;  /* 0x000000a902097220 */ /* 0x000fe20000410000 */
[----:B------:R-:W-:Y:S02]  /*d190*/  IMAD.MOV.U32 R169, RZ, RZ, R43 ;  /* 0x000000ffffa97224 */ /* 0x000fe400078e002b */
[----:B------:R-:W-:Y:S01]  /*d1a0*/  FMUL.FTZ R43, R0, R155 ;  /* 0x0000009b002b7220 */ /* 0x000fe20000410000 */
[----:B------:R-:W-:Y:S04]  /*d1b0*/  IMAD.WIDE.U32 R108, R108, -0x326172a9, RZ ;  /* 0xcd9e8d576c6c7825 */ /* 0x000fe800078e00ff */
[----:B------:R-:W-:Y:S01]  /*d1c0*/  IMAD.MOV.U32 R155, RZ, RZ, R169 ;  /* 0x000000ffff9b7224 */ /* 0x000fe200078e00a9 */
[----:B------:R-:W-:Y:S05]  /*d1d0*/  LOP3.LUT R106, R109, UR19, R140, 0x96, !PT ;  /* 0x000000136d6a7c12 */ /* 0x000fea000f8e968c */
[----:B------:R-:W-:Y:S04]  /*d1e0*/  IMAD.WIDE.U32 R106, R106, -0x2daee0ad, RZ ;  /* 0xd2511f536a6a7825 */ /* 0x000fe800078e00ff */
[----:B---3--:R-:W-:Y:S01]  /*d1f0*/  FFMA.FTZ R113, R3, R6, R250 ;  /* 0x0000000603717223 */ /* 0x008fe200000100fa */
[----:B------:R-:W-:Y:S01]  /*d200*/  LOP3.LUT R3, R111, UR18, R8, 0x96, !PT ;  /* 0x000000126f037c12 */ /* 0x000fe2000f8e9608 */
[----:B------:R-:W-:Y:S01]  /*d210*/  FMUL.FTZ R6, R100, R138 ;  /* 0x0000008a64067220 */ /* 0x000fe20000410000 */
[----:B------:R-:W-:Y:S01]  /*d220*/  FMUL.FTZ R8, R2, R168 ;  /* 0x000000a802087220 */ /* 0x000fe20000410000 */
[----:B----4-:R-:W-:Y:S01]  /*d230*/  FFMA.FTZ R112, R100, R11, R251 ;  /* 0x0000000b64707223 */ /* 0x010fe200000100fb */
[----:B------:R-:W-:Y:S01]  /*d240*/  IMAD.MOV.U32 R168, RZ, RZ, R42 ;  /* 0x000000ffffa87224 */ /* 0x000fe200078e002a */
[----:B------:R-:W2:Y:S01]  /*d250*/  LDL.LU R11, [R1+0x134] ;  /* 0x00013400010b7983 */ /* 0x000ea20000300800 */
[----:B------:R-:W-:Y:S02]  /*d260*/  IMAD.MOV.U32 R138, RZ, RZ, R26 ;  /* 0x000000ffff8a7224 */ /* 0x000fe400078e001a */
[C---:B------:R-:W-:Y:S01]  /*d270*/  FMUL.FTZ R26, R0.reuse, R162 ;  /* 0x000000a2001a7220 */ /* 0x040fe20000410000 */
[----:B------:R-:W-:Y:S01]  /*d280*/  FMUL.FTZ R42, R0, R154 ;  /* 0x0000009a002a7220 */ /* 0x000fe20000410000 */
[----:B------:R-:W3:Y:S01]  /*d290*/  LDL.LU R100, [R1+0x130] ;  /* 0x0001300001647983 */ /* 0x000ee20000300800 */
[----:B------:R-:W-:Y:S02]  /*d2a0*/  IMAD.MOV.U32 R154, RZ, RZ, R168 ;  /* 0x000000ffff9a7224 */ /* 0x000fe400078e00a8 */
[----:B------:R-:W-:Y:S01]  /*d2b0*/  FADD.FTZ R111, R240, R112 ;  /* 0x00000070f06f7221 */ /* 0x000fe20000010000 */
[----:B------:R-:W-:Y:S01]  /*d2c0*/  IMAD.MOV.U32 R160, RZ, RZ, R138 ;  /* 0x000000ffffa07224 */ /* 0x000fe200078e008a */
[----:B------:R4:W5:Y:S04]  /*d2d0*/  LDL.S16 R146, [R1+0x70] ;  /* 0x0000700001927983 */ /* 0x0009680000100600 */
[----:B------:R4:W4:Y:S04]  /*d2e0*/  LDL.S16 R145, [R1+0x6c] ;  /* 0x00006c0001917983 */ /* 0x0009280000100600 */
[----:B------:R1:W4:Y:S04]  /*d2f0*/  LDL.S16 R136, [R1+0x68] ;  /* 0x0000680001887983 */ /* 0x0003280000100600 */
[----:B------:R1:W4:Y:S04]  /*d300*/  LDL.S16 R126, [R1+0x64] ;  /* 0x00006400017e7983 */ /* 0x0003280000100600 */
[----:B------:R1:W4:Y:S01]  /*d310*/  LDL.S16 R122, [R1+0x5c] ;  /* 0x00005c00017a7983 */ /* 0x0003220000100600 */
[----:B--2---:R-:W-:Y:S01]  /*d320*/  FFMA.FTZ R105, R2, R11, R249 ;  /* 0x0000000b02697223 */ /* 0x004fe200000100f9 */
[C---:B------:R-:W-:Y:S01]  /*d330*/  FMUL.FTZ R11, R0.reuse, R171 ;  /* 0x000000ab000b7220 */ /* 0x040fe20000410000 */
[----:B------:R-:W-:Y:S04]  /*d340*/  IMAD.WIDE.U32 R2, R3, -0x326172a9, RZ ;  /* 0xcd9e8d5703027825 */ /* 0x000fe800078e00ff */
[----:B---3--:R-:W-:Y:S01]  /*d350*/  FFMA.FTZ R100, R0, R100, R248 ;  /* 0x0000006400647223 */ /* 0x008fe200000100f8 */
[----:B------:R-:W-:Y:S01]  /*d360*/  LOP3.LUT R0, R107, UR16, R110, 0x96, !PT ;  /* 0x000000106b007c12 */ /* 0x000fe2000f8e966e */
[C---:B------:R-:W-:Y:S01]  /*d370*/  FADD.FTZ R110, R242.reuse, R113 ;  /* 0x00000071f26e7221 */ /* 0x040fe20000010000 */
[----:B------:R-:W-:Y:S01]  /*d380*/  LOP3.LUT R108, R3, UR17, R108, 0x96, !PT ;  /* 0x00000011036c7c12 */ /* 0x000fe2000f8e966c */
[----:B------:R-:W-:Y:S01]  /*d390*/  FADD.FTZ R115, R235, R100 ;  /* 0x00000064eb737221 */ /* 0x000fe20000010000 */
[----:B------:R-:W-:Y:S01]  /*d3a0*/  F2FP.F16.F32.PACK_AB R3, R242, R250 ;  /* 0x000000faf203723e */ /* 0x000fe200000000ff */
[----:B------:R-:W-:Y:S01]  /*d3b0*/  IMAD.WIDE.U32 R168, R0, -0x326172a9, RZ ;  /* 0xcd9e8d5700a87825 */ /* 0x000fe200078e00ff */
[----:B------:R-:W-:Y:S03]  /*d3c0*/  F2FP.F16.F32.PACK_AB R107, R240, R251 ;  /* 0x000000fbf06b723e */ /* 0x000fe600000000ff */
[----:B------:R-:W-:Y:S01]  /*d3d0*/  FADD.FTZ R100, R239, R111 ;  /* 0x0000006fef647221 */ /* 0x000fe20000010000 */
[----:B------:R-:W-:Y:S01]  /*d3e0*/  IMAD.WIDE.U32 R170, R108, -0x2daee0ad, RZ ;  /* 0xd2511f536caa7825 */ /* 0x000fe200078e00ff */
[--C-:B------:R-:W-:Y:S02]  /*d3f0*/  LOP3.LUT R162, R169, UR9, R2.reuse, 0x96, !PT ;  /* 0x00000009a9a27c12 */ /* 0x100fe4000f8e9602 */
[----:B------:R-:W-:Y:S01]  /*d400*/  PRMT R2, R3, 0x7632, R2 ;  /* 0x0000763203027816 */ /* 0x000fe20000000002 */
[----:B-----5:R-:W-:Y:S01]  /*d410*/  @!P6 HADD2 R146, -R3.H0_H0, -RZ.H0_H0 ;  /* 0xa00000ff0392e230 */ /* 0x020fe20000000900 */
[----:B------:R-:W-:Y:S01]  /*d420*/  LOP3.LUT R138, R171, UR28, R106, 0x96, !PT ;  /* 0x0000001cab8a7c12 */ /* 0x000fe2000f8e966a */
[--C-:B------:R-:W-:Y:S01]  /*d430*/  FADD.FTZ R106, R238, R105.reuse ;  /* 0x00000069ee6a7221 */ /* 0x100fe20000010000 */
[----:B------:R-:W-:Y:S01]  /*d440*/  PRMT R105, R107, 0x7632, R105 ;  /* 0x000076326b697816 */ /* 0x000fe20000000069 */
[----:B----4-:R-:W-:Y:S01]  /*d450*/  @!P5 HADD2 R145, -R2.H0_H0, -RZ.H0_H0 ;  /* 0xa00000ff0291d230 */ /* 0x010fe20000000900 */
[----:B------:R-:W-:Y:S01]  /*d460*/  PRMT R134, R146, 0x7610, R134 ;  /* 0x0000761092867816 */ /* 0x000fe20000000086 */
[----:B------:R2:W-:Y:S01]  /*d470*/  @!P6 STL.S16 [R1+0x70], R146 ;  /* 0x000070920100e387 */ /* 0x0005e20000100600 */
[----:B------:R-:W-:Y:S01]  /*d480*/  F2FP.F16.F32.PACK_AB R108, R235, R248 ;  /* 0x000000f8eb6c723e */ /* 0x000fe200000000ff */
[----:B------:R-:W-:Y:S01]  /*d490*/  @!P4 HADD2 R136, -R107.H0_H0, -RZ.H0_H0 ;  /* 0xa00000ff6b88c230 */ /* 0x000fe20000000900 */
[----:B------:R-:W-:Y:S01]  /*d4a0*/  PRMT R124, R145, 0x7610, R124 ;  /* 0x00007610917c7816 */ /* 0x000fe2000000007c */
[----:B------:R-:W-:Y:S01]  /*d4b0*/  @!P5 STL.S16 [R1+0x6c], R145 ;  /* 0x00006c910100d387 */ /* 0x000fe20000100600 */
[----:B------:R-:W-:Y:S04]  /*d4c0*/  IMAD.WIDE.U32 R138, R138, -0x326172a9, RZ ;  /* 0xcd9e8d578a8a7825 */ /* 0x000fe800078e00ff */
[----:B------:R-:W-:Y:S01]  /*d4d0*/  @!P3 HADD2 R126, -R105.H0_H0, -RZ.H0_H0 ;  /* 0xa00000ff697eb230 */ /* 0x000fe20000000900 */
[----:B------:R-:W-:Y:S01]  /*d4e0*/  PRMT R129, R136, 0x7610, R129 ;  /* 0x0000761088817816 */ /* 0x000fe20000000081 */
[----:B------:R3:W-:Y:S01]  /*d4f0*/  @!P4 STL.S16 [R1+0x68], R136 ;  /* 0x000068880100c387 */ /* 0x0007e20000100600 */
[----:B------:R-:W-:Y:S01]  /*d500*/  LOP3.LUT R109, R139, UR27, R168, 0x96, !PT ;  /* 0x0000001b8b6d7c12 */ /* 0x000fe2000f8e96a8 */
[----:B------:R-:W-:Y:S01]  /*d510*/  FADD.FTZ R106, R237, R106 ;  /* 0x0000006aed6a7221 */ /* 0x000fe20000010000 */
[----:B------:R-:W-:Y:S01]  /*d520*/  PRMT R128, R126, 0x7610, R128 ;  /* 0x000076107e807816 */ /* 0x000fe20000000080 */
[----:B------:R4:W-:Y:S01]  /*d530*/  @!P3 STL.S16 [R1+0x64], R126 ;  /* 0x0000647e0100b387 */ /* 0x0009e20000100600 */
[----:B------:R-:W-:Y:S01]  /*d540*/  LOP3.LUT R0, R109, 0xff, RZ, 0xc0, !PT ;  /* 0x000000ff6d007812 */ /* 0x000fe200078ec0ff */
[----:B------:R-:W-:Y:S01]  /*d550*/  FADD.FTZ R111, R196, R115 ;  /* 0x00000073c46f7221 */ /* 0x000fe20000010000 */
[----:B------:R-:W-:Y:S01]  /*d560*/  FADD.FTZ R113, R210, R106 ;  /* 0x0000006ad2717221 */ /* 0x000fe20000010000 */
[----:B------:R-:W-:Y:S01]  /*d570*/  F2FP.F16.F32.PACK_AB R106, R120, R196 ;  /* 0x000000c4786a723e */ /* 0x000fe200000000ff */
[----:B------:R-:W-:Y:S01]  /*d580*/  FADD.FTZ R112, R211, R100 ;  /* 0x00000064d3707221 */ /* 0x000fe20000010000 */
[----:B------:R-:W-:Y:S01]  /*d590*/  ISETP.LE.U32.AND P2, PT, R0, UR12, PT ;  /* 0x0000000c00007c0c */ /* 0x000fe2000bf43070 */
[----:B------:R-:W-:Y:S01]  /*d5a0*/  FADD.FTZ R115, R120, R111 ;  /* 0x0000006f78737221 */ /* 0x000fe20000010000 */
[----:B------:R-:W-:Y:S01]  /*d5b0*/  F2FP.F16.F32.PACK_AB R0, R238, R249 ;  /* 0x000000f9ee00723e */ /* 0x000fe200000000ff */
[----:B------:R-:W-:Y:S01]  /*d5c0*/  FADD.FTZ R110, R234, R110 ;  /* 0x0000006eea6e7221 */ /* 0x000fe20000010000 */
[----:B------:R-:W-:Y:S01]  /*d5d0*/  F2FP.F16.F32.PACK_AB R100, R210, R237 ;  /* 0x000000edd264723e */ /* 0x000fe200000000ff */
[----:B------:R-:W-:Y:S01]  /*d5e0*/  IMAD.MOV.U32 R249, RZ, RZ, R131 ;  /* 0x000000fffff97224 */ /* 0x000fe200078e0083 */
[----:B------:R-:W-:Y:S01]  /*d5f0*/  PRMT R119, R0, 0x7632, R119 ;  /* 0x0000763200777816 */ /* 0x000fe20000000077 */
[----:B--2---:R-:W-:Y:S01]  /*d600*/  MUFU.EX2 R146, R187 ;  /* 0x000000bb00927308 */ /* 0x004fe20000000800 */
[----:B------:R-:W-:Y:S01]  /*d610*/  FADD.FTZ R110, R215, R110 ;  /* 0x0000006ed76e7221 */ /* 0x000fe20000010000 */
[----:B------:R-:W-:Y:S02]  /*d620*/  IMAD.MOV.U32 R250, RZ, RZ, R154 ;  /* 0x000000fffffa7224 */ /* 0x000fe400078e009a */
[----:B------:R-:W-:Y:S02]  /*d630*/  IMAD.MOV.U32 R248, RZ, RZ, R130 ;  /* 0x000000fffff87224 */ /* 0x000fe400078e0082 */
[----:B------:R-:W-:Y:S02]  /*d640*/  @!P2 HADD2 R122, -R0.H0_H0, -RZ.H0_H0 ;  /* 0xa00000ff007aa230 */ /* 0x000fe40000000900 */
[----:B------:R-:W-:Y:S02]  /*d650*/  IMAD.MOV.U32 R251, RZ, RZ, R155 ;  /* 0x000000fffffb7224 */ /* 0x000fe400078e009b */
[----:B---3--:R-:W-:Y:S01]  /*d660*/  MUFU.EX2 R136, R225 ;  /* 0x000000e100887308 */ /* 0x008fe20000000800 */
[----:B------:R-:W-:Y:S01]  /*d670*/  IMAD.MOV.U32 R234, RZ, RZ, R248 ;  /* 0x000000ffffea7224 */ /* 0x000fe200078e00f8 */
[----:B------:R-:W-:Y:S01]  /*d680*/  PRMT R127, R122, 0x7610, R127 ;  /* 0x000076107a7f7816 */ /* 0x000fe2000000007f */
[----:B------:R2:W-:Y:S01]  /*d690*/  @!P2 STL.S16 [R1+0x5c], R122 ;  /* 0x00005c7a0100a387 */ /* 0x0005e20000100600 */
[----:B----4-:R-:W-:Y:S01]  /*d6a0*/  PRMT R126, R3, 0x5410, R2 ;  /* 0x00005410037e7816 */ /* 0x010fe20000000002 */
[----:B------:R-:W-:Y:S01]  /*d6b0*/  IMAD.MOV.U32 R248, RZ, RZ, R250 ;  /* 0x000000fffff87224 */ /* 0x000fe200078e00fa */
[----:B------:R-:W-:Y:S01]  /*d6c0*/  @!P5 PRMT R2, R124, 0x5410, RZ ;  /* 0x000054107c02d816 */ /* 0x000fe200000000ff */
[----:B------:R1:W3:Y:S01]  /*d6d0*/  LDL.S16 R120, [R1+0x78] ;  /* 0x0000780001787983 */ /* 0x0002e20000100600 */
[----:B------:R-:W-:Y:S02]  /*d6e0*/  PRMT R124, R107, 0x5410, R105 ;  /* 0x000054106b7c7816 */ /* 0x000fe40000000069 */
[----:B------:R-:W-:Y:S01]  /*d6f0*/  MUFU.EX2 R131, R214 ;  /* 0x000000d600837308 */ /* 0x000fe20000000800 */
[----:B------:R-:W-:Y:S01]  /*d700*/  @!P3 PRMT R105, R128, 0x5410, RZ ;  /* 0x000054108069b816 */ /* 0x000fe200000000ff */
[----:B------:R-:W-:Y:S01]  /*d710*/  STG.E.U16 desc[UR20][R208.64+0x2], R2 ;  /* 0x00000202d0007986 */ /* 0x000fe2000c101514 */
[----:B------:R-:W-:Y:S01]  /*d720*/  PRMT R128, R0, 0x5410, R119 ;  /* 0x0000541000807816 */ /* 0x000fe20000000077 */
[----:B------:R-:W-:Y:S01]  /*d730*/  IMAD.MOV.U32 R250, RZ, RZ, R140 ;  /* 0x000000fffffa7224 */ /* 0x000fe200078e008c */
[----:B------:R-:W-:Y:S01]  /*d740*/  @!P2 PRMT R0, R127, 0x5410, RZ ;  /* 0x000054107f00a816 */ /* 0x000fe200000000ff */
[----:B------:R-:W-:Y:S01]  /*d750*/  IMAD.MOV.U32 R140, RZ, RZ, R160 ;  /* 0x000000ffff8c7224 */ /* 0x000fe200078e00a0 */
[----:B------:R-:W-:Y:S01]  /*d760*/  @!P6 PRMT R3, R134, 0x5410, RZ ;  /* 0x000054108603e816 */ /* 0x000fe200000000ff */
[----:B------:R1:W4:Y:S01]  /*d770*/  LDL.S16 R127, [R1+0x84] ;  /* 0x00008400017f7983 */ /* 0x0003220000100600 */
[----:B------:R-:W-:Y:S01]  /*d780*/  @!P4 PRMT R107, R129, 0x5410, RZ ;  /* 0x00005410816bc816 */ /* 0x000fe200000000ff */
[----:B------:R-:W-:Y:S01]  /*d790*/  MUFU.EX2 R154, R212 ;  /* 0x000000d4009a7308 */ /* 0x000fe20000000800 */
[----:B------:R-:W-:Y:S01]  /*d7a0*/  IMAD.MOV.U32 R160, RZ, RZ, R132 ;  /* 0x000000ffffa07224 */ /* 0x000fe200078e0084 */
[----:B------:R5:W-:Y:S01]  /*d7b0*/  STG.E.U16 desc[UR20][R208.64], R3 ;  /* 0x00000003d0007986 */ /* 0x000be2000c101514 */
[----:B------:R-:W-:Y:S02]  /*d7c0*/  IMAD.MOV.U32 R235, RZ, RZ, R249 ;  /* 0x000000ffffeb7224 */ /* 0x000fe400078e00f9 */
[----:B------:R-:W-:Y:S02]  /*d7d0*/  IMAD.MOV.U32 R249, RZ, RZ, R251 ;  /* 0x000000fffff97224 */ /* 0x000fe400078e00fb */
[----:B------:R-:W-:Y:S03]  /*d7e0*/  IMAD.MOV.U32 R251, RZ, RZ, R141 ;  /* 0x000000fffffb7224 */ /* 0x000fe600078e008d */
[----:B------:R-:W-:Y:S01]  /*d7f0*/  MUFU.EX2 R129, R213 ;  /* 0x000000d500817308 */ /* 0x000fe20000000800 */
[----:B--2---:R-:W-:Y:S02]  /*d800*/  IMAD.SHL.U32 R122, R123, 0x8, RZ ;  /* 0x000000087b7a7824 */ /* 0x004fe400078e00ff */
[----:B------:R-:W-:Y:S02]  /*d810*/  IMAD.MOV.U32 R141, RZ, RZ, R161 ;  /* 0x000000ffff8d7224 */ /* 0x000fe400078e00a1 */
[----:B------:R-:W-:Y:S01]  /*d820*/  IMAD.MOV.U32 R161, RZ, RZ, R133 ;  /* 0x000000ffffa17224 */ /* 0x000fe200078e0085 */
[C---:B------:R-:W-:Y:S01]  /*d830*/  LEA R210, P0, R122.reuse, R208, 0x1 ;  /* 0x000000d07ad27211 */ /* 0x040fe200078008ff */
[----:B------:R-:W-:Y:S03]  /*d840*/  IMAD.MOV.U32 R185, RZ, RZ, R141 ;  /* 0x000000ffffb97224 */ /* 0x000fe600078e008d */
[----:B------:R-:W-:Y:S01]  /*d850*/  MUFU.EX2 R133, R224 ;  /* 0x000000e000857308 */ /* 0x000fe20000000800 */
[----:B------:R-:W-:Y:S01]  /*d860*/  IMAD.MOV.U32 R239, RZ, RZ, R161 ;  /* 0x000000ffffef7224 */ /* 0x000fe200078e00a1 */
[----:B------:R-:W-:Y:S01]  /*d870*/  LEA.HI.X.SX32 R211, R122, R209, 0x1, P0 ;  /* 0x000000d17ad37211 */ /* 0x000fe200000f0eff */
[----:B------:R-:W-:Y:S02]  /*d880*/  IMAD.MOV.U32 R238, RZ, RZ, R160 ;  /* 0x000000ffffee7224 */ /* 0x000fe400078e00a0 */
[----:B------:R-:W-:Y:S02]  /*d890*/  IMAD.WIDE.U32 R160, R223, -0x2daee0ad, RZ ;  /* 0xd2511f53dfa07825 */ /* 0x000fe400078e00ff */
[----:B------:R2:W-:Y:S03]  /*d8a0*/  STG.E.U16 desc[UR20][R210.64], R107 ;  /* 0x0000006bd2007986 */ /* 0x0005e6000c101514 */
[----:B------:R-:W-:Y:S01]  /*d8b0*/  MUFU.EX2 R130, R200 ;  /* 0x000000c800827308 */ /* 0x000fe20000000800 */
[----:B------:R-:W-:Y:S01]  /*d8c0*/  IMAD.MOV.U32 R235, RZ, RZ, R249 ;  /* 0x000000ffffeb7224 */ /* 0x000fe200078e00f9 */
[----:B------:R1:W-:Y:S01]  /*d8d0*/  STG.E.U16 desc[UR20][R210.64+0x2], R105 ;  /* 0x00000269d2007986 */ /* 0x0003e2000c101514 */
[----:B------:R-:W-:Y:S02]  /*d8e0*/  IMAD.MOV.U32 R249, RZ, RZ, R165 ;  /* 0x000000fffff97224 */ /* 0x000fe400078e00a5 */
[----:B-----5:R-:W-:Y:S01]  /*d8f0*/  FADD.FTZ R3, R178, R110 ;  /* 0x0000006eb2037221 */ /* 0x020fe20000010000 */
[C---:B------:R-:W-:Y:S04]  /*d900*/  F2FP.F16.F32.PACK_AB R110, R179.reuse, R178 ;  /* 0x000000b2b36e723e */ /* 0x040fe800000000ff */
[----:B------:R-:W5:Y:S01]  /*d910*/  MUFU.EX2 R141, R221 ;  /* 0x000000dd008d7308 */ /* 0x000f620000000800 */
[----:B------:R-:W-:Y:S01]  /*d920*/  FADD.FTZ R111, R179, R3 ;  /* 0x00000003b36f7221 */ /* 0x000fe20000010000 */
[----:B------:R-:W-:Y:S05]  /*d930*/  IMAD.WIDE R2, R123, 0x70, R210 ;  /* 0x000000707b027825 */ /* 0x000fea00078e02d2 */
[----:B------:R1:W-:Y:S03]  /*d940*/  STG.E.U16 desc[UR20][R2.64], R0 ;  /* 0x0000000002007986 */ /* 0x0003e6000c101514 */
[----:B------:R-:W-:Y:S10]  /*d950*/  MUFU.EX2 R134, R202 ;  /* 0x000000ca00867308 */ /* 0x000ff40000000800 */
[----:B------:R-:W-:Y:S01]  /*d960*/  MUFU.EX2 R155, R198 ;  /* 0x000000c6009b7308 */ /* 0x000fe20000000800 */
[----:B-----5:R-:W-:Y:S02]  /*d970*/  F2FP.F16.F32.PACK_AB R156, R133, R141 ;  /* 0x0000008d859c723e */ /* 0x020fe400000000ff */
[----:B--2---:R-:W-:Y:S01]  /*d980*/  PRMT R107, R108, 0x7632, R107 ;  /* 0x000076326c6b7816 */ /* 0x004fe2000000006b */
[----:B-1----:R-:W-:Y:S06]  /*d990*/  IMAD R105, R123, 0x48, RZ ;  /* 0x000000487b697824 */ /* 0x002fec00078e02ff */
[----:B------:R-:W-:Y:S01]  /*d9a0*/  MUFU.EX2 R202, R233 ;  /* 0x000000e900ca7308 */ /* 0x000fe20000000800 */
[CC--:B------:R-:W-:Y:S04]  /*d9b0*/  LEA R212, P0, R105.reuse, R208.reuse, 0x1 ;  /* 0x000000d069d47211 */ /* 0x0c0fe800078008ff */
[-C--:B------:R-:W-:Y:S02]  /*d9c0*/  LEA.HI.X.SX32 R213, R105, R209.reuse, 0x1, P0 ;  /* 0x000000d169d57211 */ /* 0x080fe400000f0eff */
[----:B------:R-:W-:Y:S02]  /*d9d0*/  LOP3.LUT R0, R109, 0xffff, RZ, 0xc0, !PT ;  /* 0x0000ffff6d007812 */ /* 0x000fe400078ec0ff */
[----:B------:R-:W-:Y:S02]  /*d9e0*/  LOP3.LUT R2, R174, 0xff, RZ, 0xc0, !PT ;  /* 0x000000ffae027812 */ /* 0x000fe400078ec0ff */
[----:B------:R-:W-:Y:S02]  /*d9f0*/  SHF.R.U32.HI R0, RZ, 0x8, R0 ;  /* 0x00000008ff007819 */ /* 0x000fe40000011600 */
[----:B------:R-:W-:Y:S02]  /*da00*/  ISETP.LE.U32.AND P2, PT, R2, UR12, PT ;  /* 0x0000000c02007c0c */ /* 0x000fe4000bf43070 */
[----:B------:R-:W-:Y:S02]  /*da10*/  LOP3.LUT R0, R0, 0xffff, RZ, 0xc0, !PT ;  /* 0x0000ffff00007812 */ /* 0x000fe400078ec0ff */
[--C-:B------:R-:W-:Y:S02]  /*da20*/  SHF.R.U32.HI R2, RZ, 0x10, R109.reuse ;  /* 0x00000010ff027819 */ /* 0x100fe4000001166d */
[----:B------:R-:W-:Y:S01]  /*da30*/  ISETP.LE.U32.AND P3, PT, R0, UR12, PT ;  /* 0x0000000c00007c0c */ /* 0x000fe2000bf63070 */
[----:B------:R-:W-:Y:S01]  /*da40*/  IMAD R0, R123, 0x38, R122 ;  /* 0x000000387b007824 */ /* 0x000fe200078e027a */
[----:B------:R-:W-:Y:S02]  /*da50*/  LOP3.LUT R2, R2, 0xff, RZ, 0xc0, !PT ;  /* 0x000000ff02027812 */ /* 0x000fe400078ec0ff */
[----:B------:R-:W-:Y:S01]  /*da60*/  SHF.R.U32.HI R109, RZ, 0x18, R109 ;  /* 0x00000018ff6d7819 */ /* 0x000fe2000001166d */
[----:B------:R-:W-:Y:S01]  /*da70*/  VIADD R0, R0, 0x1 ;  /* 0x0000000100007836 */ /* 0x000fe20000000000 */
[----:B------:R-:W-:Y:S02]  /*da80*/  ISETP.LE.U32.AND P6, PT, R2, UR12, PT ;  /* 0x0000000c02007c0c */ /* 0x000fe4000bfc3070 */
[----:B------:R-:W-:Y:S02]  /*da90*/  LOP3.LUT R2, R174, 0xffff, RZ, 0xc0, !PT ;  /* 0x0000ffffae027812 */ /* 0x000fe400078ec0ff */
[C---:B------:R-:W-:Y:S02]  /*daa0*/  LEA R214, P5, R0.reuse, R208, 0x1 ;  /* 0x000000d000d67211 */ /* 0x040fe400078a08ff */
[----:B------:R-:W-:Y:S02]  /*dab0*/  SHF.R.U32.HI R2, RZ, 0x8, R2 ;  /* 0x00000008ff027819 */ /* 0x000fe40000011602 */
[----:B------:R-:W-:Y:S02]  /*dac0*/  LEA.HI.X.SX32 R215, R0, R209, 0x1, P5 ;  /* 0x000000d100d77211 */ /* 0x000fe400028f0eff */
[----:B------:R-:W-:Y:S02]  /*dad0*/  LOP3.LUT R2, R2, 0xffff, RZ, 0xc0, !PT ;  /* 0x0000ffff02027812 */ /* 0x000fe400078ec0ff */
[----:B------:R-:W-:Y:S02]  /*dae0*/  ISETP.LE.U32.AND P4, PT, R109, UR12, PT ;  /* 0x0000000c6d007c0c */ /* 0x000fe4000bf83070 */
[----:B------:R-:W-:Y:S02]  /*daf0*/  ISETP.LE.U32.AND P5, PT, R2, UR12, PT ;  /* 0x0000000c02007c0c */ /* 0x000fe4000bfa3070 */
[--C-:B------:R-:W-:Y:S02]  /*db00*/  SHF.R.U32.HI R3, RZ, 0x10, R174.reuse ;  /* 0x00000010ff037819 */ /* 0x100fe400000116ae */
[----:B------:R-:W-:Y:S02]  /*db10*/  SHF.R.U32.HI R0, RZ, 0x18, R174 ;  /* 0x00000018ff007819 */ /* 0x000fe400000116ae */
[----:B------:R-:W-:Y:S04]  /*db20*/  LOP3.LUT R3, R3, 0xff, RZ, 0xc0, !PT ;  /* 0x000000ff03037812 */ /* 0x000fe800078ec0ff */
[----:B------:R-:W-:Y:S01]  /*db30*/  ISETP.LE.U32.AND P0, PT, R3, UR12, PT ;  /* 0x0000000c03007c0c */ /* 0x000fe2000bf03070 */
[----:B---3--:R-:W-:Y:S05]  /*db40*/  @!P6 HADD2 R120, -R108.H0_H0, -RZ.H0_H0 ;  /* 0xa00000ff6c78e230 */ /* 0x008fea0000000900 */
[----:B------:R-:W-:Y:S01]  /*db50*/  PRMT R3, R120, 0x7610, R3 ;  /* 0x0000761078037816 */ /* 0x000fe20000000003 */
[----:B----4-:R-:W-:Y:S05]  /*db60*/  @!P3 HADD2 R127, -R119.H0_H0, -RZ.H0_H0 ;  /* 0xa00000ff777fb230 */ /* 0x010fea0000000900 */
[----:B------:R-:W-:Y:S01]  /*db70*/  PRMT R105, R127, 0x7610, R105 ;  /* 0x000076107f697816 */ /* 0x000fe20000000069 */
[----:B------:R1:W-:Y:S03]  /*db80*/  @!P3 STL.S16 [R1+0x84], R127 ;  /* 0x0000847f0100b387 */ /* 0x0003e60000100600 */
[----:B------:R-:W-:Y:S01]  /*db90*/  @!P3 PRMT R119, R105, 0x5410, RZ ;  /* 0x000054106977b816 */ /* 0x000fe200000000ff */
[----:B------:R2:W3:Y:S01]  /*dba0*/  LDL.S16 R2, [R1+0x7c] ;  /* 0x00007c0001027983 */ /* 0x0004e20000100600 */
[----:B------:R-:W-:Y:S01]  /*dbb0*/  ISETP.LE.U32.AND P3, PT, R0, UR12, PT ;  /* 0x0000000c00007c0c */ /* 0x000fe2000bf63070 */
[----:B------:R-:W-:Y:S01]  /*dbc0*/  FADD.FTZ R0, R117, R112 ;  /* 0x0000007075007221 */ /* 0x000fe20000010000 */
[C---:B------:R-:W-:Y:S01]  /*dbd0*/  F2FP.F16.F32.PACK_AB R112, R184.reuse, R117 ;  /* 0x00000075b870723e */ /* 0x040fe200000000ff */
[----:B------:R4:W-:Y:S02]  /*dbe0*/  @!P6 STL.S16 [R1+0x78], R120 ;  /* 0x000078780100e387 */ /* 0x0009e40000100600 */
[----:B------:R-:W-:Y:S01]  /*dbf0*/  FADD.FTZ R117, R184, R0 ;  /* 0x00000000b8757221 */ /* 0x000fe20000010000 */
[----:B------:R-:W-:Y:S01]  /*dc00*/  LOP3.LUT R0, R138, 0xff, RZ, 0xc0, !PT ;  /* 0x000000ff8a007812 */ /* 0x000fe200078ec0ff */
[----:B------:R2:W5:Y:S01]  /*dc10*/  LDL.S16 R105, [R1+0x80] ;  /* 0x0000800001697983 */ /* 0x0005620000100600 */
[----:B------:R-:W-:Y:S03]  /*dc20*/  IMAD.MOV.U32 R184, RZ, RZ, R140 ;  /* 0x000000ffffb87224 */ /* 0x000fe600078e008c */
[----:B------:R-:W-:Y:S01]  /*dc30*/  STG.E.U16 desc[UR20][R214.64], R119 ;  /* 0x00000077d6007986 */ /* 0x000fe2000c101514 */
[----:B-1----:R-:W-:Y:S02]  /*dc40*/  PRMT R127, R108, 0x5410, R107 ;  /* 0x000054106c7f7816 */ /* 0x002fe4000000006b */
[----:B------:R-:W-:Y:S01]  /*dc50*/  @!P6 PRMT R108, R3, 0x5410, RZ ;  /* 0x00005410036ce816 */ /* 0x000fe200000000ff */
[--C-:B------:R-:W-:Y:S01]  /*dc60*/  FADD.FTZ R3, R181, R113.reuse ;  /* 0x00000071b5037221 */ /* 0x100fe20000010000 */
[----:B------:R-:W-:Y:S02]  /*dc70*/  PRMT R113, R114, 0x7632, R113 ;  /* 0x0000763272717816 */ /* 0x000fe40000000071 */
[----:B------:R-:W-:Y:S01]  /*dc80*/  ISETP.LE.U32.AND P6, PT, R0, UR12, PT ;  /* 0x0000000c00007c0c */ /* 0x000fe2000bfc3070 */
[----:B------:R-:W-:Y:S01]  /*dc90*/  FADD.FTZ R109, R180, R3 ;  /* 0x00000003b46d7221 */ /* 0x000fe20000010000 */
[----:B------:R-:W-:Y:S01]  /*dca0*/  LOP3.LUT R0, R138, 0xffff, RZ, 0xc0, !PT ;  /* 0x0000ffff8a007812 */ /* 0x000fe200078ec0ff */
[--C-:B------:R-:W-:Y:S01]  /*dcb0*/  FADD.FTZ R3, R118, R115.reuse ;  /* 0x0000007376037221 */ /* 0x100fe20000010000 */
[----:B------:R-:W-:Y:S01]  /*dcc0*/  PRMT R115, R116, 0x7632, R115 ;  /* 0x0000763274737816 */ /* 0x000fe20000000073 */
[----:B----4-:R-:W-:Y:S01]  /*dcd0*/  MUFU.EX2 R120, R203 ;  /* 0x000000cb00787308 */ /* 0x010fe20000000800 */
[----:B------:R-:W-:Y:S01]  /*dce0*/  F2FP.F16.F32.PACK_AB R118, R177, R118 ;  /* 0x00000076b176723e */ /* 0x000fe200000000ff */
[----:B------:R-:W-:Y:S01]  /*dcf0*/  STG.E.U16 desc[UR20][R212.64], R108 ;  /* 0x0000006cd4007986 */ /* 0x000fe2000c101514 */
[----:B---3--:R-:W-:Y:S05]  /*dd00*/  @!P4 HADD2 R2, -R107.H0_H0, -RZ.H0_H0 ;  /* 0xa00000ff6b02c230 */ /* 0x008fea0000000900 */
[----:B------:R-:W-:Y:S01]  /*dd10*/  PRMT R123, R2, 0x7610, R123 ;  /* 0x00007610027b7816 */ /* 0x000fe2000000007b */
[----:B------:R1:W-:Y:S01]  /*dd20*/  @!P4 STL.S16 [R1+0x7c], R2 ;  /* 0x00007c020100c387 */ /* 0x0003e20000100600 */
[----:B-----5:R-:W-:Y:S02]  /*dd30*/  @!P2 HADD2 R105, -R114.H0_H0, -RZ.H0_H0 ;  /* 0xa00000ff7269a230 */ /* 0x020fe40000000900 */
[----:B------:R-:W-:Y:S01]  /*dd40*/  @!P4 PRMT R107, R123, 0x5410, RZ ;  /* 0x000054107b6bc816 */ /* 0x000fe200000000ff */
[----:B------:R2:W3:Y:S01]  /*dd50*/  LDL.S16 R132, [R1+0x8c] ;  /* 0x00008c0001847983 */ /* 0x0004e20000100600 */
[----:B------:R-:W-:Y:S02]  /*dd60*/  PRMT R123, R114, 0x5410, R113 ;  /* 0x00005410727b7816 */ /* 0x000fe40000000071 */
[----:B------:R-:W-:Y:S01]  /*dd70*/  PRMT R122, R105, 0x7610, R122 ;  /* 0x00007610697a7816 */ /* 0x000fe2000000007a */
[----:B------:R4:W-:Y:S03]  /*dd80*/  @!P2 STL.S16 [R1+0x80], R105 ;  /* 0x000080690100a387 */ /* 0x0009e60000100600 */
[----:B------:R-:W-:Y:S01]  /*dd90*/  @!P2 PRMT R114, R122, 0x5410, RZ ;  /* 0x000054107a72a816 */ /* 0x000fe200000000ff */
[----:B------:R-:W-:Y:S04]  /*dda0*/  STG.E.U16 desc[UR20][R212.64+0x2], R107 ;  /* 0x0000026bd4007986 */ /* 0x000fe8000c101514 */
[----:B------:R2:W5:Y:S04]  /*ddb0*/  LDL.S16 R122, [R1+0x88] ;  /* 0x00008800017a7983 */ /* 0x0005680000100600 */
[----:B------:R-:W-:Y:S01]  /*ddc0*/  STG.E.U16 desc[UR20][R208.64+0x10], R114 ;  /* 0x00001072d0007986 */ /* 0x000fe2000c101514 */
[----:B-1----:R-:W-:Y:S02]  /*ddd0*/  SHF.R.U32.HI R2, RZ, 0x8, R0 ;  /* 0x00000008ff027819 */ /* 0x002fe40000011600 */
[----:B------:R-:W-:Y:S02]  /*dde0*/  F2FP.F16.F32.PACK_AB R0, R180, R181 ;  /* 0x000000b5b400723e */ /* 0x000fe400000000ff */
[----:B------:R-:W-:Y:S04]  /*ddf0*/  LOP3.LUT R2, R2, 0xffff, RZ, 0xc0, !PT ;  /* 0x0000ffff02027812 */ /* 0x000fe800078ec0ff */
[----:B------:R-:W-:Y:S01]  /*de00*/  ISETP.LE.U32.AND P4, PT, R2, UR12, PT ;  /* 0x0000000c02007c0c */ /* 0x000fe2000bf83070 */
[----:B----4-:R-:W-:Y:S01]  /*de10*/  FADD.FTZ R105, R177, R3 ;  /* 0x00000003b1697221 */ /* 0x010fe20000010000 */
[--C-:B------:R-:W-:Y:S01]  /*de20*/  SHF.R.U32.HI R2, RZ, 0x10, R138.reuse ;  /* 0x00000010ff027819 */ /* 0x100fe2000001168a */
[----:B------:R-:W-:Y:S01]  /*de30*/  FADD.FTZ R3, R121, R111 ;  /* 0x0000006f79037221 */ /* 0x000fe20000010000 */
[C---:B------:R-:W-:Y:S02]  /*de40*/  F2FP.F16.F32.PACK_AB R121, R201.reuse, R121 ;  /* 0x00000079c979723e */ /* 0x040fe400000000ff */
[----:B------:R-:W-:Y:S01]  /*de50*/  LOP3.LUT R2, R2, 0xff, RZ, 0xc0, !PT ;  /* 0x000000ff02027812 */ /* 0x000fe200078ec0ff */
[----:B------:R-:W-:Y:S01]  /*de60*/  FADD.FTZ R111, R201, R3 ;  /* 0x00000003c96f7221 */ /* 0x000fe20000010000 */
[----:B------:R-:W-:Y:S01]  /*de70*/  FADD.FTZ R3, R146, R109 ;  /* 0x0000006d92037221 */ /* 0x000fe20000010000 */
[----:B------:R-:W-:Y:S01]  /*de80*/  F2FP.F16.F32.PACK_AB R146, R188, R146 ;  /* 0x00000092bc92723e */ /* 0x000fe200000000ff */
[----:B------:R-:W-:Y:S01]  /*de90*/  MUFU.EX2 R201, R231 ;  /* 0x000000e700c97308 */ /* 0x000fe20000000800 */
[----:B------:R-:W-:Y:S02]  /*dea0*/  ISETP.LE.U32.AND P2, PT, R2, UR12, PT ;  /* 0x0000000c02007c0c */ /* 0x000fe4000bf43070 */
[----:B------:R-:W-:Y:S01]  /*deb0*/  SHF.R.U32.HI R2, RZ, 0x18, R138 ;  /* 0x00000018ff027819 */ /* 0x000fe2000001168a */
[----:B---3--:R-:W-:Y:S05]  /*dec0*/  @!P5 HADD2 R132, -R113.H0_H0, -RZ.H0_H0 ;  /* 0xa00000ff7184d230 */ /* 0x008fea0000000900 */
[----:B------:R-:W-:Y:S01]  /*ded0*/  PRMT R125, R132, 0x7610, R125 ;  /* 0x00007610847d7816 */ /* 0x000fe2000000007d */
[----:B------:R1:W-:Y:S03]  /*dee0*/  @!P5 STL.S16 [R1+0x8c], R132 ;  /* 0x00008c840100d387 */ /* 0x0003e60000100600 */
[----:B------:R-:W-:Y:S01]  /*def0*/  @!P5 PRMT R113, R125, 0x5410, RZ ;  /* 0x000054107d71d816 */ /* 0x000fe200000000ff */
[----:B------:R2:W3:Y:S01]  /*df00*/  LDL.S16 R145, [R1+0xb4] ;  /* 0x0000b40001917983 */ /* 0x0004e20000100600 */
[----:B------:R-:W-:Y:S01]  /*df10*/  PRMT R125, R116, 0x5410, R115 ;  /* 0x00005410747d7816 */ /* 0x000fe20000000073 */
[----:B-----5:R-:W-:Y:S01]  /*df20*/  @!P0 HADD2 R122, -R116.H0_H0, -RZ.H0_H0 ;  /* 0xa00000ff747a8230 */ /* 0x020fe20000000900 */
[----:B------:R-:W-:Y:S01]  /*df30*/  ISETP.LE.U32.AND P5, PT, R2, UR12, PT ;  /* 0x0000000c02007c0c */ /* 0x000fe2000bfa3070 */
[----:B------:R-:W-:Y:S01]  /*df40*/  STG.E.U16 desc[UR20][R208.64+0x12], R113 ;  /* 0x00001271d0007986 */ /* 0x000fe2000c101514 */
[----:B------:R-:W-:Y:S01]  /*df50*/  FADD.FTZ R2, R144, R117 ;  /* 0x0000007590027221 */ /* 0x000fe20000010000 */
[C---:B------:R-:W-:Y:S01]  /*df60*/  F2FP.F16.F32.PACK_AB R144, R191.reuse, R144 ;  /* 0x00000090bf90723e */ /* 0x040fe200000000ff */
[----:B------:R-:W-:Y:S01]  /*df70*/  FADD.FTZ R117, R188, R3 ;  /* 0x00000003bc757221 */ /* 0x000fe20000010000 */
[----:B------:R-:W-:Y:S01]  /*df80*/  PRMT R135, R122, 0x7610, R135 ;  /* 0x000076107a877816 */ /* 0x000fe20000000087 */
[----:B------:R4:W-:Y:S01]  /*df90*/  @!P0 STL.S16 [R1+0x88], R122 ;  /* 0x0000887a01008387 */ /* 0x0009e20000100600 */
[----:B------:R-:W-:Y:S01]  /*dfa0*/  PRMT R108, R144, 0x7632, R108 ;  /* 0x00007632906c7816 */ /* 0x000fe2000000006c */
[----:B------:R-:W-:Y:S01]  /*dfb0*/  FADD.FTZ R109, R191, R2 ;  /* 0x00000002bf6d7221 */ /* 0x000fe20000010000 */
[----:B------:R-:W-:Y:S01]  /*dfc0*/  @!P0 PRMT R116, R135, 0x5410, RZ ;  /* 0x0000541087748816 */ /* 0x000fe200000000ff */
[----:B------:R2:W5:Y:S01]  /*dfd0*/  LDL.S16 R140, [R1+0xb0] ;  /* 0x0000b000018c7983 */ /* 0x0005620000100600 */
[----:B------:R-:W-:Y:S01]  /*dfe0*/  LOP3.LUT R2, R161, UR26, R220, 0x96, !PT ;  /* 0x0000001aa1027c12 */ /* 0x000fe2000f8e96dc */
[----:B------:R-:W-:Y:S01]  /*dff0*/  FADD.FTZ R3, R152, R105 ;  /* 0x0000006998037221 */ /* 0x000fe20000010000 */
[----:B------:R-:W-:Y:S01]  /*e000*/  F2FP.F16.F32.PACK_AB R152, R186, R152 ;  /* 0x00000098ba98723e */ /* 0x000fe200000000ff */
[----:B------:R2:W2:Y:S01]  /*e010*/  LDL.S16 R135, [R1+0xac] ;  /* 0x0000ac0001877983 */ /* 0x0004a20000100600 */
[----:B------:R-:W-:Y:S03]  /*e020*/  LOP3.LUT R105, R2, 0xff, RZ, 0xc0, !PT ;  /* 0x000000ff02697812 */ /* 0x000fe600078ec0ff */
[----:B------:R-:W-:Y:S01]  /*e030*/  STG.E.U16 desc[UR20][R210.64+0x10], R116 ;  /* 0x00001074d2007986 */ /* 0x000fe2000c101514 */
[----:B------:R-:W-:Y:S01]  /*e040*/  ISETP.LE.U32.AND P0, PT, R105, UR12, PT ;  /* 0x0000000c69007c0c */ /* 0x000fe2000bf03070 */
[----:B------:R-:W-:Y:S01]  /*e050*/  FADD.FTZ R105, R154, R111 ;  /* 0x0000006f9a697221 */ /* 0x000fe20000010000 */
[C---:B------:R-:W-:Y:S01]  /*e060*/  F2FP.F16.F32.PACK_AB R154, R129.reuse, R154 ;  /* 0x0000009a819a723e */ /* 0x040fe200000000ff */
[----:B-1----:R-:W1:Y:S02]  /*e070*/  MUFU.EX2 R132, R226 ;  /* 0x000000e200847308 */ /* 0x002e640000000800 */
[----:B------:R-:W-:Y:S01]  /*e080*/  FADD.FTZ R111, R129, R105 ;  /* 0x00000069816f7221 */ /* 0x000fe20000010000 */
[----:B----4-:R-:W-:Y:S01]  /*e090*/  FADD.FTZ R122, R186, R3 ;  /* 0x00000003ba7a7221 */ /* 0x010fe20000010000 */
[----:B------:R-:W-:Y:S04]  /*e0a0*/  LOP3.LUT R3, R2, 0xffff, RZ, 0xc0, !PT ;  /* 0x0000ffff02037812 */ /* 0x000fe800078ec0ff */
[----:B------:R-:W-:Y:S02]  /*e0b0*/  SHF.R.U32.HI R3, RZ, 0x8, R3 ;  /* 0x00000008ff037819 */ /* 0x000fe40000011603 */
[----:B-1----:R-:W-:Y:S02]  /*e0c0*/  F2FP.F16.F32.PACK_AB R157, R132, R136 ;  /* 0x00000088849d723e */ /* 0x002fe400000000ff */
[----:B------:R-:W-:Y:S02]  /*e0d0*/  LOP3.LUT R105, R3, 0xffff, RZ, 0xc0, !PT ;  /* 0x0000ffff03697812 */ /* 0x000fe400078ec0ff */
[C---:B------:R-:W-:Y:S04]  /*e0e0*/  PRMT R3, R100.reuse, 0x7632, R3 ;  /* 0x0000763264037816 */ /* 0x040fe80000000003 */
[----:B------:R-:W-:Y:S01]  /*e0f0*/  PRMT R129, R100, 0x5410, R3 ;  /* 0x0000541064817816 */ /* 0x000fe20000000003 */
[----:B---3--:R-:W-:Y:S05]  /*e100*/  @!P3 HADD2 R145, -R115.H0_H0, -RZ.H0_H0 ;  /* 0xa00000ff7391b230 */ /* 0x008fea0000000900 */
[----:B------:R-:W-:Y:S01]  /*e110*/  PRMT R163, R145, 0x7610, R163 ;  /* 0x0000761091a37816 */ /* 0x000fe200000000a3 */
[----:B------:R-:W-:Y:S03]  /*e120*/  @!P3 STL.S16 [R1+0xb4], R145 ;  /* 0x0000b4910100b387 */ /* 0x000fe60000100600 */
[----:B------:R-:W-:Y:S01]  /*e130*/  @!P3 PRMT R115, R163, 0x5410, RZ ;  /* 0x00005410a373b816 */ /* 0x000fe200000000ff */
[----:B------:R-:W-:Y:S01]  /*e140*/  IMAD.WIDE.U32 R162, R162, -0x2daee0ad, RZ ;  /* 0xd2511f53a2a27825 */ /* 0x000fe200078e00ff */
[----:B------:R-:W-:Y:S03]  /*e150*/  ISETP.LE.U32.AND P3, PT, R105, UR12, PT ;  /* 0x0000000c69007c0c */ /* 0x000fe6000bf63070 */
[----:B-----5:R-:W-:Y:S02]  /*e160*/  @!P6 HADD2 R140, -R100.H0_H0, -RZ.H0_H0 ;  /* 0xa00000ff648ce230 */ /* 0x020fe40000000900 */
[----:B------:R-:W-:Y:S01]  /*e170*/  FADD.FTZ R105, R153, R109 ;  /* 0x0000006d99697221 */ /* 0x000fe20000010000 */
[C---:B------:R-:W-:Y:S01]  /*e180*/  F2FP.F16.F32.PACK_AB R153, R131.reuse, R153 ;  /* 0x000000998399723e */ /* 0x040fe200000000ff */
[----:B------:R1:W-:Y:S01]  /*e190*/  STG.E.U16 desc[UR20][R210.64+0x12], R115 ;  /* 0x00001273d2007986 */ /* 0x0003e2000c101514 */
[----:B--2---:R-:W-:Y:S01]  /*e1a0*/  @!P4 HADD2 R135, -R3.H0_H0, -RZ.H0_H0 ;  /* 0xa00000ff0387c230 */ /* 0x004fe20000000900 */
[----:B------:R-:W-:Y:S01]  /*e1b0*/  PRMT R137, R140, 0x7610, R137 ;  /* 0x000076108c897816 */ /* 0x000fe20000000089 */
[----:B------:R-:W-:Y:S01]  /*e1c0*/  FADD.FTZ R131, R131, R105 ;  /* 0x0000006983837221 */ /* 0x000fe20000010000 */
[--C-:B------:R-:W-:Y:S01]  /*e1d0*/  SHF.R.U32.HI R105, RZ, 0x18, R2.reuse ;  /* 0x00000018ff697819 */ /* 0x100fe20000011602 */
[----:B------:R2:W-:Y:S01]  /*e1e0*/  @!P6 STL.S16 [R1+0xb0], R140 ;  /* 0x0000b08c0100e387 */ /* 0x0005e20000100600 */
[----:B------:R-:W-:Y:S02]  /*e1f0*/  SHF.R.U32.HI R2, RZ, 0x10, R2 ;  /* 0x00000010ff027819 */ /* 0x000fe40000011602 */
[----:B------:R-:W-:Y:S01]  /*e200*/  PRMT R109, R135, 0x7610, R109 ;  /* 0x00007610876d7816 */ /* 0x000fe2000000006d */
[----:B------:R3:W-:Y:S01]  /*e210*/  @!P4 STL.S16 [R1+0xac], R135 ;  /* 0x0000ac870100c387 */ /* 0x0007e20000100600 */
[----:B------:R-:W-:Y:S02]  /*e220*/  @!P6 PRMT R100, R137, 0x5410, RZ ;  /* 0x000054108964e816 */ /* 0x000fe400000000ff */
[----:B------:R-:W-:Y:S01]  /*e230*/  LOP3.LUT R2, R2, 0xff, RZ, 0xc0, !PT ;  /* 0x000000ff02027812 */ /* 0x000fe200078ec0ff */
[----:B------:R4:W5:Y:S01]  /*e240*/  LDL.S16 R180, [R1+0xbc] ;  /* 0x0000bc0001b47983 */ /* 0x0009620000100600 */
[----:B------:R-:W-:Y:S01]  /*e250*/  ISETP.LE.U32.AND P6, PT, R105, UR12, PT ;  /* 0x0000000c69007c0c */ /* 0x000fe2000bfc3070 */
[----:B------:R-:W-:Y:S01]  /*e260*/  FADD.FTZ R105, R134, R117 ;  /* 0x0000007586697221 */ /* 0x000fe20000010000 */
[----:B------:R-:W-:Y:S01]  /*e270*/  @!P4 PRMT R3, R109, 0x5410, RZ ;  /* 0x000054106d03c816 */ /* 0x000fe200000000ff */
[----:B------:R4:W4:Y:S01]  /*e280*/  LDL.S16 R177, [R1+0xfc] ;  /* 0x0000fc0001b17983 */ /* 0x0009220000100600 */
[----:B------:R-:W-:Y:S01]  /*e290*/  ISETP.LE.U32.AND P4, PT, R2, UR12, PT ;  /* 0x0000000c02007c0c */ /* 0x000fe2000bf83070 */
[----:B------:R-:W-:Y:S01]  /*e2a0*/  FADD.FTZ R109, R155, R122 ;  /* 0x0000007a9b6d7221 */ /* 0x000fe20000010000 */
[C---:B------:R-:W-:Y:S01]  /*e2b0*/  F2FP.F16.F32.PACK_AB R2, R120.reuse, R134 ;  /* 0x000000867802723e */ /* 0x040fe200000000ff */
[--C-:B------:R-:W-:Y:S01]  /*e2c0*/  FADD.FTZ R120, R120, R105.reuse ;  /* 0x0000006978787221 */ /* 0x100fe20000010000 */
[----:B------:R-:W-:Y:S01]  /*e2d0*/  PRMT R105, R106, 0x7632, R105 ;  /* 0x000076326a697816 */ /* 0x000fe20000000069 */
[----:B------:R-:W-:Y:S01]  /*e2e0*/  STG.E.U16 desc[UR20][R214.64+0x10], R3 ;  /* 0x00001003d6007986 */ /* 0x000fe2000c101514 */
[C---:B------:R-:W-:Y:S01]  /*e2f0*/  F2FP.F16.F32.PACK_AB R155, R130.reuse, R155 ;  /* 0x0000009b829b723e */ /* 0x040fe200000000ff */
[----:B------:R-:W-:Y:S01]  /*e300*/  FADD.FTZ R122, R130, R109 ;  /* 0x0000006d827a7221 */ /* 0x000fe20000010000 */
[----:B------:R-:W-:Y:S01]  /*e310*/  PRMT R130, R106, 0x5410, R105 ;  /* 0x000054106a827816 */ /* 0x000fe20000000069 */
[----:B------:R-:W-:Y:S01]  /*e320*/  FADD.FTZ R109, R136, R111 ;  /* 0x0000006f886d7221 */ /* 0x000fe20000010000 */
[----:B------:R-:W-:Y:S01]  /*e330*/  LOP3.LUT R117, R163, UR26, R170, 0x96, !PT ;  /* 0x0000001aa3757c12 */ /* 0x000fe2000f8e96aa */
[----:B------:R-:W-:Y:S01]  /*e340*/  STG.E.U16 desc[UR20][R214.64+0xe], R100 ;  /* 0x00000e64d6007986 */ /* 0x000fe2000c101514 */
[----:B-1----:R-:W-:Y:S01]  /*e350*/  PRMT R115, R146, 0x7610, R115 ;  /* 0x0000761092737816 */ /* 0x002fe20000000073 */
[----:B------:R-:W-:Y:S01]  /*e360*/  FADD.FTZ R132, R132, R109 ;  /* 0x0000006d84847221 */ /* 0x000fe20000010000 */
[C---:B------:R-:W-:Y:S01]  /*e370*/  LOP3.LUT R109, R117.reuse, 0xffff, RZ, 0xc0, !PT ;  /* 0x0000ffff756d7812 */ /* 0x040fe200078ec0ff */
[----:B--2---:R2:W2:Y:S01]  /*e380*/  LDL.S16 R140, [R1+0xf8] ;  /* 0x0000f800018c7983 */ /* 0x0044a20000100600 */
[----:B------:R-:W-:Y:S01]  /*e390*/  LOP3.LUT R111, R117, 0xff, RZ, 0xc0, !PT ;  /* 0x000000ff756f7812 */ /* 0x000fe200078ec0ff */
[----:B------:R-:W-:Y:S01]  /*e3a0*/  MUFU.EX2 R134, R236 ;  /* 0x000000ec00867308 */ /* 0x000fe20000000800 */
[----:B------:R-:W-:Y:S04]  /*e3b0*/  SHF.R.U32.HI R109, RZ, 0x8, R109 ;  /* 0x00000008ff6d7819 */ /* 0x000fe8000001166d */
[----:B------:R-:W-:Y:S05]  /*e3c0*/  LOP3.LUT R109, R109, 0xffff, RZ, 0xc0, !PT ;  /* 0x0000ffff6d6d7812 */ /* 0x000fea00078ec0ff */
[----:B------:R-:W-:Y:S10]  /*e3d0*/  MUFU.EX2 R137, R218 ;  /* 0x000000da00897308 */ /* 0x000ff40000000800 */
[----:B------:R-:W1:Y:S10]  /*e3e0*/  MUFU.EX2 R145, R219 ;  /* 0x000000db00917308 */ /* 0x000e740000000800 */
[----:B---3--:R-:W3:Y:S01]  /*e3f0*/  MUFU.EX2 R135, R222 ;  /* 0x000000de00877308 */ /* 0x008ee20000000800 */
[----:B-1----:R-:W-:Y:S01]  /*e400*/  FADD.FTZ R120, R145, R120 ;  /* 0x0000007891787221 */ /* 0x002fe20000010000 */
[C---:B---3--:R-:W-:Y:S03]  /*e410*/  F2FP.F16.F32.PACK_AB R145, R135.reuse, R145 ;  /* 0x000000918791723e */ /* 0x048fe600000000ff */
[----:B------:R-:W-:Y:S01]  /*e420*/  FADD.FTZ R135, R135, R120 ;  /* 0x0000007887877221 */ /* 0x000fe20000010000 */
[----:B------:R-:W-:Y:S01]  /*e430*/  LOP3.LUT R120, R160, 0xff, RZ, 0xc0, !PT ;  /* 0x000000ffa0787812 */ /* 0x000fe200078ec0ff */
[----:B-----5:R-:W-:Y:S02]  /*e440*/  @!P2 HADD2 R180, -R106.H0_H0, -RZ.H0_H0 ;  /* 0xa00000ff6ab4a230 */ /* 0x020fe40000000900 */
[----:B----4-:R-:W-:Y:S03]  /*e450*/  @!P0 HADD2 R177, -R110.H0_H0, -RZ.H0_H0 ;  /* 0xa00000ff6eb18230 */ /* 0x010fe60000000900 */
[----:B------:R-:W-:Y:S01]  /*e460*/  PRMT R148, R180, 0x7610, R148 ;  /* 0x00007610b4947816 */ /* 0x000fe20000000094 */
[----:B------:R-:W-:Y:S03]  /*e470*/  @!P2 STL.S16 [R1+0xbc], R180 ;  /* 0x0000bcb40100a387 */ /* 0x000fe60000100600 */
[----:B------:R-:W-:Y:S01]  /*e480*/  @!P2 PRMT R106, R148, 0x5410, RZ ;  /* 0x00005410946aa816 */ /* 0x000fe200000000ff */
[----:B------:R4:W3:Y:S01]  /*e490*/  LDL.S16 R136, [R1+0x108] ;  /* 0x0001080001887983 */ /* 0x0008e20000100600 */
[----:B------:R-:W-:Y:S01]  /*e4a0*/  ISETP.LE.U32.AND P2, PT, R111, UR12, PT ;  /* 0x0000000c6f007c0c */ /* 0x000fe2000bf43070 */
[----:B------:R-:W-:Y:S01]  /*e4b0*/  FADD.FTZ R111, R141, R131 ;  /* 0x000000838d6f7221 */ /* 0x000fe20000010000 */
[----:B------:R-:W-:Y:S01]  /*e4c0*/  PRMT R167, R177, 0x7610, R167 ;  /* 0x00007610b1a77816 */ /* 0x000fe200000000a7 */
[----:B------:R4:W5:Y:S01]  /*e4d0*/  LDL.S16 R148, [R1+0x10c] ;  /* 0x00010c0001947983 */ /* 0x0009620000100600 */
[----:B------:R-:W-:Y:S01]  /*e4e0*/  MUFU.EX2 R141, R230 ;  /* 0x000000e6008d7308 */ /* 0x000fe20000000800 */
[----:B------:R-:W-:Y:S01]  /*e4f0*/  FADD.FTZ R131, R133, R111 ;  /* 0x0000006f85837221 */ /* 0x000fe20000010000 */
[----:B------:R-:W-:Y:S01]  /*e500*/  FADD.FTZ R111, R147, R122 ;  /* 0x0000007a936f7221 */ /* 0x000fe20000010000 */
[C---:B------:R-:W-:Y:S01]  /*e510*/  F2FP.F16.F32.PACK_AB R147, R137.reuse, R147 ;  /* 0x000000938993723e */ /* 0x040fe200000000ff */
[----:B------:R1:W-:Y:S01]  /*e520*/  STG.E.U16 desc[UR20][R212.64+0x10], R106 ;  /* 0x0000106ad4007986 */ /* 0x0003e2000c101514 */
[----:B--2---:R-:W-:Y:S02]  /*e530*/  @!P5 HADD2 R140, -R105.H0_H0, -RZ.H0_H0 ;  /* 0xa00000ff698cd230 */ /* 0x004fe40000000900 */
[----:B------:R-:W-:Y:S01]  /*e540*/  FADD.FTZ R137, R137, R111 ;  /* 0x0000006f89897221 */ /* 0x000fe20000010000 */
[--C-:B------:R-:W-:Y:S02]  /*e550*/  SHF.R.U32.HI R111, RZ, 0x18, R117.reuse ;  /* 0x00000018ff6f7819 */ /* 0x100fe40000011675 */
[----:B------:R-:W-:Y:S01]  /*e560*/  SHF.R.U32.HI R117, RZ, 0x10, R117 ;  /* 0x00000010ff757819 */ /* 0x000fe20000011675 */
[----:B------:R2:W-:Y:S01]  /*e570*/  @!P5 STL.S16 [R1+0xf8], R140 ;  /* 0x0000f88c0100d387 */ /* 0x0005e20000100600 */
[----:B------:R-:W-:Y:S02]  /*e580*/  PRMT R143, R140, 0x7610, R143 ;  /* 0x000076108c8f7816 */ /* 0x000fe4000000008f */
[----:B------:R-:W-:Y:S02]  /*e590*/  LOP3.LUT R117, R117, 0xff, RZ, 0xc0, !PT ;  /* 0x000000ff75757812 */ /* 0x000fe400078ec0ff */
[----:B------:R-:W-:Y:S02]  /*e5a0*/  @!P5 PRMT R105, R143, 0x5410, RZ ;  /* 0x000054108f69d816 */ /* 0x000fe400000000ff */
[----:B------:R-:W-:Y:S01]  /*e5b0*/  ISETP.LE.U32.AND P5, PT, R109, UR12, PT ;  /* 0x0000000c6d007c0c */ /* 0x000fe2000bfa3070 */
[----:B------:R4:W4:Y:S01]  /*e5c0*/  LDL.S16 R143, [R1+0x104] ;  /* 0x00010400018f7983 */ /* 0x0009220000100600 */
[C---:B------:R-:W-:Y:S03]  /*e5d0*/  PRMT R109, R110.reuse, 0x7632, R109 ;  /* 0x000076326e6d7816 */ /* 0x040fe6000000006d */
[----:B------:R-:W-:Y:S01]  /*e5e0*/  @!P0 STL.S16 [R1+0xfc], R177 ;  /* 0x0000fcb101008387 */ /* 0x000fe20000100600 */
[----:B------:R-:W-:Y:S02]  /*e5f0*/  PRMT R133, R110, 0x5410, R109 ;  /* 0x000054106e857816 */ /* 0x000fe4000000006d */
[----:B------:R-:W-:Y:S01]  /*e600*/  @!P0 PRMT R110, R167, 0x5410, RZ ;  /* 0x00005410a76e8816 */ /* 0x000fe200000000ff */
[----:B------:R2:W-:Y:S01]  /*e610*/  STG.E.U16 desc[UR20][R212.64+0x12], R105 ;  /* 0x00001269d4007986 */ /* 0x0005e2000c101514 */
[----:B------:R-:W-:Y:S02]  /*e620*/  ISETP.LE.U32.AND P0, PT, R111, UR12, PT ;  /* 0x0000000c6f007c0c */ /* 0x000fe4000bf03070 */
[----:B------:R-:W-:Y:S01]  /*e630*/  PRMT R111, R112, 0x7632, R111 ;  /* 0x00007632706f7816 */ /* 0x000fe2000000006f */
[----:B------:R-:W-:Y:S01]  /*e640*/  STG.E.U16 desc[UR20][R208.64+0x20], R110 ;  /* 0x0000206ed0007986 */ /* 0x000fe2000c101514 */
[C---:B-1----:R-:W-:Y:S01]  /*e650*/  PRMT R106, R152.reuse, 0x7610, R106 ;  /* 0x00007610986a7816 */ /* 0x042fe2000000006a */
[----:B--2---:R-:W1:Y:S01]  /*e660*/  MUFU.EX2 R140, R232 ;  /* 0x000000e8008c7308 */ /* 0x004e620000000800 */
[----:B------:R-:W-:Y:S01]  /*e670*/  PRMT R105, R152, 0x7632, R105 ;  /* 0x0000763298697816 */ /* 0x000fe20000000069 */
[----:B---3--:R-:W-:Y:S02]  /*e680*/  @!P4 HADD2 R136, -R112.H0_H0, -RZ.H0_H0 ;  /* 0xa00000ff7088c230 */ /* 0x008fe40000000900 */
[----:B-----5:R-:W-:Y:S03]  /*e690*/  @!P3 HADD2 R148, -R109.H0_H0, -RZ.H0_H0 ;  /* 0xa00000ff6d94b230 */ /* 0x020fe60000000900 */
[----:B------:R-:W-:Y:S02]  /*e6a0*/  PRMT R142, R136, 0x7610, R142 ;  /* 0x00007610888e7816 */ /* 0x000fe4000000008e */
[----:B------:R-:W-:Y:S01]  /*e6b0*/  PRMT R122, R148, 0x7610, R122 ;  /* 0x00007610947a7816 */ /* 0x000fe2000000007a */
[----:B------:R2:W-:Y:S03]  /*e6c0*/  @!P3 STL.S16 [R1+0x10c], R148 ;  /* 0x00010c940100b387 */ /* 0x0005e60000100600 */
[----:B------:R-:W-:Y:S01]  /*e6d0*/  @!P3 PRMT R109, R122, 0x5410, RZ ;  /* 0x000054107a6db816 */ /* 0x000fe200000000ff */
[----:B------:R3:W-:Y:S01]  /*e6e0*/  @!P4 STL.S16 [R1+0x108], R136 ;  /* 0x000108880100c387 */ /* 0x0007e20000100600 */
[----:B------:R-:W-:Y:S01]  /*e6f0*/  ISETP.LE.U32.AND P3, PT, R120, UR12, PT ;  /* 0x0000000c78007c0c */ /* 0x000fe2000bf63070 */
[----:B------:R-:W-:Y:S01]  /*e700*/  FADD.FTZ R122, R202, R132 ;  /* 0x00000084ca7a7221 */ /* 0x000fe20000010000 */
[----:B------:R-:W-:Y:S01]  /*e710*/  F2FP.F16.F32.PACK_AB R202, R134, R202 ;  /* 0x000000ca86ca723e */ /* 0x000fe200000000ff */
[----:B------:R3:W5:Y:S01]  /*e720*/  LDL.S16 R167, [R1+0x118] ;  /* 0x0001180001a77983 */ /* 0x0007620000100600 */
[----:B------:R-:W-:Y:S01]  /*e730*/  LOP3.LUT R120, R160, 0xffff, RZ, 0xc0, !PT ;  /* 0x0000ffffa0787812 */ /* 0x000fe200078ec0ff */
[----:B------:R-:W-:Y:S01]  /*e740*/  FADD.FTZ R132, R134, R122 ;  /* 0x0000007a86847221 */ /* 0x000fe20000010000 */
[----:B------:R-:W-:Y:S01]  /*e750*/  PRMT R134, R112, 0x5410, R111 ;  /* 0x0000541070867816 */ /* 0x000fe2000000006f */
[----:B------:R-:W-:Y:S01]  /*e760*/  STG.E.U16 desc[UR20][R208.64+0x22], R109 ;  /* 0x0000226dd0007986 */ /* 0x000fe2000c101514 */
[----:B------:R-:W-:Y:S01]  /*e770*/  @!P4 PRMT R112, R142, 0x5410, RZ ;  /* 0x000054108e70c816 */ /* 0x000fe200000000ff */
[----:B----4-:R-:W-:Y:S01]  /*e780*/  @!P6 HADD2 R143, -R111.H0_H0, -RZ.H0_H0 ;  /* 0xa00000ff6f8fe230 */ /* 0x010fe20000000900 */
[----:B------:R-:W-:Y:S01]  /*e790*/  ISETP.LE.U32.AND P4, PT, R117, UR12, PT ;  /* 0x0000000c75007c0c */ /* 0x000fe2000bf83070 */
[----:B------:R-:W-:Y:S01]  /*e7a0*/  FADD.FTZ R117, R201, R131 ;  /* 0x00000083c9757221 */ /* 0x000fe20000010000 */
[C---:B-1----:R-:W-:Y:S01]  /*e7b0*/  F2FP.F16.F32.PACK_AB R201, R140.reuse, R201 ;  /* 0x000000c98cc9723e */ /* 0x042fe200000000ff */
[----:B------:R-:W-:Y:S01]  /*e7c0*/  STG.E.U16 desc[UR20][R210.64+0x20], R112 ;  /* 0x00002070d2007986 */ /* 0x000fe2000c101514 */
[----:B------:R-:W-:Y:S01]  /*e7d0*/  PRMT R149, R143, 0x7610, R149 ;  /* 0x000076108f957816 */ /* 0x000fe20000000095 */
[--C-:B------:R-:W-:Y:S01]  /*e7e0*/  FADD.FTZ R140, R140, R117.reuse ;  /* 0x000000758c8c7221 */ /* 0x100fe20000010000 */
[----:B------:R-:W-:Y:S01]  /*e7f0*/  PRMT R117, R0, 0x7632, R117 ;  /* 0x0000763200757816 */ /* 0x000fe20000000075 */
[----:B------:R-:W1:Y:S01]  /*e800*/  MUFU.EX2 R142, R228 ;  /* 0x000000e4008e7308 */ /* 0x000e620000000800 */
[----:B------:R-:W-:Y:S02]  /*e810*/  @!P6 PRMT R111, R149, 0x5410, RZ ;  /* 0x00005410956fe816 */ /* 0x000fe400000000ff */
[----:B------:R-:W-:Y:S01]  /*e820*/  SHF.R.U32.HI R120, RZ, 0x8, R120 ;  /* 0x00000008ff787819 */ /* 0x000fe20000011678 */
[----:B--2---:R2:W4:Y:S01]  /*e830*/  LDL.S16 R148, [R1+0x110] ;  /* 0x0001100001947983 */ /* 0x0045220000100600 */
[----:B------:R-:W-:Y:S02]  /*e840*/  SHF.R.U32.HI R122, RZ, 0x10, R160 ;  /* 0x00000010ff7a7819 */ /* 0x000fe400000116a0 */
[----:B------:R-:W-:Y:S01]  /*e850*/  LOP3.LUT R120, R120, 0xffff, RZ, 0xc0, !PT ;  /* 0x0000ffff78787812 */ /* 0x000fe200078ec0ff */
[----:B---3--:R2:W3:Y:S01]  /*e860*/  LDL.S16 R136, [R1+0x114] ;  /* 0x0001140001887983 */ /* 0x0084e20000100600 */
[----:B------:R-:W-:Y:S02]  /*e870*/  LOP3.LUT R122, R122, 0xff, RZ, 0xc0, !PT ;  /* 0x000000ff7a7a7812 */ /* 0x000fe400078ec0ff */
[----:B------:R-:W-:Y:S01]  /*e880*/  PRMT R203, R202, 0x7632, R203 ;  /* 0x00007632cacb7816 */ /* 0x000fe200000000cb */
[----:B------:R2:W-:Y:S01]  /*e890*/  @!P6 STL.S16 [R1+0x104], R143 ;  /* 0x0001048f0100e387 */ /* 0x0005e20000100600 */
[----:B------:R-:W-:Y:S01]  /*e8a0*/  ISETP.LE.U32.AND P6, PT, R122, UR12, PT ;  /* 0x0000000c7a007c0c */ /* 0x000fe2000bfc3070 */
[----:B------:R-:W-:Y:S01]  /*e8b0*/  FADD.FTZ R122, R199, R135 ;  /* 0x00000087c77a7221 */ /* 0x000fe20000010000 */
[----:B------:R-:W-:Y:S01]  /*e8c0*/  F2FP.F16.F32.PACK_AB R199, R141, R199 ;  /* 0x000000c78dc7723e */ /* 0x000fe200000000ff */
[----:B------:R3:W3:Y:S01]  /*e8d0*/  LDL.S16 R149, [R1+0x128] ;  /* 0x0001280001957983 */ /* 0x0006e20000100600 */
[----:B------:R-:W-:Y:S01]  /*e8e0*/  PRMT R200, R201, 0x7632, R200 ;  /* 0x00007632c9c87816 */ /* 0x000fe200000000c8 */
[----:B------:R-:W-:Y:S01]  /*e8f0*/  FADD.FTZ R141, R141, R122 ;  /* 0x0000007a8d8d7221 */ /* 0x000fe20000010000 */
[----:B------:R-:W-:Y:S01]  /*e900*/  PRMT R198, R199, 0x7632, R198 ;  /* 0x00007632c7c67816 */ /* 0x000fe200000000c6 */
[----:B------:R-:W-:Y:S01]  /*e910*/  FADD.FTZ R122, R197, R137 ;  /* 0x00000089c57a7221 */ /* 0x000fe20000010000 */
[C---:B-1----:R-:W-:Y:S01]  /*e920*/  F2FP.F16.F32.PACK_AB R197, R142.reuse, R197 ;  /* 0x000000c58ec5723e */ /* 0x042fe200000000ff */
[----:B------:R-:W-:Y:S01]  /*e930*/  MUFU.EX2 R135, R247 ;  /* 0x000000f700877308 */ /* 0x000fe20000000800 */
[----:B------:R-:W-:Y:S01]  /*e940*/  STG.E.U16 desc[UR20][R210.64+0x22], R111 ;  /* 0x0000226fd2007986 */ /* 0x000fe2000c101514 */
[----:B------:R-:W-:Y:S01]  /*e950*/  FADD.FTZ R142, R142, R122 ;  /* 0x0000007a8e8e7221 */ /* 0x000fe20000010000 */
[----:B------:R-:W-:Y:S02]  /*e960*/  LOP3.LUT R122, R162, 0xffff, RZ, 0xc0, !PT ;  /* 0x0000ffffa27a7812 */ /* 0x000fe400078ec0ff */
[----:B------:R-:W-:Y:S02]  /*e970*/  PRMT R196, R197, 0x7632, R196 ;  /* 0x00007632c5c47816 */ /* 0x000fe400000000c4 */
[----:B------:R-:W-:Y:S04]  /*e980*/  SHF.R.U32.HI R122, RZ, 0x8, R122 ;  /* 0x00000008ff7a7819 */ /* 0x000fe8000001167a */
[----:B------:R-:W-:Y:S01]  /*e990*/  LOP3.LUT R122, R122, 0xffff, RZ, 0xc0, !PT ;  /* 0x0000ffff7a7a7812 */ /* 0x000fe200078ec0ff */
[----:B--2---:R-:W1:Y:S02]  /*e9a0*/  MUFU.EX2 R143, R246 ;  /* 0x000000f6008f7308 */ /* 0x004e640000000800 */
[----:B-1----:R-:W-:Y:S01]  /*e9b0*/  F2FP.F16.F32.PACK_AB R159, R135, R143 ;  /* 0x0000008f879f723e */ /* 0x002fe200000000ff */
[----:B-----5:R-:W-:Y:S05]  /*e9c0*/  @!P2 HADD2 R167, -R0.H0_H0, -RZ.H0_H0 ;  /* 0xa00000ff00a7a230 */ /* 0x020fea0000000900 */
[----:B------:R-:W-:Y:S01]  /*e9d0*/  PRMT R150, R167, 0x7610, R150 ;  /* 0x00007610a7967816 */ /* 0x000fe20000000096 */
[----:B------:R1:W-:Y:S01]  /*e9e0*/  @!P2 STL.S16 [R1+0x118], R167 ;  /* 0x000118a70100a387 */ /* 0x0003e20000100600 */
[----:B----4-:R-:W-:Y:S02]  /*e9f0*/  @!P4 HADD2 R148, -R118.H0_H0, -RZ.H0_H0 ;  /* 0xa00000ff7694c230 */ /* 0x010fe40000000900 */
[----:B---3--:R-:W-:Y:S03]  /*ea00*/  @!P5 HADD2 R136, -R117.H0_H0, -RZ.H0_H0 ;  /* 0xa00000ff7588d230 */ /* 0x008fe60000000900 */
[----:B------:R-:W-:Y:S02]  /*ea10*/  PRMT R151, R148, 0x7610, R151 ;  /* 0x0000761094977816 */ /* 0x000fe40000000097 */
[----:B------:R-:W-:Y:S01]  /*ea20*/  PRMT R131, R136, 0x7610, R131 ;  /* 0x0000761088837816 */ /* 0x000fe20000000083 */
[----:B------:R2:W-:Y:S04]  /*ea30*/  @!P5 STL.S16 [R1+0x114], R136 ;  /* 0x000114880100d387 */ /* 0x0005e80000100600 */
[----:B-1----:R4:W3:Y:S04]  /*ea40*/  LDL.S16 R167, [R1+0x124] ;  /* 0x0001240001a77983 */ /* 0x0028e80000100600 */
[----:B------:R1:W-:Y:S01]  /*ea50*/  @!P4 STL.S16 [R1+0x110], R148 ;  /* 0x000110940100c387 */ /* 0x0003e20000100600 */
[----:B--2---:R-:W-:Y:S02]  /*ea60*/  PRMT R136, R0, 0x5410, R117 ;  /* 0x0000541000887816 */ /* 0x004fe40000000075 */
[----:B------:R-:W-:Y:S02]  /*ea70*/  @!P2 PRMT R0, R150, 0x5410, RZ ;  /* 0x000054109600a816 */ /* 0x000fe400000000ff */
[----:B------:R-:W-:Y:S01]  /*ea80*/  ISETP.LE.U32.AND P2, PT, R120, UR12, PT ;  /* 0x0000000c78007c0c */ /* 0x000fe2000bf43070 */
[----:B------:R-:W2:Y:S01]  /*ea90*/  MUFU.EX2 R150, R244 ;  /* 0x000000f400967308 */ /* 0x000ea20000000800 */
[----:B------:R-:W-:Y:S01]  /*eaa0*/  SHF.R.U32.HI R120, RZ, 0x18, R160 ;  /* 0x00000018ff787819 */ /* 0x000fe200000116a0 */
[----:B------:R-:W-:Y:S01]  /*eab0*/  STG.E.U16 desc[UR20][R214.64+0x1e], R0 ;  /* 0x00001e00d6007986 */ /* 0x000fe2000c101514 */
[----:B------:R-:W-:Y:S02]  /*eac0*/  @!P5 PRMT R117, R131, 0x5410, RZ ;  /* 0x000054108375d816 */ /* 0x000fe400000000ff */
[----:B------:R-:W-:Y:S02]  /*ead0*/  ISETP.LE.U32.AND P5, PT, R120, UR12, PT ;  /* 0x0000000c78007c0c */ /* 0x000fe4000bfa3070 */
[----:B------:R-:W-:Y:S01]  /*eae0*/  PRMT R120, R118, 0x7632, R120 ;  /* 0x0000763276787816 */ /* 0x000fe20000000078 */
[----:B------:R-:W-:Y:S01]  /*eaf0*/  STG.E.U16 desc[UR20][R214.64+0x20], R117 ;  /* 0x00002075d6007986 */ /* 0x000fe2000c101514 */
[----:B------:R-:W-:Y:S01]  /*eb00*/  LOP3.LUT R131, R162, 0xff, RZ, 0xc0, !PT ;  /* 0x000000ffa2837812 */ /* 0x000fe200078ec0ff */
[----:B-1----:R-:W1:Y:S01]  /*eb10*/  MUFU.EX2 R148, R245 ;  /* 0x000000f500947308 */ /* 0x002e620000000800 */
[----:B------:R-:W-:Y:S01]  /*eb20*/  PRMT R137, R118, 0x5410, R120 ;  /* 0x0000541076897816 */ /* 0x000fe20000000078 */
[----:B------:R-:W-:Y:S01]  /*eb30*/  @!P0 HADD2 R149, -R120.H0_H0, -RZ.H0_H0 ;  /* 0xa00000ff78958230 */ /* 0x000fe20000000900 */
[----:B------:R-:W-:Y:S02]  /*eb40*/  @!P4 PRMT R118, R151, 0x5410, RZ ;  /* 0x000054109776c816 */ /* 0x000fe400000000ff */
[----:B------:R-:W-:Y:S01]  /*eb50*/  ISETP.LE.U32.AND P4, PT, R131, UR12, PT ;  /* 0x0000000c83007c0c */ /* 0x000fe2000bf83070 */
[----:B------:R4:W5:Y:S01]  /*eb60*/  LDL.S16 R151, [R1+0x120] ;  /* 0x0001200001977983 */ /* 0x0009620000100600 */
[----:B------:R-:W-:Y:S01]  /*eb70*/  PRMT R176, R149, 0x7610, R176 ;  /* 0x0000761095b07816 */ /* 0x000fe200000000b0 */
[----:B------:R-:W-:Y:S02]  /*eb80*/  FADD.FTZ R131, R143, R132 ;  /* 0x000000848f837221 */ /* 0x000fe40000010000 */
[----:B------:R4:W-:Y:S01]  /*eb90*/  @!P0 STL.S16 [R1+0x128], R149 ;  /* 0x0001289501008387 */ /* 0x0009e20000100600 */
[----:B------:R-:W-:Y:S01]  /*eba0*/  @!P0 PRMT R120, R176, 0x5410, RZ ;  /* 0x00005410b0788816 */ /* 0x000fe200000000ff */
[----:B------:R-:W-:Y:S01]  /*ebb0*/  FADD.FTZ R131, R135, R131 ;  /* 0x0000008387837221 */ /* 0x000fe20000010000 */
[----:B------:R-:W-:Y:S01]  /*ebc0*/  ISETP.LE.U32.AND P0, PT, R122, UR12, PT ;  /* 0x0000000c7a007c0c */ /* 0x000fe2000bf03070 */
[----:B--2---:R-:W-:Y:S01]  /*ebd0*/  FADD.FTZ R135, R150, R140 ;  /* 0x0000008c96877221 */ /* 0x004fe20000010000 */
[----:B------:R-:W-:Y:S01]  /*ebe0*/  PRMT R122, R121, 0x7632, R122 ;  /* 0x00007632797a7816 */ /* 0x000fe2000000007a */
[----:B------:R-:W-:Y:S01]  /*ebf0*/  MUFU.EX2 R143, R243 ;  /* 0x000000f3008f7308 */ /* 0x000fe20000000800 */
[C---:B-1----:R-:W-:Y:S01]  /*ec00*/  F2FP.F16.F32.PACK_AB R171, R148.reuse, R150 ;  /* 0x0000009694ab723e */ /* 0x042fe200000000ff */
[----:B------:R1:W-:Y:S01]  /*ec10*/  STL [R1+0x138], R131 ;  /* 0x0001388301007387 */ /* 0x0003e20000100800 */
[--C-:B------:R-:W-:Y:S01]  /*ec20*/  SHF.R.U32.HI R140, RZ, 0x18, R162.reuse ;  /* 0x00000018ff8c7819 */ /* 0x100fe200000116a2 */
[----:B------:R-:W-:Y:S02]  /*ec30*/  FADD.FTZ R135, R148, R135 ;  /* 0x0000008794877221 */ /* 0x000fe40000010000 */
[----:B------:R-:W-:Y:S04]  /*ec40*/  STG.E.U16 desc[UR20][R212.64+0x22], R120 ;  /* 0x00002278d4007986 */ /* 0x000fe8000c101514 */
[----:B------:R-:W-:Y:S01]  /*ec50*/  MUFU.EX2 R132, R173 ;  /* 0x000000ad00847308 */ /* 0x000fe20000000800 */
[----:B------:R-:W-:Y:S09]  /*ec60*/  STG.E.U16 desc[UR20][R212.64+0x20], R118 ;  /* 0x00002076d4007986 */ /* 0x000ff2000c101514 */
[----:B----4-:R-:W2:Y:S01]  /*ec70*/  MUFU.EX2 R149, R241 ;  /* 0x000000f100957308 */ /* 0x010ea20000000800 */
[----:B-1----:R-:W-:Y:S04]  /*ec80*/  SHF.R.U32.HI R131, RZ, 0x10, R162 ;  /* 0x00000010ff837819 */ /* 0x002fe800000116a2 */
[----:B------:R-:W-:Y:S02]  /*ec90*/  LOP3.LUT R131, R131, 0xff, RZ, 0xc0, !PT ;  /* 0x000000ff83837812 */ /* 0x000fe400078ec0ff */
[----:B--2---:R-:W-:Y:S01]  /*eca0*/  F2FP.F16.F32.PACK_AB R169, R143, R149 ;  /* 0x000000958fa9723e */ /* 0x004fe200000000ff */
[----:B------:R-:W-:Y:S04]  /*ecb0*/  FADD.FTZ R141, R149, R141 ;  /* 0x0000008d958d7221 */ /* 0x000fe80000010000 */
[----:B------:R-:W-:Y:S01]  /*ecc0*/  FADD.FTZ R141, R143, R141 ;  /* 0x0000008d8f8d7221 */ /* 0x000fe20000010000 */
[----:B---3--:R-:W-:Y:S05]  /*ecd0*/  @!P3 HADD2 R167, -R121.H0_H0, -RZ.H0_H0 ;  /* 0xa00000ff79a7b230 */ /* 0x008fea0000000900 */
[----:B------:R-:W-:Y:S01]  /*ece0*/  PRMT R166, R167, 0x7610, R166 ;  /* 0x00007610a7a67816 */ /* 0x000fe200000000a6 */
[----:B------:R-:W-:Y:S04]  /*ecf0*/  @!P3 STL.S16 [R1+0x124], R167 ;  /* 0x000124a70100b387 */ /* 0x000fe80000100600 */
[----:B------:R1:W-:Y:S02]  /*ed00*/  STL [R1+0x12c], R135 ;  /* 0x00012c8701007387 */ /* 0x0003e40000100800 */
[----:B-1----:R-:W-:Y:S02]  /*ed10*/  PRMT R135, R121, 0x5410, R122 ;  /* 0x0000541079877816 */ /* 0x002fe4000000007a */
[----:B------:R-:W-:Y:S02]  /*ed20*/  @!P3 PRMT R121, R166, 0x5410, RZ ;  /* 0x00005410a679b816 */ /* 0x000fe400000000ff */
[----:B------:R-:W-:Y:S02]  /*ed30*/  ISETP.LE.U32.AND P3, PT, R131, UR12, PT ;  /* 0x0000000c83007c0c */ /* 0x000fe4000bf63070 */
[----:B------:R-:W1:Y:S01]  /*ed40*/  MUFU.EX2 R131, R172 ;  /* 0x000000ac00837308 */ /* 0x000e620000000800 */
[----:B-----5:R-:W-:Y:S01]  /*ed50*/  @!P2 HADD2 R151, -R122.H0_H0, -RZ.H0_H0 ;  /* 0xa00000ff7a97a230 */ /* 0x020fe20000000900 */
[----:B------:R-:W-:Y:S04]  /*ed60*/  STG.E.U16 desc[UR20][R208.64+0x30], R121 ;  /* 0x00003079d0007986 */ /* 0x000fe8000c101514 */
[----:B------:R-:W-:Y:S01]  /*ed70*/  PRMT R148, R151, 0x7610, R148 ;  /* 0x0000761097947816 */ /* 0x000fe20000000094 */
[----:B------:R2:W-:Y:S03]  /*ed80*/  @!P2 STL.S16 [R1+0x120], R151 ;  /* 0x000120970100a387 */ /* 0x0005e60000100600 */
[----:B------:R-:W-:Y:S01]  /*ed90*/  @!P2 PRMT R122, R148, 0x5410, RZ ;  /* 0x00005410947aa816 */ /* 0x000fe200000000ff */
[----:B------:R-:W-:Y:S01]  /*eda0*/  STL [R1+0x134], R141 ;  /* 0x0001348d01007387 */ /* 0x000fe20000100800 */
[----:B------:R-:W-:Y:S02]  /*edb0*/  ISETP.LE.U32.AND P2, PT, R140, UR12, PT ;  /* 0x0000000c8c007c0c */ /* 0x000fe4000bf43070 */
[----:B------:R-:W-:Y:S01]  /*edc0*/  LOP3.LUT R140, R239, UR30, RZ, 0x3c, !PT ;  /* 0x0000001eef8c7c12 */ /* 0x000fe2000f8e3cff */
[----:B------:R-:W-:Y:S01]  /*edd0*/  STG.E.U16 desc[UR20][R208.64+0x32], R122 ;  /* 0x0000327ad0007986 */ /* 0x000fe2000c101514 */
[----:B-1----:R-:W-:Y:S03]  /*ede0*/  F2FP.F16.F32.PACK_AB R204, R131, R132 ;  /* 0x0000008483cc723e */ /* 0x002fe600000000ff */
[----:B------:R-:W-:Y:S04]  /*edf0*/  IMAD.WIDE.U32 R166, R140, -0x326172a9, RZ ;  /* 0xcd9e8d578ca67825 */ /* 0x000fe800078e00ff */
[----:B------:R-:W-:Y:S02]  /*ee00*/  FADD.FTZ R140, R132, R142 ;  /* 0x0000008e848c7221 */ /* 0x000fe40000010000 */
[----:B------:R4:W3:Y:S01]  /*ee10*/  LDL.S16 R132, [R1+0x11c] ;  /* 0x00011c0001847983 */ /* 0x0008e20000100600 */
[----:B------:R-:W-:Y:S01]  /*ee20*/  LOP3.LUT R142, R167, UR23, R184, 0x96, !PT ;  /* 0x00000017a78e7c12 */ /* 0x000fe2000f8e96b8 */
[----:B------:R-:W-:Y:S04]  /*ee30*/  FADD.FTZ R140, R131, R140 ;  /* 0x0000008c838c7221 */ /* 0x000fe80000010000 */
[----:B------:R-:W-:Y:S01]  /*ee40*/  IMAD.WIDE.U32 R142, R142, -0x2daee0ad, RZ ;  /* 0xd2511f538e8e7825 */ /* 0x000fe200078e00ff */
[----:B------:R1:W-:Y:S04]  /*ee50*/  STL [R1+0x130], R140 ;  /* 0x0001308c01007387 */ /* 0x0003e80000100800 */
[----:B------:R-:W-:Y:S01]  /*ee60*/  LOP3.LUT R148, R143, UR8, R234, 0x96, !PT ;  /* 0x000000088f947c12 */ /* 0x000fe2000f8e96ea */
[----:B------:R4:W5:Y:S01]  /*ee70*/  LDL.S16 R180, [R1+0x100] ;  /* 0x0001000001b47983 */ /* 0x0009620000100600 */
[----:B------:R-:W-:Y:S02]  /*ee80*/  IMAD.MOV.U32 R234, RZ, RZ, R248 ;  /* 0x000000ffffea7224 */ /* 0x000fe400078e00f8 */
[----:B------:R-:W-:Y:S01]  /*ee90*/  IMAD.MOV.U32 R248, RZ, RZ, R164 ;  /* 0x000000fffff87224 */ /* 0x000fe200078e00a4 */
[----:B--2---:R4:W2:Y:S01]  /*eea0*/  LDL.S16 R151, [R1+0xf4] ;  /* 0x0000f40001977983 */ /* 0x0048a20000100600 */
[----:B------:R-:W-:Y:S03]  /*eeb0*/  IMAD.WIDE.U32 R148, R148, -0x326172a9, RZ ;  /* 0xcd9e8d5794947825 */ /* 0x000fe600078e00ff */
[----:B------:R4:W4:Y:S02]  /*eec0*/  LDL.S16 R150, [R1+0xf0] ;  /* 0x0000f00001967983 */ /* 0x0009240000100600 */
[----:B------:R-:W-:Y:S02]  /*eed0*/  LOP3.LUT R143, R149, UR19, R182, 0x96, !PT ;  /* 0x00000013958f7c12 */ /* 0x000fe4000f8e96b6 */
[----:B-1----:R-:W-:Y:S05]  /*eee0*/  LOP3.LUT R140, R183, UR22, R166, 0x96, !PT ;  /* 0x00000016b78c7c12 */ /* 0x002fea000f8e96a6 */
[----:B------:R-:W-:Y:S05]  /*eef0*/  IMAD.WIDE.U32 R140, R140, -0x2daee0ad, RZ ;  /* 0xd2511f538c8c7825 */ /* 0x000fea00078e00ff */
[----:B------:R-:W-:Y:S01]  /*ef00*/  LOP3.LUT R141, R141, UR18, R142, 0x96, !PT ;  /* 0x000000128d8d7c12 */ /* 0x000fe2000f8e968e */
[----:B------:R-:W-:Y:S05]  /*ef10*/  IMAD.WIDE.U32 R142, R143, -0x2daee0ad, RZ ;  /* 0xd2511f538f8e7825 */ /* 0x000fea00078e00ff */
[----:B------:R-:W-:Y:S01]  /*ef20*/  LOP3.LUT R107, R143, UR16, R140, 0x96, !PT ;  /* 0x000000108f6b7c12 */ /* 0x000fe2000f8e968c */
[----:B------:R-:W-:Y:S04]  /*ef30*/  IMAD.WIDE.U32 R140, R141, -0x326172a9, RZ ;  /* 0xcd9e8d578d8c7825 */ /* 0x000fe800078e00ff */
[----:B------:R-:W-:Y:S01]  /*ef40*/  IMAD.WIDE.U32 R172, R107, -0x326172a9, RZ ;  /* 0xcd9e8d576bac7825 */ /* 0x000fe200078e00ff */
[----:B------:R-:W-:Y:S02]  /*ef50*/  PRMT R107, R144, 0x7610, R107 ;  /* 0x00007610906b7816 */ /* 0x000fe4000000006b */
[----:B------:R-:W-:Y:S02]  /*ef60*/  LOP3.LUT R148, R141, UR17, R148, 0x96, !PT ;  /* 0x000000118d947c12 */ /* 0x000fe4000f8e9694 */
[----:B------:R-:W-:Y:S02]  /*ef70*/  LOP3.LUT R218, R173, UR9, R140, 0x96, !PT ;  /* 0x00000009adda7c12 */ /* 0x000fe4000f8e968c */
[----:B------:R-:W-:Y:S01]  /*ef80*/  PRMT R144, R156, 0x7632, R144 ;  /* 0x000076329c907816 */ /* 0x000fe20000000090 */
[----:B------:R-:W-:Y:S04]  /*ef90*/  IMAD.WIDE.U32 R176, R148, -0x2daee0ad, RZ ;  /* 0xd2511f5394b07825 */ /* 0x000fe800078e00ff */
[----:B------:R-:W-:Y:S01]  /*efa0*/  IMAD.WIDE.U32 R218, R218, -0x2daee0ad, RZ ;  /* 0xd2511f53dada7825 */ /* 0x000fe200078e00ff */
[----:B------:R-:W-:Y:S05]  /*efb0*/  LOP3.LUT R164, R177, UR28, R142, 0x96, !PT ;  /* 0x0000001cb1a47c12 */ /* 0x000fea000f8e968e */
[----:B------:R-:W-:Y:S05]  /*efc0*/  IMAD.WIDE.U32 R164, R164, -0x326172a9, RZ ;  /* 0xcd9e8d57a4a47825 */ /* 0x000fea00078e00ff */
[----:B------:R-:W-:Y:S04]  /*efd0*/  LOP3.LUT R113, R165, UR27, R172, 0x96, !PT ;  /* 0x0000001ba5717c12 */ /* 0x000fe8000f8e96ac */
[C---:B------:R-:W-:Y:S02]  /*efe0*/  LOP3.LUT R114, R113.reuse, 0xff, RZ, 0xc0, !PT ;  /* 0x000000ff71727812 */ /* 0x040fe400078ec0ff */
[----:B------:R-:W-:Y:S02]  /*eff0*/  SHF.R.U32.HI R3, RZ, 0x18, R113 ;  /* 0x00000018ff037819 */ /* 0x000fe40000011671 */
[----:B------:R-:W-:Y:S04]  /*f000*/  LOP3.LUT R100, R113, 0xffff, RZ, 0xc0, !PT ;  /* 0x0000ffff71647812 */ /* 0x000fe800078ec0ff */
[----:B------:R-:W-:Y:S04]  /*f010*/  SHF.R.U32.HI R100, RZ, 0x8, R100 ;  /* 0x00000008ff647819 */ /* 0x000fe80000011664 */
[----:B------:R-:W-:Y:S01]  /*f020*/  LOP3.LUT R100, R100, 0xffff, RZ, 0xc0, !PT ;  /* 0x0000ffff64647812 */ /* 0x000fe200078ec0ff */
[----:B---3--:R-:W-:Y:S05]  /*f030*/  @!P6 HADD2 R132, -R107.H0_H0, -RZ.H0_H0 ;  /* 0xa00000ff6b84e230 */ /* 0x008fea0000000900 */
[----:B------:R-:W-:Y:S01]  /*f040*/  PRMT R143, R132, 0x7610, R143 ;  /* 0x00007610848f7816 */ /* 0x000fe2000000008f */
[----:B------:R1:W-:Y:S01]  /*f050*/  @!P6 STL.S16 [R1+0x11c], R132 ;  /* 0x00011c840100e387 */ /* 0x0003e20000100600 */
[----:B-----5:R-:W-:Y:S02]  /*f060*/  @!P5 HADD2 R180, -R108.H0_H0, -RZ.H0_H0 ;  /* 0xa00000ff6cb4d230 */ /* 0x020fe40000000900 */
[----:B--2---:R-:W-:Y:S03]  /*f070*/  @!P4 HADD2 R151, -R115.H0_H0, -RZ.H0_H0 ;  /* 0xa00000ff7397c230 */ /* 0x004fe60000000900 */
[----:B------:R-:W-:Y:S01]  /*f080*/  PRMT R141, R180, 0x7610, R141 ;  /* 0x00007610b48d7816 */ /* 0x000fe2000000008d */
[----:B------:R2:W-:Y:S01]  /*f090*/  @!P5 STL.S16 [R1+0x100], R180 ;  /* 0x000100b40100d387 */ /* 0x0005e20000100600 */
[----:B------:R-:W-:Y:S03]  /*f0a0*/  PRMT R142, R151, 0x7610, R142 ;  /* 0x00007610978e7816 */ /* 0x000fe6000000008e */
[----:B------:R-:W-:Y:S01]  /*f0b0*/  @!P4 STL.S16 [R1+0xf4], R151 ;  /* 0x0000f4970100c387 */ /* 0x000fe20000100600 */
[----:B-1----:R-:W-:Y:S02]  /*f0c0*/  PRMT R132, R107, 0x5410, R108 ;  /* 0x000054106b847816 */ /* 0x002fe4000000006c */
[----:B------:R-:W-:Y:S02]  /*f0d0*/  @!P6 PRMT R107, R143, 0x5410, RZ ;  /* 0x000054108f6be816 */ /* 0x000fe400000000ff */
[----:B------:R-:W-:Y:S02]  /*f0e0*/  ISETP.LE.U32.AND P6, PT, R114, UR12, PT ;  /* 0x0000000c72007c0c */ /* 0x000fe4000bfc3070 */
[----:B------:R-:W-:Y:S01]  /*f0f0*/  PRMT R114, R146, 0x7632, R114 ;  /* 0x0000763292727816 */ /* 0x000fe20000000072 */
[----:B------:R-:W-:Y:S01]  /*f100*/  STG.E.U16 desc[UR20][R210.64+0x30], R107 ;  /* 0x0000306bd2007986 */ /* 0x000fe2000c101514 */
[----:B------:R-:W-:Y:S02]  /*f110*/  @!P5 PRMT R108, R141, 0x5410, RZ ;  /* 0x000054108d6cd816 */ /* 0x000fe400000000ff */
[----:B------:R-:W-:Y:S01]  /*f120*/  PRMT R141, R115, 0x5410, R114 ;  /* 0x00005410738d7816 */ /* 0x000fe20000000072 */
[----:B----4-:R-:W-:Y:S01]  /*f130*/  @!P0 HADD2 R150, -R114.H0_H0, -RZ.H0_H0 ;  /* 0xa00000ff72968230 */ /* 0x010fe20000000900 */
[----:B------:R-:W-:Y:S01]  /*f140*/  @!P4 PRMT R115, R142, 0x5410, RZ ;  /* 0x000054108e73c816 */ /* 0x000fe200000000ff */
[----:B------:R-:W-:Y:S01]  /*f150*/  STG.E.U16 desc[UR20][R210.64+0x32], R108 ;  /* 0x0000326cd2007986 */ /* 0x000fe2000c101514 */
[----:B------:R-:W-:Y:S02]  /*f160*/  ISETP.LE.U32.AND P4, PT, R3, UR12, PT ;  /* 0x0000000c03007c0c */ /* 0x000fe4000bf83070 */
[----:B------:R-:W-:Y:S01]  /*f170*/  PRMT R140, R150, 0x7610, R140 ;  /* 0x00007610968c7816 */ /* 0x000fe2000000008c */
[----:B------:R1:W-:Y:S01]  /*f180*/  @!P0 STL.S16 [R1+0xf0], R150 ;  /* 0x0000f09601008387 */ /* 0x0003e20000100600 */
[----:B------:R-:W-:Y:S02]  /*f190*/  LOP3.LUT R3, R239, UR30, RZ, 0x3c, !PT ;  /* 0x0000001eef037c12 */ /* 0x000fe4000f8e3cff */
[----:B------:R-:W-:Y:S01]  /*f1a0*/  @!P0 PRMT R114, R140, 0x5410, RZ ;  /* 0x000054108c728816 */ /* 0x000fe200000000ff */
[----:B------:R4:W3:Y:S01]  /*f1b0*/  LDL.S16 R184, [R1+0xd4] ;  /* 0x0000d40001b87983 */ /* 0x0008e20000100600 */
[----:B------:R-:W-:Y:S01]  /*f1c0*/  ISETP.LE.U32.AND P5, PT, R100, UR12, PT ;  /* 0x0000000c64007c0c */ /* 0x000fe2000bfa3070 */
[----:B------:R-:W-:Y:S01]  /*f1d0*/  IMAD.WIDE.U32 R148, R3, -0x326172a9, RZ ;  /* 0xcd9e8d5703947825 */ /* 0x000fe200078e00ff */
[----:B------:R-:W-:Y:S01]  /*f1e0*/  SHF.R.U32.HI R100, RZ, 0x10, R113 ;  /* 0x00000010ff647819 */ /* 0x000fe20000011671 */
[----:B------:R4:W5:Y:S01]  /*f1f0*/  LDL.S16 R140, [R1+0xd8] ;  /* 0x0000d800018c7983 */ /* 0x0009620000100600 */
[----:B------:R-:W-:Y:S02]  /*f200*/  PRMT R146, R145, 0x7632, R146 ;  /* 0x0000763291927816 */ /* 0x000fe40000000092 */
[----:B------:R-:W-:Y:S01]  /*f210*/  LOP3.LUT R142, R149, UR23, R234, 0x96, !PT ;  /* 0x00000017958e7c12 */ /* 0x000fe2000f8e96ea */
[----:B------:R4:W4:Y:S01]  /*f220*/  LDL.S16 R183, [R1+0xec] ;  /* 0x0000ec0001b77983 */ /* 0x0009220000100600 */
[----:B------:R-:W-:Y:S02]  /*f230*/  LOP3.LUT R148, R251, UR22, R148, 0x96, !PT ;  /* 0x00000016fb947c12 */ /* 0x000fe4000f8e9694 */
[----:B------:R-:W-:Y:S01]  /*f240*/  LOP3.LUT R100, R100, 0xff, RZ, 0xc0, !PT ;  /* 0x000000ff64647812 */ /* 0x000fe200078ec0ff */
[----:B--2---:R2:W2:Y:S01]  /*f250*/  LDL.S16 R180, [R1+0xe8] ;  /* 0x0000e80001b47983 */ /* 0x0044a20000100600 */
[----:B------:R-:W-:Y:S02]  /*f260*/  IMAD.WIDE.U32 R142, R142, -0x2daee0ad, RZ ;  /* 0xd2511f538e8e7825 */ /* 0x000fe400078e00ff */
[----:B------:R-:W-:Y:S01]  /*f270*/  ISETP.LE.U32.AND P0, PT, R100, UR12, PT ;  /* 0x0000000c64007c0c */ /* 0x000fe2000bf03070 */
[----:B------:R2:W2:Y:S01]  /*f280*/  LDL.S16 R182, [R1+0xd0] ;  /* 0x0000d00001b67983 */ /* 0x0004a20000100600 */
[----:B------:R-:W-:Y:S01]  /*f290*/  PRMT R100, R155, 0x7610, R100 ;  /* 0x000076109b647816 */ /* 0x000fe20000000064 */
[----:B------:R-:W-:Y:S01]  /*f2a0*/  IMAD.WIDE.U32 R148, R148, -0x2daee0ad, RZ ;  /* 0xd2511f5394947825 */ /* 0x000fe200078e00ff */
[----:B------:R-:W-:Y:S01]  /*f2b0*/  LOP3.LUT R143, R143, UR8, R248, 0x96, !PT ;  /* 0x000000088f8f7c12 */ /* 0x000fe2000f8e96f8 */
[----:B------:R1:W-:Y:S01]  /*f2c0*/  STG.E.U16 desc[UR20][R214.64+0x30], R114 ;  /* 0x00003072d6007986 */ /* 0x0003e2000c101514 */
[----:B------:R-:W-:Y:S02]  /*f2d0*/  UIADD3 UR8, UR24, -0x4ab325aa, URZ ;  /* 0xb54cda5618087890 */ /* 0x000fe4000fffe03f */
[----:B------:R-:W-:Y:S01]  /*f2e0*/  LOP3.LUT R110, R149, UR18, R142, 0x96, !PT ;  /* 0x00000012956e7c12 */ /* 0x000fe2000f8e968e */
[----:B------:R-:W-:Y:S01]  /*f2f0*/  IMAD.WIDE.U32 R142, R143, -0x326172a9, RZ ;  /* 0xcd9e8d578f8e7825 */ /* 0x000fe200078e00ff */
[----:B------:R-:W-:Y:S03]  /*f300*/  STG.E.U16 desc[UR20][R214.64+0x2e], R115 ;  /* 0x00002e73d6007986 */ /* 0x000fe6000c101514 */
[----:B------:R-:W-:Y:S01]  /*f310*/  IMAD.WIDE.U32 R110, R110, -0x326172a9, RZ ;  /* 0xcd9e8d576e6e7825 */ /* 0x000fe200078e00ff */
[----:B------:R-:W-:Y:S04]  /*f320*/  LOP3.LUT R112, R143, UR19, R250, 0x96, !PT ;  /* 0x000000138f707c12 */ /* 0x000fe8000f8e96fa */
[----:B-1----:R-:W-:Y:S01]  /*f330*/  LOP3.LUT R150, R111, UR17, R142, 0x96, !PT ;  /* 0x000000116f967c12 */ /* 0x002fe2000f8e968e */
[----:B------:R-:W-:Y:S01]  /*f340*/  IMAD.WIDE.U32 R112, R112, -0x2daee0ad, RZ ;  /* 0xd2511f5370707825 */ /* 0x000fe200078e00ff */
[----:B------:R-:W-:Y:S01]  /*f350*/  PRMT R111, R154, 0x7610, R111 ;  /* 0x000076109a6f7816 */ /* 0x000fe2000000006f */
[----:B------:R-:W-:Y:S02]  /*f360*/  UIADD3 UR17, UR25, 0x646e171e, URZ ;  /* 0x646e171e19117890 */ /* 0x000fe4000fffe03f */
[----:B------:R-:W-:Y:S01]  /*f370*/  IMAD.WIDE.U32 R150, R150, -0x2daee0ad, RZ ;  /* 0xd2511f5396967825 */ /* 0x000fe200078e00ff */
[--C-:B------:R-:W-:Y:S01]  /*f380*/  LOP3.LUT R113, R113, UR16, R148.reuse, 0x96, !PT ;  /* 0x0000001071717c12 */ /* 0x100fe2000f8e9694 */
[----:B------:R-:W-:Y:S01]  /*f390*/  UIADD3 UR16, UR24, -0x61c88647, URZ ;  /* 0x9e3779b918107890 */ /* 0x000fe2000fffe03f */
[----:B------:R-:W-:Y:S02]  /*f3a0*/  PRMT R148, R147, 0x7632, R148 ;  /* 0x0000763293947816 */ /* 0x000fe40000000094 */
[----:B------:R-:W-:Y:S01]  /*f3b0*/  LOP3.LUT R142, R151, UR28, R112, 0x96, !PT ;  /* 0x0000001c978e7c12 */ /* 0x000fe2000f8e9670 */
[----:B------:R-:W-:Y:S01]  /*f3c0*/  IMAD.WIDE.U32 R112, R113, -0x326172a9, RZ ;  /* 0xcd9e8d5771707825 */ /* 0x000fe200078e00ff */
[----:B------:R-:W-:Y:S03]  /*f3d0*/  SHF.R.U32.HI R114, RZ, 0x18, R164 ;  /* 0x00000018ff727819 */ /* 0x000fe600000116a4 */
[----:B------:R-:W-:Y:S01]  /*f3e0*/  IMAD.WIDE.U32 R142, R142, -0x326172a9, RZ ;  /* 0xcd9e8d578e8e7825 */ /* 0x000fe200078e00ff */
[--C-:B------:R-:W-:Y:S01]  /*f3f0*/  LOP3.LUT R109, R113, UR9, R110.reuse, 0x96, !PT ;  /* 0x00000009716d7c12 */ /* 0x100fe2000f8e966e */
[----:B------:R-:W-:Y:S01]  /*f400*/  UIADD3 UR9, UR24, 0x3c6ef372, URZ ;  /* 0x3c6ef37218097890 */ /* 0x000fe2000fffe03f */
[----:B------:R-:W-:Y:S02]  /*f410*/  PRMT R110, R154, 0x7632, R110 ;  /* 0x000076329a6e7816 */ /* 0x000fe4000000006e */
[--C-:B------:R-:W-:Y:S02]  /*f420*/  LOP3.LUT R0, R143, UR27, R112.reuse, 0x96, !PT ;  /* 0x0000001b8f007c12 */ /* 0x100fe4000f8e9670 */
[C---:B------:R-:W-:Y:S02]  /*f430*/  PRMT R113, R153.reuse, 0x7610, R113 ;  /* 0x0000761099717816 */ /* 0x040fe40000000071 */
[----:B------:R-:W-:Y:S02]  /*f440*/  PRMT R112, R153, 0x7632, R112 ;  /* 0x0000763299707816 */ /* 0x000fe40000000070 */
[----:B------:R-:W-:Y:S01]  /*f450*/  LOP3.LUT R3, R0, 0xff, RZ, 0xc0, !PT ;  /* 0x000000ff00037812 */ /* 0x000fe200078ec0ff */
[----:B---3--:R-:W-:Y:S02]  /*f460*/  @!P2 HADD2 R184, -R105.H0_H0, -RZ.H0_H0 ;  /* 0xa00000ff69b8a230 */ /* 0x008fe40000000900 */
[----:B-----5:R-:W-:Y:S03]  /*f470*/  @!P3 HADD2 R140, -R106.H0_H0, -RZ.H0_H0 ;  /* 0xa00000ff6a8cb230 */ /* 0x020fe60000000900 */
[----:B------:R-:W-:Y:S01]  /*f480*/  PRMT R131, R184, 0x7610, R131 ;  /* 0x00007610b8837816 */ /* 0x000fe20000000083 */
[----:B----4-:R-:W-:Y:S01]  /*f490*/  @!P6 HADD2 R183, -R111.H0_H0, -RZ.H0_H0 ;  /* 0xa00000ff6fb7e230 */ /* 0x010fe20000000900 */
[----:B------:R-:W-:Y:S01]  /*f4a0*/  PRMT R149, R140, 0x7610, R149 ;  /* 0x000076108c957816 */ /* 0x000fe20000000095 */
[----:B------:R1:W-:Y:S01]  /*f4b0*/  @!P3 STL.S16 [R1+0xd8], R140 ;  /* 0x0000d88c0100b387 */ /* 0x0003e20000100600 */
[----:B--2---:R-:W-:Y:S02]  /*f4c0*/  @!P5 HADD2 R180, -R110.H0_H0, -RZ.H0_H0 ;  /* 0xa00000ff6eb4d230 */ /* 0x004fe40000000900 */
[----:B------:R-:W-:Y:S01]  /*f4d0*/  PRMT R152, R183, 0x7610, R152 ;  /* 0x00007610b7987816 */ /* 0x000fe20000000098 */
[----:B------:R2:W3:Y:S01]  /*f4e0*/  LDL.S16 R181, [R1+0xcc] ;  /* 0x0000cc0001b57983 */ /* 0x0004e20000100600 */
[----:B------:R-:W-:Y:S01]  /*f4f0*/  @!P0 HADD2 R182, -R113.H0_H0, -RZ.H0_H0 ;  /* 0xa00000ff71b68230 */ /* 0x000fe20000000900 */
[----:B------:R-:W-:Y:S02]  /*f500*/  PRMT R120, R180, 0x7610, R120 ;  /* 0x00007610b4787816 */ /* 0x000fe40000000078 */
[----:B------:R-:W-:Y:S02]  /*f510*/  @!P2 STL.S16 [R1+0xd4], R184 ;  /* 0x0000d4b80100a387 */ /* 0x000fe40000100600 */
[----:B------:R-:W-:Y:S02]  /*f520*/  PRMT R119, R182, 0x7610, R119 ;  /* 0x00007610b6777816 */ /* 0x000fe40000000077 */
[----:B------:R-:W-:Y:S04]  /*f530*/  @!P6 STL.S16 [R1+0xec], R183 ;  /* 0x0000ecb70100e387 */ /* 0x000fe80000100600 */
[----:B------:R4:W-:Y:S04]  /*f540*/  @!P5 STL.S16 [R1+0xe8], R180 ;  /* 0x0000e8b40100d387 */ /* 0x0009e80000100600 */
[----:B------:R2:W5:Y:S04]  /*f550*/  LDL.S16 R153, [R1+0xa4] ;  /* 0x0000a40001997983 */ /* 0x0005680000100600 */
[----:B------:R2:W2:Y:S01]  /*f560*/  LDL.S16 R121, [R1+0x9c] ;  /* 0x00009c0001797983 */ /* 0x0004a20000100600 */
[----:B-1----:R-:W-:Y:S02]  /*f570*/  PRMT R140, R106, 0x5410, R105 ;  /* 0x000054106a8c7816 */ /* 0x002fe40000000069 */
[----:B------:R-:W-:Y:S01]  /*f580*/  @!P3 PRMT R106, R149, 0x5410, RZ ;  /* 0x00005410956ab816 */ /* 0x000fe200000000ff */
[----:B------:R-:W-:Y:S01]  /*f590*/  LDSM.16.MT88.4 R184, [R192+0xbc00] ;  /* 0x00bc0000c0b8783b */ /* 0x000fe20000004200 */
[----:B------:R-:W-:Y:S02]  /*f5a0*/  PRMT R149, R111, 0x5410, R110 ;  /* 0x000054106f957816 */ /* 0x000fe4000000006e */
[----:B------:R-:W-:Y:S02]  /*f5b0*/  @!P6 PRMT R111, R152, 0x5410, RZ ;  /* 0x00005410986fe816 */ /* 0x000fe400000000ff */
[----:B------:R-:W-:Y:S02]  /*f5c0*/  @!P5 PRMT R110, R120, 0x5410, RZ ;  /* 0x00005410786ed816 */ /* 0x000fe400000000ff */
[----:B------:R-:W-:Y:S01]  /*f5d0*/  ISETP.LE.U32.AND P3, PT, R3, UR12, PT ;  /* 0x0000000c03007c0c */ /* 0x000fe2000bf63070 */
[----:B------:R1:W2:Y:S01]  /*f5e0*/  LDL.S16 R152, [R1+0xa0] ;  /* 0x0000a00001987983 */ /* 0x0002a20000100600 */
[----:B------:R-:W-:Y:S02]  /*f5f0*/  LOP3.LUT R3, R0, 0xffff, RZ, 0xc0, !PT ;  /* 0x0000ffff00037812 */ /* 0x000fe400078ec0ff */
[----:B------:R-:W-:Y:S01]  /*f600*/  @!P2 PRMT R105, R131, 0x5410, RZ ;  /* 0x000054108369a816 */ /* 0x000fe200000000ff */
[----:B------:R1:W2:Y:S01]  /*f610*/  LDL.S16 R120, [R1+0x98] ;  /* 0x0000980001787983 */ /* 0x0002a20000100600 */
[----:B------:R-:W-:Y:S02]  /*f620*/  SHF.R.U32.HI R3, RZ, 0x8, R3 ;  /* 0x00000008ff037819 */ /* 0x000fe40000011603 */
[--C-:B------:R-:W-:Y:S01]  /*f630*/  SHF.R.U32.HI R131, RZ, 0x18, R0.reuse ;  /* 0x00000018ff837819 */ /* 0x100fe20000011600 */
[----:B----4-:R1:W4:Y:S01]  /*f640*/  LDL.S16 R180, [R1+0xa8] ;  /* 0x0000a80001b47983 */ /* 0x0103220000100600 */
[----:B------:R-:W-:Y:S03]  /*f650*/  LOP3.LUT R3, R3, 0xffff, RZ, 0xc0, !PT ;  /* 0x0000ffff03037812 */ /* 0x000fe600078ec0ff */
[----:B------:R-:W-:Y:S01]  /*f660*/  @!P0 STL.S16 [R1+0xd0], R182 ;  /* 0x0000d0b601008387 */ /* 0x000fe20000100600 */
[----:B------:R-:W-:Y:S02]  /*f670*/  ISETP.LE.U32.AND P2, PT, R3, UR12, PT ;  /* 0x0000000c03007c0c */ /* 0x000fe4000bf43070 */
[C---:B------:R-:W-:Y:S01]  /*f680*/  LOP3.LUT R3, R142.reuse, 0xff, RZ, 0xc0, !PT ;  /* 0x000000ff8e037812 */ /* 0x040fe200078ec0ff */
[----:B------:R1:W-:Y:S03]  /*f690*/  STG.E.U16 desc[UR20][R212.64+0x32], R105 ;  /* 0x00003269d4007986 */ /* 0x0003e6000c101514 */
[----:B------:R-:W-:Y:S01]  /*f6a0*/  ISETP.LE.U32.AND P1, PT, R3, UR12, PT ;  /* 0x0000000c03007c0c */ /* 0x000fe2000bf23070 */
[----:B------:R-:W-:Y:S01]  /*f6b0*/  STG.E.U16 desc[UR20][R212.64+0x30], R106 ;  /* 0x0000306ad4007986 */ /* 0x000fe2000c101514 */
[----:B------:R-:W-:Y:S02]  /*f6c0*/  SHF.R.U32.HI R3, RZ, 0x10, R0 ;  /* 0x00000010ff037819 */ /* 0x000fe40000011600 */
[----:B------:R-:W-:Y:S01]  /*f6d0*/  LOP3.LUT R0, R142, 0xffff, RZ, 0xc0, !PT ;  /* 0x0000ffff8e007812 */ /* 0x000fe200078ec0ff */
[----:B------:R-:W-:Y:S01]  /*f6e0*/  STG.E.U16 desc[UR20][R208.64+0x40], R111 ;  /* 0x0000406fd0007986 */ /* 0x000fe2000c101514 */
[----:B------:R-:W-:Y:S02]  /*f6f0*/  PRMT R143, R113, 0x5410, R112 ;  /* 0x00005410718f7816 */ /* 0x000fe40000000070 */
[----:B------:R-:W-:Y:S01]  /*f700*/  @!P0 PRMT R113, R119, 0x5410, RZ ;  /* 0x0000541077718816 */ /* 0x000fe200000000ff */
[----:B------:R-:W-:Y:S01]  /*f710*/  STG.E.U16 desc[UR20][R208.64+0x42], R110 ;  /* 0x0000426ed0007986 */ /* 0x000fe2000c101514 */
[----:B------:R-:W-:Y:S02]  /*f720*/  SHF.R.U32.HI R0, RZ, 0x8, R0 ;  /* 0x00000008ff007819 */ /* 0x000fe40000011600 */
[----:B------:R-:W-:Y:S01]  /*f730*/  LOP3.LUT R3, R3, 0xff, RZ, 0xc0, !PT ;  /* 0x000000ff03037812 */ /* 0x000fe200078ec0ff */
[----:B------:R-:W-:Y:S01]  /*f740*/  STG.E.U16 desc[UR20][R210.64+0x40], R113 ;  /* 0x00004071d2007986 */ /* 0x000fe2000c101514 */
[----:B------:R-:W-:Y:S02]  /*f750*/  LOP3.LUT R0, R0, 0xffff, RZ, 0xc0, !PT ;  /* 0x0000ffff00007812 */ /* 0x000fe400078ec0ff */
[----:B------:R-:W-:Y:S02]  /*f760*/  ISETP.LE.U32.AND P0, PT, R3, UR12, PT ;  /* 0x0000000c03007c0c */ /* 0x000fe4000bf03070 */
[----:B------:R-:W-:Y:S02]  /*f770*/  ISETP.LE.U32.AND P6, PT, R0, UR12, PT ;  /* 0x0000000c00007c0c */ /* 0x000fe4000bfc3070 */
[----:B------:R-:W-:Y:S02]  /*f780*/  PRMT R0, R2, 0x7632, R0 ;  /* 0x0000763202007816 */ /* 0x000fe40000000000 */
[--C-:B------:R-:W-:Y:S02]  /*f790*/  SHF.R.U32.HI R3, RZ, 0x10, R142.reuse ;  /* 0x00000010ff037819 */ /* 0x100fe4000001168e */
[----:B------:R-:W-:Y:S02]  /*f7a0*/  SHF.R.U32.HI R142, RZ, 0x18, R142 ;  /* 0x00000018ff8e7819 */ /* 0x000fe4000001168e */
[----:B------:R-:W-:Y:S02]  /*f7b0*/  LOP3.LUT R3, R3, 0xff, RZ, 0xc0, !PT ;  /* 0x000000ff03037812 */ /* 0x000fe400078ec0ff */
[----:B------:R-:W-:Y:S02]  /*f7c0*/  @P1 LOP3.LUT R216, R216, 0x400, RZ, 0xfc, !PT ;  /* 0x00000400d8d81812 */ /* 0x000fe400078efcff */
[----:B------:R-:W-:Y:S02]  /*f7d0*/  ISETP.LE.U32.AND P5, PT, R3, UR12, PT ;  /* 0x0000000c03007c0c */ /* 0x000fe4000bfa3070 */
[----:B------:R-:W-:Y:S02]  /*f7e0*/  PRMT R3, R155, 0x7632, R3 ;  /* 0x000076329b037816 */ /* 0x000fe40000000003 */
[----:B------:R-:W-:Y:S02]  /*f7f0*/  LOP3.LUT R216, R216, 0xfffff7ff, RZ, 0xc0, !PT ;  /* 0xfffff7ffd8d87812 */ /* 0x000fe400078ec0ff */
[----:B-1----:R-:W-:Y:S02]  /*f800*/  PRMT R105, R147, 0x5410, R148 ;  /* 0x0000541093697816 */ /* 0x002fe40000000094 */
[----:B------:R-:W-:Y:S04]  /*f810*/  @P6 LOP3.LUT R216, R216, 0x800, RZ, 0xfc, !PT ;  /* 0x00000800d8d86812 */ /* 0x000fe800078efcff */
[----:B------:R-:W-:Y:S04]  /*f820*/  LOP3.LUT R216, R216, 0xffffefff, RZ, 0xc0, !PT ;  /* 0xffffefffd8d87812 */ /* 0x000fe800078ec0ff */
[----:B------:R-:W-:Y:S04]  /*f830*/  @P5 LOP3.LUT R216, R216, 0x1000, RZ, 0xfc, !PT ;  /* 0x00001000d8d85812 */ /* 0x000fe800078efcff */
[----:B------:R-:W-:Y:S01]  /*f840*/  LOP3.LUT R216, R216, 0xffffdfff, RZ, 0xc0, !PT ;  /* 0xffffdfffd8d87812 */ /* 0x000fe200078ec0ff */
[----:B---3--:R-:W-:Y:S05]  /*f850*/  @!P4 HADD2 R181, -R112.H0_H0, -RZ.H0_H0 ;  /* 0xa00000ff70b5c230 */ /* 0x008fea0000000900 */
[----:B------:R-:W-:Y:S01]  /*f860*/  PRMT R118, R181, 0x7610, R118 ;  /* 0x00007610b5767816 */ /* 0x000fe20000000076 */
[----:B------:R-:W-:Y:S03]  /*f870*/  @!P4 STL.S16 [R1+0xcc], R181 ;  /* 0x0000ccb50100c387 */ /* 0x000fe60000100600 */
[----:B------:R-:W-:Y:S01]  /*f880*/  @!P4 PRMT R112, R118, 0x5410, RZ ;  /* 0x000054107670c816 */ /* 0x000fe200000000ff */
[----:B------:R1:W3:Y:S01]  /*f890*/  LDL.S16 R119, [R1+0x94] ;  /* 0x0000940001777983 */ /* 0x0002e20000100600 */
[----:B------:R-:W-:Y:S03]  /*f8a0*/  ISETP.LE.U32.AND P4, PT, R142, UR12, PT ;  /* 0x0000000c8e007c0c */ /* 0x000fe6000bf83070 */
[----:B------:R1:W3:Y:S01]  /*f8b0*/  LDL.S16 R118, [R1+0x90] ;  /* 0x0000900001767983 */ /* 0x0002e20000100600 */
[----:B-----5:R-:W-:Y:S03]  /*f8c0*/  @!P2 HADD2 R153, -R0.H0_H0, -RZ.H0_H0 ;  /* 0xa00000ff0099a230 */ /* 0x020fe60000000900 */
[----:B------:R-:W-:Y:S01]  /*f8d0*/  STG.E.U16 desc[UR20][R210.64+0x42], R112 ;  /* 0x00004270d2007986 */ /* 0x000fe2000c101514 */
[----:B--2---:R-:W-:Y:S01]  /*f8e0*/  @!P1 HADD2 R121, -R145.H0_H0, -RZ.H0_H0 ;  /* 0xa00000ff91799230 */ /* 0x004fe20000000900 */
[----:B------:R-:W-:Y:S04]  /*f8f0*/  PRMT R107, R153, 0x7610, R107 ;  /* 0x00007610996b7816 */ /* 0x000fe8000000006b */
[----:B------:R-:W-:Y:S02]  /*f900*/  @P4 LOP3.LUT R216, R216, 0x2000, RZ, 0xfc, !PT ;  /* 0x00002000d8d84812 */ /* 0x000fe400078efcff */
[----:B------:R-:W-:Y:S01]  /*f910*/  PRMT R179, R121, 0x7610, R179 ;  /* 0x0000761079b37816 */ /* 0x000fe200000000b3 */
[----:B------:R-:W-:Y:S02]  /*f920*/  @!P0 HADD2 R152, -R100.H0_H0, -RZ.H0_H0 ;  /* 0xa00000ff64988230 */ /* 0x000fe40000000900 */
[----:B------:R-:W-:Y:S03]  /*f930*/  @!P6 HADD2 R120, -R146.H0_H0, -RZ.H0_H0 ;  /* 0xa00000ff9278e230 */ /* 0x000fe60000000900 */
[----:B------:R-:W-:Y:S01]  /*f940*/  PRMT R117, R152, 0x7610, R117 ;  /* 0x0000761098757816 */ /* 0x000fe20000000075 */
[----:B----4-:R-:W-:Y:S01]  /*f950*/  @!P3 HADD2 R180, -R2.H0_H0, -RZ.H0_H0 ;  /* 0xa00000ff02b4b230 */ /* 0x010fe20000000900 */
[----:B------:R-:W-:Y:S04]  /*f960*/  PRMT R122, R120, 0x7610, R122 ;  /* 0x00007610787a7816 */ /* 0x000fe8000000007a */
[----:B------:R-:W-:Y:S01]  /*f970*/  PRMT R116, R180, 0x7610, R116 ;  /* 0x00007610b4747816 */ /* 0x000fe20000000074 */
[----:B------:R-:W-:Y:S04]  /*f980*/  @!P3 STL.S16 [R1+0xa8], R180 ;  /* 0x0000a8b40100b387 */ /* 0x000fe80000100600 */
[----:B------:R2:W-:Y:S04]  /*f990*/  @!P2 STL.S16 [R1+0xa4], R153 ;  /* 0x0000a4990100a387 */ /* 0x0005e80000100600 */
[----:B------:R4:W-:Y:S04]  /*f9a0*/  @!P0 STL.S16 [R1+0xa0], R152 ;  /* 0x0000a09801008387 */ /* 0x0009e80000100600 */
[----:B------:R5:W-:Y:S04]  /*f9b0*/  @!P1 STL.S16 [R1+0x9c], R121 ;  /* 0x00009c7901009387 */ /* 0x000be80000100600 */
[----:B------:R1:W3:Y:S04]  /*f9c0*/  LDL.S16 R108, [R1+0xc0] ;  /* 0x0000c000016c7983 */ /* 0x0002e80000100600 */
[----:B------:R-:W-:Y:S01]  /*f9d0*/  @!P6 STL.S16 [R1+0x98], R120 ;  /* 0x000098780100e387 */ /* 0x000fe20000100600 */
[----:B--2---:R-:W-:Y:S02]  /*f9e0*/  PRMT R153, R100, 0x5410, R3 ;  /* 0x0000541064997816 */ /* 0x004fe40000000003 */
[----:B------:R-:W-:Y:S02]  /*f9f0*/  @!P0 PRMT R100, R117, 0x5410, RZ ;  /* 0x0000541075648816 */ /* 0x000fe400000000ff */
[----:B----4-:R-:W-:Y:S02]  /*fa00*/  PRMT R152, R2, 0x5410, R0 ;  /* 0x0000541002987816 */ /* 0x010fe40000000000 */
[----:B------:R-:W-:Y:S02]  /*fa10*/  @!P3 PRMT R2, R116, 0x5410, RZ ;  /* 0x000054107402b816 */ /* 0x000fe400000000ff */
[----:B------:R-:W-:Y:S01]  /*fa20*/  @!P2 PRMT R0, R107, 0x5410, RZ ;  /* 0x000054106b00a816 */ /* 0x000fe200000000ff */
[----:B------:R1:W2:Y:S01]  /*fa30*/  LDL.S16 R116, [R1+0xdc] ;  /* 0x0000dc0001747983 */ /* 0x0002a20000100600 */
[----:B------:R-:W-:Y:S03]  /*fa40*/  LOP3.LUT R107, R219, UR26, R176, 0x96, !PT ;  /* 0x0000001adb6b7c12 */ /* 0x000fe6000f8e96b0 */
[----:B------:R-:W-:Y:S01]  /*fa50*/  STG.E.U16 desc[UR20][R214.64+0x3e], R2 ;  /* 0x00003e02d6007986 */ /* 0x000fe2000c101514 */
[----:B-----5:R-:W-:Y:S03]  /*fa60*/  SHF.R.U32.HI R121, RZ, 0x18, R107 ;  /* 0x00000018ff797819 */ /* 0x020fe6000001166b */
[----:B------:R-:W-:Y:S04]  /*fa70*/  STG.E.U16 desc[UR20][R214.64+0x40], R0 ;  /* 0x00004000d6007986 */ /* 0x000fe8000c101514 */
[----:B------:R-:W-:Y:S01]  /*fa80*/  STG.E.U16 desc[UR20][R212.64+0x40], R100 ;  /* 0x00004064d4007986 */ /* 0x000fe2000c101514 */
[----:B---3--:R-:W-:Y:S02]  /*fa90*/  @!P5 HADD2 R119, -R147.H0_H0, -RZ.H0_H0 ;  /* 0xa00000ff9377d230 */ /* 0x008fe40000000900 */
[----:B------:R-:W-:Y:S03]  /*faa0*/  @!P4 HADD2 R118, -R148.H0_H0, -RZ.H0_H0 ;  /* 0xa00000ff9476c230 */ /* 0x000fe60000000900 */
[----:B------:R-:W-:Y:S01]  /*fab0*/  PRMT R178, R119, 0x7610, R178 ;  /* 0x0000761077b27816 */ /* 0x000fe200000000b2 */
[----:B------:R-:W-:Y:S01]  /*fac0*/  @!P5 STL.S16 [R1+0x94], R119 ;  /* 0x000094770100d387 */ /* 0x000fe20000100600 */
[----:B------:R-:W-:Y:S03]  /*fad0*/  PRMT R158, R118, 0x7610, R158 ;  /* 0x00007610769e7816 */ /* 0x000fe6000000009e */
[----:B------:R3:W-:Y:S01]  /*fae0*/  @!P4 STL.S16 [R1+0x90], R118 ;  /* 0x000090760100c387 */ /* 0x0007e20000100600 */
[----:B------:R-:W-:Y:S03]  /*faf0*/  ISETP.LE.U32.AND P4, PT, R131, UR12, PT ;  /* 0x0000000c83007c0c */ /* 0x000fe6000bf83070 */
[----:B------:R1:W4:Y:S01]  /*fb00*/  LDL.S16 R183, [R1+0xe4] ;  /* 0x0000e40001b77983 */ /* 0x0003220000100600 */
[C---:B---3--:R-:W-:Y:S04]  /*fb10*/  LOP3.LUT R118, R107.reuse, 0xff, RZ, 0xc0, !PT ;  /* 0x000000ff6b767812 */ /* 0x048fe800078ec0ff */
[----:B------:R-:W-:Y:S11]  /*fb20*/  ISETP.LE.U32.AND P1, PT, R118, UR12, PT ;  /* 0x0000000c76007c0c */ /* 0x000ff6000bf23070 */
[----:B------:R-:W-:Y:S02]  /*fb30*/  @!UPT UIADD3 URZ, URZ, URZ, URZ ;  /* 0x0000003f3f3ff290 */ /* 0x000fe4000fffe03f */
[----:B------:R-:W-:Y:S05]  /*fb40*/  @!P1 HADD2 R108, -R202.H0_H0, -RZ.H0_H0 ;  /* 0xa00000ffca6c9230 */ /* 0x000fea0000000900 */
[----:B------:R-:W-:Y:S01]  /*fb50*/  PRMT R155, R108, 0x7610, R155 ;  /* 0x000076106c9b7816 */ /* 0x000fe2000000009b */
[----:B------:R3:W-:Y:S04]  /*fb60*/  @!P1 STL.S16 [R1+0xc0], R108 ;  /* 0x0000c06c01009387 */ /* 0x0007e80000100600 */
[----:B------:R1:W5:Y:S01]  /*fb70*/  LDL.S16 R182, [R1+0xe0] ;  /* 0x0000e00001b67983 */ /* 0x0003620000100600 */
[----:B---3--:R-:W-:Y:S04]  /*fb80*/  LOP3.LUT R108, R107, 0xffff, RZ, 0xc0, !PT ;  /* 0x0000ffff6b6c7812 */ /* 0x008fe800078ec0ff */
[----:B------:R-:W-:Y:S04]  /*fb90*/  SHF.R.U32.HI R108, RZ, 0x8, R108 ;  /* 0x00000008ff6c7819 */ /* 0x000fe8000001166c */
[----:B------:R-:W-:Y:S02]  /*fba0*/  LOP3.LUT R117, R108, 0xffff, RZ, 0xc0, !PT ;  /* 0x0000ffff6c757812 */ /* 0x000fe400078ec0ff */
[----:B------:R-:W-:Y:S02]  /*fbb0*/  SHF.R.U32.HI R108, RZ, 0x10, R107 ;  /* 0x00000010ff6c7819 */ /* 0x000fe4000001166b */
[----:B------:R-:W-:Y:S02]  /*fbc0*/  ISETP.LE.U32.AND P0, PT, R117, UR12, PT ;  /* 0x0000000c75007c0c */ /* 0x000fe4000bf03070 */
[----:B------:R-:W-:Y:S01]  /*fbd0*/  LOP3.LUT R120, R108, 0xff, RZ, 0xc0, !PT ;  /* 0x000000ff6c787812 */ /* 0x000fe200078ec0ff */
[----:B------:R-:W-:Y:S03]  /*fbe0*/  IMAD.WIDE.U32 R108, R109, -0x2daee0ad, RZ ;  /* 0xd2511f536d6c7825 */ /* 0x000fe600078e00ff */
[C---:B------:R-:W-:Y:S02]  /*fbf0*/  LOP3.LUT R107, R108.reuse, 0xff, RZ, 0xc0, !PT ;  /* 0x000000ff6c6b7812 */ /* 0x040fe400078ec0ff */
[----:B------:R-:W-:Y:S02]  /*fc00*/  LOP3.LUT R119, R108, 0xffff, RZ, 0xc0, !PT ;  /* 0x0000ffff6c777812 */ /* 0x000fe400078ec0ff */
[----:B------:R-:W-:Y:S03]  /*fc10*/  ISETP.LE.U32.AND P3, PT, R107, UR12, PT ;  /* 0x0000000c6b007c0c */ /* 0x000fe6000bf63070 */
[----:B--2---:R-:W-:Y:S01]  /*fc20*/  @!P0 HADD2 R116, -R203.H0_H0, -RZ.H0_H0 ;  /* 0xa00000ffcb748230 */ /* 0x004fe20000000900 */
[--C-:B------:R-:W-:Y:S02]  /*fc30*/  SHF.R.U32.HI R107, RZ, 0x10, R108.reuse ;  /* 0x00000010ff6b7819 */ /* 0x100fe4000001166c */
[----:B------:R-:W-:Y:S02]  /*fc40*/  SHF.R.U32.HI R108, RZ, 0x18, R108 ;  /* 0x00000018ff6c7819 */ /* 0x000fe4000001166c */
[----:B------:R-:W-:Y:S01]  /*fc50*/  LOP3.LUT R107, R107, 0xff, RZ, 0xc0, !PT ;  /* 0x000000ff6b6b7812 */ /* 0x000fe200078ec0ff */
[----:B------:R2:W-:Y:S01]  /*fc60*/  @!P0 STL.S16 [R1+0xdc], R116 ;  /* 0x0000dc7401008387 */ /* 0x0005e20000100600 */
[----:B------:R-:W-:Y:S02]  /*fc70*/  PRMT R154, R116, 0x7610, R154 ;  /* 0x00007610749a7816 */ /* 0x000fe4000000009a */
[----:B------:R-:W-:Y:S01]  /*fc80*/  ISETP.LE.U32.AND P2, PT, R107, UR12, PT ;  /* 0x0000000c6b007c0c */ /* 0x000fe2000bf43070 */
[----:B------:R1:W3:Y:S01]  /*fc90*/  LDL.S16 R180, [R1+0xb8] ;  /* 0x0000b80001b47983 */ /* 0x0002e20000100600 */
[----:B------:R-:W-:Y:S02]  /*fca0*/  LOP3.LUT R107, R164, 0xff, RZ, 0xc0, !PT ;  /* 0x000000ffa46b7812 */ /* 0x000fe400078ec0ff */
[----:B------:R-:W-:Y:S01]  /*fcb0*/  ISETP.LE.U32.AND P0, PT, R108, UR12, PT ;  /* 0x0000000c6c007c0c */ /* 0x000fe2000bf03070 */
[----:B------:R1:W3:Y:S01]  /*fcc0*/  LDL.S16 R181, [R1+0xc8] ;  /* 0x0000c80001b57983 */ /* 0x0002e20000100600 */
[----:B------:R-:W-:Y:S02]  /*fcd0*/  ISETP.LE.U32.AND P5, PT, R107, UR12, PT ;  /* 0x0000000c6b007c0c */ /* 0x000fe4000bfa3070 */
[----:B------:R-:W-:Y:S01]  /*fce0*/  LOP3.LUT R107, R164, 0xffff, RZ, 0xc0, !PT ;  /* 0x0000ffffa46b7812 */ /* 0x000fe200078ec0ff */
[----:B------:R1:W3:Y:S01]  /*fcf0*/  LDL.S16 R177, [R1+0xc4] ;  /* 0x0000c40001b17983 */ /* 0x0002e20000100600 */
[----:B------:R-:W-:Y:S02]  /*fd00*/  PRMT R108, R157, 0x7610, R108 ;  /* 0x000076109d6c7816 */ /* 0x000fe4000000006c */
[----:B------:R-:W-:Y:S02]  /*fd10*/  SHF.R.U32.HI R107, RZ, 0x8, R107 ;  /* 0x00000008ff6b7819 */ /* 0x000fe4000001166b */
[----:B------:R-:W-:Y:S04]  /*fd20*/  SHF.R.U32.HI R106, RZ, 0x8, R119 ;  /* 0x00000008ff6a7819 */ /* 0x000fe80000011677 */
[----:B------:R-:W-:Y:S02]  /*fd30*/  LOP3.LUT R106, R106, 0xffff, RZ, 0xc0, !PT ;  /* 0x0000ffff6a6a7812 */ /* 0x000fe400078ec0ff */
[----:B--2---:R-:W-:Y:S02]  /*fd40*/  LOP3.LUT R116, R109, UR26, R150, 0x96, !PT ;  /* 0x0000001a6d747c12 */ /* 0x004fe4000f8e9696 */
[----:B------:R-:W-:Y:S02]  /*fd50*/  LOP3.LUT R109, R107, 0xffff, RZ, 0xc0, !PT ;  /* 0x0000ffff6b6d7812 */ /* 0x000fe400078ec0ff */
[----:B------:R-:W-:Y:S02]  /*fd60*/  PRMT R107, R157, 0x7632, R107 ;  /* 0x000076329d6b7816 */ /* 0x000fe4000000006b */
[----:B------:R-:W-:Y:S02]  /*fd70*/  ISETP.LE.U32.AND P6, PT, R109, UR12, PT ;  /* 0x0000000c6d007c0c */ /* 0x000fe4000bfc3070 */
[----:B------:R-:W-:Y:S02]  /*fd80*/  SHF.R.U32.HI R109, RZ, 0x10, R164 ;  /* 0x00000010ff6d7819 */ /* 0x000fe400000116a4 */
[C---:B------:R-:W-:Y:S02]  /*fd90*/  LOP3.LUT R2, R116.reuse, 0xff, RZ, 0xc0, !PT ;  /* 0x000000ff74027812 */ /* 0x040fe400078ec0ff */
[----:B------:R-:W-:Y:S02]  /*fda0*/  LOP3.LUT R109, R109, 0xff, RZ, 0xc0, !PT ;  /* 0x000000ff6d6d7812 */ /* 0x000fe400078ec0ff */
[----:B------:R-:W-:Y:S02]  /*fdb0*/  LOP3.LUT R0, R116, 0xffff, RZ, 0xc0, !PT ;  /* 0x0000ffff74007812 */ /* 0x000fe400078ec0ff */
[----:B------:R-:W-:Y:S02]  /*fdc0*/  ISETP.LE.U32.AND P1, PT, R109, UR12, PT ;  /* 0x0000000c6d007c0c */ /* 0x000fe4000bf23070 */
[----:B------:R-:W-:Y:S02]  /*fdd0*/  PRMT R109, R156, 0x7610, R109 ;  /* 0x000076109c6d7816 */ /* 0x000fe4000000006d */
[----:B------:R-:W-:Y:S02]  /*fde0*/  PRMT R156, R202, 0x5410, R203 ;  /* 0x00005410ca9c7816 */ /* 0x000fe400000000cb */
[----:B------:R-:W-:Y:S02]  /*fdf0*/  SHF.R.U32.HI R0, RZ, 0x8, R0 ;  /* 0x00000008ff007819 */ /* 0x000fe40000011600 */
[----:B------:R-:W-:Y:S02]  /*fe00*/  PRMT R157, R197, 0x5410, R196 ;  /* 0x00005410c59d7816 */ /* 0x000fe400000000c4 */
[----:B------:R-:W-:Y:S01]  /*fe10*/  LOP3.LUT R0, R0, 0xffff, RZ, 0xc0, !PT ;  /* 0x0000ffff00007812 */ /* 0x000fe200078ec0ff */
[----:B----4-:R-:W-:Y:S05]  /*fe20*/  @!P5 HADD2 R183, -R108.H0_H0, -RZ.H0_H0 ;  /* 0xa00000ff6cb7d230 */ /* 0x010fea0000000900 */
[----:B------:R-:W-:Y:S01]  /*fe30*/  PRMT R151, R183, 0x7610, R151 ;  /* 0x00007610b7977816 */ /* 0x000fe20000000097 */
[----:B------:R-:W-:Y:S01]  /*fe40*/  @!P5 STL.S16 [R1+0xe4], R183 ;  /* 0x0000e4b70100d387 */ /* 0x000fe20000100600 */
[----:B-----5:R-:W-:Y:S05]  /*fe50*/  @!P6 HADD2 R182, -R107.H0_H0, -RZ.H0_H0 ;  /* 0xa00000ff6bb6e230 */ /* 0x020fea0000000900 */
[----:B------:R-:W-:Y:S01]  /*fe60*/  PRMT R150, R182, 0x7610, R150 ;  /* 0x00007610b6967816 */ /* 0x000fe20000000096 */
[----:B------:R-:W-:Y:S01]  /*fe70*/  @!P6 STL.S16 [R1+0xe0], R182 ;  /* 0x0000e0b60100e387 */ /* 0x000fe20000100600 */
[----:B---3--:R-:W-:Y:S02]  /*fe80*/  @!P4 HADD2 R180, -R3.H0_H0, -RZ.H0_H0 ;  /* 0xa00000ff03b4c230 */ /* 0x008fe40000000900 */
[----:B------:R-:W-:Y:S03]  /*fe90*/  @!P1 HADD2 R181, -R109.H0_H0, -RZ.H0_H0 ;  /* 0xa00000ff6db59230 */ /* 0x000fe60000000900 */
[----:B------:R-:W-:Y:S02]  /*fea0*/  PRMT R142, R180, 0x7610, R142 ;  /* 0x00007610b48e7816 */ /* 0x000fe4000000008e */
[----:B------:R-:W-:Y:S01]  /*feb0*/  PRMT R131, R181, 0x7610, R131 ;  /* 0x00007610b5837816 */ /* 0x000fe20000000083 */
[----:B------:R-:W-:Y:S01]  /*fec0*/  @!P1 STL.S16 [R1+0xc8], R181 ;  /* 0x0000c8b501009387 */ /* 0x000fe20000100600 */
[----:B------:R-:W-:Y:S02]  /*fed0*/  @!P4 PRMT R3, R142, 0x5410, RZ ;  /* 0x000054108e03c816 */ /* 0x000fe400000000ff */
[----:B------:R-:W-:Y:S01]  /*fee0*/  PRMT R142, R108, 0x5410, R107 ;  /* 0x000054106c8e7816 */ /* 0x000fe2000000006b */
[----:B------:R-:W-:Y:S01]  /*fef0*/  @!P4 STL.S16 [R1+0xb8], R180 ;  /* 0x0000b8b40100c387 */ /* 0x000fe20000100600 */
[----:B------:R-:W-:Y:S02]  /*ff00*/  @!P6 PRMT R107, R150, 0x5410, RZ ;  /* 0x00005410966be816 */ /* 0x000fe400000000ff */
[----:B------:R-:W-:Y:S01]  /*ff10*/  PRMT R150, R109, 0x5410, R144 ;  /* 0x000054106d967816 */ /* 0x000fe20000000090 */
[----:B------:R-:W-:Y:S01]  /*ff20*/  STG.E.U16 desc[UR20][R212.64+0x42], R3 ;  /* 0x00004203d4007986 */ /* 0x000fe2000c101514 */
[----:B------:R-:W-:Y:S02]  /*ff30*/  @!P1 PRMT R109, R131, 0x5410, RZ ;  /* 0x00005410836d9816 */ /* 0x000fe400000000ff */
[----:B------:R-:W-:Y:S01]  /*ff40*/  ISETP.LE.U32.AND P1, PT, R114, UR12, PT ;  /* 0x0000000c72007c0c */ /* 0x000fe2000bf23070 */
[----:B------:R2:W-:Y:S01]  /*ff50*/  STG.E.U16 desc[UR20][R208.64+0x52], R107 ;  /* 0x0000526bd0007986 */ /* 0x0005e2000c101514 */
[C---:B------:R-:W-:Y:S02]  /*ff60*/  LOP3.LUT P6, RZ, R216.reuse, 0x800, RZ, 0xc0, !PT ;  /* 0x00000800d8ff7812 */ /* 0x040fe400078cc0ff */
[----:B------:R-:W-:Y:S02]  /*ff70*/  @!P5 PRMT R108, R151, 0x5410, RZ ;  /* 0x00005410976cd816 */ /* 0x000fe400000000ff */
[----:B------:R-:W-:Y:S02]  /*ff80*/  PRMT R151, R145, 0x5410, R146 ;  /* 0x0000541091977816 */ /* 0x000fe40000000092 */
[C---:B------:R-:W-:Y:S01]  /*ff90*/  LOP3.LUT P5, RZ, R216.reuse, 0x1000, RZ, 0xc0, !PT ;  /* 0x00001000d8ff7812 */ /* 0x040fe200078ac0ff */
[----:B------:R-:W-:Y:S01]  /*ffa0*/  STG.E.U16 desc[UR20][R208.64+0x50], R108 ;  /* 0x0000506cd0007986 */ /* 0x000fe2000c101514 */
[----:B------:R-:W-:Y:S03]  /*ffb0*/  LOP3.LUT P4, RZ, R216, 0x2000, RZ, 0xc0, !PT ;  /* 0x00002000d8ff7812 */ /* 0x000fe6000788c0ff */
[----:B------:R-:W-:Y:S01]  /*ffc0*/  @!P1 HADD2 R177, -R144.H0_H0, -RZ.H0_H0 ;  /* 0xa00000ff90b19230 */ /* 0x000fe20000000900 */
[----:B------:R-:W-:Y:S01]  /*ffd0*/  STG.E.U16 desc[UR20][R210.64+0x50], R109 ;  /* 0x0000506dd2007986 */ /* 0x000fe2000c101514 */
[----:B------:R-:W-:Y:S02]  /*ffe0*/  @!P6 PRMT R146, R122, 0x5410, RZ ;  /* 0x000054107a92e816 */ /* 0x000fe400000000ff */
[----:B------:R-:W-:Y:S01]  /*fff0*/  ISETP.LE.U32.AND P6, PT, R117, UR12, PT ;  /* 0x0000000c75007c0c */ /* 0x000fe2000bfc3070 */
[----:B------:R3:W-:Y:S01]  /*10000*/  @!P1 STL.S16 [R1+0xc4], R177 ;  /* 0x0000c4b101009387 */ /* 0x0007e20000100600 */
[----:B------:R-:W-:Y:S02]  /*10010*/  PRMT R114, R177, 0x7610, R114 ;  /* 0x00007610b1727816 */ /* 0x000fe40000000072 */
[----:B------:R-:W-:Y:S01]  /*10020*/  @!P5 PRMT R147, R178, 0x5410, RZ ;  /* 0x00005410b293d816 */ /* 0x000fe200000000ff */
[----:B------:R1:W4:Y:S01]  /*10030*/  LDL.S16 R131, [R1+0x74] ;  /* 0x0000740001837983 */ /* 0x0003220000100600 */
[----:B------:R-:W-:Y:S02]  /*10040*/  ISETP.LE.U32.AND P5, PT, R118, UR12, PT ;  /* 0x0000000c76007c0c */ /* 0x000fe4000bfa3070 */
[----:B------:R-:W-:Y:S01]  /*10050*/  @!P1 PRMT R144, R114, 0x5410, RZ ;  /* 0x0000541072909816 */ /* 0x000fe200000000ff */
[----:B------:R1:W5:Y:S01]  /*10060*/  LDL.S16 R122, [R1+0x60] ;  /* 0x00006000017a7983 */ /* 0x0003620000100600 */
[----:B------:R-:W-:Y:S02]  /*10070*/  @!P4 PRMT R148, R158, 0x5410, RZ ;  /* 0x000054109e94c816 */ /* 0x000fe400000000ff */
[----:B------:R-:W-:Y:S01]  /*10080*/  PRMT R158, R199, 0x5410, R198 ;  /* 0x00005410c79e7816 */ /* 0x000fe200000000c6 */
[----:B------:R1:W5:Y:S01]  /*10090*/  LDL.S16 R115, [R1+0x54] ;  /* 0x0000540001737983 */ /* 0x0003620000100600 */
[----:B------:R-:W-:Y:S02]  /*100a0*/  @!P6 PRMT R203, R154, 0x5410, RZ ;  /* 0x000054109acbe816 */ /* 0x000fe400000000ff */
[----:B------:R-:W-:Y:S01]  /*100b0*/  ISETP.LE.U32.AND P6, PT, R121, UR12, PT ;  /* 0x0000000c79007c0c */ /* 0x000fe2000bfc3070 */
[----:B------:R1:W5:Y:S01]  /*100c0*/  LDL.S16 R114, [R1+0x50] ;  /* 0x0000500001727983 */ /* 0x0003620000100600 */
[----:B--2---:R-:W-:Y:S02]  /*100d0*/  PRMT R107, R159, 0x7610, R107 ;  /* 0x000076109f6b7816 */ /* 0x004fe4000000006b */
[----:B------:R-:W-:Y:S01]  /*100e0*/  @!P5 PRMT R202, R155, 0x5410, RZ ;  /* 0x000054109bcad816 */ /* 0x000fe200000000ff */
[----:B------:R1:W2:Y:S01]  /*100f0*/  LDL.S16 R113, [R1+0x4c] ;  /* 0x00004c0001717983 */ /* 0x0002a20000100600 */
[----:B------:R-:W-:Y:S02]  /*10100*/  ISETP.LE.U32.AND P5, PT, R120, UR12, PT ;  /* 0x0000000c78007c0c */ /* 0x000fe4000bfa3070 */
[----:B------:R-:W-:Y:S01]  /*10110*/  PRMT R155, R201, 0x5410, R200 ;  /* 0x00005410c99b7816 */ /* 0x000fe200000000c8 */
[----:B------:R-:W-:Y:S01]  /*10120*/  STG.E.U16 desc[UR20][R210.64+0x52], R144 ;  /* 0x00005290d2007986 */ /* 0x000fe2000c101514 */
[----:B------:R-:W-:Y:S01]  /*10130*/  ISETP.LE.U32.AND P4, PT, R106, UR12, PT ;  /* 0x0000000c6a007c0c */ /* 0x000fe2000bf83070 */
[----:B---3--:R-:W-:Y:S01]  /*10140*/  IMAD.U32 R177, RZ, RZ, UR12 ;  /* 0x0000000cffb17e24 */ /* 0x008fe2000f8e00ff */
[----:B------:R-:W-:Y:S01]  /*10150*/  PRMT R106, R159, 0x7632, R106 ;  /* 0x000076329f6a7816 */ /* 0x000fe2000000006a */
[----:B------:R-:W-:Y:S01]  /*10160*/  STG.E.U16 desc[UR20][R214.64+0x50], R146 ;  /* 0x00005092d6007986 */ /* 0x000fe2000c101514 */
[C---:B------:R-:W-:Y:S02]  /*10170*/  LOP3.LUT P1, RZ, R216.reuse, 0x400, RZ, 0xc0, !PT ;  /* 0x00000400d8ff7812 */ /* 0x040fe4000782c0ff */
[----:B------:R-:W-:Y:S11]  /*10180*/  PRMT R154, R107, 0x5410, R106 ;  /* 0x000054106b9a7816 */ /* 0x000ff6000000006a */
[----:B------:R-:W-:Y:S02]  /*10190*/  @!P1 PRMT R145, R179, 0x5410, RZ ;  /* 0x00005410b3919816 */ /* 0x000fe400000000ff */
[----:B------:R-:W-:Y:S03]  /*101a0*/  LOP3.LUT P1, RZ, R216, 0x200, RZ, 0xc0, !PT ;  /* 0x00000200d8ff7812 */ /* 0x000fe6000782c0ff */
[----:B------:R-:W-:Y:S04]  /*101b0*/  STG.E.U16 desc[UR20][R214.64+0x4e], R145 ;  /* 0x00004e91d6007986 */ /* 0x000fe8000c101514 */
[----:B------:R-:W-:Y:S04]  /*101c0*/  STG.E.U16 desc[UR20][R212.64+0x52], R148 ;  /* 0x00005294d4007986 */ /* 0x000fe8000c101514 */
[----:B------:R-:W-:Y:S04]  /*101d0*/  STG.E.U16 desc[UR20][R212.64+0x50], R147 ;  /* 0x00005093d4007986 */ /* 0x000fe8000c101514 */
[----:B------:R-:W-:Y:S04]  /*101e0*/  STG.E.U16 desc[UR20][R208.64+0x60], R202 ;  /* 0x000060cad0007986 */ /* 0x000fe8000c101514 */
[----:B------:R-:W-:Y:S01]  /*101f0*/  STG.E.U16 desc[UR20][R208.64+0x62], R203 ;  /* 0x000062cbd0007986 */ /* 0x000fe2000c101514 */
[----:B----4-:R-:W-:Y:S02]  /*10200*/  @!P5 HADD2 R131, -R201.H0_H0, -RZ.H0_H0 ;  /* 0xa00000ffc983d230 */ /* 0x010fe40000000900 */
[----:B-----5:R-:W-:Y:S03]  /*10210*/  @!P6 HADD2 R122, -R200.H0_H0, -RZ.H0_H0 ;  /* 0xa00000ffc87ae230 */ /* 0x020fe60000000900 */
[----:B------:R-:W-:Y:S01]  /*10220*/  PRMT R110, R131, 0x7610, R110 ;  /* 0x00007610836e7816 */ /* 0x000fe2000000006e */
[----:B------:R-:W-:Y:S03]  /*10230*/  @!P5 STL.S16 [R1+0x74], R131 ;  /* 0x000074830100d387 */ /* 0x000fe60000100600 */
[----:B------:R-:W-:Y:S02]  /*10240*/  @!P5 PRMT R201, R110, 0x5410, RZ ;  /* 0x000054106ec9d816 */ /* 0x000fe400000000ff */
[----:B------:R1:W3:Y:S01]  /*10250*/  LDL.S16 R110, [R1+0x48] ;  /* 0x00004800016e7983 */ /* 0x0002e20000100600 */
[----:B------:R-:W-:Y:S02]  /*10260*/  ISETP.LE.U32.AND P5, PT, R2, UR12, PT ;  /* 0x0000000c02007c0c */ /* 0x000fe4000bfa3070 */
[----:B------:R-:W-:Y:S01]  /*10270*/  PRMT R117, R122, 0x7610, R117 ;  /* 0x000076107a757816 */ /* 0x000fe20000000075 */
[----:B------:R-:W-:Y:S03]  /*10280*/  @!P6 STL.S16 [R1+0x60], R122 ;  /* 0x0000607a0100e387 */ /* 0x000fe60000100600 */
[----:B------:R-:W-:Y:S01]  /*10290*/  @!P6 PRMT R200, R117, 0x5410, RZ ;  /* 0x0000541075c8e816 */ /* 0x000fe200000000ff */
[----:B------:R1:W4:Y:S01]  /*102a0*/  LDL.S16 R100, [R1+0x58] ;  /* 0x0000580001647983 */ /* 0x0003220000100600 */
[----:B------:R-:W-:Y:S02]  /*102b0*/  ISETP.LE.U32.AND P6, PT, R0, UR12, PT ;  /* 0x0000000c00007c0c */ /* 0x000fe4000bfc3070 */
[--C-:B------:R-:W-:Y:S01]  /*102c0*/  SHF.R.U32.HI R0, RZ, 0x10, R116.reuse ;  /* 0x00000010ff007819 */ /* 0x100fe20000011674 */
[----:B------:R-:W-:Y:S01]  /*102d0*/  STG.E.U16 desc[UR20][R210.64+0x60], R201 ;  /* 0x000060c9d2007986 */ /* 0x000fe2000c101514 */
[----:B------:R-:W-:Y:S01]  /*102e0*/  SHF.R.U32.HI R116, RZ, 0x18, R116 ;  /* 0x00000018ff747819 */ /* 0x000fe20000011674 */
[----:B------:R-:W-:Y:S01]  /*102f0*/  @!P5 HADD2 R115, -R199.H0_H0, -RZ.H0_H0 ;  /* 0xa00000ffc773d230 */ /* 0x000fe20000000900 */
[----:B------:R-:W-:Y:S01]  /*10300*/  LOP3.LUT R0, R0, 0xff, RZ, 0xc0, !PT ;  /* 0x000000ff00007812 */ /* 0x000fe200078ec0ff */
[----:B------:R-:W-:Y:S03]  /*10310*/  STG.E.U16 desc[UR20][R210.64+0x62], R200 ;  /* 0x000062c8d2007986 */ /* 0x000fe6000c101514 */
[----:B------:R-:W-:Y:S01]  /*10320*/  PRMT R112, R115, 0x7610, R112 ;  /* 0x0000761073707816 */ /* 0x000fe20000000070 */
[----:B------:R-:W-:Y:S02]  /*10330*/  @!P5 STL.S16 [R1+0x54], R115 ;  /* 0x000054730100d387 */ /* 0x000fe40000100600 */
[----:B------:R-:W-:Y:S01]  /*10340*/  @!P6 HADD2 R114, -R198.H0_H0, -RZ.H0_H0 ;  /* 0xa00000ffc672e230 */ /* 0x000fe20000000900 */
[----:B------:R-:W-:Y:S02]  /*10350*/  @!P5 PRMT R199, R112, 0x5410, RZ ;  /* 0x0000541070c7d816 */ /* 0x000fe400000000ff */
[----:B------:R-:W-:Y:S02]  /*10360*/  ISETP.LE.U32.AND P5, PT, R0, UR12, PT ;  /* 0x0000000c00007c0c */ /* 0x000fe4000bfa3070 */
[----:B------:R-:W-:Y:S01]  /*10370*/  PRMT R0, R114, 0x7610, R0 ;  /* 0x0000761072007816 */ /* 0x000fe20000000000 */
[----:B------:R-:W-:Y:S03]  /*10380*/  @!P6 STL.S16 [R1+0x50], R114 ;  /* 0x000050720100e387 */ /* 0x000fe60000100600 */
[----:B------:R-:W-:Y:S01]  /*10390*/  @!P6 PRMT R198, R0, 0x5410, RZ ;  /* 0x0000541000c6e816 */ /* 0x000fe200000000ff */
[----:B------:R-:W-:Y:S01]  /*103a0*/  STG.E.U16 desc[UR20][R214.64+0x5e], R199 ;  /* 0x00005ec7d6007986 */ /* 0x000fe2000c101514 */
[----:B------:R-:W-:Y:S02]  /*103b0*/  ISETP.LE.U32.AND P6, PT, R116, UR12, PT ;  /* 0x0000000c74007c0c */ /* 0x000fe4000bfc3070 */
[----:B------:R-:W-:Y:S01]  /*103c0*/  LOP3.LUT R0, R218, 0xff, RZ, 0xc0, !PT ;  /* 0x000000ffda007812 */ /* 0x000fe200078ec0ff */
[----:B------:R-:W-:Y:S02]  /*103d0*/  STG.E.U16 desc[UR20][R214.64+0x60], R198 ;  /* 0x000060c6d6007986 */ /* 0x000fe4000c101514 */
[----:B--2---:R-:W-:Y:S05]  /*103e0*/  @!P5 HADD2 R113, -R197.H0_H0, -RZ.H0_H0 ;  /* 0xa00000ffc571d230 */ /* 0x004fea0000000900 */
[----:B------:R-:W-:Y:S01]  /*103f0*/  PRMT R111, R113, 0x7610, R111 ;  /* 0x00007610716f7816 */ /* 0x000fe2000000006f */
[----:B------:R-:W-:Y:S03]  /*10400*/  @!P5 STL.S16 [R1+0x4c], R113 ;  /* 0x00004c710100d387 */ /* 0x000fe60000100600 */
[----:B------:R-:W-:Y:S02]  /*10410*/  @!P5 PRMT R197, R111, 0x5410, RZ ;  /* 0x000054106fc5d816 */ /* 0x000fe400000000ff */
[----:B------:R-:W-:Y:S02]  /*10420*/  ISETP.LE.U32.AND P5, PT, R0, UR12, PT ;  /* 0x0000000c00007c0c */ /* 0x000fe4000bfa3070 */
[----:B------:R-:W-:Y:S01]  /*10430*/  LOP3.LUT R0, R218, 0xffff, RZ, 0xc0, !PT ;  /* 0x0000ffffda007812 */ /* 0x000fe200078ec0ff */
[----:B------:R-:W-:Y:S03]  /*10440*/  STG.E.U16 desc[UR20][R212.64+0x60], R197 ;  /* 0x000060c5d4007986 */ /* 0x000fe6000c101514 */
[----:B------:R-:W-:Y:S04]  /*10450*/  SHF.R.U32.HI R0, RZ, 0x8, R0 ;  /* 0x00000008ff007819 */ /* 0x000fe80000011600 */
[----:B------:R-:W-:Y:S02]  /*10460*/  LOP3.LUT R217, R0, 0xffff, RZ, 0xc0, !PT ;  /* 0x0000ffff00d97812 */ /* 0x000fe400078ec0ff */
[----:B------:R-:W-:Y:S04]  /*10470*/  SHF.R.U32.HI R0, RZ, 0x10, R218 ;  /* 0x00000010ff007819 */ /* 0x000fe800000116da */
[----:B------:R-:W-:Y:S01]  /*10480*/  LOP3.LUT R0, R0, 0xff, RZ, 0xc0, !PT ;  /* 0x000000ff00007812 */ /* 0x000fe200078ec0ff */
[----:B---3--:R-:W-:Y:S05]  /*10490*/  @!P6 HADD2 R110, -R196.H0_H0, -RZ.H0_H0 ;  /* 0xa00000ffc46ee230 */ /* 0x008fea0000000900 */
[----:B------:R2:W-:Y:S01]  /*104a0*/  @!P6 STL.S16 [R1+0x48], R110 ;  /* 0x0000486e0100e387 */ /* 0x0005e20000100600 */
[----:B------:R-:W-:Y:S01]  /*104b0*/  PRMT R3, R110, 0x7610, R3 ;  /* 0x000076106e037816 */ /* 0x000fe20000000003 */
[----:B----4-:R-:W-:Y:S03]  /*104c0*/  @!P5 HADD2 R100, -R107.H0_H0, -RZ.H0_H0 ;  /* 0xa00000ff6b64d230 */ /* 0x010fe60000000900 */
[----:B------:R-:W-:Y:S02]  /*104d0*/  @!P6 PRMT R196, R3, 0x5410, RZ ;  /* 0x0000541003c4e816 */ /* 0x000fe400000000ff */
[----:B------:R-:W-:Y:S01]  /*104e0*/  ISETP.LE.U32.AND P6, PT, R0, UR12, PT ;  /* 0x0000000c00007c0c */ /* 0x000fe2000bfc3070 */
[----:B------:R3:W-:Y:S01]  /*104f0*/  @!P5 STL.S16 [R1+0x58], R100 ;  /* 0x000058640100d387 */ /* 0x0007e20000100600 */
[----:B------:R-:W-:Y:S02]  /*10500*/  PRMT R2, R100, 0x7610, R2 ;  /* 0x0000761064027816 */ /* 0x000fe40000000002 */
[----:B------:R-:W-:Y:S01]  /*10510*/  LOP3.LUT R0, R175, UR8, R190, 0x96, !PT ;  /* 0x00000008af007c12 */ /* 0x000fe2000f8e96be */
[----:B------:R1:W4:Y:S01]  /*10520*/  LDL.S16 R181, [R1+0x3c] ;  /* 0x00003c0001b57983 */ /* 0x0003220000100600 */
[----:B------:R-:W-:Y:S02]  /*10530*/  @!P5 PRMT R107, R2, 0x5410, RZ ;  /* 0x00005410026bd816 */ /* 0x000fe400000000ff */
[C---:B------:R-:W-:Y:S01]  /*10540*/  LOP3.LUT R2, R0.reuse, 0xffff, RZ, 0xc0, !PT ;  /* 0x0000ffff00027812 */ /* 0x040fe200078ec0ff */
[----:B------:R1:W5:Y:S01]  /*10550*/  LDL.S16 R180, [R1+0x38] ;  /* 0x0000380001b47983 */ /* 0x0003620000100600 */
[----:B------:R-:W-:Y:S02]  /*10560*/  LOP3.LUT R3, R0, 0xff, RZ, 0xc0, !PT ;  /* 0x000000ff00037812 */ /* 0x000fe400078ec0ff */
[----:B------:R-:W-:Y:S01]  /*10570*/  SHF.R.U32.HI R2, RZ, 0x8, R2 ;  /* 0x00000008ff027819 */ /* 0x000fe20000011602 */
[----:B------:R-:W-:Y:S01]  /*10580*/  LDSM.16.MT88.4 R188, [R194+0xbc00] ;  /* 0x00bc0000c2bc783b */ /* 0x000fe20000004200 */
[----:B------:R-:W-:Y:S02]  /*10590*/  ISETP.LE.U32.AND P5, PT, R217, UR12, PT ;  /* 0x0000000cd9007c0c */ /* 0x000fe4000bfa3070 */
[----:B------:R-:W-:Y:S02]  /*105a0*/  PRMT R108, R3, 0x5410, R2 ;  /* 0x00005410036c7816 */ /* 0x000fe40000000002 */
[--C-:B------:R-:W-:Y:S02]  /*105b0*/  SHF.R.U32.HI R3, RZ, 0x10, R0.reuse ;  /* 0x00000010ff037819 */ /* 0x100fe40000011600 */
[----:B------:R-:W-:Y:S01]  /*105c0*/  SHF.R.U32.HI R2, RZ, 0x18, R0 ;  /* 0x00000018ff027819 */ /* 0x000fe20000011600 */
[----:B------:R-:W-:Y:S01]  /*105d0*/  STG.E.U16 desc[UR20][R212.64+0x62], R196 ;  /* 0x000062c4d4007986 */ /* 0x000fe2000c101514 */
[----:B------:R-:W-:Y:S02]  /*105e0*/  LOP3.LUT R0, R3, 0xff, RZ, 0xc0, !PT ;  /* 0x000000ff03007812 */ /* 0x000fe400078ec0ff */
[----:B--2---:R-:W-:Y:S01]  /*105f0*/  SHF.R.U32.HI R110, RZ, 0x10, R174 ;  /* 0x00000010ff6e7819 */ /* 0x004fe200000116ae */
[----:B------:R-:W-:Y:S01]  /*10600*/  STG.E.U16 desc[UR20][R208.64+0x70], R107 ;  /* 0x0000706bd0007986 */ /* 0x000fe2000c101514 */
[----:B---3--:R-:W-:Y:S01]  /*10610*/  IMAD.MOV.U32 R100, RZ, RZ, 0x7054 ;  /* 0x00007054ff647424 */ /* 0x008fe200078e00ff */
[----:B------:R-:W-:Y:S02]  /*10620*/  PRMT R0, R0, 0x5410, R2 ;  /* 0x0000541000007816 */ /* 0x000fe40000000002 */
[----:B------:R-:W-:Y:S02]  /*10630*/  LOP3.LUT R2, R138, 0xffff, RZ, 0xc0, !PT ;  /* 0x0000ffff8a027812 */ /* 0x000fe400078ec0ff */
[----:B------:R-:W-:Y:S02]  /*10640*/  PRMT R177, R177, R100, UR12 ;  /* 0x0000000cb1b17e16 */ /* 0x000fe40008000064 */
[----:B------:R-:W-:Y:S02]  /*10650*/  LOP3.LUT R100, R174, 0xff, RZ, 0xc0, !PT ;  /* 0x000000ffae647812 */ /* 0x000fe400078ec0ff */
[----:B------:R-:W-:Y:S02]  /*10660*/  LOP3.LUT R110, R110, 0xff, RZ, 0xc0, !PT ;  /* 0x000000ff6e6e7812 */ /* 0x000fe400078ec0ff */
[--C-:B------:R-:W-:Y:S02]  /*10670*/  HSET2.LE.AND R109, R0, R177.reuse, PT ;  /* 0x000000b1006d7233 */ /* 0x100fe40003803000 */
[----:B------:R-:W-:Y:S02]  /*10680*/  LOP3.LUT R0, R174, 0xffff, RZ, 0xc0, !PT ;  /* 0x0000ffffae007812 */ /* 0x000fe400078ec0ff */
[----:B------:R-:W-:Y:S02]  /*10690*/  SHF.R.U32.HI R174, RZ, 0x18, R174 ;  /* 0x00000018ffae7819 */ /* 0x000fe400000116ae */
[----:B------:R-:W-:Y:S02]  /*106a0*/  SHF.R.U32.HI R3, RZ, 0x8, R0 ;  /* 0x00000008ff037819 */ /* 0x000fe40000011600 */
[----:B------:R-:W-:Y:S02]  /*106b0*/  LOP3.LUT R0, R139, UR8, R168, 0x96, !PT ;  /* 0x000000088b007c12 */ /* 0x000fe4000f8e96a8 */
[----:B------:R-:W-:Y:S01]  /*106c0*/  PRMT R114, R100, 0x5410, R3 ;  /* 0x0000541064727816 */ /* 0x000fe20000000003 */
[----:B------:R1:W2:Y:S01]  /*106d0*/  LDL.S16 R168, [R1+0x40] ;  /* 0x0000400001a87983 */ /* 0x0002a20000100600 */
[----:B------:R-:W-:Y:S02]  /*106e0*/  SHF.R.U32.HI R3, RZ, 0x8, R2 ;  /* 0x00000008ff037819 */ /* 0x000fe40000011602 */
[--C-:B------:R-:W-:Y:S02]  /*106f0*/  SHF.R.U32.HI R2, RZ, 0x10, R138.reuse ;  /* 0x00000010ff027819 */ /* 0x100fe4000001168a */
[----:B------:R-:W-:Y:S02]  /*10700*/  LOP3.LUT R100, R138, 0xff, RZ, 0xc0, !PT ;  /* 0x000000ff8a647812 */ /* 0x000fe400078ec0ff */
[----:B------:R-:W-:Y:S02]  /*10710*/  LOP3.LUT R112, R2, 0xff, RZ, 0xc0, !PT ;  /* 0x000000ff02707812 */ /* 0x000fe400078ec0ff */
[C---:B------:R-:W-:Y:S02]  /*10720*/  LOP3.LUT R2, R0.reuse, 0xffff, RZ, 0xc0, !PT ;  /* 0x0000ffff00027812 */ /* 0x040fe400078ec0ff */
[----:B------:R-:W-:Y:S02]  /*10730*/  LOP3.LUT R113, R0, 0xff, RZ, 0xc0, !PT ;  /* 0x000000ff00717812 */ /* 0x000fe400078ec0ff */
[----:B------:R-:W-:Y:S02]  /*10740*/  SHF.R.U32.HI R138, RZ, 0x18, R138 ;  /* 0x00000018ff8a7819 */ /* 0x000fe4000001168a */
[----:B------:R-:W-:Y:S02]  /*10750*/  SHF.R.U32.HI R2, RZ, 0x8, R2 ;  /* 0x00000008ff027819 */ /* 0x000fe40000011602 */
[----:B------:R-:W-:Y:S02]  /*10760*/  PRMT R111, R110, 0x5410, R174 ;  /* 0x000054106e6f7816 */ /* 0x000fe400000000ae */
[--C-:B------:R-:W-:Y:S02]  /*10770*/  HSET2.LE.AND R110, R114, R177.reuse, PT ;  /* 0x000000b1726e7233 */ /* 0x100fe40003803000 */
[----:B------:R-:W-:Y:S02]  /*10780*/  PRMT R119, R112, 0x5410, R138 ;  /* 0x0000541070777816 */ /* 0x000fe4000000008a */
[----:B------:R-:W-:Y:S02]  /*10790*/  PRMT R2, R113, 0x5410, R2 ;  /* 0x0000541071027816 */ /* 0x000fe40000000002 */
[----:B------:R-:W3:Y:S01]  /*107a0*/  LDSM.16.MT88.4 R112, [R192+0x9000] ;  /* 0x00900000c070783b */ /* 0x000ee20000004200 */
[----:B------:R-:W-:Y:S02]  /*107b0*/  PRMT R118, R100, 0x5410, R3 ;  /* 0x0000541064767816 */ /* 0x000fe40000000003 */
[--C-:B------:R-:W-:Y:S02]  /*107c0*/  SHF.R.U32.HI R3, RZ, 0x10, R0.reuse ;  /* 0x00000010ff037819 */ /* 0x100fe40000011600 */
[----:B------:R-:W-:Y:S02]  /*107d0*/  LOP3.LUT R110, R110, R123, RZ, 0xc0, !PT ;  /* 0x0000007b6e6e7212 */ /* 0x000fe400078ec0ff */
[----:B------:R-:W-:Y:S01]  /*107e0*/  SHF.R.U32.HI R100, RZ, 0x18, R0 ;  /* 0x00000018ff647819 */ /* 0x000fe20000011600 */
[----:B------:R-:W1:Y:S01]  /*107f0*/  LDSM.16.MT88.4 R120, [R194+0x9000] ;  /* 0x00900000c278783b */ /* 0x000e620000004200 */
[----:B------:R-:W-:Y:S02]  /*10800*/  LOP3.LUT R0, R3, 0xff, RZ, 0xc0, !PT ;  /* 0x000000ff03007812 */ /* 0x000fe400078ec0ff */
[--C-:B------:R-:W-:Y:S02]  /*10810*/  HSET2.LE.AND R108, R108, R177.reuse, PT ;  /* 0x000000b16c6c7233 */ /* 0x100fe40003803000 */
[--C-:B------:R-:W-:Y:S02]  /*10820*/  HSET2.LE.AND R111, R111, R177.reuse, PT ;  /* 0x000000b16f6f7233 */ /* 0x100fe40003803000 */
[----:B------:R-:W-:Y:S02]  /*10830*/  PRMT R0, R0, 0x5410, R100 ;  /* 0x0000541000007816 */ /* 0x000fe40000000064 */
[----:B------:R-:W-:Y:S02]  /*10840*/  LOP3.LUT R108, R108, R126, RZ, 0xc0, !PT ;  /* 0x0000007e6c6c7212 */ /* 0x000fe400078ec0ff */
[----:B------:R-:W-:Y:S02]  /*10850*/  LOP3.LUT R109, R109, R124, RZ, 0xc0, !PT ;  /* 0x0000007c6d6d7212 */ /* 0x000fe400078ec0ff */
[----:B------:R-:W-:Y:S02]  /*10860*/  LOP3.LUT R111, R111, R125, RZ, 0xc0, !PT ;  /* 0x0000007d6f6f7212 */ /* 0x000fe400078ec0ff */
[--C-:B------:R-:W-:Y:S02]  /*10870*/  HSET2.LE.AND R116, R2, R177.reuse, PT ;  /* 0x000000b102747233 */ /* 0x100fe40003803000 */
[--C-:B------:R-:W-:Y:S02]  /*10880*/  HSET2.LE.AND R117, R0, R177.reuse, PT ;  /* 0x000000b100757233 */ /* 0x100fe40003803000 */
[--C-:B------:R-:W-:Y:S02]  /*10890*/  HSET2.LE.AND R118, R118, R177.reuse, PT ;  /* 0x000000b176767233 */ /* 0x100fe40003803000 */
[--C-:B------:R-:W-:Y:S02]  /*108a0*/  HSET2.LE.AND R119, R119, R177.reuse, PT ;  /* 0x000000b177777233 */ /* 0x100fe40003803000 */
[----:B------:R-:W-:Y:S02]  /*108b0*/  LOP3.LUT R116, R116, R128, RZ, 0xc0, !PT ;  /* 0x0000008074747212 */ /* 0x000fe400078ec0ff */
[----:B------:R-:W-:Y:S02]  /*108c0*/  LOP3.LUT R117, R117, R127, RZ, 0xc0, !PT ;  /* 0x0000007f75757212 */ /* 0x000fe400078ec0ff */
[----:B------:R-:W-:Y:S02]  /*108d0*/  LOP3.LUT R118, R118, R129, RZ, 0xc0, !PT ;  /* 0x0000008176767212 */ /* 0x000fe400078ec0ff */
[----:B------:R-:W-:Y:S02]  /*108e0*/  LOP3.LUT R119, R119, R130, RZ, 0xc0, !PT ;  /* 0x0000008277777212 */ /* 0x000fe400078ec0ff */
[----:B------:R-:W-:Y:S01]  /*108f0*/  LDSM.16.MT88.4 R128, [R192+0x9400] ;  /* 0x00940000c080783b */ /* 0x000fe20000004200 */
[-C--:B---3--:R-:W-:Y:S05]  /*10900*/  HMMA.16816.F32 R4, R108, R112.reuse, R4 ;  /* 0x000000706c04723c */ /* 0x088fea0000001804 */
[----:B------:R-:W-:Y:S01]  /*10910*/  LOP3.LUT R2, R163, UR17, R170, 0x96, !PT ;  /* 0x00000011a3027c12 */ /* 0x000fe2000f8e96aa */
[C---:B------:R-:W-:Y:S01]  /*10920*/  HMMA.16816.F32 R8, R116.reuse, R112, R8 ;  /* 0x000000707408723c */ /* 0x040fe20000001808 */
[----:B------:R3:W3:Y:S04]  /*10930*/  LDL.S16 R170, [R1+0x44] ;  /* 0x0000440001aa7983 */ /* 0x0006e80000100600 */
[----:B------:R-:W-:Y:S01]  /*10940*/  LOP3.LUT R124, R160, 0xff, RZ, 0xc0, !PT ;  /* 0x000000ffa07c7812 */ /* 0x000fe200078ec0ff */
[-C--:B------:R-:W-:Y:S05]  /*10950*/  HMMA.16816.F32 R12, R116, R114.reuse, R12 ;  /* 0x00000072740c723c */ /* 0x080fea000000180c */
[----:B------:R-:W-:Y:S01]  /*10960*/  LOP3.LUT R0, R161, UR17, R220, 0x96, !PT ;  /* 0x00000011a1007c12 */ /* 0x000fe2000f8e96dc */
[C---:B------:R-:W-:Y:S01]  /*10970*/  HMMA.16816.F32 R16, R108.reuse, R114, R16 ;  /* 0x000000726c10723c */ /* 0x040fe20000001810 */
[----:B------:R-:W1:Y:S04]  /*10980*/  LDSM.16.MT88.4 R112, [R192+0xa000] ;  /* 0x00a00000c070783b */ /* 0x000e680000004200 */
[C---:B------:R-:W-:Y:S01]  /*10990*/  LOP3.LUT R125, R162.reuse, 0xffff, RZ, 0xc0, !PT ;  /* 0x0000ffffa27d7812 */ /* 0x040fe200078ec0ff */
[-C--:B-1----:R-:W-:Y:S05]  /*109a0*/  HMMA.16816.F32 R20, R108, R120.reuse, R20 ;  /* 0x000000786c14723c */ /* 0x082fea0000001814 */
[----:B------:R-:W-:Y:S01]  /*109b0*/  LOP3.LUT R127, R162, 0xff, RZ, 0xc0, !PT ;  /* 0x000000ffa27f7812 */ /* 0x000fe200078ec0ff */
[C---:B------:R-:W-:Y:S05]  /*109c0*/  HMMA.16816.F32 R24, R116.reuse, R120, R24 ;  /* 0x000000787418723c */ /* 0x040fea0000001818 */
[----:B------:R-:W-:Y:S01]  /*109d0*/  SHF.R.U32.HI R126, RZ, 0x10, R162 ;  /* 0x00000010ff7e7819 */ /* 0x000fe200000116a2 */
[-C--:B------:R-:W-:Y:S05]  /*109e0*/  HMMA.16816.F32 R28, R116, R122.reuse, R28 ;  /* 0x0000007a741c723c */ /* 0x080fea000000181c */
[----:B------:R-:W-:Y:S01]  /*109f0*/  LOP3.LUT R100, R160, 0xffff, RZ, 0xc0, !PT ;  /* 0x0000ffffa0647812 */ /* 0x000fe200078ec0ff */
[C---:B------:R-:W-:Y:S01]  /*10a00*/  HMMA.16816.F32 R32, R108.reuse, R122, R32 ;  /* 0x0000007a6c20723c */ /* 0x040fe20000001820 */
[----:B------:R-:W1:Y:S04]  /*10a10*/  LDSM.16.MT88.4 R120, [R194+0xa000] ;  /* 0x00a00000c278783b */ /* 0x000e680000004200 */
[----:B------:R-:W-:Y:S02]  /*10a20*/  SHF.R.U32.HI R100, RZ, 0x8, R100 ;  /* 0x00000008ff647819 */ /* 0x000fe40000011664 */
[----:B------:R-:W-:Y:S04]  /*10a30*/  SHF.R.U32.HI R162, RZ, 0x18, R162 ;  /* 0x00000018ffa27819 */ /* 0x000fe800000116a2 */
[----:B------:R-:W-:Y:S02]  /*10a40*/  PRMT R138, R124, 0x5410, R100 ;  /* 0x000054107c8a7816 */ /* 0x000fe40000000064 */
[----:B------:R-:W-:Y:S02]  /*10a50*/  LOP3.LUT R100, R126, 0xff, RZ, 0xc0, !PT ;  /* 0x000000ff7e647812 */ /* 0x000fe400078ec0ff */
[--C-:B------:R-:W-:Y:S01]  /*10a60*/  SHF.R.U32.HI R3, RZ, 0x10, R160.reuse ;  /* 0x00000010ff037819 */ /* 0x100fe200000116a0 */
[-C--:B------:R-:W-:Y:S03]  /*10a70*/  HMMA.16816.F32 R36, R108, R112.reuse, R36 ;  /* 0x000000706c24723c */ /* 0x080fe60000001824 */
[----:B------:R-:W-:Y:S02]  /*10a80*/  SHF.R.U32.HI R160, RZ, 0x18, R160 ;  /* 0x00000018ffa07819 */ /* 0x000fe400000116a0 */
[----:B------:R-:W-:Y:S01]  /*10a90*/  LOP3.LUT R3, R3, 0xff, RZ, 0xc0, !PT ;  /* 0x000000ff03037812 */ /* 0x000fe200078ec0ff */
[C---:B------:R-:W-:Y:S05]  /*10aa0*/  HMMA.16816.F32 R40, R116.reuse, R112, R40 ;  /* 0x000000707428723c */ /* 0x040fea0000001828 */
[----:B------:R-:W-:Y:S01]  /*10ab0*/  PRMT R160, R3, 0x5410, R160 ;  /* 0x0000541003a07816 */ /* 0x000fe200000000a0 */
[-C--:B------:R-:W-:Y:S05]  /*10ac0*/  HMMA.16816.F32 R44, R116, R114.reuse, R44 ;  /* 0x00000072742c723c */ /* 0x080fea000000182c */
[C---:B------:R-:W-:Y:S01]  /*10ad0*/  LOP3.LUT R3, R0.reuse, 0xffff, RZ, 0xc0, !PT ;  /* 0x0000ffff00037812 */ /* 0x040fe200078ec0ff */
[C---:B------:R-:W-:Y:S05]  /*10ae0*/  HMMA.16816.F32 R48, R108.reuse, R114, R48 ;  /* 0x000000726c30723c */ /* 0x040fea0000001830 */
[----:B------:R-:W-:Y:S01]  /*10af0*/  SHF.R.U32.HI R112, RZ, 0x8, R125 ;  /* 0x00000008ff707819 */ /* 0x000fe2000001167d */
[-C--:B-1----:R-:W-:Y:S05]  /*10b00*/  HMMA.16816.F32 R52, R108, R120.reuse, R52 ;  /* 0x000000786c34723c */ /* 0x082fea0000001834 */
[----:B------:R-:W-:Y:S01]  /*10b10*/  LOP3.LUT R113, R0, 0xff, RZ, 0xc0, !PT ;  /* 0x000000ff00717812 */ /* 0x000fe200078ec0ff */
[C---:B------:R-:W-:Y:S05]  /*10b20*/  HMMA.16816.F32 R56, R116.reuse, R120, R56 ;  /* 0x000000787438723c */ /* 0x040fea0000001838 */
[----:B------:R-:W-:Y:S01]  /*10b30*/  SHF.R.U32.HI R3, RZ, 0x8, R3 ;  /* 0x00000008ff037819 */ /* 0x000fe20000011603 */
[-C--:B------:R-:W-:Y:S05]  /*10b40*/  HMMA.16816.F32 R60, R116, R122.reuse, R60 ;  /* 0x0000007a743c723c */ /* 0x080fea000000183c */
[----:B------:R-:W-:Y:S01]  /*10b50*/  PRMT R159, R127, 0x5410, R112 ;  /* 0x000054107f9f7816 */ /* 0x000fe20000000070 */
[C---:B------:R-:W-:Y:S01]  /*10b60*/  HMMA.16816.F32 R64, R108.reuse, R122, R64 ;  /* 0x0000007a6c40723c */ /* 0x040fe20000001840 */
[----:B------:R-:W-:Y:S04]  /*10b70*/  LDSM.16.MT88.4 R120, [R194+0xb000] ;  /* 0x00b00000c278783b */ /* 0x000fe80000004200 */
[----:B------:R-:W-:Y:S02]  /*10b80*/  PRMT R124, R113, 0x5410, R3 ;  /* 0x00005410717c7816 */ /* 0x000fe40000000003 */
[----:B------:R-:W-:Y:S02]  /*10b90*/  SHF.R.U32.HI R3, RZ, 0x10, R0 ;  /* 0x00000010ff037819 */ /* 0x000fe40000011600 */
[----:B------:R-:W1:Y:S02]  /*10ba0*/  LDSM.16.MT88.4 R112, [R192+0xb000] ;  /* 0x00b00000c070783b */ /* 0x000e640000004200 */
[--C-:B------:R-:W-:Y:S02]  /*10bb0*/  HSET2.LE.AND R126, R138, R177.reuse, PT ;  /* 0x000000b18a7e7233 */ /* 0x100fe40003803000 */
[--C-:B------:R-:W-:Y:S02]  /*10bc0*/  HSET2.LE.AND R124, R124, R177.reuse, PT ;  /* 0x000000b17c7c7233 */ /* 0x100fe40003803000 */
[--C-:B------:R-:W-:Y:S02]  /*10bd0*/  HSET2.LE.AND R127, R160, R177.reuse, PT ;  /* 0x000000b1a07f7233 */ /* 0x100fe40003803000 */
[----:B------:R-:W-:Y:S02]  /*10be0*/  LOP3.LUT R126, R126, R135, RZ, 0xc0, !PT ;  /* 0x000000877e7e7212 */ /* 0x000fe400078ec0ff */
[----:B------:R-:W-:Y:S02]  /*10bf0*/  LOP3.LUT R124, R124, R133, RZ, 0xc0, !PT ;  /* 0x000000857c7c7212 */ /* 0x000fe400078ec0ff */
[----:B------:R-:W-:Y:S02]  /*10c00*/  LOP3.LUT R127, R127, R132, RZ, 0xc0, !PT ;  /* 0x000000847f7f7212 */ /* 0x000fe400078ec0ff */
[----:B------:R-:W-:Y:S02]  /*10c10*/  PRMT R162, R100, 0x5410, R162 ;  /* 0x0000541064a27816 */ /* 0x000fe400000000a2 */
[C---:B------:R-:W-:Y:S02]  /*10c20*/  LOP3.LUT R100, R2.reuse, 0xff, RZ, 0xc0, !PT ;  /* 0x000000ff02647812 */ /* 0x040fe400078ec0ff */
[----:B------:R-:W-:Y:S02]  /*10c30*/  SHF.R.U32.HI R0, RZ, 0x18, R0 ;  /* 0x00000018ff007819 */ /* 0x000fe40000011600 */
[----:B------:R-:W-:Y:S04]  /*10c40*/  LOP3.LUT R3, R3, 0xff, RZ, 0xc0, !PT ;  /* 0x000000ff03037812 */ /* 0x000fe800078ec0ff */
[----:B------:R-:W-:Y:S02]  /*10c50*/  PRMT R125, R3, 0x5410, R0 ;  /* 0x00005410037d7816 */ /* 0x000fe40000000000 */
[----:B------:R-:W-:Y:S02]  /*10c60*/  LOP3.LUT R0, R2, 0xffff, RZ, 0xc0, !PT ;  /* 0x0000ffff02007812 */ /* 0x000fe400078ec0ff */
[----:B------:R-:W-:Y:S02]  /*10c70*/  SHF.R.U32.HI R3, RZ, 0x10, R2 ;  /* 0x00000010ff037819 */ /* 0x000fe40000011602 */
[--C-:B------:R-:W-:Y:S02]  /*10c80*/  HSET2.LE.AND R125, R125, R177.reuse, PT ;  /* 0x000000b17d7d7233 */ /* 0x100fe40003803000 */
[----:B------:R-:W-:Y:S02]  /*10c90*/  SHF.R.U32.HI R0, RZ, 0x8, R0 ;  /* 0x00000008ff007819 */ /* 0x000fe40000011600 */
[----:B------:R-:W-:Y:S02]  /*10ca0*/  LOP3.LUT R3, R3, 0xff, RZ, 0xc0, !PT ;  /* 0x000000ff03037812 */ /* 0x000fe400078ec0ff */
[----:B------:R-:W-:Y:S02]  /*10cb0*/  LOP3.LUT R125, R125, R134, RZ, 0xc0, !PT ;  /* 0x000000867d7d7212 */ /* 0x000fe400078ec0ff */
[----:B------:R-:W5:Y:S01]  /*10cc0*/  LDSM.16.MT88.4 R132, [R194+0x9400] ;  /* 0x00940000c284783b */ /* 0x000f620000004200 */
[----:B------:R-:W-:Y:S01]  /*10cd0*/  PRMT R0, R100, 0x5410, R0 ;  /* 0x0000541064007816 */ /* 0x000fe20000000000 */
[-C--:B-1----:R-:W-:Y:S03]  /*10ce0*/  HMMA.16816.F32 R68, R108, R112.reuse, R68 ;  /* 0x000000706c44723c */ /* 0x082fe60000001844 */
[----:B------:R-:W-:Y:S03]  /*10cf0*/  SHF.R.U32.HI R2, RZ, 0x18, R2 ;  /* 0x00000018ff027819 */ /* 0x000fe60000011602 */
[C---:B------:R-:W-:Y:S05]  /*10d00*/  HMMA.16816.F32 R72, R116.reuse, R112, R72 ;  /* 0x000000707448723c */ /* 0x040fea0000001848 */
[----:B------:R-:W-:Y:S01]  /*10d10*/  PRMT R2, R3, 0x5410, R2 ;  /* 0x0000541003027816 */ /* 0x000fe20000000002 */
[-C--:B------:R-:W-:Y:S05]  /*10d20*/  HMMA.16816.F32 R76, R116, R114.reuse, R76 ;  /* 0x00000072744c723c */ /* 0x080fea000000184c */
[--C-:B------:R-:W-:Y:S01]  /*10d30*/  HSET2.LE.AND R112, R0, R177.reuse, PT ;  /* 0x000000b100707233 */ /* 0x100fe20003803000 */
[C---:B------:R-:W-:Y:S05]  /*10d40*/  HMMA.16816.F32 R80, R108.reuse, R114, R80 ;  /* 0x000000726c50723c */ /* 0x040fea0000001850 */
[----:B------:R-:W-:Y:S01]  /*10d50*/  LOP3.LUT R112, R112, R136, RZ, 0xc0, !PT ;  /* 0x0000008870707212 */ /* 0x000fe200078ec0ff */
[-C--:B------:R-:W-:Y:S05]  /*10d60*/  HMMA.16816.F32 R84, R108, R120.reuse, R84 ;  /* 0x000000786c54723c */ /* 0x080fea0000001854 */
[--C-:B------:R-:W-:Y:S01]  /*10d70*/  HSET2.LE.AND R113, R2, R177.reuse, PT ;  /* 0x000000b102717233 */ /* 0x100fe20003803000 */
[C---:B------:R-:W-:Y:S05]  /*10d80*/  HMMA.16816.F32 R88, R116.reuse, R120, R88 ;  /* 0x000000787458723c */ /* 0x040fea0000001858 */
[----:B------:R-:W-:Y:S01]  /*10d90*/  LOP3.LUT R113, R113, R137, RZ, 0xc0, !PT ;  /* 0x0000008971717212 */ /* 0x000fe200078ec0ff */
[-C--:B------:R-:W-:Y:S01]  /*10da0*/  HMMA.16816.F32 R92, R116, R122.reuse, R92 ;  /* 0x0000007a745c723c */ /* 0x080fe2000000185c */
[----:B------:R-:W1:Y:S04]  /*10db0*/  LDSM.16.MT88.4 R136, [R192+0xa400] ;  /* 0x00a40000c088783b */ /* 0x000e680000004200 */
[--C-:B------:R-:W-:Y:S01]  /*10dc0*/  HSET2.LE.AND R114, R159, R177.reuse, PT ;  /* 0x000000b19f727233 */ /* 0x100fe20003803000 */
[----:B------:R-:W-:Y:S03]  /*10dd0*/  HMMA.16816.F32 R96, R108, R122, R96 ;  /* 0x0000007a6c60723c */ /* 0x000fe60000001860 */
[----:B------:R-:W2:Y:S02]  /*10de0*/  LDSM.16.MT88.4 R108, [R194+0xa400] ;  /* 0x00a40000c26c783b */ /* 0x000ea40000004200 */
[--C-:B------:R-:W-:Y:S01]  /*10df0*/  HSET2.LE.AND R115, R162, R177.reuse, PT ;  /* 0x000000b1a2737233 */ /* 0x100fe20003803000 */
[-C--:B------:R-:W-:Y:S05]  /*10e00*/  HMMA.16816.F32 R4, R124, R128.reuse, R4 ;  /* 0x000000807c04723c */ /* 0x080fea0000001804 */
[----:B------:R-:W-:Y:S01]  /*10e10*/  LOP3.LUT R114, R114, R141, RZ, 0xc0, !PT ;  /* 0x0000008d72727212 */ /* 0x000fe200078ec0ff */
[----:B------:R-:W2:Y:S01]  /*10e20*/  LDSM.16.MT88.4 R116, [R192+0xb400] ;  /* 0x00b40000c074783b */ /* 0x000ea20000004200 */
[----:B------:R-:W-:Y:S01]  /*10e30*/  LOP3.LUT R115, R115, R140, RZ, 0xc0, !PT ;  /* 0x0000008c73737212 */ /* 0x000fe200078ec0ff */
[C---:B----4-:R-:W-:Y:S03]  /*10e40*/  @!P2 HADD2 R181, -R204.reuse.H0_H0, -RZ.H0_H0 ;  /* 0xa00000ffccb5a230 */ /* 0x050fe60000000900 */
[----:B-----5:R-:W-:Y:S01]  /*10e50*/  @!P0 HADD2 R180, -R204.H1_H1, -RZ.H0_H0 ;  /* 0xa00000ffccb48230 */ /* 0x020fe20000000d00 */
[----:B------:R-:W-:Y:S01]  /*10e60*/  LOP3.LUT R120, R251, UR9, R166, 0x96, !PT ;  /* 0x00000009fb787c12 */ /* 0x000fe2000f8e96a6 */
[----:B------:R-:W-:Y:S01]  /*10e70*/  UIADD3 UR9, UR25, 0x76cf5d0a, URZ ;  /* 0x76cf5d0a19097890 */ /* 0x000fe2000fffe03f */
[C---:B------:R-:W-:Y:S01]  /*10e80*/  HMMA.16816.F32 R8, R112.reuse, R128, R8 ;  /* 0x000000807008723c */ /* 0x040fe20000001808 */
[----:B------:R-:W-:Y:S03]  /*10e90*/  @!P2 STL.S16 [R1+0x3c], R181 ;  /* 0x00003cb50100a387 */ /* 0x000fe60000100600 */
[----:B------:R-:W-:Y:S01]  /*10ea0*/  IMAD.WIDE.U32 R120, R120, -0x2daee0ad, RZ ;  /* 0xd2511f5378787825 */ /* 0x000fe200078e00ff */
[----:B------:R-:W-:Y:S01]  /*10eb0*/  @!P0 STL.S16 [R1+0x38], R180 ;  /* 0x000038b401008387 */ /* 0x000fe20000100600 */
[-C--:B------:R-:W-:Y:S05]  /*10ec0*/  HMMA.16816.F32 R12, R112, R130.reuse, R12 ;  /* 0x00000082700c723c */ /* 0x080fea000000180c */
[----:B------:R-:W-:Y:S01]  /*10ed0*/  LOP3.LUT R128, R164, 0xff, RZ, 0xc0, !PT ;  /* 0x000000ffa4807812 */ /* 0x000fe200078ec0ff */
[C---:B------:R-:W-:Y:S05]  /*10ee0*/  HMMA.16816.F32 R16, R124.reuse, R130, R16 ;  /* 0x000000827c10723c */ /* 0x040fea0000001810 */
[----:B------:R-:W-:Y:S01]  /*10ef0*/  PRMT R221, R181, 0x7610, R221 ;  /* 0x00007610b5dd7816 */ /* 0x000fe200000000dd */
[-C--:B------:R-:W-:Y:S05]  /*10f00*/  HMMA.16816.F32 R20, R124, R132.reuse, R20 ;  /* 0x000000847c14723c */ /* 0x080fea0000001814 */
[----:B------:R-:W-:Y:S01]  /*10f10*/  PRMT R220, R180, 0x7610, R220 ;  /* 0x00007610b4dc7816 */ /* 0x000fe200000000dc */
[C---:B------:R-:W-:Y:S01]  /*10f20*/  HMMA.16816.F32 R24, R112.reuse, R132, R24 ;  /* 0x000000847018723c */ /* 0x040fe20000001818 */
[----:B------:R-:W-:Y:S04]  /*10f30*/  LDSM.16.MT88.4 R180, [R194+0xac00] ;  /* 0x00ac0000c2b4783b */ /* 0x000fe80000004200 */
[----:B------:R-:W-:Y:S01]  /*10f40*/  LOP3.LUT R2, R167, UR16, R234, 0x96, !PT ;  /* 0x00000010a7027c12 */ /* 0x000fe2000f8e96ea */
[-C--:B------:R-:W-:Y:S01]  /*10f50*/  HMMA.16816.F32 R28, R112, R134.reuse, R28 ;  /* 0x00000086701c723c */ /* 0x080fe2000000181c */
[----:B------:R-:W-:Y:S04]  /*10f60*/  UIADD3 UR16, UR25, 0x32370b8f, URZ ;  /* 0x32370b8f19107890 */ /* 0x000fe8000fffe03f */
[----:B------:R-:W-:Y:S01]  /*10f70*/  IMAD.WIDE.U32 R2, R2, -0x2daee0ad, RZ ;  /* 0xd2511f5302027825 */ /* 0x000fe200078e00ff */
[C---:B------:R-:W-:Y:S05]  /*10f80*/  HMMA.16816.F32 R32, R124.reuse, R134, R32 ;  /* 0x000000867c20723c */ /* 0x040fea0000001820 */
[----:B------:R-:W-:Y:S01]  /*10f90*/  LOP3.LUT R0, R121, UR16, R2, 0x96, !PT ;  /* 0x0000001079007c12 */ /* 0x000fe2000f8e9602 */
[-C--:B-1----:R-:W-:Y:S01]  /*10fa0*/  HMMA.16816.F32 R36, R124, R136.reuse, R36 ;  /* 0x000000887c24723c */ /* 0x082fe20000001824 */
[----:B------:R-:W-:Y:S04]  /*10fb0*/  UIADD3 UR16, UR24, -0x255992d5, URZ ;  /* 0xdaa66d2b18107890 */ /* 0x000fe8000fffe03f */
[----:B------:R-:W-:Y:S01]  /*10fc0*/  LOP3.LUT R3, R3, UR9, R248, 0x96, !PT ;  /* 0x0000000903037c12 */ /* 0x000fe2000f8e96f8 */
[C---:B------:R-:W-:Y:S01]  /*10fd0*/  HMMA.16816.F32 R40, R112.reuse, R136, R40 ;  /* 0x000000887028723c */ /* 0x040fe20000001828 */
[----:B------:R-:W-:Y:S04]  /*10fe0*/  UIADD3 UR9, UR24, 0x78dde6e4, URZ ;  /* 0x78dde6e418097890 */ /* 0x000fe8000fffe03f */
[----:B------:R-:W-:Y:S01]  /*10ff0*/  IMAD.WIDE.U32 R2, R3, -0x326172a9, RZ ;  /* 0xcd9e8d5703027825 */ /* 0x000fe200078e00ff */
[-C--:B------:R-:W-:Y:S05]  /*11000*/  HMMA.16816.F32 R44, R112, R138.reuse, R44 ;  /* 0x0000008a702c723c */ /* 0x080fea000000182c */
[----:B------:R-:W-:Y:S01]  /*11010*/  LOP3.LUT R3, R3, UR16, R250, 0x96, !PT ;  /* 0x0000001003037c12 */ /* 0x000fe2000f8e96fa */
[C---:B------:R-:W-:Y:S01]  /*11020*/  HMMA.16816.F32 R48, R124.reuse, R138, R48 ;  /* 0x0000008a7c30723c */ /* 0x040fe20000001830 */
[----:B------:R-:W-:Y:S01]  /*11030*/  LDSM.16.MT88.4 R136, [R192+0xa800] ;  /* 0x00a80000c088783b */ /* 0x000fe20000004200 */
[----:B------:R-:W-:Y:S03]  /*11040*/  UIADD3 UR16, UR25, -0x126145ec, URZ ;  /* 0xed9eba1419107890 */ /* 0x000fe6000fffe03f */
[----:B------:R-:W-:Y:S01]  /*11050*/  IMAD.WIDE.U32 R162, R0, -0x326172a9, RZ ;  /* 0xcd9e8d5700a27825 */ /* 0x000fe200078e00ff */
[-C--:B--2---:R-:W-:Y:S05]  /*11060*/  HMMA.16816.F32 R52, R124, R108.reuse, R52 ;  /* 0x0000006c7c34723c */ /* 0x084fea0000001834 */
[----:B------:R-:W-:Y:S01]  /*11070*/  LOP3.LUT R0, R163, UR9, R2, 0x96, !PT ;  /* 0x00000009a3007c12 */ /* 0x000fe2000f8e9602 */
[C---:B------:R-:W-:Y:S01]  /*11080*/  HMMA.16816.F32 R56, R112.reuse, R108, R56 ;  /* 0x0000006c7038723c */ /* 0x040fe20000001838 */
[----:B------:R-:W-:Y:S04]  /*11090*/  UIADD3 UR9, UR25, -0x56f99767, URZ ;  /* 0xa906689919097890 */ /* 0x000fe8000fffe03f */
[----:B------:R-:W-:Y:S01]  /*110a0*/  IMAD.WIDE.U32 R2, R3, -0x2daee0ad, RZ ;  /* 0xd2511f5303027825 */ /* 0x000fe200078e00ff */
[-C--:B------:R-:W-:Y:S05]  /*110b0*/  HMMA.16816.F32 R60, R112, R110.reuse, R60 ;  /* 0x0000006e703c723c */ /* 0x080fea000000183c */
[----:B------:R-:W-:Y:S01]  /*110c0*/  LOP3.LUT R100, R3, UR16, R120, 0x96, !PT ;  /* 0x0000001003647c12 */ /* 0x000fe2000f8e9678 */
[C---:B------:R-:W-:Y:S01]  /*110d0*/  HMMA.16816.F32 R64, R124.reuse, R110, R64 ;  /* 0x0000006e7c40723c */ /* 0x040fe20000001840 */
[----:B------:R-:W1:Y:S04]  /*110e0*/  LDSM.16.MT88.4 R120, [R194+0xb400] ;  /* 0x00b40000c278783b */ /* 0x000e680000004200 */
[----:B------:R-:W-:Y:S01]  /*110f0*/  IMAD.WIDE.U32 R166, R0, -0x2daee0ad, RZ ;  /* 0xd2511f5300a67825 */ /* 0x000fe200078e00ff */
[-C--:B------:R-:W-:Y:S05]  /*11100*/  HMMA.16816.F32 R68, R124, R116.reuse, R68 ;  /* 0x000000747c44723c */ /* 0x080fea0000001844 */
[----:B------:R-:W-:Y:S01]  /*11110*/  LOP3.LUT R2, R167, UR9, R2, 0x96, !PT ;  /* 0x00000009a7027c12 */ /* 0x000fe2000f8e9602 */
[C---:B------:R-:W-:Y:S05]  /*11120*/  HMMA.16816.F32 R72, R112.reuse, R116, R72 ;  /* 0x000000747048723c */ /* 0x040fea0000001848 */
[----:B------:R-:W-:Y:S01]  /*11130*/  IMAD.WIDE.U32 R2, R2, -0x326172a9, RZ ;  /* 0xcd9e8d5702027825 */ /* 0x000fe200078e00ff */
[-C--:B------:R-:W-:Y:S05]  /*11140*/  HMMA.16816.F32 R76, R112, R118.reuse, R76 ;  /* 0x00000076704c723c */ /* 0x080fea000000184c */
[----:B------:R-:W-:Y:S01]  /*11150*/  IMAD.WIDE.U32 R160, R100, -0x326172a9, RZ ;  /* 0xcd9e8d5764a07825 */ /* 0x000fe200078e00ff */
[C---:B------:R-:W-:Y:S05]  /*11160*/  HMMA.16816.F32 R80, R124.reuse, R118, R80 ;  /* 0x000000767c50723c */ /* 0x040fea0000001850 */
[----:B------:R-:W-:Y:S02]  /*11170*/  SHF.R.U32.HI R108, RZ, 0x10, R164 ;  /* 0x00000010ff6c7819 */ /* 0x000fe400000116a4 */
[----:B------:R-:W-:Y:S04]  /*11180*/  LOP3.LUT R100, R2, 0xffff, RZ, 0xc0, !PT ;  /* 0x0000ffff02647812 */ /* 0x000fe800078ec0ff */
[----:B------:R-:W-:Y:S02]  /*11190*/  LOP3.LUT R109, R164, 0xffff, RZ, 0xc0, !PT ;  /* 0x0000ffffa46d7812 */ /* 0x000fe400078ec0ff */
[----:B------:R-:W-:Y:S02]  /*111a0*/  LOP3.LUT R0, R165, UR8, R172, 0x96, !PT ;  /* 0x00000008a5007c12 */ /* 0x000fe4000f8e96ac */
[--C-:B------:R-:W-:Y:S01]  /*111b0*/  SHF.R.U32.HI R132, RZ, 0x18, R2.reuse ;  /* 0x00000018ff847819 */ /* 0x100fe20000011602 */
[-C--:B-1----:R-:W-:Y:S03]  /*111c0*/  HMMA.16816.F32 R84, R124, R120.reuse, R84 ;  /* 0x000000787c54723c */ /* 0x082fe60000001854 */
[----:B------:R-:W-:Y:S02]  /*111d0*/  LOP3.LUT R110, R2, 0xff, RZ, 0xc0, !PT ;  /* 0x000000ff026e7812 */ /* 0x000fe400078ec0ff */
[----:B------:R-:W-:Y:S01]  /*111e0*/  SHF.R.U32.HI R111, RZ, 0x10, R2 ;  /* 0x00000010ff6f7819 */ /* 0x000fe20000011602 */
[C---:B------:R-:W-:Y:S05]  /*111f0*/  HMMA.16816.F32 R88, R112.reuse, R120, R88 ;  /* 0x000000787058723c */ /* 0x040fea0000001858 */
[----:B------:R-:W-:Y:S01]  /*11200*/  LOP3.LUT R108, R108, 0xff, RZ, 0xc0, !PT ;  /* 0x000000ff6c6c7812 */ /* 0x000fe200078ec0ff */
[-C--:B------:R-:W-:Y:S01]  /*11210*/  HMMA.16816.F32 R92, R112, R122.reuse, R92 ;  /* 0x0000007a705c723c */ /* 0x080fe2000000185c */
[----:B------:R-:W-:Y:S04]  /*11220*/  LDSM.16.MT88.4 R112, [R192+0xb800] ;  /* 0x00b80000c070783b */ /* 0x000fe80000004200 */
[----:B------:R-:W-:Y:S01]  /*11230*/  SHF.R.U32.HI R100, RZ, 0x8, R100 ;  /* 0x00000008ff647819 */ /* 0x000fe20000011664 */
[----:B------:R-:W-:Y:S05]  /*11240*/  HMMA.16816.F32 R96, R124, R122, R96 ;  /* 0x0000007a7c60723c */ /* 0x000fea0000001860 */
[----:B------:R-:W-:Y:S02]  /*11250*/  SHF.R.U32.HI R164, RZ, 0x18, R164 ;  /* 0x00000018ffa47819 */ /* 0x000fe400000116a4 */
[----:B------:R-:W-:Y:S04]  /*11260*/  SHF.R.U32.HI R109, RZ, 0x8, R109 ;  /* 0x00000008ff6d7819 */ /* 0x000fe8000001166d */
[----:B------:R-:W-:Y:S01]  /*11270*/  LOP3.LUT R2, R3, UR8, R160, 0x96, !PT ;  /* 0x0000000803027c12 */ /* 0x000fe2000f8e96a0 */
[----:B------:R-:W-:Y:S01]  /*11280*/  UIADD3 UR8, UR24, 0x1715609d, URZ ;  /* 0x1715609d18087890 */ /* 0x000fe2000fffe03f */
[----:B------:R-:W-:Y:S02]  /*11290*/  LOP3.LUT R3, R0, 0xffff, RZ, 0xc0, !PT ;  /* 0x0000ffff00037812 */ /* 0x000fe400078ec0ff */
[----:B------:R-:W-:Y:S02]  /*112a0*/  PRMT R160, R110, 0x5410, R100 ;  /* 0x000054106ea07816 */ /* 0x000fe40000000064 */
[----:B------:R-:W-:Y:S02]  /*112b0*/  PRMT R164, R108, 0x5410, R164 ;  /* 0x000054106ca47816 */ /* 0x000fe400000000a4 */
[----:B------:R-:W-:Y:S02]  /*112c0*/  PRMT R140, R128, 0x5410, R109 ;  /* 0x00005410808c7816 */ /* 0x000fe4000000006d */
[----:B------:R-:W-:Y:S01]  /*112d0*/  LOP3.LUT R108, R111, 0xff, RZ, 0xc0, !PT ;  /* 0x000000ff6f6c7812 */ /* 0x000fe200078ec0ff */
[----:B------:R-:W1:Y:S01]  /*112e0*/  LDSM.16.MT88.4 R128, [R192+0x9800] ;  /* 0x00980000c080783b */ /* 0x000e620000004200 */
[----:B------:R-:W-:Y:S02]  /*112f0*/  SHF.R.U32.HI R100, RZ, 0x10, R0 ;  /* 0x00000010ff647819 */ /* 0x000fe40000011600 */
[----:B------:R-:W-:Y:S02]  /*11300*/  LOP3.LUT R109, R0, 0xff, RZ, 0xc0, !PT ;  /* 0x000000ff006d7812 */ /* 0x000fe400078ec0ff */
[----:B------:R-:W-:Y:S02]  /*11310*/  SHF.R.U32.HI R3, RZ, 0x8, R3 ;  /* 0x00000008ff037819 */ /* 0x000fe40000011603 */
[----:B------:R-:W-:Y:S02]  /*11320*/  PRMT R159, R108, 0x5410, R132 ;  /* 0x000054106c9f7816 */ /* 0x000fe40000000084 */
[----:B------:R-:W-:Y:S01]  /*11330*/  SHF.R.U32.HI R0, RZ, 0x18, R0 ;  /* 0x00000018ff007819 */ /* 0x000fe20000011600 */
[----:B------:R-:W2:Y:S01]  /*11340*/  LDSM.16.MT88.4 R132, [R194+0x9800] ;  /* 0x00980000c284783b */ /* 0x000ea20000004200 */
[----:B------:R-:W-:Y:S02]  /*11350*/  LOP3.LUT R100, R100, 0xff, RZ, 0xc0, !PT ;  /* 0x000000ff64647812 */ /* 0x000fe400078ec0ff */
[----:B------:R-:W-:Y:S02]  /*11360*/  PRMT R108, R109, 0x5410, R3 ;  /* 0x000054106d6c7816 */ /* 0x000fe40000000003 */
[----:B------:R-:W-:Y:S02]  /*11370*/  SHF.R.U32.HI R3, RZ, 0x10, R2 ;  /* 0x00000010ff037819 */ /* 0x000fe40000011602 */
[----:B------:R-:W-:Y:S02]  /*11380*/  PRMT R109, R100, 0x5410, R0 ;  /* 0x00005410646d7816 */ /* 0x000fe40000000000 */
[C---:B------:R-:W-:Y:S02]  /*11390*/  LOP3.LUT R100, R2.reuse, 0xff, RZ, 0xc0, !PT ;  /* 0x000000ff02647812 */ /* 0x040fe400078ec0ff */
[----:B------:R-:W-:Y:S02]  /*113a0*/  LOP3.LUT R0, R2, 0xffff, RZ, 0xc0, !PT ;  /* 0x0000ffff02007812 */ /* 0x000fe400078ec0ff */
[----:B------:R-:W-:Y:S02]  /*113b0*/  LOP3.LUT R3, R3, 0xff, RZ, 0xc0, !PT ;  /* 0x000000ff03037812 */ /* 0x000fe400078ec0ff */
[----:B------:R-:W-:Y:S02]  /*113c0*/  SHF.R.U32.HI R2, RZ, 0x18, R2 ;  /* 0x00000018ff027819 */ /* 0x000fe40000011602 */
[----:B------:R-:W-:Y:S02]  /*113d0*/  SHF.R.U32.HI R0, RZ, 0x8, R0 ;  /* 0x00000008ff007819 */ /* 0x000fe40000011600 */
[----:B------:R-:W-:Y:S02]  /*113e0*/  PRMT R2, R3, 0x5410, R2 ;  /* 0x0000541003027816 */ /* 0x000fe40000000002 */
[--C-:B------:R-:W-:Y:S02]  /*113f0*/  HSET2.LE.AND R119, R159, R177.reuse, PT ;  /* 0x000000b19f777233 */ /* 0x100fe40003803000 */
[----:B------:R-:W-:Y:S02]  /*11400*/  PRMT R0, R100, 0x5410, R0 ;  /* 0x0000541064007816 */ /* 0x000fe40000000000 */
[--C-:B------:R-:W-:Y:S02]  /*11410*/  HSET2.LE.AND R117, R2, R177.reuse, PT ;  /* 0x000000b102757233 */ /* 0x100fe40003803000 */
[----:B------:R-:W-:Y:S02]  /*11420*/  LOP3.LUT R2, R161, UR8, R162, 0x96, !PT ;  /* 0x00000008a1027c12 */ /* 0x000fe4000f8e96a2 */
[----:B------:R-:W-:Y:S02]  /*11430*/  LOP3.LUT R119, R119, R105, RZ, 0xc0, !PT ;  /* 0x0000006977777212 */ /* 0x000fe400078ec0ff */
[----:B------:R-:W-:Y:S01]  /*11440*/  LOP3.LUT R105, R218, 0xffff, RZ, 0xc0, !PT ;  /* 0x0000ffffda697812 */ /* 0x000fe200078ec0ff */
[----:B------:R-:W-:Y:S01]  /*11450*/  IMAD.WIDE.U32 R2, R2, -0x2daee0ad, RZ ;  /* 0xd2511f5302027825 */ /* 0x000fe200078e00ff */
[--C-:B------:R-:W-:Y:S02]  /*11460*/  HSET2.LE.AND R116, R0, R177.reuse, PT ;  /* 0x000000b100747233 */ /* 0x100fe40003803000 */
[----:B------:R-:W-:Y:S02]  /*11470*/  LOP3.LUT R0, R219, UR17, R176, 0x96, !PT ;  /* 0x00000011db007c12 */ /* 0x000fe4000f8e96b0 */
[----:B------:R-:W-:Y:S02]  /*11480*/  LOP3.LUT R100, R3, UR17, R166, 0x96, !PT ;  /* 0x0000001103647c12 */ /* 0x000fe4000f8e96a6 */
[----:B------:R-:W-:Y:S02]  /*11490*/  LOP3.LUT R3, R2, 0xffff, RZ, 0xc0, !PT ;  /* 0x0000ffff02037812 */ /* 0x000fe400078ec0ff */
[----:B------:R-:W-:Y:S02]  /*114a0*/  LOP3.LUT R124, R218, 0xff, RZ, 0xc0, !PT ;  /* 0x000000ffda7c7812 */ /* 0x000fe400078ec0ff */
[----:B------:R-:W-:Y:S02]  /*114b0*/  SHF.R.U32.HI R105, RZ, 0x8, R105 ;  /* 0x00000008ff697819 */ /* 0x000fe40000011669 */
[----:B------:R-:W-:Y:S02]  /*114c0*/  SHF.R.U32.HI R178, RZ, 0x8, R3 ;  /* 0x00000008ffb27819 */ /* 0x000fe40000011603 */
[--C-:B------:R-:W-:Y:S02]  /*114d0*/  SHF.R.U32.HI R122, RZ, 0x18, R2.reuse ;  /* 0x00000018ff7a7819 */ /* 0x100fe40000011602 */
[----:B------:R-:W-:Y:S02]  /*114e0*/  LOP3.LUT R127, R2, 0xff, RZ, 0xc0, !PT ;  /* 0x000000ff027f7812 */ /* 0x000fe400078ec0ff */
[----:B------:R-:W-:Y:S02]  /*114f0*/  SHF.R.U32.HI R120, RZ, 0x10, R2 ;  /* 0x00000010ff787819 */ /* 0x000fe40000011602 */
[----:B------:R-:W-:Y:S02]  /*11500*/  LOP3.LUT R3, R0, 0xffff, RZ, 0xc0, !PT ;  /* 0x0000ffff00037812 */ /* 0x000fe400078ec0ff */
[----:B------:R-:W-:Y:S02]  /*11510*/  SHF.R.U32.HI R2, RZ, 0x10, R100 ;  /* 0x00000010ff027819 */ /* 0x000fe40000011664 */
[----:B------:R-:W-:Y:S02]  /*11520*/  PRMT R174, R124, 0x5410, R105 ;  /* 0x000054107cae7816 */ /* 0x000fe40000000069 */
[----:B------:R-:W-:Y:S02]  /*11530*/  LOP3.LUT R125, R0, 0xff, RZ, 0xc0, !PT ;  /* 0x000000ff007d7812 */ /* 0x000fe400078ec0ff */
[--C-:B------:R-:W-:Y:S02]  /*11540*/  SHF.R.U32.HI R124, RZ, 0x18, R0.reuse ;  /* 0x00000018ff7c7819 */ /* 0x100fe40000011600 */
[----:B------:R-:W-:Y:S02]  /*11550*/  SHF.R.U32.HI R105, RZ, 0x10, R0 ;  /* 0x00000010ff697819 */ /* 0x000fe40000011600 */
[C---:B------:R-:W-:Y:S02]  /*11560*/  LOP3.LUT R126, R100.reuse, 0xff, RZ, 0xc0, !PT ;  /* 0x000000ff647e7812 */ /* 0x040fe400078ec0ff */
[----:B------:R-:W-:Y:S02]  /*11570*/  SHF.R.U32.HI R3, RZ, 0x8, R3 ;  /* 0x00000008ff037819 */ /* 0x000fe40000011603 */
[----:B------:R-:W-:Y:S02]  /*11580*/  LOP3.LUT R0, R100, 0xffff, RZ, 0xc0, !PT ;  /* 0x0000ffff64007812 */ /* 0x000fe400078ec0ff */
[----:B------:R-:W-:Y:S02]  /*11590*/  SHF.R.U32.HI R100, RZ, 0x18, R100 ;  /* 0x00000018ff647819 */ /* 0x000fe40000011664 */
[----:B------:R-:W-:Y:S02]  /*115a0*/  LOP3.LUT R2, R2, 0xff, RZ, 0xc0, !PT ;  /* 0x000000ff02027812 */ /* 0x000fe400078ec0ff */
[----:B------:R-:W-:Y:S02]  /*115b0*/  PRMT R3, R125, 0x5410, R3 ;  /* 0x000054107d037816 */ /* 0x000fe40000000003 */
[--C-:B------:R-:W-:Y:S02]  /*115c0*/  PRMT R2, R2, 0x5410, R100.reuse ;  /* 0x0000541002027816 */ /* 0x100fe40000000064 */
[C---:B------:R-:W-:Y:S02]  /*115d0*/  PRMT R100, R169.reuse, 0x7610, R100 ;  /* 0x00007610a9647816 */ /* 0x040fe40000000064 */
[--C-:B------:R-:W-:Y:S02]  /*115e0*/  HSET2.LE.AND R172, R3, R177.reuse, PT ;  /* 0x000000b103ac7233 */ /* 0x100fe40003803000 */
[----:B------:R-:W-:Y:S01]  /*115f0*/  PRMT R3, R169, 0x7632, R3 ;  /* 0x00007632a9037816 */ /* 0x000fe20000000003 */
[----:B---3--:R-:W-:Y:S01]  /*11600*/  @!P3 HADD2 R170, -R100.H0_H0, -RZ.H0_H0 ;  /* 0xa00000ff64aab230 */ /* 0x008fe20000000900 */
[--C-:B------:R-:W-:Y:S02]  /*11610*/  HSET2.LE.AND R110, R140, R177.reuse, PT ;  /* 0x000000b18c6e7233 */ /* 0x100fe40003803000 */
[--C-:B------:R-:W-:Y:S01]  /*11620*/  HSET2.LE.AND R109, R109, R177.reuse, PT ;  /* 0x000000b16d6d7233 */ /* 0x100fe20003803000 */
[----:B------:R-:W-:Y:S01]  /*11630*/  @!P4 HADD2 R168, -R3.H0_H0, -RZ.H0_H0 ;  /* 0xa00000ff03a8c230 */ /* 0x000fe20000000900 */
[----:B------:R-:W-:Y:S01]  /*11640*/  @!P3 STL.S16 [R1+0x44], R170 ;  /* 0x000044aa0100b387 */ /* 0x000fe20000100600 */
[--C-:B------:R-:W-:Y:S02]  /*11650*/  HSET2.LE.AND R108, R108, R177.reuse, PT ;  /* 0x000000b16c6c7233 */ /* 0x100fe40003803000 */
[--C-:B------:R-:W-:Y:S01]  /*11660*/  HSET2.LE.AND R111, R164, R177.reuse, PT ;  /* 0x000000b1a46f7233 */ /* 0x100fe20003803000 */
[----:B------:R-:W-:Y:S01]  /*11670*/  @!P4 STL.S16 [R1+0x40], R168 ;  /* 0x000040a80100c387 */ /* 0x000fe20000100600 */
[----:B------:R-:W-:Y:S02]  /*11680*/  LOP3.LUT R109, R109, R143, RZ, 0xc0, !PT ;  /* 0x0000008f6d6d7212 */ /* 0x000fe400078ec0ff */
[----:B------:R-:W-:Y:S01]  /*11690*/  LOP3.LUT R110, R110, R142, RZ, 0xc0, !PT ;  /* 0x0000008e6e6e7212 */ /* 0x000fe200078ec0ff */
[----:B------:R4:W3:Y:S01]  /*116a0*/  LDL.S16 R225, [R1+0x34] ;  /* 0x0000340001e17983 */ /* 0x0008e20000100600 */
[----:B------:R-:W-:Y:S02]  /*116b0*/  LOP3.LUT R108, R108, R149, RZ, 0xc0, !PT ;  /* 0x000000956c6c7212 */ /* 0x000fe400078ec0ff */
[----:B------:R-:W-:Y:S01]  /*116c0*/  LOP3.LUT R111, R111, R150, RZ, 0xc0, !PT ;  /* 0x000000966f6f7212 */ /* 0x000fe200078ec0ff */
[----:B------:R4:W5:Y:S01]  /*116d0*/  LDL.S16 R224, [R1+0x30] ;  /* 0x0000300001e07983 */ /* 0x0009620000100600 */
[--C-:B------:R-:W-:Y:S02]  /*116e0*/  HSET2.LE.AND R118, R160, R177.reuse, PT ;  /* 0x000000b1a0767233 */ /* 0x100fe40003803000 */
[----:B------:R-:W-:Y:S01]  /*116f0*/  LOP3.LUT R116, R116, R152, RZ, 0xc0, !PT ;  /* 0x0000009874747212 */ /* 0x000fe200078ec0ff */
[----:B------:R-:W4:Y:S01]  /*11700*/  LDSM.16.MT88.4 R140, [R194+0xa800] ;  /* 0x00a80000c28c783b */ /* 0x000f220000004200 */
[----:B------:R-:W-:Y:S01]  /*11710*/  LOP3.LUT R117, R117, R153, RZ, 0xc0, !PT ;  /* 0x0000009975757212 */ /* 0x000fe200078ec0ff */
[-C--:B-1----:R-:W-:Y:S05]  /*11720*/  HMMA.16816.F32 R4, R108, R128.reuse, R4 ;  /* 0x000000806c04723c */ /* 0x082fea0000001804 */
[----:B------:R-:W-:Y:S02]  /*11730*/  LOP3.LUT R118, R118, R151, RZ, 0xc0, !PT ;  /* 0x0000009776767212 */ /* 0x000fe400078ec0ff */
[----:B------:R-:W-:Y:S04]  /*11740*/  SHF.R.U32.HI R123, RZ, 0x18, R218 ;  /* 0x00000018ff7b7819 */ /* 0x000fe800000116da */
[----:B------:R-:W-:Y:S01]  /*11750*/  LOP3.LUT R120, R120, 0xff, RZ, 0xc0, !PT ;  /* 0x000000ff78787812 */ /* 0x000fe200078ec0ff */
[C---:B------:R-:W-:Y:S04]  /*11760*/  HMMA.16816.F32 R8, R116.reuse, R128, R8 ;  /* 0x000000807408723c */ /* 0x040fe80000001808 */
[----:B------:R-:W-:Y:S02]  /*11770*/  PRMT R179, R120, 0x5410, R122 ;  /* 0x0000541078b37816 */ /* 0x000fe4000000007a */
[-C--:B------:R-:W-:Y:S05]  /*11780*/  HMMA.16816.F32 R12, R116, R130.reuse, R12 ;  /* 0x00000082740c723c */ /* 0x080fea000000180c */
[----:B------:R-:W-:Y:S01]  /*11790*/  PRMT R178, R127, 0x5410, R178 ;  /* 0x000054107fb27816 */ /* 0x000fe200000000b2 */
[C---:B------:R-:W-:Y:S05]  /*117a0*/  HMMA.16816.F32 R16, R108.reuse, R130, R16 ;  /* 0x000000826c10723c */ /* 0x040fea0000001810 */
[----:B------:R-:W-:Y:S01]  /*117b0*/  SHF.R.U32.HI R121, RZ, 0x10, R218 ;  /* 0x00000010ff797819 */ /* 0x000fe200000116da */
[-C--:B--2---:R-:W-:Y:S05]  /*117c0*/  HMMA.16816.F32 R20, R108, R132.reuse, R20 ;  /* 0x000000846c14723c */ /* 0x084fea0000001814 */
[----:B------:R-:W-:Y:S01]  /*117d0*/  LOP3.LUT R121, R121, 0xff, RZ, 0xc0, !PT ;  /* 0x000000ff79797812 */ /* 0x000fe200078ec0ff */
[C---:B------:R-:W-:Y:S05]  /*117e0*/  HMMA.16816.F32 R24, R116.reuse, R132, R24 ;  /* 0x000000847418723c */ /* 0x040fea0000001818 */
[----:B------:R-:W-:Y:S01]  /*117f0*/  PRMT R175, R121, 0x5410, R123 ;  /* 0x0000541079af7816 */ /* 0x000fe2000000007b */
[-C--:B------:R-:W-:Y:S01]  /*11800*/  HMMA.16816.F32 R28, R116, R134.reuse, R28 ;  /* 0x00000086741c723c */ /* 0x080fe2000000181c */
[----:B------:R-:W1:Y:S04]  /*11810*/  LDSM.16.MT88.4 R120, [R194+0xb800] ;  /* 0x00b80000c278783b */ /* 0x000e680000004200 */
[----:B------:R-:W-:Y:S01]  /*11820*/  LOP3.LUT R105, R105, 0xff, RZ, 0xc0, !PT ;  /* 0x000000ff69697812 */ /* 0x000fe200078ec0ff */
[C---:B------:R-:W-:Y:S03]  /*11830*/  HMMA.16816.F32 R32, R108.reuse, R134, R32 ;  /* 0x000000866c20723c */ /* 0x040fe60000001820 */
[----:B------:R-:W2:Y:S02]  /*11840*/  LDSM.16.MT88.4 R132, [R192+0x9c00] ;  /* 0x009c0000c084783b */ /* 0x000ea40000004200 */
[----:B------:R-:W-:Y:S01]  /*11850*/  PRMT R105, R105, 0x5410, R124 ;  /* 0x0000541069697816 */ /* 0x000fe2000000007c */
[-C--:B------:R-:W-:Y:S05]  /*11860*/  HMMA.16816.F32 R36, R108, R136.reuse, R36 ;  /* 0x000000886c24723c */ /* 0x080fea0000001824 */
[----:B------:R-:W-:Y:S01]  /*11870*/  SHF.R.U32.HI R0, RZ, 0x8, R0 ;  /* 0x00000008ff007819 */ /* 0x000fe20000011600 */
[C---:B------:R-:W-:Y:S05]  /*11880*/  HMMA.16816.F32 R40, R116.reuse, R136, R40 ;  /* 0x000000887428723c */ /* 0x040fea0000001828 */
[----:B------:R-:W-:Y:S01]  /*11890*/  PRMT R0, R126, 0x5410, R0 ;  /* 0x000054107e007816 */ /* 0x000fe20000000000 */
[-C--:B------:R-:W-:Y:S01]  /*118a0*/  HMMA.16816.F32 R44, R116, R138.reuse, R44 ;  /* 0x0000008a742c723c */ /* 0x080fe2000000182c */
[----:B------:R-:W2:Y:S04]  /*118b0*/  LDSM.16.MT88.4 R124, [R194+0x9c00] ;  /* 0x009c0000c27c783b */ /* 0x000ea80000004200 */
[----:B------:R-:W-:Y:S01]  /*118c0*/  PRMT R223, R170, 0x7610, R223 ;  /* 0x00007610aadf7816 */ /* 0x000fe200000000df */
[C---:B------:R-:W-:Y:S05]  /*118d0*/  HMMA.16816.F32 R48, R108.reuse, R138, R48 ;  /* 0x0000008a6c30723c */ /* 0x040fea0000001830 */
[----:B------:R-:W-:Y:S01]  /*118e0*/  PRMT R222, R168, 0x7610, R222 ;  /* 0x00007610a8de7816 */ /* 0x000fe200000000de */
[-C--:B----4-:R-:W-:Y:S05]  /*118f0*/  HMMA.16816.F32 R52, R108, R140.reuse, R52 ;  /* 0x0000008c6c34723c */ /* 0x090fea0000001834 */
[--C-:B------:R-:W-:Y:S01]  /*11900*/  HSET2.LE.AND R173, R105, R177.reuse, PT ;  /* 0x000000b169ad7233 */ /* 0x100fe20003803000 */
[C---:B------:R-:W-:Y:S05]  /*11910*/  HMMA.16816.F32 R56, R116.reuse, R140, R56 ;  /* 0x0000008c7438723c */ /* 0x040fea0000001838 */
[----:B------:R-:W-:Y:S01]  /*11920*/  IMAD.MOV.U32 R105, RZ, RZ, R204 ;  /* 0x000000ffff697224 */ /* 0x000fe200078e00cc */
[-C--:B------:R-:W-:Y:S05]  /*11930*/  HMMA.16816.F32 R60, R116, R142.reuse, R60 ;  /* 0x0000008e743c723c */ /* 0x080fea000000183c */
[--C-:B------:R-:W-:Y:S01]  /*11940*/  HSET2.LE.AND R176, R0, R177.reuse, PT ;  /* 0x000000b100b07233 */ /* 0x100fe20003803000 */
[C---:B------:R-:W-:Y:S01]  /*11950*/  HMMA.16816.F32 R64, R108.reuse, R142, R64 ;  /* 0x0000008e6c40723c */ /* 0x040fe20000001840 */
[----:B------:R-:W4:Y:S04]  /*11960*/  LDSM.16.MT88.4 R140, [R192+0xac00] ;  /* 0x00ac0000c08c783b */ /* 0x000f280000004200 */
[----:B------:R-:W-:Y:S01]  /*11970*/  PRMT R0, R171, 0x7632, R0 ;  /* 0x00007632ab007816 */ /* 0x000fe20000000000 */
[-C--:B------:R-:W-:Y:S05]  /*11980*/  HMMA.16816.F32 R68, R108, R112.reuse, R68 ;  /* 0x000000706c44723c */ /* 0x080fea0000001844 */
[----:B------:R-:W-:Y:S01]  /*11990*/  LOP3.LUT R172, R172, R156, RZ, 0xc0, !PT ;  /* 0x0000009cacac7212 */ /* 0x000fe200078ec0ff */
[C---:B------:R-:W-:Y:S05]  /*119a0*/  HMMA.16816.F32 R72, R116.reuse, R112, R72 ;  /* 0x000000707448723c */ /* 0x040fea0000001848 */
[----:B------:R-:W-:Y:S01]  /*119b0*/  LOP3.LUT R173, R173, R155, RZ, 0xc0, !PT ;  /* 0x0000009badad7212 */ /* 0x000fe200078ec0ff */
[-C--:B------:R-:W-:Y:S05]  /*119c0*/  HMMA.16816.F32 R76, R116, R114.reuse, R76 ;  /* 0x00000072744c723c */ /* 0x080fea000000184c */
[----:B------:R-:W-:Y:S01]  /*119d0*/  SHF.R.U32.HI R218, RZ, 0x18, R218 ;  /* 0x00000018ffda7819 */ /* 0x000fe200000116da */
[C---:B------:R-:W-:Y:S05]  /*119e0*/  HMMA.16816.F32 R80, R108.reuse, R114, R80 ;  /* 0x000000726c50723c */ /* 0x040fea0000001850 */
[--C-:B------:R-:W-:Y:S01]  /*119f0*/  HSET2.LE.AND R179, R179, R177.reuse, PT ;  /* 0x000000b1b3b37233 */ /* 0x100fe20003803000 */
[-C--:B-1----:R-:W-:Y:S05]  /*11a00*/  HMMA.16816.F32 R84, R108, R120.reuse, R84 ;  /* 0x000000786c54723c */ /* 0x082fea0000001854 */
[----:B------:R-:W-:Y:S01]  /*11a10*/  LOP3.LUT R179, R179, R105, RZ, 0xc0, !PT ;  /* 0x00000069b3b37212 */ /* 0x000fe200078ec0ff */
[C---:B------:R-:W-:Y:S05]  /*11a20*/  HMMA.16816.F32 R88, R116.reuse, R120, R88 ;  /* 0x000000787458723c */ /* 0x040fea0000001858 */
[--C-:B------:R-:W-:Y:S01]  /*11a30*/  HSET2.LE.AND R174, R174, R177.reuse, PT ;  /* 0x000000b1aeae7233 */ /* 0x100fe20003803000 */
[-C--:B------:R-:W-:Y:S05]  /*11a40*/  HMMA.16816.F32 R92, R116, R122.reuse, R92 ;  /* 0x0000007a745c723c */ /* 0x080fea000000185c */
[--C-:B------:R-:W-:Y:S01]  /*11a50*/  HSET2.LE.AND R175, R175, R177.reuse, PT ;  /* 0x000000b1afaf7233 */ /* 0x100fe20003803000 */
[----:B------:R-:W-:Y:S05]  /*11a60*/  HMMA.16816.F32 R96, R108, R122, R96 ;  /* 0x0000007a6c60723c */ /* 0x000fea0000001860 */
[--C-:B------:R-:W-:Y:S02]  /*11a70*/  HSET2.LE.AND R178, R178, R177.reuse, PT ;  /* 0x000000b1b2b27233 */ /* 0x100fe40003803000 */
[----:B------:R-:W-:Y:S04]  /*11a80*/  HSET2.LE.AND R177, R2, R177, PT ;  /* 0x000000b102b17233 */ /* 0x000fe80003803000 */
[----:B------:R-:W-:Y:S02]  /*11a90*/  PRMT R2, R171, 0x7610, R2 ;  /* 0x00007610ab027816 */ /* 0x000fe40000000002 */
[----:B------:R-:W-:Y:S02]  /*11aa0*/  LOP3.LUT R174, R174, R154, RZ, 0xc0, !PT ;  /* 0x0000009aaeae7212 */ /* 0x000fe400078ec0ff */
[----:B------:R-:W-:Y:S02]  /*11ab0*/  PRMT R105, R2, 0x5410, R0 ;  /* 0x0000541002697816 */ /* 0x000fe40000000000 */
[----:B------:R-:W-:Y:S02]  /*11ac0*/  LOP3.LUT R176, R176, R158, RZ, 0xc0, !PT ;  /* 0x0000009eb0b07212 */ /* 0x000fe400078ec0ff */
[----:B------:R-:W-:Y:S02]  /*11ad0*/  LOP3.LUT R175, R175, R105, RZ, 0xc0, !PT ;  /* 0x00000069afaf7212 */ /* 0x000fe400078ec0ff */
[----:B------:R-:W-:Y:S02]  /*11ae0*/  PRMT R105, R100, 0x5410, R3 ;  /* 0x0000541064697816 */ /* 0x000fe40000000003 */
[----:B------:R-:W-:Y:S02]  /*11af0*/  LOP3.LUT R177, R177, R157, RZ, 0xc0, !PT ;  /* 0x0000009db1b17212 */ /* 0x000fe400078ec0ff */
[----:B------:R-:W-:Y:S01]  /*11b00*/  LOP3.LUT R178, R178, R105, RZ, 0xc0, !PT ;  /* 0x00000069b2b27212 */ /* 0x000fe200078ec0ff */
[-C--:B--2---:R-:W-:Y:S05]  /*11b10*/  HMMA.16816.F32 R136, R172, R132.reuse, R4 ;  /* 0x00000084ac88723c */ /* 0x084fea0000001804 */
[----:B------:R-:W-:Y:S01]  /*11b20*/  @!P3 PRMT R100, R223, 0x5410, RZ ;  /* 0x00005410df64b816 */ /* 0x000fe200000000ff */
[C---:B------:R-:W-:Y:S05]  /*11b30*/  HMMA.16816.F32 R168, R176.reuse, R132, R8 ;  /* 0x00000084b0a8723c */ /* 0x040fea0000001808 */
[----:B------:R-:W-:Y:S01]  /*11b40*/  @!P4 PRMT R3, R222, 0x5410, RZ ;  /* 0x00005410de03c816 */ /* 0x000fe200000000ff */
[-C--:B------:R-:W-:Y:S05]  /*11b50*/  HMMA.16816.F32 R164, R176, R134.reuse, R12 ;  /* 0x00000086b0a4723c */ /* 0x080fea000000180c */
[----:B------:R-:W-:Y:S01]  /*11b60*/  @P0 PRMT R4, R204, 0x7632, R4 ;  /* 0x00007632cc040816 */ /* 0x000fe20000000004 */
[C---:B------:R-:W-:Y:S05]  /*11b70*/  HMMA.16816.F32 R132, R172.reuse, R134, R16 ;  /* 0x00000086ac84723c */ /* 0x040fea0000001810 */
[----:B------:R-:W-:Y:S01]  /*11b80*/  @!P2 PRMT R204, R221, 0x5410, RZ ;  /* 0x00005410ddcca816 */ /* 0x000fe200000000ff */
[-C--:B------:R-:W-:Y:S01]  /*11b90*/  HMMA.16816.F32 R128, R172, R124.reuse, R20 ;  /* 0x0000007cac80723c */ /* 0x080fe20000001814 */
[----:B------:R-:W-:Y:S01]  /*11ba0*/  ISETP.LT.AND P2, PT, RZ, UR31, PT ;  /* 0x0000001fff007c0c */ /* 0x000fe2000bf41270 */
[----:B------:R-:W-:Y:S03]  /*11bb0*/  UIADD3 UR31, UR31, -0x1, URZ ;  /* 0xffffffff1f1f7890 */ /* 0x000fe6000fffe03f */
[----:B------:R-:W-:Y:S01]  /*11bc0*/  @!P0 PRMT R4, R220, 0x5410, RZ ;  /* 0x00005410dc048816 */ /* 0x000fe200000000ff */
[C---:B------:R-:W-:Y:S05]  /*11bd0*/  HMMA.16816.F32 R160, R176.reuse, R124, R24 ;  /* 0x0000007cb0a0723c */ /* 0x040fea0000001818 */
[----:B------:R-:W-:Y:S01]  /*11be0*/  IMAD.MOV.U32 R105, RZ, RZ, R101 ;  /* 0x000000ffff697224 */ /* 0x000fe200078e0065 */
        /* <DEDUP_REMOVED lines=13> */
[C---:B------:R-:W-:Y:S05]  /*11cc0*/  HMMA.16816.F32 R80, R172.reuse, R186, R80 ;  /* 0x000000baac50723c */ /* 0x040fea0000001850 */
[----:B---3--:R-:W-:Y:S01]  /*11cd0*/  @!P5 HADD2 R225, -R106.H0_H0, -RZ.H0_H0 ;  /* 0xa00000ff6ae1d230 */ /* 0x008fe20000000900 */
[-C--:B------:R-:W-:Y:S04]  /*11ce0*/  HMMA.16816.F32 R84, R172, R188.reuse, R84 ;  /* 0x000000bcac54723c */ /* 0x080fe80000001854 */
[----:B------:R-:W-:Y:S01]  /*11cf0*/  @!P5 STL.S16 [R1+0x34], R225 ;  /* 0x000034e10100d387 */ /* 0x000fe20000100600 */
[----:B------:R-:W-:Y:S01]  /*11d00*/  PRMT R6, R225, 0x7610, R6 ;  /* 0x00007610e1067816 */ /* 0x000fe20000000006 */
[----:B-----5:R-:W-:Y:S01]  /*11d10*/  @!P6 HADD2 R224, -R2.H0_H0, -RZ.H0_H0 ;  /* 0xa00000ff02e0e230 */ /* 0x020fe20000000900 */
[C---:B------:R-:W-:Y:S04]  /*11d20*/  HMMA.16816.F32 R88, R176.reuse, R188, R88 ;  /* 0x000000bcb058723c */ /* 0x040fe80000001858 */
[----:B------:R-:W-:Y:S01]  /*11d30*/  @!P6 STL.S16 [R1+0x30], R224 ;  /* 0x000030e00100e387 */ /* 0x000fe20000100600 */
[----:B------:R-:W-:Y:S01]  /*11d40*/  @!P5 PRMT R106, R6, 0x5410, RZ ;  /* 0x00005410066ad816 */ /* 0x000fe200000000ff */
[-C--:B------:R-:W-:Y:S03]  /*11d50*/  HMMA.16816.F32 R92, R176, R190.reuse, R92 ;  /* 0x000000beb05c723c */ /* 0x080fe6000000185c */
[----:B------:R-:W-:Y:S01]  /*11d60*/  ISETP.LE.U32.AND P5, PT, R218, UR12, PT ;  /* 0x0000000cda007c0c */ /* 0x000fe2000bfa3070 */
[----:B------:R1:W-:Y:S01]  /*11d70*/  STG.E.U16 desc[UR20][R208.64+0x72], R106 ;  /* 0x0000726ad0007986 */ /* 0x0003e2000c101514 */
[----:B------:R-:W-:Y:S01]  /*11d80*/  PRMT R5, R224, 0x7610, R5 ;  /* 0x00007610e0057816 */ /* 0x000fe20000000005 */
[----:B------:R-:W-:Y:S05]  /*11d90*/  HMMA.16816.F32 R96, R172, R190, R96 ;  /* 0x000000beac60723c */ /* 0x000fea0000001860 */
[----:B------:R-:W-:Y:S05]  /*11da0*/  @!P6 PRMT R2, R5, 0x5410, RZ ;  /* 0x000054100502e816 */ /* 0x000fea00000000ff */
[----:B------:R-:W-:Y:S01]  /*11db0*/  STG.E.U16 desc[UR20][R210.64+0x70], R2 ;  /* 0x00007002d2007986 */ /* 0x000fe2000c101514 */
[----:B------:R-:W-:Y:S05]  /*11dc0*/  @!P5 HADD2 R252, -R0.H0_H0, -RZ.H0_H0 ;  /* 0xa00000ff00fcd230 */ /* 0x000fea0000000900 */
[----:B------:R-:W-:Y:S05]  /*11dd0*/  @!P5 PRMT R0, R252, 0x5410, RZ ;  /* 0x00005410fc00d816 */ /* 0x000fea00000000ff */
[----:B------:R2:W-:Y:S04]  /*11de0*/  STG.E.U16 desc[UR20][R210.64+0x72], R0 ;  /* 0x00007200d2007986 */ /* 0x0005e8000c101514 */
[----:B------:R3:W-:Y:S01]  /*11df0*/  STG.E.U16 desc[UR20][R214.64+0x6e], R100 ;  /* 0x00006e64d6007986 */ /* 0x0007e2000c101514 */
[----:B-1----:R-:W-:Y:S03]  /*11e00*/  IADD3 R208, P0, R208, -0x80, RZ ;  /* 0xffffff80d0d07810 */ /* 0x002fe60007f1e0ff */
[----:B------:R1:W-:Y:S01]  /*11e10*/  STG.E.U16 desc[UR20][R214.64+0x70], R3 ;  /* 0x00007003d6007986 */ /* 0x0003e2000c101514 */
[----:B------:R-:W-:Y:S03]  /*11e20*/  IADD3.X R209, R209, -0x1, RZ, P0, !PT ;  /* 0xffffffffd1d17810 */ /* 0x000fe600007fe4ff */
[----:B------:R4:W-:Y:S04]  /*11e30*/  STG.E.U16 desc[UR20][R212.64+0x70], R204 ;  /* 0x000070ccd4007986 */ /* 0x0009e8000c101514 */
[----:B------:R4:W-:Y:S01]  /*11e40*/  STG.E.U16 desc[UR20][R212.64+0x72], R4 ;  /* 0x00007204d4007986 */ /* 0x0009e2000c101514 */
[----:B--2---:R-:W-:Y:S02]  /*11e50*/  IMAD.MOV.U32 R0, RZ, RZ, R104 ;  /* 0x000000ffff007224 */ /* 0x004fe400078e0068 */
[----:B---3--:R-:W-:Y:S02]  /*11e60*/  IMAD.MOV.U32 R100, RZ, RZ, R102 ;  /* 0x000000ffff647224 */ /* 0x008fe400078e0066 */
[----:B-1----:R-:W-:Y:S01]  /*11e70*/  IMAD.MOV.U32 R3, RZ, RZ, R103 ;  /* 0x000000ffff037224 */ /* 0x002fe200078e0067 */
[----:B------:R-:W-:Y:S06]  /*11e80*/  @P2 BRA `(.L_x_588) ;  /* 0xffffff8c00502947 */ /* 0x000fec000383ffff */
.L_x_587:
[----:B----4-:R-:W2:Y:S04]  /*11e90*/  LDL.LU R4, [R1+0x138] ;  /* 0x0001380001047983 */ /* 0x010ea80000300800 */
[----:B-1----:R-:W3:Y:S04]  /*11ea0*/  LDL.LU R5, [R1+0x12c] ;  /* 0x00012c0001057983 */ /* 0x002ee80000300800 */
[----:B------:R-:W4:Y:S04]  /*11eb0*/  LDL.LU R8, [R1+0x134] ;  /* 0x0001340001087983 */ /* 0x000f280000300800 */
[----:B------:R-:W4:Y:S01]  /*11ec0*/  LDL.LU R7, [R1+0x130] ;  /* 0x0001300001077983 */ /* 0x000f220000300800 */
[----:B------:R-:W1:Y:S01]  /*11ed0*/  S2UR UR4, SR_CgaCtaId ;  /* 0x00000000000479c3 */ /* 0x000e620000008800 */
[----:B------:R-:W-:Y:S01]  /*11ee0*/  UISETP.NE.AND UP0, UPT, UR13, -0x1, UPT ;  /* 0xffffffff0d00788c */ /* 0x000fe2000bf05270 */
[----:B------:R-:W1:Y:S05]  /*11ef0*/  S2R R61, SR_TID.X ;  /* 0x00000000003d7919 */ /* 0x000e6a0000002100 */
[----:B------:R-:W-:-:S05]  /*11f00*/  PLOP3.LUT P1, PT, PT, PT, UP0, 0x80, 0x0 ;  /* 0x000000000000781c */ /* 0x000fca0003f2f008 */
[----:B------:R-:W-:Y:S02]  /*11f10*/  @UP0 ULDC.64 UR6, c[0x0][0x298] ;  /* 0x0000a60000060ab9 */ /* 0x000fe40000000a00 */
[----:B------:R-:W-:-:S03]  /*11f20*/  @UP0 UIMAD.WIDE.U32 UR10, UR13, UR6, URZ ;  /* 0x000000060d0a02a5 */ /* 0x000fc6000f8e003f */
[----:B------:R-:W-:Y:S01]  /*11f30*/  UMOV UR6, 0x400 ;  /* 0x0000040000067882 */ /* 0x000fe20000000000 */
[----:B------:R-:W-:-:S03]  /*11f40*/  @UP0 UIMAD UR8, UR13, UR7, UR11 ;  /* 0x000000070d0802a4 */ /* 0x000fc6000f8e020b */
[----:B------:R-:W-:Y:S01]  /*11f50*/  ULDC UR7, c[0x0][0x38c] ;  /* 0x0000e30000077ab9 */ /* 0x000fe20000000800 */
[----:B-1----:R-:W-:Y:S01]  /*11f60*/  ULEA UR4, UR4, UR6, 0x18 ;  /* 0x0000000604047291 */ /* 0x002fe2000f8ec03f */
[----:B------:R-:W-:-:S04]  /*11f70*/  SHF.R.S32.HI R10, RZ, 0x1f, R61 ;  /* 0x0000001fff0a7819 */ /* 0x000fc8000001143d */
[CC--:B------:R-:W-:Y:S02]  /*11f80*/  LEA.HI R60, R10.reuse, R61.reuse, RZ, 0x2 ;  /* 0x0000003d0a3c7211 */ /* 0x0c0fe400078f10ff */
[----:B------:R-:W-:Y:S02]  /*11f90*/  LEA.HI R10, R10, R61, RZ, 0x5 ;  /* 0x0000003d0a0a7211 */ /* 0x000fe400078f28ff */
[----:B------:R-:W-:Y:S01]  /*11fa0*/  SHF.R.S32.HI R62, RZ, 0x2, R60 ;  /* 0x00000002ff3e7819 */ /* 0x000fe2000001143c */
[----:B--2---:R-:W1:Y:S04]  /*11fb0*/  SHFL.BFLY PT, R3, R4, 0x2, 0x1f ;  /* 0x0c401f0004037f89 */ /* 0x004e6800000e0000 */
[----:B---3--:R-:W2:Y:S04]  /*11fc0*/  SHFL.BFLY PT, R2, R5, 0x2, 0x1f ;  /* 0x0c401f0005027f89 */ /* 0x008ea800000e0000 */
[----:B----4-:R-:W3:Y:S01]  /*11fd0*/  SHFL.BFLY PT, R0, R8, 0x2, 0x1f ;  /* 0x0c401f0008007f89 */ /* 0x010ee200000e0000 */
[----:B-1----:R-:W-:-:S03]  /*11fe0*/  FADD.FTZ R3, R3, R4 ;  /* 0x0000000403037221 */ /* 0x002fc60000010000 */
[----:B------:R-:W1:Y:S01]  /*11ff0*/  SHFL.BFLY PT, R4, R7, 0x2, 0x1f ;  /* 0x0c401f0007047f89 */ /* 0x000e6200000e0000 */
[----:B--2---:R-:W-:-:S03]  /*12000*/  FADD.FTZ R2, R2, R5 ;  /* 0x0000000502027221 */ /* 0x004fc60000010000 */
[----:B------:R-:W2:Y:S01]  /*12010*/  SHFL.BFLY PT, R6, R3, 0x1, 0x1f ;  /* 0x0c201f0003067f89 */ /* 0x000ea200000e0000 */
[----:B---3--:R-:W-:-:S03]  /*12020*/  FADD.FTZ R0, R0, R8 ;  /* 0x0000000800007221 */ /* 0x008fc60000010000 */
[----:B------:R-:W3:Y:S04]  /*12030*/  SHFL.BFLY PT, R5, R2, 0x1, 0x1f ;  /* 0x0c201f0002057f89 */ /* 0x000ee800000e0000 */
[----:B------:R-:W4:Y:S01]  /*12040*/  SHFL.BFLY PT, R8, R0, 0x1, 0x1f ;  /* 0x0c201f0000087f89 */ /* 0x000f2200000e0000 */
[----:B-1----:R-:W-:Y:S01]  /*12050*/  FADD.FTZ R4, R4, R7 ;  /* 0x0000000704047221 */ /* 0x002fe20000010000 */
[----:B--2---:R-:W-:-:S04]  /*12060*/  FADD.FTZ R51, R3, R6 ;  /* 0x0000000603337221 */ /* 0x004fc80000010000 */
[----:B------:R-:W1:Y:S01]  /*12070*/  SHFL.BFLY PT, R7, R4, 0x1, 0x1f ;  /* 0x0c201f0004077f89 */ /* 0x000e6200000e0000 */
[----:B------:R-:W-:Y:S02]  /*12080*/  IMAD.MOV.U32 R3, RZ, RZ, 0x3f800000 ;  /* 0x3f800000ff037424 */ /* 0x000fe400078e00ff */
[----:B---3--:R-:W-:Y:S01]  /*12090*/  FADD.FTZ R54, R2, R5 ;  /* 0x0000000502367221 */ /* 0x008fe20000010000 */
[----:B------:R-:W-:Y:S01]  /*120a0*/  SHF.R.S32.HI R2, RZ, 0x1f, R62 ;  /* 0x0000001fff027819 */ /* 0x000fe2000001143e */
[----:B------:R-:W-:Y:S01]  /*120b0*/  IMAD.MOV.U32 R6, RZ, RZ, 0x3f800000 ;  /* 0x3f800000ff067424 */ /* 0x000fe200078e00ff */
[----:B------:R-:W-:Y:S01]  /*120c0*/  FSETP.NE.FTZ.AND P6, PT, R51, RZ, PT ;  /* 0x000000ff3300720b */ /* 0x000fe20003fd5000 */
[----:B----4-:R-:W-:Y:S01]  /*120d0*/  FADD.FTZ R55, R0, R8 ;  /* 0x0000000800377221 */ /* 0x010fe20000010000 */
[----:B------:R-:W-:Y:S02]  /*120e0*/  LEA.HI R2, R2, R62, RZ, 0x3 ;  /* 0x0000003e02027211 */ /* 0x000fe400078f18ff */
[----:B------:R-:W-:-:S02]  /*120f0*/  FSETP.NE.FTZ.AND P5, PT, R54, RZ, PT ;  /* 0x000000ff3600720b */ /* 0x000fc40003fb5000 */
[----:B------:R-:W-:Y:S01]  /*12100*/  LOP3.LUT R0, R2, 0xfffffff8, RZ, 0xc0, !PT ;  /* 0xfffffff802007812 */ /* 0x000fe200078ec0ff */
[----:B------:R-:W-:Y:S01]  /*12110*/  IMAD.MOV.U32 R2, RZ, RZ, 0x3f800000 ;  /* 0x3f800000ff027424 */ /* 0x000fe200078e00ff */
[----:B------:R-:W-:Y:S02]  /*12120*/  FSETP.NE.FTZ.AND P4, PT, R55, RZ, PT ;  /* 0x000000ff3700720b */ /* 0x000fe40003f95000 */
[----:B------:R-:W-:Y:S01]  /*12130*/  SHF.R.S32.HI R8, RZ, 0x5, R10 ;  /* 0x00000005ff087819 */ /* 0x000fe2000001140a */
[----:B------:R-:W-:Y:S02]  /*12140*/  IMAD.IADD R0, R62, 0x1, -R0 ;  /* 0x000000013e007824 */ /* 0x000fe400078e0a00 */
[----:B------:R-:W2:Y:S03]  /*12150*/  @P6 MUFU.RCP R3, R51 ;  /* 0x0000003300036308 */ /* 0x000ea60000001000 */
[----:B------:R-:W-:Y:S01]  /*12160*/  LEA.HI R5, R0, R0, RZ, 0x1 ;  /* 0x0000000000057211 */ /* 0x000fe200078f08ff */
[----:B-1----:R-:W-:-:S03]  /*12170*/  FADD.FTZ R56, R4, R7 ;  /* 0x0000000704387221 */ /* 0x002fc60000010000 */
[----:B------:R-:W-:Y:S01]  /*12180*/  LOP3.LUT R4, R5, 0x3fffffe, RZ, 0xc0, !PT ;  /* 0x03fffffe05047812 */ /* 0x000fe200078ec0ff */
[----:B------:R-:W1:Y:S01]  /*12190*/  @P5 MUFU.RCP R6, R54 ;  /* 0x0000003600065308 */ /* 0x000e620000001000 */
[----:B------:R-:W-:Y:S02]  /*121a0*/  SHF.R.S32.HI R5, RZ, 0x1, R5 ;  /* 0x00000001ff057819 */ /* 0x000fe40000011405 */
[----:B------:R-:W-:Y:S01]  /*121b0*/  FSETP.NE.FTZ.AND P3, PT, R56, RZ, PT ;  /* 0x000000ff3800720b */ /* 0x000fe20003f75000 */
[----:B------:R-:W-:Y:S01]  /*121c0*/  IMAD.IADD R9, R0, 0x1, -R4 ;  /* 0x0000000100097824 */ /* 0x000fe200078e0a04 */
[----:B------:R-:W-:Y:S01]  /*121d0*/  LOP3.LUT R4, R60, 0xfffffffc, RZ, 0xc0, !PT ;  /* 0xfffffffc3c047812 */ /* 0x000fe200078ec0ff */
[----:B------:R-:W-:Y:S01]  /*121e0*/  IMAD.SHL.U32 R7, R5, 0x40, RZ ;  /* 0x0000004005077824 */ /* 0x000fe200078e00ff */
[----:B------:R-:W-:Y:S01]  /*121f0*/  MOV R0, 0x3f800000 ;  /* 0x3f80000000007802 */ /* 0x000fe20000000f00 */
[----:B------:R-:W3:Y:S02]  /*12200*/  @P4 MUFU.RCP R2, R55 ;  /* 0x0000003700024308 */ /* 0x000ee40000001000 */
[----:B------:R-:W-:Y:S01]  /*12210*/  IMAD.IADD R59, R61, 0x1, -R4 ;  /* 0x000000013d3b7824 */ /* 0x000fe200078e0a04 */
[----:B------:R-:W-:-:S03]  /*12220*/  LOP3.LUT R7, R7, 0xc0, RZ, 0xc0, !PT ;  /* 0x000000c007077812 */ /* 0x000fc600078ec0ff */
[----:B------:R-:W-:Y:S01]  /*12230*/  IMAD R4, R8, 0x100, R59 ;  /* 0x0000010008047824 */ /* 0x000fe200078e023b */
[----:B------:R-:W-:Y:S01]  /*12240*/  LEA.HI R7, R7, R7, RZ, 0x1d ;  /* 0x0000000707077211 */ /* 0x000fe200078fe8ff */
[----:B------:R-:W4:Y:S01]  /*12250*/  @P3 MUFU.RCP R0, R56 ;  /* 0x0000003800003308 */ /* 0x000f220000001000 */
[----:B------:R-:W-:Y:S02]  /*12260*/  LOP3.LUT R8, R5, 0x1, RZ, 0xc0, !PT ;  /* 0x0000000105087812 */ /* 0x000fe400078ec0ff */
[----:B------:R-:W-:Y:S02]  /*12270*/  LEA R4, R9, R4, 0x4 ;  /* 0x0000000409047211 */ /* 0x000fe400078e20ff */
[----:B------:R-:W-:-:S03]  /*12280*/  ISETP.NE.U32.AND P0, PT, R8, 0x1, PT ;  /* 0x000000010800780c */ /* 0x000fc60003f05070 */
[----:B------:R-:W-:Y:S02]  /*12290*/  IMAD.U32 R7, R4, 0x2, R7 ;  /* 0x0000000204077824 */ /* 0x000fe400078e0007 */
[----:B--2---:R-:W-:Y:S01]  /*122a0*/  FMUL.FTZ R4, R3, UR7 ;  /* 0x0000000703047c20 */ /* 0x004fe20008410000 */
[----:B-1----:R-:W-:Y:S01]  /*122b0*/  FMUL.FTZ R3, R6, UR7 ;  /* 0x0000000706037c20 */ /* 0x002fe20008410000 */
[----:B---3--:R-:W-:Y:S01]  /*122c0*/  FMUL.FTZ R2, R2, UR7 ;  /* 0x0000000702027c20 */ /* 0x008fe20008410000 */
[----:B------:R-:W-:Y:S01]  /*122d0*/  LEA R15, R7, UR4, 0x1 ;  /* 0x00000004070f7c11 */ /* 0x000fe2000f8e08ff */
[----:B----4-:R-:W-:Y:S01]  /*122e0*/  FMUL.FTZ R0, R0, UR7 ;  /* 0x0000000700007c20 */ /* 0x010fe20008410000 */
        /* <DEDUP_REMOVED lines=8> */
.L_x_591:
[----:B------:R-:W-:Y:S01]  /*12370*/  ULDC.U8 UR4, c[0x0][0x3d8] ;  /* 0x0000f60000047ab9 */ /* 0x000fe20000000000 */
[C---:B------:R-:W-:Y:S01]  /*12380*/  VIADD R16, R15.reuse, 0xfffffff0 ;  /* 0xfffffff00f107836 */ /* 0x040fe20000000000 */
[----:B------:R-:W-:Y:S01]  /*12390*/  ISETP.NE.AND P2, PT, RZ, UR4, PT ;  /* 0x00000004ff007c0c */ /* 0x000fe2000bf45270 */
[----:B------:R-:W-:Y:S01]  /*123a0*/  ULDC.U8 UR7, c[0x0][0x3d9] ;  /* 0x0000f64000077ab9 */ /* 0x000fe20000000000 */
[----:B------:R-:W-:Y:S01]  /*123b0*/  @P0 VIADD R16, R15, 0x10 ;  /* 0x000000100f100836 */ /* 0x000fe20000000000 */
[----:B------:R-:W-:Y:S01]  /*123c0*/  LOP3.LUT P1, RZ, R5, 0x2, RZ, 0xc0, !PT ;  /* 0x0000000205ff7812 */ /* 0x000fe2000782c0ff */
[----:B------:R-:W-:Y:S01]  /*123d0*/  IMAD.MOV.U32 R57, RZ, RZ, 0x20 ;  /* 0x00000020ff397424 */ /* 0x000fe200078e00ff */
[----:B------:R-:W-:Y:S02]  /*123e0*/  ISETP.NE.OR P0, PT, RZ, UR7, !P2 ;  /* 0x00000007ff007c0c */ /* 0x000fe4000d705670 */
[----:B------:R-:W-:Y:S02]  /*123f0*/  CS2R R52, SRZ ;  /* 0x0000000000347805 */ /* 0x000fe4000001ff00 */
[----:B------:R-:W-:-:S02]  /*12400*/  SEL R57, R57, 0xffffffe0, !P1 ;  /* 0xffffffe039397807 */ /* 0x000fc40004800000 */
[----:B------:R-:W-:-:S04]  /*12410*/  PLOP3.LUT P1, PT, PT, PT, PT, 0x8, 0x0 ;  /* 0x000000000000781c */ /* 0x000fc80003f2e170 */
[----:B------:R-:W-:-:S03]  /*12420*/  P2R R58, PR, RZ, 0x2 ;  /* 0x00000002ff3a7803 */ /* 0x000fc60000000000 */
[----:B------:R-:W-:Y:S06]  /*12430*/  @P0 BRA `(.L_x_592) ;  /* 0x0000000000240947 */ /* 0x000fec0003800000 */
[----:B------:R-:W1:Y:S01]  /*12440*/  S2UR UR4, SR_CTAID.Y ;  /* 0x00000000000479c3 */ /* 0x000e620000002600 */
[----:B------:R-:W-:Y:S01]  /*12450*/  ULDC UR6, c[0x0][0x2c4] ;  /* 0x0000b10000067ab9 */ /* 0x000fe20000000800 */
[----:B------:R-:W-:-:S04]  /*12460*/  PLOP3.LUT P0, PT, PT, PT, PT, 0x80, 0x0 ;  /* 0x000000000000781c */ /* 0x000fc80003f0f070 */
[----:B------:R-:W-:Y:S01]  /*12470*/  P2R R58, PR, RZ, 0x1 ;  /* 0x00000001ff3a7803 */ /* 0x000fe20000000000 */
[----:B-1----:R-:W-:-:S04]  /*12480*/  UIMAD UR4, UR4, UR6, URZ ;  /* 0x00000006040472a4 */ /* 0x002fc8000f8e023f */
[----:B------:R-:W-:-:S04]  /*12490*/  USEL UR13, UR4, UR13, !UP0 ;  /* 0x0000000d040d7287 */ /* 0x000fc8000c000000 */
[----:B------:R-:W-:Y:S02]  /*124a0*/  USHF.R.S32.HI UR4, URZ, 0x1f, UR13 ;  /* 0x0000001f3f047899 */ /* 0x000fe4000801140d */
[----:B------:R-:W-:-:S04]  /*124b0*/  IMAD.U32 R52, RZ, RZ, UR13 ;  /* 0x0000000dff347e24 */ /* 0x000fc8000f8e00ff */
[----:B------:R-:W-:-:S07]  /*124c0*/  IMAD.U32 R53, RZ, RZ, UR4 ;  /* 0x00000004ff357e24 */ /* 0x000fce000f8e00ff */
.L_x_592:
[----:B------:R-:W-:Y:S01]  /*124d0*/  LOP3.LUT R10, R10, 0xffffffe0, RZ, 0xc0, !PT ;  /* 0xffffffe00a0a7812 */ /* 0x000fe200078ec0ff */
[C---:B------:R-:W-:Y:S01]  /*124e0*/  FMUL.FTZ R136, R4.reuse, R136 ;  /* 0x0000008804887220 */ /* 0x040fe20000410000 */
[C---:B------:R-:W-:Y:S01]  /*124f0*/  FMUL.FTZ R5, R4.reuse, R137 ;  /* 0x0000008904057220 */ /* 0x040fe20000410000 */
[----:B------:R-:W-:Y:S01]  /*12500*/  FMUL.FTZ R132, R4, R132 ;  /* 0x0000008404847220 */ /* 0x000fe20000410000 */
[----:B------:R-:W-:Y:S01]  /*12510*/  IADD3 R61, -R10, R61, RZ ;  /* 0x0000003d0a3d7210 */ /* 0x000fe20007ffe1ff */
        /* <DEDUP_REMOVED lines=24> */
[C---:B------:R-:W-:Y:S01]  /*126a0*/  FMUL.FTZ R135, R3.reuse, R135 ;  /* 0x0000008703877220 */ /* 0x040fe20000410000 */
[----:B------:R-:W-:Y:S01]  /*126b0*/  ISETP.NE.AND P1, PT, RZ, UR7, PT ;  /* 0x00000007ff007c0c */ /* 0x000fe2000bf25270 */
        /* <DEDUP_REMOVED lines=71> */
[----:B------:R1:W-:Y:S01]  /*12b30*/  STS [R15], R5 ;  /* 0x000000050f007388 */ /* 0x0003e20000000800 */
[----:B------:R-:W-:Y:S01]  /*12b40*/  F2FP.F16.F32.PACK_AB R0, R135, R134 ;  /* 0x000000868700723e */ /* 0x000fe200000000ff */
[----:B------:R-:W2:Y:S01]  /*12b50*/  S2UR UR4, SR_CTAID.X ;  /* 0x00000000000479c3 */ /* 0x000ea20000002500 */
[----:B------:R-:W-:Y:S01]  /*12b60*/  F2FP.F16.F32.PACK_AB R3, R3, R168 ;  /* 0x000000a80303723e */ /* 0x000fe200000000ff */
[----:B------:R-:W-:Y:S01]  /*12b70*/  STS [R15+0x200], R4 ;  /* 0x000200040f007388 */ /* 0x000fe20000000800 */
        /* <DEDUP_REMOVED lines=16> */
[----:B------:R-:W-:Y:S01]  /*12c80*/  F2FP.F16.F32.PACK_AB R39, R39, R158 ;  /* 0x0000009e2727723e */ /* 0x000fe200000000ff */
[----:B-1----:R-:W-:Y:S01]  /*12c90*/  @P6 MUFU.LG2 R5, R51 ;  /* 0x0000003300056308 */ /* 0x002fe20000000c00 */
[----:B------:R-:W-:Y:S01]  /*12ca0*/  F2FP.F16.F32.PACK_AB R38, R38, R120 ;  /* 0x000000782626723e */ /* 0x000fe200000000ff */
[----:B------:R-:W-:Y:S01]  /*12cb0*/  STS [R16+0x1200], R9 ;  /* 0x0012000910007388 */ /* 0x000fe20000000800 */
[----:B------:R-:W-:Y:S01]  /*12cc0*/  F2FP.F16.F32.PACK_AB R37, R37, R122 ;  /* 0x0000007a2525723e */ /* 0x000fe200000000ff */
[----:B--2---:R-:W-:Y:S01]  /*12cd0*/  UIMAD UR6, UR4, -0x80, UR15 ;  /* 0xffffff80040678a4 */ /* 0x004fe2000f8e020f */
[----:B------:R-:W-:Y:S02]  /*12ce0*/  F2FP.F16.F32.PACK_AB R34, R34, R116 ;  /* 0x000000742222723e */ /* 0x000fe400000000ff */
[----:B---3--:R-:W-:-:S02]  /*12cf0*/  IADD3 R2, R15, R57, RZ ;  /* 0x000000390f027210 */ /* 0x008fc40007ffe0ff */
[----:B------:R-:W-:Y:S02]  /*12d00*/  F2FP.F16.F32.PACK_AB R33, R33, R118 ;  /* 0x000000762121723e */ /* 0x000fe400000000ff */
[----:B----4-:R-:W-:Y:S01]  /*12d10*/  IADD3 R0, R57, R16, RZ ;  /* 0x0000001039007210 */ /* 0x010fe20007ffe0ff */
[----:B------:R1:W-:Y:S01]  /*12d20*/  STS [R2], R8 ;  /* 0x0000000802007388 */ /* 0x0003e20000000800 */
[----:B------:R-:W-:Y:S01]  /*12d30*/  F2FP.F16.F32.PACK_AB R36, R36, R152 ;  /* 0x000000982424723e */ /* 0x000fe200000000ff */
[----:B------:R-:W2:Y:S02]  /*12d40*/  @!P1 LDC R3, c[0x0][0x2c4] ;  /* 0x0000b100ff039b82 */ /* 0x000ea40000000800 */
[----:B------:R-:W-:Y:S01]  /*12d50*/  STS [R2+0x200], R45 ;  /* 0x0002002d02007388 */ /* 0x000fe20000000800 */
[----:B------:R-:W-:Y:S02]  /*12d60*/  F2FP.F16.F32.PACK_AB R35, R35, R154 ;  /* 0x0000009a2323723e */ /* 0x000fe400000000ff */
[----:B------:R-:W-:Y:S01]  /*12d70*/  F2FP.F16.F32.PACK_AB R32, R32, R148 ;  /* 0x000000942020723e */ /* 0x000fe200000000ff */
[----:B------:R-:W-:Y:S01]  /*12d80*/  STS [R0], R42 ;  /* 0x0000002a00007388 */ /* 0x000fe20000000800 */
[----:B------:R-:W-:-:S02]  /*12d90*/  F2FP.F16.F32.PACK_AB R31, R31, R150 ;  /* 0x000000961f1f723e */ /* 0x000fc400000000ff */
[----:B------:R-:W-:Y:S01]  /*12da0*/  F2FP.F16.F32.PACK_AB R30, R30, R112 ;  /* 0x000000701e1e723e */ /* 0x000fe200000000ff */
[----:B------:R-:W-:Y:S01]  /*12db0*/  STS [R0+0x200], R41 ;  /* 0x0002002900007388 */ /* 0x000fe20000000800 */
[----:B------:R-:W-:Y:S01]  /*12dc0*/  F2FP.F16.F32.PACK_AB R29, R29, R114 ;  /* 0x000000721d1d723e */ /* 0x000fe200000000ff */
[----:B------:R-:W3:Y:S01]  /*12dd0*/  @!P1 LDC R7, c[0x0][0x270] ;  /* 0x00009c00ff079b82 */ /* 0x000ee20000000800 */
[----:B------:R-:W-:Y:S01]  /*12de0*/  F2FP.F16.F32.PACK_AB R26, R26, R108 ;  /* 0x0000006c1a1a723e */ /* 0x000fe200000000ff */
[----:B------:R-:W-:Y:S01]  /*12df0*/  STS [R2+0x1000], R44 ;  /* 0x0010002c02007388 */ /* 0x000fe20000000800 */
[----:B------:R-:W-:Y:S02]  /*12e00*/  F2FP.F16.F32.PACK_AB R25, R25, R110 ;  /* 0x0000006e1919723e */ /* 0x000fe400000000ff */
        /* <DEDUP_REMOVED lines=10> */
[----:B-1----:R-:W1:Y:S01]  /*12eb0*/  @P1 LDC.64 R8, c[0x0][0x2c0] ;  /* 0x0000b000ff081b82 */ /* 0x002e620000000a00 */
[----:B------:R-:W-:Y:S01]  /*12ec0*/  F2FP.F16.F32.PACK_AB R18, R18, R80 ;  /* 0x000000501212723e */ /* 0x000fe200000000ff */
[----:B------:R-:W-:Y:S01]  /*12ed0*/  STS [R15+0x2000], R38 ;  /* 0x002000260f007388 */ /* 0x000fe20000000800 */
[----:B------:R-:W-:Y:S02]  /*12ee0*/  F2FP.F16.F32.PACK_AB R17, R17, R82 ;  /* 0x000000521111723e */ /* 0x000fe400000000ff */
[----:B------:R-:W-:Y:S01]  /*12ef0*/  F2FP.F16.F32.PACK_AB R20, R20, R72 ;  /* 0x000000481414723e */ /* 0x000fe200000000ff */
[----:B------:R-:W-:Y:S01]  /*12f00*/  STS [R15+0x2200], R37 ;  /* 0x002200250f007388 */ /* 0x000fe20000000800 */
[----:B------:R-:W-:-:S02]  /*12f10*/  F2FP.F16.F32.PACK_AB R19, R19, R74 ;  /* 0x0000004a1313723e */ /* 0x000fc400000000ff */
[----:B------:R-:W-:Y:S01]  /*12f20*/  PLOP3.LUT P0, PT, PT, PT, PT, 0x8, 0x0 ;  /* 0x000000000000781c */ /* 0x000fe20003f0e170 */
[----:B------:R-:W-:Y:S01]  /*12f30*/  STS [R16+0x2000], R34 ;  /* 0x0020002210007388 */ /* 0x000fe20000000800 */
[----:B------:R-:W-:Y:S02]  /*12f40*/  F2FP.F16.F32.PACK_AB R14, R14, R76 ;  /* 0x0000004c0e0e723e */ /* 0x000fe400000000ff */
[----:B------:R-:W-:Y:S01]  /*12f50*/  F2FP.F16.F32.PACK_AB R13, R13, R78 ;  /* 0x0000004e0d0d723e */ /* 0x000fe200000000ff */
[----:B------:R-:W-:Y:S01]  /*12f60*/  STS [R16+0x2200], R33 ;  /* 0x0022002110007388 */ /* 0x000fe20000000800 */
[----:B------:R-:W-:Y:S02]  /*12f70*/  @!P1 PLOP3.LUT P0, PT, P2, PT, PT, 0x80, 0x0 ;  /* 0x000000000000981c */ /* 0x000fe4000170f070 */
        /* <DEDUP_REMOVED lines=9> */
[----:B--2---:R-:W3:Y:S01]  /*13010*/  @P0 LDC R3, c[0x0][0x2e4] ;  /* 0x0000b900ff030b82 */ /* 0x004ee20000000800 */
[----:B------:R-:W-:Y:S01]  /*13020*/  F2FP.F16.F32.PACK_AB R48, R48, R92 ;  /* 0x0000005c3030723e */ /* 0x000fe200000000ff */
[----:B------:R-:W-:Y:S01]  /*13030*/  STS [R16+0x3200], R31 ;  /* 0x0032001f10007388 */ /* 0x000fe20000000800 */
[----:B------:R-:W-:-:S02]  /*13040*/  F2FP.F16.F32.PACK_AB R47, R47, R94 ;  /* 0x0000005e2f2f723e */ /* 0x000fc400000000ff */
[----:B------:R-:W-:Y:S01]  /*13050*/  @P1 MOV R4, 0x1 ;  /* 0x0000000100041802 */ /* 0x000fe20000000f00 */
[----:B------:R-:W-:Y:S01]  /*13060*/  STS [R2+0x2000], R30 ;  /* 0x0020001e02007388 */ /* 0x000fe20000000800 */
[----:B------:R-:W-:-:S03]  /*13070*/  ISETP.GE.AND P0, PT, R62, UR6, PT ;  /* 0x000000063e007c0c */ /* 0x000fc6000bf06270 */
[----:B------:R-:W-:Y:S04]  /*13080*/  STS [R2+0x2200], R29 ;  /* 0x0022001d02007388 */ /* 0x000fe80000000800 */
[----:B------:R-:W-:Y:S04]  /*13090*/  STS [R0+0x2000], R26 ;  /* 0x0020001a00007388 */ /* 0x000fe80000000800 */
[----:B------:R-:W-:Y:S04]  /*130a0*/  STS [R0+0x2200], R25 ;  /* 0x0022001900007388 */ /* 0x000fe80000000800 */
[----:B------:R-:W-:Y:S01]  /*130b0*/  STS [R2+0x3000], R28 ;  /* 0x0030001c02007388 */ /* 0x000fe20000000800 */
[----:B---3--:R-:W-:-:S03]  /*130c0*/  @!P1 IMAD R4, R3, R7, RZ ;  /* 0x0000000703049224 */ /* 0x008fc600078e02ff */
[----:B------:R-:W-:Y:S01]  /*130d0*/  STS [R2+0x3200], R27 ;  /* 0x0032001b02007388 */ /* 0x000fe20000000800 */
[----:B------:R-:W-:Y:S03]  /*130e0*/  @P4 MUFU.LG2 R7, R55 ;  /* 0x0000003700074308 */ /* 0x000fe60000000c00 */
[----:B------:R2:W-:Y:S04]  /*130f0*/  STS [R0+0x3000], R24 ;  /* 0x0030001800007388 */ /* 0x0005e80000000800 */
[----:B------:R-:W-:Y:S04]  /*13100*/  STS [R0+0x3200], R23 ;  /* 0x0032001700007388 */ /* 0x000fe80000000800 */
[----:B------:R-:W-:Y:S04]  /*13110*/  STS [R15+0x4000], R22 ;  /* 0x004000160f007388 */ /* 0x000fe80000000800 */
[----:B------:R3:W-:Y:S04]  /*13120*/  STS [R15+0x4200], R21 ;  /* 0x004200150f007388 */ /* 0x0007e80000000800 */
[----:B------:R-:W-:Y:S04]  /*13130*/  STS [R16+0x4000], R18 ;  /* 0x0040001210007388 */ /* 0x000fe80000000800 */
[----:B------:R-:W-:Y:S04]  /*13140*/  STS [R16+0x4200], R17 ;  /* 0x0042001110007388 */ /* 0x000fe80000000800 */
[----:B------:R4:W-:Y:S01]  /*13150*/  STS [R15+0x5000], R20 ;  /* 0x005000140f007388 */ /* 0x0009e20000000800 */
[----:B--2---:R-:W-:-:S03]  /*13160*/  SHF.L.U32 R24, R59, 0x3, RZ ;  /* 0x000000033b187819 */ /* 0x004fc600000006ff */
[----:B------:R-:W-:Y:S04]  /*13170*/  STS [R15+0x5200], R19 ;  /* 0x005200130f007388 */ /* 0x000fe80000000800 */
[----:B------:R-:W-:Y:S04]  /*13180*/  STS [R16+0x5000], R14 ;  /* 0x0050000e10007388 */ /* 0x000fe80000000800 */
[----:B------:R2:W-:Y:S01]  /*13190*/  STS [R16+0x5200], R13 ;  /* 0x0052000d10007388 */ /* 0x0005e20000000800 */
[----:B---3--:R-:W-:-:S03]  /*131a0*/  MOV R21, 0x7f800000 ;  /* 0x7f80000000157802 */ /* 0x008fc60000000f00 */
[----:B------:R3:W-:Y:S04]  /*131b0*/  STS [R2+0x4000], R12 ;  /* 0x0040000c02007388 */ /* 0x0007e80000000800 */
[----:B------:R1:W-:Y:S04]  /*131c0*/  STS [R2+0x4200], R11 ;  /* 0x0042000b02007388 */ /* 0x0003e80000000800 */
[----:B------:R1:W-:Y:S01]  /*131d0*/  STS [R0+0x4000], R10 ;  /* 0x0040000a00007388 */ /* 0x0003e20000000800 */
[----:B----4-:R-:W-:-:S03]  /*131e0*/  MOV R20, 0x7f800000 ;  /* 0x7f80000000147802 */ /* 0x010fc60000000f00 */
[----:B------:R-:W-:Y:S04]  /*131f0*/  STS [R0+0x4200], R46 ;  /* 0x0042002e00007388 */ /* 0x000fe80000000800 */
[----:B------:R-:W-:Y:S04]  /*13200*/  STS [R2+0x5000], R50 ;  /* 0x0050003202007388 */ /* 0x000fe80000000800 */
[----:B------:R4:W-:Y:S01]  /*13210*/  STS [R2+0x5200], R49 ;  /* 0x0052003102007388 */ /* 0x0009e20000000800 */
[----:B--2---:R-:W2:Y:S01]  /*13220*/  @P5 LDC R13, c[0x0][0x2e8] ;  /* 0x0000ba00ff0d5b82 */ /* 0x004ea20000000800 */
[----:B------:R-:W-:-:S02]  /*13230*/  MOV R16, 0x7f800000 ;  /* 0x7f80000000107802 */ /* 0x000fc40000000f00 */
[----:B------:R-:W-:Y:S04]  /*13240*/  STS [R0+0x5000], R48 ;  /* 0x0050003000007388 */ /* 0x000fe80000000800 */
[----:B------:R4:W-:Y:S01]  /*13250*/  STS [R0+0x5200], R47 ;  /* 0x0052002f00007388 */ /* 0x0009e20000000800 */
[----:B---3--:R-:W3:Y:S01]  /*13260*/  @P4 LDC R12, c[0x0][0x2e8] ;  /* 0x0000ba00ff0c4b82 */ /* 0x008ee20000000800 */
[----:B-1----:R-:W1:Y:S07]  /*13270*/  @P5 MUFU.LG2 R11, R54 ;  /* 0x00000036000b5308 */ /* 0x002e6e0000000c00 */
[----:B------:R-:W-:Y:S08]  /*13280*/  BAR.SYNC.DEFER_BLOCKING 0x0 ;  /* 0x0000000000007b1d */ /* 0x000ff00000010000 */
[----:B------:R-:W3:Y:S01]  /*13290*/  @P1 LDC R10, c[0x0][0x2c0] ;  /* 0x0000b000ff0a1b82 */ /* 0x000ee20000000800 */
[----:B------:R-:W3:Y:S01]  /*132a0*/  S2R R17, SR_CTAID.Y ;  /* 0x0000000000117919 */ /* 0x000ee20000002600 */
[----:B------:R-:W3:Y:S01]  /*132b0*/  S2R R23, SR_CTAID.Z ;  /* 0x0000000000177919 */ /* 0x000ee20000002700 */
[----:B----4-:R-:W-:Y:S01]  /*132c0*/  @P1 IMAD R2, R9, R8, RZ ;  /* 0x0000000809021224 */ /* 0x010fe200078e02ff */
[----:B------:R-:W-:-:S04]  /*132d0*/  @!P1 MOV R2, R3 ;  /* 0x0000000300029202 */ /* 0x000fc80000000f00 */
[----:B------:R-:W4:Y:S01]  /*132e0*/  @P3 LDC R8, c[0x0][0x2e8] ;  /* 0x0000ba00ff083b82 */ /* 0x000f220000000800 */
[----:B------:R-:W3:Y:S01]  /*132f0*/  S2R R14, SR_TID.X ;  /* 0x00000000000e7919 */ /* 0x000ee20000002100 */
[----:B-1----:R-:W-:Y:S01]  /*13300*/  @P5 FMUL.FTZ R3, R11, 0.69314718246459960938 ;  /* 0x3f3172180b035820 */ /* 0x002fe20000410000 */
[----:B------:R-:W-:Y:S01]  /*13310*/  @P6 FMUL.FTZ R0, R5, 0.69314718246459960938 ;  /* 0x3f31721805006820 */ /* 0x000fe20000410000 */
[----:B------:R-:W-:Y:S02]  /*13320*/  LEA.HI.SX32 R5, R60, 0x20, 0x1e ;  /* 0x000000203c057811 */ /* 0x000fe400078ff2ff */
[----:B--2--5:R-:W-:Y:S01]  /*13330*/  @P5 FFMA.FTZ R21, R103, R13, R3 ;  /* 0x0000000d67155223 */ /* 0x024fe20000010003 */
[----:B------:R1:W2:Y:S01]  /*13340*/  LDS.128 R32, [R207+0x1800] ;  /* 0x00180000cf207984 */ /* 0x0002a20000000c00 */
[----:B------:R-:W-:Y:S01]  /*13350*/  @P6 FFMA.FTZ R16, R104, R6, R0 ;  /* 0x0000000668106223 */ /* 0x000fe20000010000 */
[----:B------:R-:W-:Y:S01]  /*13360*/  ISETP.NE.AND P6, PT, R58, RZ, PT ;  /* 0x000000ff3a00720c */ /* 0x000fe20003fc5270 */
[----:B------:R-:W1:Y:S01]  /*13370*/  @P3 MUFU.LG2 R6, R56 ;  /* 0x0000003800063308 */ /* 0x000e620000000c00 */
[----:B------:R1:W2:Y:S01]  /*13380*/  LDS.128 R28, [R207+0x3800] ;  /* 0x00380000cf1c7984 */ /* 0x0002a20000000c00 */
[----:B------:R-:W-:-:S02]  /*13390*/  ISETP.GE.AND P2, PT, R5, UR6, PT ;  /* 0x0000000605007c0c */ /* 0x000fc4000bf46270 */
[----:B------:R-:W-:Y:S02]  /*133a0*/  @!P1 MOV R10, 0x1 ;  /* 0x00000001000a9802 */ /* 0x000fe40000000f00 */
[----:B------:R-:W-:Y:S02]  /*133b0*/  LOP3.LUT P1, RZ, R61, 0x3, RZ, 0xc0, !PT ;  /* 0x000000033dff7812 */ /* 0x000fe4000782c0ff */
[----:B------:R-:W-:Y:S01]  /*133c0*/  MOV R13, 0x7f800000 ;  /* 0x7f800000000d7802 */ /* 0x000fe20000000f00 */
[----:B---3--:R-:W-:Y:S01]  /*133d0*/  IMAD R0, R17, R4, RZ ;  /* 0x0000000411007224 */ /* 0x008fe200078e02ff */
[----:B------:R-:W-:-:S04]  /*133e0*/  LEA.HI.SX32 R4, R60, 0x40, 0x1e ;  /* 0x000000403c047811 */ /* 0x000fc800078ff2ff */
[----:B------:R-:W-:Y:S01]  /*133f0*/  SEL R5, R0, RZ, !P6 ;  /* 0x000000ff00057207 */ /* 0x000fe20007000000 */
[----:B------:R-:W-:Y:S01]  /*13400*/  @P4 FMUL.FTZ R0, R7, 0.69314718246459960938 ;  /* 0x3f31721807004820 */ /* 0x000fe20000410000 */
[----:B------:R-:W-:Y:S01]  /*13410*/  ISETP.GE.AND P6, PT, R4, UR6, PT ;  /* 0x0000000604007c0c */ /* 0x000fe2000bfc6270 */
[----:B------:R-:W-:Y:S01]  /*13420*/  IMAD R4, R10, UR4, RZ ;  /* 0x000000040a047c24 */ /* 0x000fe2000f8e02ff */
[----:B------:R-:W-:Y:S01]  /*13430*/  SHF.R.S32.HI R22, RZ, 0x1f, R14 ;  /* 0x0000001fff167819 */ /* 0x000fe2000001140e */
[----:B------:R-:W-:Y:S01]  /*13440*/  @P4 FFMA.FTZ R20, R102, R12, R0 ;  /* 0x0000000c66144223 */ /* 0x000fe20000010000 */
[----:B------:R-:W-:Y:S02]  /*13450*/  IMAD R2, R23, R2, R5 ;  /* 0x0000000217027224 */ /* 0x000fe400078e0205 */
[----:B------:R-:W-:Y:S01]  /*13460*/  SHF.L.U32 R0, R4, 0x7, RZ ;  /* 0x0000000704007819 */ /* 0x000fe200000006ff */
[----:B-1----:R-:W-:Y:S01]  /*13470*/  @P3 FMUL.FTZ R4, R6, 0.69314718246459960938 ;  /* 0x3f31721806043820 */ /* 0x002fe20000410000 */
[----:B------:R-:W-:-:S02]  /*13480*/  LEA.HI R22, R22, R14, RZ, 0x2 ;  /* 0x0000000e16167211 */ /* 0x000fc400078f10ff */
[----:B------:R-:W-:Y:S01]  /*13490*/  IADD3 R12, P5, P4, R0, R52, R2 ;  /* 0x00000034000c7210 */ /* 0x000fe20007cbe002 */
[----:B----4-:R-:W-:Y:S01]  /*134a0*/  @P3 FFMA.FTZ R13, R101, R8, R4 ;  /* 0x00000008650d3223 */ /* 0x010fe20000010004 */
[----:B------:R-:W-:Y:S02]  /*134b0*/  SHF.R.S32.HI R3, RZ, 0x1f, R0 ;  /* 0x0000001fff037819 */ /* 0x000fe40000011400 */
[----:B------:R-:W-:-:S04]  /*134c0*/  SHF.R.S32.HI R2, RZ, 0x1f, R2 ;  /* 0x0000001fff027819 */ /* 0x000fc80000011402 */
[----:B------:R-:W-:Y:S01]  /*134d0*/  IADD3.X R11, R3, R53, R2, P5, P4 ;  /* 0x00000035030b7210 */ /* 0x000fe20002fe8402 */
[----:B--2---:R-:W-:Y:S06]  /*134e0*/  @P1 BRA `(.L_x_594) ;  /* 0x0000000000c41947 */ /* 0x004fec0003800000 */
[----:B------:R-:W1:Y:S02]  /*134f0*/  S2R R4, SR_TID.X ;  /* 0x0000000000047919 */ /* 0x000e640000002100 */
[----:B-1----:R-:W-:-:S04]  /*13500*/  SHF.R.S32.HI R2, RZ, 0x1f, R4 ;  /* 0x0000001fff027819 */ /* 0x002fc80000011404 */
[----:B------:R-:W-:-:S04]  /*13510*/  LEA.HI R2, R2, R4, RZ, 0x5 ;  /* 0x0000000402027211 */ /* 0x000fc800078f28ff */
[----:B------:R-:W-:Y:S02]  /*13520*/  LOP3.LUT R0, R2, 0xffffffe0, RZ, 0xc0, !PT ;  /* 0xffffffe002007812 */ /* 0x000fe400078ec0ff */
[--C-:B------:R-:W-:Y:S02]  /*13530*/  SHF.R.S32.HI R3, RZ, 0x5, R2.reuse ;  /* 0x00000005ff037819 */ /* 0x100fe40000011402 */
[----:B------:R-:W-:Y:S01]  /*13540*/  SHF.R.S32.HI R2, RZ, 0x1f, R2 ;  /* 0x0000001fff027819 */ /* 0x000fe20000011402 */
[----:B------:R-:W-:-:S03]  /*13550*/  IMAD.IADD R0, R4, 0x1, -R0 ;  /* 0x0000000104007824 */ /* 0x000fc600078e0a00 */
[----:B------:R-:W-:Y:S02]  /*13560*/  LEA.HI R2, R2, R3, RZ, 0x2 ;  /* 0x0000000302027211 */ /* 0x000fe400078f10ff */
        /* <DEDUP_REMOVED lines=11> */
[----:B------:R-:W-:-:S07]  /*13620*/  ISETP.GE.AND P4, PT, R5, UR5, PT ;  /* 0x0000000505007c0c */ /* 0x000fce000bf86270 */
[----:B------:R-:W1:Y:S01]  /*13630*/  @!P1 LDC.64 R6, c[0x0][0x2b0] ;  /* 0x0000ac00ff069b82 */ /* 0x000e620000000a00 */
[----:B------:R-:W-:-:S03]  /*13640*/  @!P1 IMAD R2, R0, R10, RZ ;  /* 0x0000000a00029224 */ /* 0x000fc600078e02ff */
[----:B------:R-:W-:Y:S02]  /*13650*/  @!P5 IMAD R4, R4, R10, RZ ;  /* 0x0000000a0404d224 */ /* 0x000fe400078e02ff */
[C---:B------:R-:W-:Y:S02]  /*13660*/  @!P1 IADD3 R3, P3, R2.reuse, R12, RZ ;  /* 0x0000000c02039210 */ /* 0x040fe40007f7e0ff */
[----:B------:R-:W2:Y:S02]  /*13670*/  @!P5 LDC.64 R18, c[0x0][0x2b0] ;  /* 0x0000ac00ff12db82 */ /* 0x000ea40000000a00 */
[----:B------:R-:W-:-:S06]  /*13680*/  @!P1 LEA.HI.X.SX32 R9, R2, R11, 0x1, P3 ;  /* 0x0000000b02099211 */ /* 0x000fcc00018f0eff */
[----:B------:R-:W3:Y:S01]  /*13690*/  @!P4 LDC.64 R14, c[0x0][0x2b0] ;  /* 0x0000ac00ff0ecb82 */ /* 0x000ee20000000a00 */
[----:B-1----:R-:W-:-:S04]  /*136a0*/  @!P1 LEA R2, P3, R3, R6, 0x2 ;  /* 0x0000000603029211 */ /* 0x002fc800078610ff */
[----:B------:R-:W-:Y:S02]  /*136b0*/  @!P1 LEA.HI.X R3, R3, R7, R9, 0x2, P3 ;  /* 0x0000000703039211 */ /* 0x000fe400018f1409 */
[----:B------:R-:W-:-:S03]  /*136c0*/  ISETP.GE.AND P3, PT, R8, UR5, PT ;  /* 0x0000000508007c0c */ /* 0x000fc6000bf66270 */
[----:B------:R1:W-:Y:S01]  /*136d0*/  @!P1 STG.E desc[UR20][R2.64], R16 ;  /* 0x0000001002009986 */ /* 0x0003e2000c101914 */
[----:B------:R-:W-:-:S09]  /*136e0*/  @!P5 IADD3 R0, P1, R4, R12, RZ ;  /* 0x0000000c0400d210 */ /* 0x000fd20007f3e0ff */
[----:B-1----:R-:W1:Y:S01]  /*136f0*/  @!P3 LDC.64 R16, c[0x0][0x2b0] ;  /* 0x0000ac00ff10bb82 */ /* 0x002e620000000a00 */
[----:B------:R-:W-:Y:S01]  /*13700*/  @!P5 LEA.HI.X.SX32 R2, R4, R11, 0x1, P1 ;  /* 0x0000000b0402d211 */ /* 0x000fe200008f0eff */
[----:B------:R-:W-:Y:S01]  /*13710*/  @!P4 IMAD R3, R5, R10, RZ ;  /* 0x0000000a0503c224 */ /* 0x000fe200078e02ff */
        /* <DEDUP_REMOVED lines=14> */
.L_x_594:
[----:B------:R-:W-:Y:S05]  /*13800*/  BSYNC B0 ;  /* 0x0000000000007941 */ /* 0x000fea0003800000 */
.L_x_593:
[----:B------:R1:W5:Y:S04]  /*13810*/  LDL R26, [R1+0x13c] ;  /* 0x00013c00011a7983 */ /* 0x0003680000100800 */
[----:B------:R1:W5:Y:S01]  /*13820*/  LDL R25, [R1+0x148] ;  /* 0x0001480001197983 */ /* 0x0003620000100800 */
[----:B--2---:R-:W-:Y:S01]  /*13830*/  IADD3 R4, P1, R24, UR10, RZ ;  /* 0x0000000a18047c10 */ /* 0x004fe2000ff3e0ff */
[----:B------:R-:W-:Y:S01]  /*13840*/  ULDC.64 UR4, c[0x0][0x2a0] ;  /* 0x0000a80000047ab9 */ /* 0x000fe20000000a00 */
[----:B------:R-:W-:Y:S01]  /*13850*/  SHF.R.S32.HI R3, RZ, 0x1f, R23 ;  /* 0x0000001fff037819 */ /* 0x000fe20000011417 */
[----:B------:R1:W2:Y:S01]  /*13860*/  LDS.128 R16, [R207+0x2000] ;  /* 0x00200000cf107984 */ /* 0x0002a20000000c00 */
[----:B------:R-:W-:Y:S01]  /*13870*/  LEA.HI.SX32 R0, R60, 0x60, 0x1e ;  /* 0x000000603c007811 */ /* 0x000fe200078ff2ff */
[----:B------:R-:W-:Y:S01]  /*13880*/  IMAD.U32 R6, RZ, RZ, UR14 ;  /* 0x0000000eff067e24 */ /* 0x000fe2000f8e00ff */
[----:B------:R-:W-:Y:S01]  /*13890*/  LEA.HI.X.SX32 R5, R24, UR8, 0x1, P1 ;  /* 0x0000000818057c11 */ /* 0x000fe200088f0eff */
[----:B------:R1:W3:Y:S01]  /*138a0*/  LDS.128 R12, [R207+0x4000] ;  /* 0x00400000cf0c7984 */ /* 0x0002e20000000c00 */
[----:B------:R-:W-:Y:S01]  /*138b0*/  ISETP.GE.AND P1, PT, R0, UR6, PT ;  /* 0x0000000600007c0c */ /* 0x000fe2000bf26270 */
[----:B------:R-:W-:Y:S01]  /*138c0*/  IMAD R0, R3, UR4, RZ ;  /* 0x0000000403007c24 */ /* 0x000fe2000f8e02ff */
[----:B------:R-:W-:Y:S01]  /*138d0*/  SHF.R.S32.HI R2, RZ, 0x2, R22 ;  /* 0x00000002ff027819 */ /* 0x000fe20000011416 */
[C---:B------:R-:W-:Y:S01]  /*138e0*/  IMAD.WIDE.U32 R10, R23.reuse, UR4, R4 ;  /* 0x00000004170a7c25 */ /* 0x040fe2000f8e0004 */
[----:B------:R-:W-:Y:S02]  /*138f0*/  BSSY B0, `(.L_x_595) ;  /* 0x0000017000007945 */ /* 0x000fe40003800000 */
[----:B------:R-:W-:Y:S01]  /*13900*/  SHF.R.S32.HI R3, RZ, 0x1f, R2 ;  /* 0x0000001fff037819 */ /* 0x000fe20000011402 */
[----:B------:R-:W-:-:S02]  /*13910*/  IMAD R0, R23, UR5, R0 ;  /* 0x0000000517007c24 */ /* 0x000fc4000f8e0200 */
[----:B------:R1:W4:Y:S01]  /*13920*/  LDS.128 R20, [R207] ;  /* 0x00000000cf147984 */ /* 0x0003220000000c00 */
[----:B------:R-:W-:-:S04]  /*13930*/  IMAD.WIDE R2, R6, 0x80, R2 ;  /* 0x0000008006027825 */ /* 0x000fc800078e0202 */
        /* <DEDUP_REMOVED lines=15> */
[----:B----4-:R4:W-:Y:S04]  /*13a30*/  @!P5 STG.E.128 desc[UR20][R4.64], R20 ;  /* 0x000000140400d986 */ /* 0x0109e8000c101d14 */
[----:B--2---:R4:W-:Y:S04]  /*13a40*/  @!P4 STG.E.128 desc[UR20][R4.64+0x40], R16 ;  /* 0x000040100400c986 */ /* 0x0049e8000c101d14 */
[----:B---3--:R4:W-:Y:S02]  /*13a50*/  @!P3 STG.E.128 desc[UR20][R4.64+0x80], R12 ;  /* 0x0000800c0400b986 */ /* 0x0089e4000c101d14 */
.L_x_596:
[----:B------:R-:W-:Y:S05]  /*13a60*/  BSYNC B0 ;  /* 0x0000000000007941 */ /* 0x000fea0003800000 */
.L_x_595:
[----:B----4-:R4:W1:Y:S01]  /*13a70*/  LDS.128 R20, [R207+0x800] ;  /* 0x00080000cf147984 */ /* 0x0108620000000c00 */
[----:B------:R-:W-:Y:S03]  /*13a80*/  BSSY B0, `(.L_x_597) ;  /* 0x0000017000007945 */ /* 0x000fe60003800000 */
[----:B--2---:R4:W2:Y:S04]  /*13a90*/  LDS.128 R16, [R207+0x2800] ;  /* 0x00280000cf107984 */ /* 0x0048a80000000c00 */
[----:B---3--:R4:W3:Y:S01]  /*13aa0*/  LDS.128 R12, [R207+0x4800] ;  /* 0x00480000cf0c7984 */ /* 0x0088e20000000c00 */
        /* <DEDUP_REMOVED lines=18> */
[----:B--2---:R1:W-:Y:S04]  /*13bd0*/  @!P2 STG.E.128 desc[UR20][R4.64+0x40], R16 ;  /* 0x000040100400a986 */ /* 0x0043e8000c101d14 */
[----:B---3--:R1:W-:Y:S02]  /*13be0*/  @!P0 STG.E.128 desc[UR20][R4.64+0x80], R12 ;  /* 0x0000800c04008986 */ /* 0x0083e4000c101d14 */
.L_x_598:
[----:B------:R-:W-:Y:S05]  /*13bf0*/  BSYNC B0 ;  /* 0x0000000000007941 */ /* 0x000fea0003800000 */
.L_x_597:
[----:B-1----:R1:W1:Y:S01]  /*13c00*/  LDS.128 R20, [R207+0x1000] ;  /* 0x00100000cf147984 */ /* 0x0022620000000c00 */
[----:B------:R-:W-:Y:S03]  /*13c10*/  BSSY B0, `(.L_x_599) ;  /* 0x0000017000007945 */ /* 0x000fe60003800000 */
[----:B--2---:R2:W1:Y:S04]  /*13c20*/  LDS.128 R16, [R207+0x3000] ;  /* 0x00300000cf107984 */ /* 0x0044680000000c00 */
        /* <DEDUP_REMOVED lines=20> */
[----:B---3--:R1:W-:Y:S02]  /*13d70*/  @!P0 STG.E.128 desc[UR20][R4.64+0x80], R12 ;  /* 0x0000800c04008986 */ /* 0x0083e4000c101d14 */
.L_x_600:
[----:B------:R-:W-:Y:S05]  /*13d80*/  BSYNC B0 ;  /* 0x0000000000007941 */ /* 0x000fea0003800000 */
.L_x_599:
[----:B-1-3--:R1:W3:Y:S01]  /*13d90*/  LDS.128 R12, [R207+0x5800] ;  /* 0x00580000cf0c7984 */ /* 0x00a2e20000000c00 */
        /* <DEDUP_REMOVED lines=20> */
[----:B---3--:R-:W-:Y:S01]  /*13ee0*/  STG.E.128 desc[UR20][R2.64+0x80], R12 ;  /* 0x0000800c02007986 */ /* 0x008fe2000c101d14 */
[----:B------:R-:W-:Y:S05]  /*13ef0*/  EXIT ;  /* 0x000000000000794d */ /* 0x000fea0003800000 */
.L_x_565:
[----:B------:R-:W-:Y:S01]  /*13f00*/  UISETP.NE.AND UP2, UPT, UR13, -0x1, UPT ;  /* 0xffffffff0d00788c */ /* 0x000fe2000bf45270 */
[----:B------:R-:W-:Y:S01]  /*13f10*/  LEA.HI R10, R17, R153, RZ, 0x2 ;  /* 0x00000099110a7211 */ /* 0x000fe200078f10ff */
[----:B------:R-:W-:Y:S01]  /*13f20*/  ULDC.U8 UR8, c[0x0][0x3d8] ;  /* 0x0000f60000087ab9 */ /* 0x000fe20000000000 */
[----:B------:R-:W-:Y:S01]  /*13f30*/  ULDC.U8 UR10, c[0x0][0x3d9] ;  /* 0x0000f640000a7ab9 */ /* 0x000fe20000000000 */
[----:B------:R-:W-:Y:S01]  /*13f40*/  UISETP.NE.AND UP3, UPT, UR8, URZ, UPT ;  /* 0x0000003f0800728c */ /* 0x000fe2000bf65270 */
[----:B------:R-:W-:Y:S01]  /*13f50*/  LOP3.LUT R0, R10, 0xfffffffc, RZ, 0xc0, !PT ;  /* 0xfffffffc0a007812 */ /* 0x000fe200078ec0ff */
[----:B------:R-:W-:Y:S01]  /*13f60*/  UISETP.NE.AND UP1, UPT, UR10, URZ, UPT ;  /* 0x0000003f0a00728c */ /* 0x000fe2000bf25270 */
[----:B------:R-:W-:Y:S01]  /*13f70*/  SHF.R.S32.HI R10, RZ, 0x2, R10 ;  /* 0x00000002ff0a7819 */ /* 0x000fe2000001140a */
[----:B------:R-:W-:-:S03]  /*13f80*/  UISETP.EQ.AND UP3, UPT, UR10, URZ, UP3 ;  /* 0x0000003f0a00728c */ /* 0x000fc60009f62270 */
[----:B------:R-:W-:Y:S01]  /*13f90*/  @!UP2 USHF.R.S32.HI UR9, URZ, 0x1f, UR17 ;  /* 0x0000001f3f09a899 */ /* 0x000fe20008011411 */
[----:B------:R-:W-:Y:S01]  /*13fa0*/  PLOP3.LUT P0, PT, PT, PT, UP1, 0x80, 0x0 ;  /* 0x000000000000781c */ /* 0x000fe20003f0f018 */
[----:B------:R-:W-:Y:S01]  /*13fb0*/  @UP2 ULDC.64 UR6, c[0x0][0x298] ;  /* 0x0000a60000062ab9 */ /* 0x000fe20000000a00 */
[----:B------:R-:W-:Y:S01]  /*13fc0*/  @!UP2 ULDC.64 UR4, c[0x0][0x290] ;  /* 0x0000a4000004aab9 */ /* 0x000fe20000000a00 */
[----:B------:R-:W-:Y:S01]  /*13fd0*/  @UP2 UIMAD.WIDE.U32 UR10, UR13, UR6, URZ ;  /* 0x000000060d0a22a5 */ /* 0x000fe2000f8e003f */
[----:B------:R-:W-:Y:S01]  /*13fe0*/  SHF.R.S32.HI R11, RZ, 0x1f, R10 ;  /* 0x0000001fff0b7819 */ /* 0x000fe2000001140a */
[----:B------:R-:W-:Y:S02]  /*13ff0*/  UISETP.NE.OR UP0, UPT, UR13, -0x1, !UP3 ;  /* 0xffffffff0d00788c */ /* 0x000fe4000df05670 */
[----:B------:R-:W-:Y:S02]  /*14000*/  @!UP2 UIMAD UR6, UR9, UR4, URZ ;  /* 0x000000040906a2a4 */ /* 0x000fe4000f8e023f */
[----:B------:R-:W-:-:S02]  /*14010*/  @!UP2 UIMAD.WIDE.U32 UR18, UR17, UR4, URZ ;  /* 0x000000041112a2a5 */ /* 0x000fc4000f8e003f */
[----:B------:R-:W-:Y:S02]  /*14020*/  @!UP2 UIMAD UR6, UR17, UR5, UR6 ;  /* 0x000000051106a2a4 */ /* 0x000fe4000f8e0206 */
[----:B------:R-:W-:Y:S01]  /*14030*/  @UP2 UIMAD UR7, UR13, UR7, UR11 ;  /* 0x000000070d0722a4 */ /* 0x000fe2000f8e020b */
[----:B------:R-:W-:Y:S01]  /*14040*/  @UP1 ULDC.64 UR4, c[0x0][0x2c0] ;  /* 0x0000b00000041ab9 */ /* 0x000fe20000000a00 */
[----:B------:R-:W-:Y:S01]  /*14050*/  @!UP3 UMOV UR22, URZ ;  /* 0x0000003f0016bc82 */ /* 0x000fe20008000000 */
[----:B------:R-:W-:Y:S01]  /*14060*/  @UP1 UIMAD UR11, UR5, UR4, URZ ;  /* 0x00000004050b12a4 */ /* 0x000fe2000f8e023f */
[----:B------:R-:W-:Y:S02]  /*14070*/  @!UP3 UMOV UR23, URZ ;  /* 0x0000003f0017bc82 */ /* 0x000fe40008000000 */
[----:B------:R-:W-:Y:S01]  /*14080*/  @UP3 ULDC UR4, c[0x0][0x2c4] ;  /* 0x0000b10000043ab9 */ /* 0x000fe20000000800 */
[----:B------:R-:W-:Y:S01]  /*14090*/  @UP1 ULDC UR12, c[0x0][0x2c0] ;  /* 0x0000b000000c1ab9 */ /* 0x000fe20000000800 */
[----:B------:R-:W-:Y:S01]  /*140a0*/  @!UP0 UIMAD UR13, UR17, UR4, URZ ;  /* 0x00000004110d82a4 */ /* 0x000fe2000f8e023f */
[----:B------:R-:W-:Y:S01]  /*140b0*/  @UP1 UMOV UR9, 0x1 ;  /* 0x0000000100091882 */ /* 0x000fe20000000000 */
[----:B------:R-:W-:-:S02]  /*140c0*/  @!UP2 UIADD3 UR7, UR19, UR6, URZ ;  /* 0x000000061307a290 */ /* 0x000fc4000fffe03f */
[----:B------:R-:W-:Y:S01]  /*140d0*/  @UP3 USHF.R.S32.HI UR4, URZ, 0x1f, UR13 ;  /* 0x0000001f3f043899 */ /* 0x000fe2000801140d */
[----:B------:R-:W-:Y:S02]  /*140e0*/  @!UP2 UMOV UR10, UR18 ;  /* 0x00000012000aac82 */ /* 0x000fe40008000000 */
[----:B------:R-:W-:-:S04]  /*140f0*/  @UP3 UMOV UR22, UR13 ;  /* 0x0000000d00163c82 */ /* 0x000fc80008000000 */
[----:B------:R-:W-:Y:S01]  /*14100*/  @UP3 UMOV UR23, UR4 ;  /* 0x0000000400173c82 */ /* 0x000fe20008000000 */
[----:B------:R-:W-:Y:S05]  /*14110*/  @P0 BRA `(.L_x_601) ;  /* 0x0000000000180947 */ /* 0x000fea0003800000 */
[----:B------:R-:W-:Y:S01]  /*14120*/  UISETP.NE.AND UP0, UPT, UR8, URZ, UPT ;  /* 0x0000003f0800728c */ /* 0x000fe2000bf05270 */
[----:B------:R-:W-:Y:S01]  /*14130*/  ULDC UR11, c[0x0][0x2c4] ;  /* 0x0000b100000b7ab9 */ /* 0x000fe20000000800 */
[----:B------:R-:W-:Y:S01]  /*14140*/  ULDC UR9, c[0x0][0x270] ;  /* 0x00009c0000097ab9 */ /* 0x000fe20000000800 */
[----:B------:R-:W-:-:S08]  /*14150*/  UMOV UR12, 0x1 ;  /* 0x00000001000c7882 */ /* 0x000fd00000000000 */
[----:B------:R-:W-:Y:S02]  /*14160*/  @UP0 ULDC UR11, c[0x0][0x2e4] ;  /* 0x0000b900000b0ab9 */ /* 0x000fe40000000800 */
[----:B------:R-:W-:-:S12]  /*14170*/  UIMAD UR9, UR11, UR9, URZ ;  /* 0x000000090b0972a4 */ /* 0x000fd8000f8e023f */
.L_x_601:
[----:B------:R-:W-:Y:S01]  /*14180*/  IMAD.IADD R0, R153, 0x1, -R0 ;  /* 0x0000000199007824 */ /* 0x000fe200078e0a00 */
[----:B------:R-:W-:Y:S01]  /*14190*/  USHF.R.S32.HI UR6, URZ, 0x1f, UR16 ;  /* 0x0000001f3f067899 */ /* 0x000fe20008011410 */
[----:B------:R-:W-:Y:S01]  /*141a0*/  VIADD R14, R10, 0x20 ;  /* 0x000000200a0e7836 */ /* 0x000fe20000000000 */
[----:B------:R-:W-:Y:S01]  /*141b0*/  UIADD3 UR15, -UR27, UR15, URZ ;  /* 0x0000000f1b0f7290 */ /* 0x000fe2000fffe13f */
[----:B------:R-:W-:Y:S01]  /*141c0*/  IMAD.U32 R6, RZ, RZ, UR14 ;  /* 0x0000000eff067e24 */ /* 0x000fe2000f8e00ff */
[C---:B------:R-:W-:Y:S01]  /*141d0*/  ISETP.NE.AND P3, PT, R0.reuse, RZ, PT ;  /* 0x000000ff0000720c */ /* 0x040fe20003f65270 */
[----:B------:R-:W-:Y:S01]  /*141e0*/  IMAD.SHL.U32 R0, R0, 0x8, RZ ;  /* 0x0000000800007824 */ /* 0x000fe200078e00ff */
[----:B------:R-:W-:Y:S01]  /*141f0*/  ULDC.64 UR4, c[0x0][0x2a0] ;  /* 0x0000a80000047ab9 */ /* 0x000fe20000000a00 */
[----:B------:R-:W-:Y:S01]  /*14200*/  UIMAD UR9, UR17, UR9, URZ ;  /* 0x00000009110972a4 */ /* 0x000fe2000f8e023f */
[----:B------:R-:W-:Y:S01]  /*14210*/  MOV R12, UR4 ;  /* 0x00000004000c7c02 */ /* 0x000fe20008000f00 */
[----:B------:R-:W-:Y:S01]  /*14220*/  UIMAD UR6, UR6, UR4, URZ ;  /* 0x00000004060672a4 */ /* 0x000fe2000f8e023f */
[----:B------:R-:W-:Y:S01]  /*14230*/  IADD3 R2, P0, R0, UR10, RZ ;  /* 0x0000000a00027c10 */ /* 0x000fe2000ff1e0ff */
[----:B------:R-:W-:Y:S01]  /*14240*/  USEL UR9, UR9, URZ, !UP3 ;  /* 0x0000003f09097287 */ /* 0x000fe2000d800000 */
[----:B------:R-:W-:Y:S01]  /*14250*/  IADD3 R15, R10, 0x40, RZ ;  /* 0x000000400a0f7810 */ /* 0x000fe20007ffe0ff */
[----:B------:R-:W-:Y:S01]  /*14260*/  UIMAD UR5, UR16, UR5, UR6 ;  /* 0x00000005100572a4 */ /* 0x000fe2000f8e0206 */
[----:B------:R-:W-:Y:S01]  /*14270*/  LEA.HI.X.SX32 R3, R0, UR7, 0x1, P0 ;  /* 0x0000000700037c11 */ /* 0x000fe200080f0eff */
[----:B------:R-:W-:Y:S01]  /*14280*/  UIMAD UR6, UR27, UR12, URZ ;  /* 0x0000000c1b0672a4 */ /* 0x000fe2000f8e023f */
[----:B------:R-:W-:Y:S01]  /*14290*/  ISETP.GE.AND P0, PT, R10, UR15, PT ;  /* 0x0000000f0a007c0c */ /* 0x000fe2000bf06270 */
[----:B------:R-:W-:Y:S01]  /*142a0*/  UIMAD UR9, UR16, UR11, UR9 ;  /* 0x0000000b100972a4 */ /* 0x000fe2000f8e0209 */
[----:B------:R-:W-:Y:S01]  /*142b0*/  BSSY B0, `(.L_x_602) ;  /* 0x000001e000007945 */ /* 0x000fe20003800000 */
[----:B------:R-:W-:Y:S01]  /*142c0*/  USHF.R.S32.HI UR4, URZ, 0x1f, UR6 ;  /* 0x0000001f3f047899 */ /* 0x000fe20008011406 */
[----:B------:R-:W-:Y:S01]  /*142d0*/  IMAD.WIDE.U32 R12, R12, UR16, R2 ;  /* 0x000000100c0c7c25 */ /* 0x000fe2000f8e0002 */
[----:B------:R-:W-:Y:S01]  /*142e0*/  USHF.R.S32.HI UR7, URZ, 0x1f, UR9 ;  /* 0x0000001f3f077899 */ /* 0x000fe20008011409 */
[----:B------:R-:W-:Y:S01]  /*142f0*/  ISETP.GE.AND P2, PT, R14, UR15, PT ;  /* 0x0000000f0e007c0c */ /* 0x000fe2000bf46270 */
[----:B------:R-:W-:Y:S01]  /*14300*/  UIADD3 UR6, UP1, UP0, UR6, UR22, UR9 ;  /* 0x0000001606067290 */ /* 0x000fe2000f83e009 */
[----:B------:R-:W-:Y:S01]  /*14310*/  IMAD.WIDE R6, R6, 0x80, R10 ;  /* 0x0000008006067825 */ /* 0x000fe200078e020a */
[----:B------:R-:W-:-:S02]  /*14320*/  IADD3 R9, R13, UR5, RZ ;  /* 0x000000050d097c10 */ /* 0x000fc4000fffe0ff */
[----:B------:R-:W-:Y:S01]  /*14330*/  UIADD3.X UR22, UR4, UR23, UR7, UP1, UP0 ;  /* 0x0000001704167290 */ /* 0x000fe20008fe0407 */
[----:B------:R-:W-:Y:S01]  /*14340*/  ISETP.GE.AND P1, PT, R15, UR15, PT ;  /* 0x0000000f0f007c0c */ /* 0x000fe2000bf26270 */
[----:B------:R-:W-:Y:S01]  /*14350*/  VIADD R16, R10, 0x60 ;  /* 0x000000600a107836 */ /* 0x000fe20000000000 */
[C---:B------:R-:W-:Y:S01]  /*14360*/  IADD3 R18, R0.reuse, 0x20, RZ ;  /* 0x0000002000127810 */ /* 0x040fe20007ffe0ff */
[----:B------:R-:W-:Y:S01]  /*14370*/  VIADD R17, R0, 0x40 ;  /* 0x0000004000117836 */ /* 0x000fe20000000000 */
[----:B------:R-:W-:Y:S09]  /*14380*/  @P0 BRA `(.L_x_603) ;  /* 0x0000000000400947 */ /* 0x000ff20003800000 */
        /* <DEDUP_REMOVED lines=16> */
.L_x_603:
[----:B------:R-:W-:Y:S05]  /*14490*/  BSYNC B0 ;  /* 0x0000000000007941 */ /* 0x000fea0003800000 */
.L_x_602:
        /* <DEDUP_REMOVED lines=22> */
.L_x_605:
[----:B------:R-:W-:Y:S05]  /*14600*/  BSYNC B0 ;  /* 0x0000000000007941 */ /* 0x000fea0003800000 */
.L_x_604:
        /* <DEDUP_REMOVED lines=22> */
.L_x_607:
[----:B------:R-:W-:Y:S05]  /*14770*/  BSYNC B0 ;  /* 0x0000000000007941 */ /* 0x000fea0003800000 */
.L_x_606:
        /* <DEDUP_REMOVED lines=24> */
.L_x_609:
[----:B------:R-:W-:Y:S05]  /*14900*/  BSYNC B0 ;  /* 0x0000000000007941 */ /* 0x000fea0003800000 */
.L_x_608:
        /* <DEDUP_REMOVED lines=10> */
.L_x_611:
[----:B------:R-:W-:Y:S05]  /*149b0*/  BSYNC B0 ;  /* 0x0000000000007941 */ /* 0x000fea0003800000 */
.L_x_610:
        /* <DEDUP_REMOVED lines=10> */
.L_x_613:
[----:B------:R-:W-:Y:S05]  /*14a60*/  BSYNC B0 ;  /* 0x0000000000007941 */ /* 0x000fea0003800000 */
.L_x_612:
        /* <DEDUP_REMOVED lines=10> */
.L_x_615:
[----:B------:R-:W-:Y:S05]  /*14b10*/  BSYNC B0 ;  /* 0x0000000000007941 */ /* 0x000fea0003800000 */
.L_x_614:
        /* <DEDUP_REMOVED lines=10> */
.L_x_616:
        /* <DEDUP_REMOVED lines=12> */
.L_x_1219:


//--------------------- .text._ZN5flash16flash_fwd_kernelI23Flash_fwd_kernel_traitsILi96ELi128ELi64ELi4ELb0ELb0EN7cutlass6half_tE19Flash_kernel_traitsILi96ELi128ELi64ELi4ES3_EELb0ELb0ELb0ELb0ELb0ELb0ELb1ELb0EEEvNS_16Flash_fwd_paramsE --------------------------
	.section	.text._ZN5flash16flash_fwd_kernelI23Flash_fwd_kernel_traitsILi96ELi128ELi64ELi4ELb0ELb0EN7cutlass6half_tE19Flash_kernel_traitsILi96ELi128ELi64ELi4ES3_EELb0ELb0ELb0ELb0ELb0ELb0ELb1ELb0EEEvNS_16Flash_fwd_paramsE,"ax",@progbits
	.align	128
        .global         _ZN5flash16flash_fwd_kernelI23Flash_fwd_kernel_traitsILi96ELi128ELi64ELi4ELb0ELb0EN7cutlass6half_tE19Flash_kernel_traitsILi96ELi128ELi64ELi4ES3_EELb0ELb0ELb0ELb0ELb0ELb0ELb1ELb0EEEvNS_16Flash_fwd_paramsE
        .type           _ZN5flash16flash_fwd_kernelI23Flash_fwd_kernel_traitsILi96ELi128ELi64ELi4ELb0ELb0EN7cutlass6half_tE19Flash_kernel_traitsILi96ELi128ELi64ELi4ES3_EELb0ELb0ELb0ELb0ELb0ELb0ELb1ELb0EEEvNS_16Flash_fwd_paramsE,@function
        .size           _ZN5flash16flash_fwd_kernelI23Flash_fwd_kernel_traitsILi96ELi128ELi64ELi4ELb0ELb0EN7cutlass6half_tE19Flash_kernel_traitsILi96ELi128ELi64ELi4ES3_EELb0ELb0ELb0ELb0ELb0ELb0ELb1ELb0EEEvNS_16Flash_fwd_paramsE,(.L_x_1220 - _ZN5flash16flash_fwd_kernelI23Flash_fwd_kernel_traitsILi96ELi128ELi64ELi4ELb0ELb0EN7cutlass6half_tE19Flash_kernel_traitsILi96ELi128ELi64ELi4ES3_EELb0ELb0ELb0ELb0ELb0ELb0ELb1ELb0EEEvNS_16Flash_fwd_paramsE)
        .other          _ZN5flash16flash_fwd_kernelI23Flash_fwd_kernel_traitsILi96ELi128ELi64ELi4ELb0ELb0EN7cutlass6half_tE19Flash_kernel_traitsILi96ELi128ELi64ELi4ES3_EELb0ELb0ELb0ELb0ELb0ELb0ELb1ELb0EEEvNS_16Flash_fwd_paramsE,@"STO_CUDA_ENTRY STV_DEFAULT"
_ZN5flash16flash_fwd_kernelI23Flash_fwd_kernel_traitsILi96ELi128ELi64ELi4ELb0ELb0EN7cutlass6half_tE19Flash_kernel_traitsILi96ELi128ELi64ELi4ES3_EELb0ELb0ELb0ELb0ELb0ELb0ELb1ELb0EEEvNS_16Flash_fwd_paramsE:
.text._ZN5flash16flash_fwd_kernelI23Flash_fwd_kernel_traitsILi96ELi128ELi64ELi4ELb0ELb0EN7cutlass6half_tE19Flash_kernel_traitsILi96ELi128ELi64ELi4ES3_EELb0ELb0ELb0ELb0ELb0ELb0ELb1ELb0EEEvNS_16Flash_fwd_paramsE:
        /* <DEDUP_REMOVED lines=41> */
.L_x_617:
[----:B-1----:R-:W1:Y:S02]  /*0290*/  LDC R4, c[0x0][0x2c8] ;  /* 0x0000b200ff047b82 */ /* 0x002e640000000800 */
.L_x_618:
        /* <DEDUP_REMOVED lines=65> */
[--C-:B------:R-:W-:Y:S01]  /*06b0*/  SHF.R.S32.HI R183, RZ, 0x1f, R182.reuse ;  /* 0x0000001fffb77819 */ /* 0x100fe200000114b6 */
[----:B------:R-:W-:Y:S01]  /*06c0*/  @!P2 IMAD.IADD R5, R5, 0x1, -R7 ;  /* 0x000000010505a824 */ /* 0x000fe200078e0a07 */
[----:B------:R-:W-:Y:S01]  /*06d0*/  LOP3.LUT R3, R0, 0x18, R182, 0xf8, !PT ;  /* 0x0000001800037812 */ /* 0x000fe200078ef8b6 */
[----:B------:R-:W-:Y:S01]  /*06e0*/  IMAD.IADD R2, R36, 0x1, -R2 ;  /* 0x0000000124027824 */ /* 0x000fe200078e0a02 */
[----:B------:R-:W-:Y:S01]  /*06f0*/  SHF.R.U32.HI R0, RZ, 0x3, R0 ;  /* 0x00000003ff007819 */ /* 0x000fe20000011600 */
[----:B------:R1:W-:Y:S01]  /*0700*/  STL.64 [R1+0x30], R182 ;  /* 0x000030b601007387 */ /* 0x0003e20000100a00 */
[----:B------:R-:W-:Y:S01]  /*0710*/  ISETP.GE.U32.AND P4, PT, R5, R7, PT ;  /* 0x000000070500720c */ /* 0x000fe20003f86070 */
[----:B------:R-:W-:Y:S01]  /*0720*/  @!P3 IMAD.WIDE.U32 R6, R27, R10, RZ ;  /* 0x0000000a1b06b225 */ /* 0x000fe200078e00ff */
[----:B------:R-:W-:-:S03]  /*0730*/  LOP3.LUT R4, R3, R0, RZ, 0x3c, !PT ;  /* 0x0000000003047212 */ /* 0x000fc600078e3cff */
[----:B------:R-:W-:Y:S02]  /*0740*/  IMAD R0, R32, 0x8, R2 ;  /* 0x0000000820007824 */ /* 0x000fe400078e0202 */
        /* <DEDUP_REMOVED lines=8> */
[----:B------:R-:W-:Y:S01]  /*07d0*/  @!P3 IMAD.IADD R16, R7, 0x1, R11 ;  /* 0x000000010710b824 */ /* 0x000fe200078e020b */
[----:B------:R-:W-:Y:S01]  /*07e0*/  @!P3 MOV R15, R6 ;  /* 0x00000006000fb202 */ /* 0x000fe20000000f00 */
[C---:B-----5:R-:W-:Y:S02]  /*07f0*/  @P0 IMAD R8, R0.reuse, R25, RZ ;  /* 0x0000001900080224 */ /* 0x060fe400078e02ff */
[----:B------:R-:W-:-:S04]  /*0800*/  @P0 IMAD.WIDE.U32 R2, R0, R24, RZ ;  /* 0x0000001800020225 */ /* 0x000fc800078e00ff */
[C---:B---3--:R-:W-:Y:S02]  /*0810*/  @P0 IMAD R0, R4.reuse, R21, RZ ;  /* 0x0000001504000224 */ /* 0x048fe400078e02ff */
[----:B------:R-:W-:-:S04]  /*0820*/  @P0 IMAD.WIDE.U32 R4, R4, R20, RZ ;  /* 0x0000001404040225 */ /* 0x000fc800078e00ff */
[----:B------:R-:W-:Y:S01]  /*0830*/  @P0 IMAD.IADD R14, R3, 0x1, R8 ;  /* 0x00000001030e0824 */ /* 0x000fe200078e0208 */
[----:B------:R-:W-:Y:S01]  /*0840*/  @P0 IADD3 R13, R5, R0, RZ ;  /* 0x00000000050d0210 */ /* 0x000fe20007ffe0ff */
        /* <DEDUP_REMOVED lines=16> */
.L_x_620:
        /* <DEDUP_REMOVED lines=14> */
.L_x_621:
        /* <DEDUP_REMOVED lines=26> */
[----:B------:R-:W-:Y:S01]  /*0bd0*/  IADD3 R177, R182, 0x20, RZ ;  /* 0x00000020b6b17810 */ /* 0x000fe20007ffe0ff */
[----:B------:R-:W-:Y:S01]  /*0be0*/  IMAD R9, R29, UR5, R9 ;  /* 0x000000051d097c24 */ /* 0x000fe2000f8e0209 */
[----:B------:R-:W-:Y:S01]  /*0bf0*/  ULDC.64 UR4, c[0x0][0x268] ;  /* 0x00009a0000047ab9 */ /* 0x000fe20000000a00 */
[----:B------:R-:W-:Y:S01]  /*0c00*/  IMAD.WIDE.U32 R40, R0, UR6, R4 ;  /* 0x0000000600287c25 */ /* 0x000fe2000f8e0004 */
[----:B------:R-:W-:Y:S02]  /*0c10*/  ISETP.GE.AND P2, PT, R36, R26, PT ;  /* 0x0000001a2400720c */ /* 0x000fe40003f46270 */
[----:B------:R-:W-:Y:S01]  /*0c20*/  SHF.R.S32.HI R8, RZ, 0x1f, R0 ;  /* 0x0000001fff087819 */ /* 0x000fe20000011400 */
[----:B------:R-:W-:Y:S01]  /*0c30*/  IMAD.WIDE.U32 R34, R0, UR4, R2 ;  /* 0x0000000400227c25 */ /* 0x000fe2000f8e0002 */
[----:B------:R2:W-:Y:S01]  /*0c40*/  STL.64 [R1+0x50], R40 ;  /* 0x0000502801007387 */ /* 0x0005e20000100a00 */
[----:B------:R-:W-:Y:S02]  /*0c50*/  LEA.HI.SX32 R49, R227, 0xffffffff, 0x1a ;  /* 0xffffffffe3317811 */ /* 0x000fe400078fd2ff */
[C---:B------:R-:W-:Y:S01]  /*0c60*/  VIADD R33, R36.reuse, 0x20 ;  /* 0x0000002024217836 */ /* 0x040fe20000000000 */
[----:B------:R2:W-:Y:S01]  /*0c70*/  STL.64 [R1+0x48], R34 ;  /* 0x0000482201007387 */ /* 0x0005e20000100a00 */
[----:B------:R-:W-:Y:S01]  /*0c80*/  VIADD R14, R36, 0x60 ;  /* 0x00000060240e7836 */ /* 0x000fe20000000000 */
[----:B------:R-:W-:Y:S01]  /*0c90*/  LEA.HI R5, R22, R160, RZ, 0x4 ;  /* 0x000000a016057211 */ /* 0x000fe200078f20ff */
[----:B------:R-:W-:Y:S01]  /*0ca0*/  VIADD R167, R182, 0x40 ;  /* 0x00000040b6a77836 */ /* 0x000fe20000000000 */
[----:B------:R2:W-:Y:S01]  /*0cb0*/  STL [R1+0x74], R33 ;  /* 0x0000742101007387 */ /* 0x0005e20000100800 */
[C---:B------:R-:W-:Y:S01]  /*0cc0*/  IMAD R4, R8.reuse, UR4, RZ ;  /* 0x0000000408047c24 */ /* 0x040fe2000f8e02ff */
[----:B------:R-:W-:Y:S01]  /*0cd0*/  UMOV UR4, 0x400 ;  /* 0x0000040000047882 */ /* 0x000fe20000000000 */
[----:B------:R-:W-:Y:S01]  /*0ce0*/  IMAD R6, R8, UR6, RZ ;  /* 0x0000000608067c24 */ /* 0x000fe2000f8e02ff */
[----:B------:R2:W-:Y:S01]  /*0cf0*/  STL [R1+0x7c], R27 ;  /* 0x00007c1b01007387 */ /* 0x0005e20000100800 */
[----:B-1----:R-:W-:Y:S01]  /*0d00*/  ULEA UR4, UR10, UR4, 0x18 ;  /* 0x000000040a047291 */ /* 0x002fe2000f8ec03f */
[----:B------:R-:W-:Y:S01]  /*0d10*/  IMAD R23, R49, -0x40, R48 ;  /* 0xffffffc031177824 */ /* 0x000fe200078e0230 */
[----:B------:R-:W-:Y:S01]  /*0d20*/  SHF.R.S32.HI R8, RZ, 0x4, R5 ;  /* 0x00000004ff087819 */ /* 0x000fe20000011405 */
[----:B------:R2:W-:Y:S01]  /*0d30*/  STL [R1+0x78], R14 ;  /* 0x0000780e01007387 */ /* 0x0005e20000100800 */
[C---:B------:R-:W-:Y:S01]  /*0d40*/  IMAD R18, R0.reuse, UR7, R6 ;  /* 0x0000000700127c24 */ /* 0x040fe2000f8e0206 */
[----:B------:R-:W-:Y:S01]  /*0d50*/  ISETP.GE.AND P1, PT, R33, R26, PT ;  /* 0x0000001a2100720c */ /* 0x000fe20003f26270 */
[----:B------:R-:W-:Y:S01]  /*0d60*/  IMAD R31, R0, UR5, R4 ;  /* 0x00000005001f7c24 */ /* 0x000fe2000f8e0204 */
[----:B------:R2:W-:Y:S01]  /*0d70*/  STL [R1+0x10], R177 ;  /* 0x000010b101007387 */ /* 0x0005e20000100800 */
[----:B------:R-:W-:-:S02]  /*0d80*/  ISETP.GE.AND P6, PT, R36, R23, PT ;  /* 0x000000172400720c */ /* 0x000fc40003fc6270 */
[----:B------:R-:W-:Y:S01]  /*0d90*/  ISETP.GE.AND P0, PT, R27, R26, PT ;  /* 0x0000001a1b00720c */ /* 0x000fe20003f06270 */
[----:B------:R2:W-:Y:S01]  /*0da0*/  STL [R1+0x14], R167 ;  /* 0x000014a701007387 */ /* 0x0005e20000100800 */
[C---:B------:R-:W-:Y:S02]  /*0db0*/  LOP3.LUT R13, R5.reuse, 0xfffffff0, RZ, 0xc0, !PT ;  /* 0xfffffff0050d7812 */ /* 0x040fe400078ec0ff */
[----:B------:R-:W-:Y:S02]  /*0dc0*/  LEA.HI R12, R5, R8, RZ, 0x1 ;  /* 0x00000008050c7211 */ /* 0x000fe400078f08ff */
        /* <DEDUP_REMOVED lines=40> */
.L_x_623:
[----:B------:R-:W-:Y:S05]  /*1050*/  BSYNC B0 ;  /* 0x0000000000007941 */ /* 0x000fea0003800000 */
.L_x_622:
        /* <DEDUP_REMOVED lines=47> */
.L_x_625:
[----:B------:R-:W-:Y:S05]  /*1350*/  BSYNC B0 ;  /* 0x0000000000007941 */ /* 0x000fea0003800000 */
.L_x_624:
[----:B------:R-:W-:Y:S01]  /*1360*/  LEA.HI R19, R12, R12, RZ, 0x1 ;  /* 0x0000000c0c137211 */ /* 0x000fe200078f08ff */
[----:B------:R-:W-:Y:S01]  /*1370*/  BSSY B0, `(.L_x_626) ;  /* 0x0000032000007945 */ /* 0x000fe20003800000 */
[----:B------:R-:W-:Y:S02]  /*1380*/  LOP3.LUT R2, R8, 0x7fffffe, RZ, 0xc0, !PT ;  /* 0x07fffffe08027812 */ /* 0x000fe400078ec0ff */
[----:B------:R-:W-:Y:S02]  /*1390*/  LOP3.LUT R0, R19, 0x3fffffe, RZ, 0xc0, !PT ;  /* 0x03fffffe13007812 */ /* 0x000fe400078ec0ff */
[----:B-1-3--:R-:W-:Y:S01]  /*13a0*/  SHF.R.S32.HI R4, RZ, 0x1f, R9 ;  /* 0x0000001fff047819 */ /* 0x00afe20000011409 */
[----:B------:R-:W-:Y:S01]  /*13b0*/  IMAD.IADD R151, R9, 0x1, -R2 ;  /* 0x0000000109977824 */ /* 0x000fe200078e0a02 */
[----:B------:R-:W-:Y:S01]  /*13c0*/  SHF.R.S32.HI R13, RZ, 0x1, R8 ;  /* 0x00000001ff0d7819 */ /* 0x000fe20000011408 */
[----:B------:R-:W-:Y:S01]  /*13d0*/  IMAD.IADD R28, R12, 0x1, -R0 ;  /* 0x000000010c1c7824 */ /* 0x000fe200078e0a00 */
        /* <DEDUP_REMOVED lines=43> */
.L_x_627:
[----:B------:R-:W-:Y:S05]  /*1690*/  BSYNC B0 ;  /* 0x0000000000007941 */ /* 0x000fea0003800000 */
.L_x_626:
[----:B------:R-:W-:Y:S01]  /*16a0*/  IMAD.IADD R179, R41, 0x1, R18 ;  /* 0x0000000129b37824 */ /* 0x000fe200078e0212 */
[----:B------:R-:W-:Y:S01]  /*16b0*/  MOV R178, R40 ;  /* 0x0000002800b27202 */ /* 0x000fe20000000f00 */
[C---:B------:R-:W-:Y:S01]  /*16c0*/  IMAD.SHL.U32 R148, R20.reuse, 0x40, RZ ;  /* 0x0000004014947824 */ /* 0x040fe200078e00ff */
[----:B------:R-:W-:Y:S01]  /*16d0*/  SHF.L.U64.HI R164, R20, 0x6, R21 ;  /* 0x0000000614a47819 */ /* 0x000fe20000010215 */
[----:B------:R-:W-:Y:S01]  /*16e0*/  BSSY B0, `(.L_x_628) ;  /* 0x000002f000007945 */ /* 0x000fe20003800000 */
[----:B------:R-:W-:Y:S01]  /*16f0*/  SHF.R.S32.HI R22, RZ, 0x1f, R49 ;  /* 0x0000001fff167819 */ /* 0x000fe20000011431 */
[----:B------:R4:W-:Y:S01]  /*1700*/  STL.64 [R1+0x38], R178 ;  /* 0x000038b201007387 */ /* 0x0009e20000100a00 */
[----:B------:R-:W-:Y:S01]  /*1710*/  LOP3.LUT R0, R12, 0xfffffffc, RZ, 0xc0, !PT ;  /* 0xfffffffc0c007812 */ /* 0x000fe200078ec0ff */
[----:B-1-3--:R-:W-:Y:S02]  /*1720*/  IMAD R4, R164, R49, RZ ;  /* 0x00000031a4047224 */ /* 0x00afe400078e02ff */
[----:B------:R-:W-:Y:S01]  /*1730*/  IMAD.WIDE.U32 R2, R49, R148, R178 ;  /* 0x0000009431027225 */ /* 0x000fe200078e00b2 */
[----:B--2---:R-:W-:-:S03]  /*1740*/  IADD3 R27, R13, -R0, RZ ;  /* 0x800000000d1b7210 */ /* 0x004fc60007ffe0ff */
        /* <DEDUP_REMOVED lines=40> */
.L_x_629:
[----:B------:R-:W-:Y:S05]  /*19d0*/  BSYNC B0 ;  /* 0x0000000000007941 */ /* 0x000fea0003800000 */
.L_x_628:
        /* <DEDUP_REMOVED lines=35> */
.L_x_631:
[----:B------:R-:W-:Y:S05]  /*1c10*/  BSYNC B0 ;  /* 0x0000000000007941 */ /* 0x000fea0003800000 */
.L_x_630:
        /* <DEDUP_REMOVED lines=37> */
.L_x_633:
[----:B------:R-:W-:Y:S05]  /*1e70*/  BSYNC B0 ;  /* 0x0000000000007941 */ /* 0x000fea0003800000 */
.L_x_632:
        /* <DEDUP_REMOVED lines=8> */
[----:B---3--:R-:W-:Y:S01]  /*1f00*/  IMAD.SHL.U32 R5, R30, 0x8, RZ ;  /* 0x000000081e057824 */ /* 0x008fe200078e00ff */
        /* <DEDUP_REMOVED lines=18> */
[----:B------:R-:W-:Y:S01]  /*2030*/  LEA R6, P0, R4, R34, 0x6 ;  /* 0x0000002204067211 */ /* 0x000fe200078030ff */
        /* <DEDUP_REMOVED lines=44> */
.L_x_635:
[----:B------:R-:W-:Y:S05]  /*2300*/  BSYNC B0 ;  /* 0x0000000000007941 */ /* 0x000fea0003800000 */
.L_x_634:
        /* <DEDUP_REMOVED lines=38> */
.L_x_637:
[----:B------:R-:W-:Y:S05]  /*2570*/  BSYNC B0 ;  /* 0x0000000000007941 */ /* 0x000fea0003800000 */
.L_x_636:
[----:B------:R-:W-:Y:S01]  /*2580*/  LDSM.16.M88.4 R12, [R221+0x6000] ;  /* 0x00600000dd0c783b */ /* 0x000fe20000000200 */
[----:B------:R-:W-:Y:S01]  /*2590*/  IMAD.MOV.U32 R0, RZ, RZ, 0x20 ;  /* 0x00000020ff007424 */ /* 0x000fe200078e00ff */
[----:B------:R-:W-:Y:S01]  /*25a0*/  LOP3.LUT P0, RZ, R19, 0x2, RZ, 0xc0, !PT ;  /* 0x0000000213ff7812 */ /* 0x000fe2000780c0ff */
[----:B-123--:R-:W-:Y:S01]  /*25b0*/  IMAD.MOV.U32 R2, RZ, RZ, 0x10 ;  /* 0x00000010ff027424 */ /* 0x00efe200078e00ff */
[----:B------:R-:W1:Y:S01]  /*25c0*/  LDSM.16.M88.4 R4, [R224+0x1000] ;  /* 0x00100000e004783b */ /* 0x000e620000000200 */
[----:B------:R-:W-:Y:S01]  /*25d0*/  LOP3.LUT P1, RZ, R27, 0x2, RZ, 0xc0, !PT ;  /* 0x000000021bff7812 */ /* 0x000fe2000782c0ff */
[----:B------:R-:W-:Y:S01]  /*25e0*/  ULDC UR5, c[0x0][0x39c] ;  /* 0x0000e70000057ab9 */ /* 0x000fe20000000800 */
[----:B------:R-:W-:Y:S01]  /*25f0*/  SEL R0, R0, 0xffffffe0, !P0 ;  /* 0xffffffe000007807 */ /* 0x000fe20004000000 */
[----:B------:R-:W2:Y:S01]  /*2600*/  LDSM.16.M88.4 R8, [R224] ;  /* 0x00000000e008783b */ /* 0x000ea20000000200 */
[----:B------:R-:W-:Y:S01]  /*2610*/  SEL R2, R2, 0xfffffff0, !P1 ;  /* 0xfffffff002027807 */ /* 0x000fe20004800000 */
[----:B------:R-:W-:-:S02]  /*2620*/  IMAD.SHL.U32 R3, R160, 0x2, RZ ;  /* 0x00000002a0037824 */ /* 0x000fc400078e00ff */
[----:B------:R-:W-:Y:S01]  /*2630*/  IMAD.IADD R223, R221, 0x1, R0 ;  /* 0x00000001dddf7824 */ /* 0x000fe200078e0200 */
[----:B------:R-:W-:Y:S01]  /*2640*/  LDSM.16.M88.4 R28, [R224+0x3000] ;  /* 0x00300000e01c783b */ /* 0x000fe20000000200 */
[----:B------:R-:W-:-:S03]  /*2650*/  IMAD R225, R2, 0x2, R224 ;  /* 0x0000000202e17824 */ /* 0x000fc600078e02e0 */
[----:B------:R-:W-:Y:S04]  /*2660*/  LDSM.16.M88.4 R44, [R223+0x6000] ;  /* 0x00600000df2c783b */ /* 0x000fe80000000200 */
[----:B------:R-:W3:Y:S04]  /*2670*/  LDSM.16.M88.4 R36, [R225+0x1000] ;  /* 0x00100000e124783b */ /* 0x000ee80000000200 */
[----:B------:R-:W5:Y:S04]  /*2680*/  LDSM.16.M88.4 R40, [R225] ;  /* 0x00000000e128783b */ /* 0x000f680000000200 */
[----:B------:R-:W-:Y:S04]  /*2690*/  LDSM.16.M88.4 R64, [R221+0x7000] ;  /* 0x00700000dd40783b */ /* 0x000fe80000000200 */
[----:B------:R-:W-:Y:S04]  /*26a0*/  LDSM.16.M88.4 R32, [R224+0x2000] ;  /* 0x00200000e020783b */ /* 0x000fe80000000200 */
[----:B------:R-:W4:Y:S04]  /*26b0*/  LDSM.16.M88.4 R16, [R221+0x6400] ;  /* 0x00640000dd10783b */ /* 0x000f280000000200 */
[----:B------:R-:W4:Y:S01]  /*26c0*/  LDSM.16.M88.4 R52, [R221+0x6800] ;  /* 0x00680000dd34783b */ /* 0x000f220000000200 */
[-C--:B-1----:R-:W-:Y:S03]  /*26d0*/  HMMA.16816.F32 R24, R4, R12.reuse, RZ ;  /* 0x0000000c0418723c */ /* 0x082fe600000018ff */
[----:B------:R-:W1:Y:S04]  /*26e0*/  LDSM.16.M88.4 R56, [R221+0x6c00] ;  /* 0x006c0000dd38783b */ /* 0x000e680000000200 */
[----:B------:R-:W-:Y:S01]  /*26f0*/  LDSM.16.M88.4 R80, [R223+0x7000] ;  /* 0x00700000df50783b */ /* 0x000fe20000000200 */
[----:B--2---:R-:W-:Y:S03]  /*2700*/  HMMA.16816.F32 R20, R8, R12, RZ ;  /* 0x0000000c0814723c */ /* 0x004fe600000018ff */
[----:B------:R-:W-:Y:S03]  /*2710*/  LDSM.16.M88.4 R76, [R223+0x6400] ;  /* 0x00640000df4c783b */ /* 0x000fe60000000200 */
[----:B------:R-:W-:Y:S01]  /*2720*/  HMMA.16816.F32 R88, R4, R14, RZ ;  /* 0x0000000e0458723c */ /* 0x000fe200000018ff */
[----:B------:R-:W-:Y:S04]  /*2730*/  LDSM.16.M88.4 R72, [R221+0x8000] ;  /* 0x00800000dd48783b */ /* 0x000fe80000000200 */
[----:B------:R-:W-:Y:S04]  /*2740*/  LDSM.16.M88.4 R68, [R223+0x6800] ;  /* 0x00680000df44783b */ /* 0x000fe80000000200 */
[----:B------:R-:W-:Y:S01]  /*2750*/  LDSM.16.M88.4 R144, [R223+0x6c00] ;  /* 0x006c0000df90783b */ /* 0x000fe20000000200 */
[-C--:B---3--:R-:W-:Y:S03]  /*2760*/  HMMA.16816.F32 R60, R36, R44.reuse, R24 ;  /* 0x0000002c243c723c */ /* 0x088fe60000001818 */
[----:B------:R-:W2:Y:S04]  /*2770*/  LDSM.16.M88.4 R24, [R225+0x2000] ;  /* 0x00200000e118783b */ /* 0x000ea80000000200 */
[----:B------:R-:W0:Y:S01]  /*2780*/  LDGDEPBAR ;  /* 0x00000000000079af */ /* 0x000e220000000000 */
[----:B-----5:R-:W-:Y:S06]  /*2790*/  HMMA.16816.F32 R20, R40, R44, R20 ;  /* 0x0000002c2814723c */ /* 0x020fec0000001814 */
[C---:B----4-:R-:W-:Y:S06]  /*27a0*/  HMMA.16816.F32 R92, R4.reuse, R16, RZ ;  /* 0x00000010045c723c */ /* 0x050fec00000018ff */
[----:B------:R-:W-:Y:S06]  /*27b0*/  HMMA.16816.F32 R112, R4, R52, RZ ;  /* 0x000000340470723c */ /* 0x000fec00000018ff */
[----:B------:R-:W-:Y:S06]  /*27c0*/  HMMA.16816.F32 R96, R28, R64, R60 ;  /* 0x000000401c60723c */ /* 0x000fec000000183c */
[----:B------:R-:W-:Y:S01]  /*27d0*/  HMMA.16816.F32 R60, R8, R14, RZ ;  /* 0x0000000e083c723c */ /* 0x000fe200000018ff */
[----:B------:R-:W-:Y:S05]  /*27e0*/  LDSM.16.M88.4 R12, [R224+0x4000] ;  /* 0x00400000e00c783b */ /* 0x000fea0000000200 */
[----:B------:R-:W-:Y:S01]  /*27f0*/  HMMA.16816.F32 R84, R32, R64, R20 ;  /* 0x000000402054723c */ /* 0x000fe20000001814 */
[----:B------:R-:W3:Y:S05]  /*2800*/  LDSM.16.M88.4 R20, [R225+0x3000] ;  /* 0x00300000e114783b */ /* 0x000eea0000000200 */
[C---:B-1----:R-:W-:Y:S06]  /*2810*/  HMMA.16816.F32 R104, R4.reuse, R56, RZ ;  /* 0x000000380468723c */ /* 0x042fec00000018ff */
[C---:B------:R-:W-:Y:S06]  /*2820*/  HMMA.16816.F32 R116, R4.reuse, R18, RZ ;  /* 0x000000120474723c */ /* 0x040fec00000018ff */
[C---:B------:R-:W-:Y:S06]  /*2830*/  HMMA.16816.F32 R108, R4.reuse, R54, RZ ;  /* 0x00000036046c723c */ /* 0x040fec00000018ff */
[----:B------:R-:W-:Y:S06]  /*2840*/  HMMA.16816.F32 R100, R4, R58, RZ ;  /* 0x0000003a0464723c */ /* 0x000fec00000018ff */
[----:B------:R-:W-:Y:S01]  /*2850*/  HMMA.16816.F32 R4, R40, R46, R60 ;  /* 0x0000002e2804723c */ /* 0x000fe2000000183c */
[----:B------:R-:W-:Y:S05]  /*2860*/  LDSM.16.M88.4 R60, [R223+0x8000] ;  /* 0x00800000df3c783b */ /* 0x000fea0000000200 */
[C---:B------:R-:W-:Y:S06]  /*2870*/  HMMA.16816.F32 R132, R8.reuse, R52, RZ ;  /* 0x000000340884723c */ /* 0x040fec00000018ff */
[----:B------:R-:W-:Y:S06]  /*2880*/  HMMA.16816.F32 R136, R8, R54, RZ ;  /* 0x000000360888723c */ /* 0x000fec00000018ff */
[----:B------:R-:W-:Y:S06]  /*2890*/  HMMA.16816.F32 R44, R36, R46, R88 ;  /* 0x0000002e242c723c */ /* 0x000fec0000001858 */
[----:B--2---:R-:W-:Y:S06]  /*28a0*/  HMMA.16816.F32 R52, R24, R80, R84 ;  /* 0x000000501834723c */ /* 0x004fec0000001854 */
[C---:B------:R-:W-:Y:S06]  /*28b0*/  HMMA.16816.F32 R124, R8.reuse, R16, RZ ;  /* 0x00000010087c723c */ /* 0x040fec00000018ff */
[C---:B------:R-:W-:Y:S01]  /*28c0*/  HMMA.16816.F32 R140, R8.reuse, R18, RZ ;  /* 0x00000012088c723c */ /* 0x040fe200000018ff */
[----:B------:R-:W1:Y:S05]  /*28d0*/  LDSM.16.M88.4 R16, [R224+0x5000] ;  /* 0x00500000e010783b */ /* 0x000e6a0000000200 */
[C---:B------:R-:W-:Y:S06]  /*28e0*/  HMMA.16816.F32 R128, R8.reuse, R56, RZ ;  /* 0x000000380880723c */ /* 0x040fec00000018ff */
[----:B------:R-:W-:Y:S01]  /*28f0*/  HMMA.16816.F32 R156, R8, R58, RZ ;  /* 0x0000003a089c723c */ /* 0x000fe200000018ff */
[----:B------:R-:W2:Y:S05]  /*2900*/  LDSM.16.M88.4 R8, [R225+0x4000] ;  /* 0x00400000e108783b */ /* 0x000eaa0000000200 */
[----:B------:R-:W-:Y:S06]  /*2910*/  HMMA.16816.F32 R120, R36, R76, R92 ;  /* 0x0000004c2478723c */ /* 0x000fec000000185c */
[----:B---3--:R-:W-:Y:S06]  /*2920*/  HMMA.16816.F32 R56, R20, R80, R96 ;  /* 0x000000501438723c */ /* 0x008fec0000001860 */
[-C--:B------:R-:W-:Y:S01]  /*2930*/  HMMA.16816.F32 R92, R32, R66.reuse, R4 ;  /* 0x00000042205c723c */ /* 0x080fe20000001804 */
[----:B------:R-:W-:Y:S05]  /*2940*/  LDSM.16.M88.4 R4, [R225+0x5000] ;  /* 0x00500000e104783b */ /* 0x000fea0000000200 */
[----:B------:R-:W-:Y:S01]  /*2950*/  HMMA.16816.F32 R84, R28, R66, R44 ;  /* 0x000000421c54723c */ /* 0x000fe2000000182c */
[----:B------:R-:W-:Y:S05]  /*2960*/  LDSM.16.M88.4 R44, [R223+0x7400] ;  /* 0x00740000df2c783b */ /* 0x000fea0000000200 */
[----:B------:R-:W-:Y:S01]  /*2970*/  HMMA.16816.F32 R88, R12, R72, R52 ;  /* 0x000000480c58723c */ /* 0x000fe20000001834 */
[----:B------:R-:W3:Y:S05]  /*2980*/  LDSM.16.M88.4 R52, [R221+0x7400] ;  /* 0x00740000dd34783b */ /* 0x000eea0000000200 */
[C---:B------:R-:W-:Y:S06]  /*2990*/  HMMA.16816.F32 R112, R36.reuse, R68, R112 ;  /* 0x000000442470723c */ /* 0x040fec0000001870 */
[C---:B------:R-:W-:Y:S06]  /*29a0*/  HMMA.16816.F32 R104, R36.reuse, R144, R104 ;  /* 0x000000902468723c */ /* 0x040fec0000001868 */
[C---:B------:R-:W-:Y:S06]  /*29b0*/  HMMA.16816.F32 R116, R36.reuse, R78, R116 ;  /* 0x0000004e2474723c */ /* 0x040fec0000001874 */
[C---:B------:R-:W-:Y:S06]  /*29c0*/  HMMA.16816.F32 R108, R36.reuse, R70, R108 ;  /* 0x00000046246c723c */ /* 0x040fec000000186c */
[----:B------:R-:W-:Y:S06]  /*29d0*/  HMMA.16816.F32 R152, R36, R146, R100 ;  /* 0x000000922498723c */ /* 0x000fec0000001864 */
[----:B------:R-:W-:Y:S06]  /*29e0*/  HMMA.16816.F32 R36, R40, R76, R124 ;  /* 0x0000004c2824723c */ /* 0x000fec000000187c */
[----:B-1----:R-:W-:Y:S06]  /*29f0*/  HMMA.16816.F32 R56, R16, R72, R56 ;  /* 0x000000481038723c */ /* 0x002fec0000001838 */
[-C--:B------:R-:W-:Y:S06]  /*2a00*/  HMMA.16816.F32 R64, R24, R82.reuse, R92 ;  /* 0x000000521840723c */ /* 0x080fec000000185c */
[----:B------:R-:W-:Y:S06]  /*2a10*/  HMMA.16816.F32 R80, R20, R82, R84 ;  /* 0x000000521450723c */ /* 0x000fec0000001854 */
[----:B--2---:R-:W-:Y:S06]  /*2a20*/  HMMA.16816.F32 R88, R8, R60, R88 ;  /* 0x0000003c0858723c */ /* 0x004fec0000001858 */
[C---:B------:R-:W-:Y:S06]  /*2a30*/  HMMA.16816.F32 R132, R40.reuse, R68, R132 ;  /* 0x000000442884723c */ /* 0x040fec0000001884 */
[----:B------:R-:W-:Y:S06]  /*2a40*/  HMMA.16816.F32 R136, R40, R70, R136 ;  /* 0x000000462888723c */ /* 0x000fec0000001888 */
[----:B---3--:R-:W-:Y:S01]  /*2a50*/  HMMA.16816.F32 R68, R32, R52, R36 ;  /* 0x000000342044723c */ /* 0x008fe20000001824 */
[----:B------:R-:W1:Y:S05]  /*2a60*/  LDSM.16.M88.4 R36, [R221+0x8400] ;  /* 0x00840000dd24783b */ /* 0x000e6a0000000200 */
[----:B------:R-:W-:Y:S01]  /*2a70*/  HMMA.16816.F32 R96, R4, R60, R56 ;  /* 0x0000003c0460723c */ /* 0x000fe20000001838 */
[----:B------:R-:W-:-:S05]  /*2a80*/  FMUL.FTZ R0, R88, UR5 ;  /* 0x0000000558007c20 */ /* 0x000fca0008410000 */
[----:B------:R-:W-:Y:S06]  /*2a90*/  HMMA.16816.F32 R64, R12, R74, R64 ;  /* 0x0000004a0c40723c */ /* 0x000fec0000001840 */
[----:B------:R-:W-:Y:S06]  /*2aa0*/  HMMA.16816.F32 R56, R28, R52, R120 ;  /* 0x000000341c38723c */ /* 0x000fec0000001878 */
[----:B------:R-:W-:Y:S06]  /*2ab0*/  HMMA.16816.F32 R72, R16, R74, R80 ;  /* 0x0000004a1048723c */ /* 0x000fec0000001850 */
[C---:B------:R-:W-:Y:S06]  /*2ac0*/  HMMA.16816.F32 R100, R40.reuse, R78, R140 ;  /* 0x0000004e2864723c */ /* 0x040fec000000188c */
[----:B------:R-:W-:Y:S01]  /*2ad0*/  HMMA.16816.F32 R128, R40, R144, R128 ;  /* 0x000000902880723c */ /* 0x000fe20000001880 */
[----:B------:R2:W-:Y:S05]  /*2ae0*/  MUFU.TANH R144, R0 ;  /* 0x0000000000907308 */ /* 0x0005ea0000002400 */
[-C--:B------:R-:W-:Y:S06]  /*2af0*/  HMMA.16816.F32 R76, R24, R44.reuse, R68 ;  /* 0x0000002c184c723c */ /* 0x080fec0000001844 */
[----:B------:R-:W-:Y:S01]  /*2b00*/  HMMA.16816.F32 R68, R20, R44, R56 ;  /* 0x0000002c1444723c */ /* 0x000fe20000001838 */
[----:B------:R-:W-:Y:S01]  /*2b10*/  LDSM.16.M88.4 R56, [R223+0x8400] ;  /* 0x00840000df38783b */ /* 0x000fe20000000200 */
[----:B--2---:R-:W-:-:S04]  /*2b20*/  FMUL.FTZ R0, R89, UR5 ;  /* 0x0000000559007c20 */ /* 0x004fc80008410000 */
[----:B------:R-:W-:Y:S01]  /*2b30*/  HMMA.16816.F32 R92, R4, R62, R72 ;  /* 0x0000003e045c723c */ /* 0x000fe20000001848 */
[----:B------:R2:W-:Y:S05]  /*2b40*/  MUFU.TANH R143, R0 ;  /* 0x00000000008f7308 */ /* 0x0005ea0000002400 */
[----:B------:R-:W-:Y:S06]  /*2b50*/  HMMA.16816.F32 R72, R32, R54, R100 ;  /* 0x000000362048723c */ /* 0x000fec0000001864 */
[----:B------:R-:W-:Y:S01]  /*2b60*/  HMMA.16816.F32 R84, R8, R62, R64 ;  /* 0x0000003e0854723c */ /* 0x000fe20000001840 */
[----:B------:R-:W3:Y:S05]  /*2b70*/  LDSM.16.M88.4 R64, [R221+0x7800] ;  /* 0x00780000dd40783b */ /* 0x000eea0000000200 */
[----:B------:R-:W-:Y:S01]  /*2b80*/  HMMA.16816.F32 R80, R28, R54, R116 ;  /* 0x000000361c50723c */ /* 0x000fe20000001874 */
[----:B------:R-:W4:Y:S01]  /*2b90*/  LDSM.16.M88.4 R52, [R223+0x7800] ;  /* 0x00780000df34783b */ /* 0x000f220000000200 */
[----:B--2---:R-:W-:-:S04]  /*2ba0*/  FMUL.FTZ R0, R90, UR5 ;  /* 0x000000055a007c20 */ /* 0x004fc80008410000 */
[----:B------:R2:W-:Y:S01]  /*2bb0*/  MUFU.TANH R141, R0 ;  /* 0x00000000008d7308 */ /* 0x0005e20000002400 */
[-C--:B-1----:R-:W-:Y:S06]  /*2bc0*/  HMMA.16816.F32 R76, R12, R36.reuse, R76 ;  /* 0x000000240c4c723c */ /* 0x082fec000000184c */
[----:B------:R-:W-:Y:S06]  /*2bd0*/  HMMA.16816.F32 R60, R16, R36, R68 ;  /* 0x00000024103c723c */ /* 0x000fec0000001844 */
[----:B------:R-:W-:Y:S01]  /*2be0*/  HMMA.16816.F32 R68, R24, R46, R72 ;  /* 0x0000002e1844723c */ /* 0x000fe20000001848 */
[----:B--2---:R-:W-:-:S05]  /*2bf0*/  FMUL.FTZ R0, R91, UR5 ;  /* 0x000000055b007c20 */ /* 0x004fca0008410000 */
[----:B------:R-:W-:Y:S01]  /*2c00*/  HMMA.16816.F32 R72, R20, R46, R80 ;  /* 0x0000002e1448723c */ /* 0x000fe20000001850 */
[----:B------:R1:W-:Y:S05]  /*2c10*/  MUFU.TANH R142, R0 ;  /* 0x00000000008e7308 */ /* 0x0003ea0000002400 */
[----:B---3--:R-:W-:Y:S06]  /*2c20*/  HMMA.16816.F32 R44, R28, R64, R112 ;  /* 0x000000401c2c723c */ /* 0x008fec0000001870 */
[----:B------:R-:W-:Y:S01]  /*2c30*/  HMMA.16816.F32 R88, R4, R56, R60 ;  /* 0x000000380458723c */ /* 0x000fe2000000183c */
[----:B------:R-:W2:Y:S01]  /*2c40*/  LDSM.16.M88.4 R60, [R221+0x8800] ;  /* 0x00880000dd3c783b */ /* 0x000ea20000000200 */
[----:B-1----:R-:W-:-:S04]  /*2c50*/  FMUL.FTZ R0, R96, UR5 ;  /* 0x0000000560007c20 */ /* 0x002fc80008410000 */
[-C--:B------:R-:W-:Y:S01]  /*2c60*/  HMMA.16816.F32 R68, R12, R38.reuse, R68 ;  /* 0x000000260c44723c */ /* 0x080fe20000001844 */
[----:B------:R1:W-:Y:S05]  /*2c70*/  MUFU.TANH R140, R0 ;  /* 0x00000000008c7308 */ /* 0x0003ea0000002400 */
[----:B------:R-:W-:Y:S01]  /*2c80*/  HMMA.16816.F32 R72, R16, R38, R72 ;  /* 0x000000261048723c */ /* 0x000fe20000001848 */
[----:B------:R-:W3:Y:S01]  /*2c90*/  LDSM.16.M88.4 R36, [R223+0x8800] ;  /* 0x00880000df24783b */ /* 0x000ee20000000200 */
[----:B-1----:R-:W-:-:S04]  /*2ca0*/  FMUL.FTZ R0, R97, UR5 ;  /* 0x0000000561007c20 */ /* 0x002fc80008410000 */
[----:B------:R1:W-:-:S12]  /*2cb0*/  MUFU.TANH R127, R0 ;  /* 0x00000000007f7308 */ /* 0x0003d80000002400 */
[----:B------:R-:W-:Y:S06]  /*2cc0*/  HMMA.16816.F32 R80, R8, R58, R68 ;  /* 0x0000003a0850723c */ /* 0x000fec0000001844 */
[----:B----4-:R-:W-:Y:S01]  /*2cd0*/  HMMA.16816.F32 R68, R20, R52, R44 ;  /* 0x000000341444723c */ /* 0x010fe2000000182c */
[----:B------:R-:W4:Y:S01]  /*2ce0*/  LDSM.16.M88.4 R44, [R221+0x7c00] ;  /* 0x007c0000dd2c783b */ /* 0x000f220000000200 */
[----:B-1----:R-:W-:-:S04]  /*2cf0*/  FMUL.FTZ R0, R98, UR5 ;  /* 0x0000000562007c20 */ /* 0x002fc80008410000 */
[----:B------:R1:W5:Y:S02]  /*2d00*/  MUFU.TANH R123, R0 ;  /* 0x00000000007b7308 */ /* 0x0003640000002400 */
[----:B-1----:R-:W-:-:S06]  /*2d10*/  FMUL.FTZ R0, R99, UR5 ;  /* 0x0000000563007c20 */ /* 0x002fcc0008410000 */
[----:B------:R1:W5:Y:S02]  /*2d20*/  MUFU.TANH R124, R0 ;  /* 0x00000000007c7308 */ /* 0x0003640000002400 */
[----:B-1----:R-:W-:-:S06]  /*2d30*/  FMUL.FTZ R0, R84, UR5 ;  /* 0x0000000554007c20 */ /* 0x002fcc0008410000 */
[----:B------:R1:W-:Y:S02]  /*2d40*/  MUFU.TANH R126, R0 ;  /* 0x00000000007e7308 */ /* 0x0003e40000002400 */
[----:B-1----:R-:W-:-:S06]  /*2d50*/  FMUL.FTZ R0, R85, UR5 ;  /* 0x0000000555007c20 */ /* 0x002fcc0008410000 */
[----:B------:R1:W-:Y:S02]  /*2d60*/  MUFU.TANH R125, R0 ;  /* 0x00000000007d7308 */ /* 0x0003e40000002400 */
[----:B-1----:R-:W-:-:S06]  /*2d70*/  FMUL.FTZ R0, R86, UR5 ;  /* 0x0000000556007c20 */ /* 0x002fcc0008410000 */
[----:B------:R1:W-:Y:S02]  /*2d80*/  MUFU.TANH R121, R0 ;  /* 0x0000000000797308 */ /* 0x0003e40000002400 */
[----:B-1----:R-:W-:Y:S02]  /*2d90*/  FMUL.FTZ R0, R87, UR5 ;  /* 0x0000000557007c20 */ /* 0x002fe40008410000 */
[----:B------:R-:W-:Y:S04]  /*2da0*/  HMMA.16816.F32 R84, R8, R56, R76 ;  /* 0x000000380854723c */ /* 0x000fe8000000184c */
[----:B------:R1:W-:Y:S02]  /*2db0*/  MUFU.TANH R122, R0 ;  /* 0x00000000007a7308 */ /* 0x0003e40000002400 */
[----:B------:R-:W-:Y:S01]  /*2dc0*/  HMMA.16816.F32 R76, R32, R64, R132 ;  /* 0x00000040204c723c */ /* 0x000fe20000001884 */
[----:B-1----:R-:W-:-:S05]  /*2dd0*/  FMUL.FTZ R0, R92, UR5 ;  /* 0x000000055c007c20 */ /* 0x002fca0008410000 */
[----:B------:R1:W-:-:S15]  /*2de0*/  MUFU.TANH R120, R0 ;  /* 0x0000000000787308 */ /* 0x0003de0000002400 */
[----:B------:R-:W-:-:S03]  /*2df0*/  NOP ;  /* 0x0000000000007918 */ /* 0x000fc60000000000 */
[----:B------:R-:W-:Y:S01]  /*2e00*/  HMMA.16816.F32 R76, R24, R52, R76 ;  /* 0x00000034184c723c */ /* 0x000fe2000000184c */
[----:B-1----:R-:W-:-:S04]  /*2e10*/  FMUL.FTZ R0, R93, UR5 ;  /* 0x000000055d007c20 */ /* 0x002fc80008410000 */
[----:B------:R1:W-:Y:S02]  /*2e20*/  MUFU.TANH R119, R0 ;  /* 0x0000000000777308 */ /* 0x0003e40000002400 */
[----:B-1----:R-:W-:-:S06]  /*2e30*/  FMUL.FTZ R0, R94, UR5 ;  /* 0x000000055e007c20 */ /* 0x002fcc0008410000 */
[----:B------:R1:W5:Y:S02]  /*2e40*/  MUFU.TANH R116, R0 ;  /* 0x0000000000747308 */ /* 0x0003640000002400 */
[----:B-1----:R-:W-:Y:S02]  /*2e50*/  FMUL.FTZ R0, R95, UR5 ;  /* 0x000000055f007c20 */ /* 0x002fe40008410000 */
[----:B------:R-:W-:Y:S04]  /*2e60*/  HMMA.16816.F32 R92, R4, R58, R72 ;  /* 0x0000003a045c723c */ /* 0x000fe80000001848 */
[----:B------:R1:W-:Y:S02]  /*2e70*/  MUFU.TANH R117, R0 ;  /* 0x0000000000757308 */ /* 0x0003e40000002400 */
[----:B------:R-:W-:Y:S06]  /*2e80*/  HMMA.16816.F32 R56, R32, R66, R136 ;  /* 0x000000422038723c */ /* 0x000fec0000001888 */
[----:B--2---:R-:W-:Y:S06]  /*2e90*/  HMMA.16816.F32 R72, R12, R60, R76 ;  /* 0x0000003c0c48723c */ /* 0x004fec000000184c */
[----:B------:R-:W-:Y:S01]  /*2ea0*/  HMMA.16816.F32 R76, R28, R66, R108 ;  /* 0x000000421c4c723c */ /* 0x000fe2000000186c */
[----:B-1----:R-:W-:-:S04]  /*2eb0*/  FMUL.FTZ R0, R84, UR5 ;  /* 0x0000000554007c20 */ /* 0x002fc80008410000 */
[----:B------:R1:W-:Y:S01]  /*2ec0*/  MUFU.TANH R118, R0 ;  /* 0x0000000000767308 */ /* 0x0003e20000002400 */
[----:B------:R-:W-:Y:S06]  /*2ed0*/  HMMA.16816.F32 R64, R16, R60, R68 ;  /* 0x0000003c1040723c */ /* 0x000fec0000001844 */
[----:B------:R-:W-:Y:S01]  /*2ee0*/  HMMA.16816.F32 R68, R24, R54, R56 ;  /* 0x000000361844723c */ /* 0x000fe20000001838 */
[----:B------:R-:W2:Y:S01]  /*2ef0*/  LDSM.16.M88.4 R56, [R223+0x7c00] ;  /* 0x007c0000df38783b */ /* 0x000ea20000000200 */
[----:B-1----:R-:W-:-:S10]  /*2f00*/  FMUL.FTZ R0, R85, UR5 ;  /* 0x0000000555007c20 */ /* 0x002fd40008410000 */
[----:B------:R-:W-:Y:S01]  /*2f10*/  HMMA.16816.F32 R76, R20, R54, R76 ;  /* 0x00000036144c723c */ /* 0x000fe2000000184c */
[----:B------:R-:W1:Y:S01]  /*2f20*/  LDSM.16.M88.4 R52, [R221+0x8c00] ;  /* 0x008c0000dd34783b */ /* 0x000e620000000200 */
[----:B------:R3:W-:Y:S02]  /*2f30*/  MUFU.TANH R115, R0 ;  /* 0x0000000000737308 */ /* 0x0007e40000002400 */
[----:B---3--:R-:W-:-:S06]  /*2f40*/  FMUL.FTZ R0, R86, UR5 ;  /* 0x0000000556007c20 */ /* 0x008fcc0008410000 */
[----:B------:R3:W-:-:S14]  /*2f50*/  MUFU.TANH R113, R0 ;  /* 0x0000000000717308 */ /* 0x0007dc0000002400 */
[----:B------:R-:W-:Y:S01]  /*2f60*/  HMMA.16816.F32 R76, R16, R62, R76 ;  /* 0x0000003e104c723c */ /* 0x000fe2000000184c */
[----:B---3--:R-:W-:-:S05]  /*2f70*/  FMUL.FTZ R0, R87, UR5 ;  /* 0x0000000557007c20 */ /* 0x008fca0008410000 */
[----:B------:R-:W-:Y:S01]  /*2f80*/  HMMA.16816.F32 R84, R8, R36, R72 ;  /* 0x000000240854723c */ /* 0x000fe20000001848 */
[----:B------:R3:W-:Y:S05]  /*2f90*/  MUFU.TANH R114, R0 ;  /* 0x0000000000727308 */ /* 0x0007ea0000002400 */
[----:B----4-:R-:W-:-:S12]  /*2fa0*/  HMMA.16816.F32 R72, R32, R44, R128 ;  /* 0x0000002c2048723c */ /* 0x010fd80000001880 */
[----:B------:R-:W-:Y:S01]  /*2fb0*/  HMMA.16816.F32 R76, R4, R38, R76 ;  /* 0x00000026044c723c */ /* 0x000fe2000000184c */
[----:B---3--:R-:W-:-:S04]  /*2fc0*/  FMUL.FTZ R0, R88, UR5 ;  /* 0x0000000558007c20 */ /* 0x008fc80008410000 */
[----:B------:R3:W-:-:S15]  /*2fd0*/  MUFU.TANH R112, R0 ;  /* 0x0000000000707308 */ /* 0x0007de0000002400 */
[----:B------:R-:W-:-:S04]  /*2fe0*/  NOP ;  /* 0x0000000000007918 */ /* 0x000fc80000000000 */
[----:B------:R-:W-:Y:S01]  /*2ff0*/  FMUL.FTZ R76, R76, UR5 ;  /* 0x000000054c4c7c20 */ /* 0x000fe20008410000 */
[----:B------:R-:W-:Y:S01]  /*3000*/  FMUL.FTZ R77, R77, UR5 ;  /* 0x000000054d4d7c20 */ /* 0x000fe20008410000 */
[----:B---3--:R-:W-:-:S04]  /*3010*/  FMUL.FTZ R0, R89, UR5 ;  /* 0x0000000559007c20 */ /* 0x008fc80008410000 */
[----:B------:R-:W-:Y:S08]  /*3020*/  MUFU.TANH R76, R76 ;  /* 0x0000004c004c7308 */ /* 0x000ff00000002400 */
[----:B------:R3:W-:Y:S08]  /*3030*/  MUFU.TANH R103, R0 ;  /* 0x0000000000677308 */ /* 0x0007f00000002400 */
[----:B------:R-:W-:Y:S01]  /*3040*/  MUFU.TANH R77, R77 ;  /* 0x0000004d004d7308 */ /* 0x000fe20000002400 */
[----:B---3--:R-:W-:-:S07]  /*3050*/  FMUL.FTZ R0, R90, UR5 ;  /* 0x000000055a007c20 */ /* 0x008fce0008410000 */
[----:B------:R3:W4:Y:S02]  /*3060*/  MUFU.TANH R99, R0 ;  /* 0x0000000000637308 */ /* 0x0007240000002400 */
[----:B---3--:R-:W-:Y:S02]  /*3070*/  FMUL.FTZ R0, R91, UR5 ;  /* 0x000000055b007c20 */ /* 0x008fe40008410000 */
[----:B------:R-:W-:Y:S04]  /*3080*/  HMMA.16816.F32 R88, R4, R36, R64 ;  /* 0x000000240458723c */ /* 0x000fe80000001840 */
[----:B------:R3:W4:Y:S02]  /*3090*/  MUFU.TANH R100, R0 ;  /* 0x0000000000647308 */ /* 0x0007240000002400 */
[----:B------:R-:W-:Y:S06]  /*30a0*/  HMMA.16816.F32 R64, R12, R62, R68 ;  /* 0x0000003e0c40723c */ /* 0x000fec0000001844 */
[----:B--2---:R-:W-:Y:S06]  /*30b0*/  HMMA.16816.F32 R68, R24, R56, R72 ;  /* 0x000000381844723c */ /* 0x004fec0000001848 */
[----:B------:R-:W-:Y:S01]  /*30c0*/  HMMA.16816.F32 R60, R40, R146, R156 ;  /* 0x00000092283c723c */ /* 0x000fe2000000189c */
[----:B---3--:R-:W-:Y:S01]  /*30d0*/  FMUL.FTZ R0, R80, UR5 ;  /* 0x0000000550007c20 */ /* 0x008fe20008410000 */
[----:B------:R-:W2:Y:S01]  /*30e0*/  LDSM.16.M88.4 R40, [R223+0x8c00] ;  /* 0x008c0000df28783b */ /* 0x000ea20000000200 */
[----:B------:R-:W-:-:S04]  /*30f0*/  DEPBAR.LE SB0, 0x0 ;  /* 0x000080000000791a */ /* 0x000fc80000000000 */
[----:B------:R3:W-:Y:S05]  /*3100*/  MUFU.TANH R102, R0 ;  /* 0x0000000000667308 */ /* 0x0007ea0000002400 */
[----:B------:R-:W-:Y:S06]  /*3110*/  HMMA.16816.F32 R72, R8, R38, R64 ;  /* 0x000000260848723c */ /* 0x000fec0000001840 */
[----:B-1----:R-:W-:Y:S01]  /*3120*/  HMMA.16816.F32 R68, R12, R52, R68 ;  /* 0x000000340c44723c */ /* 0x002fe20000001844 */
[----:B---3--:R-:W-:-:S05]  /*3130*/  FMUL.FTZ R0, R81, UR5 ;  /* 0x0000000551007c20 */ /* 0x008fca0008410000 */
[----:B------:R-:W-:Y:S01]  /*3140*/  HMMA.16816.F32 R32, R32, R46, R60 ;  /* 0x0000002e2020723c */ /* 0x000fe2000000183c */
[----:B------:R1:W-:Y:S11]  /*3150*/  MUFU.TANH R101, R0 ;  /* 0x0000000000657308 */ /* 0x0003f60000002400 */
[----:B------:R-:W-:-:S06]  /*3160*/  FMUL.FTZ R75, R75, UR5 ;  /* 0x000000054b4b7c20 */ /* 0x000fcc0008410000 */
[----:B--2---:R-:W-:Y:S01]  /*3170*/  HMMA.16816.F32 R68, R8, R40, R68 ;  /* 0x000000280844723c */ /* 0x004fe20000001844 */
[----:B------:R-:W-:Y:S01]  /*3180*/  MUFU.TANH R75, R75 ;  /* 0x0000004b004b7308 */ /* 0x000fe20000002400 */
[----:B-1----:R-:W-:-:S04]  /*3190*/  FMUL.FTZ R0, R82, UR5 ;  /* 0x0000000552007c20 */ /* 0x002fc80008410000 */
[----:B------:R-:W-:Y:S03]  /*31a0*/  HMMA.16816.F32 R24, R24, R58, R32 ;  /* 0x0000003a1818723c */ /* 0x000fe60000001820 */
[----:B------:R1:W-:Y:S02]  /*31b0*/  MUFU.TANH R136, R0 ;  /* 0x0000000000887308 */ /* 0x0003e40000002400 */
[----:B-1----:R-:W-:Y:S02]  /*31c0*/  FMUL.FTZ R0, R83, UR5 ;  /* 0x0000000553007c20 */ /* 0x002fe40008410000 */
[C---:B------:R-:W-:Y:S04]  /*31d0*/  HMMA.16816.F32 R80, R28.reuse, R44, R104 ;  /* 0x0000002c1c50723c */ /* 0x040fe80000001868 */
[----:B------:R1:W-:Y:S02]  /*31e0*/  MUFU.TANH R98, R0 ;  /* 0x0000000000627308 */ /* 0x0003e40000002400 */
[----:B------:R-:W-:Y:S11]  /*31f0*/  HMMA.16816.F32 R28, R28, R46, R152 ;  /* 0x0000002e1c1c723c */ /* 0x000ff60000001898 */
[----:B------:R-:W-:Y:S01]  /*3200*/  HMMA.16816.F32 R12, R12, R54, R24 ;  /* 0x000000360c0c723c */ /* 0x000fe20000001818 */
[----:B-1----:R-:W-:-:S06]  /*3210*/  FMUL.FTZ R0, R92, UR5 ;  /* 0x000000055c007c20 */ /* 0x002fcc0008410000 */
[----:B------:R-:W-:Y:S01]  /*3220*/  LOP3.LUT R24, R161, 0xffffffe0, RZ, 0xc0, !PT ;  /* 0xffffffe0a1187812 */ /* 0x000fe200078ec0ff */
[----:B------:R1:W-:Y:S01]  /*3230*/  MUFU.TANH R97, R0 ;  /* 0x0000000000617308 */ /* 0x0003e20000002400 */
[C---:B------:R-:W-:Y:S06]  /*3240*/  HMMA.16816.F32 R64, R20.reuse, R56, R80 ;  /* 0x000000381440723c */ /* 0x040fec0000001850 */
[----:B------:R-:W-:Y:S09]  /*3250*/  HMMA.16816.F32 R20, R20, R58, R28 ;  /* 0x0000003a1414723c */ /* 0x000ff2000000181c */
[----:B------:R-:W-:Y:S01]  /*3260*/  HMMA.16816.F32 R12, R8, R42, R12 ;  /* 0x0000002a080c723c */ /* 0x000fe2000000180c */
[----:B-1----:R-:W-:-:S06]  /*3270*/  FMUL.FTZ R0, R93, UR5 ;  /* 0x000000055d007c20 */ /* 0x002fcc0008410000 */
[----:B------:R-:W-:Y:S01]  /*3280*/  FMUL.FTZ R8, R69, UR5 ;  /* 0x0000000545087c20 */ /* 0x000fe20008410000 */
[----:B------:R1:W-:Y:S01]  /*3290*/  MUFU.TANH R96, R0 ;  /* 0x0000000000607308 */ /* 0x0003e20000002400 */
[----:B------:R-:W-:Y:S01]  /*32a0*/  FMUL.FTZ R9, R71, UR5 ;  /* 0x0000000547097c20 */ /* 0x000fe20008410000 */
[C---:B------:R-:W-:Y:S06]  /*32b0*/  HMMA.16816.F32 R36, R16.reuse, R52, R64 ;  /* 0x000000341024723c */ /* 0x040fec0000001840 */
[----:B------:R-:W-:Y:S01]  /*32c0*/  HMMA.16816.F32 R16, R16, R54, R20 ;  /* 0x000000361010723c */ /* 0x000fe20000001814 */
[----:B-1----:R-:W-:-:S04]  /*32d0*/  FMUL.FTZ R0, R94, UR5 ;  /* 0x000000055e007c20 */ /* 0x002fc80008410000 */
[----:B------:R1:W2:-:S13]  /*32e0*/  MUFU.TANH R92, R0 ;  /* 0x00000000005c7308 */ /* 0x00029a0000002400 */
[C---:B------:R-:W-:Y:S06]  /*32f0*/  HMMA.16816.F32 R36, R4.reuse, R40, R36 ;  /* 0x000000280424723c */ /* 0x040fec0000001824 */
[----:B------:R-:W-:Y:S01]  /*3300*/  HMMA.16816.F32 R4, R4, R42, R16 ;  /* 0x0000002a0404723c */ /* 0x000fe20000001810 */
[----:B-1----:R-:W-:-:S04]  /*3310*/  FMUL.FTZ R0, R95, UR5 ;  /* 0x000000055f007c20 */ /* 0x002fc80008410000 */
[----:B------:R1:W3:-:S13]  /*3320*/  MUFU.TANH R93, R0 ;  /* 0x00000000005d7308 */ /* 0x0002da0000002400 */
[----:B------:R-:W-:Y:S01]  /*3330*/  FMUL.FTZ R22, R38, UR5 ;  /* 0x0000000526167c20 */ /* 0x000fe20008410000 */
[----:B------:R-:W-:Y:S01]  /*3340*/  FMUL.FTZ R26, R36, UR5 ;  /* 0x00000005241a7c20 */ /* 0x000fe20008410000 */
[----:B------:R-:W-:Y:S02]  /*3350*/  FMUL.FTZ R10, R37, UR5 ;  /* 0x00000005250a7c20 */ /* 0x000fe40008410000 */
[----:B------:R-:W-:Y:S02]  /*3360*/  MUFU.TANH R34, R22 ;  /* 0x0000001600227308 */ /* 0x000fe40000002400 */
[----:B------:R-:W-:Y:S01]  /*3370*/  FMUL.FTZ R4, R4, UR5 ;  /* 0x0000000504047c20 */ /* 0x000fe20008410000 */
[----:B-1----:R-:W-:Y:S01]  /*3380*/  FMUL.FTZ R0, R84, UR5 ;  /* 0x0000000554007c20 */ /* 0x002fe20008410000 */
[----:B------:R-:W-:-:S04]  /*3390*/  FMUL.FTZ R6, R6, UR5 ;  /* 0x0000000506067c20 */ /* 0x000fc80008410000 */
[----:B------:R1:W-:Y:S08]  /*33a0*/  MUFU.TANH R95, R0 ;  /* 0x00000000005f7308 */ /* 0x0003f00000002400 */
[----:B------:R-:W-:Y:S08]  /*33b0*/  MUFU.TANH R36, R26 ;  /* 0x0000001a00247308 */ /* 0x000ff00000002400 */
[----:B------:R-:W-:Y:S01]  /*33c0*/  MUFU.TANH R17, R10 ;  /* 0x0000000a00117308 */ /* 0x000fe20000002400 */
[----:B-1----:R-:W-:-:S07]  /*33d0*/  FMUL.FTZ R0, R85, UR5 ;  /* 0x0000000555007c20 */ /* 0x002fce0008410000 */
[----:B------:R1:W-:Y:S08]  /*33e0*/  MUFU.TANH R94, R0 ;  /* 0x00000000005e7308 */ /* 0x0003f00000002400 */
[----:B------:R5:W-:Y:S01]  /*33f0*/  MUFU.TANH R10, R4 ;  /* 0x00000004000a7308 */ /* 0x000be20000002400 */
[----:B-1----:R-:W-:-:S07]  /*3400*/  FMUL.FTZ R0, R86, UR5 ;  /* 0x0000000556007c20 */ /* 0x002fce0008410000 */
[----:B------:R1:W-:Y:S01]  /*3410*/  MUFU.TANH R86, R0 ;  /* 0x0000000000567308 */ /* 0x0003e20000002400 */
[----:B-----5:R-:W-:Y:S01]  /*3420*/  FMUL.FTZ R4, R13, UR5 ;  /* 0x000000050d047c20 */ /* 0x020fe20008410000 */
        /* <DEDUP_REMOVED lines=19> */
[----:B------:R1:W5:Y:S02]  /*3560*/  MUFU.TANH R50, R0 ;  /* 0x0000000000327308 */ /* 0x0003640000002400 */
[----:B-1----:R-:W-:-:S06]  /*3570*/  FMUL.FTZ R0, R68, UR5 ;  /* 0x0000000544007c20 */ /* 0x002fcc0008410000 */
[----:B------:R1:W-:Y:S02]  /*3580*/  MUFU.TANH R41, R0 ;  /* 0x0000000000297308 */ /* 0x0003e40000002400 */
[----:B-1----:R-:W-:Y:S01]  /*3590*/  LOP3.LUT R0, R3, 0x6, RZ, 0xc0, !PT ;  /* 0x0000000603007812 */ /* 0x002fe200078ec0ff */
[----:B------:R-:W-:-:S05]  /*35a0*/  FMUL.FTZ R3, R70, UR5 ;  /* 0x0000000546037c20 */ /* 0x000fca0008410000 */
[----:B------:R1:W5:Y:S01]  /*35b0*/  MUFU.TANH R40, R3 ;  /* 0x0000000300287308 */ /* 0x0003620000002400 */
[----:B------:R-:W-:-:S04]  /*35c0*/  IMAD R0, R49, 0x40, R0 ;  /* 0x0000004031007824 */ /* 0x000fc800078e0200 */
[C---:B------:R-:W-:Y:S01]  /*35d0*/  VIADD R25, R0.reuse, 0x1 ;  /* 0x0000000100197836 */ /* 0x040fe20000000000 */
[----:B------:R-:W-:Y:S01]  /*35e0*/  BAR.SYNC.DEFER_BLOCKING 0x0 ;  /* 0x0000000000007b1d */ /* 0x000fe20000010000 */
[CC--:B------:R-:W-:Y:S01]  /*35f0*/  ISETP.GE.AND P1, PT, R0.reuse, R48.reuse, PT ;  /* 0x000000300000720c */ /* 0x0c0fe20003f26270 */
[C---:B------:R-:W-:Y:S02]  /*3600*/  VIADD R21, R0.reuse, 0x10 ;  /* 0x0000001000157836 */ /* 0x040fe40000000000 */
[----:B------:R-:W-:Y:S01]  /*3610*/  ISETP.GE.AND P5, PT, R25, R48, PT ;  /* 0x000000301900720c */ /* 0x000fe20003fa6270 */
[----:B------:R-:W-:Y:S01]  /*3620*/  VIADD R20, R0, 0x11 ;  /* 0x0000001100147836 */ /* 0x000fe20000000000 */
[----:B------:R-:W-:Y:S02]  /*3630*/  FSEL R27, R123, -INF , !P1 ;  /* 0xff8000007b1b7808 */ /* 0x000fe40004800000 */
[----:B------:R-:W-:Y:S02]  /*3640*/  FSEL R44, R141, -INF , !P1 ;  /* 0xff8000008d2c7808 */ /* 0x000fe40004800000 */
[----:B------:R-:W-:Y:S01]  /*3650*/  FSEL R22, R144, -INF , !P1 ;  /* 0xff80000090167808 */ /* 0x000fe20004800000 */
[----:B-1----:R-:W-:Y:S01]  /*3660*/  IMAD.IADD R3, R160, 0x1, -R24 ;  /* 0x00000001a0037824 */ /* 0x002fe200078e0a18 */
[----:B------:R-:W-:Y:S01]  /*3670*/  FSEL R26, R124, -INF , !P5 ;  /* 0xff8000007c1a7808 */ /* 0x000fe20006800000 */
[----:B------:R-:W-:Y:S01]  /*3680*/  VIADD R24, R0, 0x8 ;  /* 0x0000000800187836 */ /* 0x000fe20000000000 */
[----:B------:R-:W-:-:S02]  /*3690*/  FSEL R23, R127, -INF , !P5 ;  /* 0xff8000007f177808 */ /* 0x000fc40006800000 */
[----:B------:R1:W-:Y:S01]  /*36a0*/  STL [R1+0x70], R3 ;  /* 0x0000700301007387 */ /* 0x0003e20000100800 */
        /* <DEDUP_REMOVED lines=8> */
[-C--:B------:R-:W-:Y:S02]  /*3730*/  ISETP.GE.AND P4, PT, R21, R48.reuse, PT ;  /* 0x000000301500720c */ /* 0x080fe40003f86270 */
[----:B------:R2:W-:Y:S01]  /*3740*/  MUFU.TANH R21, R8 ;  /* 0x0000000800157308 */ /* 0x0005e20000002400 */
[----:B------:R-:W-:Y:S02]  /*3750*/  ISETP.GE.AND P3, PT, R20, R48, PT ;  /* 0x000000301400720c */ /* 0x000fe40003f66270 */
[----:B----4-:R-:W-:Y:S02]  /*3760*/  FSEL R57, R99, -INF , !P4 ;  /* 0xff80000063397808 */ /* 0x010fe40006000000 */
[----:B------:R-:W-:Y:S01]  /*3770*/  FSEL R54, R112, -INF , !P4 ;  /* 0xff80000070367808 */ /* 0x000fe20006000000 */
[----:B-1----:R-:W-:Y:S01]  /*3780*/  VIADD R3, R0, 0x9 ;  /* 0x0000000900037836 */ /* 0x002fe20000000000 */
[----:B------:R-:W-:Y:S01]  /*3790*/  FSEL R106, R113, -INF , !P4 ;  /* 0xff800000716a7808 */ /* 0x000fe20006000000 */
[----:B------:R-:W-:Y:S01]  /*37a0*/  MUFU.TANH R20, R9 ;  /* 0x0000000900147308 */ /* 0x000fe20000002400 */
[----:B------:R-:W-:-:S02]  /*37b0*/  FSEL R32, R118, -INF , !P4 ;  /* 0xff80000076207808 */ /* 0x000fc40006000000 */
[-C--:B------:R-:W-:Y:S02]  /*37c0*/  ISETP.GE.AND P6, PT, R3, R48.reuse, PT ;  /* 0x000000300300720c */ /* 0x080fe40003fc6270 */
[C---:B------:R-:W-:Y:S02]  /*37d0*/  IADD3 R3, R0.reuse, 0x18, RZ ;  /* 0x0000001800037810 */ /* 0x040fe40007ffe0ff */
[----:B------:R-:W-:Y:S01]  /*37e0*/  FSEL R28, R117, -INF , !P6 ;  /* 0xff800000751c7808 */ /* 0x000fe20007000000 */
[----:B------:R-:W-:Y:S01]  /*37f0*/  MUFU.TANH R9, R6 ;  /* 0x0000000600097308 */ /* 0x000fe20000002400 */
[----:B------:R-:W-:Y:S01]  /*3800*/  ISETP.GE.AND P2, PT, R3, R48, PT ;  /* 0x000000300300720c */ /* 0x000fe20003f46270 */
[----:B------:R-:W-:Y:S01]  /*3810*/  VIADD R3, R0, 0x19 ;  /* 0x0000001900037836 */ /* 0x000fe20000000000 */
[----:B------:R-:W-:Y:S01]  /*3820*/  FSEL R19, R119, -INF , !P6 ;  /* 0xff80000077137808 */ /* 0x000fe20007000000 */
[----:B--2---:R-:W-:Y:S01]  /*3830*/  FMUL.FTZ R8, R39, UR5 ;  /* 0x0000000527087c20 */ /* 0x004fe20008410000 */
[----:B------:R-:W-:-:S02]  /*3840*/  FSEL R46, R122, -INF , !P6 ;  /* 0xff8000007a2e7808 */ /* 0x000fc40007000000 */
[-C--:B------:R-:W-:Y:S01]  /*3850*/  ISETP.GE.AND P1, PT, R3, R48.reuse, PT ;  /* 0x000000300300720c */ /* 0x080fe20003f26270 */
[----:B------:R-:W-:Y:S01]  /*3860*/  VIADD R3, R0, 0x20 ;  /* 0x0000002000037836 */ /* 0x000fe20000000000 */
[----:B------:R-:W-:Y:S01]  /*3870*/  FSEL R33, R125, -INF , !P6 ;  /* 0xff8000007d217808 */ /* 0x000fe20007000000 */
[----:B------:R1:W2:Y:S01]  /*3880*/  MUFU.TANH R16, R8 ;  /* 0x0000000800107308 */ /* 0x0002a20000002400 */
[----:B------:R-:W-:Y:S02]  /*3890*/  FSEL R58, R100, -INF , !P3 ;  /* 0xff800000643a7808 */ /* 0x000fe40005800000 */
[----:B------:R-:W-:Y:S01]  /*38a0*/  ISETP.GE.AND P5, PT, R3, R48, PT ;  /* 0x000000300300720c */ /* 0x000fe20003fa6270 */
[----:B------:R-:W-:Y:S01]  /*38b0*/  VIADD R3, R0, 0x21 ;  /* 0x0000002100037836 */ /* 0x000fe20000000000 */
[----:B------:R-:W-:Y:S02]  /*38c0*/  FSEL R56, R103, -INF , !P3 ;  /* 0xff80000067387808 */ /* 0x000fe40005800000 */
[----:B------:R-:W-:-:S02]  /*38d0*/  FSEL R105, R114, -INF , !P3 ;  /* 0xff80000072697808 */ /* 0x000fc40005800000 */
[-C--:B------:R-:W-:Y:S01]  /*38e0*/  ISETP.GE.AND P0, PT, R3, R48.reuse, PT ;  /* 0x000000300300720c */ /* 0x080fe20003f06270 */
[----:B------:R-:W-:Y:S01]  /*38f0*/  VIADD R3, R0, 0x28 ;  /* 0x0000002800037836 */ /* 0x000fe20000000000 */
[----:B------:R-:W-:Y:S02]  /*3900*/  FSEL R31, R115, -INF , !P3 ;  /* 0xff800000731f7808 */ /* 0x000fe40005800000 */
[----:B------:R-:W-:Y:S02]  /*3910*/  FSEL R59, R92, -INF , !P2 ;  /* 0xff8000005c3b7808 */ /* 0x000fe40005000000 */
[----:B------:R-:W-:Y:S01]  /*3920*/  ISETP.GE.AND P6, PT, R3, R48, PT ;  /* 0x000000300300720c */ /* 0x000fe20003fc6270 */
[----:B------:R-:W-:Y:S02]  /*3930*/  VIADD R3, R0, 0x29 ;  /* 0x0000002900037836 */ /* 0x000fe40000000000 */
[----:B-1----:R-:W-:Y:S01]  /*3940*/  FMUL.FTZ R8, R12, UR5 ;  /* 0x000000050c087c20 */ /* 0x002fe20008410000 */
[----:B------:R-:W-:-:S02]  /*3950*/  FSEL R53, R97, -INF , !P2 ;  /* 0xff80000061357808 */ /* 0x000fc40005000000 */
[----:B------:R-:W-:Y:S01]  /*3960*/  FSEL R136, R136, -INF , !P2 ;  /* 0xff80000088887808 */ /* 0x000fe20005000000 */
[----:B------:R1:W-:Y:S01]  /*3970*/  MUFU.TANH R12, R8 ;  /* 0x00000008000c7308 */ /* 0x0003e20000002400 */
[-C--:B------:R-:W-:Y:S01]  /*3980*/  ISETP.GE.AND P4, PT, R3, R48.reuse, PT ;  /* 0x000000300300720c */ /* 0x080fe20003f86270 */
[----:B------:R-:W-:Y:S01]  /*3990*/  VIADD R3, R0, 0x30 ;  /* 0x0000003000037836 */ /* 0x000fe20000000000 */
[----:B------:R-:W-:Y:S02]  /*39a0*/  FSEL R45, R102, -INF , !P2 ;  /* 0xff800000662d7808 */ /* 0x000fe40005000000 */
[----:B---3--:R-:W-:Y:S02]  /*39b0*/  FSEL R100, R93, -INF , !P1 ;  /* 0xff8000005d647808 */ /* 0x008fe40004800000 */
[----:B------:R-:W-:Y:S02]  /*39c0*/  ISETP.GE.AND P3, PT, R3, R48, PT ;  /* 0x000000300300720c */ /* 0x000fe40003f66270 */
[----:B------:R-:W-:-:S02]  /*39d0*/  IADD3 R3, R0, 0x31, RZ ;  /* 0x0000003100037810 */ /* 0x000fc40007ffe0ff */
[----:B------:R-:W-:Y:S02]  /*39e0*/  FSEL R55, R96, -INF , !P1 ;  /* 0xff80000060377808 */ /* 0x000fe40004800000 */
[-C--:B------:R-:W-:Y:S01]  /*39f0*/  ISETP.GE.AND P2, PT, R3, R48.reuse, PT ;  /* 0x000000300300720c */ /* 0x080fe20003f46270 */
[----:B------:R-:W-:Y:S01]  /*3a00*/  VIADD R3, R0, 0x38 ;  /* 0x0000003800037836 */ /* 0x000fe20000000000 */
[----:B------:R-:W-:Y:S01]  /*3a10*/  FSEL R107, R98, -INF , !P1 ;  /* 0xff800000626b7808 */ /* 0x000fe20004800000 */
[----:B------:R-:W-:Y:S02]  /*3a20*/  VIADD R0, R0, 0x39 ;  /* 0x0000003900007836 */ /* 0x000fe40000000000 */
[----:B-1----:R-:W-:Y:S01]  /*3a30*/  FMUL.FTZ R8, R14, UR5 ;  /* 0x000000050e087c20 */ /* 0x002fe20008410000 */
[----:B------:R-:W-:Y:S02]  /*3a40*/  FSEL R52, R101, -INF , !P1 ;  /* 0xff80000065347808 */ /* 0x000fe40004800000 */
[----:B------:R-:W-:Y:S01]  /*3a50*/  ISETP.GE.AND P1, PT, R3, R48, PT ;  /* 0x000000300300720c */ /* 0x000fe20003f26270 */
[----:B------:R-:W1:Y:S01]  /*3a60*/  MUFU.TANH R11, R8 ;  /* 0x00000008000b7308 */ /* 0x000e620000002400 */
[----:B------:R-:W-:Y:S01]  /*3a70*/  IMAD R3, R151, 0x20, R149 ;  /* 0x0000002097037824 */ /* 0x000fe200078e0295 */
[----:B-----5:R-:W-:-:S02]  /*3a80*/  FSEL R161, R80, -INF , !P0 ;  /* 0xff80000050a17808 */ /* 0x020fc40004000000 */
[----:B------:R-:W-:Y:S02]  /*3a90*/  FSEL R160, R84, -INF , !P0 ;  /* 0xff80000054a07808 */ /* 0x000fe40004000000 */
[----:B------:R-:W-:Y:S02]  /*3aa0*/  FSEL R180, R87, -INF , !P0 ;  /* 0xff80000057b47808 */ /* 0x000fe40004000000 */
[----:B------:R3:W-:Y:S01]  /*3ab0*/  MUFU.TANH R8, R4 ;  /* 0x0000000400087308 */ /* 0x0007e20000002400 */
[----:B------:R-:W-:Y:S02]  /*3ac0*/  FSEL R170, R94, -INF , !P0 ;  /* 0xff8000005eaa7808 */ /* 0x000fe40004000000 */
[----:B------:R-:W-:Y:S01]  /*3ad0*/  ISETP.GE.AND P0, PT, R0, R48, PT ;  /* 0x000000300000720c */ /* 0x000fe20003f06270 */
[----:B------:R-:W-:Y:S02]  /*3ae0*/  IMAD.IADD R0, R150, 0x1, R3 ;  /* 0x0000000196007824 */ /* 0x000fe400078e0203 */
[----:B------:R-:W-:Y:S01]  /*3af0*/  FMUL.FTZ R3, R7, UR5 ;  /* 0x0000000507037c20 */ /* 0x000fe20008410000 */
[----:B------:R-:W-:-:S02]  /*3b00*/  FSEL R163, R81, -INF , !P5 ;  /* 0xff80000051a37808 */ /* 0x000fc40006800000 */
[----:B------:R-:W-:Y:S02]  /*3b10*/  FSEL R158, R85, -INF , !P5 ;  /* 0xff800000559e7808 */ /* 0x000fe40006800000 */
[----:B------:R-:W-:Y:S01]  /*3b20*/  FSEL R176, R86, -INF , !P5 ;  /* 0xff80000056b07808 */ /* 0x000fe20006800000 */
[----:B------:R-:W4:Y:S01]  /*3b30*/  MUFU.TANH R3, R3 ;  /* 0x0000000300037308 */ /* 0x000f220000002400 */
[----:B------:R-:W-:Y:S02]  /*3b40*/  FSEL R156, R95, -INF , !P5 ;  /* 0xff8000005f9c7808 */ /* 0x000fe40006800000 */
[----:B------:R-:W-:Y:S02]  /*3b50*/  ISETP.GE.AND P5, PT, R48, 0x41, PT ;  /* 0x000000413000780c */ /* 0x000fe40003fa6270 */
[----:B------:R-:W-:Y:S01]  /*3b60*/  FSEL R162, R51, -INF , !P6 ;  /* 0xff80000033a27808 */ /* 0x000fe20007000000 */
[----:B---3--:R-:W-:Y:S01]  /*3b70*/  FMUL.FTZ R4, R15, UR5 ;  /* 0x000000050f047c20 */ /* 0x008fe20008410000 */
[----:B------:R-:W-:-:S02]  /*3b80*/  FSEL R157, R76, -INF , !P6 ;  /* 0xff8000004c9d7808 */ /* 0x000fc40007000000 */
[----:B------:R-:W-:Y:S01]  /*3b90*/  FSEL R192, R60, -INF , !P6 ;  /* 0xff8000003cc07808 */ /* 0x000fe20007000000 */
[----:B------:R3:W5:Y:S01]  /*3ba0*/  MUFU.TANH R6, R4 ;  /* 0x0000000400067308 */ /* 0x0007620000002400 */
        /* <DEDUP_REMOVED lines=8> */
[----:B---3--:R-:W-:Y:S01]  /*3c30*/  FMUL.FTZ R4, R5, UR5 ;  /* 0x0000000505047c20 */ /* 0x008fe20008410000 */
[----:B------:R-:W-:Y:S02]  /*3c40*/  FSEL R172, R41, -INF , !P3 ;  /* 0xff80000029ac7808 */ /* 0x000fe40005800000 */
[----:B--2---:R-:W-:Y:S02]  /*3c50*/  FSEL R200, R16, -INF , !P2 ;  /* 0xff80000010c87808 */ /* 0x004fe40005000000 */
[----:B------:R-:W-:Y:S01]  /*3c60*/  FSEL R196, R17, -INF , !P2 ;  /* 0xff80000011c47808 */ /* 0x000fe20005000000 */
[----:B------:R-:W2:Y:S01]  /*3c70*/  MUFU.TANH R4, R4 ;  /* 0x0000000400047308 */ /* 0x000ea20000002400 */
[----:B------:R-:W-:-:S02]  /*3c80*/  FSEL R203, R20, -INF , !P2 ;  /* 0xff80000014cb7808 */ /* 0x000fc40005000000 */
[----:B------:R-:W-:Y:S02]  /*3c90*/  FSEL R173, R21, -INF , !P2 ;  /* 0xff80000015ad7808 */ /* 0x000fe40005000000 */
[----:B------:R-:W-:Y:S02]  /*3ca0*/  FSEL R201, R9, -INF , !P1 ;  /* 0xff80000009c97808 */ /* 0x000fe40004800000 */
[----:B------:R-:W-:Y:S02]  /*3cb0*/  FSEL R197, R10, -INF , !P1 ;  /* 0xff8000000ac57808 */ /* 0x000fe40004800000 */
[----:B-1----:R-:W-:Y:S02]  /*3cc0*/  FSEL R204, R11, -INF , !P1 ;  /* 0xff8000000bcc7808 */ /* 0x002fe40004800000 */
[----:B------:R-:W-:Y:S02]  /*3cd0*/  FSEL R174, R12, -INF , !P1 ;  /* 0xff8000000cae7808 */ /* 0x000fe40004800000 */
[----:B----4-:R-:W-:-:S02]  /*3ce0*/  FSEL R202, R3, -INF , !P0 ;  /* 0xff80000003ca7808 */ /* 0x010fc40004000000 */
[----:B-----5:R-:W-:Y:S02]  /*3cf0*/  FSEL R205, R6, -INF , !P0 ;  /* 0xff80000006cd7808 */ /* 0x020fe40004000000 */
[----:B--2---:R-:W-:Y:S02]  /*3d00*/  FSEL R198, R4, -INF , !P0 ;  /* 0xff80000004c67808 */ /* 0x004fe40004000000 */
        /* <DEDUP_REMOVED lines=66> */
.L_x_640:
[----:B------:R-:W-:Y:S05]  /*4130*/  BSYNC B0 ;  /* 0x0000000000007941 */ /* 0x000fea0003800000 */
.L_x_639:
[----:B------:R-:W0:Y:S02]  /*4140*/  LDGDEPBAR ;  /* 0x00000000000079af */ /* 0x000e240000000000 */
.L_x_638:
[----:B------:R-:W-:Y:S01]  /*4150*/  FMNMX.FTZ R3, R22, R30, !PT ;  /* 0x0000001e16037209 */ /* 0x000fe20007810000 */
[----:B------:R-:W-:Y:S01]  /*4160*/  ULDC UR5, c[0x0][0x2ec] ;  /* 0x0000bb0000057ab9 */ /* 0x000fe20000000800 */
[----:B------:R-:W-:Y:S02]  /*4170*/  LEA R220, R0, UR4, 0x1 ;  /* 0x0000000400dc7c11 */ /* 0x000fe4000f8e08ff */
[----:B------:R-:W-:Y:S02]  /*4180*/  FMNMX.FTZ R4, R29, R3, !PT ;  /* 0x000000031d047209 */ /* 0x000fe40007810000 */
[----:B------:R-:W-:Y:S01]  /*4190*/  FMNMX.FTZ R3, R24, R23, !PT ;  /* 0x0000001718037209 */ /* 0x000fe20007810000 */
[----:B------:R-:W-:Y:S01]  /*41a0*/  LDSM.16.MT88.4 R40, [R220+0xb000] ;  /* 0x00b00000dc28783b */ /* 0x000fe20000004200 */
        /* <DEDUP_REMOVED lines=42> */
[----:B---3--:R-:W-:Y:S02]  /*4450*/  FMNMX.FTZ R104, R4, R104, !PT ;  /* 0x0000006804687209 */ /* 0x008fe40007810000 */
[----:B------:R-:W-:Y:S01]  /*4460*/  FMNMX.FTZ R4, R202, R3, !PT ;  /* 0x00000003ca047209 */ /* 0x000fe20007810000 */
[----:B------:R-:W3:Y:S01]  /*4470*/  SHFL.BFLY PT, R5, R102, 0x2, 0x1f ;  /* 0x0c401f0066057f89 */ /* 0x000ee200000e0000 */
[----:B------:R-:W-:-:S02]  /*4480*/  FMNMX.FTZ R3, R44, R47, !PT ;  /* 0x0000002f2c037209 */ /* 0x000fc40007810000 */
        /* <DEDUP_REMOVED lines=44> */
[----:B--2---:R-:W-:-:S02]  /*4750*/  FFMA.FTZ R5, R23, UR5, -R13 ;  /* 0x0000000517057c23 */ /* 0x004fc4000801080d */
[----:B------:R-:W-:Y:S05]  /*4760*/  LDSM.16.MT88.4 R20, [R222+0x9000] ;  /* 0x00900000de14783b */ /* 0x000fea0000004200 */
        /* <DEDUP_REMOVED lines=23> */
[----:B-----5:R-:W-:Y:S01]  /*48e0*/  F2FP.F16.F32.PACK_AB R6, R181, R164 ;  /* 0x000000a4b506723e */ /* 0x020fe200000000ff */
[----:B------:R-:W4:Y:S02]  /*48f0*/  LDSM.16.MT88.4 R24, [R220+0xa000] ;  /* 0x00a00000dc18783b */ /* 0x000f240000004200 */
[----:B------:R-:W-:Y:S01]  /*4900*/  FSEL R0, R0, RZ, P0 ;  /* 0x000000ff00007208 */ /* 0x000fe20000000000 */
[----:B------:R-:W5:Y:S01]  /*4910*/  MUFU.EX2 R165, R5 ;  /* 0x0000000500a57308 */ /* 0x000f620000000800 */
[----:B-1----:R-:W-:Y:S01]  /*4920*/  FFMA.FTZ R2, R32, UR5, -R3 ;  /* 0x0000000520027c23 */ /* 0x002fe20008010803 */
[----:B---3--:R-:W-:-:S06]  /*4930*/  F2FP.F16.F32.PACK_AB R10, R249, R248 ;  /* 0x000000f8f90a723e */ /* 0x008fcc00000000ff */
[----:B------:R1:W-:Y:S01]  /*4940*/  MUFU.EX2 R252, R2 ;  /* 0x0000000200fc7308 */ /* 0x0003e20000000800 */
[----:B-----5:R-:W-:-:S07]  /*4950*/  F2FP.F16.F32.PACK_AB R5, R250, R165 ;  /* 0x000000a5fa05723e */ /* 0x020fce00000000ff */
[----:B--2---:R-:W-:Y:S01]  /*4960*/  HMMA.16816.F32 R124, R4, R16, RZ ;  /* 0x00000010047c723c */ /* 0x004fe200000018ff */
[----:B-1----:R-:W-:-:S05]  /*4970*/  FFMA.FTZ R2, R31, UR5, -R3 ;  /* 0x000000051f027c23 */ /* 0x002fca0008010803 */
[C---:B------:R-:W-:Y:S01]  /*4980*/  HMMA.16816.F32 R92, R4.reuse, R18, RZ ;  /* 0x00000012045c723c */ /* 0x040fe200000018ff */
[----:B------:R-:W-:Y:S01]  /*4990*/  LDSM.16.MT88.4 R28, [R222+0xa400] ;  /* 0x00a40000de1c783b */ /* 0x000fe20000004200 */
[----:B------:R1:W-:Y:S04]  /*49a0*/  MUFU.EX2 R137, R2 ;  /* 0x0000000200897308 */ /* 0x0003e80000000800 */
[C---:B------:R-:W-:Y:S06]  /*49b0*/  HMMA.16816.F32 R112, R4.reuse, R36, RZ ;  /* 0x000000240470723c */ /* 0x040fec00000018ff */
[C---:B----4-:R-:W-:Y:S06]  /*49c0*/  HMMA.16816.F32 R116, R4.reuse, R24, RZ ;  /* 0x000000180474723c */ /* 0x050fec00000018ff */
[----:B------:R-:W-:Y:S01]  /*49d0*/  HMMA.16816.F32 R84, R4, R26, RZ ;  /* 0x0000001a0454723c */ /* 0x000fe200000018ff */
[----:B-1----:R-:W-:-:S04]  /*49e0*/  FFMA.FTZ R2, R44, UR5, -R0 ;  /* 0x000000052c027c23 */ /* 0x002fc80008010800 */
[----:B------:R1:W-:Y:S01]  /*49f0*/  MUFU.EX2 R241, R2 ;  /* 0x0000000200f17308 */ /* 0x0003e20000000800 */
[C---:B------:R-:W-:Y:S06]  /*4a00*/  HMMA.16816.F32 R80, R4.reuse, R38, RZ ;  /* 0x000000260450723c */ /* 0x040fec00000018ff */
[C---:B------:R-:W-:Y:S06]  /*4a10*/  HMMA.16816.F32 R120, R4.reuse, R20, RZ ;  /* 0x000000140478723c */ /* 0x040fec00000018ff */
[----:B------:R-:W-:Y:S01]  /*4a20*/  HMMA.16816.F32 R88, R4, R22, RZ ;  /* 0x000000160458723c */ /* 0x000fe200000018ff */
[----:B-1----:R-:W-:-:S05]  /*4a30*/  FFMA.FTZ R2, R47, UR5, -R0 ;  /* 0x000000052f027c23 */ /* 0x002fca0008010800 */
[C---:B------:R-:W-:Y:S01]  /*4a40*/  HMMA.16816.F32 R76, R4.reuse, R42, RZ ;  /* 0x0000002a044c723c */ /* 0x040fe200000018ff */
[----:B------:R1:W2:Y:S05]  /*4a50*/  MUFU.EX2 R239, R2 ;  /* 0x0000000200ef7308 */ /* 0x0002aa0000000800 */
[C---:B------:R-:W-:Y:S06]  /*4a60*/  HMMA.16816.F32 R72, R4.reuse, R50, RZ ;  /* 0x000000320448723c */ /* 0x040fec00000018ff */
[C---:B------:R-:W-:Y:S06]  /*4a70*/  HMMA.16816.F32 R96, R4.reuse, R48, RZ ;  /* 0x000000300460723c */ /* 0x040fec00000018ff */
[----:B------:R-:W-:Y:S01]  /*4a80*/  HMMA.16816.F32 R108, R4, R40, RZ ;  /* 0x00000028046c723c */ /* 0x000fe200000018ff */
[--C-:B-1----:R-:W-:Y:S01]  /*4a90*/  FFMA.FTZ R2, R35, UR5, -R0.reuse ;  /* 0x0000000523027c23 */ /* 0x102fe20008010800 */
[----:B--2---:R-:W-:Y:S01]  /*4aa0*/  F2FP.F16.F32.PACK_AB R9, R239, R241 ;  /* 0x000000f1ef09723e */ /* 0x004fe200000000ff */
[----:B------:R-:W-:Y:S02]  /*4ab0*/  LDSM.16.MT88.4 R32, [R220+0xb400] ;  /* 0x00b40000dc20783b */ /* 0x000fe40000004200 */
[----:B------:R1:W-:Y:S02]  /*4ac0*/  MUFU.EX2 R240, R2 ;  /* 0x0000000200f07308 */ /* 0x0003e40000000800 */
[----:B-1----:R-:W-:-:S06]  /*4ad0*/  FFMA.FTZ R2, R46, UR5, -R0 ;  /* 0x000000052e027c23 */ /* 0x002fcc0008010800 */
[----:B------:R1:W2:Y:S02]  /*4ae0*/  MUFU.EX2 R243, R2 ;  /* 0x0000000200f37308 */ /* 0x0002a40000000800 */
[--C-:B-1----:R-:W-:Y:S01]  /*4af0*/  FFMA.FTZ R2, R45, UR5, -R3.reuse ;  /* 0x000000052d027c23 */ /* 0x102fe20008010803 */
[----:B--2---:R-:W-:Y:S01]  /*4b00*/  F2FP.F16.F32.PACK_AB R11, R243, R240 ;  /* 0x000000f0f30b723e */ /* 0x004fe200000000ff */
[----:B------:R-:W-:Y:S04]  /*4b10*/  LDSM.16.MT88.4 R44, [R222+0xb400] ;  /* 0x00b40000de2c783b */ /* 0x000fe80000004200 */
        /* <DEDUP_REMOVED lines=11> */
[----:B-1----:R-:W-:-:S05]  /*4bd0*/  FFMA.FTZ R2, R54, UR5, -R13 ;  /* 0x0000000536027c23 */ /* 0x002fca000801080d */
[C---:B------:R-:W-:Y:S01]  /*4be0*/  HMMA.16816.F32 R132, R8.reuse, R22, RZ ;  /* 0x000000160884723c */ /* 0x040fe200000018ff */
[----:B------:R-:W1:Y:S01]  /*4bf0*/  LDSM.16.MT88.4 R20, [R220+0x9400] ;  /* 0x00940000dc14783b */ /* 0x000e620000004200 */
[----:B------:R3:W-:Y:S04]  /*4c00*/  MUFU.EX2 R242, R2 ;  /* 0x0000000200f27308 */ /* 0x0007e80000000800 */
[C---:B------:R-:W-:Y:S06]  /*4c10*/  HMMA.16816.F32 R148, R8.reuse, R42, RZ ;  /* 0x0000002a0894723c */ /* 0x040fec00000018ff */
[----:B------:R-:W-:Y:S01]  /*4c20*/  HMMA.16816.F32 R152, R8, R50, RZ ;  /* 0x000000320898723c */ /* 0x000fe200000018ff */
[----:B---3--:R-:W-:-:S04]  /*4c30*/  FFMA.FTZ R2, R56, UR5, -R13 ;  /* 0x0000000538027c23 */ /* 0x008fc8000801080d */
[----:B------:R3:W4:Y:S02]  /*4c40*/  MUFU.EX2 R247, R2 ;  /* 0x0000000200f77308 */ /* 0x0007240000000800 */
[----:B---3--:R-:W-:Y:S01]  /*4c50*/  FFMA.FTZ R2, R53, UR5, -R13 ;  /* 0x0000000535027c23 */ /* 0x008fe2000801080d */
[----:B----4-:R-:W-:-:S05]  /*4c60*/  F2FP.F16.F32.PACK_AB R4, R247, R242 ;  /* 0x000000f2f704723e */ /* 0x010fca00000000ff */
[----:B------:R3:W-:Y:S02]  /*4c70*/  MUFU.EX2 R246, R2 ;  /* 0x0000000200f67308 */ /* 0x0007e40000000800 */
[----:B---3--:R-:W-:Y:S02]  /*4c80*/  FFMA.FTZ R2, R55, UR5, -R13 ;  /* 0x0000000537027c23 */ /* 0x008fe4000801080d */
[----:B------:R-:W-:Y:S01]  /*4c90*/  HMMA.16816.F32 R52, R8, R40, RZ ;  /* 0x000000280834723c */ /* 0x000fe200000018ff */
[----:B------:R-:W-:Y:S03]  /*4ca0*/  LDSM.16.MT88.4 R40, [R222+0x9800] ;  /* 0x00980000de28783b */ /* 0x000fe60000004200 */
[----:B------:R3:W4:Y:S02]  /*4cb0*/  MUFU.EX2 R245, R2 ;  /* 0x0000000200f57308 */ /* 0x0007240000000800 */
[----:B---3--:R-:W-:Y:S01]  /*4cc0*/  FFMA.FTZ R2, R57, UR5, -R12 ;  /* 0x0000000539027c23 */ /* 0x008fe2000801080c */
[----:B----4-:R-:W-:-:S05]  /*4cd0*/  F2FP.F16.F32.PACK_AB R6, R245, R246 ;  /* 0x000000f6f506723e */ /* 0x010fca00000000ff */
[----:B------:R3:W-:Y:S02]  /*4ce0*/  MUFU.EX2 R235, R2 ;  /* 0x0000000200eb7308 */ /* 0x0007e40000000800 */
[----:B---3--:R-:W-:-:S06]  /*4cf0*/  FFMA.FTZ R2, R58, UR5, -R12 ;  /* 0x000000053a027c23 */ /* 0x008fcc000801080c */
[----:B------:R3:W4:Y:S02]  /*4d00*/  MUFU.EX2 R238, R2 ;  /* 0x0000000200ee7308 */ /* 0x0007240000000800 */
[--C-:B---3--:R-:W-:Y:S01]  /*4d10*/  FFMA.FTZ R2, R59, UR5, -R12.reuse ;  /* 0x000000053b027c23 */ /* 0x108fe2000801080c */
[----:B----4-:R-:W-:Y:S01]  /*4d20*/  F2FP.F16.F32.PACK_AB R5, R238, R235 ;  /* 0x000000ebee05723e */ /* 0x010fe200000000ff */
[C---:B------:R-:W-:Y:S04]  /*4d30*/  HMMA.16816.F32 R56, R8.reuse, R36, RZ ;  /* 0x000000240838723c */ /* 0x040fe800000018ff */
[----:B------:R3:W-:Y:S02]  /*4d40*/  MUFU.EX2 R237, R2 ;  /* 0x0000000200ed7308 */ /* 0x0007e40000000800 */
[----:B------:R-:W-:Y:S01]  /*4d50*/  HMMA.16816.F32 R36, R8, R48, RZ ;  /* 0x000000300824723c */ /* 0x000fe200000018ff */
[----:B------:R-:W-:Y:S06]  /*4d60*/  LDSM.16.MT88.4 R48, [R220+0x9800] ;  /* 0x00980000dc30783b */ /* 0x000fec0000004200 */
[----:B------:R-:W-:Y:S01]  /*4d70*/  F2FP.F16.F32.PACK_AB R10, R177, R251 ;  /* 0x000000fbb10a723e */ /* 0x000fe200000000ff */
[----:B---3--:R-:W-:Y:S01]  /*4d80*/  FFMA.FTZ R2, R100, UR5, -R12 ;  /* 0x0000000564027c23 */ /* 0x008fe2000801080c */
[----:B------:R-:W-:-:S03]  /*4d90*/  MOV R100, R179 ;  /* 0x000000b300647202 */ /* 0x000fc60000000f00 */
[----:B------:R3:W4:Y:S02]  /*4da0*/  MUFU.EX2 R236, R2 ;  /* 0x0000000200ec7308 */ /* 0x0007240000000800 */
[----:B---3--:R-:W-:Y:S01]  /*4db0*/  FFMA.FTZ R2, R106, UR5, -R0 ;  /* 0x000000056a027c23 */ /* 0x008fe20008010800 */
[----:B----4-:R-:W-:Y:S02]  /*4dc0*/  F2FP.F16.F32.PACK_AB R7, R236, R237 ;  /* 0x000000edec07723e */ /* 0x010fe400000000ff */
[----:B------:R-:W-:-:S03]  /*4dd0*/  MOV R106, R178 ;  /* 0x000000b2006a7202 */ /* 0x000fc60000000f00 */
[----:B------:R3:W-:Y:S02]  /*4de0*/  MUFU.EX2 R233, R2 ;  /* 0x0000000200e97308 */ /* 0x0007e40000000800 */
[C---:B--2---:R-:W-:Y:S06]  /*4df0*/  HMMA.16816.F32 R116, R4.reuse, R24, R116 ;  /* 0x000000180474723c */ /* 0x044fec0000001874 */
[C---:B-1----:R-:W-:Y:S06]  /*4e00*/  HMMA.16816.F32 R124, R4.reuse, R20, R124 ;  /* 0x00000014047c723c */ /* 0x042fec000000187c */
[----:B------:R-:W-:Y:S01]  /*4e10*/  HMMA.16816.F32 R120, R4, R16, R120 ;  /* 0x000000100478723c */ /* 0x000fe20000001878 */
[----:B---3--:R-:W-:Y:S01]  /*4e20*/  FFMA.FTZ R2, R105, UR5, -R0 ;  /* 0x0000000569027c23 */ /* 0x008fe20008010800 */
[----:B------:R-:W-:-:S03]  /*4e30*/  MOV R105, R137 ;  /* 0x0000008900697202 */ /* 0x000fc60000000f00 */
[----:B------:R1:W2:Y:S01]  /*4e40*/  MUFU.EX2 R234, R2 ;  /* 0x0000000200ea7308 */ /* 0x0002a20000000800 */
[----:B------:R-:W-:Y:S01]  /*4e50*/  F2FP.F16.F32.PACK_AB R8, R105, R252 ;  /* 0x000000fc6908723e */ /* 0x000fe200000000ff */
        /* <DEDUP_REMOVED lines=8> */
[----:B------:R-:W-:Y:S01]  /*4ee0*/  HMMA.16816.F32 R84, R4, R30, R80 ;  /* 0x0000001e0454723c */ /* 0x000fe20000001850 */
[----:B-1----:R-:W-:-:S05]  /*4ef0*/  FFMA.FTZ R2, R107, UR5, -R0 ;  /* 0x000000056b027c23 */ /* 0x002fca0008010800 */
[C---:B------:R-:W-:Y:S01]  /*4f00*/  HMMA.16816.F32 R80, R4.reuse, R34, R76 ;  /* 0x000000220450723c */ /* 0x040fe2000000184c */
[----:B------:R1:W2:Y:S05]  /*4f10*/  MUFU.EX2 R231, R2 ;  /* 0x0000000200e77308 */ /* 0x0002aa0000000800 */
[C---:B------:R-:W-:Y:S06]  /*4f20*/  HMMA.16816.F32 R76, R4.reuse, R46, R72 ;  /* 0x0000002e044c723c */ /* 0x040fec0000001848 */
[----:B------:R-:W-:Y:S01]  /*4f30*/  HMMA.16816.F32 R96, R4, R44, R96 ;  /* 0x0000002c0460723c */ /* 0x000fe20000001860 */
[----:B-1----:R-:W-:Y:S01]  /*4f40*/  FFMA.FTZ R2, R156, UR5, -R3 ;  /* 0x000000059c027c23 */ /* 0x002fe20008010803 */
[----:B--2---:R-:W-:-:S02]  /*4f50*/  F2FP.F16.F32.PACK_AB R11, R231, R232 ;  /* 0x000000e8e70b723e */ /* 0x004fc400000000ff */
[----:B------:R-:W-:Y:S01]  /*4f60*/  MOV R156, R177 ;  /* 0x000000b1009c7202 */ /* 0x000fe20000000f00 */
[----:B------:R1:W-:Y:S04]  /*4f70*/  MUFU.EX2 R230, R2 ;  /* 0x0000000200e67308 */ /* 0x0003e80000000800 */
[C---:B------:R-:W-:Y:S01]  /*4f80*/  HMMA.16816.F32 R188, R8.reuse, R44, R36 ;  /* 0x0000002c08bc723c */ /* 0x040fe20000001824 */
[----:B------:R-:W2:Y:S05]  /*4f90*/  LDSM.16.MT88.4 R36, [R220+0xa800] ;  /* 0x00a80000dc24783b */ /* 0x000eaa0000004200 */
[C---:B------:R-:W-:Y:S06]  /*4fa0*/  HMMA.16816.F32 R72, R8.reuse, R20, R68 ;  /* 0x000000140848723c */ /* 0x040fec0000001844 */
[----:B------:R-:W-:Y:S01]  /*4fb0*/  HMMA.16816.F32 R68, R8, R16, R64 ;  /* 0x000000100844723c */ /* 0x000fe20000001840 */
[----:B-1----:R-:W-:Y:S01]  /*4fc0*/  FFMA.FTZ R2, R158, UR5, -R13 ;  /* 0x000000059e027c23 */ /* 0x002fe2000801080d */
[----:B------:R-:W-:-:S03]  /*4fd0*/  MOV R158, R165 ;  /* 0x000000a5009e7202 */ /* 0x000fc60000000f00 */
[----:B------:R1:W-:Y:S01]  /*4fe0*/  MUFU.EX2 R229, R2 ;  /* 0x0000000200e57308 */ /* 0x0003e20000000800 */
[C---:B------:R-:W-:Y:S06]  /*4ff0*/  HMMA.16816.F32 R64, R8.reuse, R24, R60 ;  /* 0x000000180840723c */ /* 0x040fec000000183c */
[C---:B------:R-:W-:Y:S06]  /*5000*/  HMMA.16816.F32 R184, R8.reuse, R32, R52 ;  /* 0x0000002008b8723c */ /* 0x040fec0000001834 */
[----:B------:R-:W-:Y:S01]  /*5010*/  HMMA.16816.F32 R60, R8, R22, R128 ;  /* 0x00000016083c723c */ /* 0x000fe20000001880 */
[----:B------:R-:W3:Y:S01]  /*5020*/  LDSM.16.MT88.4 R20, [R222+0xa800] ;  /* 0x00a80000de14783b */ /* 0x000ee20000004200 */
[----:B-1----:R-:W-:-:S04]  /*5030*/  FFMA.FTZ R2, R160, UR5, -R13 ;  /* 0x00000005a0027c23 */ /* 0x002fc8000801080d */
[C---:B------:R-:W-:Y:S01]  /*5040*/  HMMA.16816.F32 R52, R8.reuse, R26, R140 ;  /* 0x0000001a0834723c */ /* 0x040fe2000000188c */
[----:B------:R-:W1:Y:S01]  /*5050*/  LDSM.16.MT88.4 R24, [R222+0xb800] ;  /* 0x00b80000de18783b */ /* 0x000e620000004200 */
[----:B------:R4:W5:Y:S03]  /*5060*/  MUFU.EX2 R228, R2 ;  /* 0x0000000200e47308 */ /* 0x0009660000000800 */
[----:B------:R-:W-:Y:S01]  /*5070*/  LDSM.16.MT88.4 R140, [R222+0x9c00] ;  /* 0x009c0000de8c783b */ /* 0x000fe20000004200 */
[C---:B------:R-:W-:Y:S06]  /*5080*/  HMMA.16816.F32 R32, R8.reuse, R34, R148 ;  /* 0x000000220820723c */ /* 0x040fec0000001894 */
[----:B------:R-:W-:Y:S01]  /*5090*/  HMMA.16816.F32 R128, R8, R46, R152 ;  /* 0x0000002e0880723c */ /* 0x000fe20000001898 */
[----:B----4-:R-:W-:Y:S01]  /*50a0*/  FFMA.FTZ R2, R157, UR5, -R13 ;  /* 0x000000059d027c23 */ /* 0x010fe2000801080d */
[----:B------:R-:W-:-:S04]  /*50b0*/  MOV R157, R164 ;  /* 0x000000a4009d7202 */ /* 0x000fc80000000f00 */
[----:B------:R-:W-:Y:S01]  /*50c0*/  HMMA.16816.F32 R164, R8, R28, R56 ;  /* 0x0000001c08a4723c */ /* 0x000fe20000001838 */
[----:B------:R4:W-:Y:S01]  /*50d0*/  MUFU.EX2 R219, R2 ;  /* 0x0000000200db7308 */ /* 0x0009e20000000800 */
[----:B-----5:R-:W-:-:S04]  /*50e0*/  F2FP.F16.F32.PACK_AB R4, R228, R229 ;  /* 0x000000e5e404723e */ /* 0x020fc800000000ff */
[C---:B------:R-:W-:Y:S01]  /*50f0*/  HMMA.16816.F32 R56, R8.reuse, R18, R132 ;  /* 0x000000120838723c */ /* 0x040fe20000001884 */
[----:B------:R-:W5:Y:S05]  /*5100*/  LDSM.16.MT88.4 R16, [R220+0xb800] ;  /* 0x00b80000dc10783b */ /* 0x000f6a0000004200 */
[----:B------:R-:W-:Y:S01]  /*5110*/  HMMA.16816.F32 R28, R8, R30, R144 ;  /* 0x0000001e081c723c */ /* 0x000fe20000001890 */
[----:B------:R-:W-:Y:S01]  /*5120*/  MOV R135, R181 ;  /* 0x000000b500877202 */ /* 0x000fe20000000f00 */
[----:B----4-:R-:W-:Y:S01]  /*5130*/  FFMA.FTZ R2, R159, UR5, -R13 ;  /* 0x000000059f027c23 */ /* 0x010fe2000801080d */
[----:B------:R-:W-:-:S03]  /*5140*/  MOV R159, R182 ;  /* 0x000000b6009f7202 */ /* 0x000fc60000000f00 */
[----:B------:R4:W2:Y:S02]  /*5150*/  MUFU.EX2 R218, R2 ;  /* 0x0000000200da7308 */ /* 0x0008a40000000800 */
[----:B----4-:R-:W-:Y:S01]  /*5160*/  FFMA.FTZ R2, R163, UR5, -R12 ;  /* 0x00000005a3027c23 */ /* 0x010fe2000801080c */
[----:B--2---:R-:W-:-:S05]  /*5170*/  F2FP.F16.F32.PACK_AB R6, R218, R219 ;  /* 0x000000dbda06723e */ /* 0x004fca00000000ff */
[----:B------:R2:W-:Y:S02]  /*5180*/  MUFU.EX2 R217, R2 ;  /* 0x0000000200d97308 */ /* 0x0005e40000000800 */
[----:B--2---:R-:W-:-:S06]  /*5190*/  FFMA.FTZ R2, R161, UR5, -R12 ;  /* 0x00000005a1027c23 */ /* 0x004fcc000801080c */
        /* <DEDUP_REMOVED lines=9> */
[C---:B------:R-:W-:Y:S06]  /*5230*/  HMMA.16816.F32 R152, R4.reuse, R36, R116 ;  /* 0x000000240498723c */ /* 0x040fec0000001874 */
[C---:B------:R-:W-:Y:S01]  /*5240*/  HMMA.16816.F32 R144, R4.reuse, R48, R124 ;  /* 0x000000300490723c */ /* 0x040fe2000000187c */
[----:B------:R-:W5:Y:S05]  /*5250*/  LDSM.16.MT88.4 R124, [R220+0x9c00] ;  /* 0x009c0000dc7c783b */ /* 0x000f6a0000004200 */
[----:B------:R-:W-:Y:S01]  /*5260*/  HMMA.16816.F32 R148, R4, R40, R120 ;  /* 0x000000280494723c */ /* 0x000fe20000001878 */
[----:B--2---:R-:W-:Y:S01]  /*5270*/  FFMA.FTZ R2, R169, UR5, -R3 ;  /* 0x00000005a9027c23 */ /* 0x004fe20008010803 */
[----:B----4-:R-:W-:-:S03]  /*5280*/  F2FP.F16.F32.PACK_AB R8, R213, R230 ;  /* 0x000000e6d508723e */ /* 0x010fc600000000ff */
[----:B------:R2:W-:Y:S01]  /*5290*/  MUFU.EX2 R212, R2 ;  /* 0x0000000200d47308 */ /* 0x0005e20000000800 */
[C---:B------:R-:W-:Y:S06]  /*52a0*/  HMMA.16816.F32 R120, R4.reuse, R50, R92 ;  /* 0x000000320478723c */ /* 0x040fec000000185c */
[C---:B------:R-:W-:Y:S06]  /*52b0*/  HMMA.16816.F32 R136, R4.reuse, R42, R136 ;  /* 0x0000002a0488723c */ /* 0x040fec0000001888 */
[----:B---3--:R-:W-:Y:S01]  /*52c0*/  HMMA.16816.F32 R160, R4, R20, R112 ;  /* 0x0000001404a0723c */ /* 0x008fe20000001870 */
[----:B--2---:R-:W-:-:S05]  /*52d0*/  FFMA.FTZ R2, R171, UR5, -R3 ;  /* 0x00000005ab027c23 */ /* 0x004fca0008010803 */
[C---:B------:R-:W-:Y:S01]  /*52e0*/  HMMA.16816.F32 R88, R4.reuse, R38, R88 ;  /* 0x000000260458723c */ /* 0x040fe20000001858 */
[----:B------:R2:W3:Y:S05]  /*52f0*/  MUFU.EX2 R211, R2 ;  /* 0x0000000200d37308 */ /* 0x0004ea0000000800 */
[C---:B------:R-:W-:Y:S06]  /*5300*/  HMMA.16816.F32 R168, R4.reuse, R22, R84 ;  /* 0x0000001604a8723c */ /* 0x040fec0000001854 */
[----:B-1----:R-:W-:Y:S01]  /*5310*/  HMMA.16816.F32 R44, R4, R26, R76 ;  /* 0x0000001a042c723c */ /* 0x002fe2000000184c */
[----:B--2---:R-:W-:Y:S01]  /*5320*/  FFMA.FTZ R2, R172, UR5, -R3 ;  /* 0x00000005ac027c23 */ /* 0x004fe20008010803 */
[----:B---3--:R-:W-:-:S03]  /*5330*/  F2FP.F16.F32.PACK_AB R10, R211, R212 ;  /* 0x000000d4d30a723e */ /* 0x008fc600000000ff */
[----:B------:R1:W-:Y:S02]  /*5340*/  MUFU.EX2 R210, R2 ;  /* 0x0000000200d27308 */ /* 0x0003e40000000800 */
[----:B-1----:R-:W-:-:S06]  /*5350*/  FFMA.FTZ R2, R173, UR5, -R3 ;  /* 0x00000005ad027c23 */ /* 0x002fcc0008010803 */
[----:B------:R1:W2:Y:S02]  /*5360*/  MUFU.EX2 R209, R2 ;  /* 0x0000000200d17308 */ /* 0x0002a40000000800 */
[--C-:B-1----:R-:W-:Y:S01]  /*5370*/  FFMA.FTZ R2, R174, UR5, -R3.reuse ;  /* 0x00000005ae027c23 */ /* 0x102fe20008010803 */
[----:B------:R-:W-:Y:S02]  /*5380*/  FFMA.FTZ R3, R175, UR5, -R3 ;  /* 0x00000005af037c23 */ /* 0x000fe40008010803 */
[----:B------:R-:W-:Y:S03]  /*5390*/  LDSM.16.MT88.4 R172, [R222+0xac00] ;  /* 0x00ac0000deac783b */ /* 0x000fe60000004200 */
[----:B------:R1:W-:Y:S02]  /*53a0*/  MUFU.EX2 R208, R2 ;  /* 0x0000000200d07308 */ /* 0x0003e40000000800 */
[----:B-1----:R-:W-:-:S02]  /*53b0*/  FFMA.FTZ R2, R176, UR5, -R0 ;  /* 0x00000005b0027c23 */ /* 0x002fc40008010800 */
[C---:B-----5:R-:W-:Y:S04]  /*53c0*/  HMMA.16816.F32 R176, R4.reuse, R16, R108 ;  /* 0x0000001004b0723c */ /* 0x060fe8000000186c */
[----:B------:R1:W-:Y:S02]  /*53d0*/  MUFU.EX2 R207, R2 ;  /* 0x0000000200cf7308 */ /* 0x0003e40000000800 */
[----:B------:R-:W-:Y:S01]  /*53e0*/  HMMA.16816.F32 R108, R4, R18, R80 ;  /* 0x00000012046c723c */ /* 0x000fe20000001850 */
[----:B------:R-:W-:Y:S01]  /*53f0*/  LDSM.16.MT88.4 R80, [R220+0xbc00] ;  /* 0x00bc0000dc50783b */ /* 0x000fe20000004200 */
[----:B-1----:R-:W-:-:S04]  /*5400*/  FFMA.FTZ R2, R180, UR5, -R0 ;  /* 0x00000005b4027c23 */ /* 0x002fc80008010800 */
[----:B------:R-:W-:Y:S01]  /*5410*/  HMMA.16816.F32 R180, R4, R24, R96 ;  /* 0x0000001804b4723c */ /* 0x000fe20000001860 */
[----:B------:R-:W-:Y:S01]  /*5420*/  LDSM.16.MT88.4 R4, [R222+0xbc00] ;  /* 0x00bc0000de04783b */ /* 0x000fe20000004200 */
[----:B------:R1:W3:Y:S05]  /*5430*/  MUFU.EX2 R206, R2 ;  /* 0x0000000200ce7308 */ /* 0x0002ea0000000800 */
[----:B--2---:R-:W-:Y:S01]  /*5440*/  F2FP.F16.F32.PACK_AB R96, R209, R210 ;  /* 0x000000d2d160723e */ /* 0x004fe200000000ff */
[----:B-1----:R-:W-:Y:S01]  /*5450*/  FFMA.FTZ R2, R192, UR5, -R0 ;  /* 0x00000005c0027c23 */ /* 0x002fe20008010800 */
[----:B---3--:R-:W-:Y:S01]  /*5460*/  F2FP.F16.F32.PACK_AB R9, R206, R207 ;  /* 0x000000cfce09723e */ /* 0x008fe200000000ff */
[----:B------:R1:W2:Y:S08]  /*5470*/  MUFU.EX2 R192, R3 ;  /* 0x0000000300c07308 */ /* 0x0002b00000000800 */
[----:B------:R3:W-:Y:S01]  /*5480*/  MUFU.EX2 R107, R2 ;  /* 0x00000002006b7308 */ /* 0x0007e20000000800 */
[----:B-1----:R-:W-:-:S02]  /*5490*/  MOV R3, R14 ;  /* 0x0000000e00037202 */ /* 0x002fc40000000f00 */
[----:B--2---:R-:W-:-:S03]  /*54a0*/  F2FP.F16.F32.PACK_AB R98, R192, R208 ;  /* 0x000000d0c062723e */ /* 0x004fc600000000ff */
[----:B------:R-:W-:Y:S01]  /*54b0*/  FADD.FTZ R3, R3, R244 ;  /* 0x000000f403037221 */ /* 0x000fe20000010000 */
[----:B---3--:R-:W-:Y:S01]  /*54c0*/  FFMA.FTZ R2, R193, UR5, -R0 ;  /* 0x00000005c1027c23 */ /* 0x008fe20008010800 */
[----:B------:R-:W-:Y:S02]  /*54d0*/  MOV R193, R156 ;  /* 0x0000009c00c17202 */ /* 0x000fe40000000f00 */
[----:B------:R-:W-:Y:S01]  /*54e0*/  FADD.FTZ R3, R248, R3 ;  /* 0x00000003f8037221 */ /* 0x000fe20000010000 */
[----:B------:R-:W-:Y:S02]  /*54f0*/  MOV R156, R106 ;  /* 0x0000006a009c7202 */ /* 0x000fe40000000f00 */
[----:B------:R1:W2:Y:S01]  /*5500*/  MUFU.EX2 R106, R2 ;  /* 0x00000002006a7308 */ /* 0x0002a20000000800 */
[----:B------:R-:W-:-:S04]  /*5510*/  FADD.FTZ R3, R249, R3 ;  /* 0x00000003f9037221 */ /* 0x000fc80000010000 */
[----:B------:R-:W-:Y:S01]  /*5520*/  FADD.FTZ R3, R252, R3 ;  /* 0x00000003fc037221 */ /* 0x000fe20000010000 */
[----:B-1----:R-:W-:Y:S01]  /*5530*/  FFMA.FTZ R2, R194, UR5, -R0 ;  /* 0x00000005c2027c23 */ /* 0x002fe20008010800 */
[----:B------:R-:W-:Y:S02]  /*5540*/  MOV R194, R105 ;  /* 0x0000006900c27202 */ /* 0x000fe40000000f00 */
[----:B--2---:R-:W-:Y:S01]  /*5550*/  F2FP.F16.F32.PACK_AB R11, R106, R107 ;  /* 0x0000006b6a0b723e */ /* 0x004fe200000000ff */
[----:B------:R1:W-:Y:S02]  /*5560*/  MUFU.EX2 R105, R2 ;  /* 0x0000000200697308 */ /* 0x0003e40000000800 */
[----:B------:R-:W-:-:S04]  /*5570*/  FADD.FTZ R3, R194, R3 ;  /* 0x00000003c2037221 */ /* 0x000fc80000010000 */
[C---:B------:R-:W-:Y:S06]  /*5580*/  HMMA.16816.F32 R116, R8.reuse, R48, R72 ;  /* 0x000000300874723c */ /* 0x040fec0000001848 */
[----:B------:R-:W-:Y:S01]  /*5590*/  HMMA.16816.F32 R64, R8, R36, R64 ;  /* 0x000000240840723c */ /* 0x000fe20000001840 */
[----:B-1----:R-:W-:Y:S01]  /*55a0*/  FFMA.FTZ R2, R195, UR5, -R13 ;  /* 0x00000005c3027c23 */ /* 0x002fe2000801080d */
[----:B------:R-:W-:-:S04]  /*55b0*/  MOV R195, R100 ;  /* 0x0000006400c37202 */ /* 0x000fc80000000f00 */
[C---:B------:R-:W-:Y:S01]  /*55c0*/  HMMA.16816.F32 R60, R8.reuse, R50, R60 ;  /* 0x00000032083c723c */ /* 0x040fe2000000183c */
[----:B------:R1:W-:Y:S05]  /*55d0*/  MUFU.EX2 R100, R2 ;  /* 0x0000000200647308 */ /* 0x0003ea0000000800 */
[----:B------:R-:W-:Y:S01]  /*55e0*/  HMMA.16816.F32 R56, R8, R42, R56 ;  /* 0x0000002a0838723c */ /* 0x000fe20000001838 */
[----:B------:R-:W-:Y:S02]  /*55f0*/  MOV R51, R159 ;  /* 0x0000009f00337202 */ /* 0x000fe40000000f00 */
[----:B------:R-:W-:-:S03]  /*5600*/  MOV R50, R157 ;  /* 0x0000009d00327202 */ /* 0x000fc60000000f00 */
[----:B------:R-:W-:Y:S01]  /*5610*/  HMMA.16816.F32 R84, R8, R24, R188 ;  /* 0x000000180854723c */ /* 0x000fe200000018bc */
[----:B------:R-:W-:-:S05]  /*5620*/  MOV R43, R15 ;  /* 0x0000000f002b7202 */ /* 0x000fca0000000f00 */
[----:B------:R-:W-:Y:S01]  /*5630*/  HMMA.16816.F32 R52, R8, R38, R52 ;  /* 0x000000260834723c */ /* 0x000fe20000001834 */
[----:B-1----:R-:W-:Y:S01]  /*5640*/  FFMA.FTZ R2, R196, UR5, -R13 ;  /* 0x00000005c4027c23 */ /* 0x002fe2000801080d */
[----:B------:R-:W-:-:S03]  /*5650*/  MOV R196, R135 ;  /* 0x0000008700c47202 */ /* 0x000fc60000000f00 */
[----:B------:R1:W2:Y:S01]  /*5660*/  MUFU.EX2 R49, R2 ;  /* 0x0000000200317308 */ /* 0x0002a20000000800 */
[C---:B------:R-:W-:Y:S06]  /*5670*/  HMMA.16816.F32 R132, R8.reuse, R40, R68 ;  /* 0x000000280884723c */ /* 0x040fec0000001844 */
[C---:B------:R-:W-:Y:S06]  /*5680*/  HMMA.16816.F32 R164, R8.reuse, R20, R164 ;  /* 0x0000001408a4723c */ /* 0x040fec00000018a4 */
[----:B------:R-:W-:Y:S01]  /*5690*/  HMMA.16816.F32 R28, R8, R22, R28 ;  /* 0x00000016081c723c */ /* 0x000fe2000000181c */
[----:B-1----:R-:W-:Y:S01]  /*56a0*/  FFMA.FTZ R2, R197, UR5, -R13 ;  /* 0x00000005c5027c23 */ /* 0x002fe2000801080d */
[----:B------:R-:W-:-:S04]  /*56b0*/  MOV R197, R158 ;  /* 0x0000009e00c57202 */ /* 0x000fc80000000f00 */
[C---:B------:R-:W-:Y:S01]  /*56c0*/  HMMA.16816.F32 R68, R8.reuse, R16, R184 ;  /* 0x000000100844723c */ /* 0x040fe200000018b8 */
[----:B--2---:R-:W-:Y:S01]  /*56d0*/  F2FP.F16.F32.PACK_AB R92, R49, R100 ;  /* 0x00000064315c723e */ /* 0x004fe200000000ff */
[----:B------:R1:W-:Y:S04]  /*56e0*/  MUFU.EX2 R48, R2 ;  /* 0x0000000200307308 */ /* 0x0003e80000000800 */
[C---:B------:R-:W-:Y:S06]  /*56f0*/  HMMA.16816.F32 R32, R8.reuse, R18, R32 ;  /* 0x000000120820723c */ /* 0x040fec0000001820 */
[----:B------:R-:W-:Y:S01]  /*5700*/  HMMA.16816.F32 R24, R8, R26, R128 ;  /* 0x0000001a0818723c */ /* 0x000fe20000001880 */
[----:B-1----:R-:W-:Y:S01]  /*5710*/  FFMA.FTZ R2, R198, UR5, -R13 ;  /* 0x00000005c6027c23 */ /* 0x002fe2000801080d */
[----:B------:R-:W-:-:S05]  /*5720*/  MOV R198, R156 ;  /* 0x0000009c00c67202 */ /* 0x000fca0000000f00 */
[----:B------:R-:W-:Y:S01]  /*5730*/  FADD.FTZ R8, R197, R250 ;  /* 0x000000fac5087221 */ /* 0x000fe20000010000 */
[----:B------:R-:W1:Y:S01]  /*5740*/  LDSM.16.MT88.4 R156, [R220+0xac00] ;  /* 0x00ac0000dc9c783b */ /* 0x000e620000004200 */
[----:B------:R2:W3:Y:S02]  /*5750*/  MUFU.EX2 R41, R2 ;  /* 0x0000000200297308 */ /* 0x0004e40000000800 */
[----:B------:R-:W-:Y:S01]  /*5760*/  FADD.FTZ R8, R51, R8 ;  /* 0x0000000833087221 */ /* 0x000fe20000010000 */
[----:B--2---:R-:W-:Y:S01]  /*5770*/  FFMA.FTZ R2, R199, UR5, -R12 ;  /* 0x00000005c7027c23 */ /* 0x004fe2000801080c */
[----:B---3--:R-:W-:-:S04]  /*5780*/  F2FP.F16.F32.PACK_AB R94, R41, R48 ;  /* 0x00000030295e723e */ /* 0x008fc800000000ff */
        /* <DEDUP_REMOVED lines=11> */
[C---:B------:R-:W-:Y:S06]  /*5840*/  HMMA.16816.F32 R112, R92.reuse, R124, R144 ;  /* 0x0000007c5c70723c */ /* 0x040fec0000001890 */
[C---:B-1----:R-:W-:Y:S06]  /*5850*/  HMMA.16816.F32 R144, R92.reuse, R156, R152 ;  /* 0x0000009c5c90723c */ /* 0x042fec0000001898 */
        /* <DEDUP_REMOVED lines=87> */
[----:B------:R-:W2:Y:S01]  /*5dd0*/  LDL.64 R194, [R1+0x30] ;  /* 0x0000300001c27983 */ /* 0x000ea20000100a00 */
[----:B------:R-:W-:Y:S01]  /*5de0*/  ULDC UR4, c[0x0][0x2d0] ;  /* 0x0000b40000047ab9 */ /* 0x000fe20000000800 */
[----:B------:R-:W1:Y:S01]  /*5df0*/  LDC.64 R250, c[0x0][0x250] ;  /* 0x00009400fffa7b82 */ /* 0x000e620000000a00 */
[----:B------:R-:W-:Y:S01]  /*5e00*/  LEA.HI.SX32 R227, R227, 0xfffffffe, 0x1a ;  /* 0xfffffffee3e37811 */ /* 0x000fe200078fd2ff */
[----:B------:R-:W-:Y:S01]  /*5e10*/  IMAD.MOV.U32 R100, RZ, RZ, R103 ;  /* 0x000000ffff647224 */ /* 0x000fe200078e0067 */
[----:B------:R-:W-:Y:S01]  /*5e20*/  MOV R106, R101 ;  /* 0x00000065006a7202 */ /* 0x000fe20000000f00 */
[----:B------:R-:W-:Y:S01]  /*5e30*/  IMAD.MOV.U32 R105, RZ, RZ, R102 ;  /* 0x000000ffff697224 */ /* 0x000fe200078e0066 */
[----:B------:R-:W-:Y:S01]  /*5e40*/  ULDC UR10, c[0x0][0x2d0] ;  /* 0x0000b400000a7ab9 */ /* 0x000fe20000000800 */
[----:B------:R-:W-:Y:S01]  /*5e50*/  ULDC UR5, c[0x0][0x39c] ;  /* 0x0000e70000057ab9 */ /* 0x000fe20000000800 */
[----:B------:R-:W-:Y:S01]  /*5e60*/  ULDC.64 UR6, c[0x0][0x248] ;  /* 0x0000920000067ab9 */ /* 0x000fe20000000a00 */
[----:B--2---:R-:W-:Y:S01]  /*5e70*/  ISETP.GE.AND P4, PT, R194, UR4, PT ;  /* 0x00000004c2007c0c */ /* 0x004fe2000bf86270 */
[----:B------:R-:W-:-:S12]  /*5e80*/  ULDC UR4, c[0x0][0x2ec] ;  /* 0x0000bb0000047ab9 */ /* 0x000fd80000000800 */
[----:B------:R-:W2:Y:S08]  /*5e90*/  @!P4 LDC.64 R4, c[0x0][0x220] ;  /* 0x00008800ff04cb82 */ /* 0x000eb00000000a00 */
[----:B------:R-:W3:Y:S01]  /*5ea0*/  @!P4 LDC.64 R2, c[0x0][0x220] ;  /* 0x00008800ff02cb82 */ /* 0x000ee20000000a00 */
[----:B--2---:R-:W-:Y:S04]  /*5eb0*/  @!P4 STL.64 [R1+0x28], R4 ;  /* 0x000028040100c387 */ /* 0x004fe80000100a00 */
[----:B---3--:R2:W-:Y:S02]  /*5ec0*/  @!P4 STL.64 [R1+0x20], R2 ;  /* 0x000020020100c387 */ /* 0x0085e40000100a00 */
[----:B--2---:R-:W-:Y:S01]  /*5ed0*/  IMAD.MOV.U32 R3, RZ, RZ, R104 ;  /* 0x000000ffff037224 */ /* 0x004fe200078e0068 */
[----:B-1----:R-:W-:Y:S06]  /*5ee0*/  BRA `(.L_x_642) ;  /* 0x0000000400087947 */ /* 0x002fec0003800000 */
.L_x_644:
[----:B------:R-:W2:Y:S01]  /*5ef0*/  LDL.64 R248, [R1+0x50] ;  /* 0x0000500001f87983 */ /* 0x000ea20000100a00 */
[----:B------:R-:W1:Y:S01]  /*5f00*/  @!P4 LDC.64 R6, c[0x0][0x218] ;  /* 0x00008600ff06cb82 */ /* 0x000e620000000a00 */
[----:B------:R-:W-:Y:S02]  /*5f10*/  VIADD R0, R227, 0xffffffff ;  /* 0xffffffffe3007836 */ /* 0x000fe40000000000 */
[----:B------:R-:W5:Y:S02]  /*5f20*/  LDL.64 R246, [R1+0x38] ;  /* 0x0000380001f67983 */ /* 0x000f640000100a00 */
[----:B------:R-:W-:Y:S01]  /*5f30*/  IMAD.WIDE.U32 R4, R0, UR6, RZ ;  /* 0x0000000600047c25 */ /* 0x000fe2000f8e00ff */
[----:B------:R-:W-:Y:S01]  /*5f40*/  SHF.R.S32.HI R2, RZ, 0x1f, R0 ;  /* 0x0000001fff027819 */ /* 0x000fe20000011400 */
[----:B------:R-:W3:Y:S01]  /*5f50*/  LDL R102, [R1+0x18] ;  /* 0x0000180001667983 */ /* 0x000ee20000100800 */
[----:B------:R-:W4:Y:S03]  /*5f60*/  @!P3 LDC.64 R14, c[0x0][0x218] ;  /* 0x00008600ff0ebb82 */ /* 0x000f260000000a00 */
[----:B------:R-:W3:Y:S01]  /*5f70*/  LDL R101, [R1+0x40] ;  /* 0x0000400001657983 */ /* 0x000ee20000100800 */
[----:B------:R-:W-:Y:S03]  /*5f80*/  IMAD R2, R2, UR6, RZ ;  /* 0x0000000602027c24 */ /* 0x000fe6000f8e02ff */
[----:B------:R1:W-:Y:S01]  /*5f90*/  @P4 STS [R226+0x6000], RZ ;  /* 0x006000ffe2004388 */ /* 0x0003e20000000800 */
[----:B------:R-:W-:Y:S01]  /*5fa0*/  IMAD R2, R0, UR7, R2 ;  /* 0x0000000700027c24 */ /* 0x000fe2000f8e0202 */
[----:B------:R-:W4:Y:S02]  /*5fb0*/  @!P2 LDC.64 R12, c[0x0][0x218] ;  /* 0x00008600ff0cab82 */ /* 0x000f240000000a00 */
[----:B------:R1:W-:Y:S01]  /*5fc0*/  @P4 STS [R226+0x6004], RZ ;  /* 0x006004ffe2004388 */ /* 0x0003e20000000800 */
[----:B------:R-:W-:Y:S03]  /*5fd0*/  IMAD.IADD R2, R5, 0x1, R2 ;  /* 0x0000000105027824 */ /* 0x000fe600078e0202 */
[----:B------:R1:W-:Y:S02]  /*5fe0*/  @P4 STS.64 [R226+0x6008], RZ ;  /* 0x006008ffe2004388 */ /* 0x0003e40000000a00 */
[----:B------:R-:W3:Y:S08]  /*5ff0*/  @!P4 LDC.64 R10, c[0x0][0x218] ;  /* 0x00008600ff0acb82 */ /* 0x000ef00000000a00 */
[----:B------:R-:W3:Y:S08]  /*6000*/  @!P3 LDC.64 R8, c[0x0][0x218] ;  /* 0x00008600ff08bb82 */ /* 0x000ef00000000a00 */
[----:B------:R-:W3:Y:S01]  /*6010*/  @!P2 LDC.64 R16, c[0x0][0x218] ;  /* 0x00008600ff10ab82 */ /* 0x000ee20000000a00 */
[C---:B--2---:R-:W-:Y:S04]  /*6020*/  LEA R0, P0, R4.reuse, R248, 0x6 ;  /* 0x000000f804007211 */ /* 0x044fe800078030ff */
[----:B-----5:R-:W-:Y:S02]  /*6030*/  LEA.HI.X R4, R4, R247, R2, 0x6, P0 ;  /* 0x000000f704047211 */ /* 0x020fe400000f3402 */
[C---:B-1----:R-:W-:Y:S02]  /*6040*/  @!P4 LEA R6, P0, R0.reuse, R6, 0x1 ;  /* 0x000000060006c211 */ /* 0x042fe400078008ff */
[C---:B----4-:R-:W-:Y:S02]  /*6050*/  @!P3 LEA R14, P6, R0.reuse, R14, 0x1 ;  /* 0x0000000e000eb211 */ /* 0x050fe400078c08ff */
[C-C-:B------:R-:W-:Y:S02]  /*6060*/  @!P4 LEA.HI.X R7, R0.reuse, R7, R4.reuse, 0x1, P0 ;  /* 0x000000070007c211 */ /* 0x140fe400000f0c04 */
[C-C-:B------:R-:W-:Y:S02]  /*6070*/  @!P3 LEA.HI.X R15, R0.reuse, R15, R4.reuse, 0x1, P6 ;  /* 0x0000000f000fb211 */ /* 0x140fe400030f0c04 */
[----:B------:R-:W-:Y:S01]  /*6080*/  @!P2 LEA R12, P1, R0, R12, 0x1 ;  /* 0x0000000c000ca211 */ /* 0x000fe200078208ff */
[----:B------:R-:W-:Y:S01]  /*6090*/  @!PT LDS RZ, [RZ] ;  /* 0x00000000fffff984 */ /* 0x000fe20000000800 */
[----:B------:R-:W-:Y:S01]  /*60a0*/  @!PT LDS RZ, [RZ] ;  /* 0x00000000fffff984 */ /* 0x000fe20000000800 */
[----:B------:R-:W-:Y:S01]  /*60b0*/  @!PT LDS RZ, [RZ] ;  /* 0x00000000fffff984 */ /* 0x000fe20000000800 */
[----:B------:R1:W-:Y:S01]  /*60c0*/  @!P4 LDGSTS.E.BYPASS.LTC128B.128 [R226+0x6000], desc[UR8][R6.64] ;  /* 0x0600000006e2cfae */ /* 0x0003e2000b901d48 */
[----:B---3--:R-:W-:Y:S02]  /*60d0*/  IADD3 R2, P0, R102, R0, RZ ;  /* 0x0000000066027210 */ /* 0x008fe40007f1e0ff */
        /* <DEDUP_REMOVED lines=35> */
.L_x_642:
[----:B--2---:R-:W2:Y:S01]  /*6310*/  LDL R2, [R1+0x10] ;  /* 0x0000100001027983 */ /* 0x004ea20000100800 */
[----:B------:R-:W-:Y:S04]  /*6320*/  DEPBAR.LE SB0, 0x0 ;  /* 0x000080000000791a */ /* 0x000fe80000000000 */
[----:B------:R-:W3:Y:S01]  /*6330*/  LDL R0, [R1+0x14] ;  /* 0x0000140001007983 */ /* 0x000ee20000100800 */
[CC--:B------:R-:W-:Y:S03]  /*6340*/  IMAD.WIDE.U32 R4, R227.reuse, R250.reuse, RZ ;  /* 0x000000fae3047225 */ /* 0x0c0fe600078e00ff */
[----:B------:R-:W4:Y:S06]  /*6350*/  LDL.64 R8, [R1+0x48] ;  /* 0x0000480001087983 */ /* 0x000f2c0000100a00 */
[----:B------:R-:W5:Y:S04]  /*6360*/  LDL R7, [R1+0x44] ;  /* 0x0000440001077983 */ /* 0x000f680000100800 */
[----:B------:R-:W5:Y:S04]  /*6370*/  LDL R6, [R1+0x28] ;  /* 0x0000280001067983 */ /* 0x000f680000100800 */
[----:B------:R-:W5:Y:S04]  /*6380*/  LDL R11, [R1+0x2c] ;  /* 0x00002c00010b7983 */ /* 0x000f680000100800 */
[----:B------:R-:W5:Y:S04]  /*6390*/  LDL R10, [R1+0x20] ;  /* 0x00002000010a7983 */ /* 0x000f680000100800 */
[----:B------:R-:W5:Y:S01]  /*63a0*/  LDL R18, [R1+0x24] ;  /* 0x0000240001127983 */ /* 0x000f620000100800 */
[----:B------:R-:W-:Y:S06]  /*63b0*/  BAR.SYNC.DEFER_BLOCKING 0x0 ;  /* 0x0000000000007b1d */ /* 0x000fec0000010000 */
[----:B------:R-:W-:Y:S06]  /*63c0*/  @P4 STS.64 [R226+0x9008], RZ ;  /* 0x009008ffe2004388 */ /* 0x000fec0000000a00 */
[----:B------:R-:W-:Y:S04]  /*63d0*/  @P4 STS [R226+0x9000], RZ ;  /* 0x009000ffe2004388 */ /* 0x000fe80000000800 */
[----:B------:R-:W-:Y:S01]  /*63e0*/  @P4 STS [R226+0x9004], RZ ;  /* 0x009004ffe2004388 */ /* 0x000fe20000000800 */
[----:B--2---:R-:W-:Y:S02]  /*63f0*/  ISETP.GE.AND P3, PT, R2, UR10, PT ;  /* 0x0000000a02007c0c */ /* 0x004fe4000bf66270 */
[----:B---3--:R-:W-:Y:S02]  /*6400*/  ISETP.GE.AND P2, PT, R0, UR10, PT ;  /* 0x0000000a00007c0c */ /* 0x008fe4000bf46270 */
[----:B------:R-:W-:Y:S05]  /*6410*/  SHF.R.S32.HI R0, RZ, 0x1f, R227 ;  /* 0x0000001fff007819 */ /* 0x000fea00000114e3 */
[----:B------:R-:W-:Y:S04]  /*6420*/  IMAD R0, R0, R250, RZ ;  /* 0x000000fa00007224 */ /* 0x000fe800078e02ff */
[----:B------:R-:W1:Y:S01]  /*6430*/  @!P3 LDC.64 R14, c[0x0][0x220] ;  /* 0x00008800ff0ebb82 */ /* 0x000e620000000a00 */
[----:B------:R-:W-:Y:S01]  /*6440*/  IMAD R2, R227, R251, R0 ;  /* 0x000000fbe3027224 */ /* 0x000fe200078e0200 */
[C---:B----4-:R-:W-:Y:S06]  /*6450*/  LEA R0, P0, R4.reuse, R8, 0x6 ;  /* 0x0000000804007211 */ /* 0x050fec00078030ff */
[----:B------:R-:W2:Y:S01]  /*6460*/  @!P2 LDC.64 R12, c[0x0][0x220] ;  /* 0x00008800ff0cab82 */ /* 0x000ea20000000a00 */
[----:B------:R-:W-:Y:S05]  /*6470*/  IMAD.IADD R2, R5, 0x1, R2 ;  /* 0x0000000105027824 */ /* 0x000fea00078e0202 */
[----:B-----5:R-:W-:Y:S02]  /*6480*/  LEA.HI.X R4, R4, R7, R2, 0x6, P0 ;  /* 0x0000000704047211 */ /* 0x020fe400000f3402 */
[----:B------:R-:W3:Y:S01]  /*6490*/  @!P3 LDC.64 R8, c[0x0][0x220] ;  /* 0x00008800ff08bb82 */ /* 0x000ee20000000a00 */
[----:B------:R-:W-:Y:S02]  /*64a0*/  @!P4 LEA R6, P0, R0, R6, 0x1 ;  /* 0x000000060006c211 */ /* 0x000fe400078008ff */
[----:B------:R-:W-:Y:S02]  /*64b0*/  LEA R2, P6, R250, R0, 0x5 ;  /* 0x00000000fa027211 */ /* 0x000fe400078c28ff */
[--C-:B------:R-:W-:Y:S03]  /*64c0*/  @!P4 LEA.HI.X R7, R0, R11, R4.reuse, 0x1, P0 ;  /* 0x0000000b0007c211 */ /* 0x100fe600000f0c04 */
[----:B------:R-:W4:Y:S01]  /*64d0*/  @!P2 LDC.64 R16, c[0x0][0x220] ;  /* 0x00008800ff10ab82 */ /* 0x000f220000000a00 */
[----:B------:R-:W-:Y:S01]  /*64e0*/  @!P4 LEA R10, P5, R2, R10, 0x1 ;  /* 0x0000000a020ac211 */ /* 0x000fe200078a08ff */
[----:B------:R-:W-:Y:S01]  /*64f0*/  @!PT LDS RZ, [RZ] ;  /* 0x00000000fffff984 */ /* 0x000fe20000000800 */
[----:B------:R-:W-:Y:S01]  /*6500*/  @!PT LDS RZ, [RZ] ;  /* 0x00000000fffff984 */ /* 0x000fe20000000800 */
[----:B------:R-:W-:Y:S01]  /*6510*/  @!PT LDS RZ, [RZ] ;  /* 0x00000000fffff984 */ /* 0x000fe20000000800 */
[----:B------:R4:W-:Y:S01]  /*6520*/  @!P4 LDGSTS.E.BYPASS.LTC128B.128 [R226+0x9000], desc[UR8][R6.64] ;  /* 0x0900000006e2cfae */ /* 0x0009e2000b901d48 */
[C---:B-1----:R-:W-:Y:S04]  /*6530*/  @!P3 LEA R14, P1, R0.reuse, R14, 0x1 ;  /* 0x0000000e000eb211 */ /* 0x042fe800078208ff */
[C-C-:B------:R-:W-:Y:S02]  /*6540*/  @!P3 LEA.HI.X R15, R0.reuse, R15, R4.reuse, 0x1, P1 ;  /* 0x0000000f000fb211 */ /* 0x140fe400008f0c04 */
[C---:B--2---:R-:W-:Y:S01]  /*6550*/  @!P2 LEA R12, P0, R0.reuse, R12, 0x1 ;  /* 0x0000000c000ca211 */ /* 0x044fe200078008ff */
[----:B------:R-:W-:Y:S03]  /*6560*/  @P3 STS.128 [R226+0xa000], RZ ;  /* 0x00a000ffe2003388 */ /* 0x000fe60000000c00 */
[----:B------:R-:W-:Y:S02]  /*6570*/  @!P2 LEA.HI.X R13, R0, R13, R4, 0x1, P0 ;  /* 0x0000000d000da211 */ /* 0x000fe400000f0c04 */
[----:B------:R-:W-:Y:S02]  /*6580*/  LEA.HI.X R4, R250, R4, R251, 0x5, P6 ;  /* 0x00000004fa047211 */ /* 0x000fe400030f2cfb */
[C---:B---3--:R-:W-:Y:S01]  /*6590*/  @!P3 LEA R8, P1, R2.reuse, R8, 0x1 ;  /* 0x000000080208b211 */ /* 0x048fe200078208ff */
[----:B------:R-:W-:Y:S01]  /*65a0*/  @!PT LDS RZ, [RZ] ;  /* 0x00000000fffff984 */ /* 0x000fe20000000800 */
[----:B------:R-:W-:Y:S01]  /*65b0*/  @!PT LDS RZ, [RZ] ;  /* 0x00000000fffff984 */ /* 0x000fe20000000800 */
[----:B------:R-:W-:Y:S01]  /*65c0*/  @!PT LDS RZ, [RZ] ;  /* 0x00000000fffff984 */ /* 0x000fe20000000800 */
[----:B------:R-:W-:Y:S01]  /*65d0*/  @!P3 LDGSTS.E.BYPASS.LTC128B.128 [R226+0xa000], desc[UR8][R14.64+0x40] ;  /* 0x0a0000400ee2bfae */ /* 0x000fe2000b901d48 */
[C-C-:B------:R-:W-:Y:S02]  /*65e0*/  @!P4 LEA.HI.X R11, R2.reuse, R18, R4.reuse, 0x1, P5 ;  /* 0x00000012020bc211 */ /* 0x140fe400028f0c04 */
[C-C-:B------:R-:W-:Y:S02]  /*65f0*/  @!P3 LEA.HI.X R9, R2.reuse, R9, R4.reuse, 0x1, P1 ;  /* 0x000000090209b211 */ /* 0x140fe400008f0c04 */
[----:B------:R-:W-:Y:S03]  /*6600*/  ISETP.GT.AND P5, PT, R227, RZ, PT ;  /* 0x000000ffe300720c */ /* 0x000fe60003fa4270 */
[----:B------:R-:W-:Y:S01]  /*6610*/  @P2 STS.128 [R226+0xb000], RZ ;  /* 0x00b000ffe2002388 */ /* 0x000fe20000000c00 */
[C---:B----4-:R-:W-:Y:S04]  /*6620*/  @!P2 LEA R6, P0, R2.reuse, R16, 0x1 ;  /* 0x000000100206a211 */ /* 0x050fe800078008ff */
[----:B------:R-:W-:Y:S03]  /*6630*/  @!P2 LEA.HI.X R7, R2, R17, R4, 0x1, P0 ;  /* 0x000000110207a211 */ /* 0x000fe600000f0c04 */
[----:B------:R-:W-:Y:S01]  /*6640*/  @!PT LDS RZ, [RZ] ;  /* 0x00000000fffff984 */ /* 0x000fe20000000800 */
[----:B------:R-:W-:Y:S01]  /*6650*/  @!PT LDS RZ, [RZ] ;  /* 0x00000000fffff984 */ /* 0x000fe20000000800 */
[----:B------:R-:W-:Y:S01]  /*6660*/  @!PT LDS RZ, [RZ] ;  /* 0x00000000fffff984 */ /* 0x000fe20000000800 */
[----:B------:R-:W-:Y:S08]  /*6670*/  @!P2 LDGSTS.E.BYPASS.LTC128B.128 [R226+0xb000], desc[UR8][R12.64+0x80] ;  /* 0x0b0000800ce2afae */ /* 0x000ff0000b901d48 */
[----:B------:R-:W-:Y:S08]  /*6680*/  @P4 STS.128 [R226+0x9800], RZ ;  /* 0x009800ffe2004388 */ /* 0x000ff00000000c00 */
        /* <DEDUP_REMOVED lines=68> */
[----:B------:R-:W-:Y:S03]  /*6ad0*/  HMMA.16816.F32 R64, R176, R198, R64 ;  /* 0x000000c6b040723c */ /* 0x000fe60000001840 */
[----:B------:R-:W4:Y:S03]  /*6ae0*/  LDSM.16.M88.4 R176, [R223+0x7400] ;  /* 0x00740000dfb0783b */ /* 0x000f260000000200 */
[-C--:B-1----:R-:W-:Y:S05]  /*6af0*/  HMMA.16816.F32 R4, R108, R180.reuse, R4 ;  /* 0x000000b46c04723c */ /* 0x082fea0000001804 */
[----:B------:R-:W-:Y:S01]  /*6b00*/  LDSM.16.M88.4 R196, [R221+0x8400] ;  /* 0x00840000ddc4783b */ /* 0x000fe20000000200 */
        /* <DEDUP_REMOVED lines=20> */
[-C--:B------:R-:W-:Y:S05]  /*6c50*/  HMMA.16816.F32 R4, R208, R212.reuse, R4 ;  /* 0x000000d4d004723c */ /* 0x080fea0000001804 */
[----:B------:R-:W-:Y:S01]  /*6c60*/  LDSM.16.M88.4 R204, [R225+0x4000] ;  /* 0x00400000e1cc783b */ /* 0x000fe20000000200 */
        /* <DEDUP_REMOVED lines=9> */
[-C--:B-1----:R-:W-:Y:S06]  /*6d00*/  HMMA.16816.F32 R36, R208, R180.reuse, R36 ;  /* 0x000000b4d024723c */ /* 0x082fec0000001824 */
[C---:B------:R-:W-:Y:S06]  /*6d10*/  HMMA.16816.F32 R40, R216.reuse, R180, R40 ;  /* 0x000000b4d828723c */ /* 0x040fec0000001828 */
[-C--:B------:R-:W-:Y:S06]  /*6d20*/  HMMA.16816.F32 R44, R216, R182.reuse, R44 ;  /* 0x000000b6d82c723c */ /* 0x080fec000000182c */
[C---:B------:R-:W-:Y:S06]  /*6d30*/  HMMA.16816.F32 R48, R208.reuse, R182, R48 ;  /* 0x000000b6d030723c */ /* 0x040fec0000001830 */
[-C--:B--2---:R-:W-:Y:S06]  /*6d40*/  HMMA.16816.F32 R52, R208, R108.reuse, R52 ;  /* 0x0000006cd034723c */ /* 0x084fec0000001834 */
[C---:B------:R-:W-:Y:S06]  /*6d50*/  HMMA.16816.F32 R56, R216.reuse, R108, R56 ;  /* 0x0000006cd838723c */ /* 0x040fec0000001838 */
[-C--:B------:R-:W-:Y:S06]  /*6d60*/  HMMA.16816.F32 R60, R216, R110.reuse, R60 ;  /* 0x0000006ed83c723c */ /* 0x080fec000000183c */
[----:B------:R-:W-:Y:S01]  /*6d70*/  HMMA.16816.F32 R64, R208, R110, R64 ;  /* 0x0000006ed040723c */ /* 0x000fe20000001840 */
[----:B------:R-:W1:Y:S05]  /*6d80*/  LDSM.16.M88.4 R108, [R225+0x5000] ;  /* 0x00500000e16c783b */ /* 0x000e6a0000000200 */
        /* <DEDUP_REMOVED lines=33> */
[----:B------:R-:W-:Y:S01]  /*6fa0*/  FMUL.FTZ R15, R15, UR5 ;  /* 0x000000050f0f7c20 */ /* 0x000fe20008410000 */
[----:B------:R-:W-:Y:S01]  /*6fb0*/  FMUL.FTZ R16, R16, UR5 ;  /* 0x0000000510107c20 */ /* 0x000fe20008410000 */
[----:B------:R-:W-:Y:S04]  /*6fc0*/  FMUL.FTZ R18, R18, UR5 ;  /* 0x0000000512127c20 */ /* 0x000fe80008410000 */
[----:B------:R2:W-:Y:S01]  /*6fd0*/  MUFU.TANH R188, R5 ;  /* 0x0000000500bc7308 */ /* 0x0005e20000002400 */
[----:B------:R-:W-:Y:S01]  /*6fe0*/  FMUL.FTZ R17, R17, UR5 ;  /* 0x0000000511117c20 */ /* 0x000fe20008410000 */
[----:B------:R-:W-:Y:S08]  /*6ff0*/  FMUL.FTZ R19, R19, UR5 ;  /* 0x0000000513137c20 */ /* 0x000ff00008410000 */
[----:B------:R-:W3:Y:S01]  /*7000*/  MUFU.TANH R182, R8 ;  /* 0x0000000800b67308 */ /* 0x000ee20000002400 */
[----:B-1----:R-:W-:Y:S09]  /*7010*/  FMNMX.FTZ R2, R181, R100, !PT ;  /* 0x00000064b5027209 */ /* 0x002ff20007810000 */
[----:B------:R-:W1:Y:S01]  /*7020*/  MUFU.TANH R183, R10 ;  /* 0x0000000a00b77308 */ /* 0x000e620000002400 */
[----:B--2---:R-:W2:Y:S09]  /*7030*/  LDSM.16.M88.4 R4, [R223+0x8400] ;  /* 0x00840000df04783b */ /* 0x004eb20000000200 */
[----:B------:R-:W-:Y:S10]  /*7040*/  MUFU.TANH R191, R9 ;  /* 0x0000000900bf7308 */ /* 0x000ff40000002400 */
[----:B------:R4:W-:Y:S10]  /*7050*/  MUFU.TANH R187, R11 ;  /* 0x0000000b00bb7308 */ /* 0x0009f40000002400 */
[----:B------:R-:W5:Y:S10]  /*7060*/  MUFU.TANH R184, R184 ;  /* 0x000000b800b87308 */ /* 0x000f740000002400 */
[----:B------:R-:W5:Y:S01]  /*7070*/  MUFU.TANH R178, R16 ;  /* 0x0000001000b27308 */ /* 0x000f620000002400 */
[----:B----4-:R-:W4:Y:S09]  /*7080*/  LDSM.16.M88.4 R8, [R223+0x8800] ;  /* 0x00880000df08783b */ /* 0x010f320000000200 */
[----:B------:R-:W5:Y:S01]  /*7090*/  MUFU.TANH R179, R18 ;  /* 0x0000001200b37308 */ /* 0x000f620000002400 */
[-C--:B--2---:R-:W-:Y:S06]  /*70a0*/  HMMA.16816.F32 R20, R204, R4.reuse, R20 ;  /* 0x00000004cc14723c */ /* 0x084fec0000001814 */
[C---:B------:R-:W-:Y:S03]  /*70b0*/  HMMA.16816.F32 R24, R108.reuse, R4, R24 ;  /* 0x000000046c18723c */ /* 0x040fe60000001818 */
[----:B------:R-:W2:Y:S03]  /*70c0*/  MUFU.TANH R186, R12 ;  /* 0x0000000c00ba7308 */ /* 0x000ea60000002400 */
[-C--:B------:R-:W-:Y:S07]  /*70d0*/  HMMA.16816.F32 R28, R108, R6.reuse, R28 ;  /* 0x000000066c1c723c */ /* 0x080fee000000181c */
[----:B------:R-:W2:Y:S01]  /*70e0*/  MUFU.TANH R177, R17 ;  /* 0x0000001100b17308 */ /* 0x000ea20000002400 */
[C---:B------:R-:W-:Y:S01]  /*70f0*/  HMMA.16816.F32 R32, R204.reuse, R6, R32 ;  /* 0x00000006cc20723c */ /* 0x040fe20000001820 */
[----:B------:R-:W3:Y:S01]  /*7100*/  LDSM.16.M88.4 R4, [R223+0x8c00] ;  /* 0x008c0000df04783b */ /* 0x000ee20000000200 */
[----:B------:R-:W-:Y:S07]  /*7110*/  DEPBAR.LE SB0, 0x0 ;  /* 0x000080000000791a */ /* 0x000fee0000000000 */
[----:B------:R-:W2:Y:S02]  /*7120*/  MUFU.TANH R190, R14 ;  /* 0x0000000e00be7308 */ /* 0x000ea40000002400 */
[----:B------:R-:W-:Y:S01]  /*7130*/  FMUL.FTZ R20, R20, UR5 ;  /* 0x0000000514147c20 */ /* 0x000fe20008410000 */
[----:B------:R-:W-:Y:S01]  /*7140*/  FMUL.FTZ R22, R22, UR5 ;  /* 0x0000000516167c20 */ /* 0x000fe20008410000 */
[----:B------:R-:W-:Y:S01]  /*7150*/  FMUL.FTZ R21, R21, UR5 ;  /* 0x0000000515157c20 */ /* 0x000fe20008410000 */
[----:B------:R-:W-:Y:S01]  /*7160*/  FMUL.FTZ R24, R24, UR5 ;  /* 0x0000000518187c20 */ /* 0x000fe20008410000 */
[----:B------:R-:W-:Y:S04]  /*7170*/  FMUL.FTZ R26, R26, UR5 ;  /* 0x000000051a1a7c20 */ /* 0x000fe80008410000 */
[----:B------:R-:W-:Y:S01]  /*7180*/  MUFU.TANH R189, R13 ;  /* 0x0000000d00bd7308 */ /* 0x000fe20000002400 */
        /* <DEDUP_REMOVED lines=13> */
[-C--:B---3--:R-:W-:Y:S08]  /*7260*/  HMMA.16816.F32 R52, R204, R4.reuse, R52 ;  /* 0x00000004cc34723c */ /* 0x088ff00000001834 */
[----:B------:R-:W3:Y:S01]  /*7270*/  MUFU.TANH R200, R24 ;  /* 0x0000001800c87308 */ /* 0x000ee20000002400 */
[C---:B------:R-:W-:Y:S04]  /*7280*/  HMMA.16816.F32 R56, R108.reuse, R4, R56 ;  /* 0x000000046c38723c */ /* 0x040fe80000001838 */
[----:B------:R-:W-:Y:S02]  /*7290*/  FMUL.FTZ R33, R33, UR5 ;  /* 0x0000000521217c20 */ /* 0x000fe40008410000 */
[-C--:B------:R-:W-:Y:S03]  /*72a0*/  HMMA.16816.F32 R60, R108, R6.reuse, R60 ;  /* 0x000000066c3c723c */ /* 0x080fe6000000183c */
[----:B------:R-:W3:Y:S02]  /*72b0*/  MUFU.TANH R196, R22 ;  /* 0x0000001600c47308 */ /* 0x000ee40000002400 */
[----:B------:R-:W-:Y:S01]  /*72c0*/  FMNMX.FTZ R4, R180, R3, !PT ;  /* 0x00000003b4047209 */ /* 0x000fe20007810000 */
[----:B------:R-:W-:Y:S07]  /*72d0*/  HMMA.16816.F32 R64, R204, R6, R64 ;  /* 0x00000006cc40723c */ /* 0x000fee0000001840 */
[----:B------:R-:W3:Y:S01]  /*72e0*/  MUFU.TANH R193, R21 ;  /* 0x0000001500c17308 */ /* 0x000ee20000002400 */
[----:B------:R-:W-:Y:S03]  /*72f0*/  FMNMX.FTZ R5, R182, R105, !PT ;  /* 0x00000069b6057209 */ /* 0x000fe60007810000 */
[----:B------:R-:W-:Y:S01]  /*7300*/  FMUL.FTZ R28, R28, UR5 ;  /* 0x000000051c1c7c20 */ /* 0x000fe20008410000 */
[----:B------:R-:W-:Y:S01]  /*7310*/  FMNMX.FTZ R7, R188, R4, !PT ;  /* 0x00000004bc077209 */ /* 0x000fe20007810000 */
[----:B------:R-:W-:Y:S04]  /*7320*/  FMUL.FTZ R30, R30, UR5 ;  /* 0x000000051e1e7c20 */ /* 0x000fe80008410000 */
[----:B------:R-:W3:Y:S01]  /*7330*/  MUFU.TANH R202, R26 ;  /* 0x0000001a00ca7308 */ /* 0x000ee20000002400 */
[----:B-1----:R-:W-:Y:S01]  /*7340*/  FMNMX.FTZ R6, R183, R106, !PT ;  /* 0x0000006ab7067209 */ /* 0x002fe20007810000 */
[----:B------:R-:W-:Y:S01]  /*7350*/  FMUL.FTZ R35, R35, UR5 ;  /* 0x0000000523237c20 */ /* 0x000fe20008410000 */
[----:B-----5:R-:W-:Y:S01]  /*7360*/  FMNMX.FTZ R4, R184, R2, !PT ;  /* 0x00000002b8047209 */ /* 0x020fe20007810000 */
[----:B------:R-:W-:Y:S01]  /*7370*/  FMUL.FTZ R36, R36, UR5 ;  /* 0x0000000524247c20 */ /* 0x000fe20008410000 */
[----:B------:R-:W-:Y:S01]  /*7380*/  FMNMX.FTZ R2, R191, R5, !PT ;  /* 0x00000005bf027209 */ /* 0x000fe20007810000 */
[----:B------:R-:W-:Y:S01]  /*7390*/  FMUL.FTZ R38, R38, UR5 ;  /* 0x0000000526267c20 */ /* 0x000fe20008410000 */
[----:B------:R-:W-:Y:S03]  /*73a0*/  FMUL.FTZ R0, R63, UR5 ;  /* 0x000000053f007c20 */ /* 0x000fe60008410000 */
[----:B------:R-:W1:Y:S01]  /*73b0*/  MUFU.TANH R198, R23 ;  /* 0x0000001700c67308 */ /* 0x000e620000002400 */
[----:B------:R-:W-:Y:S01]  /*73c0*/  FMNMX.FTZ R7, R178, R7, !PT ;  /* 0x00000007b2077209 */ /* 0x000fe20007810000 */
[----:B------:R-:W-:Y:S01]  /*73d0*/  FMUL.FTZ R37, R37, UR5 ;  /* 0x0000000525257c20 */ /* 0x000fe20008410000 */
[----:B------:R-:W-:Y:S01]  /*73e0*/  FMNMX.FTZ R5, R187, R6, !PT ;  /* 0x00000006bb057209 */ /* 0x000fe20007810000 */
[----:B------:R-:W-:Y:S01]  /*73f0*/  FMUL.FTZ R31, R31, UR5 ;  /* 0x000000051f1f7c20 */ /* 0x000fe20008410000 */
[----:B------:R-:W-:Y:S01]  /*7400*/  FMNMX.FTZ R6, R179, R4, !PT ;  /* 0x00000004b3067209 */ /* 0x000fe20007810000 */
[----:B------:R-:W-:Y:S01]  /*7410*/  FMUL.FTZ R29, R29, UR5 ;  /* 0x000000051d1d7c20 */ /* 0x000fe20008410000 */
[----:B--2---:R-:W-:Y:S03]  /*7420*/  FMNMX.FTZ R4, R186, R2, !PT ;  /* 0x00000002ba047209 */ /* 0x004fe60007810000 */
[----:B------:R2:W-:Y:S01]  /*7430*/  MUFU.TANH R108, R0 ;  /* 0x00000000006c7308 */ /* 0x0005e20000002400 */
[----:B------:R-:W-:Y:S01]  /*7440*/  FMNMX.FTZ R7, R177, R7, !PT ;  /* 0x00000007b1077209 */ /* 0x000fe20007810000 */
[----:B------:R-:W-:Y:S01]  /*7450*/  FMUL.FTZ R39, R39, UR5 ;  /* 0x0000000527277c20 */ /* 0x000fe20008410000 */
[----:B------:R-:W-:Y:S01]  /*7460*/  FMNMX.FTZ R2, R190, R5, !PT ;  /* 0x00000005be027209 */ /* 0x000fe20007810000 */
[----:B------:R-:W-:Y:S01]  /*7470*/  FMUL.FTZ R48, R48, UR5 ;  /* 0x0000000530307c20 */ /* 0x000fe20008410000 */
[----:B----4-:R-:W-:Y:S01]  /*7480*/  FMNMX.FTZ R5, R176, R6, !PT ;  /* 0x00000006b0057209 */ /* 0x010fe20007810000 */
[----:B------:R-:W-:Y:S01]  /*7490*/  FMUL.FTZ R42, R42, UR5 ;  /* 0x000000052a2a7c20 */ /* 0x000fe20008410000 */
[----:B------:R-:W-:Y:S03]  /*74a0*/  FMNMX.FTZ R4, R189, R4, !PT ;  /* 0x00000004bd047209 */ /* 0x000fe60007810000 */
[----:B------:R-:W4:Y:S01]  /*74b0*/  MUFU.TANH R194, R32 ;  /* 0x0000002000c27308 */ /* 0x000f220000002400 */
[----:B------:R-:W-:Y:S01]  /*74c0*/  FMNMX.FTZ R6, R192, R7, !PT ;  /* 0x00000007c0067209 */ /* 0x000fe20007810000 */
[----:B------:R-:W-:Y:S01]  /*74d0*/  FMUL.FTZ R40, R40, UR5 ;  /* 0x0000000528287c20 */ /* 0x000fe20008410000 */
[----:B------:R-:W-:Y:S01]  /*74e0*/  FMNMX.FTZ R8, R185, R2, !PT ;  /* 0x00000002b9087209 */ /* 0x000fe20007810000 */
[----:B------:R-:W-:Y:S01]  /*74f0*/  FMUL.FTZ R50, R50, UR5 ;  /* 0x0000000532327c20 */ /* 0x000fe20008410000 */
[----:B---3--:R-:W-:Y:S01]  /*7500*/  FMNMX.FTZ R2, R200, R4, !PT ;  /* 0x00000004c8027209 */ /* 0x008fe20007810000 */
[----:B------:R-:W-:Y:S01]  /*7510*/  FMUL.FTZ R49, R49, UR5 ;  /* 0x0000000531317c20 */ /* 0x000fe20008410000 */
[----:B------:R-:W-:Y:S03]  /*7520*/  FMNMX.FTZ R5, R196, R5, !PT ;  /* 0x00000005c4057209 */ /* 0x000fe60007810000 */
[----:B------:R-:W3:Y:S01]  /*7530*/  MUFU.TANH R201, R25 ;  /* 0x0000001900c97308 */ /* 0x000ee20000002400 */
[----:B------:R-:W-:Y:S01]  /*7540*/  FMNMX.FTZ R4, R193, R6, !PT ;  /* 0x00000006c1047209 */ /* 0x000fe20007810000 */
[----:B------:R-:W-:Y:S01]  /*7550*/  FMUL.FTZ R43, R43, UR5 ;  /* 0x000000052b2b7c20 */ /* 0x000fe20008410000 */
[----:B--2---:R-:W-:Y:S01]  /*7560*/  FMNMX.FTZ R0, R202, R8, !PT ;  /* 0x00000008ca007209 */ /* 0x004fe20007810000 */
[----:B------:R-:W-:Y:S01]  /*7570*/  FMUL.FTZ R41, R41, UR5 ;  /* 0x0000000529297c20 */ /* 0x000fe20008410000 */
[----:B-1----:R-:W-:Y:S01]  /*7580*/  FMNMX.FTZ R5, R198, R5, !PT ;  /* 0x00000005c6057209 */ /* 0x002fe20007810000 */
[----:B------:R-:W-:Y:S01]  /*7590*/  FMUL.FTZ R51, R51, UR5 ;  /* 0x0000000533337c20 */ /* 0x000fe20008410000 */
[----:B------:R-:W-:Y:S03]  /*75a0*/  FMUL.FTZ R52, R52, UR5 ;  /* 0x0000000534347c20 */ /* 0x000fe60008410000 */
[----:B------:R-:W1:Y:S01]  /*75b0*/  MUFU.TANH R208, R27 ;  /* 0x0000001b00d07308 */ /* 0x000e620000002400 */
[----:B----4-:R-:W-:Y:S01]  /*75c0*/  FMNMX.FTZ R4, R194, R4, !PT ;  /* 0x00000004c2047209 */ /* 0x010fe20007810000 */
        /* <DEDUP_REMOVED lines=76> */
[----:B------:R-:W-:Y:S01]  /*7a90*/  MUFU.TANH R241, R57 ;  /* 0x0000003900f17308 */ /* 0x000fe20000002400 */
[----:B--2---:R-:W-:Y:S09]  /*7aa0*/  FMNMX.FTZ R20, R235, R5, !PT ;  /* 0x00000005eb147209 */ /* 0x004ff20007810000 */
[----:B------:R-:W-:Y:S01]  /*7ab0*/  MUFU.TANH R242, R58 ;  /* 0x0000003a00f27308 */ /* 0x000fe20000002400 */
[----:B---3--:R-:W-:Y:S09]  /*7ac0*/  FMNMX.FTZ R18, R240, R2, !PT ;  /* 0x00000002f0127209 */ /* 0x008ff20007810000 */
        /* <DEDUP_REMOVED lines=10> */
.L_x_643:
[----:B--2---:R-:W1:Y:S01]  /*7b70*/  SHFL.BFLY PT, R6, R104, 0x2, 0x1f ;  /* 0x0c401f0068067f89 */ /* 0x004e6200000e0000 */
        /* <DEDUP_REMOVED lines=50> */
[C---:B------:R-:W-:Y:S01]  /*7ea0*/  FMUL.FTZ R32, R100.reuse, R140 ;  /* 0x0000008c64207220 */ /* 0x040fe20000410000 */
[----:B------:R-:W-:Y:S01]  /*7eb0*/  FMUL.FTZ R33, R100, R141 ;  /* 0x0000008d64217220 */ /* 0x000fe20000410000 */
[--C-:B------:R-:W-:Y:S03]  /*7ec0*/  FFMA.FTZ R5, R176, UR4, -R106.reuse ;  /* 0x00000004b0057c23 */ /* 0x100fe6000801086a */
[----:B------:R2:W-:Y:S01]  /*7ed0*/  MUFU.EX2 R180, R4 ;  /* 0x0000000400b47308 */ /* 0x0005e20000000800 */
[----:B------:R-:W-:Y:S01]  /*7ee0*/  FSEL R109, R109, RZ, P0 ;  /* 0x000000ff6d6d7208 */ /* 0x000fe20000000000 */
[--C-:B------:R-:W-:Y:S01]  /*7ef0*/  FFMA.FTZ R111, R199, UR4, -R106.reuse ;  /* 0x00000004c76f7c23 */ /* 0x100fe2000801086a */
[----:B------:R-:W-:Y:S01]  /*7f00*/  FSETP.NEU.FTZ.AND P0, PT, R101, -INF , PT ;  /* 0xff8000006500780b */ /* 0x000fe20003f1d000 */
[----:B------:R-:W-:Y:S01]  /*7f10*/  FFMA.FTZ R44, R193, UR4, -R105 ;  /* 0x00000004c12c7c23 */ /* 0x000fe20008010869 */
[----:B------:R-:W-:Y:S01]  /*7f20*/  FFMA.FTZ R50, R196, UR4, -R106 ;  /* 0x00000004c4327c23 */ /* 0x000fe2000801086a */
[--C-:B------:R-:W-:Y:S01]  /*7f30*/  FFMA.FTZ R9, R189, UR4, -R109.reuse ;  /* 0x00000004bd097c23 */ /* 0x100fe2000801086d */
[----:B------:R-:W-:Y:S01]  /*7f40*/  FSEL R110, R110, RZ, P0 ;  /* 0x000000ff6e6e7208 */ /* 0x000fe20000000000 */
[----:B------:R-:W-:Y:S02]  /*7f50*/  FFMA.FTZ R7, R186, UR4, -R109 ;  /* 0x00000004ba077c23 */ /* 0x000fe4000801086d */
[----:B------:R-:W4:Y:S01]  /*7f60*/  MUFU.EX2 R0, R0 ;  /* 0x0000000000007308 */ /* 0x000f220000000800 */
[C---:B-1----:R-:W-:Y:S01]  /*7f70*/  FMUL.FTZ R12, R2.reuse, R120 ;  /* 0x00000078020c7220 */ /* 0x042fe20000410000 */
[C---:B------:R-:W-:Y:S01]  /*7f80*/  FMUL.FTZ R13, R2.reuse, R121 ;  /* 0x00000079020d7220 */ /* 0x040fe20000410000 */
[----:B------:R-:W-:Y:S01]  /*7f90*/  FMUL.FTZ R24, R2, R128 ;  /* 0x0000008002187220 */ /* 0x000fe20000410000 */
[----:B------:R-:W-:Y:S01]  /*7fa0*/  FFMA.FTZ R128, R202, UR4, -R110 ;  /* 0x00000004ca807c23 */ /* 0x000fe2000801086e */
[C---:B------:R-:W-:Y:S01]  /*7fb0*/  FMUL.FTZ R25, R2.reuse, R129 ;  /* 0x0000008102197220 */ /* 0x040fe20000410000 */
[C---:B------:R-:W-:Y:S01]  /*7fc0*/  FMUL.FTZ R28, R2.reuse, R136 ;  /* 0x00000088021c7220 */ /* 0x040fe20000410000 */
[----:B------:R-:W-:Y:S01]  /*7fd0*/  FMUL.FTZ R29, R2, R137 ;  /* 0x00000089021d7220 */ /* 0x000fe20000410000 */
[--C-:B--2---:R-:W-:Y:S02]  /*7fe0*/  FFMA.FTZ R4, R188, UR4, -R105.reuse ;  /* 0x00000004bc047c23 */ /* 0x104fe40008010869 */
[----:B------:R-:W1:Y:S01]  /*7ff0*/  MUFU.EX2 R3, R3 ;  /* 0x0000000300037308 */ /* 0x000e620000000800 */
[----:B------:R-:W-:Y:S01]  /*8000*/  FMUL.FTZ R41, R2, R145 ;  /* 0x0000009102297220 */ /* 0x000fe20000410000 */
[--C-:B------:R-:W-:Y:S01]  /*8010*/  FFMA.FTZ R56, R194, UR4, -R105.reuse ;  /* 0x00000004c2387c23 */ /* 0x100fe20008010869 */
[--C-:B------:R-:W-:Y:S01]  /*8020*/  FFMA.FTZ R66, R197, UR4, -R106.reuse ;  /* 0x00000004c5427c23 */ /* 0x100fe2000801086a */
[----:B------:R-:W-:Y:S01]  /*8030*/  FMUL.FTZ R45, R2, R153 ;  /* 0x00000099022d7220 */ /* 0x000fe20000410000 */
[C---:B------:R-:W-:Y:S01]  /*8040*/  FMUL.FTZ R48, R100.reuse, R156 ;  /* 0x0000009c64307220 */ /* 0x040fe20000410000 */
[----:B------:R-:W-:Y:S01]  /*8050*/  FMUL.FTZ R49, R100, R157 ;  /* 0x0000009d64317220 */ /* 0x000fe20000410000 */
[--C-:B------:R-:W-:Y:S03]  /*8060*/  FFMA.FTZ R60, R195, UR4, -R105.reuse ;  /* 0x00000004c33c7c23 */ /* 0x100fe60008010869 */
[----:B------:R2:W-:Y:S01]  /*8070*/  MUFU.EX2 R63, R4 ;  /* 0x00000004003f7308 */ /* 0x0005e20000000800 */
        /* <DEDUP_REMOVED lines=13> */
[----:B------:R-:W-:Y:S01]  /*8150*/  FMUL.FTZ R35, R3, R143 ;  /* 0x0000008f03237220 */ /* 0x000fe20000410000 */
[C---:B------:R-:W-:Y:S01]  /*8160*/  FMUL.FTZ R42, R0.reuse, R146 ;  /* 0x00000092002a7220 */ /* 0x040fe20000410000 */
[C---:B------:R-:W-:Y:S01]  /*8170*/  FMUL.FTZ R43, R0.reuse, R147 ;  /* 0x00000093002b7220 */ /* 0x040fe20000410000 */
[--C-:B--2---:R-:W-:Y:S01]  /*8180*/  FFMA.FTZ R4, R181, UR4, -R106.reuse ;  /* 0x00000004b5047c23 */ /* 0x104fe2000801086a */
[----:B------:R1:W-:Y:S01]  /*8190*/  MUFU.EX2 R189, R44 ;  /* 0x0000002c00bd7308 */ /* 0x0003e20000000800 */
[----:B------:R-:W2:Y:S01]  /*81a0*/  LDSM.16.MT88.4 R120, [R222+0xa000] ;  /* 0x00a00000de78783b */ /* 0x000ea20000004200 */
[C---:B------:R-:W-:Y:S01]  /*81b0*/  FMUL.FTZ R46, R0.reuse, R154 ;  /* 0x0000009a002e7220 */ /* 0x040fe20000410000 */
[C---:B------:R-:W-:Y:S01]  /*81c0*/  FMUL.FTZ R47, R0.reuse, R155 ;  /* 0x0000009b002f7220 */ /* 0x040fe20000410000 */
[C---:B------:R-:W-:Y:S01]  /*81d0*/  FMUL.FTZ R51, R3.reuse, R159 ;  /* 0x0000009f03337220 */ /* 0x040fe20000410000 */
[----:B------:R-:W-:Y:S01]  /*81e0*/  FMUL.FTZ R59, R0, R163 ;  /* 0x000000a3003b7220 */ /* 0x000fe20000410000 */
[C---:B---3--:R-:W-:Y:S01]  /*81f0*/  FMUL.FTZ R67, R3.reuse, R175 ;  /* 0x000000af03437220 */ /* 0x048fe20000410000 */
[----:B----4-:R-:W-:Y:S03]  /*8200*/  FMUL.FTZ R5, R100, R117 ;  /* 0x0000007564057220 */ /* 0x010fe60000410000 */
[----:B------:R3:W-:Y:S01]  /*8210*/  MUFU.EX2 R8, R4 ;  /* 0x0000000400087308 */ /* 0x0007e20000000800 */
[----:B------:R-:W4:Y:S01]  /*8220*/  LDSM.16.MT88.4 R124, [R220+0xb000] ;  /* 0x00b00000dc7c783b */ /* 0x000f220000004200 */
[----:B------:R-:W-:Y:S01]  /*8230*/  FMUL.FTZ R57, R2, R161 ;  /* 0x000000a102397220 */ /* 0x000fe20000410000 */
[C---:B------:R-:W-:Y:S01]  /*8240*/  FMUL.FTZ R68, R100.reuse, R68 ;  /* 0x0000004464447220 */ /* 0x040fe20000410000 */
[----:B------:R-:W-:Y:S01]  /*8250*/  FMUL.FTZ R69, R100, R69 ;  /* 0x0000004564457220 */ /* 0x000fe20000410000 */
[C---:B------:R-:W-:Y:S01]  /*8260*/  FMUL.FTZ R70, R3.reuse, R70 ;  /* 0x0000004603467220 */ /* 0x040fe20000410000 */
[C---:B------:R-:W-:Y:S01]  /*8270*/  FMUL.FTZ R71, R3.reuse, R71 ;  /* 0x0000004703477220 */ /* 0x040fe20000410000 */
[C---:B------:R-:W-:Y:S03]  /*8280*/  FMUL.FTZ R72, R2.reuse, R72 ;  /* 0x0000004802487220 */ /* 0x040fe60000410000 */
[----:B------:R5:W5:Y:S01]  /*8290*/  MUFU.EX2 R64, R56 ;  /* 0x0000003800407308 */ /* 0x000b620000000800 */
[C---:B-1----:R-:W-:Y:S01]  /*82a0*/  FMUL.FTZ R44, R2.reuse, R152 ;  /* 0x00000098022c7220 */ /* 0x042fe20000410000 */
[----:B------:R-:W4:Y:S01]  /*82b0*/  LDL.LU R163, [R1+0xc] ;  /* 0x00000c0001a37983 */ /* 0x000f220000300800 */
[----:B------:R-:W-:Y:S01]  /*82c0*/  FMUL.FTZ R73, R2, R73 ;  /* 0x0000004902497220 */ /* 0x000fe20000410000 */
[C---:B------:R-:W-:Y:S01]  /*82d0*/  FMUL.FTZ R74, R0.reuse, R74 ;  /* 0x0000004a004a7220 */ /* 0x040fe20000410000 */
[----:B------:R-:W-:Y:S01]  /*82e0*/  FMUL.FTZ R75, R0, R75 ;  /* 0x0000004b004b7220 */ /* 0x000fe20000410000 */
[----:B------:R-:W-:Y:S01]  /*82f0*/  LDSM.16.MT88.4 R140, [R222+0x9c00] ;  /* 0x009c0000de8c783b */ /* 0x000fe20000004200 */
[----:B------:R-:W-:Y:S03]  /*8300*/  FMUL.FTZ R76, R2, R76 ;  /* 0x0000004c024c7220 */ /* 0x000fe60000410000 */
[----:B------:R1:W-:Y:S01]  /*8310*/  MUFU.EX2 R137, R60 ;  /* 0x0000003c00897308 */ /* 0x0003e20000000800 */
[----:B---3--:R-:W-:Y:S01]  /*8320*/  FFMA.FTZ R4, R184, UR4, -R106 ;  /* 0x00000004b8047c23 */ /* 0x008fe2000801086a */
[----:B------:R-:W-:Y:S01]  /*8330*/  FMUL.FTZ R77, R2, R77 ;  /* 0x0000004d024d7220 */ /* 0x000fe20000410000 */
[C---:B------:R-:W-:Y:S01]  /*8340*/  FMUL.FTZ R78, R0.reuse, R78 ;  /* 0x0000004e004e7220 */ /* 0x040fe20000410000 */
[----:B------:R-:W-:Y:S01]  /*8350*/  FMUL.FTZ R79, R0, R79 ;  /* 0x0000004f004f7220 */ /* 0x000fe20000410000 */
[C---:B------:R-:W-:Y:S01]  /*8360*/  FMUL.FTZ R80, R100.reuse, R80 ;  /* 0x0000005064507220 */ /* 0x040fe20000410000 */
[----:B------:R-:W-:Y:S01]  /*8370*/  FMUL.FTZ R81, R100, R81 ;  /* 0x0000005164517220 */ /* 0x000fe20000410000 */
[C---:B------:R-:W-:Y:S03]  /*8380*/  FMUL.FTZ R82, R3.reuse, R82 ;  /* 0x0000005203527220 */ /* 0x040fe60000410000 */
[----:B------:R3:W-:Y:S01]  /*8390*/  MUFU.EX2 R65, R4 ;  /* 0x0000000400417308 */ /* 0x0007e20000000800 */
[----:B-----5:R-:W-:Y:S01]  /*83a0*/  FMUL.FTZ R56, R2, R160 ;  /* 0x000000a002387220 */ /* 0x020fe20000410000 */
[----:B------:R-:W-:Y:S01]  /*83b0*/  MOV R161, R64 ;  /* 0x0000004000a17202 */ /* 0x000fe20000000f00 */
[C---:B------:R-:W-:Y:S01]  /*83c0*/  FMUL.FTZ R64, R100.reuse, R172 ;  /* 0x000000ac64407220 */ /* 0x040fe20000410000 */
[C---:B------:R-:W-:Y:S01]  /*83d0*/  FMUL.FTZ R83, R3.reuse, R83 ;  /* 0x0000005303537220 */ /* 0x040fe20000410000 */
[C---:B------:R-:W-:Y:S01]  /*83e0*/  FMUL.FTZ R84, R100.reuse, R84 ;  /* 0x0000005464547220 */ /* 0x040fe20000410000 */
[----:B------:R-:W-:Y:S01]  /*83f0*/  FMUL.FTZ R85, R100, R85 ;  /* 0x0000005564557220 */ /* 0x000fe20000410000 */
[C---:B------:R-:W-:Y:S03]  /*8400*/  FMUL.FTZ R86, R3.reuse, R86 ;  /* 0x0000005603567220 */ /* 0x040fe60000410000 */
[----:B------:R5:W-:Y:S01]  /*8410*/  MUFU.EX2 R184, R7 ;  /* 0x0000000700b87308 */ /* 0x000be20000000800 */
[C---:B-1----:R-:W-:Y:S01]  /*8420*/  FMUL.FTZ R60, R2.reuse, R168 ;  /* 0x000000a8023c7220 */ /* 0x042fe20000410000 */
[C---:B------:R-:W-:Y:S01]  /*8430*/  FMUL.FTZ R87, R3.reuse, R87 ;  /* 0x0000005703577220 */ /* 0x040fe20000410000 */
[C---:B------:R-:W-:Y:S01]  /*8440*/  FMUL.FTZ R88, R2.reuse, R88 ;  /* 0x0000005802587220 */ /* 0x040fe20000410000 */
[----:B------:R-:W-:Y:S01]  /*8450*/  FMUL.FTZ R89, R2, R89 ;  /* 0x0000005902597220 */ /* 0x000fe20000410000 */
[C---:B------:R-:W-:Y:S01]  /*8460*/  FMUL.FTZ R90, R0.reuse, R90 ;  /* 0x0000005a005a7220 */ /* 0x040fe20000410000 */
[----:B------:R-:W-:Y:S01]  /*8470*/  FMUL.FTZ R91, R0, R91 ;  /* 0x0000005b005b7220 */ /* 0x000fe20000410000 */
[----:B------:R-:W-:Y:S03]  /*8480*/  FMUL.FTZ R92, R2, R92 ;  /* 0x0000005c025c7220 */ /* 0x000fe60000410000 */
[----:B------:R1:W-:Y:S01]  /*8490*/  MUFU.EX2 R160, R66 ;  /* 0x0000004200a07308 */ /* 0x0003e20000000800 */
[--C-:B---3--:R-:W-:Y:S01]  /*84a0*/  FFMA.FTZ R4, R178, UR4, -R105.reuse ;  /* 0x00000004b2047c23 */ /* 0x108fe20008010869 */
[----:B------:R-:W-:Y:S01]  /*84b0*/  FMUL.FTZ R93, R2, R93 ;  /* 0x0000005d025d7220 */ /* 0x000fe20000410000 */
[C---:B------:R-:W-:Y:S01]  /*84c0*/  FMUL.FTZ R94, R0.reuse, R94 ;  /* 0x0000005e005e7220 */ /* 0x040fe20000410000 */
[----:B------:R-:W-:Y:S01]  /*84d0*/  FMUL.FTZ R95, R0, R95 ;  /* 0x0000005f005f7220 */ /* 0x000fe20000410000 */
[C---:B------:R-:W-:Y:S01]  /*84e0*/  FMUL.FTZ R96, R100.reuse, R96 ;  /* 0x0000006064607220 */ /* 0x040fe20000410000 */
[----:B------:R-:W-:Y:S01]  /*84f0*/  FMUL.FTZ R97, R100, R97 ;  /* 0x0000006164617220 */ /* 0x000fe20000410000 */
[C---:B------:R-:W-:Y:S03]  /*8500*/  FMUL.FTZ R98, R3.reuse, R98 ;  /* 0x0000006203627220 */ /* 0x040fe60000410000 */
[----:B------:R3:W-:Y:S01]  /*8510*/  MUFU.EX2 R188, R4 ;  /* 0x0000000400bc7308 */ /* 0x0007e20000000800 */
[C---:B-----5:R-:W-:Y:S01]  /*8520*/  FMUL.FTZ R7, R3.reuse, R119 ;  /* 0x0000007703077220 */ /* 0x060fe20000410000 */
[----:B------:R-:W-:Y:S01]  /*8530*/  FMUL.FTZ R99, R3, R99 ;  /* 0x0000006303637220 */ /* 0x000fe20000410000 */
[----:B------:R-:W-:Y:S01]  /*8540*/  FFMA.FTZ R107, R107, UR4, -R110 ;  /* 0x000000046b6b7c23 */ /* 0x000fe2000801086e */
[----:B-1----:R-:W-:Y:S06]  /*8550*/  FMUL.FTZ R66, R3, R174 ;  /* 0x000000ae03427220 */ /* 0x002fec0000410000 */
[----:B------:R-:W-:Y:S01]  /*8560*/  MUFU.EX2 R107, R107 ;  /* 0x0000006b006b7308 */ /* 0x000fe20000000800 */
[----:B---3--:R-:W-:Y:S09]  /*8570*/  FFMA.FTZ R4, R177, UR4, -R105 ;  /* 0x00000004b1047c23 */ /* 0x008ff20008010869 */
[----:B------:R1:W3:Y:S02]  /*8580*/  MUFU.EX2 R177, R4 ;  /* 0x0000000400b17308 */ /* 0x0002e40000000800 */
[----:B-1----:R-:W-:Y:S01]  /*8590*/  FFMA.FTZ R4, R179, UR4, -R106 ;  /* 0x00000004b3047c23 */ /* 0x002fe2000801086a */
[----:B------:R-:W-:Y:S02]  /*85a0*/  MOV R179, R8 ;  /* 0x0000000800b37202 */ /* 0x000fe40000000f00 */
[----:B---3--:R-:W-:Y:S05]  /*85b0*/  F2FP.F16.F32.PACK_AB R114, R177, R188 ;  /* 0x000000bcb172723e */ /* 0x008fea00000000ff */
[----:B------:R1:W3:Y:S02]  /*85c0*/  MUFU.EX2 R181, R4 ;  /* 0x0000000400b57308 */ /* 0x0002e40000000800 */
[--C-:B-1----:R-:W-:Y:S01]  /*85d0*/  FFMA.FTZ R4, R182, UR4, -R109.reuse ;  /* 0x00000004b6047c23 */ /* 0x102fe2000801086d */
[----:B---3--:R-:W-:Y:S07]  /*85e0*/  F2FP.F16.F32.PACK_AB R115, R176, R181 ;  /* 0x000000b5b073723e */ /* 0x008fee00000000ff */
[----:B------:R1:W-:Y:S10]  /*85f0*/  MUFU.EX2 R182, R9 ;  /* 0x0000000900b67308 */ /* 0x0003f40000000800 */
[----:B------:R3:W5:Y:S01]  /*8600*/  MUFU.EX2 R8, R4 ;  /* 0x0000000400087308 */ /* 0x0007620000000800 */
[C---:B-1----:R-:W-:Y:S01]  /*8610*/  FMUL.FTZ R9, R2.reuse, R113 ;  /* 0x0000007102097220 */ /* 0x042fe20000410000 */
[----:B------:R-:W-:Y:S01]  /*8620*/  F2FP.F16.F32.PACK_AB R113, R65, R179 ;  /* 0x000000b34171723e */ /* 0x000fe200000000ff */
[--C-:B---3--:R-:W-:Y:S01]  /*8630*/  FFMA.FTZ R4, R191, UR4, -R109.reuse ;  /* 0x00000004bf047c23 */ /* 0x108fe2000801086d */
[----:B-----5:R-:W-:Y:S01]  /*8640*/  MOV R186, R8 ;  /* 0x0000000800ba7202 */ /* 0x020fe20000000f00 */
[C---:B------:R-:W-:Y:S01]  /*8650*/  FMUL.FTZ R8, R2.reuse, R112 ;  /* 0x0000007002087220 */ /* 0x040fe20000410000 */
[----:B------:R-:W-:Y:S04]  /*8660*/  F2FP.F16.F32.PACK_AB R112, R63, R180 ;  /* 0x000000b43f70723e */ /* 0x000fe800000000ff */
[----:B------:R1:W-:Y:S02]  /*8670*/  MUFU.EX2 R62, R4 ;  /* 0x00000004003e7308 */ /* 0x0003e40000000800 */
[--C-:B-1----:R-:W-:Y:S08]  /*8680*/  FFMA.FTZ R4, R183, UR4, -R110.reuse ;  /* 0x00000004b7047c23 */ /* 0x102ff0000801086e */
[----:B------:R1:W-:Y:S10]  /*8690*/  MUFU.EX2 R183, R40 ;  /* 0x0000002800b77308 */ /* 0x0003f40000000800 */
[----:B------:R3:W-:Y:S01]  /*86a0*/  MUFU.EX2 R6, R4 ;  /* 0x0000000400067308 */ /* 0x0007e20000000800 */
[----:B-1----:R-:W-:Y:S01]  /*86b0*/  FMUL.FTZ R40, R2, R144 ;  /* 0x0000009002287220 */ /* 0x002fe20000410000 */
[--C-:B---3--:R-:W-:Y:S08]  /*86c0*/  FFMA.FTZ R4, R187, UR4, -R110.reuse ;  /* 0x00000004bb047c23 */ /* 0x108ff0000801086e */
[----:B------:R1:W-:Y:S10]  /*86d0*/  MUFU.EX2 R187, R50 ;  /* 0x0000003200bb7308 */ /* 0x0003f40000000800 */
[----:B------:R3:W5:Y:S01]  /*86e0*/  MUFU.EX2 R61, R4 ;  /* 0x00000004003d7308 */ /* 0x0007620000000800 */
[----:B-1----:R-:W-:Y:S02]  /*86f0*/  FMUL.FTZ R50, R3, R158 ;  /* 0x0000009e03327220 */ /* 0x002fe40000410000 */
[----:B------:R-:W-:Y:S01]  /*8700*/  LDSM.16.MT88.4 R156, [R220+0xac00] ;  /* 0x00ac0000dc9c783b */ /* 0x000fe20000004200 */
[--C-:B---3--:R-:W-:Y:S01]  /*8710*/  FFMA.FTZ R4, R190, UR4, -R110.reuse ;  /* 0x00000004be047c23 */ /* 0x108fe2000801086e */
[----:B-----5:R-:W-:Y:S05]  /*8720*/  MOV R168, R61 ;  /* 0x0000003d00a87202 */ /* 0x020fea0000000f00 */
[----:B------:R1:W-:Y:S02]  /*8730*/  MUFU.EX2 R178, R4 ;  /* 0x0000000400b27308 */ /* 0x0003e40000000800 */
[----:B-1----:R-:W-:Y:S01]  /*8740*/  FFMA.FTZ R4, R185, UR4, -R110 ;  /* 0x00000004b9047c23 */ /* 0x002fe2000801086e */
[----:B------:R-:W-:Y:S01]  /*8750*/  MOV R185, R6 ;  /* 0x0000000600b97202 */ /* 0x000fe20000000f00 */
[----:B------:R-:W-:Y:S01]  /*8760*/  FMUL.FTZ R6, R3, R118 ;  /* 0x0000007603067220 */ /* 0x000fe20000410000 */
[----:B------:R-:W-:Y:S05]  /*8770*/  F2FP.F16.F32.PACK_AB R118, R182, R184 ;  /* 0x000000b8b676723e */ /* 0x000fea00000000ff */
[----:B------:R1:W3:Y:S01]  /*8780*/  MUFU.EX2 R191, R4 ;  /* 0x0000000400bf7308 */ /* 0x0002e20000000800 */
[----:B------:R-:W-:Y:S01]  /*8790*/  F2FP.F16.F32.PACK_AB R117, R61, R185 ;  /* 0x000000b93d75723e */ /* 0x000fe200000000ff */
[----:B------:R-:W-:Y:S01]  /*87a0*/  FMUL.FTZ R61, R2, R169 ;  /* 0x000000a9023d7220 */ /* 0x000fe20000410000 */
[----:B------:R-:W-:Y:S01]  /*87b0*/  MOV R169, R62 ;  /* 0x0000003e00a97202 */ /* 0x000fe20000000f00 */
[----:B-1----:R-:W-:Y:S01]  /*87c0*/  FMUL.FTZ R4, R100, R116 ;  /* 0x0000007464047220 */ /* 0x002fe20000410000 */
[----:B------:R-:W-:Y:S01]  /*87d0*/  F2FP.F16.F32.PACK_AB R116, R62, R186 ;  /* 0x000000ba3e74723e */ /* 0x000fe200000000ff */
[----:B------:R-:W-:Y:S01]  /*87e0*/  FMUL.FTZ R62, R0, R170 ;  /* 0x000000aa003e7220 */ /* 0x000fe20000410000 */
[----:B---3--:R-:W-:Y:S02]  /*87f0*/  F2FP.F16.F32.PACK_AB R119, R191, R178 ;  /* 0x000000b2bf77723e */ /* 0x008fe400000000ff */
[----:B------:R-:W-:Y:S01]  /*8800*/  MOV R170, R65 ;  /* 0x0000004100aa7202 */ /* 0x000fe20000000f00 */
[C---:B------:R-:W-:Y:S01]  /*8810*/  FMUL.FTZ R65, R100.reuse, R173 ;  /* 0x000000ad64417220 */ /* 0x040fe20000410000 */
[-C--:B------:R-:W-:Y:S01]  /*8820*/  HMMA.16816.F32 R4, R112, R20.reuse, R4 ;  /* 0x000000147004723c */ /* 0x080fe20000001804 */
[----:B------:R-:W-:Y:S05]  /*8830*/  LDSM.16.MT88.4 R172, [R222+0xac00] ;  /* 0x00ac0000deac783b */ /* 0x000fea0000004200 */
        /* <DEDUP_REMOVED lines=8> */
[C---:B------:R-:W-:Y:S01]  /*88c0*/  FMUL.FTZ R23, R3.reuse, R135 ;  /* 0x0000008703177220 */ /* 0x040fe20000410000 */
[----:B------:R-:W-:Y:S06]  /*88d0*/  FMUL.FTZ R22, R3, R134 ;  /* 0x0000008603167220 */ /* 0x000fec0000410000 */
[----:B------:R3:W-:Y:S01]  /*88e0*/  MUFU.EX2 R134, R128 ;  /* 0x0000008000867308 */ /* 0x0007e20000000800 */
[-C--:B------:R-:W-:Y:S06]  /*88f0*/  HMMA.16816.F32 R20, R112, R36.reuse, R20 ;  /* 0x000000247014723c */ /* 0x080fec0000001814 */
[C---:B------:R-:W-:Y:S05]  /*8900*/  HMMA.16816.F32 R24, R116.reuse, R36, R24 ;  /* 0x000000247418723c */ /* 0x040fea0000001818 */
[--C-:B-1----:R-:W-:Y:S01]  /*8910*/  FFMA.FTZ R111, R200, UR4, -R109.reuse ;  /* 0x00000004c86f7c23 */ /* 0x102fe2000801086d */
[-C--:B------:R-:W-:Y:S03]  /*8920*/  HMMA.16816.F32 R28, R116, R38.reuse, R28 ;  /* 0x00000026741c723c */ /* 0x080fe6000000181c */
[----:B------:R1:W-:Y:S02]  /*8930*/  MUFU.EX2 R133, R111 ;  /* 0x0000006f00857308 */ /* 0x0003e40000000800 */
[--C-:B---3--:R-:W-:Y:S01]  /*8940*/  FFMA.FTZ R128, R203, UR4, -R109.reuse ;  /* 0x00000004cb807c23 */ /* 0x108fe2000801086d */
[C---:B------:R-:W-:Y:S05]  /*8950*/  HMMA.16816.F32 R32, R112.reuse, R38, R32 ;  /* 0x000000267020723c */ /* 0x040fea0000001820 */
[C---:B------:R-:W-:Y:S01]  /*8960*/  FMUL.FTZ R36, R100.reuse, R148 ;  /* 0x0000009464247220 */ /* 0x040fe20000410000 */
[----:B------:R-:W-:Y:S01]  /*8970*/  FMUL.FTZ R37, R100, R149 ;  /* 0x0000009564257220 */ /* 0x000fe20000410000 */
[C---:B------:R-:W-:Y:S01]  /*8980*/  FMUL.FTZ R38, R3.reuse, R150 ;  /* 0x0000009603267220 */ /* 0x040fe20000410000 */
[----:B------:R-:W-:Y:S01]  /*8990*/  FMUL.FTZ R39, R3, R151 ;  /* 0x0000009703277220 */ /* 0x000fe20000410000 */
[----:B------:R3:W-:Y:S02]  /*89a0*/  MUFU.EX2 R136, R128 ;  /* 0x0000008000887308 */ /* 0x0007e40000000800 */
[--C-:B-1----:R-:W-:Y:S04]  /*89b0*/  FFMA.FTZ R111, R201, UR4, -R109.reuse ;  /* 0x00000004c96f7c23 */ /* 0x102fe8000801086d */
[-C--:B------:R-:W-:Y:S04]  /*89c0*/  HMMA.16816.F32 R36, R112, R52.reuse, R36 ;  /* 0x000000347024723c */ /* 0x080fe80000001824 */
[----:B------:R1:W5:Y:S02]  /*89d0*/  MUFU.EX2 R135, R111 ;  /* 0x0000006f00877308 */ /* 0x0003640000000800 */
[C---:B------:R-:W-:Y:S01]  /*89e0*/  HMMA.16816.F32 R40, R116.reuse, R52, R40 ;  /* 0x000000347428723c */ /* 0x040fe20000001828 */
[----:B---3--:R-:W-:Y:S05]  /*89f0*/  LDSM.16.MT88.4 R128, [R222+0x9400] ;  /* 0x00940000de80783b */ /* 0x008fea0000004200 */
[-C--:B------:R-:W-:Y:S05]  /*8a00*/  HMMA.16816.F32 R44, R116, R54.reuse, R44 ;  /* 0x00000036742c723c */ /* 0x080fea000000182c */
[----:B------:R-:W-:Y:S01]  /*8a10*/  FFMA.FTZ R52, R198, UR4, -R106 ;  /* 0x00000004c6347c23 */ /* 0x000fe2000801086a */
[C---:B------:R-:W-:Y:S03]  /*8a20*/  HMMA.16816.F32 R48, R112.reuse, R54, R48 ;  /* 0x000000367030723c */ /* 0x040fe60000001830 */
[----:B------:R3:W5:Y:S02]  /*8a30*/  MUFU.EX2 R190, R52 ;  /* 0x0000003400be7308 */ /* 0x0007640000000800 */
[--C-:B-1----:R-:W-:Y:S01]  /*8a40*/  FFMA.FTZ R111, R208, UR4, -R110.reuse ;  /* 0x00000004d06f7c23 */ /* 0x102fe2000801086e */
[C---:B------:R-:W-:Y:S01]  /*8a50*/  FMUL.FTZ R53, R100.reuse, R165 ;  /* 0x000000a564357220 */ /* 0x040fe20000410000 */
[C---:B------:R-:W-:Y:S01]  /*8a60*/  FMUL.FTZ R54, R3.reuse, R166 ;  /* 0x000000a603367220 */ /* 0x040fe20000410000 */
[----:B------:R-:W-:Y:S05]  /*8a70*/  FMUL.FTZ R55, R3, R167 ;  /* 0x000000a703377220 */ /* 0x000fea0000410000 */
[----:B------:R1:W5:Y:S01]  /*8a80*/  MUFU.EX2 R162, R111 ;  /* 0x0000006f00a27308 */ /* 0x0003620000000800 */
[----:B---3--:R-:W-:Y:S07]  /*8a90*/  FMUL.FTZ R52, R100, R164 ;  /* 0x000000a464347220 */ /* 0x008fee0000410000 */
[-C--:B--2---:R-:W-:Y:S03]  /*8aa0*/  HMMA.16816.F32 R52, R112, R120.reuse, R52 ;  /* 0x000000787034723c */ /* 0x084fe60000001834 */
[----:B-1----:R-:W-:Y:S03]  /*8ab0*/  FFMA.FTZ R111, R209, UR4, -R109 ;  /* 0x00000004d16f7c23 */ /* 0x002fe6000801086d */
[C---:B------:R-:W-:Y:S01]  /*8ac0*/  HMMA.16816.F32 R56, R116.reuse, R120, R56 ;  /* 0x000000787438723c */ /* 0x040fe20000001838 */
[----:B------:R1:W2:Y:S05]  /*8ad0*/  MUFU.EX2 R252, R111 ;  /* 0x0000006f00fc7308 */ /* 0x0002aa0000000800 */
[-C--:B------:R-:W-:Y:S06]  /*8ae0*/  HMMA.16816.F32 R60, R116, R122.reuse, R60 ;  /* 0x0000007a743c723c */ /* 0x080fec000000183c */
[C---:B------:R-:W-:Y:S01]  /*8af0*/  HMMA.16816.F32 R64, R112.reuse, R122, R64 ;  /* 0x0000007a7040723c */ /* 0x040fe20000001840 */
[----:B------:R-:W3:Y:S05]  /*8b00*/  LDSM.16.MT88.4 R120, [R222+0xb000] ;  /* 0x00b00000de78783b */ /* 0x000eea0000004200 */
[-C--:B----4-:R-:W-:Y:S05]  /*8b10*/  HMMA.16816.F32 R68, R112, R124.reuse, R68 ;  /* 0x0000007c7044723c */ /* 0x090fea0000001844 */
[--C-:B-1----:R-:W-:Y:S01]  /*8b20*/  FFMA.FTZ R111, R210, UR4, -R110.reuse ;  /* 0x00000004d26f7c23 */ /* 0x102fe2000801086e */
[C---:B------:R-:W-:Y:S03]  /*8b30*/  HMMA.16816.F32 R72, R116.reuse, R124, R72 ;  /* 0x0000007c7448723c */ /* 0x040fe60000001848 */
[----:B------:R1:W-:Y:S03]  /*8b40*/  MUFU.EX2 R249, R111 ;  /* 0x0000006f00f97308 */ /* 0x0003e60000000800 */
[-C--:B------:R-:W-:Y:S06]  /*8b50*/  HMMA.16816.F32 R76, R116, R126.reuse, R76 ;  /* 0x0000007e744c723c */ /* 0x080fec000000184c */
[C---:B------:R-:W-:Y:S01]  /*8b60*/  HMMA.16816.F32 R80, R112.reuse, R126, R80 ;  /* 0x0000007e7050723c */ /* 0x040fe20000001850 */
[----:B------:R-:W4:Y:S04]  /*8b70*/  LDSM.16.MT88.4 R124, [R220+0x9400] ;  /* 0x00940000dc7c783b */ /* 0x000f280000004200 */
[----:B-1----:R-:W-:Y:S04]  /*8b80*/  FFMA.FTZ R111, R211, UR4, -R110 ;  /* 0x00000004d36f7c23 */ /* 0x002fe8000801086e */
[----:B------:R1:W2:Y:S01]  /*8b90*/  MUFU.EX2 R248, R111 ;  /* 0x0000006f00f87308 */ /* 0x0002a20000000800 */
[-C--:B---3--:R-:W-:Y:S06]  /*8ba0*/  HMMA.16816.F32 R84, R112, R120.reuse, R84 ;  /* 0x000000787054723c */ /* 0x088fec0000001854 */
[C---:B------:R-:W-:Y:S06]  /*8bb0*/  HMMA.16816.F32 R88, R116.reuse, R120, R88 ;  /* 0x000000787458723c */ /* 0x040fec0000001858 */
[-C--:B------:R-:W-:Y:S05]  /*8bc0*/  HMMA.16816.F32 R92, R116, R122.reuse, R92 ;  /* 0x0000007a745c723c */ /* 0x080fea000000185c */
[--C-:B-1----:R-:W-:Y:S01]  /*8bd0*/  FFMA.FTZ R111, R215, UR4, -R105.reuse ;  /* 0x00000004d76f7c23 */ /* 0x102fe20008010869 */
[----:B------:R-:W-:Y:S01]  /*8be0*/  HMMA.16816.F32 R96, R112, R122, R96 ;  /* 0x0000007a7060723c */ /* 0x000fe20000001860 */
[----:B------:R-:W1:Y:S02]  /*8bf0*/  LDSM.16.MT88.4 R120, [R220+0xa400] ;  /* 0x00a40000dc78783b */ /* 0x000e640000004200 */
[----:B------:R3:W-:Y:S02]  /*8c00*/  MUFU.EX2 R246, R111 ;  /* 0x0000006f00f67308 */ /* 0x0007e40000000800 */
[----:B-----5:R-:W-:Y:S02]  /*8c10*/  F2FP.F16.F32.PACK_AB R116, R135, R133 ;  /* 0x000000858774723e */ /* 0x020fe400000000ff */
[----:B------:R-:W-:Y:S04]  /*8c20*/  F2FP.F16.F32.PACK_AB R112, R189, R183 ;  /* 0x000000b7bd70723e */ /* 0x000fe800000000ff */
[----:B------:R-:W-:Y:S02]  /*8c30*/  F2FP.F16.F32.PACK_AB R113, R190, R187 ;  /* 0x000000bbbe71723e */ /* 0x000fe400000000ff */
[----:B------:R-:W-:Y:S02]  /*8c40*/  F2FP.F16.F32.PACK_AB R114, R137, R161 ;  /* 0x000000a18972723e */ /* 0x000fe400000000ff */
[----:B------:R-:W-:Y:S02]  /*8c50*/  F2FP.F16.F32.PACK_AB R115, R171, R160 ;  /* 0x000000a0ab73723e */ /* 0x000fe400000000ff */
[----:B------:R-:W-:Y:S02]  /*8c60*/  F2FP.F16.F32.PACK_AB R117, R162, R134 ;  /* 0x00000086a275723e */ /* 0x000fe400000000ff */
[----:B--2---:R-:W-:Y:S01]  /*8c70*/  F2FP.F16.F32.PACK_AB R118, R136, R252 ;  /* 0x000000fc8876723e */ /* 0x004fe200000000ff */
[--C-:B---3--:R-:W-:Y:S01]  /*8c80*/  FFMA.FTZ R111, R217, UR4, -R105.reuse ;  /* 0x00000004d96f7c23 */ /* 0x108fe20008010869 */
[----:B------:R-:W-:Y:S01]  /*8c90*/  F2FP.F16.F32.PACK_AB R119, R248, R249 ;  /* 0x000000f9f877723e */ /* 0x000fe200000000ff */
[-C--:B----4-:R-:W-:Y:S02]  /*8ca0*/  HMMA.16816.F32 R4, R112, R124.reuse, R4 ;  /* 0x0000007c7004723c */ /* 0x090fe40000001804 */
[----:B------:R2:W3:Y:S04]  /*8cb0*/  MUFU.EX2 R247, R111 ;  /* 0x0000006f00f77308 */ /* 0x0004e80000000800 */
[C---:B------:R-:W-:Y:S06]  /*8cc0*/  HMMA.16816.F32 R8, R116.reuse, R124, R8 ;  /* 0x0000007c7408723c */ /* 0x040fec0000001808 */
[-C--:B------:R-:W-:Y:S06]  /*8cd0*/  HMMA.16816.F32 R12, R116, R126.reuse, R12 ;  /* 0x0000007e740c723c */ /* 0x080fec000000180c */
[C---:B------:R-:W-:Y:S01]  /*8ce0*/  HMMA.16816.F32 R16, R112.reuse, R126, R16 ;  /* 0x0000007e7010723c */ /* 0x040fe20000001810 */
[----:B------:R-:W4:Y:S04]  /*8cf0*/  LDSM.16.MT88.4 R124, [R222+0xa400] ;  /* 0x00a40000de7c783b */ /* 0x000f280000004200 */
[--C-:B--2---:R-:W-:Y:S01]  /*8d00*/  FFMA.FTZ R111, R218, UR4, -R106.reuse ;  /* 0x00000004da6f7c23 */ /* 0x104fe2000801086a */
[-C--:B------:R-:W-:Y:S03]  /*8d10*/  HMMA.16816.F32 R20, R112, R128.reuse, R20 ;  /* 0x000000807014723c */ /* 0x080fe60000001814 */
[----:B------:R2:W-:Y:S02]  /*8d20*/  MUFU.EX2 R217, R111 ;  /* 0x0000006f00d97308 */ /* 0x0005e40000000800 */
[----:B------:R-:W-:Y:S01]  /*8d30*/  MOV R218, R136 ;  /* 0x0000008800da7202 */ /* 0x000fe20000000f00 */
[C---:B------:R-:W-:Y:S06]  /*8d40*/  HMMA.16816.F32 R24, R116.reuse, R128, R24 ;  /* 0x000000807418723c */ /* 0x040fec0000001818 */
[-C--:B------:R-:W-:Y:S06]  /*8d50*/  HMMA.16816.F32 R28, R116, R130.reuse, R28 ;  /* 0x00000082741c723c */ /* 0x080fec000000181c */
[C---:B------:R-:W-:Y:S01]  /*8d60*/  HMMA.16816.F32 R32, R112.reuse, R130, R32 ;  /* 0x000000827020723c */ /* 0x040fe20000001820 */
[----:B------:R-:W5:Y:S04]  /*8d70*/  LDSM.16.MT88.4 R128, [R220+0xb400] ;  /* 0x00b40000dc80783b */ /* 0x000f680000004200 */
[--C-:B--2---:R-:W-:Y:S01]  /*8d80*/  FFMA.FTZ R111, R219, UR4, -R106.reuse ;  /* 0x00000004db6f7c23 */ /* 0x104fe2000801086a */
[-C--:B-1----:R-:W-:Y:S03]  /*8d90*/  HMMA.16816.F32 R36, R112, R120.reuse, R36 ;  /* 0x000000787024723c */ /* 0x082fe60000001824 */
[----:B------:R1:W2:Y:S02]  /*8da0*/  MUFU.EX2 R211, R111 ;  /* 0x0000006f00d37308 */ /* 0x0002a40000000800 */
[----:B------:R-:W-:Y:S01]  /*8db0*/  MOV R219, R137 ;  /* 0x0000008900db7202 */ /* 0x000fe20000000f00 */
[C---:B------:R-:W-:Y:S06]  /*8dc0*/  HMMA.16816.F32 R40, R116.reuse, R120, R40 ;  /* 0x000000787428723c */ /* 0x040fec0000001828 */
[-C--:B------:R-:W-:Y:S06]  /*8dd0*/  HMMA.16816.F32 R44, R116, R122.reuse, R44 ;  /* 0x0000007a742c723c */ /* 0x080fec000000182c */
[C---:B------:R-:W-:Y:S01]  /*8de0*/  HMMA.16816.F32 R48, R112.reuse, R122, R48 ;  /* 0x0000007a7030723c */ /* 0x040fe20000001830 */
[----:B------:R-:W3:Y:S04]  /*8df0*/  LDSM.16.MT88.4 R120, [R222+0xb400] ;  /* 0x00b40000de78783b */ /* 0x000ee80000004200 */
        /* <DEDUP_REMOVED lines=11> */
[C---:B------:R-:W-:Y:S05]  /*8eb0*/  HMMA.16816.F32 R72, R116.reuse, R128, R72 ;  /* 0x000000807448723c */ /* 0x040fea0000001848 */
[--C-:B------:R-:W-:Y:S01]  /*8ec0*/  FFMA.FTZ R132, R214, UR4, -R106.reuse ;  /* 0x00000004d6847c23 */ /* 0x100fe2000801086a */
[-C--:B------:R-:W-:Y:S03]  /*8ed0*/  HMMA.16816.F32 R76, R116, R130.reuse, R76 ;  /* 0x00000082744c723c */ /* 0x080fe6000000184c */
[----:B------:R-:W-:Y:S02]  /*8ee0*/  MUFU.EX2 R209, R132 ;  /* 0x0000008400d17308 */ /* 0x000fe40000000800 */
[----:B------:R-:W-:Y:S01]  /*8ef0*/  MOV R214, R185 ;  /* 0x000000b900d67202 */ /* 0x000fe20000000f00 */
[C---:B------:R-:W-:Y:S01]  /*8f00*/  HMMA.16816.F32 R80, R112.reuse, R130, R80 ;  /* 0x000000827050723c */ /* 0x040fe20000001850 */
[----:B------:R-:W-:Y:S04]  /*8f10*/  LDSM.16.MT88.4 R128, [R220+0xb800] ;  /* 0x00b80000dc80783b */ /* 0x000fe80000004200 */
[----:B-1----:R-:W-:Y:S01]  /*8f20*/  FFMA.FTZ R111, R216, UR4, -R106 ;  /* 0x00000004d86f7c23 */ /* 0x002fe2000801086a */
[-C--:B---3--:R-:W-:Y:S03]  /*8f30*/  HMMA.16816.F32 R84, R112, R120.reuse, R84 ;  /* 0x000000787054723c */ /* 0x088fe60000001854 */
[----:B------:R1:W3:Y:S02]  /*8f40*/  MUFU.EX2 R210, R111 ;  /* 0x0000006f00d27308 */ /* 0x0002e40000000800 */
[----:B------:R-:W-:Y:S01]  /*8f50*/  MOV R216, R135 ;  /* 0x0000008700d87202 */ /* 0x000fe20000000f00 */
[C---:B------:R-:W-:Y:S05]  /*8f60*/  HMMA.16816.F32 R88, R116.reuse, R120, R88 ;  /* 0x000000787458723c */ /* 0x040fea0000001858 */
[----:B------:R-:W-:Y:S01]  /*8f70*/  FFMA.FTZ R0, R0, R163, R214 ;  /* 0x000000a300007223 */ /* 0x000fe200000100d6 */
[-C--:B------:R-:W-:Y:S05]  /*8f80*/  HMMA.16816.F32 R92, R116, R122.reuse, R92 ;  /* 0x0000007a745c723c */ /* 0x080fea000000185c */
[----:B------:R-:W-:Y:S01]  /*8f90*/  MOV R214, R160 ;  /* 0x000000a000d67202 */ /* 0x000fe20000000f00 */
[----:B------:R-:W-:Y:S01]  /*8fa0*/  HMMA.16816.F32 R96, R112, R122, R96 ;  /* 0x0000007a7060723c */ /* 0x000fe20000001860 */
[----:B------:R-:W-:Y:S04]  /*8fb0*/  LDSM.16.MT88.4 R120, [R220+0xa800] ;  /* 0x00a80000dc78783b */ /* 0x000fe80000004200 */
[--C-:B-1----:R-:W-:Y:S01]  /*8fc0*/  FFMA.FTZ R111, R228, UR4, -R109.reuse ;  /* 0x00000004e46f7c23 */ /* 0x102fe2000801086d */
[----:B------:R-:W-:Y:S01]  /*8fd0*/  MOV R228, R190 ;  /* 0x000000be00e47202 */ /* 0x000fe20000000f00 */
[----:B------:R-:W-:Y:S01]  /*8fe0*/  FADD.FTZ R0, R168, R0 ;  /* 0x00000000a8007221 */ /* 0x000fe20000010000 */
[----:B------:R-:W-:Y:S01]  /*8ff0*/  F2FP.F16.F32.PACK_AB R112, R247, R246 ;  /* 0x000000f6f770723e */ /* 0x000fe200000000ff */
[----:B------:R1:W-:Y:S02]  /*9000*/  MUFU.EX2 R203, R111 ;  /* 0x0000006f00cb7308 */ /* 0x0003e40000000800 */
[----:B--2---:R-:W-:Y:S02]  /*9010*/  F2FP.F16.F32.PACK_AB R113, R211, R217 ;  /* 0x000000d9d371723e */ /* 0x004fe400000000ff */
[----:B-----5:R-:W-:Y:S02]  /*9020*/  F2FP.F16.F32.PACK_AB R114, R212, R215 ;  /* 0x000000d7d472723e */ /* 0x020fe400000000ff */
[----:B---3--:R-:W-:Y:S07]  /*9030*/  F2FP.F16.F32.PACK_AB R115, R210, R209 ;  /* 0x000000d1d273723e */ /* 0x008fee00000000ff */
[-C--:B----4-:R-:W-:Y:S03]  /*9040*/  HMMA.16816.F32 R4, R112, R124.reuse, R4 ;  /* 0x0000007c7004723c */ /* 0x090fe60000001804 */
[--C-:B-1----:R-:W-:Y:S01]  /*9050*/  FFMA.FTZ R111, R229, UR4, -R109.reuse ;  /* 0x00000004e56f7c23 */ /* 0x102fe2000801086d */
[----:B------:R-:W-:Y:S03]  /*9060*/  MOV R229, R189 ;  /* 0x000000bd00e57202 */ /* 0x000fe60000000f00 */
[----:B------:R1:W2:Y:S04]  /*9070*/  MUFU.EX2 R208, R111 ;  /* 0x0000006f00d07308 */ /* 0x0002a80000000800 */
[--C-:B-1----:R-:W-:Y:S01]  /*9080*/  FFMA.FTZ R111, R232, UR4, -R110.reuse ;  /* 0x00000004e86f7c23 */ /* 0x102fe2000801086e */
[----:B------:R-:W-:Y:S02]  /*9090*/  MOV R232, R134 ;  /* 0x0000008600e87202 */ /* 0x000fe40000000f00 */
[----:B--2---:R-:W-:Y:S03]  /*90a0*/  F2FP.F16.F32.PACK_AB R116, R208, R203 ;  /* 0x000000cbd074723e */ /* 0x004fe600000000ff */
[----:B------:R1:W-:Y:S02]  /*90b0*/  MUFU.EX2 R201, R111 ;  /* 0x0000006f00c97308 */ /* 0x0003e40000000800 */
[--C-:B-1----:R-:W-:Y:S01]  /*90c0*/  FFMA.FTZ R111, R230, UR4, -R110.reuse ;  /* 0x00000004e66f7c23 */ /* 0x102fe2000801086e */
[----:B------:R-:W-:Y:S02]  /*90d0*/  MOV R230, R133 ;  /* 0x0000008500e67202 */ /* 0x000fe40000000f00 */
[----:B------:R-:W1:Y:S05]  /*90e0*/  LDSM.16.MT88.4 R132, [R222+0x9800] ;  /* 0x00980000de84783b */ /* 0x000e6a0000004200 */
[----:B------:R2:W3:Y:S02]  /*90f0*/  MUFU.EX2 R202, R111 ;  /* 0x0000006f00ca7308 */ /* 0x0004e40000000800 */
[--C-:B--2---:R-:W-:Y:S01]  /*9100*/  FFMA.FTZ R111, R231, UR4, -R109.reuse ;  /* 0x00000004e76f7c23 */ /* 0x104fe2000801086d */
[----:B---3--:R-:W-:Y:S01]  /*9110*/  F2FP.F16.F32.PACK_AB R117, R202, R201 ;  /* 0x000000c9ca75723e */ /* 0x008fe200000000ff */
[----:B------:R-:W2:Y:S06]  /*9120*/  LDL.LU R231, [R1+0x8] ;  /* 0x0000080001e77983 */ /* 0x000eac0000300800 */
[----:B------:R3:W-:Y:S02]  /*9130*/  MUFU.EX2 R199, R111 ;  /* 0x0000006f00c77308 */ /* 0x0007e40000000800 */
[----:B---3--:R-:W-:Y:S01]  /*9140*/  FFMA.FTZ R111, R233, UR4, -R109 ;  /* 0x00000004e96f7c23 */ /* 0x008fe2000801086d */
[----:B------:R-:W-:Y:S07]  /*9150*/  MOV R233, R186 ;  /* 0x000000ba00e97202 */ /* 0x000fee0000000f00 */
[----:B------:R3:W4:Y:S02]  /*9160*/  MUFU.EX2 R200, R111 ;  /* 0x0000006f00c87308 */ /* 0x0007240000000800 */
[--C-:B---3--:R-:W-:Y:S01]  /*9170*/  FFMA.FTZ R111, R234, UR4, -R110.reuse ;  /* 0x00000004ea6f7c23 */ /* 0x108fe2000801086e */
[----:B------:R-:W-:Y:S02]  /*9180*/  MOV R234, R187 ;  /* 0x000000bb00ea7202 */ /* 0x000fe40000000f00 */
[----:B----4-:R-:W-:Y:S05]  /*9190*/  F2FP.F16.F32.PACK_AB R118, R200, R199 ;  /* 0x000000c7c876723e */ /* 0x010fea00000000ff */
        /* <DEDUP_REMOVED lines=8> */
[C---:B------:R-:W-:Y:S06]  /*9220*/  HMMA.16816.F32 R8, R116.reuse, R124, R8 ;  /* 0x0000007c7408723c */ /* 0x040fec0000001808 */
[-C--:B------:R-:W-:Y:S05]  /*9230*/  HMMA.16816.F32 R12, R116, R126.reuse, R12 ;  /* 0x0000007e740c723c */ /* 0x080fea000000180c */
[--C-:B---3--:R-:W-:Y:S01]  /*9240*/  FFMA.FTZ R111, R237, UR4, -R105.reuse ;  /* 0x00000004ed6f7c23 */ /* 0x108fe20008010869 */
[C---:B------:R-:W-:Y:S01]  /*9250*/  HMMA.16816.F32 R16, R112.reuse, R126, R16 ;  /* 0x0000007e7010723c */ /* 0x040fe20000001810 */
[----:B------:R-:W3:Y:S02]  /*9260*/  LDSM.16.MT88.4 R124, [R222+0xa800] ;  /* 0x00a80000de7c783b */ /* 0x000ee40000004200 */
[----:B------:R4:W-:Y:S02]  /*9270*/  MUFU.EX2 R195, R111 ;  /* 0x0000006f00c37308 */ /* 0x0009e40000000800 */
[----:B------:R-:W-:Y:S01]  /*9280*/  MOV R237, R182 ;  /* 0x000000b600ed7202 */ /* 0x000fe20000000f00 */
[-C--:B-1----:R-:W-:Y:S06]  /*9290*/  HMMA.16816.F32 R20, R112, R132.reuse, R20 ;  /* 0x000000847014723c */ /* 0x082fec0000001814 */
[C---:B------:R-:W-:Y:S06]  /*92a0*/  HMMA.16816.F32 R24, R116.reuse, R132, R24 ;  /* 0x000000847418723c */ /* 0x040fec0000001818 */
[-C--:B------:R-:W-:Y:S05]  /*92b0*/  HMMA.16816.F32 R28, R116, R134.reuse, R28 ;  /* 0x00000086741c723c */ /* 0x080fea000000181c */
[--C-:B----4-:R-:W-:Y:S01]  /*92c0*/  FFMA.FTZ R111, R239, UR4, -R106.reuse ;  /* 0x00000004ef6f7c23 */ /* 0x110fe2000801086a */
[C---:B------:R-:W-:Y:S03]  /*92d0*/  HMMA.16816.F32 R32, R112.reuse, R134, R32 ;  /* 0x000000867020723c */ /* 0x040fe60000001820 */
[----:B------:R1:W-:Y:S02]  /*92e0*/  MUFU.EX2 R193, R111 ;  /* 0x0000006f00c17308 */ /* 0x0003e40000000800 */
[----:B------:R-:W-:Y:S01]  /*92f0*/  MOV R239, R176 ;  /* 0x000000b000ef7202 */ /* 0x000fe20000000f00 */
[-C--:B------:R-:W-:Y:S06]  /*9300*/  HMMA.16816.F32 R36, R112, R120.reuse, R36 ;  /* 0x000000787024723c */ /* 0x080fec0000001824 */
[C---:B------:R-:W-:Y:S06]  /*9310*/  HMMA.16816.F32 R40, R116.reuse, R120, R40 ;  /* 0x000000787428723c */ /* 0x040fec0000001828 */
[-C--:B------:R-:W-:Y:S05]  /*9320*/  HMMA.16816.F32 R44, R116, R122.reuse, R44 ;  /* 0x0000007a742c723c */ /* 0x080fea000000182c */
[--C-:B-1----:R-:W-:Y:S01]  /*9330*/  FFMA.FTZ R111, R238, UR4, -R106.reuse ;  /* 0x00000004ee6f7c23 */ /* 0x102fe2000801086a */
[C---:B------:R-:W-:Y:S01]  /*9340*/  HMMA.16816.F32 R48, R112.reuse, R122, R48 ;  /* 0x0000007a7030723c */ /* 0x040fe20000001830 */
[----:B------:R-:W1:Y:S02]  /*9350*/  LDSM.16.MT88.4 R120, [R222+0xb800] ;  /* 0x00b80000de78783b */ /* 0x000e640000004200 */
[----:B------:R4:W-:Y:S02]  /*9360*/  MUFU.EX2 R194, R111 ;  /* 0x0000006f00c27308 */ /* 0x0009e40000000800 */
[----:B------:R-:W-:Y:S01]  /*9370*/  MOV R238, R177 ;  /* 0x000000b100ee7202 */ /* 0x000fe20000000f00 */
[-C--:B---3--:R-:W-:Y:S06]  /*9380*/  HMMA.16816.F32 R52, R112, R124.reuse, R52 ;  /* 0x0000007c7034723c */ /* 0x088fec0000001834 */
[C---:B------:R-:W-:Y:S06]  /*9390*/  HMMA.16816.F32 R56, R116.reuse, R124, R56 ;  /* 0x0000007c7438723c */ /* 0x040fec0000001838 */
[-C--:B------:R-:W-:Y:S05]  /*93a0*/  HMMA.16816.F32 R60, R116, R126.reuse, R60 ;  /* 0x0000007e743c723c */ /* 0x080fea000000183c */
[--C-:B----4-:R-:W-:Y:S01]  /*93b0*/  FFMA.FTZ R111, R206, UR4, -R105.reuse ;  /* 0x00000004ce6f7c23 */ /* 0x110fe20008010869 */
[C---:B------:R-:W-:Y:S01]  /*93c0*/  HMMA.16816.F32 R64, R112.reuse, R126, R64 ;  /* 0x0000007e7040723c */ /* 0x040fe20000001840 */
[----:B------:R-:W3:Y:S02]  /*93d0*/  LDSM.16.MT88.4 R124, [R220+0x9c00] ;  /* 0x009c0000dc7c783b */ /* 0x000ee40000004200 */
[----:B------:R-:W-:Y:S02]  /*93e0*/  MUFU.EX2 R192, R111 ;  /* 0x0000006f00c07308 */ /* 0x000fe40000000800 */
[----:B------:R-:W-:Y:S01]  /*93f0*/  FFMA.FTZ R105, R204, UR4, -R105 ;  /* 0x00000004cc697c23 */ /* 0x000fe20008010869 */
[-C--:B------:R-:W-:Y:S07]  /*9400*/  HMMA.16816.F32 R68, R112, R128.reuse, R68 ;  /* 0x000000807044723c */ /* 0x080fee0000001844 */
[----:B------:R4:W-:Y:S01]  /*9410*/  MUFU.EX2 R191, R105 ;  /* 0x0000006900bf7308 */ /* 0x0009e20000000800 */
[C---:B------:R-:W-:Y:S04]  /*9420*/  HMMA.16816.F32 R72, R116.reuse, R128, R72 ;  /* 0x000000807448723c */ /* 0x040fe80000001848 */
[----:B------:R-:W-:Y:S02]  /*9430*/  MOV R204, R184 ;  /* 0x000000b800cc7202 */ /* 0x000fe40000000f00 */
[-C--:B------:R-:W-:Y:S05]  /*9440*/  HMMA.16816.F32 R76, R116, R130.reuse, R76 ;  /* 0x00000082744c723c */ /* 0x080fea000000184c */
[----:B------:R-:W-:Y:S01]  /*9450*/  MOV R206, R178 ;  /* 0x000000b200ce7202 */ /* 0x000fe20000000f00 */
[C---:B------:R-:W-:Y:S05]  /*9460*/  HMMA.16816.F32 R80, R112.reuse, R130, R80 ;  /* 0x000000827050723c */ /* 0x040fea0000001850 */
[--C-:B----4-:R-:W-:Y:S01]  /*9470*/  FFMA.FTZ R105, R207, UR4, -R106.reuse ;  /* 0x00000004cf697c23 */ /* 0x110fe2000801086a */
[-C--:B-1----:R-:W-:Y:S03]  /*9480*/  HMMA.16816.F32 R84, R112, R120.reuse, R84 ;  /* 0x000000787054723c */ /* 0x082fe60000001854 */
[----:B------:R1:W-:Y:S02]  /*9490*/  MUFU.EX2 R190, R105 ;  /* 0x0000006900be7308 */ /* 0x0003e40000000800 */
[----:B------:R-:W-:Y:S01]  /*94a0*/  FFMA.FTZ R106, R205, UR4, -R106 ;  /* 0x00000004cd6a7c23 */ /* 0x000fe2000801086a */
[C---:B------:R-:W-:Y:S05]  /*94b0*/  HMMA.16816.F32 R88, R116.reuse, R120, R88 ;  /* 0x000000787458723c */ /* 0x040fea0000001858 */
[----:B------:R-:W-:Y:S01]  /*94c0*/  MOV R205, R188 ;  /* 0x000000bc00cd7202 */ /* 0x000fe20000000f00 */
[-C--:B------:R-:W-:Y:S01]  /*94d0*/  HMMA.16816.F32 R92, R116, R122.reuse, R92 ;  /* 0x0000007a745c723c */ /* 0x080fe2000000185c */
[----:B------:R-:W4:Y:S04]  /*94e0*/  MUFU.EX2 R189, R106 ;  /* 0x0000006a00bd7308 */ /* 0x000f280000000800 */
[----:B------:R-:W-:Y:S01]  /*94f0*/  MOV R207, R181 ;  /* 0x000000b500cf7202 */ /* 0x000fe20000000f00 */
[----:B------:R-:W-:Y:S05]  /*9500*/  HMMA.16816.F32 R96, R112, R122, R96 ;  /* 0x0000007a7060723c */ /* 0x000fea0000001860 */
[--C-:B-1----:R-:W-:Y:S02]  /*9510*/  FFMA.FTZ R105, R240, UR4, -R109.reuse ;  /* 0x00000004f0697c23 */ /* 0x102fe4000801086d */
[----:B------:R-:W5:Y:S02]  /*9520*/  LDL.LU R240, [R1+0x4] ;  /* 0x0000040001f07983 */ /* 0x000f640000300800 */
[----:B------:R1:W-:Y:S02]  /*9530*/  MUFU.EX2 R187, R105 ;  /* 0x0000006900bb7308 */ /* 0x0003e40000000800 */
[----:B----4-:R-:W-:Y:S01]  /*9540*/  F2FP.F16.F32.PACK_AB R111, R189, R190 ;  /* 0x000000bebd6f723e */ /* 0x010fe200000000ff */
[----:B-1----:R-:W-:Y:S01]  /*9550*/  FFMA.FTZ R105, R241, UR4, -R109 ;  /* 0x00000004f1697c23 */ /* 0x002fe2000801086d */
[----:B------:R-:W-:Y:S06]  /*9560*/  MOV R241, R179 ;  /* 0x000000b300f17202 */ /* 0x000fec0000000f00 */
[----:B------:R1:W4:Y:S02]  /*9570*/  MUFU.EX2 R188, R105 ;  /* 0x0000006900bc7308 */ /* 0x0003240000000800 */
[--C-:B-1----:R-:W-:Y:S01]  /*9580*/  FFMA.FTZ R105, R242, UR4, -R110.reuse ;  /* 0x00000004f2697c23 */ /* 0x102fe2000801086e */
[----:B----4-:R-:W-:Y:S01]  /*9590*/  F2FP.F16.F32.PACK_AB R176, R188, R187 ;  /* 0x000000bbbcb0723e */ /* 0x010fe200000000ff */
[----:B------:R-:W4:Y:S06]  /*95a0*/  LDL.LU R242, [R1] ;  /* 0x0000000001f27983 */ /* 0x000f2c0000300800 */
[----:B------:R1:W-:Y:S02]  /*95b0*/  MUFU.EX2 R185, R105 ;  /* 0x0000006900b97308 */ /* 0x0003e40000000800 */
[--C-:B-1----:R-:W-:Y:S01]  /*95c0*/  FFMA.FTZ R105, R245, UR4, -R110.reuse ;  /* 0x00000004f5697c23 */ /* 0x102fe2000801086e */
[----:B------:R-:W-:Y:S01]  /*95d0*/  FFMA.FTZ R110, R108, UR4, -R110 ;  /* 0x000000046c6e7c23 */ /* 0x000fe2000801086e */
[----:B------:R-:W-:Y:S06]  /*95e0*/  F2FP.F16.F32.PACK_AB R108, R195, R196 ;  /* 0x000000c4c36c723e */ /* 0x000fec00000000ff */
[----:B------:R1:W3:Y:S01]  /*95f0*/  MUFU.EX2 R186, R105 ;  /* 0x0000006900ba7308 */ /* 0x0002e20000000800 */
[----:B------:R-:W-:Y:S02]  /*9600*/  MOV R245, R180 ;  /* 0x000000b400f57202 */ /* 0x000fe40000000f00 */
[----:B------:R-:W4:Y:S01]  /*9610*/  LDSM.16.MT88.4 R180, [R220+0xbc00] ;  /* 0x00bc0000dcb4783b */ /* 0x000f220000004200 */
[----:B--2---:R-:W-:Y:S01]  /*9620*/  FFMA.FTZ R2, R2, R231, R233 ;  /* 0x000000e702027223 */ /* 0x004fe200000100e9 */
[----:B------:R-:W-:Y:S02]  /*9630*/  MOV R231, R232 ;  /* 0x000000e800e77202 */ /* 0x000fe40000000f00 */
[----:B------:R-:W-:Y:S01]  /*9640*/  MOV R232, R228 ;  /* 0x000000e400e87202 */ /* 0x000fe20000000f00 */
[----:B------:R-:W-:Y:S01]  /*9650*/  FADD.FTZ R2, R169, R2 ;  /* 0x00000002a9027221 */ /* 0x000fe20000010000 */
[----:B------:R-:W-:Y:S02]  /*9660*/  MOV R228, R162 ;  /* 0x000000a200e47202 */ /* 0x000fe40000000f00 */
[----:B------:R-:W-:Y:S02]  /*9670*/  MOV R233, R230 ;  /* 0x000000e600e97202 */ /* 0x000fe40000000f00 */
[----:B------:R-:W-:Y:S02]  /*9680*/  MOV R230, R229 ;  /* 0x000000e500e67202 */ /* 0x000fe40000000f00 */
[----:B------:R-:W-:Y:S01]  /*9690*/  MOV R229, R216 ;  /* 0x000000d800e57202 */ /* 0x000fe20000000f00 */
[--C-:B-1----:R-:W-:Y:S01]  /*96a0*/  FFMA.FTZ R105, R244, UR4, -R109.reuse ;  /* 0x00000004f4697c23 */ /* 0x102fe2000801086d */
[----:B------:R-:W-:Y:S01]  /*96b0*/  FFMA.FTZ R109, R243, UR4, -R109 ;  /* 0x00000004f36d7c23 */ /* 0x000fe2000801086d */
[----:B---3--:R-:W-:Y:S02]  /*96c0*/  F2FP.F16.F32.PACK_AB R177, R186, R185 ;  /* 0x000000b9bab1723e */ /* 0x008fe400000000ff */
[----:B------:R-:W-:Y:S01]  /*96d0*/  MUFU.EX2 R184, R105 ;  /* 0x0000006900b87308 */ /* 0x000fe20000000800 */
[----:B------:R-:W-:Y:S09]  /*96e0*/  MOV R216, R161 ;  /* 0x000000a100d87202 */ /* 0x000ff20000000f00 */
[----:B------:R1:W2:Y:S10]  /*96f0*/  MUFU.EX2 R106, R109 ;  /* 0x0000006d006a7308 */ /* 0x0002b40000000800 */
[----:B------:R3:W3:Y:S01]  /*9700*/  MUFU.EX2 R105, R110 ;  /* 0x0000006e00697308 */ /* 0x0006e20000000800 */
[----:B-1----:R-:W-:Y:S02]  /*9710*/  F2FP.F16.F32.PACK_AB R109, R194, R193 ;  /* 0x000000c1c26d723e */ /* 0x002fe400000000ff */
[----:B--2---:R-:W-:Y:S02]  /*9720*/  F2FP.F16.F32.PACK_AB R178, R106, R184 ;  /* 0x000000b86ab2723e */ /* 0x004fe400000000ff */
        /* <DEDUP_REMOVED lines=27> */
[----:B------:R-:W-:Y:S03]  /*98e0*/  FADD.FTZ R0, R233, R9 ;  /* 0x00000009e9007221 */ /* 0x000fe60000010000 */
[----:B------:R-:W-:Y:S04]  /*98f0*/  FADD.FTZ R9, R232, R3 ;  /* 0x00000003e8097221 */ /* 0x000fe80000010000 */
[----:B------:R-:W-:Y:S01]  /*9900*/  FADD.FTZ R9, R214, R9 ;  /* 0x00000009d6097221 */ /* 0x000fe20000010000 */
[----:B----4-:R-:W-:Y:S04]  /*9910*/  FFMA.FTZ R100, R100, R242, R245 ;  /* 0x000000f264647223 */ /* 0x010fe800000100f5 */
[----:B------:R-:W-:Y:S01]  /*9920*/  FADD.FTZ R8, R213, R100 ;  /* 0x00000064d5087221 */ /* 0x000fe20000010000 */
[----:B------:R-:W-:Y:S02]  /*9930*/  MOV R213, R219 ;  /* 0x000000db00d57202 */ /* 0x000fe40000000f00 */
        /* <DEDUP_REMOVED lines=65> */
.L_x_641:
        /* <DEDUP_REMOVED lines=49> */
[----:B----4-:R-:W-:Y:S01]  /*a060*/  @P1 IMAD.WIDE.U32 R4, R13, R8, RZ ;  /* 0x000000080d041225 */ /* 0x010fe200078e00ff */
        /* <DEDUP_REMOVED lines=40> */
.L_x_645:
        /* <DEDUP_REMOVED lines=23> */
.L_x_646:
        /* <DEDUP_REMOVED lines=271> */
.L_x_648:
[----:B------:R-:W-:Y:S05]  /*b550*/  BSYNC B0 ;  /* 0x0000000000007941 */ /* 0x000fea0003800000 */
.L_x_647:
[----:B-1----:R-:W2:Y:S01]  /*b560*/  LDL R2, [R1+0x10] ;  /* 0x0000100001027983 */ /* 0x002ea20000100800 */
[----:B------:R-:W-:-:S03]  /*b570*/  ULDC.64 UR4, c[0x0][0x2a0] ;  /* 0x0000a80000047ab9 */ /* 0x000fc60000000a00 */
[----:B------:R-:W3:Y:S04]  /*b580*/  LDL R0, [R1+0x14] ;  /* 0x0000140001007983 */ /* 0x000ee80000100800 */
[----:B------:R-:W4:Y:S04]  /*b590*/  LDL.LU.64 R8, [R1+0x58] ;  /* 0x0000580001087983 */ /* 0x000f280000300a00 */
[----:B------:R-:W4:Y:S04]  /*b5a0*/  LDL.LU R7, [R1+0x74] ;  /* 0x0000740001077983 */ /* 0x000f280000300800 */
[----:B------:R-:W4:Y:S04]  /*b5b0*/  LDL.LU R5, [R1+0x7c] ;  /* 0x00007c0001057983 */ /* 0x000f280000300800 */
[----:B------:R-:W4:Y:S04]  /*b5c0*/  LDL.LU R4, [R1+0x78] ;  /* 0x0000780001047983 */ /* 0x000f280000300800 */
[----:B------:R-:W4:Y:S04]  /*b5d0*/  LDL.64 R36, [R1+0x30] ;  /* 0x0000300001247983 */ /* 0x000f280000100a00 */
[----:B------:R1:W5:Y:S04]  /*b5e0*/  LDL.64 R38, [R1+0x60] ;  /* 0x0000600001267983 */ /* 0x0003680000100a00 */
[----:B------:R1:W1:Y:S04]  /*b5f0*/  LDS.128 R20, [R226] ;  /* 0x00000000e2147984 */ /* 0x0002680000000c00 */
[----:B------:R1:W1:Y:S04]  /*b600*/  LDS.128 R16, [R226+0x2000] ;  /* 0x00200000e2107984 */ /* 0x0002680000000c00 */
[----:B------:R1:W1:Y:S01]  /*b610*/  LDS.128 R12, [R226+0x4000] ;  /* 0x00400000e20c7984 */ /* 0x0002620000000c00 */
[----:B------:R-:W-:Y:S01]  /*b620*/  BSSY B0, `(.L_x_649) ;  /* 0x000001f000007945 */ /* 0x000fe20003800000 */
[----:B--2---:R-:W-:-:S02]  /*b630*/  IMAD.MOV.U32 R24, RZ, RZ, R2 ;  /* 0x000000ffff187224 */ /* 0x004fc400078e0002 */
[----:B---3--:R-:W-:Y:S01]  /*b640*/  IMAD.MOV.U32 R11, RZ, RZ, R0 ;  /* 0x000000ffff0b7224 */ /* 0x008fe200078e0000 */
[----:B------:R-:W-:Y:S02]  /*b650*/  SHF.R.S32.HI R0, RZ, 0x1f, R26 ;  /* 0x0000001fff007819 */ /* 0x000fe4000001141a */
[----:B----45:R-:W-:-:S03]  /*b660*/  ISETP.GE.AND P3, PT, R8, R61, PT ;  /* 0x0000003d0800720c */ /* 0x030fc60003f66270 */
[----:B------:R-:W-:-:S04]  /*b670*/  IMAD R0, R0, UR4, RZ ;  /* 0x0000000400007c24 */ /* 0x000fc8000f8e02ff */
[----:B------:R-:W-:Y:S01]  /*b680*/  IMAD R0, R26, UR5, R0 ;  /* 0x000000051a007c24 */ /* 0x000fe2000f8e0200 */
[----:B------:R-:W-:-:S04]  /*b690*/  IADD3 R2, P0, R36, R59, RZ ;  /* 0x0000003b24027210 */ /* 0x000fc80007f1e0ff */
[----:B------:R-:W-:Y:S02]  /*b6a0*/  IADD3.X R3, R37, R60, RZ, P0, !PT ;  /* 0x0000003c25037210 */ /* 0x000fe400007fe4ff */
[-C--:B------:R-:W-:Y:S01]  /*b6b0*/  ISETP.GE.AND P2, PT, R7, R61.reuse, PT ;  /* 0x0000003d0700720c */ /* 0x080fe20003f46270 */
[----:B------:R-:W-:Y:S01]  /*b6c0*/  IMAD.WIDE.U32 R8, R26, UR4, R2 ;  /* 0x000000041a087c25 */ /* 0x000fe2000f8e0002 */
[-C--:B------:R-:W-:Y:S02]  /*b6d0*/  ISETP.GE.AND P1, PT, R5, R61.reuse, PT ;  /* 0x0000003d0500720c */ /* 0x080fe40003f26270 */
[----:B------:R-:W-:Y:S01]  /*b6e0*/  ISETP.GE.AND P0, PT, R4, R61, PT ;  /* 0x0000003d0400720c */ /* 0x000fe20003f06270 */
[----:B------:R-:W-:Y:S01]  /*b6f0*/  IMAD.IADD R7, R9, 0x1, R0 ;  /* 0x0000000109077824 */ /* 0x000fe200078e0200 */
[----:B-1----:R-:W-:Y:S11]  /*b700*/  @P3 BRA `(.L_x_650) ;  /* 0x0000000000403947 */ /* 0x002ff60003800000 */
        /* <DEDUP_REMOVED lines=16> */
.L_x_650:
[----:B------:R-:W-:Y:S05]  /*b810*/  BSYNC B0 ;  /* 0x0000000000007941 */ /* 0x000fea0003800000 */
.L_x_649:
        /* <DEDUP_REMOVED lines=24> */
.L_x_652:
[----:B------:R-:W-:Y:S05]  /*b9a0*/  BSYNC B0 ;  /* 0x0000000000007941 */ /* 0x000fea0003800000 */
.L_x_651:
        /* <DEDUP_REMOVED lines=24> */
.L_x_654:
[----:B------:R-:W-:Y:S05]  /*bb30*/  BSYNC B0 ;  /* 0x0000000000007941 */ /* 0x000fea0003800000 */
.L_x_653:
        /* <DEDUP_REMOVED lines=23> */
.L_x_619:
        /* <DEDUP_REMOVED lines=64> */
.L_x_656:
[----:B------:R-:W-:Y:S05]  /*c0b0*/  BSYNC B0 ;  /* 0x0000000000007941 */ /* 0x000fea0003800000 */
.L_x_655:
        /* <DEDUP_REMOVED lines=24> */
.L_x_658:
[----:B------:R-:W-:Y:S05]  /*c240*/  BSYNC B0 ;  /* 0x0000000000007941 */ /* 0x000fea0003800000 */
.L_x_657:
        /* <DEDUP_REMOVED lines=30> */
.L_x_660:
[----:B------:R-:W-:Y:S05]  /*c430*/  BSYNC B0 ;  /* 0x0000000000007941 */ /* 0x000fea0003800000 */
.L_x_659:
        /* <DEDUP_REMOVED lines=32> */
.L_x_662:
[----:B------:R-:W-:Y:S05]  /*c640*/  BSYNC B0 ;  /* 0x0000000000007941 */ /* 0x000fea0003800000 */
.L_x_661:
        /* <DEDUP_REMOVED lines=16> */
.L_x_664:
[----:B------:R-:W-:Y:S05]  /*c750*/  BSYNC B0 ;  /* 0x0000000000007941 */ /* 0x000fea0003800000 */
.L_x_663:
        /* <DEDUP_REMOVED lines=10> */
.L_x_666:
[----:B------:R-:W-:Y:S05]  /*c800*/  BSYNC B0 ;  /* 0x0000000000007941 */ /* 0x000fea0003800000 */
.L_x_665:
        /* <DEDUP_REMOVED lines=10> */
.L_x_668:
[----:B------:R-:W-:Y:S05]  /*c8b0*/  BSYNC B0 ;  /* 0x0000000000007941 */ /* 0x000fea0003800000 */
.L_x_667:
        /* <DEDUP_REMOVED lines=10> */
.L_x_669:
        /* <DEDUP_REMOVED lines=10> */
.L_x_1220:


//--------------------- .text._ZN5flash16flash_fwd_kernelI23Flash_fwd_kernel_traitsILi96ELi128ELi64ELi4ELb0ELb0EN7cutlass6half_tE19Flash_kernel_traitsILi96ELi128ELi64ELi4ES3_EELb1ELb0ELb0ELb1ELb0ELb0ELb0ELb1EEEvNS_16Flash_fwd_paramsE --------------------------
	.section	.text._ZN5flash16flash_fwd_kernelI23Flash_fwd_kernel_traitsILi96ELi128ELi64ELi4ELb0ELb0EN7cutlass6half_tE19Flash_kernel_traitsILi96ELi128ELi64ELi4ES3_EELb1ELb0ELb0ELb1ELb0ELb0ELb0ELb1EEEvNS_16Flash_fwd_paramsE,"ax",@progbits
	.align	128
        .global         _ZN5flash16flash_fwd_kernelI23Flash_fwd_kernel_traitsILi96ELi128ELi64ELi4ELb0ELb0EN7cutlass6half_tE19Flash_kernel_traitsILi96ELi128ELi64ELi4ES3_EELb1ELb0ELb0ELb1ELb0ELb0ELb0ELb1EEEvNS_16Flash_fwd_paramsE
        .type           _ZN5flash16flash_fwd_kernelI23Flash_fwd_kernel_traitsILi96ELi128ELi64ELi4ELb0ELb0EN7cutlass6half_tE19Flash_kernel_traitsILi96ELi128ELi64ELi4ES3_EELb1ELb0ELb0ELb1ELb0ELb0ELb0ELb1EEEvNS_16Flash_fwd_paramsE,@function
        .size           _ZN5flash16flash_fwd_kernelI23Flash_fwd_kernel_traitsILi96ELi128ELi64ELi4ELb0ELb0EN7cutlass6half_tE19Flash_kernel_traitsILi96ELi128ELi64ELi4ES3_EELb1ELb0ELb0ELb1ELb0ELb0ELb0ELb1EEEvNS_16Flash_fwd_paramsE,(.L_x_1221 - _ZN5flash16flash_fwd_kernelI23Flash_fwd_kernel_traitsILi96ELi128ELi64ELi4ELb0ELb0EN7cutlass6half_tE19Flash_kernel_traitsILi96ELi128ELi64ELi4ES3_EELb1ELb0ELb0ELb1ELb0ELb0ELb0ELb1EEEvNS_16Flash_fwd_paramsE)
        .other          _ZN5flash16flash_fwd_kernelI23Flash_fwd_kernel_traitsILi96ELi128ELi64ELi4ELb0ELb0EN7cutlass6half_tE19Flash_kernel_traitsILi96ELi128ELi64ELi4ES3_EELb1ELb0ELb0ELb1ELb0ELb0ELb0ELb1EEEvNS_16Flash_fwd_paramsE,@"STO_CUDA_ENTRY STV_DEFAULT"
_ZN5flash16flash_fwd_kernelI23Flash_fwd_kernel_traitsILi96ELi128ELi64ELi4ELb0ELb0EN7cutlass6half_tE19Flash_kernel_traitsILi96ELi128ELi64ELi4ES3_EELb1ELb0ELb0ELb1ELb0ELb0ELb0ELb1EEEvNS_16Flash_fwd_paramsE:
.text._ZN5flash16flash_fwd_kernelI23Flash_fwd_kernel_traitsILi96ELi128ELi64ELi4ELb0ELb0EN7cutlass6half_tE19Flash_kernel_traitsILi96ELi128ELi64ELi4ES3_EELb1ELb0ELb0ELb1ELb0ELb0ELb0ELb1EEEvNS_16Flash_fwd_paramsE:
        /* <DEDUP_REMOVED lines=18> */
[----:B------:R-:W-:-:S06]  /*0120*/  ULDC.U8 UR13, c[0x0][0x388] ;  /* 0x0000e200000d7ab9 */ /* 0x000fcc0000000000 */
        /* <DEDUP_REMOVED lines=46> */
[----:B------:R-:W-:Y:S01]  /*0410*/  UMOV UR8, URZ ;  /* 0x0000003f00087c82 */ /* 0x000fe20008000000 */
[----:B------:R-:W-:Y:S02]  /*0420*/  UMOV UR6, 0xffffffff ;  /* 0xffffffff00067882 */ /* 0x000fe40000000000 */
        /* <DEDUP_REMOVED lines=19> */
.L_x_670:
[----:B------:R-:W-:-:S05]  /*0560*/  ULDC UR7, c[0x0][0x2c8] ;  /* 0x0000b20000077ab9 */ /* 0x000fca0000000800 */
.L_x_671:
        /* <DEDUP_REMOVED lines=21> */
[----:B------:R-:W-:-:S06]  /*06c0*/  UISETP.GE.AND UP0, UPT, UR22, 0x1, UPT ;  /* 0x000000011600788c */ /* 0x000fcc000bf06270 */
[----:B------:R-:W-:-:S13]  /*06d0*/  PLOP3.LUT P0, PT, PT, PT, UP0, 0x80, 0x0 ;  /* 0x000000000000781c */ /* 0x000fda0003f0f008 */
[----:B------:R-:W-:Y:S05]  /*06e0*/  @!P0 BRA `(.L_x_672) ;  /* 0x0000015400b48947 */ /* 0x000fea0003800000 */
[----:B------:R-:W1:Y:S01]  /*06f0*/  LDC R12, c[0x0][0x278] ;  /* 0x00009e00ff0c7b82 */ /* 0x000e620000000800 */
[----:B------:R-:W2:Y:S01]  /*0700*/  S2R R4, SR_CTAID.Z ;  /* 0x0000000000047919 */ /* 0x000ea20000002700 */
[----:B------:R-:W-:Y:S01]  /*0710*/  ULDC UR7, c[0x0][0x270] ;  /* 0x00009c0000077ab9 */ /* 0x000fe20000000800 */
[----:B------:R-:W-:Y:S01]  /*0720*/  UISETP.NE.AND UP1, UPT, UR14, -0x1, UPT ;  /* 0xffffffff0e00788c */ /* 0x000fe2000bf25270 */
[CC--:B------:R-:W-:Y:S01]  /*0730*/  LEA.HI R5, R23.reuse, R166.reuse, RZ, 0x2 ;  /* 0x000000a617057211 */ /* 0x0c0fe200078f10ff */
[----:B------:R-:W-:Y:S01]  /*0740*/  UIMAD UR7, UR23, UR7, UR24 ;  /* 0x00000007170772a4 */ /* 0x000fe2000f8e0218 */
[----:B------:R-:W-:Y:S01]  /*0750*/  LEA.HI R24, R23, R166, RZ, 0x3 ;  /* 0x000000a617187211 */ /* 0x000fe200078f18ff */
[----:B------:R-:W-:Y:S01]  /*0760*/  UISETP.NE.AND UP0, UPT, UR6, -0x1, UPT ;  /* 0xffffffff0600788c */ /* 0x000fe2000bf05270 */
[----:B------:R-:W-:Y:S01]  /*0770*/  SHF.R.S32.HI R14, RZ, 0x2, R5 ;  /* 0x00000002ff0e7819 */ /* 0x000fe20000011405 */
[----:B------:R-:W-:Y:S01]  /*0780*/  USHF.L.U32 UR9, UR7, 0x5, URZ ;  /* 0x0000000507097899 */ /* 0x000fe2000800063f */
[----:B------:R-:W-:Y:S01]  /*0790*/  SHF.R.S32.HI R21, RZ, 0x3, R24 ;  /* 0x00000003ff157819 */ /* 0x000fe20000011418 */
[----:B------:R-:W-:Y:S01]  /*07a0*/  UIADD3 UR12, -UR21, UR16, URZ ;  /* 0x00000010150c7290 */ /* 0x000fe2000fffe13f */
[----:B------:R-:W-:Y:S01]  /*07b0*/  SHF.R.S32.HI R231, RZ, 0x5, R164 ;  /* 0x00000005ffe77819 */ /* 0x000fe200000114a4 */
[----:B------:R-:W-:Y:S01]  /*07c0*/  ULDC UR17, c[0x0][0x2d8] ;  /* 0x0000b60000117ab9 */ /* 0x000fe20000000800 */
[----:B------:R-:W-:Y:S01]  /*07d0*/  @UP1 ULDC.64 UR4, c[0x0][0x240] ;  /* 0x0000900000041ab9 */ /* 0x000fe20000000a00 */
[----:B------:R-:W-:Y:S01]  /*07e0*/  IADD3 R192, P1, P0, R8, UR9, R156 ;  /* 0x0000000908c07c10 */ /* 0x000fe2000f83e09c */
[----:B------:R-:W-:Y:S01]  /*07f0*/  @UP1 UIMAD.WIDE.U32 UR28, UR14, UR4, URZ ;  /* 0x000000040e1c12a5 */ /* 0x000fe2000f8e003f */
[----:B------:R-:W-:Y:S01]  /*0800*/  IMAD.U32 R8, RZ, RZ, UR15 ;  /* 0x0000000fff087e24 */ /* 0x000fe2000f8e00ff */
[----:B------:R-:W-:Y:S01]  /*0810*/  USHF.R.S32.HI UR4, URZ, 0x1f, UR9 ;  /* 0x0000001f3f047899 */ /* 0x000fe20008011409 */
[----:B------:R-:W-:Y:S01]  /*0820*/  SHF.R.S32.HI R15, RZ, 0x1f, R14 ;  /* 0x0000001fff0f7819 */ /* 0x000fe2000001140e */
[----:B------:R3:W-:Y:S01]  /*0830*/  STL [R1+0xdc], R192 ;  /* 0x0000dcc001007387 */ /* 0x0007e20000100800 */
[----:B------:R-:W-:-:S02]  /*0840*/  @!UP1 USHF.R.S32.HI UR9, URZ, 0x1f, UR23 ;  /* 0x0000001f3f099899 */ /* 0x000fc40008011417 */
[----:B------:R-:W-:Y:S01]  /*0850*/  @UP1 UIMAD UR25, UR14, UR5, UR29 ;  /* 0x000000050e1912a4 */ /* 0x000fe2000f8e021d */
[----:B-1----:R-:W-:Y:S01]  /*0860*/  IABS R7, R12 ;  /* 0x0000000c00077213 */ /* 0x002fe20000000000 */
[----:B------:R-:W-:Y:S01]  /*0870*/  @UP0 UIADD3 UR29, UR8, UR6, URZ ;  /* 0x00000006081d0290 */ /* 0x000fe2000fffe03f */
[----:B------:R-:W-:Y:S01]  /*0880*/  ISETP.NE.AND P4, PT, R12, RZ, PT ;  /* 0x000000ff0c00720c */ /* 0x000fe20003f85270 */
[----:B------:R-:W-:Y:S01]  /*0890*/  @UP0 ULDC.64 UR10, c[0x0][0x248] ;  /* 0x00009200000a0ab9 */ /* 0x000fe20000000a00 */
[----:B------:R-:W1:Y:S01]  /*08a0*/  I2F.RP R2, R7 ;  /* 0x0000000700027306 */ /* 0x000e620000209400 */
[----:B------:R-:W-:Y:S02]  /*08b0*/  @UP0 UIMAD.WIDE.U32 UR30, UR29, UR10, URZ ;  /* 0x0000000a1d1e02a5 */ /* 0x000fe4000f8e003f */
[----:B------:R-:W-:Y:S01]  /*08c0*/  @UP0 UIMAD UR29, UR29, UR11, URZ ;  /* 0x0000000b1d1d02a4 */ /* 0x000fe2000f8e023f */
[----:B--2---:R-:W-:-:S03]  /*08d0*/  IABS R4, R4 ;  /* 0x0000000400047213 */ /* 0x004fc60000000000 */
[----:B------:R-:W-:Y:S01]  /*08e0*/  @UP0 UIADD3 UR29, UR31, UR29, URZ ;  /* 0x0000001d1f1d0290 */ /* 0x000fe2000fffe03f */
        /* <DEDUP_REMOVED lines=11> */
[----:B------:R-:W-:Y:S01]  /*09a0*/  @!UP1 ULDC.64 UR4, c[0x0][0x228] ;  /* 0x00008a0000049ab9 */ /* 0x000fe20000000a00 */
[----:B------:R-:W-:Y:S01]  /*09b0*/  PLOP3.LUT P0, PT, PT, PT, UP0, 0x80, 0x0 ;  /* 0x000000000000781c */ /* 0x000fe20003f0f008 */
[----:B------:R-:W-:Y:S01]  /*09c0*/  IMAD.MOV R0, RZ, RZ, -R6 ;  /* 0x000000ffff007224 */ /* 0x000fe200078e0a06 */
[----:B------:R-:W-:Y:S01]  /*09d0*/  @!UP1 UIMAD UR9, UR9, UR4, URZ ;  /* 0x00000004090992a4 */ /* 0x000fe2000f8e023f */
[----:B------:R-:W-:Y:S01]  /*09e0*/  VIADD R2, R14, 0x40 ;  /* 0x000000400e027836 */ /* 0x000fe20000000000 */
[----:B------:R-:W-:Y:S01]  /*09f0*/  @!UP1 UIMAD.WIDE.U32 UR32, UR23, UR4, URZ ;  /* 0x00000004172092a5 */ /* 0x000fe2000f8e003f */
[----:B------:R-:W-:Y:S01]  /*0a00*/  IMAD R0, R7, R0, R3 ;  /* 0x0000000007007224 */ /* 0x000fe200078e0203 */
[----:B------:R-:W-:Y:S01]  /*0a10*/  LOP3.LUT R3, R5, 0xfffffffc, RZ, 0xc0, !PT ;  /* 0xfffffffc05037812 */ /* 0x000fe200078ec0ff */
[----:B------:R-:W-:Y:S01]  /*0a20*/  ULDC UR4, c[0x0][0x2d4] ;  /* 0x0000b50000047ab9 */ /* 0x000fe20000000800 */
[----:B------:R-:W-:Y:S01]  /*0a30*/  ISETP.GE.AND P2, PT, R2, UR12, PT ;  /* 0x0000000c02007c0c */ /* 0x000fe2000bf46270 */
[----:B------:R-:W-:Y:S01]  /*0a40*/  IMAD.SHL.U32 R2, R21, 0x40, RZ ;  /* 0x0000004015027824 */ /* 0x000fe200078e00ff */
[----:B------:R-:W-:Y:S01]  /*0a50*/  ISETP.GT.U32.AND P3, PT, R7, R0, PT ;  /* 0x000000000700720c */ /* 0x000fe20003f64070 */
[----:B------:R-:W-:Y:S01]  /*0a60*/  IMAD.IADD R3, R166, 0x1, -R3 ;  /* 0x00000001a6037824 */ /* 0x000fe200078e0a03 */
[----:B------:R-:W-:Y:S01]  /*0a70*/  @!UP1 UIMAD UR5, UR23, UR5, UR9 ;  /* 0x00000005170592a4 */ /* 0x000fe2000f8e0209 */
[----:B------:R-:W-:Y:S01]  /*0a80*/  LOP3.LUT R4, R12, UR24, RZ, 0x3c, !PT ;  /* 0x000000180c047c12 */ /* 0x000fe2000f8e3cff */
[----:B------:R-:W-:Y:S01]  /*0a90*/  UIMAD UR4, UR7, UR4, UR21 ;  /* 0x00000004070472a4 */ /* 0x000fe2000f8e0215 */
[----:B------:R-:W-:Y:S01]  /*0aa0*/  IMAD.SHL.U32 R176, R3, 0x8, RZ ;  /* 0x0000000803b07824 */ /* 0x000fe200078e00ff */
[----:B------:R-:W-:Y:S01]  /*0ab0*/  LOP3.LUT R2, R2, 0xc0, RZ, 0xc0, !PT ;  /* 0x000000c002027812 */ /* 0x000fe200078ec0ff */
[----:B------:R-:W-:Y:S01]  /*0ac0*/  @!UP1 UIADD3 UR25, UR33, UR5, URZ ;  /* 0x0000000521199290 */ /* 0x000fe2000fffe03f */
[----:B------:R-:W-:Y:S01]  /*0ad0*/  ISETP.GE.AND P1, PT, R4, RZ, PT ;  /* 0x000000ff0400720c */ /* 0x000fe20003f26270 */
[----:B------:R-:W-:Y:S01]  /*0ae0*/  UIMAD UR20, UR4, UR17, URZ ;  /* 0x00000011041472a4 */ /* 0x000fe2000f8e023f */
[----:B------:R-:W-:Y:S01]  /*0af0*/  LOP3.LUT R3, R2, 0x18, R176, 0xf8, !PT ;  /* 0x0000001802037812 */ /* 0x000fe200078ef8b0 */
[----:B------:R-:W-:Y:S01]  /*0b00*/  @!UP1 UMOV UR28, UR32 ;  /* 0x00000020001c9c82 */ /* 0x000fe20008000000 */
[----:B------:R-:W-:Y:S01]  /*0b10*/  SHF.R.U32.HI R2, RZ, 0x3, R2 ;  /* 0x00000003ff027819 */ /* 0x000fe20000011602 */
[----:B------:R-:W-:-:S03]  /*0b20*/  @!P3 IMAD.IADD R0, R0, 0x1, -R7 ;  /* 0x000000010000b824 */ /* 0x000fc600078e0a07 */
[----:B------:R-:W-:Y:S02]  /*0b30*/  LOP3.LUT R2, R3, R2, RZ, 0x3c, !PT ;  /* 0x0000000203027212 */ /* 0x000fe400078e3cff */
[----:B------:R-:W-:Y:S02]  /*0b40*/  ISETP.GE.U32.AND P5, PT, R0, R7, PT ;  /* 0x000000070000720c */ /* 0x000fe40003fa6070 */
[----:B------:R-:W-:-:S04]  /*0b50*/  LEA.HI R0, R5, R14, RZ, 0x1 ;  /* 0x0000000e05007211 */ /* 0x000fc800078f08ff */
[----:B------:R-:W-:-:S05]  /*0b60*/  LOP3.LUT R0, R0, 0x7fffffe, RZ, 0xc0, !PT ;  /* 0x07fffffe00007812 */ /* 0x000fca00078ec0ff */
[----:B------:R-:W-:Y:S01]  /*0b70*/  IMAD.IADD R0, R14, 0x1, -R0 ;  /* 0x000000010e007824 */ /* 0x000fe200078e0a00 */
        /* <DEDUP_REMOVED lines=13> */
.L_x_673:
[----:B------:R-:W-:Y:S01]  /*0c50*/  @UP0 UIADD3 UR9, UR8, UR6, URZ ;  /* 0x0000000608090290 */ /* 0x000fe2000fffe03f */
[----:B------:R-:W-:Y:S01]  /*0c60*/  LEA R0, R231, R0, 0x3 ;  /* 0x00000000e7007211 */ /* 0x000fe200078e18ff */
[----:B------:R-:W-:Y:S01]  /*0c70*/  USHF.R.S32.HI UR5, URZ, 0x1f, UR24 ;  /* 0x0000001f3f057899 */ /* 0x000fe20008011418 */
[----:B------:R-:W-:Y:S01]  /*0c80*/  SHF.R.S32.HI R177, RZ, 0x1f, R176 ;  /* 0x0000001fffb17819 */ /* 0x000fe200000114b0 */
[----:B------:R-:W-:Y:S01]  /*0c90*/  @UP0 ULDC.64 UR6, c[0x0][0x250] ;  /* 0x0000940000060ab9 */ /* 0x000fe20000000a00 */
[----:B------:R-:W-:Y:S01]  /*0ca0*/  IMAD.WIDE R8, R8, 0x80, R14 ;  /* 0x0000008008087825 */ /* 0x000fe200078e020e */
[----:B------:R-:W-:Y:S01]  /*0cb0*/  @UP0 UIMAD.WIDE.U32 UR32, UR9, UR6, URZ ;  /* 0x00000006092002a5 */ /* 0x000fe2000f8e003f */
[----:B------:R-:W-:Y:S01]  /*0cc0*/  LEA R207, R0, R2, 0x5 ;  /* 0x0000000200cf7211 */ /* 0x000fe200078e28ff */
[----:B------:R-:W-:-:S04]  /*0cd0*/  @UP0 UIMAD UR9, UR9, UR7, URZ ;  /* 0x00000007090902a4 */ /* 0x000fc8000f8e023f */
[----:B------:R-:W-:Y:S01]  /*0ce0*/  @UP0 UIADD3 UR9, UR33, UR9, URZ ;  /* 0x0000000921090290 */ /* 0x000fe2000fffe03f */
[----:B------:R-:W-:Y:S11]  /*0cf0*/  @P0 BRA `(.L_x_674) ;  /* 0x0000000000300947 */ /* 0x000ff60003800000 */
[----:B------:R-:W-:Y:S01]  /*0d00*/  USHF.R.S32.HI UR31, URZ, 0x1f, UR8 ;  /* 0x0000001f3f1f7899 */ /* 0x000fe20008011408 */
[----:B------:R-:W-:Y:S01]  /*0d10*/  ULDC.64 UR6, c[0x0][0x250] ;  /* 0x0000940000067ab9 */ /* 0x000fe20000000a00 */
[----:B------:R-:W-:Y:S02]  /*0d20*/  USHF.R.S32.HI UR4, URZ, 0x1f, UR23 ;  /* 0x0000001f3f047899 */ /* 0x000fe40008011417 */
[----:B------:R-:W-:Y:S02]  /*0d30*/  UIMAD UR31, UR31, UR6, URZ ;  /* 0x000000061f1f72a4 */ /* 0x000fe4000f8e023f */
[----:B------:R-:W-:Y:S02]  /*0d40*/  UIMAD.WIDE.U32 UR32, UR8, UR6, URZ ;  /* 0x00000006082072a5 */ /* 0x000fe4000f8e003f */
[----:B------:R-:W-:-:S03]  /*0d50*/  UIMAD UR31, UR8, UR7, UR31 ;  /* 0x00000007081f72a4 */ /* 0x000fc6000f8e021f */
[----:B------:R-:W-:Y:S01]  /*0d60*/  ULDC.64 UR8, c[0x0][0x238] ;  /* 0x00008e0000087ab9 */ /* 0x000fe20000000a00 */
[----:B------:R-:W-:Y:S02]  /*0d70*/  UIADD3 UR33, UR33, UR31, URZ ;  /* 0x0000001f21217290 */ /* 0x000fe4000fffe03f */
[----:B------:R-:W-:Y:S02]  /*0d80*/  UIMAD UR4, UR4, UR8, URZ ;  /* 0x00000008040472a4 */ /* 0x000fe4000f8e023f */
[----:B------:R-:W-:Y:S02]  /*0d90*/  UIMAD.WIDE.U32 UR32, UR23, UR8, UR32 ;  /* 0x00000008172072a5 */ /* 0x000fe4000f8e0020 */
[----:B------:R-:W-:-:S04]  /*0da0*/  UIMAD UR4, UR23, UR9, UR4 ;  /* 0x00000009170472a4 */ /* 0x000fc8000f8e0204 */
[----:B------:R-:W-:-:S12]  /*0db0*/  UIADD3 UR9, UR33, UR4, URZ ;  /* 0x0000000421097290 */ /* 0x000fd8000fffe03f */
.L_x_674:
[----:B------:R-:W-:Y:S01]  /*0dc0*/  @!P3 IADD3 R6, R6, 0x1, RZ ;  /* 0x000000010606b810 */ /* 0x000fe20007ffe0ff */
[----:B------:R-:W-:Y:S01]  /*0dd0*/  IMAD R0, R15, UR10, RZ ;  /* 0x0000000a0f007c24 */ /* 0x000fe2000f8e02ff */
[----:B------:R-:W1:Y:S01]  /*0de0*/  S2UR UR4, SR_CgaCtaId ;  /* 0x00000000000479c3 */ /* 0x000e620000008800 */
[--C-:B------:R-:W-:Y:S01]  /*0df0*/  IMAD.WIDE.U32 R4, R14, UR10, R176.reuse ;  /* 0x0000000a0e047c25 */ /* 0x100fe2000f8e00b0 */
[----:B------:R-:W-:Y:S01]  /*0e00*/  @P5 IADD3 R6, R6, 0x1, RZ ;  /* 0x0000000106065810 */ /* 0x000fe20007ffe0ff */
[----:B------:R-:W-:Y:S01]  /*0e10*/  BSSY B0, `(.L_x_675) ;  /* 0x000004f000007945 */ /* 0x000fe20003800000 */
[----:B------:R-:W-:Y:S01]  /*0e20*/  IADD3 R178, R176, 0x40, RZ ;  /* 0x00000040b0b27810 */ /* 0x000fe20007ffe0ff */
[C---:B------:R-:W-:Y:S01]  /*0e30*/  IMAD.WIDE.U32 R2, R14.reuse, UR6, R176 ;  /* 0x000000060e027c25 */ /* 0x040fe2000f8e00b0 */
[----:B------:R-:W-:-:S03]  /*0e40*/  IADD3 R20, R14, 0x20, RZ ;  /* 0x000000200e147810 */ /* 0x000fc60007ffe0ff */
[----:B------:R-:W-:Y:S02]  /*0e50*/  IMAD R7, R15, UR6, RZ ;  /* 0x000000060f077c24 */ /* 0x000fe4000f8e02ff */
[----:B------:R-:W-:Y:S02]  /*0e60*/  IMAD R11, R14, UR11, R0 ;  /* 0x0000000b0e0b7c24 */ /* 0x000fe4000f8e0200 */
[----:B------:R-:W-:Y:S01]  /*0e70*/  IMAD.MOV.U32 R0, RZ, RZ, R6 ;  /* 0x000000ffff007224 */ /* 0x000fe200078e0006 */
[----:B------:R-:W-:Y:S01]  /*0e80*/  IADD3 R6, P3, R4, UR30, RZ ;  /* 0x0000001e04067c10 */ /* 0x000fe2000ff7e0ff */
[----:B------:R-:W-:Y:S01]  /*0e90*/  IMAD R10, R14, UR7, R7 ;  /* 0x000000070e0a7c24 */ /* 0x000fe2000f8e0207 */
[----:B------:R-:W-:Y:S01]  /*0ea0*/  IADD3 R4, P0, R2, UR32, RZ ;  /* 0x0000002002047c10 */ /* 0x000fe2000ff1e0ff */
[----:B------:R-:W-:Y:S01]  /*0eb0*/  VIADD R179, R176, 0x20 ;  /* 0x00000020b0b37836 */ /* 0x000fe20000000000 */
[----:B------:R-:W-:Y:S02]  /*0ec0*/  @!P1 IADD3 R0, -R0, RZ, RZ ;  /* 0x000000ff00009210 */ /* 0x000fe40007ffe1ff */
[----:B------:R-:W-:-:S02]  /*0ed0*/  IADD3 R2, P1, R176, UR28, RZ ;  /* 0x0000001cb0027c10 */ /* 0x000fc4000ff3e0ff */
[----:B------:R-:W-:Y:S01]  /*0ee0*/  IADD3.X R7, R5, UR29, R11, P3, !PT ;  /* 0x0000001d05077c10 */ /* 0x000fe20009ffe40b */
[----:B------:R-:W-:Y:S01]  /*0ef0*/  ULDC.64 UR28, c[0x0][0x260] ;  /* 0x00009800001c7ab9 */ /* 0x000fe20000000a00 */
[----:B------:R-:W-:Y:S01]  /*0f00*/  IADD3.X R5, R3, UR9, R10, P0, !PT ;  /* 0x0000000903057c10 */ /* 0x000fe200087fe40a */
[----:B------:R-:W-:Y:S01]  /*0f10*/  ULDC.64 UR8, c[0x0][0x258] ;  /* 0x0000960000087ab9 */ /* 0x000fe20000000a00 */
[----:B------:R-:W-:Y:S01]  /*0f20*/  IADD3.X R3, R177, UR25, RZ, P1, !PT ;  /* 0x00000019b1037c10 */ /* 0x000fe20008ffe4ff */
[----:B------:R-:W-:Y:S01]  /*0f30*/  UIMAD UR25, UR5, UR8, URZ ;  /* 0x00000008051972a4 */ /* 0x000fe2000f8e023f */
[----:B------:R-:W-:Y:S01]  /*0f40*/  @!P4 LOP3.LUT R0, RZ, R12, RZ, 0x33, !PT ;  /* 0x0000000cff00c212 */ /* 0x000fe200078e33ff */
[----:B------:R-:W-:Y:S01]  /*0f50*/  IMAD.U32 R12, RZ, RZ, UR8 ;  /* 0x00000008ff0c7e24 */ /* 0x000fe2000f8e00ff */
[----:B------:R-:W-:Y:S01]  /*0f60*/  ISETP.GE.AND P0, PT, R14, UR12, PT ;  /* 0x0000000c0e007c0c */ /* 0x000fe2000bf06270 */
[----:B------:R-:W-:Y:S01]  /*0f70*/  UIMAD UR25, UR24, UR9, UR25 ;  /* 0x00000009181972a4 */ /* 0x000fe2000f8e0219 */
[----:B------:R-:W-:Y:S01]  /*0f80*/  SHF.R.S32.HI R10, RZ, 0x1f, R0 ;  /* 0x0000001fff0a7819 */ /* 0x000fe20000011400 */
[----:B------:R-:W-:Y:S01]  /*0f90*/  IMAD.WIDE.U32 R28, R0, UR28, R6 ;  /* 0x0000001c001c7c25 */ /* 0x000fe2000f8e0006 */
[----:B------:R-:W-:Y:S01]  /*0fa0*/  ULDC.64 UR8, c[0x0][0x268] ;  /* 0x00009a0000087ab9 */ /* 0x000fe20000000a00 */
[----:B------:R-:W-:-:S02]  /*0fb0*/  ISETP.GE.AND P3, PT, R20, UR12, PT ;  /* 0x0000000c14007c0c */ /* 0x000fc4000bf66270 */
[----:B------:R-:W-:Y:S01]  /*0fc0*/  IMAD.WIDE.U32 R26, R0, UR8, R4 ;  /* 0x00000008001a7c25 */ /* 0x000fe2000f8e0004 */
[----:B------:R2:W-:Y:S03]  /*0fd0*/  STL.64 [R1+0x168], R28 ;  /* 0x0001681c01007387 */ /* 0x0005e60000100a00 */
[----:B------:R-:W-:Y:S01]  /*0fe0*/  IMAD.WIDE.U32 R12, R12, UR24, R2 ;  /* 0x000000180c0c7c25 */ /* 0x000fe2000f8e0002 */
[----:B------:R2:W-:Y:S03]  /*0ff0*/  STL.64 [R1+0x160], R26 ;  /* 0x0001601a01007387 */ /* 0x0005e60000100a00 */
[----:B------:R-:W-:Y:S01]  /*1000*/  IMAD R2, R10, UR28, RZ ;  /* 0x0000001c0a027c24 */ /* 0x000fe2000f8e02ff */
[----:B------:R2:W-:Y:S01]  /*1010*/  STL [R1+0x140], R179 ;  /* 0x000140b301007387 */ /* 0x0005e20000100800 */
[----:B------:R-:W-:Y:S01]  /*1020*/  UMOV UR28, 0x400 ;  /* 0x00000400001c7882 */ /* 0x000fe20000000000 */
[----:B------:R-:W-:Y:S01]  /*1030*/  IADD3 R11, R13, UR25, RZ ;  /* 0x000000190d0b7c10 */ /* 0x000fe2000fffe0ff */
[----:B------:R-:W-:Y:S01]  /*1040*/  IMAD R18, R0, UR29, R2 ;  /* 0x0000001d00127c24 */ /* 0x000fe2000f8e0202 */
[----:B------:R2:W-:Y:S01]  /*1050*/  STL [R1+0x144], R178 ;  /* 0x000144b201007387 */ /* 0x0005e20000100800 */
[----:B------:R-:W-:Y:S01]  /*1060*/  IMAD R2, R10, UR8, RZ ;  /* 0x000000080a027c24 */ /* 0x000fe2000f8e02ff */
[----:B-1----:R-:W-:-:S03]  /*1070*/  ULEA UR4, UR4, UR28, 0x18 ;  /* 0x0000001c04047291 */ /* 0x002fc6000f8ec03f */
[----:B------:R-:W-:-:S03]  /*1080*/  IMAD R22, R0, UR9, R2 ;  /* 0x0000000900167c24 */ /* 0x000fc6000f8e0202 */
        /* <DEDUP_REMOVED lines=39> */
.L_x_676:
[----:B------:R-:W-:Y:S05]  /*1300*/  BSYNC B0 ;  /* 0x0000000000007941 */ /* 0x000fea0003800000 */
.L_x_675:
[----:B------:R-:W-:Y:S04]  /*1310*/  BSSY B0, `(.L_x_677) ;  /* 0x0000028000007945 */ /* 0x000fe80003800000 */
[----:B------:R-:W-:Y:S05]  /*1320*/  @P3 BRA `(.L_x_678) ;  /* 0x0000000000983947 */ /* 0x000fea0003800000 */
        /* <DEDUP_REMOVED lines=38> */
.L_x_678:
[----:B------:R-:W-:Y:S05]  /*1590*/  BSYNC B0 ;  /* 0x0000000000007941 */ /* 0x000fea0003800000 */
.L_x_677:
[----:B------:R-:W-:Y:S04]  /*15a0*/  BSSY B0, `(.L_x_679) ;  /* 0x0000028000007945 */ /* 0x000fe80003800000 */
[----:B------:R-:W-:Y:S05]  /*15b0*/  @P2 BRA `(.L_x_680) ;  /* 0x0000000000982947 */ /* 0x000fea0003800000 */
[----:B------:R-:W-:Y:S01]  /*15c0*/  ULDC UR25, c[0x0][0x2d0] ;  /* 0x0000b40000197ab9 */ /* 0x000fe20000000800 */
[----:B-1-34-:R-:W-:Y:S01]  /*15d0*/  IADD3 R4, P0, R8, 0x40, RZ ;  /* 0x0000004008047810 */ /* 0x01afe20007f1e0ff */
        /* <DEDUP_REMOVED lines=36> */
.L_x_680:
[----:B------:R-:W-:Y:S05]  /*1820*/  BSYNC B0 ;  /* 0x0000000000007941 */ /* 0x000fea0003800000 */
.L_x_679:
[----:B------:R-:W-:Y:S01]  /*1830*/  IADD3 R31, R29, R18, RZ ;  /* 0x000000121d1f7210 */ /* 0x000fe20007ffe0ff */
[----:B------:R-:W-:Y:S01]  /*1840*/  UIADD3 UR9, UR22, 0x3f, URZ ;  /* 0x0000003f16097890 */ /* 0x000fe2000fffe03f */
[----:B------:R-:W-:Y:S01]  /*1850*/  VIADD R0, R14, 0x60 ;  /* 0x000000600e007836 */ /* 0x000fe20000000000 */
[----:B------:R-:W-:Y:S01]  /*1860*/  USHF.L.U64.HI UR29, UR10, 0x6, UR11 ;  /* 0x000000060a1d7899 */ /* 0x000fe2000801020b */
[----:B------:R-:W-:Y:S01]  /*1870*/  BSSY B0, `(.L_x_681) ;  /* 0x0000030000007945 */ /* 0x000fe20003800000 */
[----:B------:R1:W-:Y:S01]  /*1880*/  STL [R1+0x15c], R31 ;  /* 0x00015c1f01007387 */ /* 0x0003e20000100800 */
[----:B------:R-:W-:Y:S01]  /*1890*/  USHF.R.S32.HI UR8, URZ, 0x1f, UR9 ;  /* 0x0000001f3f087899 */ /* 0x000fe20008011409 */
[----:B------:R-:W-:Y:S01]  /*18a0*/  ISETP.GE.AND P0, PT, R0, UR12, PT ;  /* 0x0000000c00007c0c */ /* 0x000fe2000bf06270 */
[----:B------:R-:W-:Y:S02]  /*18b0*/  USHF.L.U32 UR30, UR10, 0x6, URZ ;  /* 0x000000060a1e7899 */ /* 0x000fe4000800063f */
[----:B------:R-:W-:-:S04]  /*18c0*/  ULEA.HI UR8, UR8, UR9, URZ, 0x6 ;  /* 0x0000000908087291 */ /* 0x000fc8000f8f303f */
[----:B------:R-:W-:-:S04]  /*18d0*/  USHF.R.S32.HI UR28, URZ, 0x6, UR8 ;  /* 0x000000063f1c7899 */ /* 0x000fc80008011408 */
[----:B------:R-:W-:-:S04]  /*18e0*/  UIADD3 UR25, UR28, -0x1, URZ ;  /* 0xffffffff1c197890 */ /* 0x000fc8000fffe03f */
[----:B------:R-:W-:Y:S01]  /*18f0*/  UIMAD UR31, UR25, -0x40, UR22 ;  /* 0xffffffc0191f78a4 */ /* 0x000fe2000f8e0216 */
[----:B------:R-:W-:Y:S11]  /*1900*/  @P0 BRA `(.L_x_682) ;  /* 0x0000000000980947 */ /* 0x000ff60003800000 */
        /* <DEDUP_REMOVED lines=38> */
.L_x_682:
[----:B------:R-:W-:Y:S05]  /*1b70*/  BSYNC B0 ;  /* 0x0000000000007941 */ /* 0x000fea0003800000 */
.L_x_681:
[----:B------:R-:W-:Y:S01]  /*1b80*/  IMAD.MOV.U32 R174, RZ, RZ, R30 ;  /* 0x000000ffffae7224 */ /* 0x000fe200078e001e */
[----:B------:R-:W-:Y:S01]  /*1b90*/  MOV R175, R31 ;  /* 0x0000001f00af7202 */ /* 0x000fe20000000f00 */
[----:B------:R-:W-:Y:S01]  /*1ba0*/  USHF.R.S32.HI UR34, URZ, 0x1f, UR25 ;  /* 0x0000001f3f227899 */ /* 0x000fe20008011419 */
[----:B------:R-:W-:Y:S01]  /*1bb0*/  MOV R174, R28 ;  /* 0x0000001c00ae7202 */ /* 0x000fe20000000f00 */
[----:B------:R-:W-:Y:S01]  /*1bc0*/  UIMAD UR8, UR29, UR25, URZ ;  /* 0x000000191d0872a4 */ /* 0x000fe2000f8e023f */
[----:B------:R-:W-:Y:S01]  /*1bd0*/  ISETP.GE.AND P0, PT, R14, UR31, PT ;  /* 0x0000001f0e007c0c */ /* 0x000fe2000bf06270 */
[----:B------:R-:W-:Y:S01]  /*1be0*/  IMAD.U32 R165, RZ, RZ, UR30 ;  /* 0x0000001effa57e24 */ /* 0x000fe2000f8e00ff */
[----:B------:R-:W-:Y:S01]  /*1bf0*/  BSSY B0, `(.L_x_683) ;  /* 0x0000026000007945 */ /* 0x000fe20003800000 */
[----:B------:R2:W-:Y:S01]  /*1c00*/  STL.64 [R1+0x158], R174 ;  /* 0x000158ae01007387 */ /* 0x0005e20000100a00 */
[----:B------:R-:W-:Y:S01]  /*1c10*/  UIMAD UR8, UR34, UR30, UR8 ;  /* 0x0000001e220872a4 */ /* 0x000fe2000f8e0208 */
[----:B-1-3--:R-:W-:Y:S01]  /*1c20*/  IMAD.WIDE.U32 R2, R165, UR25, R174 ;  /* 0x00000019a5027c25 */ /* 0x00afe2000f8e00ae */
[----:B------:R-:W-:-:S04]  /*1c30*/  ISETP.GE.AND P5, PT, R20, UR31, PT ;  /* 0x0000001f14007c0c */ /* 0x000fc8000bfa6270 */
[----:B------:R-:W-:-:S03]  /*1c40*/  VIADD R8, R3, UR8 ;  /* 0x0000000803087c36 */ /* 0x000fc60008000000 */
[----:B------:R-:W-:Y:S06]  /*1c50*/  @P0 BRA `(.L_x_684) ;  /* 0x00000000007c0947 */ /* 0x000fec0003800000 */
[----:B------:R-:W-:Y:S02]  /*1c60*/  ULDC UR8, c[0x0][0x2d0] ;  /* 0x0000b40000087ab9 */ /* 0x000fe40000000800 */
[----:B------:R-:W-:Y:S02]  /*1c70*/  ISETP.GE.AND P3, PT, R176, UR8, PT ;  /* 0x00000008b0007c0c */ /* 0x000fe4000bf66270 */
[----:B------:R-:W-:Y:S02]  /*1c80*/  ISETP.GE.AND P2, PT, R179, UR8, PT ;  /* 0x00000008b3007c0c */ /* 0x000fe4000bf46270 */
[----:B------:R-:W-:-:S09]  /*1c90*/  ISETP.GE.AND P0, PT, R178, UR8, PT ;  /* 0x00000008b2007c0c */ /* 0x000fd2000bf06270 */
[----:B----4-:R-:W1:Y:S01]  /*1ca0*/  @!P3 LDC.64 R6, c[0x0][0x218] ;  /* 0x00008600ff06bb82 */ /* 0x010e620000000a00 */
        /* <DEDUP_REMOVED lines=26> */
.L_x_684:
[----:B------:R-:W-:Y:S05]  /*1e50*/  BSYNC B0 ;  /* 0x0000000000007941 */ /* 0x000fea0003800000 */
.L_x_683:
        /* <DEDUP_REMOVED lines=8> */
[----:B---34-:R-:W-:Y:S02]  /*1ee0*/  IADD3.X R6, R8, UR32, RZ, P0, !PT ;  /* 0x0000002008067c10 */ /* 0x018fe400087fe4ff */
[----:B------:R-:W-:-:S07]  /*1ef0*/  ISETP.GE.AND P0, PT, R178, UR8, PT ;  /* 0x00000008b2007c0c */ /* 0x000fce000bf06270 */
[----:B-1----:R-:W1:Y:S01]  /*1f00*/  @!P3 LDC.64 R4, c[0x0][0x218] ;  /* 0x00008600ff04bb82 */ /* 0x002e620000000a00 */
[----:B------:R3:W-:Y:S07]  /*1f10*/  @P3 STS.128 [R207+0x6800], RZ ;  /* 0x006800ffcf003388 */ /* 0x0007ee0000000c00 */
        /* <DEDUP_REMOVED lines=23> */
.L_x_686:
[----:B------:R-:W-:Y:S05]  /*2090*/  BSYNC B0 ;  /* 0x0000000000007941 */ /* 0x000fea0003800000 */
.L_x_685:
        /* <DEDUP_REMOVED lines=9> */
[----:B------:R-:W-:Y:S01]  /*2130*/  @UP1 UMOV UR37, UR5 ;  /* 0x0000000500251c82 */ /* 0x000fe20008000000 */
[----:B---34-:R-:W-:Y:S01]  /*2140*/  LEA.HI R6, R23, R166, RZ, 0x4 ;  /* 0x000000a617067211 */ /* 0x018fe200078f20ff */
[----:B------:R-:W-:Y:S01]  /*2150*/  @UP1 UIMAD.WIDE.U32 UR36, UR23, UR8, UR36 ;  /* 0x00000008172412a5 */ /* 0x000fe2000f8e0024 */
[----:B------:R-:W-:Y:S01]  /*2160*/  LOP3.LUT R8, R24, 0xfffffff8, RZ, 0xc0, !PT ;  /* 0xfffffff818087812 */ /* 0x000fe200078ec0ff */
[----:B------:R-:W-:Y:S01]  /*2170*/  @UP1 UIMAD UR9, UR23, UR9, UR35 ;  /* 0x00000009170912a4 */ /* 0x000fe2000f8e0223 */
[----:B------:R-:W-:-:S04]  /*2180*/  DEPBAR.LE SB0, 0x0 ;  /* 0x000080000000791a */ /* 0x000fc80000000000 */
[----:B------:R-:W-:Y:S02]  /*2190*/  @UP1 ULEA UR10, UP0, UR36, UR10, 0x2 ;  /* 0x0000000a240a1291 */ /* 0x000fe4000f80103f */
[----:B------:R-:W-:Y:S01]  /*21a0*/  @UP1 UIADD3 UR9, UR37, UR9, URZ ;  /* 0x0000000925091290 */ /* 0x000fe2000fffe03f */
[----:B------:R-:W-:-:S03]  /*21b0*/  @UP1 ULDC UR5, c[0x0][0x2e8] ;  /* 0x0000ba0000051ab9 */ /* 0x000fc60000000800 */
[----:B------:R-:W-:Y:S01]  /*21c0*/  @UP1 ULEA.HI.X UR11, UR36, UR11, UR9, 0x2, UP0 ;  /* 0x0000000b240b1291 */ /* 0x000fe200080f1409 */
[----:B-1----:R-:W-:-:S05]  /*21d0*/  IMAD.U32 R2, RZ, RZ, UR10 ;  /* 0x0000000aff027e24 */ /* 0x002fca000f8e00ff */
[----:B------:R-:W-:-:S05]  /*21e0*/  IMAD.U32 R3, RZ, RZ, UR11 ;  /* 0x0000000bff037e24 */ /* 0x000fca000f8e00ff */
[----:B------:R1:W3:Y:S01]  /*21f0*/  @P0 LDG.E R10, desc[UR18][R2.64] ;  /* 0x00000012020a0981 */ /* 0x0002e2000c1e1900 */
[----:B------:R-:W-:Y:S01]  /*2200*/  LOP3.LUT R0, R6, 0xfffffff0, RZ, 0xc0, !PT ;  /* 0xfffffff006007812 */ /* 0x000fe200078ec0ff */
[C---:B------:R-:W-:Y:S01]  /*2210*/  IMAD.IADD R8, R166.reuse, 0x1, -R8 ;  /* 0x00000001a6087824 */ /* 0x040fe200078e0a08 */
[----:B------:R-:W-:Y:S01]  /*2220*/  SHF.R.S32.HI R4, RZ, 0x4, R6 ;  /* 0x00000004ff047819 */ /* 0x000fe20000011406 */
[----:B------:R-:W-:Y:S01]  /*2230*/  IMAD.IADD R11, R27, 0x1, R22 ;  /* 0x000000011b0b7824 */ /* 0x000fe200078e0216 */
[----:B------:R-:W-:Y:S01]  /*2240*/  BAR.SYNC.DEFER_BLOCKING 0x0 ;  /* 0x0000000000007b1d */ /* 0x000fe20000010000 */
[----:B------:R-:W-:Y:S01]  /*2250*/  IMAD.IADD R0, R166, 0x1, -R0 ;  /* 0x00000001a6007824 */ /* 0x000fe200078e0a00 */
[----:B------:R-:W-:Y:S01]  /*2260*/  LEA.HI R6, R6, R4, RZ, 0x1 ;  /* 0x0000000406067211 */ /* 0x000fe200078f08ff */
[----:B------:R-:W-:Y:S01]  /*2270*/  UIMAD.WIDE.U32 UR8, UR25, UR6, URZ ;  /* 0x00000006190872a5 */ /* 0x000fe2000f8e003f */
[----:B------:R-:W-:Y:S02]  /*2280*/  ISETP.GE.AND P2, PT, R14, UR31, PT ;  /* 0x0000001f0e007c0c */ /* 0x000fe4000bf46270 */
[----:B------:R-:W-:Y:S01]  /*2290*/  LOP3.LUT R6, R6, 0xfffffffe, RZ, 0xc0, !PT ;  /* 0xfffffffe06067812 */ /* 0x000fe200078ec0ff */
[----:B------:R-:W-:Y:S01]  /*22a0*/  BSSY B0, `(.L_x_687) ;  /* 0x0000059000007945 */ /* 0x000fe20003800000 */
[----:B------:R-:W-:Y:S01]  /*22b0*/  SHF.R.S32.HI R9, RZ, 0x1f, R0 ;  /* 0x0000001fff097819 */ /* 0x000fe20000011400 */
[----:B------:R4:W-:Y:S01]  /*22c0*/  STL [R1+0x170], R11 ;  /* 0x0001700b01007387 */ /* 0x0009e20000100800 */
[----:B------:R-:W-:Y:S01]  /*22d0*/  ISETP.GE.AND P5, PT, R20, UR31, PT ;  /* 0x0000001f14007c0c */ /* 0x000fe2000bfa6270 */
[----:B------:R-:W-:Y:S01]  /*22e0*/  IMAD.IADD R6, R4, 0x1, -R6 ;  /* 0x0000000104067824 */ /* 0x000fe200078e0a06 */
[----:B------:R-:W-:-:S02]  /*22f0*/  LEA.HI R9, R9, R0, RZ, 0x3 ;  /* 0x0000000009097211 */ /* 0x000fc400078f18ff */
[----:B-1----:R-:W-:-:S04]  /*2300*/  LEA.HI R2, R0, R0, RZ, 0x1 ;  /* 0x0000000000027211 */ /* 0x002fc800078f08ff */
[--C-:B------:R-:W-:Y:S01]  /*2310*/  SHF.R.S32.HI R5, RZ, 0x1, R2.reuse ;  /* 0x00000001ff057819 */ /* 0x100fe20000011402 */
[----:B------:R4:W-:Y:S01]  /*2320*/  @P2 STS [R207+0x9000], RZ ;  /* 0x009000ffcf002388 */ /* 0x0009e20000000800 */
[----:B------:R-:W-:-:S03]  /*2330*/  SHF.R.S32.HI R3, RZ, 0x1f, R2 ;  /* 0x0000001fff037819 */ /* 0x000fc60000011402 */
[----:B------:R4:W-:Y:S01]  /*2340*/  @P2 STS [R207+0x9004], RZ ;  /* 0x009004ffcf002388 */ /* 0x0009e20000000800 */
[----:B------:R-:W-:Y:S02]  /*2350*/  LEA.HI R7, R3, R5, RZ, 0x2 ;  /* 0x0000000503077211 */ /* 0x000fe400078f10ff */
[----:B------:R-:W-:Y:S01]  /*2360*/  LEA.HI R3, R8, R8, RZ, 0x1 ;  /* 0x0000000808037211 */ /* 0x000fe200078f08ff */
[----:B------:R4:W-:Y:S01]  /*2370*/  @P2 STS.64 [R207+0x9008], RZ ;  /* 0x009008ffcf002388 */ /* 0x0009e20000000a00 */
[----:B------:R-:W-:Y:S02]  /*2380*/  LOP3.LUT R7, R7, 0xfffffffc, RZ, 0xc0, !PT ;  /* 0xfffffffc07077812 */ /* 0x000fe400078ec0ff */
[----:B------:R-:W-:Y:S01]  /*2390*/  SHF.R.S32.HI R13, RZ, 0x1, R3 ;  /* 0x00000001ff0d7819 */ /* 0x000fe20000011403 */
[----:B------:R4:W-:Y:S01]  /*23a0*/  @P2 STS.128 [R207+0xa000], RZ ;  /* 0x00a000ffcf002388 */ /* 0x0009e20000000c00 */
[----:B------:R-:W-:Y:S01]  /*23b0*/  LOP3.LUT R3, R3, 0x3fffffe, RZ, 0xc0, !PT ;  /* 0x03fffffe03037812 */ /* 0x000fe200078ec0ff */
[----:B------:R-:W-:Y:S01]  /*23c0*/  IMAD.IADD R12, R5, 0x1, -R7 ;  /* 0x00000001050c7824 */ /* 0x000fe200078e0a07 */
[----:B------:R-:W-:Y:S01]  /*23d0*/  LOP3.LUT R5, R2, 0x7fffffe, RZ, 0xc0, !PT ;  /* 0x07fffffe02057812 */ /* 0x000fe200078ec0ff */
[----:B------:R-:W-:Y:S01]  /*23e0*/  IMAD.SHL.U32 R4, R13, 0x40, RZ ;  /* 0x000000400d047824 */ /* 0x000fe200078e00ff */
[----:B------:R4:W-:Y:S01]  /*23f0*/  @P2 STS.128 [R207+0xb000], RZ ;  /* 0x00b000ffcf002388 */ /* 0x0009e20000000c00 */
[----:B------:R-:W-:-:S02]  /*2400*/  IMAD.SHL.U32 R7, R21, 0x8, RZ ;  /* 0x0000000815077824 */ /* 0x000fc400078e00ff */
[----:B------:R-:W-:Y:S01]  /*2410*/  IMAD.IADD R159, R0, 0x1, -R5 ;  /* 0x00000001009f7824 */ /* 0x000fe200078e0a05 */
[----:B------:R-:W-:Y:S01]  /*2420*/  LOP3.LUT R2, R4, 0xc0, RZ, 0xc0, !PT ;  /* 0x000000c004027812 */ /* 0x000fe200078ec0ff */
[----:B------:R-:W-:Y:S02]  /*2430*/  IMAD.IADD R4, R8, 0x1, -R3 ;  /* 0x0000000108047824 */ /* 0x000fe400078e0a03 */
[----:B------:R-:W3:Y:S01]  /*2440*/  @P0 MUFU.RCP R8, UR5 ;  /* 0x0000000500080d08 */ /* 0x000ee20008001000 */
[----:B------:R-:W-:Y:S01]  /*2450*/  IMAD.SHL.U32 R3, R12, 0x40, RZ ;  /* 0x000000400c037824 */ /* 0x000fe200078e00ff */
[----:B------:R-:W-:Y:S01]  /*2460*/  LOP3.LUT R5, R2, 0x8, R7, 0xf8, !PT ;  /* 0x0000000802057812 */ /* 0x000fe200078ef807 */
[C---:B------:R-:W-:Y:S01]  /*2470*/  IMAD.SHL.U32 R7, R6.reuse, 0x8, RZ ;  /* 0x0000000806077824 */ /* 0x040fe200078e00ff */
[----:B------:R-:W-:Y:S01]  /*2480*/  SHF.R.U32.HI R0, RZ, 0x3, R2 ;  /* 0x00000003ff007819 */ /* 0x000fe20000011602 */
[----:B------:R-:W-:Y:S01]  /*2490*/  IMAD R6, R6, 0x8, R4 ;  /* 0x0000000806067824 */ /* 0x000fe200078e0204 */
[----:B------:R-:W-:Y:S01]  /*24a0*/  LOP3.LUT R2, R3, 0xc0, RZ, 0xc0, !PT ;  /* 0x000000c003027812 */ /* 0x000fe200078ec0ff */
[----:B------:R-:W-:Y:S01]  /*24b0*/  IMAD.SHL.U32 R3, R9, 0x20, RZ ;  /* 0x0000002009037824 */ /* 0x000fe200078e00ff */
[----:B------:R-:W-:Y:S01]  /*24c0*/  LOP3.LUT R0, R5, R0, RZ, 0x3c, !PT ;  /* 0x0000000005007212 */ /* 0x000fe200078e3cff */
[----:B------:R-:W-:Y:S01]  /*24d0*/  UIMAD UR5, UR34, UR6, URZ ;  /* 0x00000006220572a4 */ /* 0x000fe2000f8e023f */
[----:B------:R-:W-:Y:S01]  /*24e0*/  LOP3.LUT R4, R2, 0x8, R7, 0xf8, !PT ;  /* 0x0000000802047812 */ /* 0x000fe200078ef807 */
[----:B------:R-:W-:Y:S01]  /*24f0*/  IMAD.U32 R5, RZ, RZ, UR9 ;  /* 0x00000009ff057e24 */ /* 0x000fe2000f8e00ff */
[----:B------:R-:W-:Y:S01]  /*2500*/  SHF.R.U32.HI R2, RZ, 0x3, R2 ;  /* 0x00000003ff027819 */ /* 0x000fe20000011602 */
[----:B------:R-:W-:Y:S01]  /*2510*/  IMAD.U32 R0, R6, 0x20, R0 ;  /* 0x0000002006007824 */ /* 0x000fe200078e0000 */
[----:B------:R-:W-:Y:S01]  /*2520*/  LOP3.LUT R158, R3, 0xffffff00, RZ, 0xc0, !PT ;  /* 0xffffff00039e7812 */ /* 0x000fe200078ec0ff */
[----:B------:R-:W-:Y:S01]  /*2530*/  UIMAD UR5, UR25, UR7, UR5 ;  /* 0x00000007190572a4 */ /* 0x000fe2000f8e0205 */
[----:B------:R-:W-:Y:S01]  /*2540*/  LOP3.LUT R157, R4, R2, RZ, 0x3c, !PT ;  /* 0x00000002049d7212 */ /* 0x000fe200078e3cff */
[----:B------:R-:W-:Y:S01]  /*2550*/  IMAD.U32 R4, RZ, RZ, UR8 ;  /* 0x00000008ff047e24 */ /* 0x000fe2000f8e00ff */
[----:B------:R-:W-:Y:S01]  /*2560*/  LEA R193, R0, UR4, 0x1 ;  /* 0x0000000400c17c11 */ /* 0x000fe2000f8e08ff */
[----:B------:R-:W-:Y:S01]  /*2570*/  IMAD R2, R231, 0x200, R158 ;  /* 0x00000200e7027824 */ /* 0x000fe200078e029e */
[----:B------:R-:W-:-:S02]  /*2580*/  UIADD3 UR5, UR9, UR5, URZ ;  /* 0x0000000509057290 */ /* 0x000fc4000fffe03f */
[----:B------:R-:W-:Y:S01]  /*2590*/  LEA R5, P1, R4, R26, 0x6 ;  /* 0x0000001a04057211 */ /* 0x000fe200078230ff */
[----:B------:R-:W-:-:S03]  /*25a0*/  IMAD R2, R159, 0x20, R2 ;  /* 0x000000209f027824 */ /* 0x000fc600078e0202 */
[----:B------:R-:W-:Y:S01]  /*25b0*/  IMAD.U32 R3, RZ, RZ, UR5 ;  /* 0x00000005ff037e24 */ /* 0x000fe2000f8e00ff */
[----:B------:R-:W-:Y:S01]  /*25c0*/  UMOV UR5, URZ ;  /* 0x0000003f00057c82 */ /* 0x000fe20008000000 */
[----:B------:R-:W-:-:S03]  /*25d0*/  IMAD.IADD R2, R157, 0x1, R2 ;  /* 0x000000019d027824 */ /* 0x000fc600078e0202 */
[----:B------:R-:W-:Y:S02]  /*25e0*/  LEA.HI.X R4, R4, R11, R3, 0x6, P1 ;  /* 0x0000000b04047211 */ /* 0x000fe400008f3403 */
[----:B------:R-:W-:Y:S01]  /*25f0*/  LEA R205, R2, UR4, 0x1 ;  /* 0x0000000402cd7c11 */ /* 0x000fe2000f8e08ff */
        /* <DEDUP_REMOVED lines=35> */
.L_x_688:
[----:B------:R-:W-:Y:S05]  /*2830*/  BSYNC B0 ;  /* 0x0000000000007941 */ /* 0x000fea0003800000 */
.L_x_687:
        /* <DEDUP_REMOVED lines=10> */
[----:B-1-3--:R-:W-:Y:S02]  /*28e0*/  IMAD.U32 R2, RZ, RZ, UR9 ;  /* 0x00000009ff027e24 */ /* 0x00afe4000f8e00ff */
[----:B------:R-:W-:-:S04]  /*28f0*/  IADD3 R0, P0, R5, UR10, RZ ;  /* 0x0000000a05007c10 */ /* 0x000fc8000ff1e0ff */
[----:B------:R-:W-:Y:S02]  /*2900*/  IADD3.X R6, R4, UR11, R2, P0, !PT ;  /* 0x0000000b04067c10 */ /* 0x000fe400087fe402 */
[----:B------:R-:W1:Y:S01]  /*2910*/  @!P3 LDC.64 R8, c[0x0][0x220] ;  /* 0x00008800ff08bb82 */ /* 0x000e620000000a00 */
[----:B------:R-:W-:Y:S01]  /*2920*/  ISETP.GE.AND P0, PT, R178, UR8, PT ;  /* 0x00000008b2007c0c */ /* 0x000fe2000bf06270 */
[----:B------:R3:W-:Y:S06]  /*2930*/  @P3 STS.128 [R207+0x9800], RZ ;  /* 0x009800ffcf003388 */ /* 0x0007ec0000000c00 */
        /* <DEDUP_REMOVED lines=23> */
.L_x_690:
[----:B------:R-:W-:Y:S05]  /*2ab0*/  BSYNC B0 ;  /* 0x0000000000007941 */ /* 0x000fea0003800000 */
.L_x_689:
[----:B------:R-:W-:Y:S01]  /*2ac0*/  LDSM.16.M88.4 R16, [R193+0x6000] ;  /* 0x00600000c110783b */ /* 0x000fe20000000200 */
[----:B------:R-:W-:Y:S01]  /*2ad0*/  IMAD.MOV.U32 R0, RZ, RZ, 0x20 ;  /* 0x00000020ff007424 */ /* 0x000fe200078e00ff */
[----:B------:R-:W-:Y:S01]  /*2ae0*/  LOP3.LUT P0, RZ, R13, 0x2, RZ, 0xc0, !PT ;  /* 0x000000020dff7812 */ /* 0x000fe2000780c0ff */
[----:B-1-3--:R-:W-:Y:S01]  /*2af0*/  IMAD.MOV.U32 R2, RZ, RZ, 0x10 ;  /* 0x00000010ff027424 */ /* 0x00afe200078e00ff */
[----:B------:R-:W1:Y:S01]  /*2b00*/  LDSM.16.M88.4 R4, [R205+0x1000] ;  /* 0x00100000cd04783b */ /* 0x000e620000000200 */
[----:B------:R-:W-:Y:S01]  /*2b10*/  LOP3.LUT P1, RZ, R12, 0x2, RZ, 0xc0, !PT ;  /* 0x000000020cff7812 */ /* 0x000fe2000782c0ff */
[----:B------:R-:W-:Y:S01]  /*2b20*/  ULEA UR6, UR28, UR20, 0x6 ;  /* 0x000000141c067291 */ /* 0x000fe2000f8e303f */
[----:B------:R-:W-:Y:S01]  /*2b30*/  SEL R0, R0, 0xffffffe0, !P0 ;  /* 0xffffffe000007807 */ /* 0x000fe20004000000 */
[----:B------:R-:W3:Y:S01]  /*2b40*/  LDSM.16.M88.4 R8, [R205] ;  /* 0x00000000cd08783b */ /* 0x000ee20000000200 */
[----:B------:R-:W-:Y:S01]  /*2b50*/  SEL R2, R2, 0xfffffff0, !P1 ;  /* 0xfffffff002027807 */ /* 0x000fe20004800000 */
[----:B------:R-:W-:Y:S01]  /*2b60*/  UIADD3 UR6, UR6, -0x40, URZ ;  /* 0xffffffc006067890 */ /* 0x000fe2000fffe03f */
[----:B------:R-:W-:Y:S01]  /*2b70*/  SHF.R.S32.HI R3, RZ, 0x1f, R164 ;  /* 0x0000001fff037819 */ /* 0x000fe200000114a4 */
[----:B------:R-:W-:Y:S01]  /*2b80*/  LDSM.16.M88.4 R32, [R193+0x6400] ;  /* 0x00640000c120783b */ /* 0x000fe20000000200 */
[----:B------:R-:W-:Y:S01]  /*2b90*/  IMAD.IADD R195, R193, 0x1, R0 ;  /* 0x00000001c1c37824 */ /* 0x000fe200078e0200 */
[----:B------:R-:W-:Y:S01]  /*2ba0*/  SHF.R.S32.HI R0, RZ, 0x1f, R156 ;  /* 0x0000001fff007819 */ /* 0x000fe2000001149c */
[----:B------:R-:W-:Y:S01]  /*2bb0*/  IMAD R206, R2, 0x2, R205 ;  /* 0x0000000202ce7824 */ /* 0x000fe200078e02cd */
[----:B--2---:R-:W2:Y:S01]  /*2bc0*/  LDSM.16.M88.4 R28, [R193+0x6800] ;  /* 0x00680000c11c783b */ /* 0x004ea20000000200 */
[----:B------:R-:W-:Y:S01]  /*2bd0*/  LEA.HI R3, R3, R231, RZ, 0x2 ;  /* 0x000000e703037211 */ /* 0x000fe200078f10ff */
[----:B------:R-:W-:Y:S01]  /*2be0*/  UISETP.GE.AND UP0, UPT, UR22, 0x41, UPT ;  /* 0x000000411600788c */ /* 0x000fe2000bf06270 */
[----:B------:R-:W-:Y:S01]  /*2bf0*/  LEA.HI R0, R0, R156, RZ, 0x2 ;  /* 0x0000009c00007211 */ /* 0x000fe200078f10ff */
[----:B------:R-:W5:Y:S01]  /*2c00*/  LDSM.16.M88.4 R24, [R193+0x6c00] ;  /* 0x006c0000c118783b */ /* 0x000f620000000200 */
[----:B------:R-:W-:-:S03]  /*2c10*/  LOP3.LUT R3, R3, 0xffffffc, RZ, 0xc0, !PT ;  /* 0x0ffffffc03037812 */ /* 0x000fc600078ec0ff */
[----:B------:R-:W-:Y:S02]  /*2c20*/  LDSM.16.M88.4 R48, [R195+0x6000] ;  /* 0x00600000c330783b */ /* 0x000fe40000000200 */
[----:B------:R-:W-:Y:S02]  /*2c30*/  IMAD.IADD R3, R231, 0x1, -R3 ;  /* 0x00000001e7037824 */ /* 0x000fe400078e0a03 */
[----:B------:R-:W4:Y:S04]  /*2c40*/  LDSM.16.M88.4 R12, [R206+0x1000] ;  /* 0x00100000ce0c783b */ /* 0x000f280000000200 */
[----:B------:R-:W-:Y:S04]  /*2c50*/  LDSM.16.M88.4 R44, [R195+0x6400] ;  /* 0x00640000c32c783b */ /* 0x000fe80000000200 */
[----:B------:R-:W4:Y:S04]  /*2c60*/  LDSM.16.M88.4 R40, [R195+0x6800] ;  /* 0x00680000c328783b */ /* 0x000f280000000200 */
[----:B------:R-:W4:Y:S04]  /*2c70*/  LDSM.16.M88.4 R20, [R206] ;  /* 0x00000000ce14783b */ /* 0x000f280000000200 */
[----:B------:R-:W4:Y:S01]  /*2c80*/  LDSM.16.M88.4 R60, [R195+0x6c00] ;  /* 0x006c0000c33c783b */ /* 0x000f220000000200 */
[-C--:B-1----:R-:W-:Y:S03]  /*2c90*/  HMMA.16816.F32 R56, R4, R16.reuse, RZ ;  /* 0x000000100438723c */ /* 0x082fe600000018ff */
[----:B------:R-:W-:Y:S03]  /*2ca0*/  LDSM.16.M88.4 R160, [R195+0x8c00] ;  /* 0x008c0000c3a0783b */ /* 0x000fe60000000200 */
[----:B---3--:R-:W-:Y:S01]  /*2cb0*/  HMMA.16816.F32 R88, R8, R16, RZ ;  /* 0x000000100858723c */ /* 0x008fe200000018ff */
[----:B------:R-:W0:Y:S05]  /*2cc0*/  LDGDEPBAR ;  /* 0x00000000000079af */ /* 0x000e2a0000000000 */
[----:B--2---:R-:W-:Y:S06]  /*2cd0*/  HMMA.16816.F32 R36, R4, R28, RZ ;  /* 0x0000001c0424723c */ /* 0x004fec00000018ff */
[-C--:B------:R-:W-:Y:S06]  /*2ce0*/  HMMA.16816.F32 R68, R8, R32.reuse, RZ ;  /* 0x000000200844723c */ /* 0x080fec00000018ff */
[C---:B------:R-:W-:Y:S06]  /*2cf0*/  HMMA.16816.F32 R52, R4.reuse, R32, RZ ;  /* 0x000000200434723c */ /* 0x040fec00000018ff */
[C---:B-----5:R-:W-:Y:S06]  /*2d00*/  HMMA.16816.F32 R64, R4.reuse, R24, RZ ;  /* 0x000000180440723c */ /* 0x060fec00000018ff */
[-C--:B------:R-:W-:Y:S06]  /*2d10*/  HMMA.16816.F32 R76, R4, R18.reuse, RZ ;  /* 0x00000012044c723c */ /* 0x080fec00000018ff */
[----:B------:R-:W-:Y:S06]  /*2d20*/  HMMA.16816.F32 R104, R8, R18, RZ ;  /* 0x000000120868723c */ /* 0x000fec00000018ff */
[C---:B------:R-:W-:Y:S06]  /*2d30*/  HMMA.16816.F32 R84, R4.reuse, R34, RZ ;  /* 0x000000220454723c */ /* 0x040fec00000018ff */
[C---:B------:R-:W-:Y:S06]  /*2d40*/  HMMA.16816.F32 R80, R4.reuse, R30, RZ ;  /* 0x0000001e0450723c */ /* 0x040fec00000018ff */
[----:B------:R-:W-:Y:S06]  /*2d50*/  HMMA.16816.F32 R4, R4, R26, RZ ;  /* 0x0000001a0404723c */ /* 0x000fec00000018ff */
[C---:B------:R-:W-:Y:S01]  /*2d60*/  HMMA.16816.F32 R96, R8.reuse, R34, RZ ;  /* 0x000000220860723c */ /* 0x040fe200000018ff */
[----:B------:R-:W-:Y:S05]  /*2d70*/  LDSM.16.M88.4 R32, [R193+0x7400] ;  /* 0x00740000c120783b */ /* 0x000fea0000000200 */
[C---:B------:R-:W-:Y:S06]  /*2d80*/  HMMA.16816.F32 R16, R8.reuse, R28, RZ ;  /* 0x0000001c0810723c */ /* 0x040fec00000018ff */
[C---:B------:R-:W-:Y:S01]  /*2d90*/  HMMA.16816.F32 R92, R8.reuse, R30, RZ ;  /* 0x0000001e085c723c */ /* 0x040fe200000018ff */
[----:B------:R-:W-:Y:S05]  /*2da0*/  LDSM.16.M88.4 R28, [R193+0x7800] ;  /* 0x00780000c11c783b */ /* 0x000fea0000000200 */
[C---:B------:R-:W-:Y:S06]  /*2db0*/  HMMA.16816.F32 R72, R8.reuse, R24, RZ ;  /* 0x000000180848723c */ /* 0x040fec00000018ff */
[----:B------:R-:W-:Y:S01]  /*2dc0*/  HMMA.16816.F32 R100, R8, R26, RZ ;  /* 0x0000001a0864723c */ /* 0x000fe200000018ff */
[----:B------:R-:W1:Y:S04]  /*2dd0*/  LDSM.16.M88.4 R8, [R205+0x2000] ;  /* 0x00200000cd08783b */ /* 0x000e680000000200 */
[----:B------:R-:W-:Y:S01]  /*2de0*/  LDSM.16.M88.4 R24, [R193+0x7c00] ;  /* 0x007c0000c118783b */ /* 0x000fe20000000200 */
[C---:B----4-:R-:W-:Y:S06]  /*2df0*/  HMMA.16816.F32 R124, R12.reuse, R48, R56 ;  /* 0x000000300c7c723c */ /* 0x050fec0000001838 */
[----:B------:R-:W-:Y:S01]  /*2e00*/  HMMA.16816.F32 R132, R12, R40, R36 ;  /* 0x000000280c84723c */ /* 0x000fe20000001824 */
[----:B------:R-:W2:Y:S05]  /*2e10*/  LDSM.16.M88.4 R36, [R193+0x7000] ;  /* 0x00700000c124783b */ /* 0x000eaa0000000200 */
[----:B------:R-:W-:Y:S06]  /*2e20*/  HMMA.16816.F32 R56, R20, R44, R68 ;  /* 0x0000002c1438723c */ /* 0x000fec0000001844 */
[C---:B------:R-:W-:Y:S01]  /*2e30*/  HMMA.16816.F32 R144, R12.reuse, R62, R4 ;  /* 0x0000003e0c90723c */ /* 0x040fe20000001804 */
[----:B------:R-:W3:Y:S05]  /*2e40*/  LDSM.16.M88.4 R4, [R205+0x3000] ;  /* 0x00300000cd04783b */ /* 0x000eea0000000200 */
[C---:B------:R-:W-:Y:S06]  /*2e50*/  HMMA.16816.F32 R112, R12.reuse, R50, R76 ;  /* 0x000000320c70723c */ /* 0x040fec000000184c */
[C---:B------:R-:W-:Y:S06]  /*2e60*/  HMMA.16816.F32 R128, R12.reuse, R44, R52 ;  /* 0x0000002c0c80723c */ /* 0x040fec0000001834 */
[C---:B------:R-:W-:Y:S06]  /*2e70*/  HMMA.16816.F32 R148, R12.reuse, R60, R64 ;  /* 0x0000003c0c94723c */ /* 0x040fec0000001840 */
[C---:B------:R-:W-:Y:S06]  /*2e80*/  HMMA.16816.F32 R116, R12.reuse, R46, R84 ;  /* 0x0000002e0c74723c */ /* 0x040fec0000001854 */
[----:B------:R-:W-:Y:S06]  /*2e90*/  HMMA.16816.F32 R120, R12, R42, R80 ;  /* 0x0000002a0c78723c */ /* 0x000fec0000001850 */
[C---:B------:R-:W-:Y:S01]  /*2ea0*/  HMMA.16816.F32 R76, R20.reuse, R46, R96 ;  /* 0x0000002e144c723c */ /* 0x040fe20000001860 */
[----:B------:R-:W-:Y:S05]  /*2eb0*/  LDSM.16.M88.4 R44, [R195+0x7000] ;  /* 0x00700000c32c783b */ /* 0x000fea0000000200 */
[C---:B------:R-:W-:Y:S06]  /*2ec0*/  HMMA.16816.F32 R64, R20.reuse, R48, R88 ;  /* 0x000000301440723c */ /* 0x040fec0000001858 */
[C---:B------:R-:W-:Y:S01]  /*2ed0*/  HMMA.16816.F32 R52, R20.reuse, R40, R16 ;  /* 0x000000281434723c */ /* 0x040fe20000001810 */
[----:B------:R-:W4:Y:S05]  /*2ee0*/  LDSM.16.M88.4 R16, [R206+0x2000] ;  /* 0x00200000ce10783b */ /* 0x000f2a0000000200 */
[C---:B------:R-:W-:Y:S06]  /*2ef0*/  HMMA.16816.F32 R72, R20.reuse, R60, R72 ;  /* 0x0000003c1448723c */ /* 0x040fec0000001848 */
[C---:B------:R-:W-:Y:S01]  /*2f00*/  HMMA.16816.F32 R80, R20.reuse, R50, R104 ;  /* 0x000000321450723c */ /* 0x040fe20000001868 */
[----:B------:R-:W-:Y:S05]  /*2f10*/  LDSM.16.M88.4 R48, [R195+0x7800] ;  /* 0x00780000c330783b */ /* 0x000fea0000000200 */
[C---:B------:R-:W-:Y:S01]  /*2f20*/  HMMA.16816.F32 R68, R20.reuse, R42, R92 ;  /* 0x0000002a1444723c */ /* 0x040fe2000000185c */
[----:B------:R-:W5:Y:S05]  /*2f30*/  LDSM.16.M88.4 R40, [R195+0x7400] ;  /* 0x00740000c328783b */ /* 0x000f6a0000000200 */
[----:B------:R-:W-:Y:S01]  /*2f40*/  HMMA.16816.F32 R12, R20, R62, R100 ;  /* 0x0000003e140c723c */ /* 0x000fe20000001864 */
[----:B------:R-:W-:Y:S05]  /*2f50*/  LDSM.16.M88.4 R20, [R206+0x3000] ;  /* 0x00300000ce14783b */ /* 0x000fea0000000200 */
[C---:B-1----:R-:W-:Y:S01]  /*2f60*/  HMMA.16816.F32 R108, R8.reuse, R32, R56 ;  /* 0x00000020086c723c */ /* 0x042fe20000001838 */
[----:B------:R-:W1:Y:S05]  /*2f70*/  LDSM.16.M88.4 R56, [R195+0x7c00] ;  /* 0x007c0000c338783b */ /* 0x000e6a0000000200 */
[C---:B------:R-:W-:Y:S06]  /*2f80*/  HMMA.16816.F32 R88, R8.reuse, R34, R76 ;  /* 0x000000220858723c */ /* 0x040fec000000184c */
[C---:B--2---:R-:W-:Y:S06]  /*2f90*/  HMMA.16816.F32 R96, R8.reuse, R36, R64 ;  /* 0x000000240860723c */ /* 0x044fec0000001840 */
[C---:B------:R-:W-:Y:S06]  /*2fa0*/  HMMA.16816.F32 R104, R8.reuse, R28, R52 ;  /* 0x0000001c0868723c */ /* 0x040fec0000001834 */
[C---:B------:R-:W-:Y:S06]  /*2fb0*/  HMMA.16816.F32 R100, R8.reuse, R24, R72 ;  /* 0x000000180864723c */ /* 0x040fec0000001848 */
[C---:B------:R-:W-:Y:S06]  /*2fc0*/  HMMA.16816.F32 R92, R8.reuse, R38, R80 ;  /* 0x00000026085c723c */ /* 0x040fec0000001850 */
[C---:B------:R-:W-:Y:S06]  /*2fd0*/  HMMA.16816.F32 R84, R8.reuse, R30, R68 ;  /* 0x0000001e0854723c */ /* 0x040fec0000001844 */
[----:B------:R-:W-:Y:S01]  /*2fe0*/  HMMA.16816.F32 R76, R8, R26, R12 ;  /* 0x0000001a084c723c */ /* 0x000fe2000000180c */
[----:B------:R-:W-:Y:S04]  /*2ff0*/  LDSM.16.M88.4 R12, [R205+0x4000] ;  /* 0x00400000cd0c783b */ /* 0x000fe80000000200 */
[----:B------:R-:W-:Y:S01]  /*3000*/  LDSM.16.M88.4 R8, [R205+0x5000] ;  /* 0x00500000cd08783b */ /* 0x000fe20000000200 */
[C---:B---3--:R-:W-:Y:S06]  /*3010*/  HMMA.16816.F32 R72, R4.reuse, R36, R124 ;  /* 0x000000240448723c */ /* 0x048fec000000187c */
[C---:B------:R-:W-:Y:S01]  /*3020*/  HMMA.16816.F32 R68, R4.reuse, R38, R112 ;  /* 0x000000260444723c */ /* 0x040fe20000001870 */
[----:B------:R-:W2:Y:S05]  /*3030*/  LDSM.16.M88.4 R36, [R193+0x8000] ;  /* 0x00800000c124783b */ /* 0x000eaa0000000200 */
[C---:B------:R-:W-:Y:S06]  /*3040*/  HMMA.16816.F32 R60, R4.reuse, R32, R128 ;  /* 0x00000020043c723c */ /* 0x040fec0000001880 */
[C---:B------:R-:W-:Y:S01]  /*3050*/  HMMA.16816.F32 R52, R4.reuse, R34, R116 ;  /* 0x000000220434723c */ /* 0x040fe20000001874 */
[----:B------:R-:W3:Y:S05]  /*3060*/  LDSM.16.M88.4 R32, [R193+0x8400] ;  /* 0x00840000c120783b */ /* 0x000eea0000000200 */
[C---:B------:R-:W-:Y:S06]  /*3070*/  HMMA.16816.F32 R148, R4.reuse, R24, R148 ;  /* 0x000000180494723c */ /* 0x040fec0000001894 */
[C---:B------:R-:W-:Y:S06]  /*3080*/  HMMA.16816.F32 R64, R4.reuse, R28, R132 ;  /* 0x0000001c0440723c */ /* 0x040fec0000001884 */
[C---:B------:R-:W-:Y:S01]  /*3090*/  HMMA.16816.F32 R80, R4.reuse, R30, R120 ;  /* 0x0000001e0450723c */ /* 0x040fe20000001878 */
[----:B------:R-:W3:Y:S05]  /*30a0*/  LDSM.16.M88.4 R28, [R193+0x8800] ;  /* 0x00880000c11c783b */ /* 0x000eea0000000200 */
[----:B------:R-:W-:Y:S01]  /*30b0*/  HMMA.16816.F32 R144, R4, R26, R144 ;  /* 0x0000001a0490723c */ /* 0x000fe20000001890 */
[----:B------:R-:W3:Y:S04]  /*30c0*/  LDSM.16.M88.4 R24, [R193+0x8c00] ;  /* 0x008c0000c118783b */ /* 0x000ee80000000200 */
[----:B------:R-:W-:Y:S01]  /*30d0*/  LDSM.16.M88.4 R4, [R206+0x4000] ;  /* 0x00400000ce04783b */ /* 0x000fe20000000200 */
[C---:B----4-:R-:W-:Y:S06]  /*30e0*/  HMMA.16816.F32 R140, R16.reuse, R44, R96 ;  /* 0x0000002c108c723c */ /* 0x050fec0000001860 */
[C---:B------:R-:W-:Y:S06]  /*30f0*/  HMMA.16816.F32 R136, R16.reuse, R46, R92 ;  /* 0x0000002e1088723c */ /* 0x040fec000000185c */
[C---:B-----5:R-:W-:Y:S06]  /*3100*/  HMMA.16816.F32 R132, R16.reuse, R40, R108 ;  /* 0x000000281084723c */ /* 0x060fec000000186c */
[C---:B------:R-:W-:Y:S06]  /*3110*/  HMMA.16816.F32 R128, R16.reuse, R42, R88 ;  /* 0x0000002a1080723c */ /* 0x040fec0000001858 */
[C---:B-1----:R-:W-:Y:S06]  /*3120*/  HMMA.16816.F32 R152, R16.reuse, R56, R100 ;  /* 0x000000381098723c */ /* 0x042fec0000001864 */
[C---:B------:R-:W-:Y:S06]  /*3130*/  HMMA.16816.F32 R124, R16.reuse, R48, R104 ;  /* 0x00000030107c723c */ /* 0x040fec0000001868 */
[C---:B------:R-:W-:Y:S06]  /*3140*/  HMMA.16816.F32 R120, R16.reuse, R50, R84 ;  /* 0x000000321078723c */ /* 0x040fec0000001854 */
[----:B------:R-:W-:Y:S01]  /*3150*/  HMMA.16816.F32 R116, R16, R58, R76 ;  /* 0x0000003a1074723c */ /* 0x000fe2000000184c */
[----:B------:R-:W1:Y:S05]  /*3160*/  LDSM.16.M88.4 R16, [R195+0x8000] ;  /* 0x00800000c310783b */ /* 0x000e6a0000000200 */
[C---:B------:R-:W-:Y:S06]  /*3170*/  HMMA.16816.F32 R112, R20.reuse, R44, R72 ;  /* 0x0000002c1470723c */ /* 0x040fec0000001848 */
[C---:B------:R-:W-:Y:S01]  /*3180*/  HMMA.16816.F32 R108, R20.reuse, R46, R68 ;  /* 0x0000002e146c723c */ /* 0x040fe20000001844 */
[----:B------:R-:W-:Y:S05]  /*3190*/  LDSM.16.M88.4 R44, [R195+0x8800] ;  /* 0x00880000c32c783b */ /* 0x000fea0000000200 */
[C---:B------:R-:W-:Y:S06]  /*31a0*/  HMMA.16816.F32 R104, R20.reuse, R40, R60 ;  /* 0x000000281468723c */ /* 0x040fec000000183c */
[C---:B------:R-:W-:Y:S01]  /*31b0*/  HMMA.16816.F32 R100, R20.reuse, R42, R52 ;  /* 0x0000002a1464723c */ /* 0x040fe20000001834 */
[----:B------:R-:W4:Y:S04]  /*31c0*/  LDSM.16.M88.4 R40, [R195+0x8400] ;  /* 0x00840000c328783b */ /* 0x000f280000000200 */
[----:B------:R-:W5:Y:S01]  /*31d0*/  LDSM.16.M88.4 R52, [R206+0x5000] ;  /* 0x00500000ce34783b */ /* 0x000f620000000200 */
[----:B------:R-:W-:Y:S01]  /*31e0*/  HMMA.16816.F32 R64, R20, R48, R64 ;  /* 0x000000301440723c */ /* 0x000fe20000001840 */
[----:B------:R-:W-:-:S05]  /*31f0*/  DEPBAR.LE SB0, 0x0 ;  /* 0x000080000000791a */ /* 0x000fca0000000000 */
[C---:B------:R-:W-:Y:S06]  /*3200*/  HMMA.16816.F32 R92, R20.reuse, R50, R80 ;  /* 0x00000032145c723c */ /* 0x040fec0000001850 */
[C---:B------:R-:W-:Y:S06]  /*3210*/  HMMA.16816.F32 R96, R20.reuse, R56, R148 ;  /* 0x000000381460723c */ /* 0x040fec0000001894 */
[----:B------:R-:W-:Y:S06]  /*3220*/  HMMA.16816.F32 R88, R20, R58, R144 ;  /* 0x0000003a1458723c */ /* 0x000fec0000001890 */
[C---:B--2---:R-:W-:Y:S06]  /*3230*/  HMMA.16816.F32 R84, R12.reuse, R36, R140 ;  /* 0x000000240c54723c */ /* 0x044fec000000188c */
[C---:B------:R-:W-:Y:S06]  /*3240*/  HMMA.16816.F32 R80, R12.reuse, R38, R136 ;  /* 0x000000260c50723c */ /* 0x040fec0000001888 */
        /* <DEDUP_REMOVED lines=14> */
[C---:B------:R-:W-:Y:S06]  /*3330*/  HMMA.16816.F32 R88, R4.reuse, R44, R68 ;  /* 0x0000002c0458723c */ /* 0x040fec0000001844 */
[C---:B------:R-:W-:Y:S06]  /*3340*/  HMMA.16816.F32 R104, R4.reuse, R46, R60 ;  /* 0x0000002e0468723c */ /* 0x040fec000000183c */
[C---:B------:R-:W-:Y:S06]  /*3350*/  HMMA.16816.F32 R112, R4.reuse, R160, R56 ;  /* 0x000000a00470723c */ /* 0x040fec0000001838 */
[----:B------:R-:W-:Y:S06]  /*3360*/  HMMA.16816.F32 R116, R4, R162, R48 ;  /* 0x000000a20474723c */ /* 0x000fec0000001830 */
[----:B-----5:R-:W-:Y:S01]  /*3370*/  HMMA.16816.F32 R48, R52, R16, R12 ;  /* 0x000000103430723c */ /* 0x020fe2000000180c */
[----:B------:R-:W-:Y:S01]  /*3380*/  LOP3.LUT R5, R0, 0x7ffffffc, RZ, 0xc0, !PT ;  /* 0x7ffffffc00057812 */ /* 0x000fe200078ec0ff */
[----:B------:R-:W-:Y:S01]  /*3390*/  IMAD.SHL.U32 R7, R166, 0x2, RZ ;  /* 0x00000002a6077824 */ /* 0x000fe200078e00ff */
[----:B------:R-:W-:Y:S01]  /*33a0*/  SHF.R.S32.HI R0, RZ, 0x2, R0 ;  /* 0x00000002ff007819 */ /* 0x000fe20000011400 */
[----:B------:R-:W-:-:S02]  /*33b0*/  IMAD.U32 R4, RZ, RZ, UR22 ;  /* 0x00000016ff047e24 */ /* 0x000fc4000f8e00ff */
[----:B------:R-:W-:Y:S01]  /*33c0*/  IMAD.IADD R5, R156, 0x1, -R5 ;  /* 0x000000019c057824 */ /* 0x000fe200078e0a05 */
[----:B------:R-:W-:Y:S01]  /*33d0*/  LOP3.LUT R7, R7, 0x6, RZ, 0xc0, !PT ;  /* 0x0000000607077812 */ /* 0x000fe200078ec0ff */
[--C-:B------:R-:W-:Y:S01]  /*33e0*/  IMAD R6, R3, 0x10, R0.reuse ;  /* 0x0000001003067824 */ /* 0x100fe200078e0200 */
[----:B------:R-:W-:Y:S01]  /*33f0*/  HMMA.16816.F32 R64, R8, R28, R64 ;  /* 0x0000001c0840723c */ /* 0x000fe20000001840 */
[----:B------:R-:W-:Y:S02]  /*3400*/  IMAD R0, R231, 0x10, R0 ;  /* 0x00000010e7007824 */ /* 0x000fe400078e0200 */
[----:B------:R-:W-:Y:S02]  /*3410*/  IMAD.U32 R3, RZ, RZ, UR25 ;  /* 0x00000019ff037e24 */ /* 0x000fe4000f8e00ff */
[----:B------:R-:W-:Y:S01]  /*3420*/  VIADD R167, R0, UR21 ;  /* 0x0000001500a77c36 */ /* 0x000fe20008000000 */
[----:B------:R-:W-:Y:S01]  /*3430*/  HMMA.16816.F32 R36, R52, R18, R36 ;  /* 0x000000123424723c */ /* 0x000fe20000001824 */
[----:B------:R-:W-:-:S02]  /*3440*/  IMAD.SHL.U32 R5, R5, 0x2, RZ ;  /* 0x0000000205057824 */ /* 0x000fc400078e00ff */
[----:B------:R-:W-:Y:S01]  /*3450*/  IMAD R3, R3, 0x40, R7 ;  /* 0x0000004003037824 */ /* 0x000fe200078e0207 */
[----:B------:R-:W-:Y:S01]  /*3460*/  IADD3 R4, R4, -UR16, R167 ;  /* 0x8000001004047c10 */ /* 0x000fe2000fffe0a7 */
[----:B------:R-:W-:Y:S01]  /*3470*/  IMAD R56, R6, UR17, R5 ;  /* 0x0000001106387c24 */ /* 0x000fe2000f8e0205 */
[C---:B------:R-:W-:Y:S01]  /*3480*/  HMMA.16816.F32 R32, R8.reuse, R34, R100 ;  /* 0x000000220820723c */ /* 0x040fe20000001864 */
[C---:B------:R-:W-:Y:S01]  /*3490*/  VIADD R14, R3.reuse, 0x1 ;  /* 0x00000001030e7836 */ /* 0x040fe20000000000 */
[C---:B------:R-:W-:Y:S01]  /*34a0*/  ISETP.GE.AND P2, PT, R3.reuse, UR22, PT ;  /* 0x0000001603007c0c */ /* 0x040fe2000bf46270 */
[C---:B------:R-:W-:Y:S01]  /*34b0*/  IMAD.IADD R5, R4.reuse, 0x1, -R3 ;  /* 0x0000000104057824 */ /* 0x040fe200078e0a03 */
[----:B------:R1:W-:Y:S01]  /*34c0*/  STL [R1+0x7c], R167 ;  /* 0x00007ca701007387 */ /* 0x0003e20000100800 */
[C---:B------:R-:W-:Y:S01]  /*34d0*/  VIADD R15, R3.reuse, 0x8 ;  /* 0x00000008030f7836 */ /* 0x040fe20000000000 */
[C---:B------:R-:W-:Y:S01]  /*34e0*/  HMMA.16816.F32 R28, R8.reuse, R30, R92 ;  /* 0x0000001e081c723c */ /* 0x040fe2000000185c */
[C---:B------:R-:W-:Y:S01]  /*34f0*/  VIADD R16, R3.reuse, 0x9 ;  /* 0x0000000903107836 */ /* 0x040fe20000000000 */
[----:B------:R-:W-:Y:S01]  /*3500*/  IABS R5, R5 ;  /* 0x0000000500057213 */ /* 0x000fe20000000000 */
[----:B------:R-:W-:Y:S01]  /*3510*/  VIADD R18, R3, 0x10 ;  /* 0x0000001003127836 */ /* 0x000fe20000000000 */
[----:B------:R-:W-:Y:S01]  /*3520*/  ISETP.GE.AND P1, PT, R15, UR22, PT ;  /* 0x000000160f007c0c */ /* 0x000fe2000bf26270 */
[----:B------:R-:W-:Y:S01]  /*3530*/  IMAD.IADD R6, R4, 0x1, -R14 ;  /* 0x0000000104067824 */ /* 0x000fe200078e0a0e */
[----:B------:R-:W-:Y:S01]  /*3540*/  HMMA.16816.F32 R100, R8, R24, R96 ;  /* 0x000000180864723c */ /* 0x000fe20000001860 */
[C---:B------:R-:W-:Y:S01]  /*3550*/  VIADD R17, R3.reuse, 0x11 ;  /* 0x0000001103117836 */ /* 0x040fe20000000000 */
[----:B------:R-:W-:Y:S01]  /*3560*/  ISETP.GE.AND P0, PT, R14, UR22, PT ;  /* 0x000000160e007c0c */ /* 0x000fe2000bf06270 */
[----:B------:R-:W-:Y:S01]  /*3570*/  VIADD R19, R3, 0x18 ;  /* 0x0000001803137836 */ /* 0x000fe20000000000 */
[----:B------:R-:W-:Y:S01]  /*3580*/  IABS R7, R6 ;  /* 0x0000000600077213 */ /* 0x000fe20000000000 */
[----:B------:R-:W-:Y:S01]  /*3590*/  IMAD R0, R159, 0x20, R158 ;  /* 0x000000209f007824 */ /* 0x000fe200078e029e */
[C---:B------:R-:W-:Y:S01]  /*35a0*/  HMMA.16816.F32 R92, R52.reuse, R44, R64 ;  /* 0x0000002c345c723c */ /* 0x040fe20000001840 */
[C---:B------:R-:W-:Y:S01]  /*35b0*/  IMAD.IADD R8, R4.reuse, 0x1, -R15 ;  /* 0x0000000104087824 */ /* 0x040fe200078e0a0f */
[----:B------:R-:W-:Y:S01]  /*35c0*/  ISETP.GE.AND P4, PT, R17, UR22, PT ;  /* 0x0000001611007c0c */ /* 0x000fe2000bf86270 */
[C---:B------:R-:W-:Y:S01]  /*35d0*/  IMAD.IADD R9, R4.reuse, 0x1, -R16 ;  /* 0x0000000104097824 */ /* 0x040fe200078e0a10 */
[----:B------:R-:W-:Y:S01]  /*35e0*/  ISETP.GE.AND P3, PT, R19, UR22, PT ;  /* 0x0000001613007c0c */ /* 0x000fe2000bf66270 */
[----:B------:R-:W-:Y:S01]  /*35f0*/  IMAD.IADD R11, R4, 0x1, -R18 ;  /* 0x00000001040b7824 */ /* 0x000fe200078e0a12 */
[----:B------:R-:W-:Y:S01]  /*3600*/  IABS R6, R8 ;  /* 0x0000000800067213 */ /* 0x000fe20000000000 */
[----:B------:R-:W-:Y:S01]  /*3610*/  IMAD.MOV.U32 R10, RZ, RZ, R5 ;  /* 0x000000ffff0a7224 */ /* 0x000fe200078e0005 */
[----:B------:R-:W-:Y:S01]  /*3620*/  IABS R5, R9 ;  /* 0x0000000900057213 */ /* 0x000fe20000000000 */
[----:B------:R-:W-:Y:S01]  /*3630*/  IMAD.MOV.U32 R9, RZ, RZ, R7 ;  /* 0x000000ffff097224 */ /* 0x000fe200078e0007 */
[----:B------:R-:W-:Y:S01]  /*3640*/  IABS R8, R11 ;  /* 0x0000000b00087213 */ /* 0x000fe20000000000 */
[----:B------:R-:W-:Y:S01]  /*3650*/  IMAD.MOV.U32 R7, RZ, RZ, R6 ;  /* 0x000000ffff077224 */ /* 0x000fe200078e0006 */
[C---:B------:R-:W-:Y:S01]  /*3660*/  HMMA.16816.F32 R60, R52.reuse, R40, R20 ;  /* 0x00000028343c723c */ /* 0x040fe20000001814 */
[----:B------:R-:W-:Y:S01]  /*3670*/  IMAD.MOV.U32 R6, RZ, RZ, R5 ;  /* 0x000000ffff067224 */ /* 0x000fe200078e0005 */
[----:B------:R-:W-:Y:S01]  /*3680*/  I2FP.F32.S32 R9, R9 ;  /* 0x0000000900097245 */ /* 0x000fe20000201400 */
[----:B------:R-:W-:Y:S01]  /*3690*/  IMAD.MOV.U32 R5, RZ, RZ, R8 ;  /* 0x000000ffff057224 */ /* 0x000fe200078e0008 */
[----:B------:R-:W-:Y:S01]  /*36a0*/  I2FP.F32.S32 R7, R7 ;  /* 0x0000000700077245 */ /* 0x000fe20000201400 */
[----:B------:R-:W-:Y:S01]  /*36b0*/  IMAD.IADD R0, R157, 0x1, R0 ;  /* 0x000000019d007824 */ /* 0x000fe200078e0200 */
[----:B------:R-:W-:Y:S01]  /*36c0*/  I2FP.F32.S32 R6, R6 ;  /* 0x0000000600067245 */ /* 0x000fe20000201400 */
[C---:B------:R-:W-:Y:S01]  /*36d0*/  VIADD R20, R3.reuse, 0x19 ;  /* 0x0000001903147836 */ /* 0x040fe20000000000 */
[----:B------:R-:W-:Y:S01]  /*36e0*/  I2FP.F32.S32 R5, R5 ;  /* 0x0000000500057245 */ /* 0x000fe20000201400 */
[----:B------:R-:W-:Y:S01]  /*36f0*/  HMMA.16816.F32 R96, R52, R46, R28 ;  /* 0x0000002e3460723c */ /* 0x000fe2000000181c */
[----:B------:R-:W-:-:S02]  /*3700*/  VIADD R21, R3, 0x20 ;  /* 0x0000002003157836 */ /* 0x000fc40000000000 */
[----:B------:R-:W-:Y:S01]  /*3710*/  FFMA.FTZ R64, R6, -UR5, R81 ;  /* 0x8000000506407c23 */ /* 0x000fe20008010051 */
[C---:B------:R-:W-:Y:S02]  /*3720*/  IMAD.IADD R6, R4.reuse, 0x1, -R17 ;  /* 0x0000000104067824 */ /* 0x040fe400078e0a11 */
[----:B------:R-:W-:Y:S01]  /*3730*/  FFMA.FTZ R66, R5, -UR5, R76 ;  /* 0x8000000505427c23 */ /* 0x000fe2000801004c */
[C---:B------:R-:W-:Y:S01]  /*3740*/  IMAD.IADD R5, R4.reuse, 0x1, -R19 ;  /* 0x0000000104057824 */ /* 0x040fe200078e0a13 */
[----:B------:R-:W-:Y:S01]  /*3750*/  I2FP.F32.S32 R10, R10 ;  /* 0x0000000a000a7245 */ /* 0x000fe20000201400 */
[----:B------:R-:W-:Y:S01]  /*3760*/  FFMA.FTZ R47, R7, -UR5, R80 ;  /* 0x80000005072f7c23 */ /* 0x000fe20008010050 */
[C---:B------:R-:W-:Y:S01]  /*3770*/  IMAD.IADD R8, R4.reuse, 0x1, -R20 ;  /* 0x0000000104087824 */ /* 0x040fe200078e0a14 */
[----:B------:R-:W-:Y:S01]  /*3780*/  IABS R7, R6 ;  /* 0x0000000600077213 */ /* 0x000fe20000000000 */
[----:B------:R-:W-:Y:S01]  /*3790*/  FFMA.FTZ R57, R9, -UR5, R85 ;  /* 0x8000000509397c23 */ /* 0x000fe20008010055 */
[----:B------:R-:W-:Y:S01]  /*37a0*/  IABS R6, R5 ;  /* 0x0000000500067213 */ /* 0x000fe20000000000 */
[----:B------:R-:W-:Y:S01]  /*37b0*/  VIADD R22, R3, 0x21 ;  /* 0x0000002103167836 */ /* 0x000fe20000000000 */
[----:B------:R-:W-:Y:S01]  /*37c0*/  IABS R5, R8 ;  /* 0x0000000800057213 */ /* 0x000fe20000000000 */
[----:B------:R-:W-:-:S02]  /*37d0*/  IMAD.IADD R9, R4, 0x1, -R21 ;  /* 0x0000000104097824 */ /* 0x000fc400078e0a15 */
[----:B------:R-:W-:Y:S01]  /*37e0*/  FFMA.FTZ R27, R10, -UR5, R84 ;  /* 0x800000050a1b7c23 */ /* 0x000fe20008010054 */
[----:B------:R-:W-:Y:S01]  /*37f0*/  IMAD.MOV.U32 R8, RZ, RZ, R6 ;  /* 0x000000ffff087224 */ /* 0x000fe200078e0006 */
[----:B------:R-:W-:Y:S01]  /*3800*/  I2FP.F32.S32 R10, R7 ;  /* 0x00000007000a7245 */ /* 0x000fe20000201400 */
[----:B------:R-:W-:Y:S01]  /*3810*/  IMAD.IADD R6, R4, 0x1, -R22 ;  /* 0x0000000104067824 */ /* 0x000fe200078e0a16 */
[----:B------:R-:W-:Y:S01]  /*3820*/  IABS R7, R9 ;  /* 0x0000000900077213 */ /* 0x000fe20000000000 */
[----:B------:R-:W-:Y:S01]  /*3830*/  HMMA.16816.F32 R68, R52, R42, R32 ;  /* 0x0000002a3444723c */ /* 0x000fe20000001820 */
[----:B------:R-:W-:Y:S01]  /*3840*/  I2FP.F32.S32 R9, R8 ;  /* 0x0000000800097245 */ /* 0x000fe20000201400 */
[----:B------:R-:W-:Y:S01]  /*3850*/  FFMA.FTZ R58, R10, -UR5, R77 ;  /* 0x800000050a3a7c23 */ /* 0x000fe2000801004d */
[----:B------:R-:W-:Y:S02]  /*3860*/  I2FP.F32.S32 R8, R5 ;  /* 0x0000000500087245 */ /* 0x000fe40000201400 */
[----:B------:R-:W-:Y:S01]  /*3870*/  IABS R5, R6 ;  /* 0x0000000600057213 */ /* 0x000fe20000000000 */
[----:B------:R-:W-:-:S02]  /*3880*/  IMAD.MOV.U32 R6, RZ, RZ, R7 ;  /* 0x000000ffff067224 */ /* 0x000fc400078e0007 */
[----:B------:R-:W-:Y:S01]  /*3890*/  FFMA.FTZ R65, R9, -UR5, R72 ;  /* 0x8000000509417c23 */ /* 0x000fe20008010048 */
[----:B------:R-:W-:Y:S01]  /*38a0*/  FFMA.FTZ R73, R8, -UR5, R73 ;  /* 0x8000000508497c23 */ /* 0x000fe20008010049 */
[C---:B------:R-:W-:Y:S01]  /*38b0*/  VIADD R7, R4.reuse, 0x8 ;  /* 0x0000000804077836 */ /* 0x040fe20000000000 */
[----:B------:R-:W-:Y:S01]  /*38c0*/  FSEL R84, R47, -INF , !P1 ;  /* 0xff8000002f547808 */ /* 0x000fe20004800000 */
[----:B------:R-:W-:Y:S01]  /*38d0*/  IMAD.MOV.U32 R9, RZ, RZ, R5 ;  /* 0x000000ffff097224 */ /* 0x000fe200078e0005 */
[----:B------:R-:W-:Y:S01]  /*38e0*/  I2FP.F32.S32 R8, R6 ;  /* 0x0000000600087245 */ /* 0x000fe20000201400 */
[C---:B------:R-:W-:Y:S01]  /*38f0*/  VIADD R6, R4.reuse, 0x40 ;  /* 0x0000004004067836 */ /* 0x040fe20000000000 */
[----:B------:R-:W-:Y:S01]  /*3900*/  BAR.SYNC.DEFER_BLOCKING 0x0 ;  /* 0x0000000000007b1d */ /* 0x000fe20000010000 */
[----:B------:R-:W-:Y:S01]  /*3910*/  VIADD R5, R4, 0x48 ;  /* 0x0000004804057836 */ /* 0x000fe20000000000 */
[----:B------:R-:W-:Y:S01]  /*3920*/  I2FP.F32.S32 R11, R9 ;  /* 0x00000009000b7245 */ /* 0x000fe20000201400 */
[----:B------:R-:W-:Y:S01]  /*3930*/  FFMA.FTZ R72, R8, -UR5, R88 ;  /* 0x8000000508487c23 */ /* 0x000fe20008010058 */
[--C-:B------:R-:W-:Y:S01]  /*3940*/  IMAD.IADD R8, R6, 0x1, -R3.reuse ;  /* 0x0000000106087824 */ /* 0x100fe200078e0a03 */
[----:B------:R-:W-:Y:S01]  /*3950*/  ISETP.GE.AND P6, PT, R16, UR22, PT ;  /* 0x0000001610007c0c */ /* 0x000fe2000bfc6270 */
[----:B------:R-:W-:-:S02]  /*3960*/  IMAD.IADD R10, R5, 0x1, -R3 ;  /* 0x00000001050a7824 */ /* 0x000fc400078e0a03 */
[----:B------:R-:W-:Y:S01]  /*3970*/  FFMA.FTZ R67, R11, -UR5, R89 ;  /* 0x800000050b437c23 */ /* 0x000fe20008010059 */
[C---:B------:R-:W-:Y:S01]  /*3980*/  IMAD.IADD R9, R7.reuse, 0x1, -R3 ;  /* 0x0000000107097824 */ /* 0x040fe200078e0a03 */
[----:B------:R-:W-:Y:S02]  /*3990*/  IABS R8, R8 ;  /* 0x0000000800087213 */ /* 0x000fe40000000000 */
[----:B------:R-:W-:Y:S01]  /*39a0*/  IABS R11, R10 ;  /* 0x0000000a000b7213 */ /* 0x000fe20000000000 */
[--C-:B------:R-:W-:Y:S01]  /*39b0*/  IMAD.IADD R10, R6, 0x1, -R14.reuse ;  /* 0x00000001060a7824 */ /* 0x100fe200078e0a0e */
[----:B------:R-:W-:Y:S01]  /*39c0*/  IABS R12, R9 ;  /* 0x00000009000c7213 */ /* 0x000fe20000000000 */
[----:B------:R-:W-:Y:S01]  /*39d0*/  IMAD.IADD R9, R7, 0x1, -R14 ;  /* 0x0000000107097824 */ /* 0x000fe200078e0a0e */
[----:B------:R-:W-:Y:S01]  /*39e0*/  ISETP.GE.AND P5, PT, R18, UR22, PT ;  /* 0x0000001612007c0c */ /* 0x000fe2000bfa6270 */
[----:B------:R-:W-:Y:S01]  /*39f0*/  IMAD.MOV.U32 R13, RZ, RZ, R8 ;  /* 0x000000ffff0d7224 */ /* 0x000fe200078e0008 */
[----:B------:R-:W-:Y:S01]  /*3a00*/  IABS R8, R10 ;  /* 0x0000000a00087213 */ /* 0x000fe20000000000 */
[----:B------:R-:W-:Y:S01]  /*3a10*/  IMAD.MOV.U32 R10, RZ, RZ, R11 ;  /* 0x000000ffff0a7224 */ /* 0x000fe200078e000b */
[----:B------:R-:W-:-:S02]  /*3a20*/  IABS R9, R9 ;  /* 0x0000000900097213 */ /* 0x000fc40000000000 */
[----:B------:R-:W-:Y:S02]  /*3a30*/  I2FP.F32.S32 R8, R8 ;  /* 0x0000000800087245 */ /* 0x000fe40000201400 */
[----:B------:R-:W-:Y:S02]  /*3a40*/  I2FP.F32.S32 R9, R9 ;  /* 0x0000000900097245 */ /* 0x000fe40000201400 */
[----:B------:R-:W-:Y:S01]  /*3a50*/  I2FP.F32.S32 R10, R10 ;  /* 0x0000000a000a7245 */ /* 0x000fe20000201400 */
[----:B------:R-:W-:Y:S01]  /*3a60*/  FFMA.FTZ R44, R8, -UR5, R49 ;  /* 0x80000005082c7c23 */ /* 0x000fe20008010031 */
[----:B------:R-:W-:Y:S01]  /*3a70*/  I2FP.F32.S32 R12, R12 ;  /* 0x0000000c000c7245 */ /* 0x000fe20000201400 */
[----:B------:R-:W-:Y:S01]  /*3a80*/  FFMA.FTZ R45, R9, -UR5, R87 ;  /* 0x80000005092d7c23 */ /* 0x000fe20008010057 */
[----:B------:R-:W-:Y:S01]  /*3a90*/  I2FP.F32.S32 R11, R13 ;  /* 0x0000000d000b7245 */ /* 0x000fe20000201400 */
[----:B------:R-:W-:Y:S02]  /*3aa0*/  IMAD.IADD R8, R5, 0x1, -R14 ;  /* 0x0000000105087824 */ /* 0x000fe400078e0a0e */
[----:B------:R-:W-:Y:S01]  /*3ab0*/  FFMA.FTZ R23, R10, -UR5, R50 ;  /* 0x800000050a177c23 */ /* 0x000fe20008010032 */
[----:B------:R-:W-:-:S02]  /*3ac0*/  IMAD.IADD R9, R7, 0x1, -R15 ;  /* 0x0000000107097824 */ /* 0x000fc400078e0a0f */
[----:B------:R-:W-:Y:S01]  /*3ad0*/  FFMA.FTZ R25, R12, -UR5, R86 ;  /* 0x800000050c197c23 */ /* 0x000fe20008010056 */
[--C-:B------:R-:W-:Y:S02]  /*3ae0*/  IMAD.IADD R10, R6, 0x1, -R15.reuse ;  /* 0x00000001060a7824 */ /* 0x100fe400078e0a0f */
[----:B------:R-:W-:Y:S01]  /*3af0*/  FFMA.FTZ R24, R11, -UR5, R48 ;  /* 0x800000050b187c23 */ /* 0x000fe20008010030 */
        /* <DEDUP_REMOVED lines=24> */
[----:B------:R-:W-:-:S02]  /*3c80*/  IMAD.IADD R11, R6, 0x1, -R18 ;  /* 0x00000001060b7824 */ /* 0x000fc400078e0a12 */
[----:B------:R-:W-:Y:S01]  /*3c90*/  FFMA.FTZ R46, R9, -UR5, R83 ;  /* 0x80000005092e7c23 */ /* 0x000fe20008010053 */
[----:B------:R-:W-:Y:S02]  /*3ca0*/  IMAD.IADD R9, R6, 0x1, -R16 ;  /* 0x0000000106097824 */ /* 0x000fe400078e0a10 */
[----:B------:R-:W-:Y:S01]  /*3cb0*/  FFMA.FTZ R15, R8, -UR5, R38 ;  /* 0x80000005080f7c23 */ /* 0x000fe20008010026 */
        /* <DEDUP_REMOVED lines=16> */
[----:B------:R-:W-:Y:S01]  /*3dc0*/  IMAD.IADD R9, R7, 0x1, -R17 ;  /* 0x0000000107097824 */ /* 0x000fe200078e0a11 */
[----:B------:R-:W-:Y:S01]  /*3dd0*/  I2FP.F32.S32 R13, R13 ;  /* 0x0000000d000d7245 */ /* 0x000fe20000201400 */
[----:B------:R-:W-:Y:S01]  /*3de0*/  FFMA.FTZ R40, R11, -UR5, R39 ;  /* 0x800000050b287c23 */ /* 0x000fe20008010027 */
[----:B------:R-:W-:Y:S01]  /*3df0*/  FFMA.FTZ R43, R10, -UR5, R78 ;  /* 0x800000050a2b7c23 */ /* 0x000fe2000801004e */
[----:B------:R-:W-:Y:S01]  /*3e00*/  FFMA.FTZ R39, R8, -UR5, R62 ;  /* 0x8000000508277c23 */ /* 0x000fe2000801003e */
[----:B------:R-:W-:-:S02]  /*3e10*/  IMAD.IADD R8, R6, 0x1, -R17 ;  /* 0x0000000106087824 */ /* 0x000fc400078e0a11 */
[----:B------:R-:W-:Y:S01]  /*3e20*/  FFMA.FTZ R42, R13, -UR5, R37 ;  /* 0x800000050d2a7c23 */ /* 0x000fe20008010025 */
[----:B------:R-:W-:Y:S01]  /*3e30*/  IMAD.IADD R10, R5, 0x1, -R17 ;  /* 0x00000001050a7824 */ /* 0x000fe200078e0a11 */
[----:B------:R-:W-:Y:S01]  /*3e40*/  IABS R11, R9 ;  /* 0x00000009000b7213 */ /* 0x000fe20000000000 */
[--C-:B------:R-:W-:Y:S01]  /*3e50*/  IMAD.IADD R12, R7, 0x1, -R19.reuse ;  /* 0x00000001070c7824 */ /* 0x100fe200078e0a13 */
[----:B------:R-:W-:Y:S01]  /*3e60*/  IABS R9, R8 ;  /* 0x0000000800097213 */ /* 0x000fe20000000000 */
[----:B------:R-:W-:Y:S01]  /*3e70*/  IMAD.IADD R13, R6, 0x1, -R19 ;  /* 0x00000001060d7824 */ /* 0x000fe200078e0a13 */
[----:B------:R-:W-:Y:S02]  /*3e80*/  IABS R8, R10 ;  /* 0x0000000a00087213 */ /* 0x000fe40000000000 */
[----:B------:R-:W-:Y:S01]  /*3e90*/  IABS R10, R12 ;  /* 0x0000000c000a7213 */ /* 0x000fe20000000000 */
[----:B------:R-:W-:Y:S01]  /*3ea0*/  IMAD.MOV.U32 R12, RZ, RZ, R11 ;  /* 0x000000ffff0c7224 */ /* 0x000fe200078e000b */
[----:B------:R-:W-:Y:S01]  /*3eb0*/  IABS R14, R13 ;  /* 0x0000000d000e7213 */ /* 0x000fe20000000000 */
[----:B------:R-:W-:Y:S01]  /*3ec0*/  IMAD.MOV.U32 R11, RZ, RZ, R9 ;  /* 0x000000ffff0b7224 */ /* 0x000fe200078e0009 */
[----:B------:R-:W-:Y:S01]  /*3ed0*/  FSEL R60, R25, -INF , !P2 ;  /* 0xff800000193c7808 */ /* 0x000fe20005000000 */
[----:B------:R-:W-:Y:S01]  /*3ee0*/  IMAD.MOV.U32 R9, RZ, RZ, R10 ;  /* 0x000000ffff097224 */ /* 0x000fe200078e000a */
[----:B------:R-:W-:Y:S01]  /*3ef0*/  I2FP.F32.S32 R13, R12 ;  /* 0x0000000c000d7245 */ /* 0x000fe20000201400 */
[----:B------:R-:W-:Y:S01]  /*3f00*/  IMAD.MOV.U32 R10, RZ, RZ, R14 ;  /* 0x000000ffff0a7224 */ /* 0x000fe200078e000e */
[----:B------:R-:W-:-:S02]  /*3f10*/  I2FP.F32.S32 R12, R11 ;  /* 0x0000000b000c7245 */ /* 0x000fc40000201400 */
[----:B------:R-:W-:Y:S01]  /*3f20*/  I2FP.F32.S32 R11, R8 ;  /* 0x00000008000b7245 */ /* 0x000fe20000201400 */
[----:B------:R-:W-:Y:S01]  /*3f30*/  FFMA.FTZ R37, R13, -UR5, R79 ;  /* 0x800000050d257c23 */ /* 0x000fe2000801004f */
[----:B------:R-:W-:Y:S01]  /*3f40*/  I2FP.F32.S32 R8, R10 ;  /* 0x0000000a00087245 */ /* 0x000fe20000201400 */
[----:B------:R-:W-:Y:S01]  /*3f50*/  FFMA.FTZ R35, R12, -UR5, R61 ;  /* 0x800000050c237c23 */ /* 0x000fe2000801003d */
[----:B------:R-:W-:Y:S01]  /*3f60*/  I2FP.F32.S32 R9, R9 ;  /* 0x0000000900097245 */ /* 0x000fe20000201400 */
[----:B------:R-:W-:Y:S02]  /*3f70*/  IMAD.IADD R10, R6, 0x1, -R20 ;  /* 0x00000001060a7824 */ /* 0x000fe400078e0a14 */
[----:B------:R-:W-:Y:S01]  /*3f80*/  FFMA.FTZ R34, R11, -UR5, R63 ;  /* 0x800000050b227c23 */ /* 0x000fe2000801003f */
[----:B------:R-:W-:Y:S01]  /*3f90*/  FFMA.FTZ R36, R8, -UR5, R68 ;  /* 0x8000000508247c23 */ /* 0x000fe20008010044 */
[----:B------:R-:W-:Y:S02]  /*3fa0*/  IMAD.IADD R8, R5, 0x1, -R19 ;  /* 0x0000000105087824 */ /* 0x000fe400078e0a13 */
[----:B------:R-:W-:Y:S01]  /*3fb0*/  FFMA.FTZ R38, R9, -UR5, R74 ;  /* 0x8000000509267c23 */ /* 0x000fe2000801004a */
[--C-:B------:R-:W-:Y:S01]  /*3fc0*/  IMAD.IADD R9, R7, 0x1, -R20.reuse ;  /* 0x0000000107097824 */ /* 0x100fe200078e0a14 */
[----:B------:R-:W-:Y:S01]  /*3fd0*/  FSEL R74, R24, -INF , !P2 ;  /* 0xff800000184a7808 */ /* 0x000fe20005000000 */
        /* <DEDUP_REMOVED lines=10> */
[----:B------:R-:W-:Y:S01]  /*4080*/  ISETP.GE.AND P2, PT, R20, UR22, PT ;  /* 0x0000001614007c0c */ /* 0x000fe2000bf46270 */
        /* <DEDUP_REMOVED lines=8> */
[--C-:B------:R-:W-:Y:S01]  /*4110*/  IMAD.IADD R13, R5, 0x1, -R22.reuse ;  /* 0x00000001050d7824 */ /* 0x100fe200078e0a16 */
        /* <DEDUP_REMOVED lines=26> */
[----:B------:R-:W-:Y:S01]  /*42c0*/  FFMA.FTZ R19, R11, -UR5, R94 ;  /* 0x800000050b137c23 */ /* 0x000fe2000801005e */
[----:B------:R-:W-:Y:S01]  /*42d0*/  FSEL R79, R57, -INF , !P0 ;  /* 0xff800000394f7808 */ /* 0x000fe20004000000 */
[----:B------:R-:W-:Y:S01]  /*42e0*/  FFMA.FTZ R15, R8, -UR5, R95 ;  /* 0x80000005080f7c23 */ /* 0x000fe2000801005f */
[----:B------:R-:W-:Y:S01]  /*42f0*/  ISETP.GE.AND P1, PT, R22, UR22, PT ;  /* 0x0000001616007c0c */ /* 0x000fe2000bf26270 */
[----:B------:R-:W-:Y:S01]  /*4300*/  VIADD R12, R3, 0x28 ;  /* 0x00000028030c7836 */ /* 0x000fe20000000000 */
[----:B------:R-:W-:Y:S01]  /*4310*/  FSEL R57, R45, -INF , !P0 ;  /* 0xff8000002d397808 */ /* 0x000fe20004000000 */
[C---:B------:R-:W-:Y:S01]  /*4320*/  VIADD R11, R3.reuse, 0x29 ;  /* 0x00000029030b7836 */ /* 0x040fe20000000000 */
[----:B------:R-:W-:Y:S01]  /*4330*/  FSEL R63, R44, -INF , !P0 ;  /* 0xff8000002c3f7808 */ /* 0x000fe20004000000 */
[C---:B------:R-:W-:Y:S01]  /*4340*/  VIADD R10, R3.reuse, 0x30 ;  /* 0x00000030030a7836 */ /* 0x040fe20000000000 */
[----:B------:R-:W-:Y:S01]  /*4350*/  FSEL R69, R26, -INF , !P0 ;  /* 0xff8000001a457808 */ /* 0x000fe20004000000 */
[----:B------:R-:W-:-:S02]  /*4360*/  VIADD R9, R3, 0x31 ;  /* 0x0000003103097836 */ /* 0x000fc40000000000 */
[----:B------:R-:W-:Y:S01]  /*4370*/  FFMA.FTZ R22, R13, -UR5, R92 ;  /* 0x800000050d167c23 */ /* 0x000fe2000801005c */
[----:B------:R-:W-:Y:S01]  /*4380*/  VIADD R8, R3, 0x38 ;  /* 0x0000003803087836 */ /* 0x000fe20000000000 */
[----:B------:R-:W-:Y:S01]  /*4390*/  ISETP.GE.AND P0, PT, R21, UR22, PT ;  /* 0x0000001615007c0c */ /* 0x000fe2000bf06270 */
[----:B------:R-:W-:Y:S01]  /*43a0*/  VIADD R3, R3, 0x39 ;  /* 0x0000003903037836 */ /* 0x000fe20000000000 */
[----:B------:R-:W-:Y:S01]  /*43b0*/  SHF.R.S32.HI R14, RZ, 0x1f, R56 ;  /* 0x0000001fff0e7819 */ /* 0x000fe20000011438 */
[----:B------:R-:W-:Y:S01]  /*43c0*/  IMAD.IADD R13, R4, 0x1, -R12 ;  /* 0x00000001040d7824 */ /* 0x000fe200078e0a0c */
        /* <DEDUP_REMOVED lines=10> */
[----:B------:R-:W-:Y:S01]  /*4470*/  IADD3 R212, P0, R56, UR6, RZ ;  /* 0x0000000638d47c10 */ /* 0x000fe2000ff1e0ff */
[----:B------:R-:W-:Y:S01]  /*4480*/  IMAD.U32 R4, RZ, RZ, UR6 ;  /* 0x00000006ff047e24 */ /* 0x000fe2000f8e00ff */
[----:B------:R-:W-:Y:S01]  /*4490*/  FSEL R48, R46, -INF , !P6 ;  /* 0xff8000002e307808 */ /* 0x000fe20007000000 */
[C-C-:B------:R-:W-:Y:S01]  /*44a0*/  IMAD.IADD R25, R7.reuse, 0x1, -R12.reuse ;  /* 0x0000000107197824 */ /* 0x140fe200078e0a0c */
[----:B------:R-:W-:Y:S01]  /*44b0*/  FSEL R61, R42, -INF , !P6 ;  /* 0xff8000002a3d7808 */ /* 0x000fe20007000000 */
[----:B------:R-:W-:Y:S01]  /*44c0*/  IMAD.IADD R26, R6, 0x1, -R12 ;  /* 0x00000001061a7824 */ /* 0x000fe200078e0a0c */
[----:B------:R-:W-:Y:S01]  /*44d0*/  FSEL R86, R40, -INF , !P6 ;  /* 0xff80000028567808 */ /* 0x000fe20007000000 */
[--C-:B------:R-:W-:Y:S01]  /*44e0*/  IMAD.IADD R32, R7, 0x1, -R11.reuse ;  /* 0x0000000107207824 */ /* 0x100fe200078e0a0b */
[----:B------:R-:W-:Y:S01]  /*44f0*/  FSEL R75, R66, -INF , !P5 ;  /* 0xff800000424b7808 */ /* 0x000fe20006800000 */
[C---:B------:R-:W-:Y:S01]  /*4500*/  IMAD.IADD R33, R6.reuse, 0x1, -R11 ;  /* 0x0000000106217824 */ /* 0x040fe200078e0a0b */
[----:B------:R-:W-:Y:S01]  /*4510*/  FSEL R49, R43, -INF , !P5 ;  /* 0xff8000002b317808 */ /* 0x000fe20006800000 */
[----:B------:R-:W-:Y:S01]  /*4520*/  IMAD.IADD R45, R5, 0x1, -R9 ;  /* 0x00000001052d7824 */ /* 0x000fe200078e0a09 */
[----:B------:R-:W-:Y:S01]  /*4530*/  FSEL R62, R41, -INF , !P5 ;  /* 0xff800000293e7808 */ /* 0x000fe20006800000 */
[----:B------:R-:W-:Y:S01]  /*4540*/  IMAD.IADD R44, R5, 0x1, -R8 ;  /* 0x00000001052c7824 */ /* 0x000fe200078e0a08 */
[----:B------:R-:W-:Y:S01]  /*4550*/  FSEL R92, R39, -INF , !P5 ;  /* 0xff800000275c7808 */ /* 0x000fe20006800000 */
[--C-:B------:R-:W-:Y:S01]  /*4560*/  IMAD.IADD R43, R5, 0x1, -R3.reuse ;  /* 0x00000001052b7824 */ /* 0x100fe200078e0a03 */
[----:B------:R-:W-:Y:S01]  /*4570*/  FSEL R50, R37, -INF , !P4 ;  /* 0xff80000025327808 */ /* 0x000fe20006000000 */
[----:B------:R-:W-:Y:S01]  /*4580*/  IMAD.IADD R39, R7, 0x1, -R3 ;  /* 0x0000000107277824 */ /* 0x000fe200078e0a03 */
[----:B------:R-:W-:Y:S01]  /*4590*/  FSEL R64, R35, -INF , !P4 ;  /* 0xff80000023407808 */ /* 0x000fe20006000000 */
[--C-:B------:R-:W-:Y:S01]  /*45a0*/  IMAD.IADD R35, R6, 0x1, -R10.reuse ;  /* 0x0000000106237824 */ /* 0x100fe200078e0a0a */
[----:B------:R-:W-:Y:S01]  /*45b0*/  FSEL R90, R34, -INF , !P4 ;  /* 0xff800000225a7808 */ /* 0x000fe20006000000 */
[----:B------:R-:W-:Y:S01]  /*45c0*/  IMAD.IADD R34, R7, 0x1, -R10 ;  /* 0x0000000107227824 */ /* 0x000fe200078e0a0a */
[----:B------:R-:W-:Y:S01]  /*45d0*/  ISETP.GE.AND P6, PT, R12, UR22, PT ;  /* 0x000000160c007c0c */ /* 0x000fe2000bfc6270 */
[----:B------:R-:W-:Y:S01]  /*45e0*/  IMAD.IADD R12, R5, 0x1, -R12 ;  /* 0x00000001050c7824 */ /* 0x000fe200078e0a0c */
[----:B------:R-:W-:Y:S01]  /*45f0*/  ISETP.GE.AND P5, PT, R11, UR22, PT ;  /* 0x000000160b007c0c */ /* 0x000fe2000bfa6270 */
[C---:B------:R-:W-:Y:S01]  /*4600*/  IMAD.IADD R11, R5.reuse, 0x1, -R11 ;  /* 0x00000001050b7824 */ /* 0x040fe200078e0a0b */
[----:B------:R-:W-:Y:S01]  /*4610*/  ISETP.GE.AND P4, PT, R10, UR22, PT ;  /* 0x000000160a007c0c */ /* 0x000fe2000bf86270 */
        /* <DEDUP_REMOVED lines=8> */
[C---:B------:R-:W-:Y:S01]  /*46a0*/  IMAD.IADD R37, R7.reuse, 0x1, -R9 ;  /* 0x0000000107257824 */ /* 0x040fe200078e0a09 */
[----:B------:R-:W-:Y:S01]  /*46b0*/  LEA.HI.X.SX32 R213, R4, R14, 0x1, P0 ;  /* 0x0000000e04d57211 */ /* 0x000fe200000f0eff */
[----:B------:R-:W-:Y:S01]  /*46c0*/  IMAD.IADD R40, R7, 0x1, -R8 ;  /* 0x0000000107287824 */ /* 0x000fe200078e0a08 */
[----:B------:R-:W-:-:S02]  /*46d0*/  IABS R5, R13 ;  /* 0x0000000d00057213 */ /* 0x000fc40000000000 */
[----:B------:R-:W-:Y:S02]  /*46e0*/  ISETP.GE.AND P1, PT, R3, UR22, PT ;  /* 0x0000001603007c0c */ /* 0x000fe4000bf26270 */
[----:B------:R-:W-:Y:S01]  /*46f0*/  IABS R4, R16 ;  /* 0x0000001000047213 */ /* 0x000fe20000000000 */
[----:B------:R-:W-:Y:S01]  /*4700*/  IMAD.MOV.U32 R7, RZ, RZ, R5 ;  /* 0x000000ffff077224 */ /* 0x000fe200078e0005 */
[----:B------:R-:W-:Y:S02]  /*4710*/  IABS R3, R18 ;  /* 0x0000001200037213 */ /* 0x000fe40000000000 */
        /* <DEDUP_REMOVED lines=9> */
[----:B------:R-:W-:Y:S02]  /*47b0*/  I2FP.F32.S32 R3, R3 ;  /* 0x0000000300037245 */ /* 0x000fe40000201400 */
[----:B------:R-:W-:Y:S01]  /*47c0*/  FSEL R51, R38, -INF , !P3 ;  /* 0xff80000026337808 */ /* 0x000fe20005800000 */
[----:B------:R-:W-:Y:S01]  /*47d0*/  FFMA.FTZ R36, R4, -UR5, R112 ;  /* 0x8000000504247c23 */ /* 0x000fe20008010070 */
[----:B------:R-:W-:Y:S01]  /*47e0*/  IABS R4, R23 ;  /* 0x0000001700047213 */ /* 0x000fe20000000000 */
[----:B------:R-:W-:Y:S01]  /*47f0*/  FFMA.FTZ R27, R3, -UR5, R113 ;  /* 0x80000005031b7c23 */ /* 0x000fe20008010071 */
[----:B------:R-:W-:Y:S01]  /*4800*/  IABS R3, R25 ;  /* 0x0000001900037213 */ /* 0x000fe20000000000 */
[----:B------:R-:W-:Y:S01]  /*4810*/  FFMA.FTZ R38, R5, -UR5, R105 ;  /* 0x8000000505267c23 */ /* 0x000fe20008010069 */
[----:B------:R-:W-:Y:S01]  /*4820*/  FSEL R73, R73, -INF , !P2 ;  /* 0xff80000049497808 */ /* 0x000fe20005000000 */
[----:B------:R-:W-:Y:S01]  /*4830*/  IMAD.MOV.U32 R7, RZ, RZ, R4 ;  /* 0x000000ffff077224 */ /* 0x000fe200078e0004 */
[----:B------:R-:W-:Y:S01]  /*4840*/  FSEL R58, R30, -INF , !P2 ;  /* 0xff8000001e3a7808 */ /* 0x000fe20005000000 */
[----:B------:R-:W-:Y:S01]  /*4850*/  IMAD.MOV.U32 R4, RZ, RZ, R3 ;  /* 0x000000ffff047224 */ /* 0x000fe200078e0003 */
[----:B------:R-:W-:-:S02]  /*4860*/  FSEL R66, R29, -INF , !P2 ;  /* 0xff8000001d427808 */ /* 0x000fc40005000000 */
[----:B------:R-:W-:Y:S02]  /*4870*/  FSEL R88, R28, -INF , !P2 ;  /* 0xff8000001c587808 */ /* 0x000fe40005000000 */
[----:B------:R-:W-:Y:S02]  /*4880*/  IABS R6, R26 ;  /* 0x0000001a00067213 */ /* 0x000fe40000000000 */
[----:B------:R-:W-:Y:S02]  /*4890*/  ISETP.GE.AND P2, PT, R8, UR22, PT ;  /* 0x0000001608007c0c */ /* 0x000fe4000bf46270 */
[----:B------:R-:W-:Y:S01]  /*48a0*/  IABS R5, R24 ;  /* 0x0000001800057213 */ /* 0x000fe20000000000 */
[----:B------:R-:W-:Y:S01]  /*48b0*/  IMAD.MOV.U32 R3, RZ, RZ, R6 ;  /* 0x000000ffff037224 */ /* 0x000fe200078e0006 */
[----:B------:R-:W-:Y:S02]  /*48c0*/  IABS R8, R12 ;  /* 0x0000000c00087213 */ /* 0x000fe40000000000 */
[----:B------:R-:W-:-:S02]  /*48d0*/  FSEL R85, R31, -INF , !P3 ;  /* 0xff8000001f557808 */ /* 0x000fc40005800000 */
[----:B------:R-:W-:Y:S01]  /*48e0*/  ISETP.GE.AND P3, PT, R9, UR22, PT ;  /* 0x0000001609007c0c */ /* 0x000fe2000bf66270 */
[C---:B------:R-:W-:Y:S01]  /*48f0*/  HMMA.16816.F32 R28, R52.reuse, R160, R100 ;  /* 0x000000a0341c723c */ /* 0x040fe20000001864 */
        /* <DEDUP_REMOVED lines=8> */
[----:B------:R-:W-:Y:S01]  /*4980*/  IABS R5, R32 ;  /* 0x0000002000057213 */ /* 0x000fe20000000000 */
[----:B------:R-:W-:Y:S01]  /*4990*/  FFMA.FTZ R24, R9, -UR5, R116 ;  /* 0x8000000509187c23 */ /* 0x000fe20008010074 */
[----:B------:R-:W-:Y:S01]  /*49a0*/  IABS R8, R35 ;  /* 0x0000002300087213 */ /* 0x000fe20000000000 */
[----:B------:R-:W-:Y:S01]  /*49b0*/  FFMA.FTZ R20, R3, -UR5, R98 ;  /* 0x8000000503147c23 */ /* 0x000fe20008010062 */
[----:B------:R-:W-:Y:S01]  /*49c0*/  I2FP.F32.S32 R7, R7 ;  /* 0x0000000700077245 */ /* 0x000fe20000201400 */
[----:B------:R-:W-:Y:S01]  /*49d0*/  IMAD.MOV.U32 R9, RZ, RZ, R5 ;  /* 0x000000ffff097224 */ /* 0x000fe200078e0005 */
[----:B------:R-:W-:Y:S01]  /*49e0*/  IABS R4, R33 ;  /* 0x0000002100047213 */ /* 0x000fe20000000000 */
[----:B------:R-:W-:Y:S01]  /*49f0*/  IMAD.MOV.U32 R5, RZ, RZ, R8 ;  /* 0x000000ffff057224 */ /* 0x000fe200078e0008 */
[----:B------:R-:W-:Y:S01]  /*4a00*/  IABS R6, R34 ;  /* 0x0000002200067213 */ /* 0x000fe20000000000 */
[----:B------:R-:W-:Y:S01]  /*4a10*/  FFMA.FTZ R23, R7, -UR5, R117 ;  /* 0x8000000507177c23 */ /* 0x000fe20008010075 */
[----:B------:R-:W-:Y:S01]  /*4a20*/  IABS R3, R11 ;  /* 0x0000000b00037213 */ /* 0x000fe20000000000 */
        /* <DEDUP_REMOVED lines=40> */
[----:B------:R-:W-:Y:S01]  /*4cb0*/  PLOP3.LUT P0, PT, PT, PT, UP0, 0x80, 0x0 ;  /* 0x000000000000781c */ /* 0x000fe20003f0f008 */
[----:B------:R-:W-:Y:S01]  /*4cc0*/  IMAD.MOV.U32 R3, RZ, RZ, R6 ;  /* 0x000000ffff037224 */ /* 0x000fe200078e0006 */
[----:B------:R-:W-:Y:S01]  /*4cd0*/  I2FP.F32.S32 R6, R4 ;  /* 0x0000000400067245 */ /* 0x000fe20000201400 */
[----:B------:R-:W-:Y:S01]  /*4ce0*/  IMAD.MOV.U32 R5, RZ, RZ, R8 ;  /* 0x000000ffff057224 */ /* 0x000fe200078e0008 */
[----:B------:R-:W-:-:S02]  /*4cf0*/  I2FP.F32.S32 R8, R9 ;  /* 0x0000000900087245 */ /* 0x000fc40000201400 */
[----:B------:R-:W-:Y:S02]  /*4d00*/  I2FP.F32.S32 R4, R3 ;  /* 0x0000000300047245 */ /* 0x000fe40000201400 */
[----:B------:R-:W-:Y:S01]  /*4d10*/  I2FP.F32.S32 R7, R7 ;  /* 0x0000000700077245 */ /* 0x000fe20000201400 */
[----:B------:R-:W-:Y:S01]  /*4d20*/  FFMA.FTZ R8, R8, -UR5, R52 ;  /* 0x8000000508087c23 */ /* 0x000fe20008010034 */
[----:B------:R-:W-:Y:S01]  /*4d30*/  I2FP.F32.S32 R3, R5 ;  /* 0x0000000500037245 */ /* 0x000fe20000201400 */
[----:B------:R-:W-:Y:S01]  /*4d40*/  FFMA.FTZ R5, R6, -UR5, R31 ;  /* 0x8000000506057c23 */ /* 0x000fe2000801001f */
[----:B------:R-:W-:Y:S01]  /*4d50*/  FFMA.FTZ R4, R4, -UR5, R54 ;  /* 0x8000000504047c23 */ /* 0x000fe20008010036 */
[----:B------:R-:W-:Y:S01]  /*4d60*/  FFMA.FTZ R7, R7, -UR5, R53 ;  /* 0x8000000507077c23 */ /* 0x000fe20008010035 */
[----:B------:R-:W-:Y:S01]  /*4d70*/  FSEL R95, R42, -INF , !P6 ;  /* 0xff8000002a5f7808 */ /* 0x000fe20007000000 */
[----:B------:R-:W-:Y:S01]  /*4d80*/  FFMA.FTZ R3, R3, -UR5, R55 ;  /* 0x8000000503037c23 */ /* 0x000fe20008010037 */
        /* <DEDUP_REMOVED lines=17> */
[----:B-1----:R-:W-:Y:S02]  /*4ea0*/  FSEL R167, R8, -INF , !P2 ;  /* 0xff80000008a77808 */ /* 0x002fe40005000000 */
        /* <DEDUP_REMOVED lines=70> */
.L_x_693:
[----:B------:R-:W-:Y:S05]  /*5310*/  BSYNC B0 ;  /* 0x0000000000007941 */ /* 0x000fea0003800000 */
.L_x_692:
[----:B------:R-:W0:Y:S02]  /*5320*/  LDGDEPBAR ;  /* 0x00000000000079af */ /* 0x000e240000000000 */
.L_x_691:
[----:B------:R-:W-:Y:S01]  /*5330*/  FMNMX.FTZ R3, R60, R57, !PT ;  /* 0x000000393c037209 */ /* 0x000fe20007810000 */
[----:B-12---:R-:W-:Y:S01]  /*5340*/  IMAD.U32 R6, RZ, RZ, UR15 ;  /* 0x0000000fff067e24 */ /* 0x006fe2000f8e00ff */
[----:B------:R-:W-:Y:S01]  /*5350*/  LOP3.LUT R244, R244, UR26, RZ, 0x3c, !PT ;  /* 0x0000001af4f47c12 */ /* 0x000fe2000f8e3cff */
[----:B------:R-:W-:Y:S01]  /*5360*/  USHF.L.U32 UR30, UR25, 0x1, URZ ;  /* 0x00000001191e7899 */ /* 0x000fe2000800063f */
[----:B------:R-:W-:Y:S01]  /*5370*/  FMNMX.FTZ R3, R59, R3, !PT ;  /* 0x000000033b037209 */ /* 0x000fe20007810000 */
[----:B------:R-:W-:Y:S01]  /*5380*/  IMAD R231, R6, 0x8, R231 ;  /* 0x0000000806e77824 */ /* 0x000fe200078e02e7 */
[----:B------:R-:W-:Y:S01]  /*5390*/  UIADD3 UR7, UR27, -0x4498517b, URZ ;  /* 0xbb67ae851b077890 */ /* 0x000fe2000fffe03f */
[----:B------:R-:W-:Y:S01]  /*53a0*/  IMAD.WIDE.U32 R80, R192, -0x2daee0ad, RZ ;  /* 0xd2511f53c0507825 */ /* 0x000fe200078e00ff */
[----:B------:R-:W-:Y:S01]  /*53b0*/  FMNMX.FTZ R3, R48, R3, !PT ;  /* 0x0000000330037209 */ /* 0x000fe20007810000 */
[----:B------:R-:W-:Y:S01]  /*53c0*/  ULOP3.LUT UR8, UR30, UR27, URZ, 0x3c, !UPT ;  /* 0x0000001b1e087292 */ /* 0x000fe2000f8e3c3f */
[----:B------:R-:W-:Y:S01]  /*53d0*/  STL [R1+0x1b4], R212 ;  /* 0x0001b4d401007387 */ /* 0x000fe20000100800 */
[----:B------:R-:W-:Y:S01]  /*53e0*/  VIADD R7, R231, 0x4 ;  /* 0x00000004e7077836 */ /* 0x000fe20000000000 */
[----:B------:R-:W-:Y:S01]  /*53f0*/  FMNMX.FTZ R4, R49, R3, !PT ;  /* 0x0000000331047209 */ /* 0x000fe20007810000 */
[----:B------:R-:W-:Y:S01]  /*5400*/  UIADD3 UR24, UR26, -0x61c88647, URZ ;  /* 0x9e3779b91a187890 */ /* 0x000fe2000fffe03f */
[----:B------:R-:W-:Y:S01]  /*5410*/  FMNMX.FTZ R3, R74, R63, !PT ;  /* 0x0000003f4a037209 */ /* 0x000fe20007810000 */
[C---:B------:R-:W-:Y:S01]  /*5420*/  IMAD.WIDE.U32 R52, R7.reuse, -0x326172a9, RZ ;  /* 0xcd9e8d5707347825 */ /* 0x040fe200078e00ff */
[----:B------:R-:W-:Y:S01]  /*5430*/  FMNMX.FTZ R4, R50, R4, !PT ;  /* 0x0000000432047209 */ /* 0x000fe20007810000 */
[----:B------:R-:W-:Y:S01]  /*5440*/  UIADD3 UR23, UR26, 0x3c6ef372, URZ ;  /* 0x3c6ef3721a177890 */ /* 0x000fe2000fffe03f */
[----:B------:R-:W-:Y:S01]  /*5450*/  FMNMX.FTZ R3, R68, R3, !PT ;  /* 0x0000000344037209 */ /* 0x000fe20007810000 */
[----:B------:R-:W-:Y:S01]  /*5460*/  IMAD.WIDE.U32 R46, R7, -0x326172a9, RZ ;  /* 0xcd9e8d57072e7825 */ /* 0x000fe200078e00ff */
[----:B------:R-:W-:Y:S01]  /*5470*/  FMNMX.FTZ R103, R51, R4, !PT ;  /* 0x0000000433677209 */ /* 0x000fe20007810000 */
[----:B------:R-:W-:Y:S01]  /*5480*/  ULDC UR6, c[0x0][0x2ec] ;  /* 0x0000bb0000067ab9 */ /* 0x000fe20000000800 */
[----:B------:R-:W-:Y:S01]  /*5490*/  FMNMX.FTZ R3, R61, R3, !PT ;  /* 0x000000033d037209 */ /* 0x000fe20007810000 */
[----:B------:R-:W-:Y:S01]  /*54a0*/  UIADD3 UR11, UR27, 0x32370b8f, URZ ;  /* 0x32370b8f1b0b7890 */ /* 0x000fe2000fffe03f */
[----:B------:R-:W-:Y:S01]  /*54b0*/  FMNMX.FTZ R103, R58, R103, !PT ;  /* 0x000000673a677209 */ /* 0x000fe20007810000 */
[----:B------:R-:W-:Y:S01]  /*54c0*/  UIADD3 UR21, UR27, 0x76cf5d0a, URZ ;  /* 0x76cf5d0a1b157890 */ /* 0x000fe2000fffe03f */
[----:B------:R-:W-:Y:S01]  /*54d0*/  FMNMX.FTZ R3, R62, R3, !PT ;  /* 0x000000033e037209 */ /* 0x000fe20007810000 */
[----:B------:R-:W-:Y:S01]  /*54e0*/  IMAD.WIDE.U32 R38, R231, -0x326172a9, RZ ;  /* 0xcd9e8d57e7267825 */ /* 0x000fe200078e00ff */
[----:B------:R-:W-:Y:S01]  /*54f0*/  FMNMX.FTZ R103, R132, R103, !PT ;  /* 0x0000006784677209 */ /* 0x000fe20007810000 */
[----:B------:R-:W-:Y:S01]  /*5500*/  STL [R1+0x1b0], R213 ;  /* 0x0001b0d501007387 */ /* 0x000fe20000100800 */
[----:B------:R-:W-:Y:S01]  /*5510*/  FMNMX.FTZ R3, R64, R3, !PT ;  /* 0x0000000340037209 */ /* 0x000fe20007810000 */
[----:B------:R-:W-:Y:S01]  /*5520*/  UIADD3 UR20, UR26, -0x255992d5, URZ ;  /* 0xdaa66d2b1a147890 */ /* 0x000fe2000fffe03f */
[----:B------:R-:W-:Y:S01]  /*5530*/  FMNMX.FTZ R103, R131, R103, !PT ;  /* 0x0000006783677209 */ /* 0x000fe20007810000 */
[----:B------:R-:W-:Y:S01]  /*5540*/  STL [R1+0x18c], R207 ;  /* 0x00018ccf01007387 */ /* 0x000fe20000100800 */
[----:B------:R-:W-:Y:S01]  /*5550*/  FMNMX.FTZ R3, R65, R3, !PT ;  /* 0x0000000341037209 */ /* 0x000fe20007810000 */
[----:B------:R-:W-:Y:S01]  /*5560*/  UIADD3 UR9, UR27, -0x126145ec, URZ ;  /* 0xed9eba141b097890 */ /* 0x000fe2000fffe03f */
[----:B------:R-:W-:Y:S01]  /*5570*/  FMNMX.FTZ R103, R98, R103, !PT ;  /* 0x0000006762677209 */ /* 0x000fe20007810000 */
[----:B------:R-:W-:Y:S01]  /*5580*/  STL [R1+0x188], R206 ;  /* 0x000188ce01007387 */ /* 0x000fe20000100800 */
[----:B------:R-:W-:Y:S01]  /*5590*/  FMNMX.FTZ R3, R66, R3, !PT ;  /* 0x0000000342037209 */ /* 0x000fe20007810000 */
[----:B------:R-:W-:Y:S01]  /*55a0*/  UIADD3 UR10, UR26, 0x78dde6e4, URZ ;  /* 0x78dde6e41a0a7890 */ /* 0x000fe2000fffe03f */
[----:B------:R-:W-:Y:S01]  /*55b0*/  FMNMX.FTZ R103, R97, R103, !PT ;  /* 0x0000006761677209 */ /* 0x000fe20007810000 */
[----:B------:R-:W-:Y:S01]  /*55c0*/  STL [R1+0x184], R205 ;  /* 0x000184cd01007387 */ /* 0x000fe20000100800 */
[----:B------:R-:W-:Y:S01]  /*55d0*/  FMNMX.FTZ R3, R171, R3, !PT ;  /* 0x00000003ab037209 */ /* 0x000fe20007810000 */
[----:B------:R-:W-:Y:S01]  /*55e0*/  UIADD3 UR25, UR27, 0x646e171e, URZ ;  /* 0x646e171e1b197890 */ /* 0x000fe2000fffe03f */
[----:B------:R-:W-:Y:S01]  /*55f0*/  FMNMX.FTZ R103, R124, R103, !PT ;  /* 0x000000677c677209 */ /* 0x000fe20007810000 */
[----:B------:R-:W-:Y:S01]  /*5600*/  STL [R1+0x180], R195 ;  /* 0x000180c301007387 */ /* 0x000fe20000100800 */
[----:B------:R-:W-:Y:S01]  /*5610*/  FMNMX.FTZ R3, R159, R3, !PT ;  /* 0x000000039f037209 */ /* 0x000fe20007810000 */
[----:B------:R-:W-:Y:S01]  /*5620*/  UIADD3 UR29, UR26, -0x4ab325aa, URZ ;  /* 0xb54cda561a1d7890 */ /* 0x000fe2000fffe03f */
        /* <DEDUP_REMOVED lines=9> */
[----:B------:R-:W-:Y:S01]  /*56c0*/  LEA R192, R0, UR4, 0x1 ;  /* 0x0000000400c07c11 */ /* 0x000fe2000f8e08ff */
[----:B------:R-:W1:Y:S01]  /*56d0*/  SHFL.BFLY PT, R5, R103, 0x2, 0x1f ;  /* 0x0c401f0067057f89 */ /* 0x000e6200000e0000 */
[----:B------:R-:W-:Y:S01]  /*56e0*/  FMNMX.FTZ R3, R142, R3, !PT ;  /* 0x000000038e037209 */ /* 0x000fe20007810000 */
[----:B------:R-:W-:-:S02]  /*56f0*/  UIADD3 UR4, UR30, 0x1, URZ ;  /* 0x000000011e047890 */ /* 0x000fc4000fffe03f */
[----:B------:R-:W-:Y:S01]  /*5700*/  IMAD R194, R2, 0x2, R192 ;  /* 0x0000000202c27824 */ /* 0x000fe200078e02c0 */
[----:B------:R-:W-:Y:S01]  /*5710*/  FMNMX.FTZ R3, R167, R3, !PT ;  /* 0x00000003a7037209 */ /* 0x000fe20007810000 */
[----:B------:R-:W-:Y:S01]  /*5720*/  LDSM.16.MT88.4 R116, [R192+0x9000] ;  /* 0x00900000c074783b */ /* 0x000fe20000004200 */
[----:B------:R-:W-:Y:S02]  /*5730*/  ULOP3.LUT UR4, UR4, UR27, URZ, 0x3c, !UPT ;  /* 0x0000001b04047292 */ /* 0x000fe4000f8e3c3f */
[----:B------:R-:W-:Y:S01]  /*5740*/  FMNMX.FTZ R3, R164, R3, !PT ;  /* 0x00000003a4037209 */ /* 0x000fe20007810000 */
[----:B------:R-:W-:Y:S04]  /*5750*/  LDSM.16.MT88.4 R120, [R194+0x9000] ;  /* 0x00900000c278783b */ /* 0x000fe80000004200 */
[----:B------:R-:W2:Y:S01]  /*5760*/  SHFL.BFLY PT, R4, R3, 0x2, 0x1f ;  /* 0x0c401f0003047f89 */ /* 0x000ea200000e0000 */
[----:B-1----:R-:W-:-:S02]  /*5770*/  FMNMX.FTZ R103, R103, R5, !PT ;  /* 0x0000000567677209 */ /* 0x002fc40007810000 */
[----:B------:R-:W-:-:S03]  /*5780*/  LOP3.LUT R5, R53, R244, RZ, 0x3c, !PT ;  /* 0x000000f435057212 */ /* 0x000fc600078e3cff */
[----:B------:R-:W1:Y:S02]  /*5790*/  SHFL.BFLY PT, R6, R103, 0x1, 0x1f ;  /* 0x0c201f0067067f89 */ /* 0x000e6400000e0000 */
[----:B------:R-:W-:Y:S01]  /*57a0*/  IMAD.WIDE.U32 R54, R5, -0x2daee0ad, RZ ;  /* 0xd2511f5305367825 */ /* 0x000fe200078e00ff */
[----:B------:R-:W-:Y:S01]  /*57b0*/  LOP3.LUT R5, R81, UR8, RZ, 0x3c, !PT ;  /* 0x0000000851057c12 */ /* 0x000fe2000f8e3cff */
[----:B------:R-:W-:-:S04]  /*57c0*/  UIADD3 UR8, UR26, 0x1715609d, URZ ;  /* 0x1715609d1a087890 */ /* 0x000fc8000fffe03f */
[----:B------:R-:W-:Y:S01]  /*57d0*/  IMAD.WIDE.U32 R32, R5, -0x326172a9, RZ ;  /* 0xcd9e8d5705207825 */ /* 0x000fe200078e00ff */
[----:B--2---:R-:W-:Y:S02]  /*57e0*/  FMNMX.FTZ R3, R3, R4, !PT ;  /* 0x0000000403037209 */ /* 0x004fe40007810000 */
[----:B------:R-:W-:Y:S02]  /*57f0*/  LOP3.LUT R4, R55, UR7, R80, 0x96, !PT ;  /* 0x0000000737047c12 */ /* 0x000fe4000f8e9650 */
[----:B------:R-:W-:Y:S01]  /*5800*/  LOP3.LUT R5, R47, R244, RZ, 0x3c, !PT ;  /* 0x000000f42f057212 */ /* 0x000fe200078e3cff */
[----:B------:R-:W2:Y:S02]  /*5810*/  SHFL.BFLY PT, R102, R3, 0x1, 0x1f ;  /* 0x0c201f0003667f89 */ /* 0x000ea400000e0000 */
[----:B------:R-:W-:Y:S01]  /*5820*/  IMAD.WIDE.U32 R44, R4, -0x326172a9, RZ ;  /* 0xcd9e8d57042c7825 */ /* 0x000fe200078e00ff */
[----:B------:R-:W-:-:S03]  /*5830*/  LOP3.LUT R4, R33, UR24, R46, 0x96, !PT ;  /* 0x0000001821047c12 */ /* 0x000fc6000f8e962e */
[----:B------:R-:W-:Y:S01]  /*5840*/  IMAD.WIDE.U32 R82, R5, -0x2daee0ad, RZ ;  /* 0xd2511f5305527825 */ /* 0x000fe200078e00ff */
[----:B------:R-:W-:Y:S02]  /*5850*/  LOP3.LUT R7, R45, UR23, R32, 0x96, !PT ;  /* 0x000000172d077c12 */ /* 0x000fe4000f8e9620 */
[----:B-1----:R-:W-:Y:S01]  /*5860*/  FMNMX.FTZ R103, R103, R6, !PT ;  /* 0x0000000667677209 */ /* 0x002fe20007810000 */
[----:B------:R-:W-:Y:S01]  /*5870*/  IMAD.WIDE.U32 R4, R4, -0x2daee0ad, RZ ;  /* 0xd2511f5304047825 */ /* 0x000fe200078e00ff */
[----:B------:R-:W-:Y:S02]  /*5880*/  LOP3.LUT R9, R83, UR7, R80, 0x96, !PT ;  /* 0x0000000753097c12 */ /* 0x000fe4000f8e9650 */
[C---:B------:R-:W-:Y:S01]  /*5890*/  FSETP.NEU.FTZ.AND P1, PT, R103.reuse, -INF , PT ;  /* 0xff8000006700780b */ /* 0x040fe20003f3d000 */
[----:B------:R-:W-:Y:S01]  /*58a0*/  FMUL.FTZ R6, R103, UR6 ;  /* 0x0000000667067c20 */ /* 0x000fe20008410000 */
[----:B------:R-:W-:Y:S01]  /*58b0*/  IMAD.WIDE.U32 R40, R7, -0x2daee0ad, RZ ;  /* 0xd2511f5307287825 */ /* 0x000fe200078e00ff */
[----:B------:R-:W-:Y:S01]  /*58c0*/  LOP3.LUT R10, R5, UR21, R82, 0x96, !PT ;  /* 0x00000015050a7c12 */ /* 0x000fe2000f8e9652 */
[----:B------:R-:W-:Y:S01]  /*58d0*/  STL [R1+0x190], R103 ;  /* 0x0001906701007387 */ /* 0x000fe20000100800 */
[----:B------:R-:W-:-:S02]  /*58e0*/  FMNMX.FTZ R5, R87, R79, !PT ;  /* 0x0000004f57057209 */ /* 0x000fc40007810000 */
[----:B------:R-:W-:Y:S01]  /*58f0*/  FSEL R23, R6, RZ, P1 ;  /* 0x000000ff06177208 */ /* 0x000fe20000800000 */
[----:B------:R-:W-:Y:S01]  /*5900*/  STL [R1+0x194], R231 ;  /* 0x000194e701007387 */ /* 0x000fe20000100800 */
[----:B------:R-:W-:Y:S01]  /*5910*/  FMNMX.FTZ R6, R78, R69, !PT ;  /* 0x000000454e067209 */ /* 0x000fe20007810000 */
[----:B------:R-:W-:Y:S01]  /*5920*/  IMAD.WIDE.U32 R10, R10, -0x326172a9, RZ ;  /* 0xcd9e8d570a0a7825 */ /* 0x000fe200078e00ff */
[----:B--2---:R-:W-:-:S03]  /*5930*/  FMNMX.FTZ R102, R3, R102, !PT ;  /* 0x0000006603667209 */ /* 0x004fc60007810000 */
[----:B------:R-:W-:Y:S01]  /*5940*/  FFMA.FTZ R3, R60, UR6, -R23 ;  /* 0x000000063c037c23 */ /* 0x000fe20008010817 */
[----:B------:R-:W-:Y:S01]  /*5950*/  LOP3.LUT R17, R41, UR11, R4, 0x96, !PT ;  /* 0x0000000b29117c12 */ /* 0x000fe2000f8e9604 */
[----:B------:R1:W-:Y:S01]  /*5960*/  STL [R1+0x198], R244 ;  /* 0x000198f401007387 */ /* 0x0003e20000100800 */
[----:B------:R-:W-:Y:S01]  /*5970*/  FMNMX.FTZ R4, R71, R6, !PT ;  /* 0x0000000647047209 */ /* 0x000fe20007810000 */
[----:B------:R2:W-:Y:S01]  /*5980*/  MUFU.EX2 R249, R3 ;  /* 0x0000000300f97308 */ /* 0x0005e20000000800 */
[----:B------:R-:W-:Y:S02]  /*5990*/  LOP3.LUT R6, R39, R244, RZ, 0x3c, !PT ;  /* 0x000000f427067212 */ /* 0x000fe400078e3cff */
[----:B------:R-:W-:-:S03]  /*59a0*/  FSETP.NEU.FTZ.AND P1, PT, R102, -INF , PT ;  /* 0xff8000006600780b */ /* 0x000fc60003f3d000 */
[----:B------:R-:W-:Y:S01]  /*59b0*/  IMAD.WIDE.U32 R42, R6, -0x2daee0ad, RZ ;  /* 0xd2511f53062a7825 */ /* 0x000fe200078e00ff */
[----:B------:R-:W-:-:S05]  /*59c0*/  LOP3.LUT R6, R33, UR24, R38, 0x96, !PT ;  /* 0x0000001821067c12 */ /* 0x000fca000f8e9626 */
[----:B------:R-:W-:Y:S01]  /*59d0*/  IMAD.WIDE.U32 R36, R6, -0x2daee0ad, RZ ;  /* 0xd2511f5306247825 */ /* 0x000fe200078e00ff */
[----:B--2---:R-:W-:Y:S02]  /*59e0*/  FMNMX.FTZ R3, R86, R4, !PT ;  /* 0x0000000456037209 */ /* 0x004fe40007810000 */
[----:B------:R-:W-:Y:S01]  /*59f0*/  FMNMX.FTZ R4, R84, R5, !PT ;  /* 0x0000000554047209 */ /* 0x000fe20007810000 */
[----:B------:R-:W-:Y:S01]  /*5a00*/  FFMA.FTZ R5, R57, UR6, -R23 ;  /* 0x0000000639057c23 */ /* 0x000fe20008010817 */
[----:B------:R-:W-:Y:S02]  /*5a10*/  FMNMX.FTZ R3, R92, R3, !PT ;  /* 0x000000035c037209 */ /* 0x000fe40007810000 */
[----:B------:R-:W-:Y:S01]  /*5a20*/  FMNMX.FTZ R4, R70, R4, !PT ;  /* 0x0000000446047209 */ /* 0x000fe20007810000 */
[----:B------:R2:W-:Y:S01]  /*5a30*/  MUFU.EX2 R248, R5 ;  /* 0x0000000500f87308 */ /* 0x0005e20000000800 */
[----:B------:R-:W-:Y:S02]  /*5a40*/  FMNMX.FTZ R3, R90, R3, !PT ;  /* 0x000000035a037209 */ /* 0x000fe40007810000 */
[----:B------:R-:W-:-:S02]  /*5a50*/  LOP3.LUT R6, R37, UR21, R42, 0x96, !PT ;  /* 0x0000001525067c12 */ /* 0x000fc4000f8e962a */
[----:B------:R-:W-:-:S04]  /*5a60*/  FMNMX.FTZ R3, R85, R3, !PT ;  /* 0x0000000355037209 */ /* 0x000fc80007810000 */
[----:B------:R-:W-:-:S04]  /*5a70*/  FMNMX.FTZ R3, R88, R3, !PT ;  /* 0x0000000358037209 */ /* 0x000fc80007810000 */
[----:B------:R-:W-:Y:S02]  /*5a80*/  FMNMX.FTZ R3, R173, R3, !PT ;  /* 0x00000003ad037209 */ /* 0x000fe40007810000 */
[----:B--2---:R-:W-:Y:S01]  /*5a90*/  FMNMX.FTZ R5, R75, R4, !PT ;  /* 0x000000044b057209 */ /* 0x004fe20007810000 */
[--C-:B------:R-:W-:Y:S01]  /*5aa0*/  FFMA.FTZ R4, R59, UR6, -R23.reuse ;  /* 0x000000063b047c23 */ /* 0x100fe20008010817 */
[----:B------:R-:W-:Y:S02]  /*5ab0*/  FMNMX.FTZ R3, R172, R3, !PT ;  /* 0x00000003ac037209 */ /* 0x000fe40007810000 */
[----:B------:R-:W-:Y:S01]  /*5ac0*/  FMNMX.FTZ R5, R77, R5, !PT ;  /* 0x000000054d057209 */ /* 0x000fe20007810000 */
[----:B------:R2:W3:Y:S01]  /*5ad0*/  MUFU.EX2 R114, R4 ;  /* 0x0000000400727308 */ /* 0x0004e20000000800 */
[----:B------:R-:W-:Y:S02]  /*5ae0*/  FMNMX.FTZ R3, R141, R3, !PT ;  /* 0x000000038d037209 */ /* 0x000fe40007810000 */
[----:B------:R-:W-:Y:S01]  /*5af0*/  FMNMX.FTZ R7, R76, R5, !PT ;  /* 0x000000054c077209 */ /* 0x000fe20007810000 */
[----:B------:R-:W-:Y:S01]  /*5b00*/  FFMA.FTZ R5, R49, UR6, -R23 ;  /* 0x0000000631057c23 */ /* 0x000fe20008010817 */
[----:B------:R-:W-:-:S02]  /*5b10*/  FMNMX.FTZ R3, R140, R3, !PT ;  /* 0x000000038c037209 */ /* 0x000fc40007810000 */
[----:B------:R-:W-:Y:S01]  /*5b20*/  FMNMX.FTZ R7, R73, R7, !PT ;  /* 0x0000000749077209 */ /* 0x000fe20007810000 */
[----:B------:R4:W-:Y:S01]  /*5b30*/  MUFU.EX2 R193, R5 ;  /* 0x0000000500c17308 */ /* 0x0009e20000000800 */
[----:B------:R-:W-:Y:S01]  /*5b40*/  FMNMX.FTZ R3, R170, R3, !PT ;  /* 0x00000003aa037209 */ /* 0x000fe20007810000 */
[----:B--2---:R-:W-:Y:S01]  /*5b50*/  FFMA.FTZ R4, R48, UR6, -R23 ;  /* 0x0000000630047c23 */ /* 0x004fe20008010817 */
[----:B------:R-:W-:Y:S01]  /*5b60*/  IMAD.WIDE.U32 R48, R9, -0x326172a9, RZ ;  /* 0xcd9e8d5709307825 */ /* 0x000fe200078e00ff */
[----:B---3--:R-:W-:Y:S04]  /*5b70*/  STL [R1+0xe4], R114 ;  /* 0x0000e47201007387 */ /* 0x008fe80000100800 */
[----:B------:R2:W-:Y:S01]  /*5b80*/  MUFU.EX2 R213, R4 ;  /* 0x0000000400d57308 */ /* 0x0005e20000000800 */
[----:B------:R-:W-:-:S02]  /*5b90*/  LOP3.LUT R14, R11, UR20, R48, 0x96, !PT ;  /* 0x000000140b0e7c12 */ /* 0x000fc4000f8e9630 */
[----:B----4-:R-:W-:Y:S01]  /*5ba0*/  FMNMX.FTZ R5, R129, R7, !PT ;  /* 0x0000000781057209 */ /* 0x010fe20007810000 */
[----:B------:R-:W-:-:S03]  /*5bb0*/  IMAD.WIDE.U32 R6, R6, -0x326172a9, RZ ;  /* 0xcd9e8d5706067825 */ /* 0x000fc600078e00ff */
[----:B------:R-:W-:Y:S01]  /*5bc0*/  FMNMX.FTZ R5, R130, R5, !PT ;  /* 0x0000000582057209 */ /* 0x000fe20007810000 */
[----:B------:R-:W-:-:S03]  /*5bd0*/  IMAD.WIDE.U32 R14, R14, -0x2daee0ad, RZ ;  /* 0xd2511f530e0e7825 */ /* 0x000fc600078e00ff */
[----:B------:R-:W-:Y:S02]  /*5be0*/  FMNMX.FTZ R5, R95, R5, !PT ;  /* 0x000000055f057209 */ /* 0x000fe40007810000 */
[----:B--2---:R-:W-:Y:S01]  /*5bf0*/  LOP3.LUT R4, R43, UR7, R80, 0x96, !PT ;  /* 0x000000072b047c12 */ /* 0x004fe2000f8e9650 */
[----:B------:R-:W-:-:S04]  /*5c00*/  UIADD3 UR7, UR27, -0x56f99767, URZ ;  /* 0xa90668991b077890 */ /* 0x000fc8000fffe03f */
[----:B------:R-:W-:-:S04]  /*5c10*/  IMAD.WIDE.U32 R30, R4, -0x326172a9, RZ ;  /* 0xcd9e8d57041e7825 */ /* 0x000fc800078e00ff */
[----:B------:R-:W-:-:S04]  /*5c20*/  FFMA.FTZ R4, R50, UR6, -R23 ;  /* 0x0000000632047c23 */ /* 0x000fc80008010817 */
[----:B-1----:R1:W-:Y:S01]  /*5c30*/  MUFU.EX2 R244, R4 ;  /* 0x0000000400f47308 */ /* 0x0023e20000000800 */
[----:B------:R-:W-:Y:S02]  /*5c40*/  LOP3.LUT R8, R31, UR23, R32, 0x96, !PT ;  /* 0x000000171f087c12 */ /* 0x000fe4000f8e9620 */
[----:B------:R-:W-:-:S03]  /*5c50*/  LOP3.LUT R12, R7, UR20, R30, 0x96, !PT ;  /* 0x00000014070c7c12 */ /* 0x000fc6000f8e961e */
[----:B------:R-:W-:-:S04]  /*5c60*/  IMAD.WIDE.U32 R34, R8, -0x2daee0ad, RZ ;  /* 0xd2511f5308227825 */ /* 0x000fc800078e00ff */
[----:B------:R-:W-:-:S05]  /*5c70*/  IMAD.WIDE.U32 R12, R12, -0x2daee0ad, RZ ;  /* 0xd2511f530c0c7825 */ /* 0x000fca00078e00ff */
[----:B------:R-:W-:Y:S02]  /*5c80*/  LOP3.LUT R8, R13, UR9, R34, 0x96, !PT ;  /* 0x000000090d087c12 */ /* 0x000fe4000f8e9622 */
[----:B-1----:R-:W-:Y:S01]  /*5c90*/  FMNMX.FTZ R4, R169, R3, !PT ;  /* 0x00000003a9047209 */ /* 0x002fe20007810000 */
[--C-:B------:R-:W-:Y:S02]  /*5ca0*/  FFMA.FTZ R3, R51, UR6, -R23.reuse ;  /* 0x0000000633037c23 */ /* 0x100fe40008010817 */
[----:B------:R-:W-:Y:S01]  /*5cb0*/  IMAD.WIDE.U32 R18, R8, -0x326172a9, RZ ;  /* 0xcd9e8d5708127825 */ /* 0x000fe200078e00ff */
[----:B------:R-:W-:Y:S01]  /*5cc0*/  FMNMX.FTZ R4, R168, R4, !PT ;  /* 0x00000004a8047209 */ /* 0x000fe20007810000 */
[----:B------:R1:W2:Y:S03]  /*5cd0*/  MUFU.EX2 R109, R3 ;  /* 0x00000003006d7308 */ /* 0x0002a60000000800 */
[----:B------:R-:W-:Y:S01]  /*5ce0*/  FMNMX.FTZ R101, R166, R4, !PT ;  /* 0x00000004a6657209 */ /* 0x000fe20007810000 */
[----:B------:R-:W-:-:S04]  /*5cf0*/  FFMA.FTZ R4, R58, UR6, -R23 ;  /* 0x000000063a047c23 */ /* 0x000fc80008010817 */
[----:B------:R-:W3:Y:S01]  /*5d00*/  SHFL.BFLY PT, R16, R101, 0x2, 0x1f ;  /* 0x0c401f0065107f89 */ /* 0x000ee200000e0000 */
[----:B------:R4:W4:Y:S01]  /*5d10*/  MUFU.EX2 R110, R4 ;  /* 0x00000004006e7308 */ /* 0x0009220000000800 */
[----:B-1----:R-:W-:Y:S02]  /*5d20*/  FMUL.FTZ R3, R102, UR6 ;  /* 0x0000000666037c20 */ /* 0x002fe40008410000 */
[----:B--2---:R-:W-:Y:S03]  /*5d30*/  STL [R1+0xf4], R109 ;  /* 0x0000f46d01007387 */ /* 0x004fe60000100800 */
[----:B------:R-:W-:Y:S01]  /*5d40*/  FSEL R29, R3, RZ, P1 ;  /* 0x000000ff031d7208 */ /* 0x000fe20000800000 */
[----:B------:R-:W-:Y:S01]  /*5d50*/  STL [R1+0x19c], R102 ;  /* 0x00019c6601007387 */ /* 0x000fe20000100800 */
[----:B------:R-:W-:Y:S02]  /*5d60*/  FMNMX.FTZ R3, R96, R5, !PT ;  /* 0x0000000560037209 */ /* 0x000fe40007810000 */
[----:B------:R-:W-:Y:S01]  /*5d70*/  LOP3.LUT R5, R35, UR11, R36, 0x96, !PT ;  /* 0x0000000b23057c12 */ /* 0x000fe2000f8e9624 */
[--C-:B----4-:R-:W-:Y:S01]  /*5d80*/  FFMA.FTZ R4, R74, UR6, -R29.reuse ;  /* 0x000000064a047c23 */ /* 0x110fe2000801081d */
[----:B------:R-:W-:Y:S01]  /*5d90*/  FMNMX.FTZ R3, R100, R3, !PT ;  /* 0x0000000364037209 */ /* 0x000fe20007810000 */
[----:B------:R-:W-:Y:S01]  /*5da0*/  FFMA.FTZ R7, R63, UR6, -R29 ;  /* 0x000000063f077c23 */ /* 0x000fe2000801081d */
[----:B------:R-:W-:Y:S01]  /*5db0*/  STL [R1+0xfc], R110 ;  /* 0x0000fc6e01007387 */ /* 0x000fe20000100800 */
[----:B------:R1:W-:Y:S01]  /*5dc0*/  MUFU.EX2 R251, R4 ;  /* 0x0000000400fb7308 */ /* 0x0003e20000000800 */
[----:B------:R-:W-:-:S02]  /*5dd0*/  FMNMX.FTZ R3, R99, R3, !PT ;  /* 0x0000000363037209 */ /* 0x000fc40007810000 */
[----:B---3--:R-:W-:Y:S02]  /*5de0*/  FMNMX.FTZ R101, R101, R16, !PT ;  /* 0x0000001065657209 */ /* 0x008fe40007810000 */
[----:B------:R-:W-:-:S03]  /*5df0*/  FMNMX.FTZ R3, R107, R3, !PT ;  /* 0x000000036b037209 */ /* 0x000fc60007810000 */
[----:B------:R2:W-:Y:S01]  /*5e00*/  MUFU.EX2 R250, R7 ;  /* 0x0000000700fa7308 */ /* 0x0005e20000000800 */
[----:B------:R-:W-:Y:S01]  /*5e10*/  FMNMX.FTZ R104, R105, R3, !PT ;  /* 0x0000000369687209 */ /* 0x000fe20007810000 */
[----:B------:R-:W-:-:S04]  /*5e20*/  FFMA.FTZ R3, R68, UR6, -R29 ;  /* 0x0000000644037c23 */ /* 0x000fc8000801081d */
[----:B------:R-:W3:Y:S02]  /*5e30*/  SHFL.BFLY PT, R13, R104, 0x2, 0x1f ;  /* 0x0c401f00680d7f89 */ /* 0x000ee400000e0000 */
[----:B------:R4:W-:Y:S01]  /*5e40*/  MUFU.EX2 R212, R3 ;  /* 0x0000000300d47308 */ /* 0x0009e20000000800 */
[----:B-1----:R-:W-:-:S05]  /*5e50*/  IMAD.WIDE.U32 R4, R5, -0x326172a9, RZ ;  /* 0xcd9e8d5705047825 */ /* 0x002fca00078e00ff */
[----:B------:R-:W-:Y:S02]  /*5e60*/  LOP3.LUT R8, R5, UR10, R6, 0x96, !PT ;  /* 0x0000000a05087c12 */ /* 0x000fe4000f8e9606 */
[----:B------:R-:W-:Y:S01]  /*5e70*/  LOP3.LUT R5, R19, UR8, R4, 0x96, !PT ;  /* 0x0000000813057c12 */ /* 0x000fe2000f8e9604 */
[----:B------:R-:W-:Y:S01]  /*5e80*/  FFMA.FTZ R4, R61, UR6, -R29 ;  /* 0x000000063d047c23 */ /* 0x000fe2000801081d */
[----:B--2---:R-:W-:-:S03]  /*5e90*/  IMAD.WIDE.U32 R6, R17, -0x326172a9, RZ ;  /* 0xcd9e8d5711067825 */ /* 0x004fc600078e00ff */
[----:B------:R1:W-:Y:S01]  /*5ea0*/  MUFU.EX2 R56, R4 ;  /* 0x0000000400387308 */ /* 0x0003e20000000800 */
[----:B------:R-:W-:Y:S01]  /*5eb0*/  IMAD.WIDE.U32 R8, R8, -0x2daee0ad, RZ ;  /* 0xd2511f5308087825 */ /* 0x000fe200078e00ff */
[----:B------:R-:W-:Y:S02]  /*5ec0*/  LOP3.LUT R7, R7, UR10, R10, 0x96, !PT ;  /* 0x0000000a07077c12 */ /* 0x000fe4000f8e960a */
[----:B----4-:R-:W-:Y:S02]  /*5ed0*/  LOP3.LUT R3, R15, UR9, R40, 0x96, !PT ;  /* 0x000000090f037c12 */ /* 0x010fe4000f8e9628 */
[----:B------:R-:W2:Y:S01]  /*5ee0*/  SHFL.BFLY PT, R15, R101, 0x1, 0x1f ;  /* 0x0c201f00650f7f89 */ /* 0x000ea200000e0000 */
[----:B------:R-:W-:Y:S02]  /*5ef0*/  LOP3.LUT R12, R9, UR7, R12, 0x96, !PT ;  /* 0x00000007090c7c12 */ /* 0x000fe4000f8e960c */
[----:B------:R-:W-:Y:S01]  /*5f00*/  IMAD.WIDE.U32 R16, R3, -0x326172a9, RZ ;  /* 0xcd9e8d5703107825 */ /* 0x000fe200078e00ff */
[----:B---3--:R-:W-:-:S03]  /*5f10*/  FMNMX.FTZ R104, R104, R13, !PT ;  /* 0x0000000d68687209 */ /* 0x008fc60007810000 */
[----:B------:R-:W-:Y:S01]  /*5f20*/  FFMA.FTZ R3, R62, UR6, -R29 ;  /* 0x000000063e037c23 */ /* 0x000fe2000801081d */
[----:B------:R-:W-:-:S03]  /*5f30*/  LOP3.LUT R11, R17, UR8, R6, 0x96, !PT ;  /* 0x00000008110b7c12 */ /* 0x000fc6000f8e9606 */
[----:B------:R3:W-:Y:S01]  /*5f40*/  MUFU.EX2 R177, R3 ;  /* 0x0000000300b17308 */ /* 0x0007e20000000800 */
[----:B------:R-:W-:-:S04]  /*5f50*/  IMAD.WIDE.U32 R6, R7, -0x2daee0ad, RZ ;  /* 0xd2511f5307067825 */ /* 0x000fc800078e00ff */
[----:B-1----:R-:W-:Y:S01]  /*5f60*/  IMAD.WIDE.U32 R4, R5, -0x2daee0ad, RZ ;  /* 0xd2511f5305047825 */ /* 0x002fe200078e00ff */
[----:B------:R-:W-:-:S04]  /*5f70*/  LOP3.LUT R14, R7, UR7, R14, 0x96, !PT ;  /* 0x00000007070e7c12 */ /* 0x000fc8000f8e960e */
[----:B------:R-:W-:Y:S01]  /*5f80*/  LOP3.LUT R10, R5, UR25, R8, 0x96, !PT ;  /* 0x00000019050a7c12 */ /* 0x000fe2000f8e9608 */
[--C-:B------:R-:W-:Y:S01]  /*5f90*/  FFMA.FTZ R8, R66, UR6, -R29.reuse ;  /* 0x0000000642087c23 */ /* 0x100fe2000801081d */
[C---:B------:R-:W-:Y:S02]  /*5fa0*/  LOP3.LUT R20, R4.reuse, 0xffff, RZ, 0xc0, !PT ;  /* 0x0000ffff04147812 */ /* 0x040fe400078ec0ff */
[----:B------:R-:W-:Y:S01]  /*5fb0*/  LOP3.LUT R25, R4, 0xff, RZ, 0xc0, !PT ;  /* 0x000000ff04197812 */ /* 0x000fe200078ec0ff */
[----:B------:R-:W-:Y:S01]  /*5fc0*/  MUFU.EX2 R72, R8 ;  /* 0x0000000800487308 */ /* 0x000fe20000000800 */
[--C-:B------:R-:W-:Y:S01]  /*5fd0*/  SHF.R.U32.HI R22, RZ, 0x10, R4.reuse ;  /* 0x00000010ff167819 */ /* 0x100fe20000011604 */
[----:B---3--:R-:W-:Y:S01]  /*5fe0*/  FFMA.FTZ R3, R64, UR6, -R29 ;  /* 0x0000000640037c23 */ /* 0x008fe2000801081d */
[----:B------:R-:W-:Y:S01]  /*5ff0*/  SHF.R.U32.HI R24, RZ, 0x18, R4 ;  /* 0x00000018ff187819 */ /* 0x000fe20000011604 */
[----:B------:R-:W-:Y:S01]  /*6000*/  IMAD.WIDE.U32 R4, R11, -0x2daee0ad, RZ ;  /* 0xd2511f530b047825 */ /* 0x000fe200078e00ff */
[----:B--2---:R-:W-:Y:S01]  /*6010*/  FMNMX.FTZ R101, R101, R15, !PT ;  /* 0x0000000f65657209 */ /* 0x004fe20007810000 */
[----:B------:R-:W1:Y:S02]  /*6020*/  SHFL.BFLY PT, R11, R104, 0x1, 0x1f ;  /* 0x0c201f00680b7f89 */ /* 0x000e6400000e0000 */
[----:B------:R2:W3:Y:S01]  /*6030*/  MUFU.EX2 R108, R3 ;  /* 0x00000003006c7308 */ /* 0x0004e20000000800 */
[----:B------:R-:W-:-:S02]  /*6040*/  FSETP.NEU.FTZ.AND P1, PT, R101, -INF , PT ;  /* 0xff8000006500780b */ /* 0x000fc40003f3d000 */
[----:B------:R-:W-:Y:S01]  /*6050*/  LOP3.LUT R9, R5, UR25, R6, 0x96, !PT ;  /* 0x0000001905097c12 */ /* 0x000fe2000f8e9606 */
[----:B------:R-:W-:Y:S01]  /*6060*/  IMAD.WIDE.U32 R6, R12, -0x326172a9, RZ ;  /* 0xcd9e8d570c067825 */ /* 0x000fe200078e00ff */
[C---:B------:R-:W-:Y:S02]  /*6070*/  LOP3.LUT R15, R4.reuse, 0xffff, RZ, 0xc0, !PT ;  /* 0x0000ffff040f7812 */ /* 0x040fe400078ec0ff */
[----:B------:R-:W-:Y:S02]  /*6080*/  LOP3.LUT R21, R4, 0xff, RZ, 0xc0, !PT ;  /* 0x000000ff04157812 */ /* 0x000fe400078ec0ff */
[--C-:B------:R-:W-:Y:S02]  /*6090*/  SHF.R.U32.HI R17, RZ, 0x10, R4.reuse ;  /* 0x00000010ff117819 */ /* 0x100fe40000011604 */
[----:B------:R-:W-:Y:S02]  /*60a0*/  SHF.R.U32.HI R19, RZ, 0x18, R4 ;  /* 0x00000018ff137819 */ /* 0x000fe40000011604 */
[----:B------:R-:W-:-:S02]  /*60b0*/  SHF.R.U32.HI R4, RZ, 0x8, R20 ;  /* 0x00000008ff047819 */ /* 0x000fc40000011614 */
[C---:B------:R-:W-:Y:S01]  /*60c0*/  LOP3.LUT R12, R6.reuse, 0xffff, RZ, 0xc0, !PT ;  /* 0x0000ffff060c7812 */ /* 0x040fe200078ec0ff */
[----:B--2---:R-:W-:Y:S01]  /*60d0*/  FFMA.FTZ R3, R65, UR6, -R29 ;  /* 0x0000000641037c23 */ /* 0x004fe2000801081d */
[----:B------:R-:W-:Y:S01]  /*60e0*/  LOP3.LUT R13, R6, 0xff, RZ, 0xc0, !PT ;  /* 0x000000ff060d7812 */ /* 0x000fe200078ec0ff */
[----:B---3--:R-:W-:Y:S01]  /*60f0*/  STL [R1+0xd4], R108 ;  /* 0x0000d46c01007387 */ /* 0x008fe20000100800 */
[--C-:B------:R-:W-:Y:S01]  /*6100*/  SHF.R.U32.HI R20, RZ, 0x10, R6.reuse ;  /* 0x00000010ff147819 */ /* 0x100fe20000011606 */
[----:B------:R2:W3:Y:S01]  /*6110*/  MUFU.EX2 R67, R3 ;  /* 0x0000000300437308 */ /* 0x0004e20000000800 */
[----:B-1----:R-:W-:Y:S02]  /*6120*/  FMNMX.FTZ R104, R104, R11, !PT ;  /* 0x0000000b68687209 */ /* 0x002fe40007810000 */
[----:B------:R-:W-:Y:S02]  /*6130*/  SHF.R.U32.HI R26, RZ, 0x18, R6 ;  /* 0x00000018ff1a7819 */ /* 0x000fe40000011606 */
[----:B------:R-:W-:Y:S01]  /*6140*/  LOP3.LUT R8, R7, UR29, R18, 0x96, !PT ;  /* 0x0000001d07087c12 */ /* 0x000fe2000f8e9612 */
[----:B------:R-:W-:Y:S01]  /*6150*/  FMUL.FTZ R7, R104, UR6 ;  /* 0x0000000668077c20 */ /* 0x000fe20008410000 */
[----:B------:R-:W-:Y:S01]  /*6160*/  PRMT R25, R25, 0x5410, R4 ;  /* 0x0000541019197816 */ /* 0x000fe20000000004 */
[----:B------:R-:W-:Y:S01]  /*6170*/  IMAD.WIDE.U32 R4, R14, -0x326172a9, RZ ;  /* 0xcd9e8d570e047825 */ /* 0x000fe200078e00ff */
[----:B------:R-:W-:-:S02]  /*6180*/  SHF.R.U32.HI R11, RZ, 0x8, R15 ;  /* 0x00000008ff0b7819 */ /* 0x000fc4000001160f */
[----:B------:R-:W-:Y:S02]  /*6190*/  LOP3.LUT R14, R4, 0xffff, RZ, 0xc0, !PT ;  /* 0x0000ffff040e7812 */ /* 0x000fe400078ec0ff */
[----:B------:R-:W-:Y:S01]  /*61a0*/  SHF.R.U32.HI R15, RZ, 0x10, R4 ;  /* 0x00000010ff0f7819 */ /* 0x000fe20000011604 */
[----:B--2---:R-:W-:Y:S01]  /*61b0*/  FMUL.FTZ R3, R101, UR6 ;  /* 0x0000000665037c20 */ /* 0x004fe20008410000 */
[----:B------:R-:W-:Y:S01]  /*61c0*/  PRMT R32, R21, 0x5410, R11 ;  /* 0x0000541015207816 */ /* 0x000fe2000000000b */
[----:B---3--:R-:W-:Y:S01]  /*61d0*/  STL [R1+0xd0], R67 ;  /* 0x0000d04301007387 */ /* 0x008fe20000100800 */
[----:B------:R-:W-:Y:S02]  /*61e0*/  LOP3.LUT R11, R9, 0xff, RZ, 0xc0, !PT ;  /* 0x000000ff090b7812 */ /* 0x000fe400078ec0ff */
[----:B------:R-:W-:Y:S01]  /*61f0*/  FSEL R28, R3, RZ, P1 ;  /* 0x000000ff031c7208 */ /* 0x000fe20000800000 */
[----:B------:R-:W-:Y:S01]  /*6200*/  STL [R1+0x1a0], R101 ;  /* 0x0001a06501007387 */ /* 0x000fe20000100800 */
[----:B------:R-:W-:-:S02]  /*6210*/  FSETP.NEU.FTZ.AND P1, PT, R104, -INF , PT ;  /* 0xff8000006800780b */ /* 0x000fc40003f3d000 */
[----:B------:R-:W-:Y:S01]  /*6220*/  F2FP.F16.F32.PACK_AB R0, R72, R67 ;  /* 0x000000434800723e */ /* 0x000fe200000000ff */
[--C-:B------:R-:W-:Y:S01]  /*6230*/  FFMA.FTZ R3, R78, UR6, -R28.reuse ;  /* 0x000000064e037c23 */ /* 0x100fe2000801081c */
[----:B------:R-:W-:Y:S01]  /*6240*/  FFMA.FTZ R6, R69, UR6, -R28 ;  /* 0x0000000645067c23 */ /* 0x000fe2000801081c */
[----:B------:R-:W-:Y:S01]  /*6250*/  FSEL R18, R7, RZ, P1 ;  /* 0x000000ff07127208 */ /* 0x000fe20000800000 */
[----:B------:R1:W-:Y:S01]  /*6260*/  STL [R1+0xd8], R72 ;  /* 0x0000d84801007387 */ /* 0x0003e20000100800 */
[----:B------:R2:W-:Y:S01]  /*6270*/  MUFU.EX2 R205, R3 ;  /* 0x0000000300cd7308 */ /* 0x0005e20000000800 */
[----:B------:R-:W-:Y:S02]  /*6280*/  SHF.R.U32.HI R7, RZ, 0x8, R12 ;  /* 0x00000008ff077819 */ /* 0x000fe4000001160c */
[----:B------:R-:W-:Y:S01]  /*6290*/  SHF.R.U32.HI R12, RZ, 0x18, R10 ;  /* 0x00000018ff0c7819 */ /* 0x000fe2000001160a */
[----:B------:R-:W-:Y:S01]  /*62a0*/  STL [R1+0x1a4], R104 ;  /* 0x0001a46801007387 */ /* 0x000fe20000100800 */
[----:B------:R-:W-:-:S02]  /*62b0*/  PRMT R216, R0, 0x7610, R216 ;  /* 0x0000761000d87816 */ /* 0x000fc400000000d8 */
[----:B------:R-:W-:Y:S01]  /*62c0*/  PRMT R211, R0, 0x7632, R211 ;  /* 0x0000763200d37816 */ /* 0x000fe200000000d3 */
[----:B------:R3:W-:Y:S01]  /*62d0*/  MUFU.EX2 R206, R6 ;  /* 0x0000000600ce7308 */ /* 0x0007e20000000800 */
[----:B--2---:R-:W-:Y:S02]  /*62e0*/  LOP3.LUT R3, R22, 0xff, RZ, 0xc0, !PT ;  /* 0x000000ff16037812 */ /* 0x004fe400078ec0ff */
[----:B------:R-:W-:Y:S02]  /*62f0*/  PRMT R22, R13, 0x5410, R7 ;  /* 0x000054100d167816 */ /* 0x000fe40000000007 */
[----:B------:R-:W-:Y:S02]  /*6300*/  PRMT R27, R3, 0x5410, R24 ;  /* 0x00005410031b7816 */ /* 0x000fe40000000018 */
[----:B------:R-:W-:Y:S01]  /*6310*/  LOP3.LUT R3, R5, UR29, R16, 0x96, !PT ;  /* 0x0000001d05037c12 */ /* 0x000fe2000f8e9610 */
[----:B------:R-:W-:Y:S01]  /*6320*/  FFMA.FTZ R5, R87, UR6, -R18 ;  /* 0x0000000657057c23 */ /* 0x000fe20008010812 */
[----:B---3--:R-:W-:Y:S01]  /*6330*/  FFMA.FTZ R6, R71, UR6, -R28 ;  /* 0x0000000647067c23 */ /* 0x008fe2000801081c */
[----:B------:R-:W-:-:S02]  /*6340*/  LOP3.LUT R16, R4, 0xff, RZ, 0xc0, !PT ;  /* 0x000000ff04107812 */ /* 0x000fc400078ec0ff */
[----:B------:R-:W-:Y:S01]  /*6350*/  SHF.R.U32.HI R7, RZ, 0x10, R10 ;  /* 0x00000010ff077819 */ /* 0x000fe2000001160a */
[----:B------:R2:W-:Y:S01]  /*6360*/  MUFU.EX2 R243, R6 ;  /* 0x0000000600f37308 */ /* 0x0005e20000000800 */
[----:B------:R-:W-:Y:S02]  /*6370*/  LOP3.LUT R13, R10, 0xff, RZ, 0xc0, !PT ;  /* 0x000000ff0a0d7812 */ /* 0x000fe400078ec0ff */
[----:B------:R-:W-:-:S04]  /*6380*/  LOP3.LUT R7, R7, 0xff, RZ, 0xc0, !PT ;  /* 0x000000ff07077812 */ /* 0x000fc800078ec0ff */
[----:B------:R-:W-:Y:S01]  /*6390*/  PRMT R21, R7, 0x5410, R12 ;  /* 0x0000541007157816 */ /* 0x000fe2000000000c */
[----:B------:R3:W-:Y:S01]  /*63a0*/  MUFU.EX2 R242, R5 ;  /* 0x0000000500f27308 */ /* 0x0007e20000000800 */
[----:B------:R-:W-:Y:S02]  /*63b0*/  SHF.R.U32.HI R7, RZ, 0x10, R9 ;  /* 0x00000010ff077819 */ /* 0x000fe40000011609 */
[----:B--2---:R-:W-:Y:S02]  /*63c0*/  LOP3.LUT R6, R17, 0xff, RZ, 0xc0, !PT ;  /* 0x000000ff11067812 */ /* 0x004fe400078ec0ff */
[----:B------:R-:W-:Y:S01]  /*63d0*/  SHF.R.U32.HI R17, RZ, 0x18, R4 ;  /* 0x00000018ff117819 */ /* 0x000fe20000011604 */
[--C-:B------:R-:W-:Y:S01]  /*63e0*/  FFMA.FTZ R4, R79, UR6, -R18.reuse ;  /* 0x000000064f047c23 */ /* 0x100fe20008010812 */
[----:B------:R-:W-:Y:S02]  /*63f0*/  PRMT R39, R6, 0x5410, R19 ;  /* 0x0000541006277816 */ /* 0x000fe40000000013 */
[----:B------:R-:W-:Y:S01]  /*6400*/  LOP3.LUT R6, R10, 0xffff, RZ, 0xc0, !PT ;  /* 0x0000ffff0a067812 */ /* 0x000fe200078ec0ff */
[----:B------:R2:W-:Y:S01]  /*6410*/  MUFU.EX2 R240, R4 ;  /* 0x0000000400f07308 */ /* 0x0005e20000000800 */
[----:B---3--:R-:W-:Y:S01]  /*6420*/  FFMA.FTZ R5, R84, UR6, -R18 ;  /* 0x0000000654057c23 */ /* 0x008fe20008010812 */
[----:B------:R-:W-:Y:S01]  /*6430*/  LOP3.LUT R10, R20, 0xff, RZ, 0xc0, !PT ;  /* 0x000000ff140a7812 */ /* 0x000fe200078ec0ff */
[----:B------:R-:W-:Y:S01]  /*6440*/  IMAD.U32 R20, RZ, RZ, UR13 ;  /* 0x0000000dff147e24 */ /* 0x000fe2000f8e00ff */
[----:B------:R-:W-:-:S02]  /*6450*/  SHF.R.U32.HI R6, RZ, 0x8, R6 ;  /* 0x00000008ff067819 */ /* 0x000fc40000011606 */
[----:B------:R-:W-:Y:S02]  /*6460*/  PRMT R19, R10, 0x5410, R26 ;  /* 0x000054100a137816 */ /* 0x000fe4000000001a */
[----:B------:R3:W-:Y:S01]  /*6470*/  MUFU.EX2 R241, R5 ;  /* 0x0000000500f17308 */ /* 0x0007e20000000800 */
[----:B------:R-:W-:Y:S02]  /*6480*/  SHF.R.U32.HI R10, RZ, 0x18, R9 ;  /* 0x00000018ff0a7819 */ /* 0x000fe40000011609 */
[----:B------:R-:W-:Y:S01]  /*6490*/  PRMT R13, R13, 0x5410, R6 ;  /* 0x000054100d0d7816 */ /* 0x000fe20000000006 */
[----:B------:R-:W-:Y:S01]  /*64a0*/  FFMA.FTZ R6, R75, UR6, -R18 ;  /* 0x000000064b067c23 */ /* 0x000fe20008010812 */
[----:B------:R-:W-:-:S03]  /*64b0*/  LEA R20, R20, UR13, 0x10 ;  /* 0x0000000d14147c11 */ /* 0x000fc6000f8e80ff */
[----:B------:R4:W-:Y:S01]  /*64c0*/  MUFU.EX2 R252, R6 ;  /* 0x0000000600fc7308 */ /* 0x0009e20000000800 */
[----:B--2---:R-:W-:Y:S02]  /*64d0*/  LOP3.LUT R4, R9, 0xffff, RZ, 0xc0, !PT ;  /* 0x0000ffff09047812 */ /* 0x004fe400078ec0ff */
[----:B------:R-:W-:Y:S02]  /*64e0*/  SHF.R.U32.HI R9, RZ, 0x18, R8 ;  /* 0x00000018ff097819 */ /* 0x000fe40000011608 */
[----:B------:R-:W-:Y:S01]  /*64f0*/  SHF.R.U32.HI R4, RZ, 0x8, R4 ;  /* 0x00000008ff047819 */ /* 0x000fe20000011604 */
[----:B---3--:R-:W-:-:S03]  /*6500*/  FFMA.FTZ R5, R70, UR6, -R18 ;  /* 0x0000000646057c23 */ /* 0x008fc60008010812 */
[----:B------:R-:W-:Y:S02]  /*6510*/  PRMT R24, R11, 0x5410, R4 ;  /* 0x000054100b187816 */ /* 0x000fe40000000004 */
[C---:B------:R-:W-:Y:S01]  /*6520*/  LOP3.LUT R4, R8.reuse, 0xffff, RZ, 0xc0, !PT ;  /* 0x0000ffff08047812 */ /* 0x040fe200078ec0ff */
[----:B------:R2:W-:Y:S01]  /*6530*/  MUFU.EX2 R195, R5 ;  /* 0x0000000500c37308 */ /* 0x0005e20000000800 */
[----:B------:R-:W-:Y:S01]  /*6540*/  LOP3.LUT R11, R8, 0xff, RZ, 0xc0, !PT ;  /* 0x000000ff080b7812 */ /* 0x000fe200078ec0ff */
[----:B----4-:R-:W-:-:S06]  /*6550*/  FFMA.FTZ R6, R77, UR6, -R18 ;  /* 0x000000064d067c23 */ /* 0x010fcc0008010812 */
[----:B------:R3:W4:Y:S01]  /*6560*/  MUFU.EX2 R113, R6 ;  /* 0x0000000600717308 */ /* 0x0007220000000800 */
[----:B--2---:R-:W-:Y:S02]  /*6570*/  SHF.R.U32.HI R5, RZ, 0x10, R8 ;  /* 0x00000010ff057819 */ /* 0x004fe40000011608 */
[----:B------:R-:W-:Y:S02]  /*6580*/  LOP3.LUT R8, R7, 0xff, RZ, 0xc0, !PT ;  /* 0x000000ff07087812 */ /* 0x000fe400078ec0ff */
[----:B------:R-:W-:Y:S02]  /*6590*/  SHF.R.U32.HI R7, RZ, 0x8, R4 ;  /* 0x00000008ff077819 */ /* 0x000fe40000011604 */
[----:B------:R-:W-:Y:S02]  /*65a0*/  SHF.R.U32.HI R4, RZ, 0x8, R14 ;  /* 0x00000008ff047819 */ /* 0x000fe4000001160e */
[----:B------:R-:W-:Y:S01]  /*65b0*/  LOP3.LUT R5, R5, 0xff, RZ, 0xc0, !PT ;  /* 0x000000ff05057812 */ /* 0x000fe200078ec0ff */
[----:B---3--:R-:W-:Y:S01]  /*65c0*/  FFMA.FTZ R6, R76, UR6, -R18 ;  /* 0x000000064c067c23 */ /* 0x008fe20008010812 */
[----:B------:R-:W-:Y:S01]  /*65d0*/  PRMT R14, R8, 0x5410, R10 ;  /* 0x00005410080e7816 */ /* 0x000fe2000000000a */
[----:B----4-:R-:W-:Y:S01]  /*65e0*/  STL [R1+0xa0], R113 ;  /* 0x0000a07101007387 */ /* 0x010fe20000100800 */
[----:B------:R-:W-:Y:S01]  /*65f0*/  PRMT R12, R16, 0x5410, R4 ;  /* 0x00005410100c7816 */ /* 0x000fe20000000004 */
[----:B------:R2:W3:Y:S01]  /*6600*/  MUFU.EX2 R111, R6 ;  /* 0x00000006006f7308 */ /* 0x0004e20000000800 */
[----:B------:R-:W-:-:S02]  /*6610*/  PRMT R10, R5, 0x5410, R9 ;  /* 0x00005410050a7816 */ /* 0x000fc40000000009 */
[----:B------:R-:W-:Y:S02]  /*6620*/  LOP3.LUT R4, R3, 0xffff, RZ, 0xc0, !PT ;  /* 0x0000ffff03047812 */ /* 0x000fe400078ec0ff */
[----:B------:R-:W-:Y:S02]  /*6630*/  SHF.R.U32.HI R5, RZ, 0x10, R3 ;  /* 0x00000010ff057819 */ /* 0x000fe40000011603 */
[----:B------:R-:W-:Y:S02]  /*6640*/  SHF.R.U32.HI R8, RZ, 0x8, R4 ;  /* 0x00000008ff087819 */ /* 0x000fe40000011604 */
[----:B------:R-:W-:Y:S01]  /*6650*/  LOP3.LUT R4, R5, 0xff, RZ, 0xc0, !PT ;  /* 0x000000ff05047812 */ /* 0x000fe200078ec0ff */
[----:B------:R-:W-:Y:S01]  /*6660*/  FFMA.FTZ R5, R73, UR6, -R18 ;  /* 0x0000000649057c23 */ /* 0x000fe20008010812 */
[----:B------:R-:W-:Y:S02]  /*6670*/  LOP3.LUT R9, R3, 0xff, RZ, 0xc0, !PT ;  /* 0x000000ff03097812 */ /* 0x000fe400078ec0ff */
[----:B------:R-:W-:Y:S01]  /*6680*/  PRMT R11, R11, 0x5410, R7 ;  /* 0x000054100b0b7816 */ /* 0x000fe20000000007 */
[----:B------:R-:W4:Y:S01]  /*6690*/  MUFU.EX2 R112, R5 ;  /* 0x0000000500707308 */ /* 0x000f220000000800 */
[----:B------:R-:W-:-:S02]  /*66a0*/  HSET2.LE.AND R2, R10, R20, PT ;  /* 0x000000140a027233 */ /* 0x000fc40003803000 */
[----:B--2---:R-:W-:Y:S01]  /*66b0*/  SHF.R.U32.HI R6, RZ, 0x18, R3 ;  /* 0x00000018ff067819 */ /* 0x004fe20000011603 */
[----:B---3--:R-:W-:Y:S01]  /*66c0*/  STL [R1+0x98], R111 ;  /* 0x0000986f01007387 */ /* 0x008fe20000100800 */
[----:B------:R-:W-:Y:S02]  /*66d0*/  F2FP.F16.F32.PACK_AB R3, R240, R242 ;  /* 0x000000f2f003723e */ /* 0x000fe400000000ff */
[----:B------:R-:W-:Y:S01]  /*66e0*/  PRMT R6, R4, 0x5410, R6 ;  /* 0x0000541004067816 */ /* 0x000fe20000000006 */
[----:B------:R-:W-:Y:S01]  /*66f0*/  FFMA.FTZ R4, R86, UR6, -R28 ;  /* 0x0000000656047c23 */ /* 0x000fe2000801081c */
[C---:B------:R-:W-:Y:S02]  /*6700*/  PRMT R91, R3.reuse, 0x7610, R91 ;  /* 0x00007610035b7816 */ /* 0x040fe4000000005b */
[----:B------:R-:W-:Y:S01]  /*6710*/  PRMT R89, R3, 0x7632, R89 ;  /* 0x0000763203597816 */ /* 0x000fe20000000059 */
[----:B------:R2:W3:Y:S01]  /*6720*/  MUFU.EX2 R215, R4 ;  /* 0x0000000400d77308 */ /* 0x0004e20000000800 */
[----:B------:R-:W-:-:S02]  /*6730*/  F2FP.F16.F32.PACK_AB R3, R195, R241 ;  /* 0x000000f1c303723e */ /* 0x000fc400000000ff */
[----:B------:R-:W-:Y:S02]  /*6740*/  HSET2.LE.AND R0, R11, R20, PT ;  /* 0x000000140b007233 */ /* 0x000fe40003803000 */
[C---:B------:R-:W-:Y:S01]  /*6750*/  PRMT R236, R3.reuse, 0x7610, R236 ;  /* 0x0000761003ec7816 */ /* 0x040fe200000000ec */
[----:B----4-:R-:W-:Y:S01]  /*6760*/  STL [R1+0x9c], R112 ;  /* 0x00009c7001007387 */ /* 0x010fe20000100800 */
[----:B------:R-:W-:Y:S02]  /*6770*/  PRMT R234, R3, 0x7632, R234 ;  /* 0x0000763203ea7816 */ /* 0x000fe400000000ea */
[----:B------:R-:W-:Y:S02]  /*6780*/  F2FP.F16.F32.PACK_AB R3, R113, R252 ;  /* 0x000000fc7103723e */ /* 0x000fe400000000ff */
[----:B------:R-:W-:Y:S02]  /*6790*/  F2FP.F16.F32.PACK_AB R5, R248, R249 ;  /* 0x000000f9f805723e */ /* 0x000fe400000000ff */
[----:B------:R-:W-:-:S02]  /*67a0*/  PRMT R238, R3, 0x7610, R238 ;  /* 0x0000761003ee7816 */ /* 0x000fc400000000ee */
[----:B------:R-:W-:Y:S01]  /*67b0*/  PRMT R235, R3, 0x7632, R235 ;  /* 0x0000763203eb7816 */ /* 0x000fe200000000eb */
[--C-:B------:R-:W-:Y:S01]  /*67c0*/  FFMA.FTZ R3, R90, UR6, -R28.reuse ;  /* 0x000000065a037c23 */ /* 0x100fe2000801081c */
[----:B--2---:R-:W-:Y:S01]  /*67d0*/  FFMA.FTZ R4, R92, UR6, -R28 ;  /* 0x000000065c047c23 */ /* 0x004fe2000801081c */
[C---:B------:R-:W-:Y:S02]  /*67e0*/  PRMT R94, R5.reuse, 0x7632, R94 ;  /* 0x00007632055e7816 */ /* 0x040fe4000000005e */
[----:B------:R2:W-:Y:S01]  /*67f0*/  MUFU.EX2 R246, R3 ;  /* 0x0000000300f67308 */ /* 0x0005e20000000800 */
[----:B------:R-:W-:Y:S02]  /*6800*/  PRMT R93, R5, 0x7610, R93 ;  /* 0x00007610055d7816 */ /* 0x000fe4000000005d */
[----:B------:R-:W-:Y:S02]  /*6810*/  F2FP.F16.F32.PACK_AB R5, R213, R114 ;  /* 0x00000072d505723e */ /* 0x000fe400000000ff */
[----:B------:R-:W-:-:S02]  /*6820*/  LOP3.LUT R7, R15, 0xff, RZ, 0xc0, !PT ;  /* 0x000000ff0f077812 */ /* 0x000fc400078ec0ff */
[C---:B------:R-:W-:Y:S01]  /*6830*/  PRMT R239, R5.reuse, 0x7632, R239 ;  /* 0x0000763205ef7816 */ /* 0x040fe200000000ef */
[----:B------:R4:W1:Y:S01]  /*6840*/  MUFU.EX2 R214, R4 ;  /* 0x0000000400d67308 */ /* 0x0008620000000800 */
[----:B------:R-:W-:Y:S02]  /*6850*/  PRMT R237, R5, 0x7610, R237 ;  /* 0x0000761005ed7816 */ /* 0x000fe400000000ed */
[----:B------:R-:W-:Y:S02]  /*6860*/  F2FP.F16.F32.PACK_AB R5, R244, R193 ;  /* 0x000000c1f405723e */ /* 0x000fe400000000ff */
[----:B------:R-:W-:Y:S02]  /*6870*/  PRMT R7, R7, 0x5410, R17 ;  /* 0x0000541007077816 */ /* 0x000fe40000000011 */
[----:B------:R-:W-:Y:S02]  /*6880*/  PRMT R233, R5, 0x7632, R233 ;  /* 0x0000763205e97816 */ /* 0x000fe400000000e9 */
[----:B--2---:R-:W-:-:S02]  /*6890*/  F2FP.F16.F32.PACK_AB R3, R110, R109 ;  /* 0x0000006d6e03723e */ /* 0x004fc400000000ff */
[----:B------:R-:W-:Y:S02]  /*68a0*/  PRMT R232, R5, 0x7610, R232 ;  /* 0x0000761005e87816 */ /* 0x000fe400000000e8 */
[C---:B------:R-:W-:Y:S02]  /*68b0*/  PRMT R228, R3.reuse, 0x7632, R228 ;  /* 0x0000763203e47816 */ /* 0x040fe400000000e4 */
[----:B------:R-:W-:Y:S02]  /*68c0*/  PRMT R227, R3, 0x7610, R227 ;  /* 0x0000761003e37816 */ /* 0x000fe400000000e3 */
[----:B----4-:R-:W-:Y:S02]  /*68d0*/  F2FP.F16.F32.PACK_AB R4, R112, R111 ;  /* 0x0000006f7004723e */ /* 0x010fe400000000ff */
[----:B------:R-:W-:Y:S01]  /*68e0*/  F2FP.F16.F32.PACK_AB R3, R206, R205 ;  /* 0x000000cdce03723e */ /* 0x000fe200000000ff */
[----:B------:R-:W2:Y:S01]  /*68f0*/  LDSM.16.MT88.4 R112, [R192+0x9400] ;  /* 0x00940000c070783b */ /* 0x000ea20000004200 */
[----:B------:R-:W-:-:S02]  /*6900*/  PRMT R230, R4, 0x7610, R230 ;  /* 0x0000761004e67816 */ /* 0x000fc400000000e6 */
[----:B------:R-:W-:Y:S01]  /*6910*/  PRMT R229, R4, 0x7632, R229 ;  /* 0x0000763204e57816 */ /* 0x000fe200000000e5 */
[----:B------:R-:W-:Y:S01]  /*6920*/  FFMA.FTZ R4, R85, UR6, -R28 ;  /* 0x0000000655047c23 */ /* 0x000fe2000801081c */
[C---:B------:R-:W-:Y:S02]  /*6930*/  PRMT R219, R3.reuse, 0x7610, R219 ;  /* 0x0000761003db7816 */ /* 0x040fe400000000db */
[----:B------:R-:W-:Y:S01]  /*6940*/  PRMT R217, R3, 0x7632, R217 ;  /* 0x0000763203d97816 */ /* 0x000fe200000000d9 */
[----:B------:R4:W-:Y:S01]  /*6950*/  MUFU.EX2 R245, R4 ;  /* 0x0000000400f57308 */ /* 0x0009e20000000800 */
[----:B---3--:R-:W-:Y:S02]  /*6960*/  F2FP.F16.F32.PACK_AB R3, R215, R243 ;  /* 0x000000f3d703723e */ /* 0x008fe400000000ff */
[----:B------:R-:W-:Y:S02]  /*6970*/  F2FP.F16.F32.PACK_AB R5, R250, R251 ;  /* 0x000000fbfa05723e */ /* 0x000fe400000000ff */
[----:B------:R-:W-:-:S02]  /*6980*/  PRMT R224, R3, 0x7610, R224 ;  /* 0x0000761003e07816 */ /* 0x000fc400000000e0 */
[----:B------:R-:W-:Y:S02]  /*6990*/  PRMT R223, R3, 0x7632, R223 ;  /* 0x0000763203df7816 */ /* 0x000fe400000000df */
[----:B-1----:R-:W-:Y:S02]  /*69a0*/  F2FP.F16.F32.PACK_AB R3, R246, R214 ;  /* 0x000000d6f603723e */ /* 0x002fe400000000ff */
[----:B------:R-:W-:Y:S02]  /*69b0*/  PRMT R90, R5, 0x7610, R90 ;  /* 0x00007610055a7816 */ /* 0x000fe4000000005a */
[C---:B------:R-:W-:Y:S02]  /*69c0*/  PRMT R220, R3.reuse, 0x7610, R220 ;  /* 0x0000761003dc7816 */ /* 0x040fe400000000dc */
[----:B------:R-:W-:Y:S01]  /*69d0*/  PRMT R218, R3, 0x7632, R218 ;  /* 0x0000763203da7816 */ /* 0x000fe200000000da */
[----:B----4-:R-:W-:Y:S01]  /*69e0*/  FFMA.FTZ R4, R88, UR6, -R28 ;  /* 0x0000000658047c23 */ /* 0x010fe2000801081c */
[----:B------:R-:W-:-:S02]  /*69f0*/  PRMT R92, R5, 0x7632, R92 ;  /* 0x00007632055c7816 */ /* 0x000fc4000000005c */
[----:B------:R-:W-:Y:S01]  /*6a00*/  F2FP.F16.F32.PACK_AB R5, R56, R212 ;  /* 0x000000d43805723e */ /* 0x000fe200000000ff */
[----:B------:R-:W1:Y:S01]  /*6a10*/  MUFU.EX2 R247, R4 ;  /* 0x0000000400f77308 */ /* 0x000e620000000800 */
[----:B------:R-:W-:Y:S02]  /*6a20*/  PRMT R8, R9, 0x5410, R8 ;  /* 0x0000541009087816 */ /* 0x000fe40000000008 */
[C---:B------:R-:W-:Y:S02]  /*6a30*/  PRMT R226, R5.reuse, 0x7610, R226 ;  /* 0x0000761005e27816 */ /* 0x040fe400000000e2 */
[----:B------:R-:W-:Y:S02]  /*6a40*/  PRMT R225, R5, 0x7632, R225 ;  /* 0x0000763205e17816 */ /* 0x000fe400000000e1 */
[----:B-1----:R-:W-:Y:S02]  /*6a50*/  F2FP.F16.F32.PACK_AB R3, R247, R245 ;  /* 0x000000f5f703723e */ /* 0x002fe400000000ff */
[----:B------:R-:W-:-:S02]  /*6a60*/  F2FP.F16.F32.PACK_AB R4, R108, R177 ;  /* 0x000000b16c04723e */ /* 0x000fc400000000ff */
[C---:B------:R-:W-:Y:S01]  /*6a70*/  PRMT R210, R3.reuse, 0x7610, R210 ;  /* 0x0000761003d27816 */ /* 0x040fe200000000d2 */
[----:B------:R-:W1:Y:S01]  /*6a80*/  LDSM.16.MT88.4 R108, [R194+0x9400] ;  /* 0x00940000c26c783b */ /* 0x000e620000004200 */
[----:B------:R-:W-:Y:S02]  /*6a90*/  PRMT R209, R3, 0x7632, R209 ;  /* 0x0000763203d17816 */ /* 0x000fe400000000d1 */
[----:B------:R-:W-:Y:S02]  /*6aa0*/  PRMT R3, R91, 0x5410, R89 ;  /* 0x000054105b037816 */ /* 0x000fe40000000059 */
[----:B------:R-:W-:Y:S02]  /*6ab0*/  PRMT R222, R4, 0x7610, R222 ;  /* 0x0000761004de7816 */ /* 0x000fe400000000de */
[----:B------:R-:W-:Y:S02]  /*6ac0*/  LOP3.LUT R76, R0, R3, RZ, 0xc0, !PT ;  /* 0x00000003004c7212 */ /* 0x000fe400078ec0ff */
[----:B------:R-:W-:-:S02]  /*6ad0*/  PRMT R3, R93, 0x5410, R94 ;  /* 0x000054105d037816 */ /* 0x000fc4000000005e */
[--C-:B------:R-:W-:Y:S02]  /*6ae0*/  HSET2.LE.AND R0, R22, R20.reuse, PT ;  /* 0x0000001416007233 */ /* 0x100fe40003803000 */
[----:B------:R-:W-:Y:S02]  /*6af0*/  LOP3.LUT R77, R2, R3, RZ, 0xc0, !PT ;  /* 0x00000003024d7212 */ /* 0x000fe400078ec0ff */
[----:B------:R-:W-:Y:S02]  /*6b00*/  PRMT R3, R236, 0x5410, R234 ;  /* 0x00005410ec037816 */ /* 0x000fe400000000ea */
[----:B------:R-:W-:Y:S02]  /*6b10*/  HSET2.LE.AND R2, R19, R20, PT ;  /* 0x0000001413027233 */ /* 0x000fe40003803000 */
        /* <DEDUP_REMOVED lines=27> */
[----:B------:R-:W-:Y:S02]  /*6cd0*/  PRMT R221, R4, 0x7632, R221 ;  /* 0x0000763204dd7816 */ /* 0x000fe400000000dd */
[--C-:B------:R-:W-:Y:S01]  /*6ce0*/  HSET2.LE.AND R0, R24, R20.reuse, PT ;  /* 0x0000001418007233 */ /* 0x100fe20003803000 */
[----:B------:R-:W-:Y:S01]  /*6cf0*/  HMMA.16816.F32 R4, R76, R116, RZ ;  /* 0x000000744c04723c */ /* 0x000fe200000018ff */
[----:B------:R-:W-:Y:S02]  /*6d00*/  LOP3.LUT R75, R2, R3, RZ, 0xc0, !PT ;  /* 0x00000003024b7212 */ /* 0x000fe400078ec0ff */
[----:B------:R-:W-:Y:S02]  /*6d10*/  PRMT R2, R222, 0x5410, R221 ;  /* 0x00005410de027816 */ /* 0x000fe400000000dd */
[----:B------:R-:W-:Y:S01]  /*6d20*/  PRMT R3, R220, 0x5410, R218 ;  /* 0x00005410dc037816 */ /* 0x000fe200000000da */
[----:B------:R-:W-:Y:S01]  /*6d30*/  HMMA.16816.F32 R24, R68, R120, RZ ;  /* 0x000000784418723c */ /* 0x000fe200000018ff */
[----:B------:R-:W-:Y:S01]  /*6d40*/  LOP3.LUT R64, R0, R2, RZ, 0xc0, !PT ;  /* 0x0000000200407212 */ /* 0x000fe200078ec0ff */
[----:B------:R-:W-:Y:S01]  /*6d50*/  IMAD.MOV.U32 R117, RZ, RZ, R56 ;  /* 0x000000ffff757224 */ /* 0x000fe200078e0038 */
[----:B------:R-:W-:-:S02]  /*6d60*/  HSET2.LE.AND R0, R14, R20, PT ;  /* 0x000000140e007233 */ /* 0x000fc40003803000 */
[--C-:B------:R-:W-:Y:S01]  /*6d70*/  HSET2.LE.AND R2, R32, R20.reuse, PT ;  /* 0x0000001420027233 */ /* 0x100fe20003803000 */
[----:B------:R-:W-:Y:S02]  /*6d80*/  HMMA.16816.F32 R12, R76, R120, RZ ;  /* 0x000000784c0c723c */ /* 0x000fe400000018ff */
[----:B------:R-:W-:Y:S02]  /*6d90*/  LOP3.LUT R65, R0, R3, RZ, 0xc0, !PT ;  /* 0x0000000300417212 */ /* 0x000fe400078ec0ff */
[----:B------:R-:W-:Y:S02]  /*6da0*/  PRMT R3, R216, 0x5410, R211 ;  /* 0x00005410d8037816 */ /* 0x000fe400000000d3 */
[----:B------:R-:W-:Y:S02]  /*6db0*/  HSET2.LE.AND R0, R39, R20, PT ;  /* 0x0000001427007233 */ /* 0x000fe40003803000 */
[----:B------:R-:W-:Y:S02]  /*6dc0*/  LOP3.LUT R66, R2, R3, RZ, 0xc0, !PT ;  /* 0x0000000302427212 */ /* 0x000fe400078ec0ff */
[----:B------:R-:W-:-:S02]  /*6dd0*/  PRMT R2, R210, 0x5410, R209 ;  /* 0x00005410d2027816 */ /* 0x000fc400000000d1 */
[----:B--2---:R-:W-:Y:S01]  /*6de0*/  HMMA.16816.F32 R4, R72, R112, R4 ;  /* 0x000000704804723c */ /* 0x004fe20000001804 */
[----:B------:R-:W-:Y:S02]  /*6df0*/  LOP3.LUT R3, R81, UR4, RZ, 0x3c, !PT ;  /* 0x0000000451037c12 */ /* 0x000fe4000f8e3cff */
[----:B------:R-:W-:Y:S02]  /*6e00*/  LOP3.LUT R67, R0, R2, RZ, 0xc0, !PT ;  /* 0x0000000200437212 */ /* 0x000fe400078ec0ff */
[----:B------:R-:W-:Y:S02]  /*6e10*/  LOP3.LUT R0, R33, UR24, R52, 0x96, !PT ;  /* 0x0000001821007c12 */ /* 0x000fe4000f8e9634 */
[----:B------:R-:W-:-:S03]  /*6e20*/  LOP3.LUT R2, R81, UR4, RZ, 0x3c, !PT ;  /* 0x0000000451027c12 */ /* 0x000fc6000f8e3cff */
[----:B------:R-:W-:Y:S06]  /*6e30*/  HMMA.16816.F32 R8, R64, R112, R8 ;  /* 0x000000704008723c */ /* 0x000fec0000001808 */
[----:B-1----:R-:W-:Y:S08]  /*6e40*/  HMMA.16816.F32 R12, R72, R108, R12 ;  /* 0x0000006c480c723c */ /* 0x002ff0000000180c */
[----:B------:R-:W-:-:S02]  /*6e50*/  IMAD.MOV.U32 R104, RZ, RZ, R6 ;  /* 0x000000ffff687224 */ /* 0x000fc400078e0006 */
[----:B------:R-:W-:Y:S02]  /*6e60*/  IMAD.MOV.U32 R101, RZ, RZ, R7 ;  /* 0x000000ffff657224 */ /* 0x000fe400078e0007 */
[----:B------:R-:W-:Y:S02]  /*6e70*/  IMAD.MOV.U32 R176, RZ, RZ, R4 ;  /* 0x000000ffffb07224 */ /* 0x000fe400078e0004 */
[----:B------:R-:W-:Y:S02]  /*6e80*/  IMAD.MOV.U32 R121, RZ, RZ, R5 ;  /* 0x000000ffff797224 */ /* 0x000fe400078e0005 */
[----:B------:R-:W-:-:S04]  /*6e90*/  IMAD.WIDE.U32 R6, R0, -0x2daee0ad, RZ ;  /* 0xd2511f5300067825 */ /* 0x000fc800078e00ff */
[----:B------:R-:W-:Y:S01]  /*6ea0*/  IMAD.MOV.U32 R81, RZ, RZ, R8 ;  /* 0x000000ffff517224 */ /* 0x000fe200078e0008 */
[----:B------:R-:W-:Y:S01]  /*6eb0*/  LOP3.LUT R8, R37, UR21, R42, 0x96, !PT ;  /* 0x0000001525087c12 */ /* 0x000fe2000f8e962a */
[----:B------:R-:W-:Y:S01]  /*6ec0*/  IMAD.WIDE.U32 R4, R3, -0x326172a9, RZ ;  /* 0xcd9e8d5703047825 */ /* 0x000fe200078e00ff */
[----:B------:R-:W-:-:S03]  /*6ed0*/  LOP3.LUT R0, R7, UR21, R54, 0x96, !PT ;  /* 0x0000001507007c12 */ /* 0x000fc6000f8e9636 */
[----:B------:R-:W-:Y:S01]  /*6ee0*/  IMAD.MOV.U32 R116, RZ, RZ, R15 ;  /* 0x000000ffff747224 */ /* 0x000fe200078e000f */
[----:B------:R-:W-:Y:S01]  /*6ef0*/  LOP3.LUT R21, R5, UR24, R38, 0x96, !PT ;  /* 0x0000001805157c12 */ /* 0x000fe2000f8e9626 */
[----:B------:R-:W-:Y:S01]  /*6f00*/  IMAD.MOV.U32 R113, RZ, RZ, R14 ;  /* 0x000000ffff717224 */ /* 0x000fe200078e000e */
[----:B------:R-:W-:Y:S01]  /*6f10*/  LOP3.LUT R19, R31, UR23, R4, 0x96, !PT ;  /* 0x000000171f137c12 */ /* 0x000fe2000f8e9604 */
[----:B------:R-:W-:Y:S01]  /*6f20*/  IMAD.MOV.U32 R112, RZ, RZ, R13 ;  /* 0x000000ffff707224 */ /* 0x000fe200078e000d */
[----:B------:R-:W-:Y:S01]  /*6f30*/  LOP3.LUT R39, R5, UR24, R52, 0x96, !PT ;  /* 0x0000001805277c12 */ /* 0x000fe2000f8e9634 */
[----:B------:R-:W-:Y:S02]  /*6f40*/  IMAD.MOV.U32 R103, RZ, RZ, R12 ;  /* 0x000000ffff677224 */ /* 0x000fe400078e000c */
[----:B------:R-:W-:Y:S01]  /*6f50*/  HMMA.16816.F32 R12, R64, R108, R24 ;  /* 0x0000006c400c723c */ /* 0x000fe20000001818 */
[----:B------:R-:W-:Y:S02]  /*6f60*/  IMAD.MOV.U32 R153, RZ, RZ, R9 ;  /* 0x000000ffff997224 */ /* 0x000fe400078e0009 */
[----:B------:R-:W-:-:S04]  /*6f70*/  IMAD.WIDE.U32 R2, R2, -0x326172a9, RZ ;  /* 0xcd9e8d5702027825 */ /* 0x000fc800078e00ff */
[----:B------:R-:W-:Y:S01]  /*6f80*/  IMAD.WIDE.U32 R8, R8, -0x326172a9, RZ ;  /* 0xcd9e8d5708087825 */ /* 0x000fe200078e00ff */
[C---:B------:R-:W-:Y:S02]  /*6f90*/  LOP3.LUT R38, R3.reuse, UR24, R38, 0x96, !PT ;  /* 0x0000001803267c12 */ /* 0x040fe4000f8e9626 */
[----:B------:R-:W-:Y:S01]  /*6fa0*/  LOP3.LUT R47, R3, UR24, R46, 0x96, !PT ;  /* 0x00000018032f7c12 */ /* 0x000fe2000f8e962e */
[----:B------:R-:W-:Y:S01]  /*6fb0*/  IMAD.MOV.U32 R80, RZ, RZ, R11 ;  /* 0x000000ffff507224 */ /* 0x000fe200078e000b */
[----:B------:R-:W-:Y:S01]  /*6fc0*/  LOP3.LUT R3, R9, UR20, R30, 0x96, !PT ;  /* 0x0000001409037c12 */ /* 0x000fe2000f8e961e */
[----:B------:R-:W-:Y:S01]  /*6fd0*/  IMAD.MOV.U32 R152, RZ, RZ, R10 ;  /* 0x000000ffff987224 */ /* 0x000fe200078e000a */
[----:B------:R-:W-:Y:S01]  /*6fe0*/  LOP3.LUT R25, R45, UR23, R4, 0x96, !PT ;  /* 0x000000172d197c12 */ /* 0x000fe2000f8e9604 */
[----:B------:R-:W-:Y:S01]  /*6ff0*/  IMAD.WIDE.U32 R10, R0, -0x326172a9, RZ ;  /* 0xcd9e8d57000a7825 */ /* 0x000fe200078e00ff */
[----:B------:R-:W-:Y:S02]  /*7000*/  LOP3.LUT R4, R35, UR11, R36, 0x96, !PT ;  /* 0x0000000b23047c12 */ /* 0x000fe4000f8e9624 */
[----:B------:R-:W-:-:S02]  /*7010*/  LOP3.LUT R31, R31, UR23, R2, 0x96, !PT ;  /* 0x000000171f1f7c12 */ /* 0x000fc4000f8e9602 */
[----:B------:R-:W-:Y:S01]  /*7020*/  LOP3.LUT R0, R11, UR20, R44, 0x96, !PT ;  /* 0x000000140b007c12 */ /* 0x000fe2000f8e962c */
[----:B------:R-:W-:Y:S01]  /*7030*/  IMAD.WIDE.U32 R4, R4, -0x326172a9, RZ ;  /* 0xcd9e8d5704047825 */ /* 0x000fe200078e00ff */
[----:B------:R-:W-:-:S03]  /*7040*/  LOP3.LUT R37, R49, UR23, R2, 0x96, !PT ;  /* 0x0000001731257c12 */ /* 0x000fc6000f8e9602 */
[----:B------:R-:W-:Y:S01]  /*7050*/  IMAD.MOV.U32 R108, RZ, RZ, R12 ;  /* 0x000000ffff6c7224 */ /* 0x000fe200078e000c */
[----:B------:R-:W-:Y:S01]  /*7060*/  LOP3.LUT R5, R5, UR10, R8, 0x96, !PT ;  /* 0x0000000a05057c12 */ /* 0x000fe2000f8e9608 */
[----:B------:R-:W-:Y:S02]  /*7070*/  IMAD.MOV.U32 R102, RZ, RZ, R13 ;  /* 0x000000ffff667224 */ /* 0x000fe400078e000d */
[----:B------:R-:W-:-:S04]  /*7080*/  IMAD.WIDE.U32 R12, R3, -0x2daee0ad, RZ ;  /* 0xd2511f53030c7825 */ /* 0x000fc800078e00ff */
[----:B------:R-:W-:Y:S01]  /*7090*/  IMAD.MOV.U32 R155, RZ, RZ, R15 ;  /* 0x000000ffff9b7224 */ /* 0x000fe200078e000f */
[----:B------:R-:W-:Y:S01]  /*70a0*/  LOP3.LUT R3, R13, UR9, R34, 0x96, !PT ;  /* 0x000000090d037c12 */ /* 0x000fe2000f8e9622 */
[----:B------:R-:W-:Y:S02]  /*70b0*/  IMAD.MOV.U32 R154, RZ, RZ, R14 ;  /* 0x000000ffff9a7224 */ /* 0x000fe400078e000e */
[----:B------:R-:W-:Y:S01]  /*70c0*/  IMAD.WIDE.U32 R14, R0, -0x2daee0ad, RZ ;  /* 0xd2511f53000e7825 */ /* 0x000fe200078e00ff */
[----:B------:R-:W-:-:S03]  /*70d0*/  LOP3.LUT R0, R41, UR11, R6, 0x96, !PT ;  /* 0x0000000b29007c12 */ /* 0x000fc6000f8e9606 */
        /* <DEDUP_REMOVED lines=9> */
[----:B------:R-:W-:-:S04]  /*7170*/  LOP3.LUT R11, R5, UR7, R12, 0x96, !PT ;  /* 0x00000007050b7c12 */ /* 0x000fc8000f8e960c */
[----:B------:R-:W-:Y:S01]  /*7180*/  LOP3.LUT R13, R3, UR25, R4, 0x96, !PT ;  /* 0x00000019030d7c12 */ /* 0x000fe2000f8e9604 */
[----:B------:R-:W-:Y:S01]  /*7190*/  IMAD.WIDE.U32 R4, R7, -0x2daee0ad, RZ ;  /* 0xd2511f5307047825 */ /* 0x000fe200078e00ff */
[C---:B------:R-:W-:Y:S02]  /*71a0*/  LOP3.LUT R12, R2.reuse, 0xff, RZ, 0xc0, !PT ;  /* 0x000000ff020c7812 */ /* 0x040fe400078ec0ff */
[----:B------:R-:W-:Y:S01]  /*71b0*/  LOP3.LUT R41, R2, 0xffff, RZ, 0xc0, !PT ;  /* 0x0000ffff02297812 */ /* 0x000fe200078ec0ff */
[----:B------:R-:W-:Y:S01]  /*71c0*/  IMAD.WIDE.U32 R6, R19, -0x2daee0ad, RZ ;  /* 0xd2511f5313067825 */ /* 0x000fe200078e00ff */
[--C-:B------:R-:W-:Y:S02]  /*71d0*/  SHF.R.U32.HI R46, RZ, 0x10, R2.reuse ;  /* 0x00000010ff2e7819 */ /* 0x100fe40000011602 */
[----:B------:R-:W-:Y:S01]  /*71e0*/  SHF.R.U32.HI R10, RZ, 0x18, R2 ;  /* 0x00000018ff0a7819 */ /* 0x000fe20000011602 */
[----:B------:R-:W-:Y:S01]  /*71f0*/  IMAD.WIDE.U32 R2, R0, -0x2daee0ad, RZ ;  /* 0xd2511f5300027825 */ /* 0x000fe200078e00ff */
[----:B------:R-:W-:-:S02]  /*7200*/  LOP3.LUT R55, R5, UR7, R14, 0x96, !PT ;  /* 0x0000000705377c12 */ /* 0x000fc4000f8e960e */
[----:B------:R-:W-:Y:S02]  /*7210*/  ISETP.LE.U32.AND P4, PT, R10, UR13, PT ;  /* 0x0000000d0a007c0c */ /* 0x000fe4000bf83070 */
[----:B------:R-:W-:Y:S02]  /*7220*/  LOP3.LUT R22, R3, UR25, R4, 0x96, !PT ;  /* 0x0000001903167c12 */ /* 0x000fe4000f8e9604 */
[C---:B------:R-:W-:Y:S02]  /*7230*/  LOP3.LUT R15, R2.reuse, 0xff, RZ, 0xc0, !PT ;  /* 0x000000ff020f7812 */ /* 0x040fe400078ec0ff */
[----:B------:R-:W-:Y:S02]  /*7240*/  LOP3.LUT R57, R2, 0xffff, RZ, 0xc0, !PT ;  /* 0x0000ffff02397812 */ /* 0x000fe400078ec0ff */
[--C-:B------:R-:W-:Y:S02]  /*7250*/  SHF.R.U32.HI R56, RZ, 0x10, R2.reuse ;  /* 0x00000010ff387819 */ /* 0x100fe40000011602 */
[----:B------:R-:W-:Y:S01]  /*7260*/  SHF.R.U32.HI R14, RZ, 0x18, R2 ;  /* 0x00000018ff0e7819 */ /* 0x000fe20000011602 */
[----:B------:R-:W-:Y:S01]  /*7270*/  IMAD.WIDE.U32 R2, R21, -0x2daee0ad, RZ ;  /* 0xd2511f5315027825 */ /* 0x000fe200078e00ff */
[----:B------:R-:W-:-:S02]  /*7280*/  ISETP.LE.U32.AND P3, PT, R15, UR13, PT ;  /* 0x0000000d0f007c0c */ /* 0x000fc4000bf63070 */
[----:B------:R-:W-:Y:S02]  /*7290*/  ISETP.LE.U32.AND P5, PT, R14, UR13, PT ;  /* 0x0000000d0e007c0c */ /* 0x000fe4000bfa3070 */
[----:B------:R-:W-:Y:S02]  /*72a0*/  LOP3.LUT R3, R3, UR21, R42, 0x96, !PT ;  /* 0x0000001503037c12 */ /* 0x000fe4000f8e962a */
[----:B------:R-:W-:Y:S02]  /*72b0*/  LOP3.LUT R0, R7, UR11, R2, 0x96, !PT ;  /* 0x0000000b07007c12 */ /* 0x000fe4000f8e9602 */
[----:B------:R-:W-:Y:S01]  /*72c0*/  ISETP.LE.U32.AND P1, PT, R12, UR13, PT ;  /* 0x0000000d0c007c0c */ /* 0x000fe2000bf23070 */
[----:B------:R-:W-:-:S04]  /*72d0*/  IMAD.WIDE.U32 R2, R3, -0x326172a9, RZ ;  /* 0xcd9e8d5703027825 */ /* 0x000fc800078e00ff */
[----:B------:R-:W-:Y:S01]  /*72e0*/  IMAD.WIDE.U32 R8, R0, -0x326172a9, RZ ;  /* 0xcd9e8d5700087825 */ /* 0x000fe200078e00ff */
[----:B------:R-:W-:-:S04]  /*72f0*/  LOP3.LUT R0, R3, UR20, R30, 0x96, !PT ;  /* 0x0000001403007c12 */ /* 0x000fc8000f8e961e */
[----:B------:R-:W-:Y:S01]  /*7300*/  LOP3.LUT R2, R9, UR10, R2, 0x96, !PT ;  /* 0x0000000a09027c12 */ /* 0x000fe2000f8e9602 */
[----:B------:R-:W-:-:S04]  /*7310*/  IMAD.WIDE.U32 R4, R0, -0x2daee0ad, RZ ;  /* 0xd2511f5300047825 */ /* 0x000fc800078e00ff */
[----:B------:R-:W-:Y:S01]  /*7320*/  @!P1 HADD2 R127, -R230.H0_H0, -RZ.H0_H0 ;  /* 0xa00000ffe67f9230 */ /* 0x000fe20000000900 */
[----:B------:R-:W-:Y:S01]  /*7330*/  LOP3.LUT R5, R5, UR9, R6, 0x96, !PT ;  /* 0x0000000905057c12 */ /* 0x000fe2000f8e9606 */
[----:B------:R-:W-:-:S03]  /*7340*/  IMAD.WIDE.U32 R6, R2, -0x2daee0ad, RZ ;  /* 0xd2511f5302067825 */ /* 0x000fc600078e00ff */
[----:B------:R-:W-:Y:S01]  /*7350*/  @!P1 PRMT R230, R127, 0x5410, RZ ;  /* 0x000054107fe69816 */ /* 0x000fe200000000ff */
[----:B------:R-:W-:Y:S01]  /*7360*/  IMAD.WIDE.U32 R2, R11, -0x326172a9, RZ ;  /* 0xcd9e8d570b027825 */ /* 0x000fe200078e00ff */
[----:B------:R-:W-:-:S03]  /*7370*/  LOP3.LUT R7, R7, UR7, R4, 0x96, !PT ;  /* 0x0000000707077c12 */ /* 0x000fc6000f8e9604 */
[----:B------:R-:W-:Y:S01]  /*7380*/  IMAD.WIDE.U32 R4, R5, -0x326172a9, RZ ;  /* 0xcd9e8d5705047825 */ /* 0x000fe200078e00ff */
[----:B------:R-:W-:Y:S02]  /*7390*/  LOP3.LUT R0, R3, UR29, R16, 0x96, !PT ;  /* 0x0000001d03007c12 */ /* 0x000fe4000f8e9610 */
[C---:B------:R-:W-:Y:S02]  /*73a0*/  LOP3.LUT R17, R2.reuse, 0xff, RZ, 0xc0, !PT ;  /* 0x000000ff02117812 */ /* 0x040fe400078ec0ff */
        /* <DEDUP_REMOVED lines=17> */
[----:B------:R-:W-:Y:S01]  /*74c0*/  @!P2 HADD2 R50, -R91.H0_H0, -RZ.H0_H0 ;  /* 0xa00000ff5b32a230 */ /* 0x000fe20000000900 */
[----:B------:R-:W-:Y:S01]  /*74d0*/  ISETP.LE.U32.AND P1, PT, R33, UR13, PT ;  /* 0x0000000d21007c0c */ /* 0x000fe2000bf23070 */
[----:B------:R-:W-:Y:S01]  /*74e0*/  IMAD.WIDE.U32 R4, R39, -0x2daee0ad, RZ ;  /* 0xd2511f5327047825 */ /* 0x000fe200078e00ff */
[C---:B------:R-:W-:Y:S02]  /*74f0*/  LOP3.LUT R40, R2.reuse, 0xff, RZ, 0xc0, !PT ;  /* 0x000000ff02287812 */ /* 0x040fe400078ec0ff */
[----:B------:R-:W-:Y:S02]  /*7500*/  LOP3.LUT R45, R2, 0xffff, RZ, 0xc0, !PT ;  /* 0x0000ffff022d7812 */ /* 0x000fe400078ec0ff */
[--C-:B------:R-:W-:Y:S02]  /*7510*/  SHF.R.U32.HI R49, RZ, 0x10, R2.reuse ;  /* 0x00000010ff317819 */ /* 0x100fe40000011602 */
[----:B------:R-:W-:Y:S02]  /*7520*/  SHF.R.U32.HI R43, RZ, 0x18, R2 ;  /* 0x00000018ff2b7819 */ /* 0x000fe40000011602 */
[----:B------:R-:W-:Y:S01]  /*7530*/  SHF.R.U32.HI R2, RZ, 0x18, R0 ;  /* 0x00000018ff027819 */ /* 0x000fe20000011600 */
[----:B------:R-:W-:Y:S01]  /*7540*/  @!P6 HADD2 R51, -R89.H0_H0, -RZ.H0_H0 ;  /* 0xa00000ff5933e230 */ /* 0x000fe20000000900 */
[----:B------:R-:W-:-:S02]  /*7550*/  @!P2 PRMT R91, R50, 0x5410, RZ ;  /* 0x00005410325ba816 */ /* 0x000fc400000000ff */
[----:B------:R-:W-:Y:S02]  /*7560*/  ISETP.LE.U32.AND P2, PT, R2, UR13, PT ;  /* 0x0000000d02007c0c */ /* 0x000fe4000bf43070 */
[----:B------:R-:W-:Y:S02]  /*7570*/  LOP3.LUT R2, R5, UR21, R54, 0x96, !PT ;  /* 0x0000001505027c12 */ /* 0x000fe4000f8e9636 */
        /* <DEDUP_REMOVED lines=8> */
[----:B------:R-:W-:Y:S02]  /*7600*/  LOP3.LUT R0, R9, UR20, R44, 0x96, !PT ;  /* 0x0000001409007c12 */ /* 0x000fe4000f8e962c */
[----:B------:R-:W-:Y:S02]  /*7610*/  LOP3.LUT R3, R3, UR11, R4, 0x96, !PT ;  /* 0x0000000b03037c12 */ /* 0x000fe4000f8e9604 */
[----:B------:R-:W-:Y:S01]  /*7620*/  @!P2 PRMT R94, R59, 0x5410, RZ ;  /* 0x000054103b5ea816 */ /* 0x000fe200000000ff */
[----:B------:R-:W-:Y:S01]  /*7630*/  IMAD.WIDE.U32 R6, R0, -0x2daee0ad, RZ ;  /* 0xd2511f5300067825 */ /* 0x000fe200078e00ff */
[----:B------:R-:W-:-:S04]  /*7640*/  ISETP.LE.U32.AND P2, PT, R17, UR13, PT ;  /* 0x0000000d11007c0c */ /* 0x000fc8000bf43070 */
        /* <DEDUP_REMOVED lines=13> */
[----:B------:R-:W-:Y:S01]  /*7720*/  LOP3.LUT R0, R0, 0xffff, RZ, 0xc0, !PT ;  /* 0x0000ffff00007812 */ /* 0x000fe200078ec0ff */
[----:B------:R-:W-:Y:S01]  /*7730*/  IMAD.MOV.U32 R61, RZ, RZ, R205 ;  /* 0x000000ffff3d7224 */ /* 0x000fe200078e00cd */
[----:B------:R-:W-:Y:S01]  /*7740*/  LOP3.LUT R19, R3, UR25, R4, 0x96, !PT ;  /* 0x0000001903137c12 */ /* 0x000fe2000f8e9604 */
[----:B------:R-:W-:Y:S01]  /*7750*/  IMAD.WIDE.U32 R4, R31, -0x2daee0ad, RZ ;  /* 0xd2511f531f047825 */ /* 0x000fe200078e00ff */
[C---:B------:R-:W-:Y:S01]  /*7760*/  LOP3.LUT R53, R2.reuse, 0xff, RZ, 0xc0, !PT ;  /* 0x000000ff02357812 */ /* 0x040fe200078ec0ff */
[----:B------:R1:W-:Y:S01]  /*7770*/  STL [R1+0x1a8], R236 ;  /* 0x0001a8ec01007387 */ /* 0x0003e20000100800 */
        /* <DEDUP_REMOVED lines=10> */
[----:B------:R-:W-:Y:S01]  /*7820*/  IMAD.WIDE.U32 R8, R0, -0x326172a9, RZ ;  /* 0xcd9e8d5700087825 */ /* 0x000fe200078e00ff */
[----:B------:R-:W-:-:S03]  /*7830*/  LOP3.LUT R3, R3, UR20, R30, 0x96, !PT ;  /* 0x0000001403037c12 */ /* 0x000fc6000f8e961e */
[----:B------:R-:W-:Y:S02]  /*7840*/  @!P6 HADD2 R62, -R234.H0_H0, -RZ.H0_H0 ;  /* 0xa00000ffea3ee230 */ /* 0x000fe40000000900 */
[----:B------:R-:W-:Y:S01]  /*7850*/  @!P2 HADD2 R63, -R239.H0_H0, -RZ.H0_H0 ;  /* 0xa00000ffef3fa230 */ /* 0x000fe20000000900 */
[----:B------:R-:W-:Y:S01]  /*7860*/  LOP3.LUT R0, R9, UR10, R2, 0x96, !PT ;  /* 0x0000000a09007c12 */ /* 0x000fe2000f8e9602 */
[----:B------:R-:W-:Y:S01]  /*7870*/  IMAD.WIDE.U32 R2, R3, -0x2daee0ad, RZ ;  /* 0xd2511f5303027825 */ /* 0x000fe200078e00ff */
[----:B------:R-:W-:Y:S02]  /*7880*/  @!P6 PRMT R234, R62, 0x5410, RZ ;  /* 0x000054103eeae816 */ /* 0x000fe400000000ff */
[----:B------:R-:W-:Y:S01]  /*7890*/  @!P2 PRMT R239, R63, 0x5410, RZ ;  /* 0x000054103fefa816 */ /* 0x000fe200000000ff */
[----:B------:R-:W-:Y:S01]  /*78a0*/  IMAD.WIDE.U32 R6, R0, -0x2daee0ad, RZ ;  /* 0xd2511f5300067825 */ /* 0x000fe200078e00ff */
[----:B------:R-:W-:Y:S01]  /*78b0*/  LOP3.LUT R0, R24, 0xff, RZ, 0xc0, !PT ;  /* 0x000000ff18007812 */ /* 0x000fe200078ec0ff */
[----:B------:R2:W-:Y:S01]  /*78c0*/  STL [R1+0x1ac], R234 ;  /* 0x0001acea01007387 */ /* 0x0005e20000100800 */
[----:B------:R-:W-:Y:S01]  /*78d0*/  LOP3.LUT R3, R3, UR9, R4, 0x96, !PT ;  /* 0x0000000903037c12 */ /* 0x000fe2000f8e9604 */
[----:B------:R-:W-:Y:S01]  /*78e0*/  IMAD.MOV.U32 R62, RZ, RZ, R195 ;  /* 0x000000ffff3e7224 */ /* 0x000fe200078e00c3 */
[----:B------:R-:W-:Y:S01]  /*78f0*/  ISETP.LE.U32.AND P6, PT, R0, UR13, PT ;  /* 0x0000000d00007c0c */ /* 0x000fe2000bfc3070 */
[----:B------:R-:W-:Y:S01]  /*7900*/  IMAD.MOV.U32 R63, RZ, RZ, R177 ;  /* 0x000000ffff3f7224 */ /* 0x000fe200078e00b1 */
[----:B------:R-:W-:Y:S01]  /*7910*/  LOP3.LUT R2, R7, UR7, R2, 0x96, !PT ;  /* 0x0000000707027c12 */ /* 0x000fe2000f8e9602 */
[----:B------:R-:W-:Y:S01]  /*7920*/  IMAD.WIDE.U32 R4, R3, -0x326172a9, RZ ;  /* 0xcd9e8d5703047825 */ /* 0x000fe200078e00ff */
[----:B------:R-:W-:-:S03]  /*7930*/  LOP3.LUT R0, R13, 0xff, RZ, 0xc0, !PT ;  /* 0x000000ff0d007812 */ /* 0x000fc600078ec0ff */
[----:B------:R-:W-:Y:S01]  /*7940*/  IMAD.WIDE.U32 R2, R2, -0x326172a9, RZ ;  /* 0xcd9e8d5702027825 */ /* 0x000fe200078e00ff */
[----:B------:R-:W-:Y:S02]  /*7950*/  ISETP.LE.U32.AND P2, PT, R0, UR13, PT ;  /* 0x0000000d00007c0c */ /* 0x000fe4000bf43070 */
[----:B------:R-:W-:Y:S01]  /*7960*/  LOP3.LUT R5, R5, UR8, R8, 0x96, !PT ;  /* 0x0000000805057c12 */ /* 0x000fe2000f8e9608 */
[----:B-1----:R-:W-:Y:S01]  /*7970*/  IMAD.MOV.U32 R236, RZ, RZ, R121 ;  /* 0x000000ffffec7224 */ /* 0x002fe200078e0079 */
[----:B------:R-:W-:Y:S01]  /*7980*/  LOP3.LUT R0, R13, 0xffff, RZ, 0xc0, !PT ;  /* 0x0000ffff0d007812 */ /* 0x000fe200078ec0ff */
[----:B------:R-:W-:Y:S01]  /*7990*/  @!P6 HADD2 R84, -R237.H0_H0, -RZ.H0_H0 ;  /* 0xa00000ffed54e230 */ /* 0x000fe20000000900 */
[----:B------:R-:W-:Y:S02]  /*79a0*/  LOP3.LUT R14, R3, UR29, R4, 0x96, !PT ;  /* 0x0000001d030e7c12 */ /* 0x000fe4000f8e9604 */
[C---:B------:R-:W-:Y:S02]  /*79b0*/  LOP3.LUT R30, R2.reuse, 0xffff, RZ, 0xc0, !PT ;  /* 0x0000ffff021e7812 */ /* 0x040fe400078ec0ff */
[----:B------:R-:W-:-:S02]  /*79c0*/  LOP3.LUT R44, R2, 0xff, RZ, 0xc0, !PT ;  /* 0x000000ff022c7812 */ /* 0x000fc400078ec0ff */
[--C-:B------:R-:W-:Y:S01]  /*79d0*/  SHF.R.U32.HI R42, RZ, 0x10, R2.reuse ;  /* 0x00000010ff2a7819 */ /* 0x100fe20000011602 */
[----:B------:R-:W-:Y:S01]  /*79e0*/  @!P2 HADD2 R85, -R238.H0_H0, -RZ.H0_H0 ;  /* 0xa00000ffee55a230 */ /* 0x000fe20000000900 */
[----:B------:R-:W-:Y:S01]  /*79f0*/  SHF.R.U32.HI R38, RZ, 0x18, R2 ;  /* 0x00000018ff267819 */ /* 0x000fe20000011602 */
[----:B------:R-:W-:Y:S01]  /*7a00*/  IMAD.WIDE.U32 R2, R5, -0x2daee0ad, RZ ;  /* 0xd2511f5305027825 */ /* 0x000fe200078e00ff */
[----:B------:R-:W-:Y:S02]  /*7a10*/  SHF.R.U32.HI R0, RZ, 0x8, R0 ;  /* 0x00000008ff007819 */ /* 0x000fe40000011600 */
[----:B------:R-:W-:Y:S01]  /*7a20*/  @!P6 PRMT R237, R84, 0x5410, RZ ;  /* 0x0000541054ede816 */ /* 0x000fe200000000ff */
[----:B------:R-:W-:Y:S01]  /*7a30*/  IMAD.WIDE.U32 R4, R47, -0x2daee0ad, RZ ;  /* 0xd2511f532f047825 */ /* 0x000fe200078e00ff */
[----:B------:R-:W-:Y:S02]  /*7a40*/  LOP3.LUT R0, R0, 0xffff, RZ, 0xc0, !PT ;  /* 0x0000ffff00007812 */ /* 0x000fe400078ec0ff */
[C---:B------:R-:W-:Y:S01]  /*7a50*/  LOP3.LUT R27, R2.reuse, 0xffff, RZ, 0xc0, !PT ;  /* 0x0000ffff021b7812 */ /* 0x040fe200078ec0ff */
[----:B------:R-:W-:Y:S01]  /*7a60*/  IMAD.MOV.U32 R47, RZ, RZ, R108 ;  /* 0x000000ffff2f7224 */ /* 0x000fe200078e006c */
[----:B------:R-:W-:Y:S01]  /*7a70*/  LOP3.LUT R51, R2, 0xff, RZ, 0xc0, !PT ;  /* 0x000000ff02337812 */ /* 0x000fe200078ec0ff */
[----:B--2---:R-:W-:Y:S01]  /*7a80*/  IMAD.MOV.U32 R234, RZ, RZ, R193 ;  /* 0x000000ffffea7224 */ /* 0x004fe200078e00c1 */
[----:B------:R-:W-:-:S02]  /*7a90*/  SHF.R.U32.HI R31, RZ, 0x10, R2 ;  /* 0x00000010ff1f7819 */ /* 0x000fc40000011602 */
[----:B------:R-:W-:Y:S02]  /*7aa0*/  SHF.R.U32.HI R39, RZ, 0x18, R2 ;  /* 0x00000018ff277819 */ /* 0x000fe40000011602 */
[----:B------:R-:W-:Y:S02]  /*7ab0*/  LOP3.LUT R2, R5, UR21, R82, 0x96, !PT ;  /* 0x0000001505027c12 */ /* 0x000fe4000f8e9652 */
[----:B------:R-:W-:Y:S02]  /*7ac0*/  ISETP.LE.U32.AND P6, PT, R0, UR13, PT ;  /* 0x0000000d00007c0c */ /* 0x000fe4000bfc3070 */
[----:B------:R-:W-:Y:S01]  /*7ad0*/  LOP3.LUT R15, R3, UR25, R6, 0x96, !PT ;  /* 0x00000019030f7c12 */ /* 0x000fe2000f8e9606 */
[----:B------:R-:W-:Y:S01]  /*7ae0*/  IMAD.WIDE.U32 R6, R2, -0x326172a9, RZ ;  /* 0xcd9e8d5702067825 */ /* 0x000fe200078e00ff */
[----:B------:R-:W-:Y:S02]  /*7af0*/  SHF.R.U32.HI R0, RZ, 0x18, R13 ;  /* 0x00000018ff007819 */ /* 0x000fe4000001160d */
[----:B------:R-:W-:Y:S01]  /*7b00*/  @!P2 PRMT R238, R85, 0x5410, RZ ;  /* 0x0000541055eea816 */ /* 0x000fe200000000ff */
[----:B------:R-:W-:Y:S01]  /*7b10*/  IMAD.WIDE.U32 R2, R37, -0x2daee0ad, RZ ;  /* 0xd2511f5325027825 */ /* 0x000fe200078e00ff */
[----:B------:R-:W-:-:S02]  /*7b20*/  LOP3.LUT R5, R7, UR20, R48, 0x96, !PT ;  /* 0x0000001407057c12 */ /* 0x000fc4000f8e9630 */
[----:B------:R-:W-:Y:S01]  /*7b30*/  ISETP.LE.U32.AND P2, PT, R0, UR13, PT ;  /* 0x0000000d00007c0c */ /* 0x000fe2000bf43070 */
[----:B------:R-:W-:Y:S01]  /*7b40*/  IMAD.MOV.U32 R37, RZ, RZ, R102 ;  /* 0x000000ffff257224 */ /* 0x000fe200078e0066 */
[----:B------:R-:W-:Y:S01]  /*7b50*/  SHF.R.U32.HI R0, RZ, 0x10, R13 ;  /* 0x00000010ff007819 */ /* 0x000fe2000001160d */
[----:B------:R-:W-:Y:S01]  /*7b60*/  @!P6 HADD2 R86, -R235.H0_H0, -RZ.H0_H0 ;  /* 0xa00000ffeb56e230 */ /* 0x000fe20000000900 */
[----:B------:R-:W-:Y:S01]  /*7b70*/  LOP3.LUT R4, R3, UR11, R4, 0x96, !PT ;  /* 0x0000000b03047c12 */ /* 0x000fe2000f8e9604 */
[----:B------:R-:W-:Y:S01]  /*7b80*/  IMAD.WIDE.U32 R8, R5, -0x2daee0ad, RZ ;  /* 0xd2511f5305087825 */ /* 0x000fe200078e00ff */
[----:B------:R-:W-:Y:S02]  /*7b90*/  LOP3.LUT R3, R0, 0xff, RZ, 0xc0, !PT ;  /* 0x000000ff00037812 */ /* 0x000fe400078ec0ff */
[----:B------:R-:W-:Y:S01]  /*7ba0*/  @!P6 PRMT R235, R86, 0x5410, RZ ;  /* 0x0000541056ebe816 */ /* 0x000fe200000000ff */
[----:B------:R-:W-:Y:S01]  /*7bb0*/  IMAD.MOV.U32 R48, RZ, RZ, R116 ;  /* 0x000000ffff307224 */ /* 0x000fe200078e0074 */
[----:B------:R-:W-:-:S02]  /*7bc0*/  LOP3.LUT R0, R9, UR9, R2, 0x96, !PT ;  /* 0x0000000909007c12 */ /* 0x000fc4000f8e9602 */
[----:B------:R-:W-:Y:S01]  /*7bd0*/  ISETP.LE.U32.AND P6, PT, R3, UR13, PT ;  /* 0x0000000d03007c0c */ /* 0x000fe2000bfc3070 */
[----:B------:R-:W-:Y:S02]  /*7be0*/  @!P2 HADD2 R87, -R233.H0_H0, -RZ.H0_H0 ;  /* 0xa00000ffe957a230 */ /* 0x000fe40000000900 */
[----:B------:R-:W-:-:S04]  /*7bf0*/  IMAD.WIDE.U32 R2, R4, -0x326172a9, RZ ;  /* 0xcd9e8d5704027825 */ /* 0x000fc800078e00ff */
[----:B------:R-:W-:Y:S01]  /*7c00*/  IMAD.WIDE.U32 R12, R0, -0x326172a9, RZ ;  /* 0xcd9e8d57000c7825 */ /* 0x000fe200078e00ff */
[----:B------:R-:W-:Y:S02]  /*7c10*/  SHF.R.U32.HI R0, RZ, 0x8, R41 ;  /* 0x00000008ff007819 */ /* 0x000fe40000011629 */
[----:B------:R-:W-:Y:S01]  /*7c20*/  @!P2 PRMT R233, R87, 0x5410, RZ ;  /* 0x0000541057e9a816 */ /* 0x000fe200000000ff */
[----:B------:R-:W-:Y:S01]  /*7c30*/  IMAD.MOV.U32 R41, RZ, RZ, R113 ;  /* 0x000000ffff297224 */ /* 0x000fe200078e0071 */
[----:B------:R-:W-:Y:S01]  /*7c40*/  LOP3.LUT R0, R0, 0xffff, RZ, 0xc0, !PT ;  /* 0x0000ffff00007812 */ /* 0x000fe200078ec0ff */
[----:B------:R-:W-:Y:S01]  /*7c50*/  LDSM.16.MT88.4 R84, [R192+0xa400] ;  /* 0x00a40000c054783b */ /* 0x000fe20000004200 */
[----:B------:R-:W-:Y:S01]  /*7c60*/  @!P6 HADD2 R128, -R232.H0_H0, -RZ.H0_H0 ;  /* 0xa00000ffe880e230 */ /* 0x000fe20000000900 */
[----:B------:R-:W-:Y:S02]  /*7c70*/  LOP3.LUT R3, R3, UR10, R6, 0x96, !PT ;  /* 0x0000000a03037c12 */ /* 0x000fe4000f8e9606 */
[----:B------:R-:W-:-:S02]  /*7c80*/  ISETP.LE.U32.AND P2, PT, R0, UR13, PT ;  /* 0x0000000d00007c0c */ /* 0x000fc4000bf43070 */
[----:B------:R-:W-:Y:S01]  /*7c90*/  LOP3.LUT R0, R46, 0xff, RZ, 0xc0, !PT ;  /* 0x000000ff2e007812 */ /* 0x000fe200078ec0ff */
[----:B------:R-:W-:Y:S01]  /*7ca0*/  IMAD.WIDE.U32 R4, R3, -0x2daee0ad, RZ ;  /* 0xd2511f5303047825 */ /* 0x000fe200078e00ff */
[----:B------:R-:W-:Y:S02]  /*7cb0*/  LOP3.LUT R2, R13, UR8, R2, 0x96, !PT ;  /* 0x000000080d027c12 */ /* 0x000fe4000f8e9602 */
[----:B------:R-:W-:Y:S01]  /*7cc0*/  @!P6 PRMT R232, R128, 0x5410, RZ ;  /* 0x0000541080e8e816 */ /* 0x000fe200000000ff */
[----:B------:R-:W-:Y:S01]  /*7cd0*/  IMAD.MOV.U32 R128, RZ, RZ, R103 ;  /* 0x000000ffff807224 */ /* 0x000fe200078e0067 */
[----:B------:R-:W-:Y:S01]  /*7ce0*/  ISETP.LE.U32.AND P6, PT, R0, UR13, PT ;  /* 0x0000000d00007c0c */ /* 0x000fe2000bfc3070 */
[----:B------:R-:W-:Y:S01]  /*7cf0*/  FFMA.FTZ R0, R129, UR6, -R18 ;  /* 0x0000000681007c23 */ /* 0x000fe20008010812 */
[----:B------:R-:W-:-:S04]  /*7d00*/  IMAD.WIDE.U32 R2, R2, -0x2daee0ad, RZ ;  /* 0xd2511f5302027825 */ /* 0x000fc800078e00ff */
[----:B------:R-:W-:Y:S01]  /*7d10*/  @!P4 HADD2 R129, -R228.H0_H0, -RZ.H0_H0 ;  /* 0xa00000ffe481c230 */ /* 0x000fe20000000900 */
[----:B------:R-:W-:Y:S01]  /*7d20*/  LOP3.LUT R16, R5, UR7, R8, 0x96, !PT ;  /* 0x0000000705107c12 */ /* 0x000fe2000f8e9608 */
[----:B------:R1:W-:Y:S01]  /*7d30*/  MUFU.EX2 R103, R0 ;  /* 0x0000000000677308 */ /* 0x0003e20000000800 */
[----:B------:R-:W-:Y:S01]  /*7d40*/  @!P2 HADD2 R88, -R229.H0_H0, -RZ.H0_H0 ;  /* 0xa00000ffe558a230 */ /* 0x000fe20000000900 */
[C---:B------:R-:W-:Y:S01]  /*7d50*/  LOP3.LUT R17, R2.reuse, 0xffff, RZ, 0xc0, !PT ;  /* 0x0000ffff02117812 */ /* 0x040fe200078ec0ff */
[----:B------:R-:W-:Y:S01]  /*7d60*/  IMAD.MOV.U32 R46, RZ, RZ, R112 ;  /* 0x000000ffff2e7224 */ /* 0x000fe200078e0070 */
[----:B------:R-:W-:Y:S02]  /*7d70*/  LOP3.LUT R21, R2, 0xff, RZ, 0xc0, !PT ;  /* 0x000000ff02157812 */ /* 0x000fe400078ec0ff */
[--C-:B------:R-:W-:Y:S02]  /*7d80*/  SHF.R.U32.HI R25, RZ, 0x10, R2.reuse ;  /* 0x00000010ff197819 */ /* 0x100fe40000011602 */
[----:B------:R-:W-:Y:S01]  /*7d90*/  SHF.R.U32.HI R24, RZ, 0x18, R2 ;  /* 0x00000018ff187819 */ /* 0x000fe20000011602 */
[----:B------:R-:W-:Y:S01]  /*7da0*/  FFMA.FTZ R2, R130, UR6, -R18 ;  /* 0x0000000682027c23 */ /* 0x000fe20008010812 */
[----:B------:R-:W-:Y:S01]  /*7db0*/  @!P2 PRMT R229, R88, 0x5410, RZ ;  /* 0x0000541058e5a816 */ /* 0x000fe200000000ff */
[----:B------:R-:W-:Y:S01]  /*7dc0*/  @!P6 HADD2 R130, -R227.H0_H0, -RZ.H0_H0 ;  /* 0xa00000ffe382e230 */ /* 0x000fe20000000900 */
[----:B------:R-:W-:Y:S01]  /*7dd0*/  @!P4 PRMT R228, R129, 0x5410, RZ ;  /* 0x0000541081e4c816 */ /* 0x000fe200000000ff */
[----:B------:R2:W3:Y:S01]  /*7de0*/  MUFU.EX2 R102, R2 ;  /* 0x0000000200667308 */ /* 0x0004e20000000800 */
[----:B------:R-:W-:Y:S01]  /*7df0*/  IMAD.MOV.U32 R129, RZ, RZ, R104 ;  /* 0x000000ffff817224 */ /* 0x000fe200078e0068 */
[----:B------:R-:W-:Y:S01]  /*7e00*/  LOP3.LUT R13, R3, UR25, R4, 0x96, !PT ;  /* 0x00000019030d7c12 */ /* 0x000fe2000f8e9604 */
[----:B------:R-:W-:Y:S01]  /*7e10*/  FFMA.FTZ R3, R125, UR6, -R23 ;  /* 0x000000067d037c23 */ /* 0x000fe20008010817 */
[----:B-1----:R-:W-:Y:S01]  /*7e20*/  LOP3.LUT R0, R10, 0xffff, RZ, 0xc0, !PT ;  /* 0x0000ffff0a007812 */ /* 0x002fe200078ec0ff */
[----:B------:R-:W-:Y:S01]  /*7e30*/  IMAD.MOV.U32 R88, RZ, RZ, R80 ;  /* 0x000000ffff587224 */ /* 0x000fe200078e0050 */
[----:B------:R-:W-:Y:S01]  /*7e40*/  @!P6 PRMT R227, R130, 0x5410, RZ ;  /* 0x0000541082e3e816 */ /* 0x000fe200000000ff */
[----:B------:R-:W-:Y:S01]  /*7e50*/  IMAD.MOV.U32 R130, RZ, RZ, R176 ;  /* 0x000000ffff827224 */ /* 0x000fe200078e00b0 */
[----:B------:R-:W-:Y:S01]  /*7e60*/  SHF.R.U32.HI R0, RZ, 0x8, R0 ;  /* 0x00000008ff007819 */ /* 0x000fe20000011600 */
[----:B------:R-:W-:Y:S01]  /*7e70*/  MUFU.EX2 R177, R3 ;  /* 0x0000000300b17308 */ /* 0x000fe20000000800 */
[----:B------:R-:W-:-:S02]  /*7e80*/  LOP3.LUT R4, R49, 0xff, RZ, 0xc0, !PT ;  /* 0x000000ff31047812 */ /* 0x000fc400078ec0ff */
[----:B------:R-:W-:-:S04]  /*7e90*/  LOP3.LUT R0, R0, 0xffff, RZ, 0xc0, !PT ;  /* 0x0000ffff00007812 */ /* 0x000fc800078ec0ff */
[----:B------:R-:W-:Y:S01]  /*7ea0*/  ISETP.LE.U32.AND P2, PT, R0, UR13, PT ;  /* 0x0000000d00007c0c */ /* 0x000fe2000bf43070 */
[----:B--2---:R-:W-:Y:S01]  /*7eb0*/  FFMA.FTZ R2, R132, UR6, -R23 ;  /* 0x0000000684027c23 */ /* 0x004fe20008010817 */
[----:B------:R-:W-:-:S03]  /*7ec0*/  LOP3.LUT R0, R10, 0xff, RZ, 0xc0, !PT ;  /* 0x000000ff0a007812 */ /* 0x000fc600078ec0ff */
[----:B------:R1:W-:Y:S01]  /*7ed0*/  MUFU.EX2 R120, R2 ;  /* 0x0000000200787308 */ /* 0x0003e20000000800 */
[----:B------:R-:W-:Y:S02]  /*7ee0*/  ISETP.LE.U32.AND P4, PT, R0, UR13, PT ;  /* 0x0000000d00007c0c */ /* 0x000fe4000bf83070 */
[----:B------:R-:W-:-:S04]  /*7ef0*/  SHF.R.U32.HI R0, RZ, 0x18, R10 ;  /* 0x00000018ff007819 */ /* 0x000fc8000001160a */
[----:B------:R-:W-:Y:S02]  /*7f00*/  ISETP.LE.U32.AND P6, PT, R0, UR13, PT ;  /* 0x0000000d00007c0c */ /* 0x000fe4000bfc3070 */
[----:B---3--:R-:W-:-:S04]  /*7f10*/  F2FP.F16.F32.PACK_AB R0, R102, R103 ;  /* 0x000000676600723e */ /* 0x008fc800000000ff */
[C---:B------:R-:W-:Y:S02]  /*7f20*/  PRMT R208, R0.reuse, 0x7610, R208 ;  /* 0x0000761000d07816 */ /* 0x040fe400000000d0 */
[----:B------:R-:W-:Y:S01]  /*7f30*/  PRMT R204, R0, 0x7632, R204 ;  /* 0x0000763200cc7816 */ /* 0x000fe200000000cc */
[----:B-1----:R-:W-:Y:S01]  /*7f40*/  FFMA.FTZ R2, R131, UR6, -R23 ;  /* 0x0000000683027c23 */ /* 0x002fe20008010817 */
[----:B------:R-:W-:Y:S01]  /*7f50*/  SHF.R.U32.HI R0, RZ, 0x10, R10 ;  /* 0x00000010ff007819 */ /* 0x000fe2000001160a */
[----:B------:R-:W-:Y:S01]  /*7f60*/  @!P4 HADD2 R132, -R208.H0_H0, -RZ.H0_H0 ;  /* 0xa00000ffd084c230 */ /* 0x000fe20000000900 */
[----:B------:R-:W-:Y:S01]  /*7f70*/  PRMT R116, R208, 0x5410, R204 ;  /* 0x00005410d0747816 */ /* 0x000fe200000000cc */
[----:B------:R-:W1:Y:S01]  /*7f80*/  MUFU.EX2 R231, R2 ;  /* 0x0000000200e77308 */ /* 0x000e620000000800 */
[----:B------:R-:W-:Y:S01]  /*7f90*/  LOP3.LUT R0, R0, 0xff, RZ, 0xc0, !PT ;  /* 0x000000ff00007812 */ /* 0x000fe200078ec0ff */
[----:B------:R-:W-:Y:S01]  /*7fa0*/  @!P2 HADD2 R131, -R204.H0_H0, -RZ.H0_H0 ;  /* 0xa00000ffcc83a230 */ /* 0x000fe20000000900 */
[----:B------:R-:W-:Y:S01]  /*7fb0*/  @!P4 PRMT R208, R132, 0x5410, RZ ;  /* 0x0000541084d0c816 */ /* 0x000fe200000000ff */
[----:B------:R-:W-:Y:S01]  /*7fc0*/  IMAD.MOV.U32 R132, RZ, RZ, R101 ;  /* 0x000000ffff847224 */ /* 0x000fe200078e0065 */
[----:B------:R-:W-:-:S02]  /*7fd0*/  ISETP.LE.U32.AND P4, PT, R0, UR13, PT ;  /* 0x0000000d00007c0c */ /* 0x000fc4000bf83070 */
[----:B------:R-:W-:Y:S01]  /*7fe0*/  @!P2 PRMT R204, R131, 0x5410, RZ ;  /* 0x0000541083cca816 */ /* 0x000fe200000000ff */
[----:B------:R-:W-:Y:S01]  /*7ff0*/  IMAD.MOV.U32 R131, RZ, RZ, R81 ;  /* 0x000000ffff837224 */ /* 0x000fe200078e0051 */
[----:B------:R-:W-:Y:S01]  /*8000*/  ISETP.LE.U32.AND P2, PT, R34, UR13, PT ;  /* 0x0000000d22007c0c */ /* 0x000fe2000bf43070 */
[----:B------:R-:W2:Y:S01]  /*8010*/  LDSM.16.MT88.4 R80, [R192+0xa000] ;  /* 0x00a00000c050783b */ /* 0x000ea20000004200 */
[----:B-1----:R-:W-:Y:S01]  /*8020*/  F2FP.F16.F32.PACK_AB R0, R231, R120 ;  /* 0x00000078e700723e */ /* 0x002fe200000000ff */
[----:B------:R-:W-:-:S03]  /*8030*/  FFMA.FTZ R2, R95, UR6, -R18 ;  /* 0x000000065f027c23 */ /* 0x000fc60008010812 */
[C---:B------:R-:W-:Y:S01]  /*8040*/  PRMT R203, R0.reuse, 0x7632, R203 ;  /* 0x0000763200cb7816 */ /* 0x040fe200000000cb */
[----:B------:R1:W-:Y:S01]  /*8050*/  MUFU.EX2 R195, R2 ;  /* 0x0000000200c37308 */ /* 0x0003e20000000800 */
[----:B------:R-:W-:Y:S01]  /*8060*/  PRMT R202, R0, 0x7610, R202 ;  /* 0x0000761000ca7816 */ /* 0x000fe200000000ca */
[----:B------:R-:W-:Y:S02]  /*8070*/  FFMA.FTZ R0, R96, UR6, -R18 ;  /* 0x0000000660007c23 */ /* 0x000fe40008010812 */
[----:B------:R-:W-:Y:S01]  /*8080*/  @!P6 HADD2 R95, -R203.H0_H0, -RZ.H0_H0 ;  /* 0xa00000ffcb5fe230 */ /* 0x000fe20000000900 */
[----:B------:R-:W-:Y:S01]  /*8090*/  PRMT R113, R202, 0x5410, R203 ;  /* 0x00005410ca717816 */ /* 0x000fe200000000cb */
[----:B------:R-:W-:Y:S02]  /*80a0*/  @!P4 HADD2 R96, -R202.H0_H0, -RZ.H0_H0 ;  /* 0xa00000ffca60c230 */ /* 0x000fe40000000900 */
[----:B------:R3:W4:Y:S01]  /*80b0*/  MUFU.EX2 R205, R0 ;  /* 0x0000000000cd7308 */ /* 0x0007220000000800 */
[----:B------:R-:W-:-:S02]  /*80c0*/  @!P6 PRMT R203, R95, 0x5410, RZ ;  /* 0x000054105fcbe816 */ /* 0x000fc400000000ff */
[----:B------:R-:W-:Y:S01]  /*80d0*/  @!P4 PRMT R202, R96, 0x5410, RZ ;  /* 0x0000541060cac816 */ /* 0x000fe200000000ff */
[----:B-1----:R-:W-:-:S04]  /*80e0*/  FFMA.FTZ R2, R98, UR6, -R23 ;  /* 0x0000000662027c23 */ /* 0x002fc80008010817 */
[----:B------:R4:W-:Y:S01]  /*80f0*/  MUFU.EX2 R127, R2 ;  /* 0x00000002007f7308 */ /* 0x0009e20000000800 */
[----:B---3--:R-:W-:-:S04]  /*8100*/  LOP3.LUT R0, R35, 0xff, RZ, 0xc0, !PT ;  /* 0x000000ff23007812 */ /* 0x008fc800078ec0ff */
[----:B------:R-:W-:Y:S02]  /*8110*/  ISETP.LE.U32.AND P6, PT, R0, UR13, PT ;  /* 0x0000000d00007c0c */ /* 0x000fe4000bfc3070 */
[----:B------:R-:W-:-:S04]  /*8120*/  SHF.R.U32.HI R0, RZ, 0x8, R36 ;  /* 0x00000008ff007819 */ /* 0x000fc80000011624 */
[----:B------:R-:W-:Y:S02]  /*8130*/  LOP3.LUT R0, R0, 0xffff, RZ, 0xc0, !PT ;  /* 0x0000ffff00007812 */ /* 0x000fe400078ec0ff */
[----:B----4-:R-:W-:Y:S02]  /*8140*/  F2FP.F16.F32.PACK_AB R2, R205, R195 ;  /* 0x000000c3cd02723e */ /* 0x010fe400000000ff */
[----:B------:R-:W-:Y:S01]  /*8150*/  ISETP.LE.U32.AND P4, PT, R0, UR13, PT ;  /* 0x0000000d00007c0c */ /* 0x000fe2000bf83070 */
[----:B------:R-:W-:Y:S01]  /*8160*/  FFMA.FTZ R0, R97, UR6, -R23 ;  /* 0x0000000661007c23 */ /* 0x000fe20008010817 */
[C---:B------:R-:W-:Y:S02]  /*8170*/  PRMT R201, R2.reuse, 0x7610, R201 ;  /* 0x0000761002c97816 */ /* 0x040fe400000000c9 */
[----:B------:R-:W-:Y:S01]  /*8180*/  PRMT R200, R2, 0x7632, R200 ;  /* 0x0000763202c87816 */ /* 0x000fe200000000c8 */
[----:B------:R1:W3:Y:S01]  /*8190*/  MUFU.EX2 R207, R0 ;  /* 0x0000000000cf7308 */ /* 0x0002e20000000800 */
[----:B------:R-:W-:Y:S01]  /*81a0*/  FFMA.FTZ R2, R100, UR6, -R18 ;  /* 0x0000000664027c23 */ /* 0x000fe20008010812 */
[----:B------:R-:W-:Y:S01]  /*81b0*/  @!P1 HADD2 R97, -R201.H0_H0, -RZ.H0_H0 ;  /* 0xa00000ffc9619230 */ /* 0x000fe20000000900 */
[----:B------:R-:W-:-:S04]  /*81c0*/  PRMT R112, R201, 0x5410, R200 ;  /* 0x00005410c9707816 */ /* 0x000fc800000000c8 */
[----:B------:R-:W-:Y:S01]  /*81d0*/  @!P1 PRMT R201, R97, 0x5410, RZ ;  /* 0x0000541061c99816 */ /* 0x000fe200000000ff */
[----:B------:R4:W-:Y:S01]  /*81e0*/  MUFU.EX2 R108, R2 ;  /* 0x00000002006c7308 */ /* 0x0009e20000000800 */
[----:B------:R-:W-:-:S05]  /*81f0*/  @!P4 HADD2 R98, -R200.H0_H0, -RZ.H0_H0 ;  /* 0xa00000ffc862c230 */ /* 0x000fca0000000900 */
[----:B------:R-:W-:Y:S02]  /*8200*/  @!P4 PRMT R200, R98, 0x5410, RZ ;  /* 0x0000541062c8c816 */ /* 0x000fe400000000ff */
[----:B-1----:R-:W-:-:S04]  /*8210*/  LOP3.LUT R0, R11, 0xffff, RZ, 0xc0, !PT ;  /* 0x0000ffff0b007812 */ /* 0x002fc800078ec0ff */
[----:B------:R-:W-:Y:S01]  /*8220*/  SHF.R.U32.HI R0, RZ, 0x8, R0 ;  /* 0x00000008ff007819 */ /* 0x000fe20000011600 */
[----:B----4-:R-:W-:-:S03]  /*8230*/  FFMA.FTZ R2, R99, UR6, -R18 ;  /* 0x0000000663027c23 */ /* 0x010fc60008010812 */
[----:B------:R-:W-:Y:S01]  /*8240*/  LOP3.LUT R0, R0, 0xffff, RZ, 0xc0, !PT ;  /* 0x0000ffff00007812 */ /* 0x000fe200078ec0ff */
[----:B------:R-:W1:Y:S03]  /*8250*/  MUFU.EX2 R104, R2 ;  /* 0x0000000200687308 */ /* 0x000e660000000800 */
[----:B------:R-:W-:Y:S02]  /*8260*/  ISETP.LE.U32.AND P1, PT, R0, UR13, PT ;  /* 0x0000000d00007c0c */ /* 0x000fe4000bf23070 */
[----:B---3--:R-:W-:-:S04]  /*8270*/  F2FP.F16.F32.PACK_AB R0, R207, R127 ;  /* 0x0000007fcf00723e */ /* 0x008fc800000000ff */
[C---:B------:R-:W-:Y:S02]  /*8280*/  PRMT R199, R0.reuse, 0x7632, R199 ;  /* 0x0000763200c77816 */ /* 0x040fe400000000c7 */
[----:B------:R-:W-:Y:S02]  /*8290*/  PRMT R198, R0, 0x7610, R198 ;  /* 0x0000761000c67816 */ /* 0x000fe400000000c6 */
[----:B------:R-:W-:Y:S01]  /*82a0*/  LOP3.LUT R0, R11, 0xff, RZ, 0xc0, !PT ;  /* 0x000000ff0b007812 */ /* 0x000fe200078ec0ff */
[----:B------:R-:W-:Y:S01]  /*82b0*/  @!P2 HADD2 R99, -R199.H0_H0, -RZ.H0_H0 ;  /* 0xa00000ffc763a230 */ /* 0x000fe20000000900 */
[----:B------:R-:W-:Y:S01]  /*82c0*/  PRMT R109, R198, 0x5410, R199 ;  /* 0x00005410c66d7816 */ /* 0x000fe200000000c7 */
[----:B------:R-:W-:Y:S01]  /*82d0*/  @!P6 HADD2 R100, -R198.H0_H0, -RZ.H0_H0 ;  /* 0xa00000ffc664e230 */ /* 0x000fe20000000900 */
[----:B------:R-:W-:Y:S02]  /*82e0*/  ISETP.LE.U32.AND P4, PT, R0, UR13, PT ;  /* 0x0000000d00007c0c */ /* 0x000fe4000bf83070 */
[----:B-1----:R-:W-:Y:S01]  /*82f0*/  F2FP.F16.F32.PACK_AB R0, R104, R108 ;  /* 0x0000006c6800723e */ /* 0x002fe200000000ff */
[----:B------:R-:W-:Y:S01]  /*8300*/  FFMA.FTZ R2, R107, UR6, -R18 ;  /* 0x000000066b027c23 */ /* 0x000fe20008010812 */
[----:B------:R-:W-:-:S02]  /*8310*/  @!P2 PRMT R199, R99, 0x5410, RZ ;  /* 0x0000541063c7a816 */ /* 0x000fc400000000ff */
[C---:B------:R-:W-:Y:S01]  /*8320*/  PRMT R197, R0.reuse, 0x7610, R197 ;  /* 0x0000761000c57816 */ /* 0x040fe200000000c5 */
[----:B------:R1:W-:Y:S01]  /*8330*/  MUFU.EX2 R193, R2 ;  /* 0x0000000200c17308 */ /* 0x0003e20000000800 */
[----:B------:R-:W-:Y:S01]  /*8340*/  PRMT R196, R0, 0x7632, R196 ;  /* 0x0000763200c47816 */ /* 0x000fe200000000c4 */
[----:B------:R-:W-:Y:S01]  /*8350*/  FFMA.FTZ R0, R124, UR6, -R23 ;  /* 0x000000067c007c23 */ /* 0x000fe20008010817 */
[----:B------:R-:W-:Y:S02]  /*8360*/  ISETP.LE.U32.AND P2, PT, R40, UR13, PT ;  /* 0x0000000d28007c0c */ /* 0x000fe4000bf43070 */
[----:B------:R-:W-:Y:S01]  /*8370*/  PRMT R96, R197, 0x5410, R196 ;  /* 0x00005410c5607816 */ /* 0x000fe200000000c4 */
[----:B------:R-:W-:Y:S01]  /*8380*/  @!P4 HADD2 R133, -R197.H0_H0, -RZ.H0_H0 ;  /* 0xa00000ffc585c230 */ /* 0x000fe20000000900 */
[----:B------:R-:W-:Y:S01]  /*8390*/  @!P6 PRMT R198, R100, 0x5410, RZ ;  /* 0x0000541064c6e816 */ /* 0x000fe200000000ff */
[----:B------:R3:W-:Y:S01]  /*83a0*/  MUFU.EX2 R206, R0 ;  /* 0x0000000000ce7308 */ /* 0x0007e20000000800 */
[----:B------:R-:W-:Y:S01]  /*83b0*/  @!P1 HADD2 R124, -R196.H0_H0, -RZ.H0_H0 ;  /* 0xa00000ffc47c9230 */ /* 0x000fe20000000900 */
[----:B------:R-:W-:-:S02]  /*83c0*/  ISETP.LE.U32.AND P6, PT, R43, UR13, PT ;  /* 0x0000000d2b007c0c */ /* 0x000fc4000bfc3070 */
[----:B------:R-:W-:Y:S01]  /*83d0*/  @!P4 PRMT R197, R133, 0x5410, RZ ;  /* 0x0000541085c5c816 */ /* 0x000fe200000000ff */
[----:B------:R-:W-:Y:S01]  /*83e0*/  IMAD.MOV.U32 R133, RZ, RZ, R132 ;  /* 0x000000ffff857224 */ /* 0x000fe200078e0084 */
[----:B------:R-:W-:Y:S01]  /*83f0*/  @!P1 PRMT R196, R124, 0x5410, RZ ;  /* 0x000054107cc49816 */ /* 0x000fe200000000ff */
[----:B------:R-:W-:Y:S02]  /*8400*/  IMAD.MOV.U32 R132, RZ, RZ, R130 ;  /* 0x000000ffff847224 */ /* 0x000fe400078e0082 */
[----:B-1----:R-:W-:Y:S01]  /*8410*/  FFMA.FTZ R2, R105, UR6, -R18 ;  /* 0x0000000669027c23 */ /* 0x002fe20008010812 */
[----:B------:R-:W-:Y:S01]  /*8420*/  IMAD.MOV.U32 R130, RZ, RZ, R88 ;  /* 0x000000ffff827224 */ /* 0x000fe200078e0058 */
[----:B------:R-:W4:Y:S01]  /*8430*/  LDL.LU R18, [R1+0xe4] ;  /* 0x0000e40001127983 */ /* 0x000f220000300800 */
[----:B------:R-:W-:Y:S01]  /*8440*/  IMAD.MOV.U32 R88, RZ, RZ, R41 ;  /* 0x000000ffff587224 */ /* 0x000fe200078e0029 */
[----:B------:R-:W1:Y:S01]  /*8450*/  MUFU.EX2 R176, R2 ;  /* 0x0000000200b07308 */ /* 0x000e620000000800 */
[----:B------:R-:W-:-:S02]  /*8460*/  IMAD.MOV.U32 R41, RZ, RZ, R154 ;  /* 0x000000ffff297224 */ /* 0x000fc400078e009a */
[----:B---3--:R-:W-:-:S05]  /*8470*/  FFMA.FTZ R0, R106, UR6, -R23 ;  /* 0x000000066a007c23 */ /* 0x008fca0008010817 */
[----:B------:R3:W2:Y:S01]  /*8480*/  MUFU.EX2 R59, R0 ;  /* 0x00000000003b7308 */ /* 0x0006a20000000800 */
[----:B-1----:R-:W-:-:S04]  /*8490*/  F2FP.F16.F32.PACK_AB R2, R176, R193 ;  /* 0x000000c1b002723e */ /* 0x002fc800000000ff */
[C---:B------:R-:W-:Y:S02]  /*84a0*/  PRMT R189, R2.reuse, 0x7610, R189 ;  /* 0x0000761002bd7816 */ /* 0x040fe400000000bd */
[----:B------:R-:W-:Y:S01]  /*84b0*/  PRMT R188, R2, 0x7632, R188 ;  /* 0x0000763202bc7816 */ /* 0x000fe200000000bc */
[----:B------:R-:W-:Y:S01]  /*84c0*/  IMAD.WIDE.U32 R2, R55, -0x326172a9, RZ ;  /* 0xcd9e8d5737027825 */ /* 0x000fe200078e00ff */
[----:B---3--:R-:W-:-:S03]  /*84d0*/  SHF.R.U32.HI R0, RZ, 0x18, R11 ;  /* 0x00000018ff007819 */ /* 0x008fc6000001160b */
[----:B------:R-:W-:Y:S01]  /*84e0*/  @!P2 HADD2 R107, -R189.H0_H0, -RZ.H0_H0 ;  /* 0xa00000ffbd6ba230 */ /* 0x000fe20000000900 */
[----:B------:R-:W-:Y:S01]  /*84f0*/  PRMT R98, R189, 0x5410, R188 ;  /* 0x00005410bd627816 */ /* 0x000fe200000000bc */
[----:B------:R-:W-:Y:S01]  /*8500*/  IMAD.MOV.U32 R55, RZ, RZ, R129 ;  /* 0x000000ffff377224 */ /* 0x000fe200078e0081 */
[----:B------:R-:W-:Y:S01]  /*8510*/  ISETP.LE.U32.AND P4, PT, R0, UR13, PT ;  /* 0x0000000d00007c0c */ /* 0x000fe2000bf83070 */
[----:B------:R-:W-:Y:S01]  /*8520*/  IMAD.MOV.U32 R129, RZ, RZ, R46 ;  /* 0x000000ffff817224 */ /* 0x000fe200078e002e */
[----:B------:R-:W-:Y:S01]  /*8530*/  SHF.R.U32.HI R0, RZ, 0x10, R11 ;  /* 0x00000010ff007819 */ /* 0x000fe2000001160b */
[----:B------:R-:W-:Y:S01]  /*8540*/  IMAD.MOV.U32 R46, RZ, RZ, R48 ;  /* 0x000000ffff2e7224 */ /* 0x000fe200078e0030 */
[----:B------:R-:W-:Y:S01]  /*8550*/  @!P2 PRMT R189, R107, 0x5410, RZ ;  /* 0x000054106bbda816 */ /* 0x000fe200000000ff */
[----:B--2---:R-:W-:Y:S01]  /*8560*/  HMMA.16816.F32 R8, R76, R80, RZ ;  /* 0x000000504c08723c */ /* 0x004fe200000018ff */
[----:B------:R-:W-:Y:S01]  /*8570*/  LOP3.LUT R0, R0, 0xff, RZ, 0xc0, !PT ;  /* 0x000000ff00007812 */ /* 0x000fe200078ec0ff */
[----:B------:R-:W-:-:S02]  /*8580*/  IMAD.MOV.U32 R48, RZ, RZ, R47 ;  /* 0x000000ffff307224 */ /* 0x000fc400078e002f */
[----:B------:R-:W-:Y:S01]  /*8590*/  IMAD.MOV.U32 R47, RZ, RZ, R155 ;  /* 0x000000ffff2f7224 */ /* 0x000fe200078e009b */
[----:B------:R-:W-:Y:S02]  /*85a0*/  ISETP.LE.U32.AND P1, PT, R0, UR13, PT ;  /* 0x0000000d00007c0c */ /* 0x000fe4000bf23070 */
[----:B------:R-:W-:-:S04]  /*85b0*/  F2FP.F16.F32.PACK_AB R0, R59, R206 ;  /* 0x000000ce3b00723e */ /* 0x000fc800000000ff */
[C---:B------:R-:W-:Y:S02]  /*85c0*/  PRMT R191, R0.reuse, 0x7632, R191 ;  /* 0x0000763200bf7816 */ /* 0x040fe400000000bf */
[----:B------:R-:W-:Y:S01]  /*85d0*/  PRMT R190, R0, 0x7610, R190 ;  /* 0x0000761000be7816 */ /* 0x000fe200000000be */
[----:B------:R-:W-:Y:S02]  /*85e0*/  FFMA.FTZ R0, R126, UR6, -R23 ;  /* 0x000000067e007c23 */ /* 0x000fe40008010817 */
[----:B------:R-:W-:Y:S01]  /*85f0*/  @!P4 HADD2 R105, -R191.H0_H0, -RZ.H0_H0 ;  /* 0xa00000ffbf69c230 */ /* 0x000fe20000000900 */
[----:B------:R-:W-:Y:S01]  /*8600*/  PRMT R97, R190, 0x5410, R191 ;  /* 0x00005410be617816 */ /* 0x000fe200000000bf */
[----:B------:R1:W2:Y:S01]  /*8610*/  MUFU.EX2 R101, R0 ;  /* 0x0000000000657308 */ /* 0x0002a20000000800 */
[----:B------:R-:W-:Y:S02]  /*8620*/  @!P1 HADD2 R106, -R190.H0_H0, -RZ.H0_H0 ;  /* 0xa00000ffbe6a9230 */ /* 0x000fe40000000900 */
[----:B------:R-:W-:-:S03]  /*8630*/  @!P4 PRMT R191, R105, 0x5410, RZ ;  /* 0x0000541069bfc816 */ /* 0x000fc600000000ff */
[----:B------:R-:W-:Y:S01]  /*8640*/  @!P1 PRMT R190, R106, 0x5410, RZ ;  /* 0x000054106abe9816 */ /* 0x000fe200000000ff */
[----:B------:R-:W-:Y:S01]  /*8650*/  HMMA.16816.F32 R8, R72, R84, R8 ;  /* 0x000000544808723c */ /* 0x000fe20000001808 */
[----:B------:R-:W-:Y:S02]  /*8660*/  ISETP.LE.U32.AND P1, PT, R4, UR13, PT ;  /* 0x0000000d04007c0c */ /* 0x000fe4000bf23070 */
[----:B-1----:R-:W-:Y:S02]  /*8670*/  SHF.R.U32.HI R0, RZ, 0x8, R45 ;  /* 0x00000008ff007819 */ /* 0x002fe4000001162d */
[----:B--2---:R-:W-:Y:S02]  /*8680*/  F2FP.F16.F32.PACK_AB R5, R177, R101 ;  /* 0x00000065b105723e */ /* 0x004fe400000000ff */
[----:B------:R-:W-:Y:S02]  /*8690*/  LOP3.LUT R0, R0, 0xffff, RZ, 0xc0, !PT ;  /* 0x0000ffff00007812 */ /* 0x000fe400078ec0ff */
[----:B------:R-:W-:-:S02]  /*86a0*/  PRMT R186, R5, 0x7632, R186 ;  /* 0x0000763205ba7816 */ /* 0x000fc400000000ba */
[----:B------:R-:W-:Y:S02]  /*86b0*/  ISETP.LE.U32.AND P4, PT, R0, UR13, PT ;  /* 0x0000000d00007c0c */ /* 0x000fe4000bf83070 */
[----:B------:R-:W-:Y:S01]  /*86c0*/  LOP3.LUT R0, R3, UR29, R32, 0x96, !PT ;  /* 0x0000001d03007c12 */ /* 0x000fe2000f8e9620 */
[----:B------:R-:W-:Y:S01]  /*86d0*/  @!P6 HADD2 R134, -R186.H0_H0, -RZ.H0_H0 ;  /* 0xa00000ffba86e230 */ /* 0x000fe20000000900 */
[----:B------:R-:W-:Y:S02]  /*86e0*/  PRMT R187, R5, 0x7610, R187 ;  /* 0x0000761005bb7816 */ /* 0x000fe400000000bb */
[----:B------:R-:W-:-:S07]  /*86f0*/  SHF.R.U32.HI R4, RZ, 0x10, R0 ;  /* 0x00000010ff047819 */ /* 0x000fce0000011600 */
[----:B------:R-:W-:Y:S01]  /*8700*/  IMAD.MOV.U32 R35, RZ, RZ, R8 ;  /* 0x000000ffff237224 */ /* 0x000fe200078e0008 */
[----:B------:R-:W-:Y:S01]  /*8710*/  PRMT R99, R187, 0x5410, R186 ;  /* 0x00005410bb637816 */ /* 0x000fe200000000ba */
[----:B------:R-:W-:Y:S01]  /*8720*/  @!P1 HADD2 R126, -R187.H0_H0, -RZ.H0_H0 ;  /* 0xa00000ffbb7e9230 */ /* 0x000fe20000000900 */
[----:B------:R-:W-:Y:S01]  /*8730*/  LOP3.LUT R4, R4, 0xff, RZ, 0xc0, !PT ;  /* 0x000000ff04047812 */ /* 0x000fe200078ec0ff */
[----:B------:R-:W-:Y:S01]  /*8740*/  IMAD.MOV.U32 R34, RZ, RZ, R10 ;  /* 0x000000ffff227224 */ /* 0x000fe200078e000a */
[----:B------:R-:W-:Y:S01]  /*8750*/  @!P6 PRMT R186, R134, 0x5410, RZ ;  /* 0x0000541086bae816 */ /* 0x000fe200000000ff */
[----:B------:R-:W-:Y:S01]  /*8760*/  @!P4 HADD2 R125, -R188.H0_H0, -RZ.H0_H0 ;  /* 0xa00000ffbc7dc230 */ /* 0x000fe20000000900 */
[----:B------:R-:W-:Y:S01]  /*8770*/  ISETP.LE.U32.AND P2, PT, R4, UR13, PT ;  /* 0x0000000d04007c0c */ /* 0x000fe2000bf43070 */
[----:B------:R-:W-:Y:S01]  /*8780*/  IMAD.MOV.U32 R134, RZ, RZ, R152 ;  /* 0x000000ffff867224 */ /* 0x000fe200078e0098 */
[----:B------:R-:W-:Y:S01]  /*8790*/  LOP3.LUT R4, R0, 0xff, RZ, 0xc0, !PT ;  /* 0x000000ff00047812 */ /* 0x000fe200078ec0ff */
[----:B------:R-:W-:Y:S01]  /*87a0*/  IMAD.MOV.U32 R33, RZ, RZ, R11 ;  /* 0x000000ffff217224 */ /* 0x000fe200078e000b */
[----:B------:R-:W-:Y:S01]  /*87b0*/  @!P4 PRMT R188, R125, 0x5410, RZ ;  /* 0x000054107dbcc816 */ /* 0x000fe200000000ff */
[----:B------:R-:W-:Y:S01]  /*87c0*/  IMAD.MOV.U32 R121, RZ, RZ, R9 ;  /* 0x000000ffff797224 */ /* 0x000fe200078e0009 */
[----:B------:R-:W-:-:S02]  /*87d0*/  ISETP.LE.U32.AND P4, PT, R4, UR13, PT ;  /* 0x0000000d04007c0c */ /* 0x000fc4000bf83070 */
[----:B------:R-:W-:Y:S02]  /*87e0*/  SHF.R.U32.HI R4, RZ, 0x18, R0 ;  /* 0x00000018ff047819 */ /* 0x000fe40000011600 */
[----:B------:R-:W-:Y:S02]  /*87f0*/  LOP3.LUT R0, R0, 0xffff, RZ, 0xc0, !PT ;  /* 0x0000ffff00007812 */ /* 0x000fe400078ec0ff */
[----:B------:R-:W-:Y:S02]  /*8800*/  @!P1 PRMT R187, R126, 0x5410, RZ ;  /* 0x000054107ebb9816 */ /* 0x000fe400000000ff */
[----:B------:R-:W-:Y:S01]  /*8810*/  SHF.R.U32.HI R0, RZ, 0x8, R0 ;  /* 0x00000008ff007819 */ /* 0x000fe20000011600 */
[----:B------:R-:W-:Y:S01]  /*8820*/  @!P2 HADD2 R145, -R219.H0_H0, -RZ.H0_H0 ;  /* 0xa00000ffdb91a230 */ /* 0x000fe20000000900 */
[----:B------:R-:W-:Y:S02]  /*8830*/  ISETP.LE.U32.AND P1, PT, R4, UR13, PT ;  /* 0x0000000d04007c0c */ /* 0x000fe4000bf23070 */
[----:B------:R-:W-:Y:S01]  /*8840*/  LOP3.LUT R0, R0, 0xffff, RZ, 0xc0, !PT ;  /* 0x0000ffff00007812 */ /* 0x000fe200078ec0ff */
[----:B------:R-:W-:Y:S01]  /*8850*/  @!P4 HADD2 R135, -R90.H0_H0, -RZ.H0_H0 ;  /* 0xa00000ff5a87c230 */ /* 0x000fe20000000900 */
[----:B------:R-:W-:Y:S01]  /*8860*/  @!P2 PRMT R219, R145, 0x5410, RZ ;  /* 0x0000541091dba816 */ /* 0x000fe200000000ff */
[----:B------:R-:W-:Y:S01]  /*8870*/  HMMA.16816.F32 R4, R68, R80, RZ ;  /* 0x000000504404723c */ /* 0x000fe200000018ff */
[----:B------:R-:W-:-:S02]  /*8880*/  ISETP.LE.U32.AND P6, PT, R0, UR13, PT ;  /* 0x0000000d00007c0c */ /* 0x000fc4000bfc3070 */
[----:B------:R-:W-:Y:S02]  /*8890*/  LOP3.LUT R0, R2, 0xffff, RZ, 0xc0, !PT ;  /* 0x0000ffff02007812 */ /* 0x000fe400078ec0ff */
[----:B------:R-:W-:Y:S01]  /*88a0*/  @!P4 PRMT R90, R135, 0x5410, RZ ;  /* 0x00005410875ac816 */ /* 0x000fe200000000ff */
[----:B------:R-:W-:Y:S01]  /*88b0*/  IMAD.MOV.U32 R135, RZ, RZ, R153 ;  /* 0x000000ffff877224 */ /* 0x000fe200078e0099 */
[----:B------:R-:W-:-:S04]  /*88c0*/  SHF.R.U32.HI R0, RZ, 0x8, R0 ;  /* 0x00000008ff007819 */ /* 0x000fc80000011600 */
[----:B------:R-:W-:-:S03]  /*88d0*/  LOP3.LUT R0, R0, 0xffff, RZ, 0xc0, !PT ;  /* 0x0000ffff00007812 */ /* 0x000fc600078ec0ff */
[----:B------:R-:W-:Y:S01]  /*88e0*/  @!P6 HADD2 R138, -R92.H0_H0, -RZ.H0_H0 ;  /* 0xa00000ff5c8ae230 */ /* 0x000fe20000000900 */
[----:B------:R-:W-:Y:S02]  /*88f0*/  ISETP.LE.U32.AND P4, PT, R0, UR13, PT ;  /* 0x0000000d00007c0c */ /* 0x000fe4000bf83070 */
[----:B------:R-:W-:Y:S02]  /*8900*/  LOP3.LUT R0, R2, 0xff, RZ, 0xc0, !PT ;  /* 0x000000ff02007812 */ /* 0x000fe400078ec0ff */
[----:B------:R-:W-:Y:S02]  /*8910*/  @!P6 PRMT R92, R138, 0x5410, RZ ;  /* 0x000054108a5ce816 */ /* 0x000fe400000000ff */
[----:B------:R-:W-:Y:S02]  /*8920*/  ISETP.LE.U32.AND P6, PT, R0, UR13, PT ;  /* 0x0000000d00007c0c */ /* 0x000fe4000bfc3070 */
[----:B------:R-:W-:-:S04]  /*8930*/  SHF.R.U32.HI R0, RZ, 0x10, R2 ;  /* 0x00000010ff007819 */ /* 0x000fc80000011602 */
[----:B------:R-:W-:-:S04]  /*8940*/  LOP3.LUT R0, R0, 0xff, RZ, 0xc0, !PT ;  /* 0x000000ff00007812 */ /* 0x000fc800078ec0ff */
[----:B------:R-:W-:Y:S02]  /*8950*/  ISETP.LE.U32.AND P2, PT, R0, UR13, PT ;  /* 0x0000000d00007c0c */ /* 0x000fe4000bf43070 */
[----:B------:R-:W-:Y:S01]  /*8960*/  LOP3.LUT R0, R22, 0xffff, RZ, 0xc0, !PT ;  /* 0x0000ffff16007812 */ /* 0x000fe200078ec0ff */
[----:B------:R-:W-:-:S03]  /*8970*/  @!P4 HADD2 R139, -R225.H0_H0, -RZ.H0_H0 ;  /* 0xa00000ffe18bc230 */ /* 0x000fc60000000900 */
[----:B------:R-:W-:Y:S01]  /*8980*/  SHF.R.U32.HI R0, RZ, 0x8, R0 ;  /* 0x00000008ff007819 */ /* 0x000fe20000011600 */
[----:B------:R-:W-:-:S03]  /*8990*/  @!P1 HADD2 R146, -R217.H0_H0, -RZ.H0_H0 ;  /* 0xa00000ffd9929230 */ /* 0x000fc60000000900 */
[----:B------:R-:W-:Y:S02]  /*89a0*/  LOP3.LUT R0, R0, 0xffff, RZ, 0xc0, !PT ;  /* 0x0000ffff00007812 */ /* 0x000fe400078ec0ff */
[----:B------:R-:W-:Y:S01]  /*89b0*/  @!P4 PRMT R225, R139, 0x5410, RZ ;  /* 0x000054108be1c816 */ /* 0x000fe200000000ff */
[----:B------:R-:W-:Y:S01]  /*89c0*/  @!P2 HADD2 R147, -R224.H0_H0, -RZ.H0_H0 ;  /* 0xa00000ffe093a230 */ /* 0x000fe20000000900 */
[----:B------:R-:W-:Y:S02]  /*89d0*/  SHF.R.U32.HI R2, RZ, 0x18, R2 ;  /* 0x00000018ff027819 */ /* 0x000fe40000011602 */
[----:B------:R-:W-:Y:S02]  /*89e0*/  ISETP.LE.U32.AND P4, PT, R0, UR13, PT ;  /* 0x0000000d00007c0c */ /* 0x000fe4000bf83070 */
[----:B------:R-:W-:Y:S01]  /*89f0*/  SHF.R.U32.HI R0, RZ, 0x18, R22 ;  /* 0x00000018ff007819 */ /* 0x000fe20000011616 */
[----:B------:R-:W-:Y:S01]  /*8a00*/  @!P6 HADD2 R144, -R226.H0_H0, -RZ.H0_H0 ;  /* 0xa00000ffe290e230 */ /* 0x000fe20000000900 */
[----:B------:R-:W-:-:S02]  /*8a10*/  @!P1 PRMT R217, R146, 0x5410, RZ ;  /* 0x0000541092d99816 */ /* 0x000fc400000000ff */
[----:B------:R-:W-:Y:S02]  /*8a20*/  ISETP.LE.U32.AND P1, PT, R2, UR13, PT ;  /* 0x0000000d02007c0c */ /* 0x000fe4000bf23070 */
[----:B------:R-:W-:Y:S02]  /*8a30*/  @!P2 PRMT R224, R147, 0x5410, RZ ;  /* 0x0000541093e0a816 */ /* 0x000fe400000000ff */
[----:B------:R-:W-:Y:S02]  /*8a40*/  LOP3.LUT R2, R22, 0xff, RZ, 0xc0, !PT ;  /* 0x000000ff16027812 */ /* 0x000fe400078ec0ff */
[----:B------:R-:W-:Y:S02]  /*8a50*/  ISETP.LE.U32.AND P2, PT, R0, UR13, PT ;  /* 0x0000000d00007c0c */ /* 0x000fe4000bf43070 */
[----:B------:R-:W-:Y:S02]  /*8a60*/  @!P6 PRMT R226, R144, 0x5410, RZ ;  /* 0x0000541090e2e816 */ /* 0x000fe400000000ff */
[----:B------:R-:W-:Y:S01]  /*8a70*/  ISETP.LE.U32.AND P6, PT, R2, UR13, PT ;  /* 0x0000000d02007c0c */ /* 0x000fe2000bfc3070 */
[----:B------:R-:W-:Y:S01]  /*8a80*/  IMAD.WIDE.U32 R2, R50, -0x326172a9, RZ ;  /* 0xcd9e8d5732027825 */ /* 0x000fe200078e00ff */
[----:B------:R-:W-:Y:S01]  /*8a90*/  HMMA.16816.F32 R152, R64, R84, R4 ;  /* 0x000000544098723c */ /* 0x000fe20000001804 */
[----:B------:R-:W-:-:S06]  /*8aa0*/  SHF.R.U32.HI R0, RZ, 0x10, R22 ;  /* 0x00000010ff007819 */ /* 0x000fcc0000011616 */
[C---:B------:R-:W-:Y:S02]  /*8ab0*/  LOP3.LUT R4, R2.reuse, 0xff, RZ, 0xc0, !PT ;  /* 0x000000ff02047812 */ /* 0x040fe400078ec0ff */
[----:B------:R-:W-:Y:S02]  /*8ac0*/  LOP3.LUT R6, R2, 0xffff, RZ, 0xc0, !PT ;  /* 0x0000ffff02067812 */ /* 0x000fe400078ec0ff */
[--C-:B------:R-:W-:Y:S02]  /*8ad0*/  SHF.R.U32.HI R7, RZ, 0x10, R2.reuse ;  /* 0x00000010ff077819 */ /* 0x100fe40000011602 */
[----:B------:R-:W-:Y:S02]  /*8ae0*/  SHF.R.U32.HI R5, RZ, 0x18, R2 ;  /* 0x00000018ff057819 */ /* 0x000fe40000011602 */
[----:B------:R-:W-:Y:S01]  /*8af0*/  SHF.R.U32.HI R2, RZ, 0x8, R57 ;  /* 0x00000008ff027819 */ /* 0x000fe20000011639 */
[----:B------:R-:W-:Y:S02]  /*8b00*/  @!P2 HADD2 R156, -R218.H0_H0, -RZ.H0_H0 ;  /* 0xa00000ffda9ca230 */ /* 0x000fe40000000900 */
[----:B------:R-:W-:Y:S01]  /*8b10*/  @!P1 HADD2 R148, -R223.H0_H0, -RZ.H0_H0 ;  /* 0xa00000ffdf949230 */ /* 0x000fe20000000900 */
[----:B------:R-:W-:-:S02]  /*8b20*/  LOP3.LUT R2, R2, 0xffff, RZ, 0xc0, !PT ;  /* 0x0000ffff02027812 */ /* 0x000fc400078ec0ff */
[----:B------:R-:W-:Y:S02]  /*8b30*/  LOP3.LUT R0, R0, 0xff, RZ, 0xc0, !PT ;  /* 0x000000ff00007812 */ /* 0x000fe400078ec0ff */
[----:B------:R-:W-:Y:S02]  /*8b40*/  @!P2 PRMT R218, R156, 0x5410, RZ ;  /* 0x000054109cdaa816 */ /* 0x000fe400000000ff */
[----:B------:R-:W-:Y:S01]  /*8b50*/  ISETP.LE.U32.AND P2, PT, R2, UR13, PT ;  /* 0x0000000d02007c0c */ /* 0x000fe2000bf43070 */
[----:B------:R-:W-:Y:S01]  /*8b60*/  @!P6 HADD2 R149, -R222.H0_H0, -RZ.H0_H0 ;  /* 0xa00000ffde95e230 */ /* 0x000fe20000000900 */
[----:B------:R-:W-:Y:S02]  /*8b70*/  @!P1 PRMT R223, R148, 0x5410, RZ ;  /* 0x0000541094df9816 */ /* 0x000fe400000000ff */
[----:B------:R-:W-:Y:S02]  /*8b80*/  ISETP.LE.U32.AND P1, PT, R0, UR13, PT ;  /* 0x0000000d00007c0c */ /* 0x000fe4000bf23070 */
[----:B------:R-:W-:-:S02]  /*8b90*/  LOP3.LUT R0, R56, 0xff, RZ, 0xc0, !PT ;  /* 0x000000ff38007812 */ /* 0x000fc400078ec0ff */
[----:B------:R-:W-:Y:S02]  /*8ba0*/  @!P6 PRMT R222, R149, 0x5410, RZ ;  /* 0x0000541095dee816 */ /* 0x000fe400000000ff */
[----:B------:R-:W-:Y:S02]  /*8bb0*/  ISETP.LE.U32.AND P6, PT, R0, UR13, PT ;  /* 0x0000000d00007c0c */ /* 0x000fe4000bfc3070 */
[----:B------:R-:W-:Y:S01]  /*8bc0*/  LOP3.LUT R0, R3, UR29, R26, 0x96, !PT ;  /* 0x0000001d03007c12 */ /* 0x000fe2000f8e961a */
[----:B------:R-:W-:-:S04]  /*8bd0*/  IMAD.WIDE.U32 R2, R16, -0x326172a9, RZ ;  /* 0xcd9e8d5710027825 */ /* 0x000fc800078e00ff */
[----:B------:R-:W-:Y:S01]  /*8be0*/  @!P2 HADD2 R158, -R211.H0_H0, -RZ.H0_H0 ;  /* 0xa00000ffd39ea230 */ /* 0x000fe20000000900 */
[C---:B------:R-:W-:Y:S02]  /*8bf0*/  LOP3.LUT R8, R2.reuse, 0xffff, RZ, 0xc0, !PT ;  /* 0x0000ffff02087812 */ /* 0x040fe400078ec0ff */
[----:B------:R-:W-:Y:S02]  /*8c00*/  LOP3.LUT R9, R2, 0xff, RZ, 0xc0, !PT ;  /* 0x000000ff02097812 */ /* 0x000fe400078ec0ff */
[--C-:B------:R-:W-:Y:S02]  /*8c10*/  SHF.R.U32.HI R10, RZ, 0x10, R2.reuse ;  /* 0x00000010ff0a7819 */ /* 0x100fe40000011602 */
[----:B------:R-:W-:Y:S01]  /*8c20*/  SHF.R.U32.HI R11, RZ, 0x18, R2 ;  /* 0x00000018ff0b7819 */ /* 0x000fe20000011602 */
[--C-:B------:R-:W-:Y:S01]  /*8c30*/  FFMA.FTZ R2, R171, UR6, -R29.reuse ;  /* 0x00000006ab027c23 */ /* 0x100fe2000801081d */
[----:B------:R-:W-:Y:S01]  /*8c40*/  LOP3.LUT R12, R3, UR29, R12, 0x96, !PT ;  /* 0x0000001d030c7c12 */ /* 0x000fe2000f8e960c */
[----:B------:R-:W-:Y:S01]  /*8c50*/  FFMA.FTZ R3, R159, UR6, -R29 ;  /* 0x000000069f037c23 */ /* 0x000fe2000801081d */
[----:B------:R-:W-:Y:S01]  /*8c60*/  @!P2 PRMT R211, R158, 0x5410, RZ ;  /* 0x000054109ed3a816 */ /* 0x000fe200000000ff */
[----:B------:R-:W-:-:S02]  /*8c70*/  IMAD.MOV.U32 R158, RZ, RZ, R117 ;  /* 0x000000ffff9e7224 */ /* 0x000fc400078e0075 */
[----:B------:R1:W-:Y:S08]  /*8c80*/  MUFU.EX2 R117, R2 ;  /* 0x0000000200757308 */ /* 0x0003f00000000800 */
[----:B------:R-:W2:Y:S01]  /*8c90*/  MUFU.EX2 R36, R3 ;  /* 0x0000000300247308 */ /* 0x000ea20000000800 */
[----:B-1----:R-:W-:-:S04]  /*8ca0*/  LOP3.LUT R2, R0, 0xffff, RZ, 0xc0, !PT ;  /* 0x0000ffff00027812 */ /* 0x002fc800078ec0ff */
[----:B------:R-:W-:Y:S01]  /*8cb0*/  SHF.R.U32.HI R2, RZ, 0x8, R2 ;  /* 0x00000008ff027819 */ /* 0x000fe20000011602 */
[----:B------:R-:W-:-:S03]  /*8cc0*/  @!P6 HADD2 R160, -R210.H0_H0, -RZ.H0_H0 ;  /* 0xa00000ffd2a0e230 */ /* 0x000fc60000000900 */
[----:B------:R-:W-:-:S04]  /*8cd0*/  LOP3.LUT R2, R2, 0xffff, RZ, 0xc0, !PT ;  /* 0x0000ffff02027812 */ /* 0x000fc800078ec0ff */
[----:B------:R-:W-:Y:S02]  /*8ce0*/  ISETP.LE.U32.AND P2, PT, R2, UR13, PT ;  /* 0x0000000d02007c0c */ /* 0x000fe4000bf43070 */
[----:B------:R-:W-:Y:S02]  /*8cf0*/  LOP3.LUT R2, R0, 0xff, RZ, 0xc0, !PT ;  /* 0x000000ff00027812 */ /* 0x000fe400078ec0ff */
[----:B------:R-:W-:Y:S02]  /*8d00*/  @!P6 PRMT R210, R160, 0x5410, RZ ;  /* 0x00005410a0d2e816 */ /* 0x000fe400000000ff */
[----:B------:R-:W-:Y:S02]  /*8d10*/  ISETP.LE.U32.AND P6, PT, R2, UR13, PT ;  /* 0x0000000d02007c0c */ /* 0x000fe4000bfc3070 */
[----:B--2---:R-:W-:Y:S01]  /*8d20*/  F2FP.F16.F32.PACK_AB R2, R36, R117 ;  /* 0x000000752402723e */ /* 0x004fe200000000ff */
[----:B------:R-:W-:Y:S02]  /*8d30*/  @!P5 HADD2 R159, -R209.H0_H0, -RZ.H0_H0 ;  /* 0xa00000ffd19fd230 */ /* 0x000fe40000000900 */
[----:B------:R-:W-:Y:S01]  /*8d40*/  FFMA.FTZ R3, R173, UR6, -R28 ;  /* 0x00000006ad037c23 */ /* 0x000fe2000801081c */
[----:B------:R-:W-:-:S02]  /*8d50*/  PRMT R185, R2, 0x7610, R185 ;  /* 0x0000761002b97816 */ /* 0x000fc400000000b9 */
[----:B------:R-:W-:Y:S01]  /*8d60*/  PRMT R184, R2, 0x7632, R184 ;  /* 0x0000763202b87816 */ /* 0x000fe200000000b8 */
[----:B------:R-:W-:Y:S01]  /*8d70*/  FFMA.FTZ R2, R172, UR6, -R28 ;  /* 0x00000006ac027c23 */ /* 0x000fe2000801081c */
[----:B------:R-:W-:Y:S02]  /*8d80*/  @!P5 PRMT R209, R159, 0x5410, RZ ;  /* 0x000054109fd1d816 */ /* 0x000fe400000000ff */
[----:B------:R-:W-:Y:S01]  /*8d90*/  MUFU.EX2 R159, R3 ;  /* 0x00000003009f7308 */ /* 0x000fe20000000800 */
[----:B------:R-:W-:-:S07]  /*8da0*/  @!P6 HADD2 R162, -R185.H0_H0, -RZ.H0_H0 ;  /* 0xa00000ffb9a2e230 */ /* 0x000fce0000000900 */
[----:B------:R1:W2:Y:S01]  /*8db0*/  MUFU.EX2 R26, R2 ;  /* 0x00000002001a7308 */ /* 0x0002a20000000800 */
[----:B------:R-:W-:Y:S01]  /*8dc0*/  IMAD.MOV.U32 R32, RZ, RZ, R108 ;  /* 0x000000ffff207224 */ /* 0x000fe200078e006c */
[----:B------:R-:W-:Y:S02]  /*8dd0*/  PRMT R108, R185, 0x5410, R184 ;  /* 0x00005410b96c7816 */ /* 0x000fe400000000b8 */
[----:B------:R-:W-:Y:S02]  /*8de0*/  @!P6 PRMT R185, R162, 0x5410, RZ ;  /* 0x00005410a2b9e816 */ /* 0x000fe400000000ff */
[----:B-1----:R-:W-:-:S04]  /*8df0*/  SHF.R.U32.HI R2, RZ, 0x10, R0 ;  /* 0x00000010ff027819 */ /* 0x002fc80000011600 */
[----:B------:R-:W-:-:S04]  /*8e00*/  LOP3.LUT R2, R2, 0xff, RZ, 0xc0, !PT ;  /* 0x000000ff02027812 */ /* 0x000fc800078ec0ff */
[----:B------:R-:W-:Y:S02]  /*8e10*/  ISETP.LE.U32.AND P6, PT, R2, UR13, PT ;  /* 0x0000000d02007c0c */ /* 0x000fe4000bfc3070 */
[----:B------:R-:W-:-:S04]  /*8e20*/  LOP3.LUT R2, R42, 0xff, RZ, 0xc0, !PT ;  /* 0x000000ff2a027812 */ /* 0x000fc800078ec0ff */
[----:B------:R-:W-:Y:S02]  /*8e30*/  PRMT R84, R2, 0x5410, R38 ;  /* 0x0000541002547816 */ /* 0x000fe40000000026 */
[----:B--2---:R-:W-:-:S04]  /*8e40*/  F2FP.F16.F32.PACK_AB R2, R26, R159 ;  /* 0x0000009f1a02723e */ /* 0x004fc800000000ff */
[C---:B------:R-:W-:Y:S02]  /*8e50*/  PRMT R183, R2.reuse, 0x7610, R183 ;  /* 0x0000761002b77816 */ /* 0x040fe400000000b7 */
[----:B------:R-:W-:-:S03]  /*8e60*/  PRMT R182, R2, 0x7632, R182 ;  /* 0x0000763202b67816 */ /* 0x000fc600000000b6 */
[----:B------:R-:W-:Y:S01]  /*8e70*/  @!P6 HADD2 R163, -R183.H0_H0, -RZ.H0_H0 ;  /* 0xa00000ffb7a3e230 */ /* 0x000fe20000000900 */
[----:B------:R-:W-:Y:S02]  /*8e80*/  SHF.R.U32.HI R0, RZ, 0x18, R0 ;  /* 0x00000018ff007819 */ /* 0x000fe40000011600 */
[----:B------:R-:W-:Y:S02]  /*8e90*/  PRMT R95, R183, 0x5410, R182 ;  /* 0x00005410b75f7816 */ /* 0x000fe400000000b6 */
[----:B------:R-:W-:Y:S01]  /*8ea0*/  @!P6 PRMT R183, R163, 0x5410, RZ ;  /* 0x00005410a3b7e816 */ /* 0x000fe200000000ff */
[--C-:B------:R-:W-:Y:S01]  /*8eb0*/  FFMA.FTZ R2, R137, UR6, -R29.reuse ;  /* 0x0000000689027c23 */ /* 0x100fe2000801081d */
[----:B------:R-:W-:Y:S01]  /*8ec0*/  ISETP.LE.U32.AND P6, PT, R0, UR13, PT ;  /* 0x0000000d00007c0c */ /* 0x000fe2000bfc3070 */
[----:B------:R-:W-:Y:S01]  /*8ed0*/  FFMA.FTZ R0, R136, UR6, -R29 ;  /* 0x0000000688007c23 */ /* 0x000fe2000801081d */
[----:B------:R-:W-:Y:S01]  /*8ee0*/  IMAD.MOV.U32 R126, RZ, RZ, R103 ;  /* 0x000000ffff7e7224 */ /* 0x000fe200078e0067 */
[----:B------:R-:W-:Y:S01]  /*8ef0*/  MUFU.EX2 R124, R2 ;  /* 0x00000002007c7308 */ /* 0x000fe20000000800 */
[----:B------:R-:W-:-:S07]  /*8f00*/  @!P3 HADD2 R157, -R216.H0_H0, -RZ.H0_H0 ;  /* 0xa00000ffd89db230 */ /* 0x000fce0000000900 */
[----:B------:R1:W2:Y:S01]  /*8f10*/  MUFU.EX2 R103, R0 ;  /* 0x0000000000677308 */ /* 0x0002a20000000800 */
[----:B------:R-:W-:Y:S02]  /*8f20*/  SHF.R.U32.HI R3, RZ, 0x8, R30 ;  /* 0x00000008ff037819 */ /* 0x000fe4000001161e */
[----:B------:R-:W-:Y:S02]  /*8f30*/  @!P3 PRMT R216, R157, 0x5410, RZ ;  /* 0x000054109dd8b816 */ /* 0x000fe400000000ff */
[----:B------:R-:W-:Y:S02]  /*8f40*/  PRMT R85, R44, 0x5410, R3 ;  /* 0x000054102c557816 */ /* 0x000fe40000000003 */
[----:B------:R-:W-:Y:S02]  /*8f50*/  SHF.R.U32.HI R3, RZ, 0x8, R27 ;  /* 0x00000008ff037819 */ /* 0x000fe4000001161b */
[----:B------:R-:W-:Y:S01]  /*8f60*/  ISETP.LE.U32.AND P3, PT, R4, UR13, PT ;  /* 0x0000000d04007c0c */ /* 0x000fe2000bf63070 */
[----:B------:R-:W-:Y:S01]  /*8f70*/  @!P4 HADD2 R151, -R221.H0_H0, -RZ.H0_H0 ;  /* 0xa00000ffdd97c230 */ /* 0x000fe20000000900 */
[----:B-1----:R-:W-:Y:S01]  /*8f80*/  SHF.R.U32.HI R0, RZ, 0x8, R17 ;  /* 0x00000008ff007819 */ /* 0x002fe20000011611 */
[----:B------:R-:W-:-:S03]  /*8f90*/  @!P6 HADD2 R136, -R182.H0_H0, -RZ.H0_H0 ;  /* 0xa00000ffb688e230 */ /* 0x000fc60000000900 */
[----:B------:R-:W-:Y:S02]  /*8fa0*/  PRMT R22, R21, 0x5410, R0 ;  /* 0x0000541015167816 */ /* 0x000fe40000000000 */
[----:B------:R-:W-:Y:S02]  /*8fb0*/  SHF.R.U32.HI R0, RZ, 0x8, R6 ;  /* 0x00000008ff007819 */ /* 0x000fe40000011606 */
[----:B------:R-:W-:Y:S02]  /*8fc0*/  PRMT R80, R51, 0x5410, R3 ;  /* 0x0000541033507816 */ /* 0x000fe40000000003 */
[----:B--2---:R-:W-:Y:S02]  /*8fd0*/  F2FP.F16.F32.PACK_AB R3, R103, R124 ;  /* 0x0000007c6703723e */ /* 0x004fe400000000ff */
[----:B------:R-:W-:Y:S02]  /*8fe0*/  LOP3.LUT R0, R0, 0xffff, RZ, 0xc0, !PT ;  /* 0x0000ffff00007812 */ /* 0x000fe400078ec0ff */
[----:B------:R-:W-:-:S02]  /*8ff0*/  LOP3.LUT R2, R31, 0xff, RZ, 0xc0, !PT ;  /* 0x000000ff1f027812 */ /* 0x000fc400078ec0ff */
[----:B------:R-:W-:Y:S02]  /*9000*/  @!P4 PRMT R221, R151, 0x5410, RZ ;  /* 0x0000541097ddc816 */ /* 0x000fe400000000ff */
[----:B------:R-:W-:Y:S01]  /*9010*/  ISETP.LE.U32.AND P4, PT, R53, UR13, PT ;  /* 0x0000000d35007c0c */ /* 0x000fe2000bf83070 */
[----:B------:R-:W-:Y:S01]  /*9020*/  IMAD.MOV.U32 R53, RZ, RZ, R47 ;  /* 0x000000ffff357224 */ /* 0x000fe200078e002f */
[----:B------:R-:W-:Y:S02]  /*9030*/  @!P6 PRMT R182, R136, 0x5410, RZ ;  /* 0x0000541088b6e816 */ /* 0x000fe400000000ff */
[----:B------:R-:W-:Y:S02]  /*9040*/  PRMT R181, R3, 0x7610, R181 ;  /* 0x0000761003b57816 */ /* 0x000fe400000000b5 */
[----:B------:R-:W-:Y:S01]  /*9050*/  ISETP.LE.U32.AND P6, PT, R0, UR13, PT ;  /* 0x0000000d00007c0c */ /* 0x000fe2000bfc3070 */
[--C-:B------:R-:W-:Y:S01]  /*9060*/  FFMA.FTZ R0, R140, UR6, -R28.reuse ;  /* 0x000000068c007c23 */ /* 0x100fe2000801081c */
[----:B------:R-:W-:Y:S01]  /*9070*/  PRMT R47, R2, 0x5410, R39 ;  /* 0x00005410022f7816 */ /* 0x000fe20000000027 */
[----:B------:R-:W-:Y:S01]  /*9080*/  FFMA.FTZ R2, R141, UR6, -R28 ;  /* 0x000000068d027c23 */ /* 0x000fe2000801081c */
[----:B------:R-:W-:Y:S01]  /*9090*/  @!P3 HADD2 R137, -R181.H0_H0, -RZ.H0_H0 ;  /* 0xa00000ffb589b230 */ /* 0x000fe20000000900 */
[----:B------:R-:W-:Y:S01]  /*90a0*/  PRMT R180, R3, 0x7632, R180 ;  /* 0x0000763203b47816 */ /* 0x000fe200000000b4 */
[----:B------:R1:W-:Y:S01]  /*90b0*/  MUFU.EX2 R171, R0 ;  /* 0x0000000000ab7308 */ /* 0x0003e20000000800 */
[----:B------:R-:W-:-:S02]  /*90c0*/  IMAD.MOV.U32 R139, RZ, RZ, R130 ;  /* 0x000000ffff8b7224 */ /* 0x000fc400078e0082 */
[----:B------:R-:W-:Y:S01]  /*90d0*/  IMAD.MOV.U32 R130, RZ, RZ, R88 ;  /* 0x000000ffff827224 */ /* 0x000fe200078e0058 */
[----:B------:R-:W-:-:S04]  /*90e0*/  PRMT R88, R181, 0x5410, R180 ;  /* 0x00005410b5587816 */ /* 0x000fc800000000b4 */
[----:B------:R2:W3:Y:S01]  /*90f0*/  MUFU.EX2 R125, R2 ;  /* 0x00000002007d7308 */ /* 0x0004e20000000800 */
[----:B------:R-:W-:Y:S01]  /*9100*/  @!P3 PRMT R181, R137, 0x5410, RZ ;  /* 0x0000541089b5b816 */ /* 0x000fe200000000ff */
[----:B------:R-:W-:Y:S01]  /*9110*/  @!P1 HADD2 R150, -R220.H0_H0, -RZ.H0_H0 ;  /* 0xa00000ffdc969230 */ /* 0x000fe20000000900 */
[----:B-1----:R-:W-:-:S04]  /*9120*/  LOP3.LUT R0, R7, 0xff, RZ, 0xc0, !PT ;  /* 0x000000ff07007812 */ /* 0x002fc800078ec0ff */
[----:B------:R-:W-:Y:S02]  /*9130*/  ISETP.LE.U32.AND P3, PT, R0, UR13, PT ;  /* 0x0000000d00007c0c */ /* 0x000fe4000bf63070 */
[----:B------:R-:W-:Y:S01]  /*9140*/  LOP3.LUT R0, R25, 0xff, RZ, 0xc0, !PT ;  /* 0x000000ff19007812 */ /* 0x000fe200078ec0ff */
[----:B--2---:R-:W-:-:S03]  /*9150*/  FFMA.FTZ R2, R143, UR6, -R29 ;  /* 0x000000068f027c23 */ /* 0x004fc6000801081d */
[----:B------:R-:W-:Y:S01]  /*9160*/  PRMT R23, R0, 0x5410, R24 ;  /* 0x0000541000177816 */ /* 0x000fe20000000018 */
[----:B------:R-:W-:Y:S01]  /*9170*/  FFMA.FTZ R0, R142, UR6, -R29 ;  /* 0x000000068e007c23 */ /* 0x000fe2000801081d */
[----:B------:R-:W-:Y:S02]  /*9180*/  @!P1 PRMT R220, R150, 0x5410, RZ ;  /* 0x0000541096dc9816 */ /* 0x000fe400000000ff */
[----:B------:R-:W-:Y:S01]  /*9190*/  ISETP.LE.U32.AND P1, PT, R52, UR13, PT ;  /* 0x0000000d34007c0c */ /* 0x000fe2000bf23070 */
[----:B------:R-:W-:Y:S01]  /*91a0*/  IMAD.MOV.U32 R52, RZ, RZ, R234 ;  /* 0x000000ffff347224 */ /* 0x000fe200078e00ea */
[----:B------:R1:W-:Y:S01]  /*91b0*/  MUFU.EX2 R137, R2 ;  /* 0x0000000200897308 */ /* 0x0003e20000000800 */
[----:B---3--:R-:W-:Y:S02]  /*91c0*/  F2FP.F16.F32.PACK_AB R3, R171, R125 ;  /* 0x0000007dab03723e */ /* 0x008fe400000000ff */
[----:B------:R-:W-:-:S05]  /*91d0*/  ISETP.LE.U32.AND P5, PT, R5, UR13, PT ;  /* 0x0000000d05007c0c */ /* 0x000fca000bfa3070 */
[----:B------:R2:W3:Y:S01]  /*91e0*/  MUFU.EX2 R234, R0 ;  /* 0x0000000000ea7308 */ /* 0x0004e20000000800 */
[----:B------:R-:W-:Y:S01]  /*91f0*/  @!P6 HADD2 R140, -R180.H0_H0, -RZ.H0_H0 ;  /* 0xa00000ffb48ce230 */ /* 0x000fe20000000900 */
[C---:B------:R-:W-:Y:S02]  /*9200*/  PRMT R179, R3.reuse, 0x7610, R179 ;  /* 0x0000761003b37816 */ /* 0x040fe400000000b3 */
[----:B------:R-:W-:Y:S02]  /*9210*/  PRMT R178, R3, 0x7632, R178 ;  /* 0x0000763203b27816 */ /* 0x000fe400000000b2 */
[----:B------:R-:W-:Y:S02]  /*9220*/  @!P6 PRMT R180, R140, 0x5410, RZ ;  /* 0x000054108cb4e816 */ /* 0x000fe400000000ff */
[C---:B-1----:R-:W-:Y:S01]  /*9230*/  LOP3.LUT R2, R19.reuse, 0xff, RZ, 0xc0, !PT ;  /* 0x000000ff13027812 */ /* 0x042fe200078ec0ff */
[----:B------:R-:W-:Y:S01]  /*9240*/  @!P3 HADD2 R141, -R179.H0_H0, -RZ.H0_H0 ;  /* 0xa00000ffb38db230 */ /* 0x000fe20000000900 */
[----:B--2---:R-:W-:-:S04]  /*9250*/  LOP3.LUT R0, R19, 0xffff, RZ, 0xc0, !PT ;  /* 0x0000ffff13007812 */ /* 0x004fc800078ec0ff */
[----:B------:R-:W-:Y:S02]  /*9260*/  SHF.R.U32.HI R0, RZ, 0x8, R0 ;  /* 0x00000008ff007819 */ /* 0x000fe40000011600 */
[----:B------:R-:W-:Y:S02]  /*9270*/  ISETP.LE.U32.AND P6, PT, R2, UR13, PT ;  /* 0x0000000d02007c0c */ /* 0x000fe4000bfc3070 */
[----:B------:R-:W-:Y:S01]  /*9280*/  LOP3.LUT R0, R0, 0xffff, RZ, 0xc0, !PT ;  /* 0x0000ffff00007812 */ /* 0x000fe200078ec0ff */
[----:B------:R-:W-:Y:S01]  /*9290*/  @!P5 HADD2 R142, -R178.H0_H0, -RZ.H0_H0 ;  /* 0xa00000ffb28ed230 */ /* 0x000fe20000000900 */
[----:B------:R-:W-:Y:S02]  /*92a0*/  PRMT R81, R179, 0x5410, R178 ;  /* 0x00005410b3517816 */ /* 0x000fe400000000b2 */
[----:B------:R-:W-:Y:S02]  /*92b0*/  @!P3 PRMT R179, R141, 0x5410, RZ ;  /* 0x000054108db3b816 */ /* 0x000fe400000000ff */
[----:B---3--:R-:W-:-:S02]  /*92c0*/  F2FP.F16.F32.PACK_AB R2, R234, R137 ;  /* 0x00000089ea02723e */ /* 0x008fc400000000ff */
[----:B------:R-:W-:Y:S02]  /*92d0*/  ISETP.LE.U32.AND P3, PT, R0, UR13, PT ;  /* 0x0000000d00007c0c */ /* 0x000fe4000bf63070 */
[----:B------:R-:W-:Y:S01]  /*92e0*/  SHF.R.U32.HI R0, RZ, 0x18, R19 ;  /* 0x00000018ff007819 */ /* 0x000fe20000011613 */
[----:B------:R-:W-:Y:S01]  /*92f0*/  IMAD.MOV.U32 R160, RZ, RZ, R59 ;  /* 0x000000ffffa07224 */ /* 0x000fe200078e003b */
[C---:B------:R-:W-:Y:S02]  /*9300*/  PRMT R175, R2.reuse, 0x7610, R175 ;  /* 0x0000761002af7816 */ /* 0x040fe400000000af */
[----:B------:R-:W-:Y:S02]  /*9310*/  PRMT R174, R2, 0x7632, R174 ;  /* 0x0000763202ae7816 */ /* 0x000fe400000000ae */
[----:B------:R-:W-:Y:S02]  /*9320*/  @!P5 PRMT R178, R142, 0x5410, RZ ;  /* 0x000054108eb2d816 */ /* 0x000fe400000000ff */
[----:B------:R-:W-:-:S02]  /*9330*/  SHF.R.U32.HI R2, RZ, 0x8, R58 ;  /* 0x00000008ff027819 */ /* 0x000fc4000001163a */
[----:B------:R-:W-:Y:S01]  /*9340*/  ISETP.LE.U32.AND P5, PT, R0, UR13, PT ;  /* 0x0000000d00007c0c */ /* 0x000fe2000bfa3070 */
[----:B------:R-:W1:Y:S01]  /*9350*/  LDSM.16.MT88.4 R56, [R194+0xa000] ;  /* 0x00a00000c238783b */ /* 0x000e620000004200 */
[----:B------:R-:W-:Y:S01]  /*9360*/  SHF.R.U32.HI R0, RZ, 0x10, R19 ;  /* 0x00000010ff007819 */ /* 0x000fe20000011613 */
[----:B------:R-:W-:Y:S02]  /*9370*/  @!P6 HADD2 R165, -R175.H0_H0, -RZ.H0_H0 ;  /* 0xa00000ffafa5e230 */ /* 0x000fe40000000900 */
[----:B------:R-:W-:Y:S02]  /*9380*/  IMAD.MOV.U32 R138, RZ, RZ, R131 ;  /* 0x000000ffff8a7224 */ /* 0x000fe400078e0083 */
[----:B------:R-:W-:Y:S01]  /*9390*/  @!P2 HADD2 R161, -R184.H0_H0, -RZ.H0_H0 ;  /* 0xa00000ffb8a1a230 */ /* 0x000fe20000000900 */
[----:B------:R-:W-:Y:S01]  /*93a0*/  LOP3.LUT R0, R0, 0xff, RZ, 0xc0, !PT ;  /* 0x000000ff00007812 */ /* 0x000fe200078ec0ff */
[----:B------:R-:W-:Y:S01]  /*93b0*/  IMAD.MOV.U32 R131, RZ, RZ, R46 ;  /* 0x000000ffff837224 */ /* 0x000fe200078e002e */
[----:B------:R-:W-:-:S02]  /*93c0*/  LOP3.LUT R4, R54, 0xff, RZ, 0xc0, !PT ;  /* 0x000000ff36047812 */ /* 0x000fc400078ec0ff */
[----:B------:R-:W-:Y:S02]  /*93d0*/  PRMT R46, R175, 0x5410, R174 ;  /* 0x00005410af2e7816 */ /* 0x000fe400000000ae */
[----:B------:R-:W-:Y:S02]  /*93e0*/  @!P6 PRMT R175, R165, 0x5410, RZ ;  /* 0x00005410a5afe816 */ /* 0x000fe400000000ff */
[----:B------:R-:W-:Y:S02]  /*93f0*/  @!P2 PRMT R184, R161, 0x5410, RZ ;  /* 0x00005410a1b8a816 */ /* 0x000fe400000000ff */
[----:B------:R-:W-:Y:S02]  /*9400*/  ISETP.LE.U32.AND P6, PT, R0, UR13, PT ;  /* 0x0000000d00007c0c */ /* 0x000fe4000bfc3070 */
[----:B------:R-:W-:Y:S02]  /*9410*/  ISETP.LE.U32.AND P2, PT, R4, UR13, PT ;  /* 0x0000000d04007c0c */ /* 0x000fe4000bf43070 */
[----:B------:R-:W-:-:S02]  /*9420*/  LOP3.LUT R0, R14, 0xffff, RZ, 0xc0, !PT ;  /* 0x0000ffff0e007812 */ /* 0x000fc400078ec0ff */
[----:B------:R-:W-:Y:S02]  /*9430*/  SHF.R.U32.HI R4, RZ, 0x10, R14 ;  /* 0x00000010ff047819 */ /* 0x000fe4000001160e */
[----:B------:R-:W-:Y:S02]  /*9440*/  LOP3.LUT R3, R2, 0xffff, RZ, 0xc0, !PT ;  /* 0x0000ffff02037812 */ /* 0x000fe400078ec0ff */
[----:B------:R-:W-:Y:S02]  /*9450*/  SHF.R.U32.HI R2, RZ, 0x8, R0 ;  /* 0x00000008ff027819 */ /* 0x000fe40000011600 */
[----:B------:R-:W-:Y:S02]  /*9460*/  SHF.R.U32.HI R5, RZ, 0x18, R14 ;  /* 0x00000018ff057819 */ /* 0x000fe4000001160e */
[----:B------:R-:W-:Y:S01]  /*9470*/  LOP3.LUT R0, R4, 0xff, RZ, 0xc0, !PT ;  /* 0x000000ff04007812 */ /* 0x000fe200078ec0ff */
[----:B------:R-:W-:Y:S01]  /*9480*/  @!P3 HADD2 R143, -R174.H0_H0, -RZ.H0_H0 ;  /* 0xa00000ffae8fb230 */ /* 0x000fe20000000900 */
[----:B------:R-:W-:-:S02]  /*9490*/  LOP3.LUT R6, R14, 0xff, RZ, 0xc0, !PT ;  /* 0x000000ff0e067812 */ /* 0x000fc400078ec0ff */
[----:B------:R-:W-:Y:S02]  /*94a0*/  PRMT R44, R0, 0x5410, R5 ;  /* 0x00005410002c7816 */ /* 0x000fe40000000005 */
[----:B------:R-:W-:Y:S02]  /*94b0*/  LOP3.LUT R0, R15, 0xffff, RZ, 0xc0, !PT ;  /* 0x0000ffff0f007812 */ /* 0x000fe400078ec0ff */
[----:B------:R-:W-:Y:S01]  /*94c0*/  PRMT R45, R6, 0x5410, R2 ;  /* 0x00005410062d7816 */ /* 0x000fe20000000002 */
[----:B------:R-:W-:Y:S01]  /*94d0*/  IMAD.MOV.U32 R150, RZ, RZ, R63 ;  /* 0x000000ffff967224 */ /* 0x000fe200078e003f */
[----:B------:R-:W-:Y:S01]  /*94e0*/  @!P3 PRMT R174, R143, 0x5410, RZ ;  /* 0x000054108faeb816 */ /* 0x000fe200000000ff */
[----:B------:R-:W-:Y:S01]  /*94f0*/  IMAD.MOV.U32 R156, RZ, RZ, R62 ;  /* 0x000000ffff9c7224 */ /* 0x000fe200078e003e */
[----:B------:R-:W-:Y:S01]  /*9500*/  SHF.R.U32.HI R2, RZ, 0x10, R15 ;  /* 0x00000010ff027819 */ /* 0x000fe2000001160f */
[----:B------:R-:W-:Y:S01]  /*9510*/  IMAD.MOV.U32 R16, RZ, RZ, R61 ;  /* 0x000000ffff107224 */ /* 0x000fe200078e003d */
[----:B------:R-:W-:Y:S01]  /*9520*/  ISETP.LE.U32.AND P3, PT, R3, UR13, PT ;  /* 0x0000000d03007c0c */ /* 0x000fe2000bf63070 */
[----:B------:R-:W-:Y:S01]  /*9530*/  IMAD.MOV.U32 R157, RZ, RZ, R60 ;  /* 0x000000ffff9d7224 */ /* 0x000fe200078e003c */
[----:B------:R-:W-:Y:S01]  /*9540*/  SHF.R.U32.HI R3, RZ, 0x8, R0 ;  /* 0x00000008ff037819 */ /* 0x000fe20000011600 */
[----:B------:R-:W2:Y:S01]  /*9550*/  LDSM.16.MT88.4 R60, [R194+0xa400] ;  /* 0x00a40000c23c783b */ /* 0x000ea20000004200 */
[----:B------:R-:W-:-:S02]  /*9560*/  SHF.R.U32.HI R0, RZ, 0x8, R8 ;  /* 0x00000008ff007819 */ /* 0x000fc40000011608 */
[----:B------:R-:W-:Y:S02]  /*9570*/  SHF.R.U32.HI R4, RZ, 0x18, R15 ;  /* 0x00000018ff047819 */ /* 0x000fe4000001160f */
[----:B------:R-:W-:Y:S01]  /*9580*/  LOP3.LUT R2, R2, 0xff, RZ, 0xc0, !PT ;  /* 0x000000ff02027812 */ /* 0x000fe200078ec0ff */
[----:B------:R-:W-:Y:S01]  /*9590*/  IMAD.MOV.U32 R148, RZ, RZ, R41 ;  /* 0x000000ffff947224 */ /* 0x000fe200078e0029 */
[----:B------:R-:W-:Y:S02]  /*95a0*/  LOP3.LUT R5, R15, 0xff, RZ, 0xc0, !PT ;  /* 0x000000ff0f057812 */ /* 0x000fe400078ec0ff */
[----:B------:R-:W-:Y:S02]  /*95b0*/  PRMT R41, R9, 0x5410, R0 ;  /* 0x0000541009297816 */ /* 0x000fe40000000000 */
[----:B------:R-:W-:Y:S02]  /*95c0*/  PRMT R42, R2, 0x5410, R4 ;  /* 0x00005410022a7816 */ /* 0x000fe40000000004 */
[----:B------:R-:W-:-:S02]  /*95d0*/  LOP3.LUT R0, R13, 0xffff, RZ, 0xc0, !PT ;  /* 0x0000ffff0d007812 */ /* 0x000fc400078ec0ff */
[----:B------:R-:W-:Y:S02]  /*95e0*/  SHF.R.U32.HI R2, RZ, 0x10, R13 ;  /* 0x00000010ff027819 */ /* 0x000fe4000001160d */
[----:B------:R-:W-:Y:S02]  /*95f0*/  PRMT R43, R5, 0x5410, R3 ;  /* 0x00005410052b7816 */ /* 0x000fe40000000003 */
[----:B------:R-:W-:Y:S02]  /*9600*/  SHF.R.U32.HI R3, RZ, 0x8, R0 ;  /* 0x00000008ff037819 */ /* 0x000fe40000011600 */
[----:B------:R-:W-:Y:S02]  /*9610*/  LOP3.LUT R5, R13, 0xff, RZ, 0xc0, !PT ;  /* 0x000000ff0d057812 */ /* 0x000fe400078ec0ff */
[----:B------:R-:W-:Y:S02]  /*9620*/  SHF.R.U32.HI R4, RZ, 0x18, R13 ;  /* 0x00000018ff047819 */ /* 0x000fe4000001160d */
[----:B------:R-:W-:-:S02]  /*9630*/  LOP3.LUT R6, R10, 0xff, RZ, 0xc0, !PT ;  /* 0x000000ff0a067812 */ /* 0x000fc400078ec0ff */
[----:B------:R-:W-:Y:S02]  /*9640*/  LOP3.LUT R0, R2, 0xff, RZ, 0xc0, !PT ;  /* 0x000000ff02007812 */ /* 0x000fe400078ec0ff */
[----:B------:R-:W-:Y:S02]  /*9650*/  PRMT R40, R6, 0x5410, R11 ;  /* 0x0000541006287816 */ /* 0x000fe4000000000b */
[----:B------:R-:W-:Y:S02]  /*9660*/  PRMT R39, R5, 0x5410, R3 ;  /* 0x0000541005277816 */ /* 0x000fe40000000003 */
[----:B------:R-:W-:Y:S02]  /*9670*/  PRMT R21, R0, 0x5410, R4 ;  /* 0x0000541000157816 */ /* 0x000fe40000000004 */
[----:B-1----:R-:W-:Y:S01]  /*9680*/  HMMA.16816.F32 R4, R76, R56, RZ ;  /* 0x000000384c04723c */ /* 0x002fe200000018ff */
[----:B------:R-:W-:-:S04]  /*9690*/  LOP3.LUT R0, R12, 0xffff, RZ, 0xc0, !PT ;  /* 0x0000ffff0c007812 */ /* 0x000fc800078ec0ff */
[----:B------:R-:W-:Y:S02]  /*96a0*/  SHF.R.U32.HI R2, RZ, 0x8, R0 ;  /* 0x00000008ff027819 */ /* 0x000fe40000011600 */
[----:B------:R-:W-:-:S04]  /*96b0*/  LOP3.LUT R0, R12, 0xff, RZ, 0xc0, !PT ;  /* 0x000000ff0c007812 */ /* 0x000fc800078ec0ff */
[----:B------:R-:W-:Y:S02]  /*96c0*/  PRMT R38, R0, 0x5410, R2 ;  /* 0x0000541000267816 */ /* 0x000fe40000000002 */
[----:B------:R-:W-:Y:S01]  /*96d0*/  SHF.R.U32.HI R0, RZ, 0x10, R12 ;  /* 0x00000010ff007819 */ /* 0x000fe2000001160c */
[----:B------:R-:W-:Y:S01]  /*96e0*/  IMAD.MOV.U32 R151, RZ, RZ, R48 ;  /* 0x000000ffff977224 */ /* 0x000fe200078e0030 */
[----:B------:R-:W-:Y:S01]  /*96f0*/  SHF.R.U32.HI R2, RZ, 0x18, R12 ;  /* 0x00000018ff027819 */ /* 0x000fe2000001160c */
[----:B------:R-:W-:Y:S01]  /*9700*/  IMAD.MOV.U32 R162, RZ, RZ, R251 ;  /* 0x000000ffffa27224 */ /* 0x000fe200078e00fb */
[----:B------:R-:W-:Y:S01]  /*9710*/  LOP3.LUT R0, R0, 0xff, RZ, 0xc0, !PT ;  /* 0x000000ff00007812 */ /* 0x000fe200078ec0ff */
[----:B------:R-:W-:Y:S02]  /*9720*/  IMAD.MOV.U32 R161, RZ, RZ, R250 ;  /* 0x000000ffffa17224 */ /* 0x000fe400078e00fa */
[----:B------:R-:W-:Y:S02]  /*9730*/  IMAD.MOV.U32 R48, RZ, RZ, R249 ;  /* 0x000000ffff307224 */ /* 0x000fe400078e00f9 */
[----:B------:R-:W-:-:S02]  /*9740*/  IMAD.MOV.U32 R49, RZ, RZ, R248 ;  /* 0x000000ffff317224 */ /* 0x000fc400078e00f8 */
[----:B------:R-:W-:Y:S01]  /*9750*/  IMAD.MOV.U32 R149, RZ, RZ, R37 ;  /* 0x000000ffff957224 */ /* 0x000fe200078e0025 */
[----:B--2---:R-:W-:Y:S01]  /*9760*/  HMMA.16816.F32 R248, R72, R60, R4 ;  /* 0x0000003c48f8723c */ /* 0x004fe20000001804 */
[----:B------:R-:W-:Y:S01]  /*9770*/  PRMT R37, R0, 0x5410, R2 ;  /* 0x0000541000257816 */ /* 0x000fe20000000002 */
[----:B------:R-:W-:-:S05]  /*9780*/  FADD.FTZ R0, R48, R49 ;  /* 0x0000003130007221 */ /* 0x000fca0000010000 */
[----:B------:R-:W-:Y:S01]  /*9790*/  FADD.FTZ R4, R16, R157 ;  /* 0x0000009d10047221 */ /* 0x000fe20000010000 */
[----:B------:R-:W-:Y:S01]  /*97a0*/  FADD.FTZ R5, R162, R161 ;  /* 0x000000a1a2057221 */ /* 0x000fe20000010000 */
[----:B------:R-:W-:Y:S02]  /*97b0*/  IMAD.MOV.U32 R157, RZ, RZ, R150 ;  /* 0x000000ffff9d7224 */ /* 0x000fe400078e0096 */
[----:B------:R-:W-:Y:S01]  /*97c0*/  FFMA.FTZ R2, R169, UR6, -R28 ;  /* 0x00000006a9027c23 */ /* 0x000fe2000801081c */
[----:B------:R-:W-:Y:S01]  /*97d0*/  IMAD.MOV.U32 R162, RZ, RZ, R158 ;  /* 0x000000ffffa27224 */ /* 0x000fe200078e009e */
[----:B------:R-:W1:Y:S01]  /*97e0*/  LDSM.16.MT88.4 R48, [R192+0xb000] ;  /* 0x00b00000c030783b */ /* 0x000e620000004200 */
[----:B------:R-:W-:Y:S02]  /*97f0*/  IMAD.MOV.U32 R150, RZ, RZ, R151 ;  /* 0x000000ffff967224 */ /* 0x000fe400078e0097 */
[----:B------:R-:W-:Y:S02]  /*9800*/  IMAD.MOV.U32 R158, RZ, RZ, R52 ;  /* 0x000000ffff9e7224 */ /* 0x000fe400078e0034 */
[----:B------:R-:W-:-:S02]  /*9810*/  IMAD.MOV.U32 R151, RZ, RZ, R149 ;  /* 0x000000ffff977224 */ /* 0x000fc400078e0095 */
[----:B------:R-:W-:Y:S02]  /*9820*/  IMAD.MOV.U32 R149, RZ, RZ, R148 ;  /* 0x000000ffff957224 */ /* 0x000fe400078e0094 */
[----:B----4-:R-:W-:Y:S01]  /*9830*/  FADD.FTZ R0, R18, R0 ;  /* 0x0000000012007221 */ /* 0x010fe20000010000 */
[----:B------:R-:W-:Y:S02]  /*9840*/  IMAD.MOV.U32 R148, RZ, RZ, R139 ;  /* 0x000000ffff947224 */ /* 0x000fe400078e008b */
[----:B------:R-:W-:Y:S01]  /*9850*/  FADD.FTZ R17, R212, R5 ;  /* 0x00000005d4117221 */ /* 0x000fe20000010000 */
[----:B------:R-:W-:Y:S01]  /*9860*/  IMAD.MOV.U32 R24, RZ, RZ, R162 ;  /* 0x000000ffff187224 */ /* 0x000fe200078e00a2 */
[----:B------:R-:W2:Y:S01]  /*9870*/  LDL.LU R212, [R1+0x1b4] ;  /* 0x0001b40001d47983 */ /* 0x000ea20000300800 */
[----:B------:R-:W-:Y:S02]  /*9880*/  IMAD.MOV.U32 R136, RZ, RZ, R158 ;  /* 0x000000ffff887224 */ /* 0x000fe400078e009e */
[----:B------:R-:W-:-:S02]  /*9890*/  IMAD.MOV.U32 R158, RZ, RZ, R150 ;  /* 0x000000ffff9e7224 */ /* 0x000fc400078e0096 */
[----:B------:R-:W-:Y:S01]  /*98a0*/  FADD.FTZ R14, R213, R0 ;  /* 0x00000000d50e7221 */ /* 0x000fe20000010000 */
[----:B------:R-:W-:Y:S01]  /*98b0*/  IMAD.MOV.U32 R150, RZ, RZ, R148 ;  /* 0x000000ffff967224 */ /* 0x000fe200078e0094 */
[----:B------:R-:W3:Y:S01]  /*98c0*/  LDL.LU R213, [R1+0x1b0] ;  /* 0x0001b00001d57983 */ /* 0x000ee20000300800 */
[----:B------:R-:W-:Y:S02]  /*98d0*/  IMAD.MOV.U32 R148, RZ, RZ, R236 ;  /* 0x000000ffff947224 */ /* 0x000fe400078e00ec */
[----:B------:R4:W-:Y:S01]  /*98e0*/  MUFU.EX2 R236, R2 ;  /* 0x0000000200ec7308 */ /* 0x0009e20000000800 */
[----:B------:R-:W2:Y:S01]  /*98f0*/  LDL.LU R140, [R1+0xd4] ;  /* 0x0000d400018c7983 */ /* 0x000ea20000300800 */
[----:B----4-:R-:W-:-:S03]  /*9900*/  FADD.FTZ R2, R24, R17 ;  /* 0x0000001118027221 */ /* 0x010fc60000010000 */
[----:B------:R-:W4:Y:S01]  /*9910*/  LDL.LU R24, [R1+0xa0] ;  /* 0x0000a00001187983 */ /* 0x000f220000300800 */
[----:B------:R-:W-:Y:S02]  /*9920*/  IMAD.MOV.U32 R139, RZ, RZ, R138 ;  /* 0x000000ffff8b7224 */ /* 0x000fe400078e008a */
[----:B------:R-:W-:Y:S02]  /*9930*/  IMAD.MOV.U32 R161, RZ, RZ, R160 ;  /* 0x000000ffffa17224 */ /* 0x000fe400078e00a0 */
[----:B------:R-:W-:Y:S02]  /*9940*/  IMAD.MOV.U32 R138, RZ, RZ, R135 ;  /* 0x000000ffff8a7224 */ /* 0x000fe400078e0087 */
[----:B------:R-:W-:Y:S02]  /*9950*/  IMAD.MOV.U32 R160, RZ, RZ, R156 ;  /* 0x000000ffffa07224 */ /* 0x000fe400078e009c */
[----:B------:R-:W-:Y:S02]  /*9960*/  IMAD.MOV.U32 R135, RZ, RZ, R134 ;  /* 0x000000ffff877224 */ /* 0x000fe400078e0086 */
[----:B------:R-:W-:-:S02]  /*9970*/  IMAD.MOV.U32 R156, RZ, RZ, R53 ;  /* 0x000000ffff9c7224 */ /* 0x000fc400078e0035 */
[----:B------:R-:W-:Y:S02]  /*9980*/  IMAD.MOV.U32 R134, RZ, RZ, R55 ;  /* 0x000000ffff867224 */ /* 0x000fe400078e0037 */
[----:B------:R-:W1:Y:S01]  /*9990*/  LDSM.16.MT88.4 R52, [R192+0xb400] ;  /* 0x00b40000c034783b */ /* 0x000e620000004200 */
[----:B------:R-:W-:Y:S01]  /*99a0*/  FADD.FTZ R6, R242, R240 ;  /* 0x000000f0f2067221 */ /* 0x000fe20000010000 */
[----:B------:R-:W-:Y:S01]  /*99b0*/  HMMA.16816.F32 R8, R68, R56, RZ ;  /* 0x000000384408723c */ /* 0x000fe200000018ff */
[----:B------:R-:W-:Y:S02]  /*99c0*/  FADD.FTZ R16, R243, R4 ;  /* 0x00000004f3107221 */ /* 0x000fe40000010000 */
[----:B------:R-:W-:-:S03]  /*99d0*/  FADD.FTZ R18, R241, R6 ;  /* 0x00000006f1127221 */ /* 0x000fc60000010000 */
[----:B-1----:R-:W-:Y:S01]  /*99e0*/  HMMA.16816.F32 R4, R68, R48, RZ ;  /* 0x000000304404723c */ /* 0x002fe200000018ff */
[--C-:B------:R-:W-:Y:S01]  /*99f0*/  FFMA.FTZ R13, R167, UR6, -R29.reuse ;  /* 0x00000006a70d7c23 */ /* 0x100fe2000801081d */
[----:B------:R-:W-:Y:S01]  /*9a00*/  FFMA.FTZ R12, R164, UR6, -R29 ;  /* 0x00000006a40c7c23 */ /* 0x000fe2000801081d */
[----:B------:R-:W-:Y:S02]  /*9a10*/  IMAD.MOV.U32 R30, RZ, RZ, R231 ;  /* 0x000000ffff1e7224 */ /* 0x000fe400078e00e7 */
[----:B------:R-:W-:Y:S01]  /*9a20*/  IMAD.MOV.U32 R27, RZ, RZ, R102 ;  /* 0x000000ffff1b7224 */ /* 0x000fe200078e0066 */
[----:B------:R-:W-:Y:S08]  /*9a30*/  MUFU.EX2 R231, R12 ;  /* 0x0000000c00e77308 */ /* 0x000ff00000000800 */
[----:B------:R-:W1:Y:S01]  /*9a40*/  MUFU.EX2 R102, R13 ;  /* 0x0000000d00667308 */ /* 0x000e620000000800 */
[----:B------:R-:W-:Y:S01]  /*9a50*/  FFMA.FTZ R3, R170, UR6, -R28 ;  /* 0x00000006aa037c23 */ /* 0x000fe2000801081c */
[----:B------:R-:W-:-:S02]  /*9a60*/  IMAD.MOV.U32 R25, RZ, RZ, R160 ;  /* 0x000000ffff197224 */ /* 0x000fc400078e00a0 */
[----:B------:R-:W-:Y:S01]  /*9a70*/  IMAD.MOV.U32 R163, RZ, RZ, R159 ;  /* 0x000000ffffa37224 */ /* 0x000fe200078e009f */
[----:B------:R-:W-:Y:S01]  /*9a80*/  HMMA.16816.F32 R144, R64, R60, R8 ;  /* 0x0000003c4090723c */ /* 0x000fe20000001808 */
[----:B------:R-:W-:Y:S02]  /*9a90*/  IMAD.MOV.U32 R31, RZ, RZ, R157 ;  /* 0x000000ffff1f7224 */ /* 0x000fe400078e009d */
[----:B------:R-:W-:Y:S01]  /*9aa0*/  IMAD.MOV.U32 R162, RZ, RZ, R151 ;  /* 0x000000ffffa27224 */ /* 0x000fe200078e0097 */
[----:B------:R1:W4:Y:S01]  /*9ab0*/  MUFU.EX2 R60, R3 ;  /* 0x00000003003c7308 */ /* 0x0003220000000800 */
        /* <DEDUP_REMOVED lines=8> */
[----:B------:R-:W-:Y:S01]  /*9b40*/  HMMA.16816.F32 R132, R64, R52, R4 ;  /* 0x000000344084723c */ /* 0x000fe20000001804 */
[----:B-1----:R-:W-:Y:S01]  /*9b50*/  FADD.FTZ R3, R25, R18 ;  /* 0x0000001219037221 */ /* 0x002fe20000010000 */
[----:B------:R-:W-:-:S05]  /*9b60*/  IMAD.MOV.U32 R141, RZ, RZ, R244 ;  /* 0x000000ffff8d7224 */ /* 0x000fca00078e00f4 */
[----:B------:R-:W-:Y:S01]  /*9b70*/  FADD.FTZ R5, R31, R2 ;  /* 0x000000021f057221 */ /* 0x000fe20000010000 */
[----:B------:R-:W-:Y:S01]  /*9b80*/  F2FP.F16.F32.PACK_AB R2, R231, R102 ;  /* 0x00000066e702723e */ /* 0x000fe200000000ff */
[----:B------:R-:W-:Y:S01]  /*9b90*/  FADD.FTZ R6, R136, R14 ;  /* 0x0000000e88067221 */ /* 0x000fe20000010000 */
[----:B------:R-:W-:Y:S01]  /*9ba0*/  FADD.FTZ R7, R252, R3 ;  /* 0x00000003fc077221 */ /* 0x000fe20000010000 */
[----:B------:R-:W-:Y:S01]  /*9bb0*/  IMAD.MOV.U32 R136, RZ, RZ, R161 ;  /* 0x000000ffff887224 */ /* 0x000fe200078e00a1 */
[C---:B------:R-:W-:Y:S01]  /*9bc0*/  PRMT R107, R2.reuse, 0x7610, R107 ;  /* 0x00007610026b7816 */ /* 0x040fe2000000006b */
[----:B------:R-:W-:Y:S01]  /*9bd0*/  IMAD.MOV.U32 R31, RZ, RZ, R163 ;  /* 0x000000ffff1f7224 */ /* 0x000fe200078e00a3 */
[----:B------:R-:W-:Y:S01]  /*9be0*/  PRMT R106, R2, 0x7632, R106 ;  /* 0x00007632026a7816 */ /* 0x000fe2000000006a */
[----:B------:R-:W-:Y:S02]  /*9bf0*/  FADD.FTZ R3, R141, R6 ;  /* 0x000000068d037221 */ /* 0x000fe40000010000 */
[----:B------:R-:W3:Y:S01]  /*9c00*/  LDL.LU R141, [R1+0xf4] ;  /* 0x0000f400018d7983 */ /* 0x000ee20000300800 */
[----:B--2---:R-:W-:-:S03]  /*9c10*/  FADD.FTZ R2, R140, R5 ;  /* 0x000000058c027221 */ /* 0x004fc60000010000 */
[----:B------:R-:W2:Y:S01]  /*9c20*/  LDL.LU R140, [R1+0xd0] ;  /* 0x0000d000018c7983 */ /* 0x000ea20000300800 */
[----:B----4-:R-:W-:Y:S01]  /*9c30*/  FADD.FTZ R5, R24, R7 ;  /* 0x0000000718057221 */ /* 0x010fe20000010000 */
[----:B------:R-:W-:Y:S02]  /*9c40*/  IMAD.MOV.U32 R24, RZ, RZ, R136 ;  /* 0x000000ffff187224 */ /* 0x000fe400078e0088 */
[----:B------:R-:W-:Y:S02]  /*9c50*/  IMAD.MOV.U32 R136, RZ, RZ, R31 ;  /* 0x000000ffff887224 */ /* 0x000fe400078e001f */
[----:B------:R-:W-:Y:S02]  /*9c60*/  IMAD.MOV.U32 R31, RZ, RZ, R27 ;  /* 0x000000ffff1f7224 */ /* 0x000fe400078e001b */
[----:B------:R-:W4:Y:S01]  /*9c70*/  LDL.LU R27, [R1+0x98] ;  /* 0x00009800011b7983 */ /* 0x000f220000300800 */
[----:B------:R-:W-:Y:S01]  /*9c80*/  HMMA.16816.F32 R8, R76, R48, RZ ;  /* 0x000000304c08723c */ /* 0x000fe200000018ff */
[--C-:B------:R-:W-:Y:S01]  /*9c90*/  FFMA.FTZ R15, R168, UR6, -R28.reuse ;  /* 0x00000006a80f7c23 */ /* 0x100fe2000801081c */
[----:B------:R-:W-:Y:S01]  /*9ca0*/  FFMA.FTZ R19, R166, UR6, -R28 ;  /* 0x00000006a6137c23 */ /* 0x000fe2000801081c */
[----:B------:R-:W-:Y:S01]  /*9cb0*/  FADD.FTZ R0, R215, R16 ;  /* 0x00000010d7007221 */ /* 0x000fe20000010000 */
[----:B------:R-:W-:Y:S01]  /*9cc0*/  IMAD.MOV.U32 R163, RZ, RZ, R34 ;  /* 0x000000ffffa37224 */ /* 0x000fe200078e0022 */
[----:B------:R-:W-:Y:S01]  /*9cd0*/  MUFU.EX2 R244, R15 ;  /* 0x0000000f00f47308 */ /* 0x000fe20000000800 */
[----:B------:R-:W-:-:S02]  /*9ce0*/  IMAD.MOV.U32 R25, RZ, RZ, R36 ;  /* 0x000000ffff197224 */ /* 0x000fc400078e0024 */
[----:B------:R-:W-:Y:S01]  /*9cf0*/  FADD.FTZ R4, R214, R0 ;  /* 0x00000000d6047221 */ /* 0x000fe20000010000 */
[----:B------:R-:W-:Y:S01]  /*9d00*/  F2FP.F16.F32.PACK_AB R0, R236, R60 ;  /* 0x0000003cec00723e */ /* 0x000fe200000000ff */
[----:B------:R-:W-:Y:S01]  /*9d10*/  IMAD.MOV.U32 R61, RZ, RZ, R26 ;  /* 0x000000ffff3d7224 */ /* 0x000fe200078e001a */
[----:B------:R-:W-:-:S13]  /*9d20*/  USHF.L.U32 UR4, UR17, 0x3, URZ ;  /* 0x0000000311047899 */ /* 0x000fda000800063f */
[----:B------:R-:W-:Y:S01]  /*9d30*/  HMMA.16816.F32 R240, R72, R52, R8 ;  /* 0x0000003448f0723c */ /* 0x000fe20000001808 */
[----:B------:R-:W1:Y:S01]  /*9d40*/  MUFU.EX2 R52, R19 ;  /* 0x0000001300347308 */ /* 0x000e620000000800 */
[C---:B------:R-:W-:Y:S01]  /*9d50*/  PRMT R173, R0.reuse, 0x7610, R173 ;  /* 0x0000761000ad7816 */ /* 0x040fe200000000ad */
[----:B------:R-:W-:Y:S01]  /*9d60*/  ULDC.64 UR6, c[0x0][0x2a8] ;  /* 0x0000aa0000067ab9 */ /* 0x000fe20000000a00 */
[----:B------:R-:W-:Y:S02]  /*9d70*/  PRMT R172, R0, 0x7632, R172 ;  /* 0x0000763200ac7816 */ /* 0x000fe400000000ac */
[----:B-1----:R-:W-:-:S04]  /*9d80*/  F2FP.F16.F32.PACK_AB R0, R52, R244 ;  /* 0x000000f43400723e */ /* 0x002fc800000000ff */
[C---:B------:R-:W-:Y:S02]  /*9d90*/  PRMT R105, R0.reuse, 0x7610, R105 ;  /* 0x0000761000697816 */ /* 0x040fe40000000069 */
[----:B------:R-:W-:Y:S01]  /*9da0*/  PRMT R100, R0, 0x7632, R100 ;  /* 0x0000763200647816 */ /* 0x000fe20000000064 */
[----:B------:R-:W-:Y:S01]  /*9db0*/  FADD.FTZ R0, R246, R4 ;  /* 0x00000004f6007221 */ /* 0x000fe20000010000 */
[----:B---3--:R-:W-:Y:S01]  /*9dc0*/  FADD.FTZ R6, R141, R3 ;  /* 0x000000038d067221 */ /* 0x008fe20000010000 */
[----:B--2---:R-:W-:Y:S01]  /*9dd0*/  FADD.FTZ R4, R140, R2 ;  /* 0x000000028c047221 */ /* 0x004fe20000010000 */
[----:B------:R-:W-:Y:S02]  /*9de0*/  IMAD.MOV.U32 R140, RZ, RZ, R24 ;  /* 0x000000ffff8c7224 */ /* 0x000fe400078e0018 */
[----:B------:R-:W-:Y:S02]  /*9df0*/  IMAD.MOV.U32 R24, RZ, RZ, R136 ;  /* 0x000000ffff187224 */ /* 0x000fe400078e0088 */
[----:B------:R-:W-:-:S02]  /*9e00*/  IMAD.MOV.U32 R136, RZ, RZ, R32 ;  /* 0x000000ffff887224 */ /* 0x000fc400078e0020 */
[----:B----4-:R-:W-:Y:S01]  /*9e10*/  FADD.FTZ R3, R27, R5 ;  /* 0x000000051b037221 */ /* 0x010fe20000010000 */
[----:B------:R-:W-:Y:S02]  /*9e20*/  IMAD.MOV.U32 R27, RZ, RZ, R163 ;  /* 0x000000ffff1b7224 */ /* 0x000fe400078e00a3 */
[----:B------:R-:W-:Y:S02]  /*9e30*/  IMAD.MOV.U32 R163, RZ, RZ, R33 ;  /* 0x000000ffffa37224 */ /* 0x000fe400078e0021 */
[----:B------:R-:W2:Y:S04]  /*9e40*/  LDL.LU R33, [R1+0xfc] ;  /* 0x0000fc0001217983 */ /* 0x000ea80000300800 */
[----:B------:R-:W3:Y:S04]  /*9e50*/  LDL.LU R32, [R1+0xd8] ;  /* 0x0000d80001207983 */ /* 0x000ee80000300800 */
[----:B------:R-:W4:Y:S01]  /*9e60*/  LDL.LU R165, [R1+0x9c] ;  /* 0x00009c0001a57983 */ /* 0x000f220000300800 */
[----:B------:R-:W-:-:S02]  /*9e70*/  IMAD.MOV.U32 R142, RZ, RZ, R140 ;  /* 0x000000ffff8e7224 */ /* 0x000fc400078e008c */
[----:B------:R-:W-:Y:S02]  /*9e80*/  IMAD.MOV.U32 R140, RZ, RZ, R24 ;  /* 0x000000ffff8c7224 */ /* 0x000fe400078e0018 */
[----:B------:R-:W-:Y:S02]  /*9e90*/  IMAD.MOV.U32 R141, RZ, RZ, R31 ;  /* 0x000000ffff8d7224 */ /* 0x000fe400078e001f */
[----:B------:R-:W-:Y:S02]  /*9ea0*/  IMAD.MOV.U32 R24, RZ, RZ, R30 ;  /* 0x000000ffff187224 */ /* 0x000fe400078e001e */
[----:B------:R-:W1:Y:S01]  /*9eb0*/  LDSM.16.MT88.4 R28, [R194+0xb000] ;  /* 0x00b00000c21c783b */ /* 0x000e620000004200 */
[----:B------:R-:W-:Y:S02]  /*9ec0*/  IMAD.MOV.U32 R11, RZ, RZ, R142 ;  /* 0x000000ffff0b7224 */ /* 0x000fe400078e008e */
[----:B------:R-:W-:Y:S02]  /*9ed0*/  IMAD.MOV.U32 R143, RZ, RZ, R136 ;  /* 0x000000ffff8f7224 */ /* 0x000fe400078e0088 */
[----:B------:R-:W-:-:S02]  /*9ee0*/  IMAD.MOV.U32 R142, RZ, RZ, R24 ;  /* 0x000000ffff8e7224 */ /* 0x000fc400078e0018 */
[----:B------:R-:W-:Y:S02]  /*9ef0*/  IMAD.MOV.U32 R136, RZ, RZ, R27 ;  /* 0x000000ffff887224 */ /* 0x000fe400078e001b */
[----:B------:R-:W-:Y:S01]  /*9f00*/  @!P1 HADD2 R168, -R100.H0_H0, -RZ.H0_H0 ;  /* 0xa00000ff64a89230 */ /* 0x000fe20000000900 */
[----:B------:R-:W-:Y:S01]  /*9f10*/  PRMT R36, R105, 0x5410, R100 ;  /* 0x0000541069247816 */ /* 0x000fe20000000064 */
[----:B------:R-:W-:-:S03]  /*9f20*/  FADD.FTZ R2, R245, R0 ;  /* 0x00000000f5027221 */ /* 0x000fc60000010000 */
[----:B------:R-:W-:Y:S02]  /*9f30*/  @!P1 PRMT R100, R168, 0x5410, RZ ;  /* 0x00005410a8649816 */ /* 0x000fe400000000ff */
[C---:B------:R-:W-:Y:S01]  /*9f40*/  LEA R12, P1, R212.reuse, UR6, 0x1 ;  /* 0x00000006d40c7c11 */ /* 0x040fe2000f8208ff */
[----:B------:R-:W-:Y:S01]  /*9f50*/  IMAD.U32 R0, RZ, RZ, UR4 ;  /* 0x00000004ff007e24 */ /* 0x000fe2000f8e00ff */
[----:B------:R-:W-:Y:S02]  /*9f60*/  USHF.L.U32 UR4, UR17, 0x6, URZ ;  /* 0x0000000611047899 */ /* 0x000fe4000800063f */
[----:B------:R-:W-:Y:S01]  /*9f70*/  LEA.HI.X R13, R212, UR7, R213, 0x1, P1 ;  /* 0x00000007d40d7c11 */ /* 0x000fe200088f0cd5 */
[----:B------:R-:W-:Y:S02]  /*9f80*/  @!P6 HADD2 R164, -R173.H0_H0, -RZ.H0_H0 ;  /* 0xa00000ffada4e230 */ /* 0x000fe40000000900 */
[----:B------:R-:W-:Y:S02]  /*9f90*/  @!P5 HADD2 R166, -R172.H0_H0, -RZ.H0_H0 ;  /* 0xa00000ffaca6d230 */ /* 0x000fe40000000900 */
[----:B------:R-:W-:-:S04]  /*9fa0*/  IMAD.WIDE R56, R0, 0x2, R12 ;  /* 0x0000000200387825 */ /* 0x000fc800078e020c */
[----:B------:R-:W-:Y:S02]  /*9fb0*/  @!P4 HADD2 R167, -R107.H0_H0, -RZ.H0_H0 ;  /* 0xa00000ff6ba7c230 */ /* 0x000fe40000000900 */
[----:B------:R-:W-:Y:S01]  /*9fc0*/  IMAD.U32 R0, RZ, RZ, UR4 ;  /* 0x00000004ff007e24 */ /* 0x000fe2000f8e00ff */
[----:B------:R-:W-:Y:S01]  /*9fd0*/  PRMT R34, R173, 0x5410, R172 ;  /* 0x00005410ad227816 */ /* 0x000fe200000000ac */
[----:B------:R-:W-:Y:S01]  /*9fe0*/  IMAD.MOV.U32 R161, RZ, RZ, R35 ;  /* 0x000000ffffa17224 */ /* 0x000fe200078e0023 */
[----:B------:R-:W-:Y:S01]  /*9ff0*/  PRMT R35, R107, 0x5410, R106 ;  /* 0x000054106b237816 */ /* 0x000fe2000000006a */
[----:B------:R-:W-:Y:S01]  /*a000*/  IMAD.WIDE R48, R0, 0x2, R12 ;  /* 0x0000000200307825 */ /* 0x000fe200078e020c */
[----:B------:R-:W-:Y:S01]  /*a010*/  @!P6 PRMT R173, R164, 0x5410, RZ ;  /* 0x00005410a4ade816 */ /* 0x000fe200000000ff */
[----:B------:R-:W-:Y:S01]  /*a020*/  STG.E.U16 desc[UR18][R12.64], R91 ;  /* 0x0000005b0c007986 */ /* 0x000fe2000c101512 */
[----:B------:R-:W-:Y:S01]  /*a030*/  @!P5 PRMT R172, R166, 0x5410, RZ ;  /* 0x00005410a6acd816 */ /* 0x000fe200000000ff */
[----:B------:R-:W-:Y:S01]  /*a040*/  IMAD.MOV.U32 R53, RZ, RZ, R126 ;  /* 0x000000ffff357224 */ /* 0x000fe200078e007e */
[----:B------:R-:W-:Y:S01]  /*a050*/  @!P4 PRMT R107, R167, 0x5410, RZ ;  /* 0x00005410a76bc816 */ /* 0x000fe200000000ff */
[----:B------:R-:W-:Y:S01]  /*a060*/  STG.E.U16 desc[UR18][R12.64+0x2], R89 ;  /* 0x000002590c007986 */ /* 0x000fe2000c101512 */
[----:B------:R-:W-:-:S02]  /*a070*/  IMAD.MOV.U32 R167, RZ, RZ, R125 ;  /* 0x000000ffffa77224 */ /* 0x000fc400078e007d */
[----:B------:R-:W-:Y:S01]  /*a080*/  IMAD.MOV.U32 R166, RZ, RZ, R124 ;  /* 0x000000ffffa67224 */ /* 0x000fe200078e007c */
[----:B------:R1:W-:Y:S01]  /*a090*/  STG.E.U16 desc[UR18][R56.64], R93 ;  /* 0x0000005d38007986 */ /* 0x0003e2000c101512 */
[----:B------:R-:W-:Y:S01]  /*a0a0*/  IMAD.MOV.U32 R164, RZ, RZ, R127 ;  /* 0x000000ffffa47224 */ /* 0x000fe200078e007f */
[--C-:B------:R-:W-:Y:S02]  /*a0b0*/  HSET2.LE.AND R16, R37, R20.reuse, PT ;  /* 0x0000001425107233 */ /* 0x100fe40003803000 */
[----:B------:R-:W-:Y:S01]  /*a0c0*/  STG.E.U16 desc[UR18][R56.64+0x2], R94 ;  /* 0x0000025e38007986 */ /* 0x000fe2000c101512 */
[----:B------:R-:W-:-:S03]  /*a0d0*/  HSET2.LE.AND R22, R22, R20, PT ;  /* 0x0000001416167233 */ /* 0x000fc60003803000 */
[----:B------:R1:W-:Y:S01]  /*a0e0*/  STG.E.U16 desc[UR18][R48.64], R90 ;  /* 0x0000005a30007986 */ /* 0x0003e2000c101512 */
[--C-:B------:R-:W-:Y:S02]  /*a0f0*/  HSET2.LE.AND R23, R23, R20.reuse, PT ;  /* 0x0000001417177233 */ /* 0x100fe40003803000 */
[--C-:B------:R-:W-:Y:S02]  /*a100*/  HSET2.LE.AND R19, R39, R20.reuse, PT ;  /* 0x0000001427137233 */ /* 0x100fe40003803000 */
[--C-:B------:R-:W-:Y:S02]  /*a110*/  HSET2.LE.AND R21, R21, R20.reuse, PT ;  /* 0x0000001415157233 */ /* 0x100fe40003803000 */
[--C-:B------:R-:W-:Y:S02]  /*a120*/  HSET2.LE.AND R17, R41, R20.reuse, PT ;  /* 0x0000001429117233 */ /* 0x100fe40003803000 */
[--C-:B------:R-:W-:Y:S01]  /*a130*/  HSET2.LE.AND R18, R40, R20.reuse, PT ;  /* 0x0000001428127233 */ /* 0x100fe20003803000 */
[----:B------:R-:W-:Y:S01]  /*a140*/  FADD.FTZ R247, R247, R2 ;  /* 0x00000002f7f77221 */ /* 0x000fe20000010000 */
[----:B------:R1:W-:Y:S01]  /*a150*/  STG.E.U16 desc[UR18][R48.64+0x2], R92 ;  /* 0x0000025c30007986 */ /* 0x0003e2000c101512 */
[----:B------:R-:W-:-:S02]  /*a160*/  HSET2.LE.AND R0, R45, R20, PT ;  /* 0x000000142d007233 */ /* 0x000fc40003803000 */
[--C-:B------:R-:W-:Y:S02]  /*a170*/  HSET2.LE.AND R2, R44, R20.reuse, PT ;  /* 0x000000142c027233 */ /* 0x100fe40003803000 */
[--C-:B------:R-:W-:Y:S02]  /*a180*/  HSET2.LE.AND R14, R43, R20.reuse, PT ;  /* 0x000000142b0e7233 */ /* 0x100fe40003803000 */
[----:B------:R-:W-:Y:S02]  /*a190*/  HSET2.LE.AND R15, R38, R20, PT ;  /* 0x00000014260f7233 */ /* 0x000fe40003803000 */
[----:B-1----:R-:W-:Y:S01]  /*a1a0*/  LOP3.LUT R93, R21, R34, RZ, 0xc0, !PT ;  /* 0x00000022155d7212 */ /* 0x002fe200078ec0ff */
[----:B------:R-:W-:Y:S02]  /*a1b0*/  IMAD.MOV.U32 R90, RZ, RZ, R11 ;  /* 0x000000ffff5a7224 */ /* 0x000fe400078e000b */
[----:B------:R-:W-:Y:S01]  /*a1c0*/  HMMA.16816.F32 R8, R76, R28, RZ ;  /* 0x0000001c4c08723c */ /* 0x000fe200000018ff */
[----:B------:R-:W-:-:S02]  /*a1d0*/  LOP3.LUT R94, R22, R35, RZ, 0xc0, !PT ;  /* 0x00000023165e7212 */ /* 0x000fc400078ec0ff */
[----:B------:R-:W-:Y:S01]  /*a1e0*/  LOP3.LUT R92, R19, R46, RZ, 0xc0, !PT ;  /* 0x0000002e135c7212 */ /* 0x000fe200078ec0ff */
[----:B------:R-:W-:Y:S02]  /*a1f0*/  @!P3 HADD2 R170, -R106.H0_H0, -RZ.H0_H0 ;  /* 0xa00000ff6aaab230 */ /* 0x000fe40000000900 */
[----:B------:R-:W-:Y:S01]  /*a200*/  @!P2 HADD2 R169, -R105.H0_H0, -RZ.H0_H0 ;  /* 0xa00000ff69a9a230 */ /* 0x000fe20000000900 */
[----:B------:R-:W-:Y:S01]  /*a210*/  LOP3.LUT R96, R14, R96, RZ, 0xc0, !PT ;  /* 0x000000600e607212 */ /* 0x000fe200078ec0ff */
[----:B------:R-:W-:Y:S01]  /*a220*/  IMAD.MOV.U32 R91, RZ, RZ, R171 ;  /* 0x000000ffff5b7224 */ /* 0x000fe200078e00ab */
[----:B------:R-:W-:Y:S01]  /*a230*/  @!P3 PRMT R106, R170, 0x5410, RZ ;  /* 0x00005410aa6ab816 */ /* 0x000fe200000000ff */
[----:B------:R-:W-:Y:S01]  /*a240*/  IMAD.MOV.U32 R14, RZ, RZ, R167 ;  /* 0x000000ffff0e7224 */ /* 0x000fe200078e00a7 */
[----:B------:R-:W-:Y:S01]  /*a250*/  @!P2 PRMT R105, R169, 0x5410, RZ ;  /* 0x00005410a969a816 */ /* 0x000fe200000000ff */
[----:B------:R-:W-:Y:S02]  /*a260*/  IMAD.MOV.U32 R169, RZ, RZ, R157 ;  /* 0x000000ffffa97224 */ /* 0x000fe400078e009d */
[----:B------:R-:W-:-:S02]  /*a270*/  IMAD.MOV.U32 R170, RZ, RZ, R156 ;  /* 0x000000ffffaa7224 */ /* 0x000fc400078e009c */
[----:B------:R-:W-:Y:S02]  /*a280*/  IMAD.MOV.U32 R171, RZ, RZ, R150 ;  /* 0x000000ffffab7224 */ /* 0x000fe400078e0096 */
[----:B------:R-:W-:Y:S02]  /*a290*/  IMAD.MOV.U32 R168, RZ, RZ, R151 ;  /* 0x000000ffffa87224 */ /* 0x000fe400078e0097 */
[----:B----4-:R-:W-:Y:S01]  /*a2a0*/  FADD.FTZ R252, R165, R3 ;  /* 0x00000003a5fc7221 */ /* 0x010fe20000010000 */
[----:B------:R-:W-:Y:S02]  /*a2b0*/  IMAD.MOV.U32 R165, RZ, RZ, R25 ;  /* 0x000000ffffa57224 */ /* 0x000fe400078e0019 */
[----:B------:R-:W1:Y:S01]  /*a2c0*/  LDSM.16.MT88.4 R24, [R194+0xb400] ;  /* 0x00b40000c218783b */ /* 0x000e620000004200 */
[----:B--2---:R-:W-:Y:S01]  /*a2d0*/  FADD.FTZ R33, R33, R6 ;  /* 0x0000000621217221 */ /* 0x004fe20000010000 */
[----:B---3--:R-:W-:Y:S02]  /*a2e0*/  FADD.FTZ R32, R32, R4 ;  /* 0x0000000420207221 */ /* 0x008fe40000010000 */
[----:B------:R-:W-:Y:S01]  /*a2f0*/  HMMA.16816.F32 R4, R68, R28, RZ ;  /* 0x0000001c4404723c */ /* 0x000fe200000018ff */
[----:B------:R-:W-:Y:S01]  /*a300*/  HSET2.LE.AND R3, R85, R20, PT ;  /* 0x0000001455037233 */ /* 0x000fe20003803000 */
[----:B------:R-:W-:Y:S01]  /*a310*/  FADD.FTZ R246, R120, R33 ;  /* 0x0000002178f67221 */ /* 0x000fe20000010000 */
[----:B------:R-:W-:-:S03]  /*a320*/  FADD.FTZ R245, R117, R32 ;  /* 0x0000002075f57221 */ /* 0x000fc60000010000 */
[----:B------:R-:W-:-:S15]  /*a330*/  HMMA.16816.F32 R32, R68, R58, RZ ;  /* 0x0000003a4420723c */ /* 0x000fde00000018ff */
[----:B------:R-:W-:-:S03]  /*a340*/  NOP ;  /* 0x0000000000007918 */ /* 0x000fc60000000000 */
[----:B-1----:R-:W-:Y:S07]  /*a350*/  HMMA.16816.F32 R124, R64, R24, R4 ;  /* 0x00000018407c723c */ /* 0x002fee0000001804 */
[--C-:B------:R-:W-:Y:S02]  /*a360*/  HSET2.LE.AND R5, R47, R20.reuse, PT ;  /* 0x000000142f057233 */ /* 0x100fe40003803000 */
[--C-:B------:R-:W-:Y:S02]  /*a370*/  HSET2.LE.AND R6, R80, R20.reuse, PT ;  /* 0x0000001450067233 */ /* 0x100fe40003803000 */
[----:B------:R-:W-:-:S02]  /*a380*/  HSET2.LE.AND R7, R42, R20, PT ;  /* 0x000000142a077233 */ /* 0x000fc40003803000 */
[----:B------:R-:W-:Y:S02]  /*a390*/  LOP3.LUT R99, R5, R99, RZ, 0xc0, !PT ;  /* 0x0000006305637212 */ /* 0x000fe400078ec0ff */
[----:B------:R-:W-:Y:S01]  /*a3a0*/  LOP3.LUT R5, R16, R95, RZ, 0xc0, !PT ;  /* 0x0000005f10057212 */ /* 0x000fe200078ec0ff */
[C---:B------:R-:W-:Y:S01]  /*a3b0*/  HMMA.16816.F32 R44, R68.reuse, R118, RZ ;  /* 0x00000076442c723c */ /* 0x040fe200000018ff */
[----:B------:R-:W-:Y:S02]  /*a3c0*/  HSET2.LE.AND R4, R84, R20, PT ;  /* 0x0000001454047233 */ /* 0x000fe40003803000 */
[----:B------:R-:W-:Y:S02]  /*a3d0*/  LOP3.LUT R97, R7, R97, RZ, 0xc0, !PT ;  /* 0x0000006107617212 */ /* 0x000fe400078ec0ff */
[----:B------:R-:W-:Y:S01]  /*a3e0*/  LOP3.LUT R98, R6, R98, RZ, 0xc0, !PT ;  /* 0x0000006206627212 */ /* 0x000fe200078ec0ff */
[----:B------:R-:W-:Y:S01]  /*a3f0*/  HMMA.16816.F32 R40, R68, R122, RZ ;  /* 0x0000007a4428723c */ /* 0x000fe200000018ff */
[----:B------:R-:W-:-:S02]  /*a400*/  LOP3.LUT R95, R23, R36, RZ, 0xc0, !PT ;  /* 0x00000024175f7212 */ /* 0x000fc400078ec0ff */
[----:B------:R-:W-:Y:S02]  /*a410*/  LOP3.LUT R6, R17, R88, RZ, 0xc0, !PT ;  /* 0x0000005811067212 */ /* 0x000fe400078ec0ff */
[----:B------:R-:W-:Y:S01]  /*a420*/  LOP3.LUT R7, R18, R81, RZ, 0xc0, !PT ;  /* 0x0000005112077212 */ /* 0x000fe200078ec0ff */
[C---:B------:R-:W-:Y:S06]  /*a430*/  HMMA.16816.F32 R36, R68.reuse, R82, RZ ;  /* 0x000000524424723c */ /* 0x040fec00000018ff */
[C---:B------:R-:W-:Y:S06]  /*a440*/  HMMA.16816.F32 R20, R68.reuse, R50, RZ ;  /* 0x000000324414723c */ /* 0x040fec00000018ff */
[----:B------:R-:W-:Y:S01]  /*a450*/  HMMA.16816.F32 R16, R68, R30, RZ ;  /* 0x0000001e4410723c */ /* 0x000fe200000018ff */
[----:B------:R-:W-:-:S05]  /*a460*/  IMAD.MOV.U32 R120, RZ, RZ, R161 ;  /* 0x000000ffff787224 */ /* 0x000fca00078e00a1 */
[----:B------:R-:W-:Y:S01]  /*a470*/  HMMA.16816.F32 R212, R72, R24, R8 ;  /* 0x0000001848d4723c */ /* 0x000fe20000001808 */
[----:B------:R-:W-:Y:S02]  /*a480*/  IMAD.MOV.U32 R161, RZ, RZ, R162 ;  /* 0x000000ffffa17224 */ /* 0x000fe400078e00a2 */
[----:B------:R-:W-:-:S04]  /*a490*/  IMAD.MOV.U32 R117, RZ, RZ, R165 ;  /* 0x000000ffff757224 */ /* 0x000fc800078e00a5 */
[----:B------:R-:W-:Y:S02]  /*a4a0*/  LOP3.LUT R11, R4, R109, RZ, 0xc0, !PT ;  /* 0x0000006d040b7212 */ /* 0x000fe400078ec0ff */
[----:B------:R-:W-:Y:S01]  /*a4b0*/  LOP3.LUT R4, R15, R108, RZ, 0xc0, !PT ;  /* 0x0000006c0f047212 */ /* 0x000fe200078ec0ff */
[----:B------:R-:W-:Y:S01]  /*a4c0*/  IMAD.MOV.U32 R108, RZ, RZ, R163 ;  /* 0x000000ffff6c7224 */ /* 0x000fe200078e00a3 */
[----:B------:R-:W-:Y:S01]  /*a4d0*/  LOP3.LUT R10, R3, R112, RZ, 0xc0, !PT ;  /* 0x00000070030a7212 */ /* 0x000fe200078ec0ff */
[----:B------:R-:W-:Y:S01]  /*a4e0*/  IMAD.MOV.U32 R3, RZ, RZ, R137 ;  /* 0x000000ffff037224 */ /* 0x000fe200078e0089 */
[----:B------:R-:W-:Y:S01]  /*a4f0*/  LOP3.LUT R9, R2, R113, RZ, 0xc0, !PT ;  /* 0x0000007102097212 */ /* 0x000fe200078ec0ff */
        /* <DEDUP_REMOVED lines=17> */
[----:B------:R-:W2:Y:S03]  /*a610*/  LDL.LU R234, [R1+0x1ac] ;  /* 0x0001ac0001ea7983 */ /* 0x000ea60000300800 */
[C---:B------:R-:W-:Y:S06]  /*a620*/  HMMA.16816.F32 R148, R64.reuse, R86, R36 ;  /* 0x000000564094723c */ /* 0x040fec0000001824 */
[----:B------:R-:W-:Y:S06]  /*a630*/  HMMA.16816.F32 R64, R64, R26, R16 ;  /* 0x0000001a4040723c */ /* 0x000fec0000001810 */
[----:B------:R-:W-:Y:S07]  /*a640*/  HMMA.16816.F32 R16, R76, R118, RZ ;  /* 0x000000764c10723c */ /* 0x000fee00000018ff */
[----:B------:R-:W-:-:S02]  /*a650*/  IMAD.MOV.U32 R118, RZ, RZ, R15 ;  /* 0x000000ffff767224 */ /* 0x000fc400078e000f */
[----:B------:R-:W-:Y:S02]  /*a660*/  IMAD.MOV.U32 R15, RZ, RZ, R236 ;  /* 0x000000ffff0f7224 */ /* 0x000fe400078e00ec */
[----:B------:R-:W3:Y:S01]  /*a670*/  LDL.LU R236, [R1+0x1a8] ;  /* 0x0001a80001ec7983 */ /* 0x000ee20000300800 */
[----:B------:R-:W-:-:S12]  /*a680*/  HMMA.16816.F32 R20, R76, R122, RZ ;  /* 0x0000007a4c14723c */ /* 0x000fd800000018ff */
[----:B------:R-:W-:Y:S06]  /*a690*/  HMMA.16816.F32 R44, R72, R114, R16 ;  /* 0x00000072482c723c */ /* 0x000fec0000001810 */
[----:B------:R-:W-:Y:S06]  /*a6a0*/  HMMA.16816.F32 R16, R76, R82, RZ ;  /* 0x000000524c10723c */ /* 0x000fec00000018ff */
[----:B------:R-:W-:Y:S06]  /*a6b0*/  HMMA.16816.F32 R40, R72, R110, R20 ;  /* 0x0000006e4828723c */ /* 0x000fec0000001814 */
[----:B------:R-:W-:-:S12]  /*a6c0*/  HMMA.16816.F32 R20, R76, R50, RZ ;  /* 0x000000324c14723c */ /* 0x000fd800000018ff */
[----:B------:R-:W-:Y:S06]  /*a6d0*/  HMMA.16816.F32 R36, R72, R86, R16 ;  /* 0x000000564824723c */ /* 0x000fec0000001810 */
[----:B------:R-:W-:Y:S01]  /*a6e0*/  HMMA.16816.F32 R16, R76, R30, RZ ;  /* 0x0000001e4c10723c */ /* 0x000fe200000018ff */
[----:B------:R-:W-:Y:S01]  /*a6f0*/  LOP3.LUT R8, R0, R116, RZ, 0xc0, !PT ;  /* 0x0000007400087212 */ /* 0x000fe200078ec0ff */
[----:B------:R-:W-:Y:S02]  /*a700*/  IMAD.MOV.U32 R0, RZ, RZ, R53 ;  /* 0x000000ffff007224 */ /* 0x000fe400078e0035 */
[----:B------:R-:W-:-:S02]  /*a710*/  IMAD.MOV.U32 R89, RZ, RZ, R52 ;  /* 0x000000ffff597224 */ /* 0x000fc400078e0034 */
[----:B------:R-:W-:Y:S01]  /*a720*/  HMMA.16816.F32 R52, R72, R54, R20 ;  /* 0x000000364834723c */ /* 0x000fe20000001814 */
[----:B------:R-:W1:-:S15]  /*a730*/  LDSM.16.MT88.4 R20, [R194+0x9800] ;  /* 0x00980000c214783b */ /* 0x000e5e0000004200 */
[----:B------:R-:W-:-:S02]  /*a740*/  NOP ;  /* 0x0000000000007918 */ /* 0x000fc40000000000 */
[----:B------:R-:W-:Y:S01]  /*a750*/  HMMA.16816.F32 R28, R72, R26, R16 ;  /* 0x0000001a481c723c */ /* 0x000fe20000001810 */
[----:B------:R-:W4:Y:S04]  /*a760*/  LDSM.16.MT88.4 R24, [R192+0x9800] ;  /* 0x00980000c018783b */ /* 0x000f280000004200 */
[----:B------:R-:W4:Y:S01]  /*a770*/  LDSM.16.MT88.4 R16, [R192+0xa800] ;  /* 0x00a80000c010783b */ /* 0x000f220000004200 */
[----:B------:R-:W-:Y:S01]  /*a780*/  HMMA.16816.F32 R32, R76, R58, RZ ;  /* 0x0000003a4c20723c */ /* 0x000fe200000018ff */
[----:B------:R-:W-:Y:S02]  /*a790*/  IMAD.MOV.U32 R119, RZ, RZ, R108 ;  /* 0x000000ffff777224 */ /* 0x000fe400078e006c */
[----:B------:R-:W-:Y:S02]  /*a7a0*/  IMAD.MOV.U32 R123, RZ, RZ, R118 ;  /* 0x000000ffff7b7224 */ /* 0x000fe400078e0076 */
[----:B------:R-:W-:-:S02]  /*a7b0*/  IMAD.MOV.U32 R114, RZ, RZ, R119 ;  /* 0x000000ffff727224 */ /* 0x000fc400078e0077 */
[----:B------:R-:W-:Y:S02]  /*a7c0*/  IMAD.MOV.U32 R122, RZ, RZ, R123 ;  /* 0x000000ffff7a7224 */ /* 0x000fe400078e007b */
[----:B------:R-:W-:Y:S02]  /*a7d0*/  IMAD.MOV.U32 R123, RZ, RZ, R114 ;  /* 0x000000ffff7b7224 */ /* 0x000fe400078e0072 */
[----:B------:R-:W-:Y:S02]  /*a7e0*/  IMAD.MOV.U32 R116, RZ, RZ, R61 ;  /* 0x000000ffff747224 */ /* 0x000fe400078e003d */
[----:B------:R-:W-:Y:S01]  /*a7f0*/  IMAD.MOV.U32 R112, RZ, RZ, R60 ;  /* 0x000000ffff707224 */ /* 0x000fe200078e003c */
[----:B-1----:R-:W-:Y:S10]  /*a800*/  HMMA.16816.F32 R128, R8, R20, R128 ;  /* 0x000000140880723c */ /* 0x002ff40000001880 */
[----:B------:R-:W-:Y:S06]  /*a810*/  HMMA.16816.F32 R60, R72, R62, R32 ;  /* 0x0000003e483c723c */ /* 0x000fec0000001820 */
[----:B------:R-:W-:Y:S06]  /*a820*/  HMMA.16816.F32 R160, R4, R20, R160 ;  /* 0x0000001404a0723c */ /* 0x000fec00000018a0 */
[C---:B----4-:R-:W-:Y:S06]  /*a830*/  HMMA.16816.F32 R32, R8.reuse, R26, R44 ;  /* 0x0000001a0820723c */ /* 0x050fec000000182c */
[C---:B------:R-:W-:Y:S06]  /*a840*/  HMMA.16816.F32 R44, R8.reuse, R22, R40 ;  /* 0x00000016082c723c */ /* 0x040fec0000001828 */
[-C--:B------:R-:W-:Y:S06]  /*a850*/  HMMA.16816.F32 R120, R8, R16.reuse, R120 ;  /* 0x000000100878723c */ /* 0x080fec0000001878 */
[C---:B------:R-:W-:Y:S06]  /*a860*/  HMMA.16816.F32 R152, R4.reuse, R16, R152 ;  /* 0x000000100498723c */ /* 0x040fec0000001898 */
[-C--:B------:R-:W-:Y:S06]  /*a870*/  HMMA.16816.F32 R148, R4, R18.reuse, R148 ;  /* 0x000000120494723c */ /* 0x080fec0000001894 */
[----:B------:R-:W-:Y:S01]  /*a880*/  HMMA.16816.F32 R40, R8, R18, R36 ;  /* 0x000000120828723c */ /* 0x000fe20000001824 */
[----:B------:R-:W-:Y:S05]  /*a890*/  LDSM.16.MT88.4 R16, [R194+0xb800] ;  /* 0x00b80000c210783b */ /* 0x000fea0000004200 */
[----:B------:R-:W-:Y:S01]  /*a8a0*/  HMMA.16816.F32 R156, R4, R22, R156 ;  /* 0x00000016049c723c */ /* 0x000fe2000000189c */
[----:B------:R-:W1:Y:S05]  /*a8b0*/  LDSM.16.MT88.4 R20, [R192+0xb800] ;  /* 0x00b80000c014783b */ /* 0x000e6a0000004200 */
[-C--:B------:R-:W-:Y:S06]  /*a8c0*/  HMMA.16816.F32 R136, R8, R24.reuse, R136 ;  /* 0x000000180888723c */ /* 0x080fec0000001888 */
[C---:B------:R-:W-:Y:S06]  /*a8d0*/  HMMA.16816.F32 R168, R4.reuse, R24, R168 ;  /* 0x0000001804a8723c */ /* 0x040fec00000018a8 */
[----:B------:R-:W-:Y:S01]  /*a8e0*/  HMMA.16816.F32 R164, R4, R26, R164 ;  /* 0x0000001a04a4723c */ /* 0x000fe200000018a4 */
[----:B------:R-:W4:Y:S01]  /*a8f0*/  LDSM.16.MT88.4 R24, [R194+0xa800] ;  /* 0x00a80000c218783b */ /* 0x000f220000004200 */
[----:B------:R-:W-:-:S02]  /*a900*/  IMAD.MOV.U32 R108, RZ, RZ, R14 ;  /* 0x000000ffff6c7224 */ /* 0x000fc400078e000e */
[----:B------:R-:W-:Y:S02]  /*a910*/  IMAD.MOV.U32 R81, RZ, RZ, R90 ;  /* 0x000000ffff517224 */ /* 0x000fe400078e005a */
[----:B------:R-:W-:Y:S02]  /*a920*/  IMAD.MOV.U32 R14, RZ, RZ, R104 ;  /* 0x000000ffff0e7224 */ /* 0x000fe400078e0068 */
[----:B------:R-:W-:Y:S01]  /*a930*/  IMAD.MOV.U32 R90, RZ, RZ, R101 ;  /* 0x000000ffff5a7224 */ /* 0x000fe200078e0065 */
[----:B------:R-:W-:Y:S01]  /*a940*/  UIMAD UR17, UR17, 0x48, URZ ;  /* 0x00000048111178a4 */ /* 0x000fe2000f8e023f */
[----:B------:R-:W-:Y:S01]  /*a950*/  IMAD.MOV.U32 R115, RZ, RZ, R81 ;  /* 0x000000ffff737224 */ /* 0x000fe200078e0051 */
[----:B------:R2:W5:Y:S01]  /*a960*/  LDL.LU R104, [R1+0x1a4] ;  /* 0x0001a40001687983 */ /* 0x0005620000300800 */
[----:B------:R-:W-:Y:S02]  /*a970*/  IMAD.MOV.U32 R118, RZ, RZ, R88 ;  /* 0x000000ffff767224 */ /* 0x000fe400078e0058 */
[----:B------:R-:W-:Y:S01]  /*a980*/  IMAD.MOV.U32 R119, RZ, RZ, R15 ;  /* 0x000000ffff777224 */ /* 0x000fe200078e000f */
[----:B------:R2:W5:Y:S01]  /*a990*/  LDL.LU R101, [R1+0x1a0] ;  /* 0x0001a00001657983 */ /* 0x0005620000300800 */
[----:B------:R-:W-:-:S02]  /*a9a0*/  IMAD.MOV.U32 R81, RZ, RZ, R14 ;  /* 0x000000ffff517224 */ /* 0x000fc400078e000e */
[----:B------:R-:W-:Y:S02]  /*a9b0*/  IMAD.MOV.U32 R88, RZ, RZ, R90 ;  /* 0x000000ffff587224 */ /* 0x000fe400078e005a */
[----:B------:R-:W-:Y:S02]  /*a9c0*/  IMAD.MOV.U32 R15, RZ, RZ, R102 ;  /* 0x000000ffff0f7224 */ /* 0x000fe400078e0066 */
[----:B------:R-:W-:Y:S01]  /*a9d0*/  IMAD.MOV.U32 R14, RZ, RZ, R244 ;  /* 0x000000ffff0e7224 */ /* 0x000fe200078e00f4 */
[----:B-1----:R-:W-:Y:S01]  /*a9e0*/  HMMA.16816.F32 R76, R4, R22, R68 ;  /* 0x00000016044c723c */ /* 0x002fe20000001844 */
[----:B------:R-:W-:Y:S01]  /*a9f0*/  IMAD.MOV.U32 R90, RZ, RZ, R231 ;  /* 0x000000ffff5a7224 */ /* 0x000fe200078e00e7 */
[----:B------:R1:W5:Y:S01]  /*aa00*/  LDL.LU R102, [R1+0x19c] ;  /* 0x00019c0001667983 */ /* 0x0003620000300800 */
[----:B------:R-:W-:Y:S02]  /*aa10*/  IMAD.MOV.U32 R110, RZ, RZ, R115 ;  /* 0x000000ffff6e7224 */ /* 0x000fe400078e0073 */
[----:B------:R-:W-:-:S02]  /*aa20*/  IMAD.MOV.U32 R111, RZ, RZ, R118 ;  /* 0x000000ffff6f7224 */ /* 0x000fc400078e0076 */
[----:B------:R-:W-:Y:S02]  /*aa30*/  IMAD.MOV.U32 R82, RZ, RZ, R119 ;  /* 0x000000ffff527224 */ /* 0x000fe400078e0077 */
[----:B------:R-:W-:Y:S02]  /*aa40*/  IMAD.MOV.U32 R83, RZ, RZ, R81 ;  /* 0x000000ffff537224 */ /* 0x000fe400078e0051 */
[----:B------:R-:W-:Y:S01]  /*aa50*/  IMAD.MOV.U32 R114, RZ, RZ, R88 ;  /* 0x000000ffff727224 */ /* 0x000fe200078e0058 */
[----:B------:R-:W-:Y:S01]  /*aa60*/  HMMA.16816.F32 R36, R4, R18, R64 ;  /* 0x000000120424723c */ /* 0x000fe20000001840 */
        /* <DEDUP_REMOVED lines=9> */
[----:B------:R-:W-:Y:S01]  /*ab00*/  IMAD.MOV.U32 R88, RZ, RZ, R207 ;  /* 0x000000ffff587224 */ /* 0x000fe200078e00cf */
[C---:B----4-:R-:W-:Y:S01]  /*ab10*/  HMMA.16816.F32 R144, R4.reuse, R24, R144 ;  /* 0x000000180490723c */ /* 0x050fe20000001890 */
[----:B------:R-:W-:Y:S01]  /*ab20*/  IMAD.MOV.U32 R90, RZ, RZ, R206 ;  /* 0x000000ffff5a7224 */ /* 0x000fe200078e00ce */
[----:B------:R1:W5:Y:S01]  /*ab30*/  LDL.LU R103, [R1+0x190] ;  /* 0x0001900001677983 */ /* 0x0003620000300800 */
[----:B------:R-:W-:Y:S02]  /*ab40*/  IMAD.MOV.U32 R89, RZ, RZ, R205 ;  /* 0x000000ffff597224 */ /* 0x000fe400078e00cd */
[----:B------:R-:W-:Y:S01]  /*ab50*/  IMAD.MOV.U32 R91, RZ, RZ, R195 ;  /* 0x000000ffff5b7224 */ /* 0x000fe200078e00c3 */
[----:B------:R-:W-:Y:S01]  /*ab60*/  HMMA.16816.F32 R72, R4, R20, R132 ;  /* 0x000000140448723c */ /* 0x000fe20000001884 */
[----:B------:R-:W-:Y:S01]  /*ab70*/  IMAD.MOV.U32 R50, RZ, RZ, R110 ;  /* 0x000000ffff327224 */ /* 0x000fe200078e006e */
[----:B------:R-:W-:Y:S01]  /*ab80*/  LDSM.16.MT88.4 R132, [R192+0x9c00] ;  /* 0x009c0000c084783b */ /* 0x000fe20000004200 */
[----:B------:R-:W-:-:S02]  /*ab90*/  IMAD.MOV.U32 R51, RZ, RZ, R111 ;  /* 0x000000ffff337224 */ /* 0x000fc400078e006f */
[----:B------:R-:W-:Y:S01]  /*aba0*/  IMAD.MOV.U32 R58, RZ, RZ, R82 ;  /* 0x000000ffff3a7224 */ /* 0x000fe200078e0052 */
[-C--:B------:R-:W-:Y:S01]  /*abb0*/  HMMA.16816.F32 R140, R4, R26.reuse, R140 ;  /* 0x0000001a048c723c */ /* 0x080fe2000000188c */
        /* <DEDUP_REMOVED lines=9> */
[----:B------:R-:W-:Y:S01]  /*ac50*/  HMMA.16816.F32 R52, R8, R22, R52 ;  /* 0x000000160834723c */ /* 0x000fe20000001834 */
[----:B------:R-:W-:Y:S01]  /*ac60*/  IMAD.MOV.U32 R119, RZ, RZ, R89 ;  /* 0x000000ffff777224 */ /* 0x000fe200078e0059 */
[----:B------:R1:W5:Y:S01]  /*ac70*/  LDL.LU R205, [R1+0x184] ;  /* 0x0001840001cd7983 */ /* 0x0003620000300800 */
[----:B------:R-:W-:-:S03]  /*ac80*/  IMAD.MOV.U32 R81, RZ, RZ, R91 ;  /* 0x000000ffff517224 */ /* 0x000fc600078e005b */
[----:B------:R-:W-:Y:S01]  /*ac90*/  HMMA.16816.F32 R88, R4, R16, R124 ;  /* 0x000000100458723c */ /* 0x000fe2000000187c */
[----:B------:R-:W-:Y:S01]  /*aca0*/  IMAD.MOV.U32 R86, RZ, RZ, R114 ;  /* 0x000000ffff567224 */ /* 0x000fe200078e0072 */
[----:B------:R-:W4:Y:S01]  /*acb0*/  LDSM.16.MT88.4 R4, [R194+0xbc00] ;  /* 0x00bc0000c204783b */ /* 0x000f220000004200 */
[----:B------:R-:W-:Y:S02]  /*acc0*/  IMAD.MOV.U32 R87, RZ, RZ, R115 ;  /* 0x000000ffff577224 */ /* 0x000fe400078e0073 */
[----:B------:R-:W-:Y:S01]  /*acd0*/  IMAD.MOV.U32 R65, RZ, RZ, R50 ;  /* 0x000000ffff417224 */ /* 0x000fe200078e0032 */
[C---:B------:R-:W-:Y:S01]  /*ace0*/  HMMA.16816.F32 R28, R8.reuse, R18, R28 ;  /* 0x00000012081c723c */ /* 0x040fe2000000181c */
[----:B------:R-:W-:Y:S01]  /*acf0*/  IMAD.MOV.U32 R126, RZ, RZ, R112 ;  /* 0x000000ffff7e7224 */ /* 0x000fe200078e0070 */
[----:B------:R1:W5:Y:S01]  /*ad00*/  LDL.LU R195, [R1+0x180] ;  /* 0x0001800001c37983 */ /* 0x0003620000300800 */
[----:B------:R-:W-:Y:S02]  /*ad10*/  IMAD.MOV.U32 R127, RZ, RZ, R113 ;  /* 0x000000ffff7f7224 */ /* 0x000fe400078e0071 */
[----:B------:R-:W-:Y:S01]  /*ad20*/  IMAD.MOV.U32 R50, RZ, RZ, R59 ;  /* 0x000000ffff327224 */ /* 0x000fe200078e003b */
[----:B------:R-:W-:Y:S01]  /*ad30*/  HMMA.16816.F32 R112, R8, R24, R248 ;  /* 0x000000180870723c */ /* 0x000fe200000018f8 */
[----:B------:R-:W-:-:S02]  /*ad40*/  IMAD.MOV.U32 R242, RZ, RZ, R2 ;  /* 0x000000fffff27224 */ /* 0x000fc400078e0002 */
[----:B------:R-:W-:Y:S02]  /*ad50*/  IMAD.MOV.U32 R241, RZ, RZ, R0 ;  /* 0x000000fffff17224 */ /* 0x000fe400078e0000 */
[----:B------:R-:W-:Y:S02]  /*ad60*/  IMAD.MOV.U32 R64, RZ, RZ, R127 ;  /* 0x000000ffff407224 */ /* 0x000fe400078e007f */
[----:B------:R-:W-:Y:S02]  /*ad70*/  IMAD.MOV.U32 R251, RZ, RZ, R126 ;  /* 0x000000fffffb7224 */ /* 0x000fe400078e007e */
[----:B------:R-:W-:Y:S01]  /*ad80*/  IMAD.MOV.U32 R59, RZ, RZ, R110 ;  /* 0x000000ffff3b7224 */ /* 0x000fe200078e006e */
[----:B------:R-:W1:Y:S01]  /*ad90*/  LDSM.16.MT88.4 R124, [R194+0x9c00] ;  /* 0x009c0000c27c783b */ /* 0x000e620000004200 */
        /* <DEDUP_REMOVED lines=9> */
[----:B------:R-:W-:Y:S01]  /*ae30*/  LDSM.16.MT88.4 R108, [R194+0xac00] ;  /* 0x00ac0000c26c783b */ /* 0x000fe20000004200 */
[----:B------:R-:W-:Y:S02]  /*ae40*/  IMAD.MOV.U32 R0, RZ, RZ, R117 ;  /* 0x000000ffff007224 */ /* 0x000fe400078e0075 */
[----:B------:R-:W-:Y:S01]  /*ae50*/  IMAD.MOV.U32 R21, RZ, RZ, R80 ;  /* 0x000000ffff157224 */ /* 0x000fe200078e0050 */
[----:B------:R-:W1:Y:S04]  /*ae60*/  LDSM.16.MT88.4 R116, [R192+0xac00] ;  /* 0x00ac0000c074783b */ /* 0x000e680000004200 */
[----:B------:R-:W1:Y:S01]  /*ae70*/  LDSM.16.MT88.4 R80, [R192+0xbc00] ;  /* 0x00bc0000c050783b */ /* 0x000e620000004200 */
[----:B------:R-:W-:-:S02]  /*ae80*/  IMAD.MOV.U32 R66, RZ, RZ, R51 ;  /* 0x000000ffff427224 */ /* 0x000fc400078e0033 */
[----:B------:R-:W-:Y:S02]  /*ae90*/  IMAD.MOV.U32 R67, RZ, RZ, R58 ;  /* 0x000000ffff437224 */ /* 0x000fe400078e003a */
[----:B------:R-:W-:Y:S02]  /*aea0*/  IMAD.MOV.U32 R51, RZ, RZ, R86 ;  /* 0x000000ffff337224 */ /* 0x000fe400078e0056 */
[----:B------:R-:W-:Y:S02]  /*aeb0*/  IMAD.MOV.U32 R58, RZ, RZ, R87 ;  /* 0x000000ffff3a7224 */ /* 0x000fe400078e0057 */
[----:B------:R-:W-:Y:S02]  /*aec0*/  IMAD.MOV.U32 R240, RZ, RZ, R84 ;  /* 0x000000fffff07224 */ /* 0x000fe400078e0054 */
[----:B------:R-:W-:Y:S02]  /*aed0*/  IMAD.MOV.U32 R20, RZ, RZ, R85 ;  /* 0x000000ffff147224 */ /* 0x000fe400078e0055 */
[----:B------:R-:W-:Y:S07]  /*aee0*/  HMMA.16816.F32 R84, R8, R16, R212 ;  /* 0x000000100854723c */ /* 0x000fee00000018d4 */
[----:B------:R-:W-:Y:S01]  /*aef0*/  FADD.FTZ R8, R241, R252 ;  /* 0x000000fcf1087221 */ /* 0x000fe20000010000 */
[----:B------:R-:W-:-:S02]  /*af00*/  IMAD.MOV.U32 R241, RZ, RZ, R242 ;  /* 0x000000fffff17224 */ /* 0x000fc400078e00f2 */
[----:B------:R-:W-:Y:S01]  /*af10*/  FADD.FTZ R9, R20, R247 ;  /* 0x000000f714097221 */ /* 0x000fe20000010000 */
[----:B------:R-:W-:Y:S02]  /*af20*/  IMAD.MOV.U32 R242, RZ, RZ, R243 ;  /* 0x000000fffff27224 */ /* 0x000fe400078e00f3 */
[----:B------:R-:W-:Y:S02]  /*af30*/  IMAD.MOV.U32 R20, RZ, RZ, R21 ;  /* 0x000000ffff147224 */ /* 0x000fe400078e0015 */
[----:B------:R-:W-:Y:S02]  /*af40*/  IMAD.MOV.U32 R243, RZ, RZ, R26 ;  /* 0x000000fffff37224 */ /* 0x000fe400078e001a */
[----:B------:R-:W-:Y:S02]  /*af50*/  IMAD.MOV.U32 R21, RZ, RZ, R2 ;  /* 0x000000ffff157224 */ /* 0x000fe400078e0002 */
[----:B------:R-:W-:Y:S02]  /*af60*/  IMAD.MOV.U32 R26, RZ, RZ, R27 ;  /* 0x000000ffff1a7224 */ /* 0x000fe400078e001b */
[----:B------:R-:W-:-:S02]  /*af70*/  IMAD.U32 R2, RZ, RZ, UR17 ;  /* 0x00000011ff027e24 */ /* 0x000fc4000f8e00ff */
[----:B------:R-:W-:Y:S02]  /*af80*/  IMAD.MOV.U32 R27, RZ, RZ, R24 ;  /* 0x000000ffff1b7224 */ /* 0x000fe400078e0018 */
[----:B------:R-:W-:Y:S02]  /*af90*/  IMAD.MOV.U32 R24, RZ, RZ, R25 ;  /* 0x000000ffff187224 */ /* 0x000fe400078e0019 */
[----:B------:R-:W-:Y:S02]  /*afa0*/  IMAD.MOV.U32 R25, RZ, RZ, R250 ;  /* 0x000000ffff197224 */ /* 0x000fe400078e00fa */
[----:B------:R-:W-:Y:S02]  /*afb0*/  IMAD.MOV.U32 R250, RZ, RZ, R3 ;  /* 0x000000fffffa7224 */ /* 0x000fe400078e0003 */
[----:B------:R-:W-:-:S05]  /*afc0*/  IMAD.WIDE R2, R2, 0x2, R12 ;  /* 0x0000000202027825 */ /* 0x000fca00078e020c */
[----:B------:R-:W-:Y:S04]  /*afd0*/  STG.E.U16 desc[UR18][R2.64], R219 ;  /* 0x000000db02007986 */ /* 0x000fe8000c101512 */
[----:B------:R-:W-:Y:S04]  /*afe0*/  STG.E.U16 desc[UR18][R2.64+0x2], R217 ;  /* 0x000002d902007986 */ /* 0x000fe8000c101512 */
[----:B---3--:R-:W-:Y:S04]  /*aff0*/  STG.E.U16 desc[UR18][R12.64+0x10], R236 ;  /* 0x000010ec0c007986 */ /* 0x008fe8000c101512 */
[----:B--2---:R-:W-:Y:S04]  /*b000*/  STG.E.U16 desc[UR18][R12.64+0x12], R234 ;  /* 0x000012ea0c007986 */ /* 0x004fe8000c101512 */
        /* <DEDUP_REMOVED lines=24> */
[-C--:B----4-:R-:W-:Y:S03]  /*b190*/  HMMA.16816.F32 R88, R92, R4.reuse, R88 ;  /* 0x000000045c58723c */ /* 0x090fe60000001858 */
[----:B------:R-:W-:Y:S04]  /*b1a0*/  STG.E.U16 desc[UR18][R56.64+0x40], R202 ;  /* 0x000040ca38007986 */ /* 0x000fe8000c101512 */
[----:B------:R-:W-:Y:S01]  /*b1b0*/  STG.E.U16 desc[UR18][R56.64+0x42], R203 ;  /* 0x000042cb38007986 */ /* 0x000fe2000c101512 */
[C---:B------:R-:W-:Y:S03]  /*b1c0*/  HMMA.16816.F32 R84, R96.reuse, R4, R84 ;  /* 0x000000046054723c */ /* 0x040fe60000001854 */
[----:B------:R-:W-:Y:S04]  /*b1d0*/  STG.E.U16 desc[UR18][R48.64+0x40], R185 ;  /* 0x000040b930007986 */ /* 0x000fe8000c101512 */
[----:B------:R-:W-:Y:S01]  /*b1e0*/  STG.E.U16 desc[UR18][R48.64+0x42], R184 ;  /* 0x000042b830007986 */ /* 0x000fe2000c101512 */
[----:B------:R-:W-:Y:S01]  /*b1f0*/  HMMA.16816.F32 R136, R96, R132, R136 ;  /* 0x000000846088723c */ /* 0x000fe20000001888 */
[----:B------:R-:W-:-:S02]  /*b200*/  FADD.FTZ R4, R20, R246 ;  /* 0x000000f614047221 */ /* 0x000fc40000010000 */
[----:B------:R-:W-:Y:S01]  /*b210*/  STG.E.U16 desc[UR18][R2.64+0x40], R183 ;  /* 0x000040b702007986 */ /* 0x000fe2000c101512 */
[----:B------:R-:W-:-:S03]  /*b220*/  FADD.FTZ R0, R0, R245 ;  /* 0x000000f500007221 */ /* 0x000fc60000010000 */
[----:B------:R-:W-:Y:S01]  /*b230*/  STG.E.U16 desc[UR18][R2.64+0x42], R182 ;  /* 0x000042b602007986 */ /* 0x000fe2000c101512 */
[C---:B------:R-:W-:Y:S03]  /*b240*/  HMMA.16816.F32 R168, R92.reuse, R132, R168 ;  /* 0x000000845ca8723c */ /* 0x040fe600000018a8 */
[----:B------:R-:W-:Y:S03]  /*b250*/  STG.E.U16 desc[UR18][R12.64+0x50], R201 ;  /* 0x000050c90c007986 */ /* 0x000fe6000c101512 */
[----:B------:R-:W-:Y:S01]  /*b260*/  HMMA.16816.F32 R164, R92, R134, R164 ;  /* 0x000000865ca4723c */ /* 0x000fe200000018a4 */
[----:B------:R-:W-:Y:S01]  /*b270*/  STG.E.U16 desc[UR18][R12.64+0x52], R200 ;  /* 0x000052c80c007986 */ /* 0x000fe2000c101512 */
[----:B------:R-:W-:-:S03]  /*b280*/  FADD.FTZ R5, R21, R9 ;  /* 0x0000000915057221 */ /* 0x000fc60000010000 */
[----:B------:R-:W-:Y:S01]  /*b290*/  STG.E.U16 desc[UR18][R56.64+0x50], R198 ;  /* 0x000050c638007986 */ /* 0x000fe2000c101512 */
[C---:B-1----:R-:W-:Y:S03]  /*b2a0*/  HMMA.16816.F32 R160, R92.reuse, R124, R160 ;  /* 0x0000007c5ca0723c */ /* 0x042fe600000018a0 */
[----:B------:R-:W-:Y:S03]  /*b2b0*/  STG.E.U16 desc[UR18][R56.64+0x52], R199 ;  /* 0x000052c738007986 */ /* 0x000fe6000c101512 */
[C---:B------:R-:W-:Y:S01]  /*b2c0*/  HMMA.16816.F32 R156, R92.reuse, R126, R156 ;  /* 0x0000007e5c9c723c */ /* 0x040fe2000000189c */
[----:B------:R-:W-:Y:S04]  /*b2d0*/  STG.E.U16 desc[UR18][R48.64+0x50], R181 ;  /* 0x000050b530007986 */ /* 0x000fe8000c101512 */
        /* <DEDUP_REMOVED lines=15> */
[C---:B------:R-:W-:Y:S01]  /*b3d0*/  HMMA.16816.F32 R120, R96.reuse, R116, R120 ;  /* 0x000000746078723c */ /* 0x040fe20000001878 */
[----:B------:R-:W-:Y:S05]  /*b3e0*/  STG.E.U16 desc[UR18][R48.64+0x62], R174 ;  /* 0x000062ae30007986 */ /* 0x000fea000c101512 */
[C---:B------:R-:W-:Y:S06]  /*b3f0*/  HMMA.16816.F32 R112, R96.reuse, R108, R112 ;  /* 0x0000006c6070723c */ /* 0x040fec0000001870 */
[C---:B------:R-:W-:Y:S01]  /*b400*/  HMMA.16816.F32 R68, R96.reuse, R80, R68 ;  /* 0x000000506044723c */ /* 0x040fe20000001844 */
[----:B------:R-:W-:Y:S05]  /*b410*/  STG.E.U16 desc[UR18][R2.64+0x60], R173 ;  /* 0x000060ad02007986 */ /* 0x000fea000c101512 */
[C---:B------:R-:W-:Y:S01]  /*b420*/  HMMA.16816.F32 R132, R96.reuse, R134, R32 ;  /* 0x000000866084723c */ /* 0x040fe20000001820 */
[----:B------:R-:W-:Y:S05]  /*b430*/  STG.E.U16 desc[UR18][R2.64+0x62], R172 ;  /* 0x000062ac02007986 */ /* 0x000fea000c101512 */
[C---:B------:R-:W-:Y:S06]  /*b440*/  HMMA.16816.F32 R124, R96.reuse, R126, R44 ;  /* 0x0000007e607c723c */ /* 0x040fec000000182c */
[C---:B------:R-:W-:Y:S06]  /*b450*/  HMMA.16816.F32 R116, R96.reuse, R118, R40 ;  /* 0x000000766074723c */ /* 0x040fec0000001828 */
[C---:B------:R-:W-:Y:S06]  /*b460*/  HMMA.16816.F32 R108, R96.reuse, R110, R60 ;  /* 0x0000006e606c723c */ /* 0x040fec000000183c */
[----:B------:R-:W-:Y:S01]  /*b470*/  HMMA.16816.F32 R80, R96, R82, R52 ;  /* 0x000000526050723c */ /* 0x000fe20000001834 */
[----:B------:R-:W-:Y:S05]  /*b480*/  STG.E.U16 desc[UR18][R12.64+0x70], R189 ;  /* 0x000070bd0c007986 */ /* 0x000fea000c101512 */
[-C--:B------:R-:W-:Y:S01]  /*b490*/  HMMA.16816.F32 R92, R92, R6.reuse, R36 ;  /* 0x000000065c5c723c */ /* 0x080fe20000001824 */
[----:B------:R-:W-:Y:S05]  /*b4a0*/  STG.E.U16 desc[UR18][R12.64+0x72], R188 ;  /* 0x000072bc0c007986 */ /* 0x000fea000c101512 */
[----:B------:R-:W-:Y:S01]  /*b4b0*/  HMMA.16816.F32 R96, R96, R6, R28 ;  /* 0x000000066060723c */ /* 0x000fe2000000181c */
[----:B------:R-:W-:Y:S06]  /*b4c0*/  STG.E.U16 desc[UR18][R56.64+0x70], R187 ;  /* 0x000070bb38007986 */ /* 0x000fec000c101512 */
[----:B------:R-:W-:Y:S01]  /*b4d0*/  FADD.FTZ R7, R240, R8 ;  /* 0x00000008f0077221 */ /* 0x000fe20000010000 */
[----:B------:R-:W-:Y:S01]  /*b4e0*/  FADD.FTZ R6, R241, R4 ;  /* 0x00000004f1067221 */ /* 0x000fe20000010000 */
[----:B------:R-:W-:Y:S01]  /*b4f0*/  FADD.FTZ R4, R242, R0 ;  /* 0x00000000f2047221 */ /* 0x000fe20000010000 */
[----:B------:R-:W-:Y:S01]  /*b500*/  FADD.FTZ R0, R243, R5 ;  /* 0x00000005f3007221 */ /* 0x000fe20000010000 */
[----:B------:R-:W-:Y:S01]  /*b510*/  FADD.FTZ R7, R26, R7 ;  /* 0x000000071a077221 */ /* 0x000fe20000010000 */
[----:B------:R-:W-:Y:S01]  /*b520*/  FADD.FTZ R6, R27, R6 ;  /* 0x000000061b067221 */ /* 0x000fe20000010000 */
[----:B------:R-:W-:Y:S01]  /*b530*/  STG.E.U16 desc[UR18][R56.64+0x72], R186 ;  /* 0x000072ba38007986 */ /* 0x000fe2000c101512 */
[----:B------:R-:W-:Y:S01]  /*b540*/  FADD.FTZ R5, R24, R4 ;  /* 0x0000000418057221 */ /* 0x000fe20000010000 */
[----:B------:R-:W-:-:S02]  /*b550*/  FADD.FTZ R4, R25, R0 ;  /* 0x0000000019047221 */ /* 0x000fc40000010000 */
[----:B------:R-:W-:Y:S04]  /*b560*/  STG.E.U16 desc[UR18][R48.64+0x70], R107 ;  /* 0x0000706b30007986 */ /* 0x000fe8000c101512 */
[----:B------:R-:W-:Y:S01]  /*b570*/  STG.E.U16 desc[UR18][R48.64+0x72], R106 ;  /* 0x0000726a30007986 */ /* 0x000fe2000c101512 */
[----:B------:R-:W-:-:S03]  /*b580*/  FADD.FTZ R0, R250, R5 ;  /* 0x00000005fa007221 */ /* 0x000fc60000010000 */
[----:B------:R-:W-:Y:S04]  /*b590*/  STG.E.U16 desc[UR18][R2.64+0x70], R105 ;  /* 0x0000706902007986 */ /* 0x000fe8000c101512 */
[----:B------:R1:W-:Y:S01]  /*b5a0*/  STG.E.U16 desc[UR18][R2.64+0x72], R100 ;  /* 0x0000726402007986 */ /* 0x0003e2000c101512 */
[----:B------:R-:W-:Y:S01]  /*b5b0*/  FADD.FTZ R4, R251, R4 ;  /* 0x00000004fb047221 */ /* 0x000fe20000010000 */
[----:B-1----:R-:W-:Y:S01]  /*b5c0*/  FADD.FTZ R3, R248, R7 ;  /* 0x00000007f8037221 */ /* 0x002fe20000010000 */
[----:B------:R-:W-:-:S03]  /*b5d0*/  FADD.FTZ R2, R249, R6 ;  /* 0x00000006f9027221 */ /* 0x000fc60000010000 */
[----:B------:R-:W-:Y:S01]  /*b5e0*/  FADD.FTZ R5, R64, R3 ;  /* 0x0000000340057221 */ /* 0x000fe20000010000 */
        /* <DEDUP_REMOVED lines=11> */
[----:B------:R1:W5:Y:S02]  /*b6a0*/  LDL.LU R193, [R1+0x17c] ;  /* 0x00017c0001c17983 */ /* 0x0003640000300800 */
[----:B------:R-:W-:-:S02]  /*b6b0*/  FADD.FTZ R221, R176, R2 ;  /* 0x00000002b0dd7221 */ /* 0x000fc40000010000 */
[----:B------:R1:W5:Y:S04]  /*b6c0*/  LDL.LU R177, [R1+0x178] ;  /* 0x0001780001b17983 */ /* 0x0003680000300800 */
[----:B------:R1:W-:Y:S04]  /*b6d0*/  STL [R1+0x128], R4 ;  /* 0x0001280401007387 */ /* 0x0003e80000100800 */
[----:B------:R1:W-:Y:S04]  /*b6e0*/  STL [R1+0x130], R3 ;  /* 0x0001300301007387 */ /* 0x0003e80000100800 */
[----:B------:R1:W5:Y:S04]  /*b6f0*/  LDL.LU R176, [R1+0x174] ;  /* 0x0001740001b07983 */ /* 0x0003680000300800 */
[----:B------:R1:W-:Y:S01]  /*b700*/  STL [R1+0x12c], R0 ;  /* 0x00012c0001007387 */ /* 0x0003e20000100800 */
[----:B------:R-:W-:Y:S05]  /*b710*/  @!P0 BRA `(.L_x_694) ;  /* 0x0000008400908947 */ /* 0x000fea0003800000 */
[----:B------:R-:W2:Y:S01]  /*b720*/  LDL.LU R59, [R1+0x7c] ;  /* 0x00007c00013b7983 */ /* 0x000ea20000300800 */
[----:B------:R-:W-:Y:S01]  /*b730*/  ULDC UR4, c[0x0][0x2d0] ;  /* 0x0000b40000047ab9 */ /* 0x000fe20000000800 */
[----:B------:R-:W3:Y:S01]  /*b740*/  S2R R15, SR_TID.X ;  /* 0x00000000000f7919 */ /* 0x000ee20000002100 */
[----:B-1----:R-:W-:Y:S01]  /*b750*/  IMAD.U32 R0, RZ, RZ, UR22 ;  /* 0x00000016ff007e24 */ /* 0x002fe2000f8e00ff */
[----:B------:R-:W-:Y:S02]  /*b760*/  IADD3 R208, P0, R12, -0x80, RZ ;  /* 0xffffff800cd07810 */ /* 0x000fe40007f1e0ff */
[----:B-----5:R-:W-:Y:S01]  /*b770*/  MOV R105, R101 ;  /* 0x0000006500697202 */ /* 0x020fe20000000f00 */
[----:B------:R-:W4:Y:S01]  /*b780*/  LDL.LU R14, [R1+0xdc] ;  /* 0x0000dc00010e7983 */ /* 0x000f220000300800 */
[----:B------:R-:W-:Y:S01]  /*b790*/  ISETP.GE.AND P1, PT, R176, UR4, PT ;  /* 0x00000004b0007c0c */ /* 0x000fe2000bf26270 */
[----:B------:R-:W-:Y:S01]  /*b7a0*/  UIADD3 UR31, UR28, -0x2, URZ ;  /* 0xfffffffe1c1f7890 */ /* 0x000fe2000fffe03f */
[----:B------:R-:W-:Y:S01]  /*b7b0*/  MOV R100, R102 ;  /* 0x0000006600647202 */ /* 0x000fe20000000f00 */
[----:B------:R-:W-:Y:S01]  /*b7c0*/  ULDC UR4, c[0x0][0x2ec] ;  /* 0x0000bb0000047ab9 */ /* 0x000fe20000000800 */
[----:B------:R-:W-:Y:S01]  /*b7d0*/  UMOV UR30, 0xffffffc0 ;  /* 0xffffffc0001e7882 */ /* 0x000fe20000000000 */
[----:B------:R-:W-:Y:S01]  /*b7e0*/  ULDC.64 UR6, c[0x0][0x248] ;  /* 0x0000920000067ab9 */ /* 0x000fe20000000a00 */
[----:B---3--:R-:W-:-:S07]  /*b7f0*/  LOP3.LUT R15, R15, 0x3, RZ, 0xc0, !PT ;  /* 0x000000030f0f7812 */ /* 0x008fce00078ec0ff */
[----:B------:R-:W1:Y:S01]  /*b800*/  @!P1 LDC.64 R6, c[0x0][0x220] ;  /* 0x00008800ff069b82 */ /* 0x000e620000000a00 */
[----:B------:R-:W-:Y:S01]  /*b810*/  IADD3.X R209, R13, -0x1, RZ, P0, !PT ;  /* 0xffffffff0dd17810 */ /* 0x000fe200007fe4ff */
[----:B------:R-:W-:-:S06]  /*b820*/  ULDC UR28, c[0x0][0x2d0] ;  /* 0x0000b400001c7ab9 */ /* 0x000fcc0000000800 */
[----:B------:R-:W3:Y:S01]  /*b830*/  @!P1 LDC.64 R4, c[0x0][0x220] ;  /* 0x00008800ff049b82 */ /* 0x000ee20000000a00 */
[----:B--2---:R-:W-:-:S05]  /*b840*/  IMAD R2, R15, -0x2, R59 ;  /* 0xfffffffe0f027824 */ /* 0x004fca00078e023b */
[----:B------:R-:W-:Y:S02]  /*b850*/  IADD3 R0, R0, -UR16, R2 ;  /* 0x8000001000007c10 */ /* 0x000fe4000fffe002 */
[----:B------:R-:W2:Y:S03]  /*b860*/  LDC.64 R2, c[0x0][0x250] ;  /* 0x00009400ff027b82 */ /* 0x000ea60000000a00 */
[----:B------:R-:W-:Y:S01]  /*b870*/  STL [R1+0x134], R0 ;  /* 0x0001340001007387 */ /* 0x000fe20000100800 */
[----:B----4-:R-:W-:-:S03]  /*b880*/  IMAD.WIDE.U32 R8, R14, -0x2daee0ad, RZ ;  /* 0xd2511f530e087825 */ /* 0x010fc600078e00ff */
[----:B--2---:R2:W-:Y:S04]  /*b890*/  STL.64 [R1+0x20], R2 ;  /* 0x0000200201007387 */ /* 0x0045e80000100a00 */
[----:B-1----:R1:W-:Y:S04]  /*b8a0*/  @!P1 STL.64 [R1+0x150], R6 ;  /* 0x0001500601009387 */ /* 0x0023e80000100a00 */
[----:B---3--:R3:W-:Y:S01]  /*b8b0*/  @!P1 STL.64 [R1+0x148], R4 ;  /* 0x0001480401009387 */ /* 0x0087e20000100a00 */
[----:B--2---:R-:W-:-:S05]  /*b8c0*/  IADD3 R2, R231, 0x4, RZ ;  /* 0x00000004e7027810 */ /* 0x004fca0007ffe0ff */
[----:B-1----:R-:W-:-:S04]  /*b8d0*/  IMAD.WIDE.U32 R6, R2, -0x326172a9, RZ ;  /* 0xcd9e8d5702067825 */ /* 0x002fc800078e00ff */
[----:B---3--:R-:W-:Y:S01]  /*b8e0*/  IMAD.WIDE.U32 R4, R231, -0x326172a9, RZ ;  /* 0xcd9e8d57e7047825 */ /* 0x008fe200078e00ff */
[----:B------:R-:W-:-:S04]  /*b8f0*/  LOP3.LUT R2, R7, R244, RZ, 0x3c, !PT ;  /* 0x000000f407027212 */ /* 0x000fc800078e3cff */
[----:B------:R1:W-:Y:S04]  /*b900*/  STL.64 [R1+0x138], R4 ;  /* 0x0001380401007387 */ /* 0x0003e80000100a00 */
[----:B------:R2:W-:Y:S04]  /*b910*/  STL.64 [R1+0x18], R6 ;  /* 0x0000180601007387 */ /* 0x0005e80000100a00 */
[----:B------:R3:W-:Y:S01]  /*b920*/  STL.64 [R1], R8 ;  /* 0x0000000801007387 */ /* 0x0007e20000100a00 */
[----:B-1----:R-:W-:-:S05]  /*b930*/  LOP3.LUT R4, R5, R244, RZ, 0x3c, !PT ;  /* 0x000000f405047212 */ /* 0x002fca00078e3cff */
[----:B--2---:R-:W-:-:S04]  /*b940*/  IMAD.WIDE.U32 R6, R4, -0x2daee0ad, RZ ;  /* 0xd2511f5304067825 */ /* 0x004fc800078e00ff */
[----:B------:R-:W-:Y:S01]  /*b950*/  IMAD.WIDE.U32 R4, R2, -0x2daee0ad, RZ ;  /* 0xd2511f5302047825 */ /* 0x000fe200078e00ff */
[----:B------:R3:W-:Y:S04]  /*b960*/  STL.64 [R1+0x10], R6 ;  /* 0x0000100601007387 */ /* 0x0007e80000100a00 */
[----:B------:R3:W-:Y:S01]  /*b970*/  STL.64 [R1+0x8], R4 ;  /* 0x0000080401007387 */ /* 0x0007e20000100a00 */
[----:B------:R-:W-:Y:S02]  /*b980*/  IMAD.MOV.U32 R3, RZ, RZ, R103 ;  /* 0x000000ffff037224 */ /* 0x000fe400078e0067 */
[----:B------:R-:W-:Y:S01]  /*b990*/  IMAD.MOV.U32 R0, RZ, RZ, R104 ;  /* 0x000000ffff007224 */ /* 0x000fe200078e0068 */
[----:B------:R-:W-:Y:S06]  /*b9a0*/  BRA `(.L_x_695) ;  /* 0x00000004000c7947 */ /* 0x000fec0003800000 */
.L_x_697:
        /* <DEDUP_REMOVED lines=20> */
[----:B-1----:R-:W-:Y:S02]  /*baf0*/  @!P1 LEA R106, P0, R101, R106, 0x1 ;  /* 0x0000006a656a9211 */ /* 0x002fe400078008ff */
        /* <DEDUP_REMOVED lines=8> */
[----:B------:R1:W-:Y:S03]  /*bb80*/  @!P1 LDGSTS.E.BYPASS.LTC128B.128 [R207+0x6000], desc[UR18][R106.64] ;  /* 0x060000006acf9fae */ /* 0x0003e6000b901d52 */
[C---:B------:R-:W-:Y:S01]  /*bb90*/  @!P3 LEA.HI.X R179, R101.reuse, R179, R102, 0x1, P0 ;  /* 0x000000b365b3b211 */ /* 0x040fe200000f0c66 */
[----:B------:R2:W-:Y:S01]  /*bba0*/  @P4 STS.128 [R207+0x7000], RZ ;  /* 0x007000ffcf004388 */ /* 0x0005e20000000c00 */
[----:B------:R-:W-:Y:S03]  /*bbb0*/  IADD3 R101, P6, R101, UR33, RZ ;  /* 0x0000002165657c10 */ /* 0x000fe6000ffde0ff */
[----:B------:R-:W-:Y:S01]  /*bbc0*/  @!PT LDS RZ, [RZ] ;  /* 0x00000000fffff984 */ /* 0x000fe20000000800 */
[----:B------:R-:W-:Y:S01]  /*bbd0*/  @!PT LDS RZ, [RZ] ;  /* 0x00000000fffff984 */ /* 0x000fe20000000800 */
[----:B------:R-:W-:Y:S01]  /*bbe0*/  @!PT LDS RZ, [RZ] ;  /* 0x00000000fffff984 */ /* 0x000fe20000000800 */
[----:B------:R2:W-:Y:S01]  /*bbf0*/  @!P4 LDGSTS.E.BYPASS.LTC128B.128 [R207+0x7000], desc[UR18][R180.64+0x40] ;  /* 0x07000040b4cfcfae */ /* 0x0005e2000b901d52 */
[C---:B------:R-:W-:Y:S02]  /*bc00*/  @!P1 LEA R176, P5, R101.reuse, R176, 0x1 ;  /* 0x000000b065b09211 */ /* 0x040fe400078a08ff */
[C---:B------:R-:W-:Y:S01]  /*bc10*/  @!P4 LEA R172, P2, R101.reuse, R172, 0x1 ;  /* 0x000000ac65acc211 */ /* 0x040fe200078408ff */
[----:B------:R2:W-:Y:S01]  /*bc20*/  @P3 STS.128 [R207+0x8000], RZ ;  /* 0x008000ffcf003388 */ /* 0x0005e20000000c00 */
[----:B------:R-:W-:Y:S03]  /*bc30*/  IADD3.X R102, R102, UR32, RZ, P6, !PT ;  /* 0x0000002066667c10 */ /* 0x000fe6000b7fe4ff */
[----:B------:R-:W-:Y:S01]  /*bc40*/  @!PT LDS RZ, [RZ] ;  /* 0x00000000fffff984 */ /* 0x000fe20000000800 */
[----:B------:R-:W-:Y:S01]  /*bc50*/  @!PT LDS RZ, [RZ] ;  /* 0x00000000fffff984 */ /* 0x000fe20000000800 */
[----:B------:R-:W-:Y:S01]  /*bc60*/  @!PT LDS RZ, [RZ] ;  /* 0x00000000fffff984 */ /* 0x000fe20000000800 */
[----:B------:R2:W-:Y:S01]  /*bc70*/  @!P3 LDGSTS.E.BYPASS.LTC128B.128 [R207+0x8000], desc[UR18][R178.64+0x80] ;  /* 0x08000080b2cfbfae */ /* 0x0005e2000b901d52 */
[C-C-:B------:R-:W-:Y:S02]  /*bc80*/  @!P1 LEA.HI.X R177, R101.reuse, R177, R102.reuse, 0x1, P5 ;  /* 0x000000b165b19211 */ /* 0x140fe400028f0c66 */
[C-C-:B------:R-:W-:Y:S01]  /*bc90*/  @!P4 LEA.HI.X R173, R101.reuse, R173, R102.reuse, 0x1, P2 ;  /* 0x000000ad65adc211 */ /* 0x140fe200010f0c66 */
        /* <DEDUP_REMOVED lines=20> */
.L_x_695:
        /* <DEDUP_REMOVED lines=49> */
[----:B------:R-:W-:Y:S01]  /*c0f0*/  IMAD.U32 R2, RZ, RZ, UR31 ;  /* 0x0000001fff027e24 */ /* 0x000fe2000f8e00ff */
        /* <DEDUP_REMOVED lines=24> */
[----:B------:R1:W-:Y:S01]  /*c280*/  @!P3 LDGSTS.E.BYPASS.LTC128B.128 [R207+0xb800], desc[UR18][R6.64+0x80] ;  /* 0x0b80008006cfbfae */ /* 0x0003e2000b901d52 */
[----:B------:R-:W-:Y:S03]  /*c290*/  IMAD R2, R2, -0x40, R104 ;  /* 0xffffffc002027824 */ /* 0x000fe600078e0268 */
        /* <DEDUP_REMOVED lines=127> */
[-C--:B----4-:R-:W-:Y:S05]  /*ca90*/  HMMA.16816.F32 R36, R176, R184.reuse, R36 ;  /* 0x000000b8b024723c */ /* 0x090fea0000001824 */
[----:B------:R-:W-:Y:S01]  /*caa0*/  VIADD R174, R2, 0x8 ;  /* 0x0000000802ae7836 */ /* 0x000fe20000000000 */
        /* <DEDUP_REMOVED lines=10> */
.L_x_696:
[----:B------:R-:W-:Y:S01]  /*cb50*/  IADD3 R101, -R2, -0x8, RZ ;  /* 0xfffffff802657810 */ /* 0x000fe20007ffe1ff */
[----:B------:R-:W3:Y:S01]  /*cb60*/  LDL.64 R230, [R1] ;  /* 0x0000000001e67983 */ /* 0x000ee20000100a00 */
[----:B------:R-:W-:Y:S01]  /*cb70*/  ISETP.GE.AND P6, PT, R174, RZ, PT ;  /* 0x000000ffae00720c */ /* 0x000fe20003fc6270 */
[----:B------:R-:W-:Y:S01]  /*cb80*/  UIADD3 UR22, UR26, -0x61c88647, URZ ;  /* 0x9e3779b91a167890 */ /* 0x000fe2000fffe03f */
[----:B------:R-:W-:Y:S01]  /*cb90*/  IADD3 R103, -R2, -0x7, RZ ;  /* 0xfffffff902677810 */ /* 0x000fe20007ffe1ff */
[----:B------:R-:W-:Y:S01]  /*cba0*/  UIADD3 UR21, UR26, 0x3c6ef372, URZ ;  /* 0x3c6ef3721a157890 */ /* 0x000fe2000fffe03f */
[----:B------:R-:W-:Y:S01]  /*cbb0*/  SEL R102, R101, R174, !P6 ;  /* 0x000000ae65667207 */ /* 0x000fe20007000000 */
[----:B------:R-:W4:Y:S01]  /*cbc0*/  LDL.64 R202, [R1+0x10] ;  /* 0x0000100001ca7983 */ /* 0x000f220000100a00 */
[----:B------:R-:W-:Y:S01]  /*cbd0*/  LOP3.LUT R218, R218, 0xfffffdff, RZ, 0xc0, !PT ;  /* 0xfffffdffdada7812 */ /* 0x000fe200078ec0ff */
[----:B------:R-:W-:Y:S01]  /*cbe0*/  VIADD R101, R2, 0xffffffff ;  /* 0xffffffff02657836 */ /* 0x000fe20000000000 */
[----:B------:R-:W-:Y:S01]  /*cbf0*/  I2FP.F32.S32 R102, R102 ;  /* 0x0000006600667245 */ /* 0x000fe20000201400 */
[----:B------:R-:W-:Y:S01]  /*cc00*/  UIADD3 UR20, UR26, -0x255992d5, URZ ;  /* 0xdaa66d2b1a147890 */ /* 0x000fe2000fffe03f */
[----:B------:R-:W-:Y:S01]  /*cc10*/  @P1 LOP3.LUT R218, R218, 0x200, RZ, 0xfc, !PT ;  /* 0x00000200dada1812 */ /* 0x000fe200078efcff */
[----:B------:R-:W5:Y:S01]  /*cc20*/  LDL.64 R184, [R1+0x138] ;  /* 0x0001380001b87983 */ /* 0x000f620000100a00 */
[----:B------:R-:W-:Y:S01]  /*cc30*/  ISETP.GE.AND P0, PT, R101, RZ, PT ;  /* 0x000000ff6500720c */ /* 0x000fe20003f06270 */
[----:B--2---:R-:W-:Y:S01]  /*cc40*/  VIADD R106, R2, 0x7 ;  /* 0x00000007026a7836 */ /* 0x004fe20000000000 */
[----:B------:R-:W-:Y:S01]  /*cc50*/  LOP3.LUT R218, R218, 0xfffffbff, RZ, 0xc0, !PT ;  /* 0xfffffbffdada7812 */ /* 0x000fe200078ec0ff */
[----:B------:R-:W-:Y:S01]  /*cc60*/  VIADD R173, R2, 0x48 ;  /* 0x0000004802ad7836 */ /* 0x000fe20000000000 */
[----:B------:R-:W-:Y:S01]  /*cc70*/  UIADD3 UR25, UR27, -0x56f99767, URZ ;  /* 0xa90668991b197890 */ /* 0x000fe2000fffe03f */
[----:B------:R-:W-:Y:S01]  /*cc80*/  FFMA.FTZ R6, R102, -UR5, R6 ;  /* 0x8000000566067c23 */ /* 0x000fe20008010006 */
[----:B------:R-:W-:Y:S01]  /*cc90*/  ISETP.GE.AND P5, PT, R106, RZ, PT ;  /* 0x000000ff6a00720c */ /* 0x000fe20003fa6270 */
[----:B------:R-:W-:Y:S01]  /*cca0*/  UIADD3 UR24, UR26, -0x4ab325aa, URZ ;  /* 0xb54cda561a187890 */ /* 0x000fe2000fffe03f */
[----:B------:R-:W-:Y:S01]  /*ccb0*/  IABS R102, R2 ;  /* 0x0000000200667213 */ /* 0x000fe20000000000 */
[----:B------:R-:W-:Y:S01]  /*ccc0*/  UIADD3 UR23, UR27, -0x4498517b, URZ ;  /* 0xbb67ae851b177890 */ /* 0x000fe2000fffe03f */
[----:B------:R-:W-:Y:S01]  /*ccd0*/  SEL R103, R103, R106, !P5 ;  /* 0x0000006a67677207 */ /* 0x000fe20006800000 */
[----:B------:R-:W-:Y:S01]  /*cce0*/  UIADD3 UR17, UR27, 0x32370b8f, URZ ;  /* 0x32370b8f1b117890 */ /* 0x000fe2000fffe03f */
[----:B------:R-:W-:Y:S01]  /*ccf0*/  I2FP.F32.S32 R180, R102 ;  /* 0x0000006600b47245 */ /* 0x000fe20000201400 */
[----:B------:R-:W-:Y:S01]  /*cd00*/  UIADD3 UR11, UR26, 0x78dde6e4, URZ ;  /* 0x78dde6e41a0b7890 */ /* 0x000fe2000fffe03f */
[C---:B------:R-:W-:Y:S01]  /*cd10*/  @!P0 IADD3 R101, -R2.reuse, 0x1, RZ ;  /* 0x0000000102658810 */ /* 0x040fe20007ffe1ff */
[----:B------:R-:W-:Y:S01]  /*cd20*/  UIADD3 UR10, UR27, -0x126145ec, URZ ;  /* 0xed9eba141b0a7890 */ /* 0x000fe2000fffe03f */
[----:B------:R-:W-:Y:S01]  /*cd30*/  ISETP.GE.AND P0, PT, R173, RZ, PT ;  /* 0x000000ffad00720c */ /* 0x000fe20003f06270 */
[----:B------:R-:W-:Y:S01]  /*cd40*/  VIADD R175, R2, 0x3f ;  /* 0x0000003f02af7836 */ /* 0x000fe20000000000 */
[----:B------:R-:W-:Y:S01]  /*cd50*/  I2FP.F32.S32 R103, R103 ;  /* 0x0000006700677245 */ /* 0x000fe20000201400 */
[----:B------:R-:W-:Y:S01]  /*cd60*/  UIMAD UR8, UR31, UR30, 0x40 ;  /* 0x000000401f0874a4 */ /* 0x000fe2000f8e021e */
[----:B------:R-:W-:Y:S01]  /*cd70*/  I2FP.F32.S32 R179, R101 ;  /* 0x0000006500b37245 */ /* 0x000fe20000201400 */
[----:B------:R-:W-:Y:S01]  /*cd80*/  FFMA.FTZ R4, R180, -UR5, R4 ;  /* 0x80000005b4047c23 */ /* 0x000fe20008010004 */
[----:B------:R-:W-:Y:S01]  /*cd90*/  ISETP.GE.AND P3, PT, R175, RZ, PT ;  /* 0x000000ffaf00720c */ /* 0x000fe20003f66270 */
[----:B------:R-:W-:Y:S01]  /*cda0*/  FFMA.FTZ R7, R103, -UR5, R7 ;  /* 0x8000000567077c23 */ /* 0x000fe20008010007 */
[----:B------:R-:W-:Y:S02]  /*cdb0*/  VIADD R103, R2, 0x37 ;  /* 0x0000003702677836 */ /* 0x000fe40000000000 */
[C---:B------:R-:W-:Y:S01]  /*cdc0*/  FFMA.FTZ R5, R179.reuse, -UR5, R5 ;  /* 0x80000005b3057c23 */ /* 0x040fe20008010005 */
[----:B------:R-:W-:Y:S02]  /*cdd0*/  VIADD R102, R104, UR8 ;  /* 0x0000000868667c36 */ /* 0x000fe40008000000 */
[----:B------:R-:W-:Y:S01]  /*cde0*/  FFMA.FTZ R19, R179, -UR5, R19 ;  /* 0x80000005b3137c23 */ /* 0x000fe20008010013 */
[----:B------:R-:W-:Y:S01]  /*cdf0*/  VIADD R104, R2, 0x38 ;  /* 0x0000003802687836 */ /* 0x000fe20000000000 */
[----:B------:R-:W-:Y:S01]  /*ce00*/  ISETP.GE.AND P2, PT, R103, RZ, PT ;  /* 0x000000ff6700720c */ /* 0x000fe20003f46270 */
[----:B------:R-:W-:Y:S01]  /*ce10*/  FFMA.FTZ R18, R180, -UR5, R18 ;  /* 0x80000005b4127c23 */ /* 0x000fe20008010012 */
[----:B------:R-:W-:Y:S01]  /*ce20*/  @!P0 IADD3 R173, -R102, -0x8, RZ ;  /* 0xfffffff866ad8810 */ /* 0x000fe20007ffe1ff */
[----:B------:R-:W-:Y:S01]  /*ce30*/  UIADD3 UR9, UR26, 0x1715609d, URZ ;  /* 0x1715609d1a097890 */ /* 0x000fe2000fffe03f */
[----:B------:R-:W-:Y:S01]  /*ce40*/  ISETP.GE.AND P0, PT, R104, RZ, PT ;  /* 0x000000ff6800720c */ /* 0x000fe20003f06270 */
[C---:B------:R-:W-:Y:S01]  /*ce50*/  VIADD R181, R2.reuse, 0xffffffdf ;  /* 0xffffffdf02b57836 */ /* 0x040fe20000000000 */
[----:B------:R-:W-:Y:S01]  /*ce60*/  IABS R101, R102 ;  /* 0x0000006600657213 */ /* 0x000fe20000000000 */
[----:B------:R-:W-:Y:S01]  /*ce70*/  VIADD R180, R2, 0xffffffd8 ;  /* 0xffffffd802b47836 */ /* 0x000fe20000000000 */
[----:B------:R-:W-:Y:S01]  /*ce80*/  @!P3 IADD3 R175, -R102, 0x1, RZ ;  /* 0x0000000166afb810 */ /* 0x000fe20007ffe1ff */
[----:B------:R-:W-:Y:S01]  /*ce90*/  USHF.L.U32 UR29, UR31, 0x1, URZ ;  /* 0x000000011f1d7899 */ /* 0x000fe2000800063f */
[----:B------:R-:W-:Y:S01]  /*cea0*/  I2FP.F32.S32 R176, R173 ;  /* 0x000000ad00b07245 */ /* 0x000fe20000201400 */
[C---:B------:R-:W-:Y:S01]  /*ceb0*/  VIADD R172, R2.reuse, 0xfffffff8 ;  /* 0xfffffff802ac7836 */ /* 0x040fe20000000000 */
[----:B------:R-:W-:Y:S01]  /*cec0*/  I2FP.F32.S32 R173, R101 ;  /* 0x0000006500ad7245 */ /* 0x000fe20000201400 */
[C---:B------:R-:W-:Y:S01]  /*ced0*/  VIADD R107, R2.reuse, 0xfffffff7 ;  /* 0xfffffff7026b7836 */ /* 0x040fe20000000000 */
[----:B------:R-:W-:Y:S01]  /*cee0*/  I2FP.F32.S32 R101, R175 ;  /* 0x000000af00657245 */ /* 0x000fe20000201400 */
[----:B------:R-:W-:Y:S01]  /*cef0*/  VIADD R175, R2, 0xfffffff0 ;  /* 0xfffffff002af7836 */ /* 0x000fe20000000000 */
[----:B------:R-:W-:Y:S01]  /*cf00*/  ISETP.GE.AND P4, PT, R172, RZ, PT ;  /* 0x000000ffac00720c */ /* 0x000fe20003f86270 */
[----:B------:R-:W-:Y:S01]  /*cf10*/  ULOP3.LUT UR8, UR29, UR27, URZ, 0x3c, !UPT ;  /* 0x0000001b1d087292 */ /* 0x000fe2000f8e3c3f */
[----:B------:R-:W-:Y:S01]  /*cf20*/  ISETP.GE.AND P3, PT, R107, RZ, PT ;  /* 0x000000ff6b00720c */ /* 0x000fe20003f66270 */
[C---:B------:R-:W-:Y:S01]  /*cf30*/  FFMA.FTZ R15, R101.reuse, -UR5, R15 ;  /* 0x80000005650f7c23 */ /* 0x040fe2000801000f */
[----:B------:R-:W-:Y:S01]  /*cf40*/  @!P0 IADD3 R104, -R102, 0x8, RZ ;  /* 0x0000000866688810 */ /* 0x000fe20007ffe1ff */
[----:B------:R-:W-:Y:S01]  /*cf50*/  FFMA.FTZ R9, R101, -UR5, R9 ;  /* 0x8000000565097c23 */ /* 0x000fe20008010009 */
[----:B------:R-:W-:Y:S01]  /*cf60*/  ISETP.GE.AND P0, PT, R175, RZ, PT ;  /* 0x000000ffaf00720c */ /* 0x000fe20003f06270 */
[----:B------:R-:W-:Y:S01]  /*cf70*/  VIADD R101, R2, 0xffffffef ;  /* 0xffffffef02657836 */ /* 0x000fe20000000000 */
[----:B------:R-:W-:Y:S01]  /*cf80*/  @!P2 IADD3 R103, -R102, 0x9, RZ ;  /* 0x000000096667a810 */ /* 0x000fe20007ffe1ff */
[----:B------:R-:W-:Y:S01]  /*cf90*/  UIADD3 UR29, UR29, 0x1, URZ ;  /* 0x000000011d1d7890 */ /* 0x000fe2000fffe03f */
[----:B------:R-:W-:Y:S01]  /*cfa0*/  I2FP.F32.S32 R178, R104 ;  /* 0x0000006800b27245 */ /* 0x000fe20000201400 */
[----:B------:R-:W-:Y:S01]  /*cfb0*/  FFMA.FTZ R8, R173, -UR5, R8 ;  /* 0x80000005ad087c23 */ /* 0x000fe20008010008 */
[----:B------:R-:W-:Y:S01]  /*cfc0*/  ISETP.GE.AND P2, PT, R101, RZ, PT ;  /* 0x000000ff6500720c */ /* 0x000fe20003f46270 */
[----:B------:R-:W-:Y:S01]  /*cfd0*/  FFMA.FTZ R14, R173, -UR5, R14 ;  /* 0x80000005ad0e7c23 */ /* 0x000fe2000801000e */
[C---:B------:R-:W-:Y:S01]  /*cfe0*/  @!P4 IADD3 R172, -R2.reuse, 0x8, RZ ;  /* 0x0000000802acc810 */ /* 0x040fe20007ffe1ff */
[C---:B------:R-:W-:Y:S01]  /*cff0*/  VIADD R173, R2.reuse, 0x30 ;  /* 0x0000003002ad7836 */ /* 0x040fe20000000000 */
[C---:B------:R-:W-:Y:S01]  /*d000*/  @!P3 IADD3 R107, -R2.reuse, 0x9, RZ ;  /* 0x00000009026bb810 */ /* 0x040fe20007ffe1ff */
[----:B------:R-:W-:Y:S01]  /*d010*/  VIADD R104, R2, 0x27 ;  /* 0x0000002702687836 */ /* 0x000fe20000000000 */
[----:B------:R-:W-:Y:S01]  /*d020*/  I2FP.F32.S32 R177, R103 ;  /* 0x0000006700b17245 */ /* 0x000fe20000201400 */
[----:B------:R-:W-:Y:S01]  /*d030*/  FFMA.FTZ R26, R178, -UR5, R26 ;  /* 0x80000005b21a7c23 */ /* 0x000fe2000801001a */
[----:B------:R-:W-:Y:S01]  /*d040*/  ISETP.GE.AND P4, PT, R173, RZ, PT ;  /* 0x000000ffad00720c */ /* 0x000fe20003f86270 */
[----:B------:R-:W-:Y:S01]  /*d050*/  ULOP3.LUT UR29, UR29, UR27, URZ, 0x3c, !UPT ;  /* 0x0000001b1d1d7292 */ /* 0x000fe2000f8e3c3f */
[----:B------:R-:W-:Y:S01]  /*d060*/  @!P0 IADD3 R175, -R2, 0x10, RZ ;  /* 0x0000001002af8810 */ /* 0x000fe20007ffe1ff */
[C---:B------:R-:W-:Y:S01]  /*d070*/  FFMA.FTZ R27, R177.reuse, -UR5, R27 ;  /* 0x80000005b11b7c23 */ /* 0x040fe2000801001b */
[----:B------:R-:W-:Y:S01]  /*d080*/  I2FP.F32.S32 R103, R107 ;  /* 0x0000006b00677245 */ /* 0x000fe20000201400 */
[----:B------:R-:W-:Y:S01]  /*d090*/  FFMA.FTZ R12, R178, -UR5, R12 ;  /* 0x80000005b20c7c23 */ /* 0x000fe2000801000c */
[----:B------:R-:W-:Y:S01]  /*d0a0*/  ISETP.GE.AND P0, PT, R104, RZ, PT ;  /* 0x000000ff6800720c */ /* 0x000fe20003f06270 */
[----:B------:R-:W-:Y:S01]  /*d0b0*/  FFMA.FTZ R13, R177, -UR5, R13 ;  /* 0x80000005b10d7c23 */ /* 0x000fe2000801000d */
[C---:B------:R-:W-:Y:S01]  /*d0c0*/  @!P2 IADD3 R101, -R2.reuse, 0x11, RZ ;  /* 0x000000110265a810 */ /* 0x040fe20007ffe1ff */
[C---:B------:R-:W-:Y:S01]  /*d0d0*/  FFMA.FTZ R23, R103.reuse, -UR5, R23 ;  /* 0x8000000567177c23 */ /* 0x040fe20008010017 */
[----:B------:R-:W-:Y:S01]  /*d0e0*/  I2FP.F32.S32 R175, R175 ;  /* 0x000000af00af7245 */ /* 0x000fe20000201400 */
[----:B------:R-:W-:Y:S01]  /*d0f0*/  FFMA.FTZ R17, R103, -UR5, R17 ;  /* 0x8000000567117c23 */ /* 0x000fe20008010011 */
[----:B------:R-:W-:Y:S01]  /*d100*/  I2FP.F32.S32 R179, R101 ;  /* 0x0000006500b37245 */ /* 0x000fe20000201400 */
[----:B------:R-:W-:Y:S01]  /*d110*/  VIADD R103, R2, 0xffffffe8 ;  /* 0xffffffe802677836 */ /* 0x000fe20000000000 */
[----:B------:R-:W-:Y:S01]  /*d120*/  @!P4 IADD3 R173, -R102, 0x10, RZ ;  /* 0x0000001066adc810 */ /* 0x000fe20007ffe1ff */
[----:B------:R-:W-:Y:S01]  /*d130*/  VIADD R101, R2, 0xffffffe7 ;  /* 0xffffffe702657836 */ /* 0x000fe20000000000 */
[C---:B------:R-:W-:Y:S01]  /*d140*/  @!P6 IADD3 R174, -R102.reuse, 0x38, RZ ;  /* 0x0000003866aee810 */ /* 0x040fe20007ffe1ff */
[----:B------:R-:W-:Y:S01]  /*d150*/  FFMA.FTZ R20, R175, -UR5, R20 ;  /* 0x80000005af147c23 */ /* 0x000fe20008010014 */
[----:B------:R-:W-:Y:S01]  /*d160*/  ISETP.GE.AND P4, PT, R103, RZ, PT ;  /* 0x000000ff6700720c */ /* 0x000fe20003f86270 */
[----:B------:R-:W-:Y:S01]  /*d170*/  FFMA.FTZ R34, R175, -UR5, R34 ;  /* 0x80000005af227c23 */ /* 0x000fe20008010022 */
[----:B------:R-:W-:Y:S01]  /*d180*/  @!P0 IADD3 R104, -R102, 0x19, RZ ;  /* 0x0000001966688810 */ /* 0x000fe20007ffe1ff */
[----:B------:R-:W-:Y:S01]  /*d190*/  FFMA.FTZ R21, R179, -UR5, R21 ;  /* 0x80000005b3157c23 */ /* 0x000fe20008010015 */
[----:B------:R-:W-:Y:S01]  /*d1a0*/  ISETP.GE.AND P0, PT, R101, RZ, PT ;  /* 0x000000ff6500720c */ /* 0x000fe20003f06270 */
[----:B------:R-:W-:Y:S01]  /*d1b0*/  VIADD R182, R2, 0xffffffe0 ;  /* 0xffffffe002b67836 */ /* 0x000fe20000000000 */
[----:B------:R-:W-:Y:S01]  /*d1c0*/  I2FP.F32.S32 R173, R173 ;  /* 0x000000ad00ad7245 */ /* 0x000fe20000201400 */
[----:B------:R-:W-:Y:S01]  /*d1d0*/  FFMA.FTZ R35, R179, -UR5, R35 ;  /* 0x80000005b3237c23 */ /* 0x000fe20008010023 */
[----:B------:R-:W-:Y:S01]  /*d1e0*/  I2FP.F32.S32 R104, R104 ;  /* 0x0000006800687245 */ /* 0x000fe20000201400 */
[----:B------:R-:W-:Y:S01]  /*d1f0*/  FFMA.FTZ R10, R176, -UR5, R10 ;  /* 0x80000005b00a7c23 */ /* 0x000fe2000801000a */
[----:B------:R-:W-:Y:S01]  /*d200*/  I2FP.F32.S32 R176, R172 ;  /* 0x000000ac00b07245 */ /* 0x000fe20000201400 */
[C---:B------:R-:W-:Y:S01]  /*d210*/  FFMA.FTZ R24, R173.reuse, -UR5, R24 ;  /* 0x80000005ad187c23 */ /* 0x040fe20008010018 */
[----:B------:R-:W-:Y:S01]  /*d220*/  @!P5 IADD3 R106, -R102, 0x39, RZ ;  /* 0x00000039666ad810 */ /* 0x000fe20007ffe1ff */
[----:B------:R-:W-:Y:S01]  /*d230*/  FFMA.FTZ R30, R173, -UR5, R30 ;  /* 0x80000005ad1e7c23 */ /* 0x000fe2000801001e */
[----:B------:R-:W-:Y:S01]  /*d240*/  @!P4 IADD3 R103, -R2, 0x18, RZ ;  /* 0x000000180267c810 */ /* 0x000fe20007ffe1ff */
[C---:B------:R-:W-:Y:S01]  /*d250*/  FFMA.FTZ R16, R176.reuse, -UR5, R16 ;  /* 0x80000005b0107c23 */ /* 0x040fe20008010010 */
[----:B------:R-:W-:Y:S01]  /*d260*/  ISETP.GE.AND P4, PT, R181, RZ, PT ;  /* 0x000000ffb500720c */ /* 0x000fe20003f86270 */
[----:B------:R-:W-:Y:S01]  /*d270*/  FFMA.FTZ R22, R176, -UR5, R22 ;  /* 0x80000005b0167c23 */ /* 0x000fe20008010016 */
[----:B------:R-:W-:Y:S01]  /*d280*/  @!P0 IADD3 R101, -R2, 0x19, RZ ;  /* 0x0000001902658810 */ /* 0x000fe20007ffe1ff */
[----:B------:R-:W-:Y:S01]  /*d290*/  FFMA.FTZ R29, R104, -UR5, R29 ;  /* 0x80000005681d7c23 */ /* 0x000fe2000801001d */
[----:B------:R-:W-:Y:S01]  /*d2a0*/  ISETP.GE.AND P0, PT, R182, RZ, PT ;  /* 0x000000ffb600720c */ /* 0x000fe20003f06270 */
[C---:B------:R-:W-:Y:S01]  /*d2b0*/  VIADD R172, R2.reuse, 0x2f ;  /* 0x0000002f02ac7836 */ /* 0x040fe20000000000 */
[----:B------:R-:W-:Y:S01]  /*d2c0*/  I2FP.F32.S32 R101, R101 ;  /* 0x0000006500657245 */ /* 0x000fe20000201400 */
[----:B------:R-:W-:Y:S01]  /*d2d0*/  VIADD R107, R2, 0x28 ;  /* 0x00000028026b7836 */ /* 0x000fe20000000000 */
[----:B------:R-:W-:Y:S01]  /*d2e0*/  I2FP.F32.S32 R103, R103 ;  /* 0x0000006700677245 */ /* 0x000fe20000201400 */
[----:B------:R-:W-:Y:S01]  /*d2f0*/  FFMA.FTZ R43, R104, -UR5, R43 ;  /* 0x80000005682b7c23 */ /* 0x000fe2000801002b */
[----:B------:R-:W-:Y:S01]  /*d300*/  ISETP.GE.AND P3, PT, R172, RZ, PT ;  /* 0x000000ffac00720c */ /* 0x000fe20003f66270 */
[----:B------:R-:W-:Y:S01]  /*d310*/  FFMA.FTZ R39, R101, -UR5, R39 ;  /* 0x8000000565277c23 */ /* 0x000fe20008010027 */
[----:B------:R-:W-:Y:S01]  /*d320*/  ISETP.GE.AND P2, PT, R107, RZ, PT ;  /* 0x000000ff6b00720c */ /* 0x000fe20003f46270 */
[C---:B------:R-:W-:Y:S01]  /*d330*/  VIADD R175, R2.reuse, 0xffffffcf ;  /* 0xffffffcf02af7836 */ /* 0x040fe20000000000 */
[C---:B------:R-:W-:Y:S01]  /*d340*/  @!P4 IADD3 R181, -R2.reuse, 0x21, RZ ;  /* 0x0000002102b5c810 */ /* 0x040fe20007ffe1ff */
[C---:B------:R-:W-:Y:S01]  /*d350*/  VIADD R176, R2.reuse, 0xffffffd0 ;  /* 0xffffffd002b07836 */ /* 0x040fe20000000000 */
[----:B------:R-:W-:Y:S01]  /*d360*/  I2FP.F32.S32 R106, R106 ;  /* 0x0000006a006a7245 */ /* 0x000fe20000201400 */
[----:B------:R-:W-:Y:S01]  /*d370*/  FFMA.FTZ R38, R103, -UR5, R38 ;  /* 0x8000000567267c23 */ /* 0x000fe20008010026 */
[----:B------:R-:W-:Y:S01]  /*d380*/  ISETP.GE.AND P4, PT, R175, RZ, PT ;  /* 0x000000ffaf00720c */ /* 0x000fe20003f86270 */
[----:B------:R-:W-:Y:S01]  /*d390*/  FFMA.FTZ R33, R101, -UR5, R33 ;  /* 0x8000000565217c23 */ /* 0x000fe20008010021 */
[----:B------:R-:W-:Y:S01]  /*d3a0*/  @!P0 IADD3 R182, -R2, 0x20, RZ ;  /* 0x0000002002b68810 */ /* 0x000fe20007ffe1ff */
[----:B------:R-:W-:Y:S01]  /*d3b0*/  FFMA.FTZ R61, R106, -UR5, R61 ;  /* 0x800000056a3d7c23 */ /* 0x000fe2000801003d */
[----:B------:R-:W-:Y:S01]  /*d3c0*/  ISETP.GE.AND P0, PT, R176, RZ, PT ;  /* 0x000000ffb000720c */ /* 0x000fe20003f06270 */
[----:B------:R-:W-:Y:S01]  /*d3d0*/  VIADD R179, R2, 0xffffffd7 ;  /* 0xffffffd702b37836 */ /* 0x000fe20000000000 */
[----:B------:R-:W-:Y:S01]  /*d3e0*/  @!P3 IADD3 R172, -R102, 0x11, RZ ;  /* 0x0000001166acb810 */ /* 0x000fe20007ffe1ff */
[----:B------:R-:W-:Y:S01]  /*d3f0*/  VIADD R101, R2, 0x10 ;  /* 0x0000001002657836 */ /* 0x000fe20000000000 */
[----:B------:R-:W-:Y:S01]  /*d400*/  @!P2 IADD3 R107, -R102, 0x18, RZ ;  /* 0x00000018666ba810 */ /* 0x000fe20007ffe1ff */
[----:B------:R-:W-:Y:S01]  /*d410*/  FFMA.FTZ R32, R103, -UR5, R32 ;  /* 0x8000000567207c23 */ /* 0x000fe20008010020 */
[----:B------:R-:W-:Y:S01]  /*d420*/  ISETP.GE.AND P3, PT, R180, RZ, PT ;  /* 0x000000ffb400720c */ /* 0x000fe20003f66270 */
[C---:B------:R-:W-:Y:S01]  /*d430*/  VIADD R173, R2.reuse, 0x20 ;  /* 0x0000002002ad7836 */ /* 0x040fe20000000000 */
[----:B------:R-:W-:Y:S01]  /*d440*/  ISETP.GE.AND P2, PT, R179, RZ, PT ;  /* 0x000000ffb300720c */ /* 0x000fe20003f46270 */
[C---:B------:R-:W-:Y:S01]  /*d450*/  VIADD R104, R2.reuse, 0x18 ;  /* 0x0000001802687836 */ /* 0x040fe20000000000 */
[----:B------:R-:W-:Y:S01]  /*d460*/  I2FP.F32.S32 R183, R107 ;  /* 0x0000006b00b77245 */ /* 0x000fe20000201400 */
[C---:B------:R-:W-:Y:S01]  /*d470*/  VIADD R107, R2.reuse, 0x47 ;  /* 0x00000047026b7836 */ /* 0x040fe20000000000 */
[C---:B------:R-:W-:Y:S01]  /*d480*/  @!P4 IADD3 R175, -R2.reuse, 0x31, RZ ;  /* 0x0000003102afc810 */ /* 0x040fe20007ffe1ff */
[C---:B------:R-:W-:Y:S01]  /*d490*/  VIADD R178, R2.reuse, 0xffffffc8 ;  /* 0xffffffc802b27836 */ /* 0x040fe20000000000 */
[----:B------:R-:W-:Y:S01]  /*d4a0*/  ISETP.GE.AND P4, PT, R173, RZ, PT ;  /* 0x000000ffad00720c */ /* 0x000fe20003f86270 */
[C---:B------:R-:W-:Y:S01]  /*d4b0*/  FFMA.FTZ R42, R183.reuse, -UR5, R42 ;  /* 0x80000005b72a7c23 */ /* 0x040fe2000801002a */
[C---:B------:R-:W-:Y:S01]  /*d4c0*/  @!P0 IADD3 R176, -R2.reuse, 0x30, RZ ;  /* 0x0000003002b08810 */ /* 0x040fe20007ffe1ff */
[----:B------:R-:W-:Y:S01]  /*d4d0*/  FFMA.FTZ R28, R183, -UR5, R28 ;  /* 0x80000005b71c7c23 */ /* 0x000fe2000801001c */
[----:B------:R-:W-:Y:S01]  /*d4e0*/  ISETP.GE.AND P0, PT, R107, RZ, PT ;  /* 0x000000ff6b00720c */ /* 0x000fe20003f06270 */
[C---:B------:R-:W-:Y:S01]  /*d4f0*/  VIADD R177, R2.reuse, 0xffffffc7 ;  /* 0xffffffc702b17836 */ /* 0x040fe20000000000 */
[C---:B------:R-:W-:Y:S01]  /*d500*/  @!P3 IADD3 R180, -R2.reuse, 0x28, RZ ;  /* 0x0000002802b4b810 */ /* 0x040fe20007ffe1ff */
[C---:B------:R-:W-:Y:S01]  /*d510*/  VIADD R103, R2.reuse, 0x17 ;  /* 0x0000001702677836 */ /* 0x040fe20000000000 */
[----:B------:R-:W-:Y:S02]  /*d520*/  @!P2 IADD3 R179, -R2, 0x29, RZ ;  /* 0x0000002902b3a810 */ /* 0x000fe40007ffe1ff */
[----:B------:R-:W-:Y:S02]  /*d530*/  ISETP.GE.AND P3, PT, R178, RZ, PT ;  /* 0x000000ffb200720c */ /* 0x000fe40003f66270 */
[----:B------:R-:W-:Y:S02]  /*d540*/  ISETP.GE.AND P2, PT, R177, RZ, PT ;  /* 0x000000ffb100720c */ /* 0x000fe40003f46270 */
[----:B------:R-:W-:Y:S02]  /*d550*/  I2FP.F32.S32 R172, R172 ;  /* 0x000000ac00ac7245 */ /* 0x000fe40000201400 */
[----:B------:R-:W-:Y:S02]  /*d560*/  @!P4 IADD3 R173, -R102, 0x20, RZ ;  /* 0x0000002066adc810 */ /* 0x000fe40007ffe1ff */
[----:B------:R-:W-:Y:S01]  /*d570*/  ISETP.GE.AND P4, PT, R101, RZ, PT ;  /* 0x000000ff6500720c */ /* 0x000fe20003f86270 */
[----:B------:R-:W-:Y:S01]  /*d580*/  FFMA.FTZ R25, R172, -UR5, R25 ;  /* 0x80000005ac197c23 */ /* 0x000fe20008010019 */
[----:B------:R-:W-:Y:S01]  /*d590*/  @!P0 IADD3 R107, -R102, -0x7, RZ ;  /* 0xfffffff9666b8810 */ /* 0x000fe20007ffe1ff */
[----:B------:R-:W-:Y:S01]  /*d5a0*/  FFMA.FTZ R31, R172, -UR5, R31 ;  /* 0x80000005ac1f7c23 */ /* 0x000fe2000801001f */
[----:B------:R-:W-:Y:S01]  /*d5b0*/  ISETP.GE.AND P0, PT, R103, RZ, PT ;  /* 0x000000ff6700720c */ /* 0x000fe20003f06270 */
[C---:B------:R-:W-:Y:S01]  /*d5c0*/  VIADD R172, R2.reuse, 0x1f ;  /* 0x0000001f02ac7836 */ /* 0x040fe20000000000 */
[C---:B------:R-:W-:Y:S02]  /*d5d0*/  @!P3 IADD3 R178, -R2.reuse, 0x38, RZ ;  /* 0x0000003802b2b810 */ /* 0x040fe40007ffe1ff */
[C---:B------:R-:W-:Y:S01]  /*d5e0*/  @!P2 IADD3 R177, -R2.reuse, 0x39, RZ ;  /* 0x0000003902b1a810 */ /* 0x040fe20007ffe1ff */
[----:B------:R-:W-:Y:S01]  /*d5f0*/  VIADD R2, R2, 0xf ;  /* 0x0000000f02027836 */ /* 0x000fe20000000000 */
[----:B------:R-:W-:Y:S02]  /*d600*/  ISETP.GE.AND P3, PT, R172, RZ, PT ;  /* 0x000000ffac00720c */ /* 0x000fe40003f66270 */
[----:B------:R-:W-:Y:S02]  /*d610*/  ISETP.GE.AND P2, PT, R104, RZ, PT ;  /* 0x000000ff6800720c */ /* 0x000fe40003f46270 */
[C---:B------:R-:W-:Y:S02]  /*d620*/  @!P4 IADD3 R101, -R102.reuse, 0x30, RZ ;  /* 0x000000306665c810 */ /* 0x040fe40007ffe1ff */
[----:B------:R-:W-:Y:S02]  /*d630*/  I2FP.F32.S32 R107, R107 ;  /* 0x0000006b006b7245 */ /* 0x000fe40000201400 */
[C---:B------:R-:W-:Y:S02]  /*d640*/  @!P0 IADD3 R103, -R102.reuse, 0x29, RZ ;  /* 0x0000002966678810 */ /* 0x040fe40007ffe1ff */
[----:B------:R-:W-:Y:S01]  /*d650*/  I2FP.F32.S32 R101, R101 ;  /* 0x0000006500657245 */ /* 0x000fe20000201400 */
[----:B------:R-:W-:Y:S01]  /*d660*/  FFMA.FTZ R11, R107, -UR5, R11 ;  /* 0x800000056b0b7c23 */ /* 0x000fe2000801000b */
[----:B------:R-:W-:Y:S02]  /*d670*/  I2FP.F32.S32 R103, R103 ;  /* 0x0000006700677245 */ /* 0x000fe40000201400 */
[C---:B------:R-:W-:Y:S01]  /*d680*/  @!P3 IADD3 R172, -R102.reuse, 0x21, RZ ;  /* 0x0000002166acb810 */ /* 0x040fe20007ffe1ff */
[----:B------:R-:W-:Y:S01]  /*d690*/  FFMA.FTZ R56, R101, -UR5, R56 ;  /* 0x8000000565387c23 */ /* 0x000fe20008010038 */
[----:B------:R-:W-:Y:S01]  /*d6a0*/  @!P2 IADD3 R104, -R102, 0x28, RZ ;  /* 0x000000286668a810 */ /* 0x000fe20007ffe1ff */
[----:B------:R-:W-:Y:S01]  /*d6b0*/  FFMA.FTZ R59, R103, -UR5, R59 ;  /* 0x80000005673b7c23 */ /* 0x000fe2000801003b */
[----:B------:R-:W-:Y:S01]  /*d6c0*/  ISETP.GE.AND P3, PT, R2, RZ, PT ;  /* 0x000000ff0200720c */ /* 0x000fe20003f66270 */
[----:B------:R-:W-:Y:S01]  /*d6d0*/  FFMA.FTZ R62, R101, -UR5, R62 ;  /* 0x80000005653e7c23 */ /* 0x000fe2000801003e */
[----:B------:R-:W-:Y:S01]  /*d6e0*/  FMNMX.FTZ R101, R4, R0, !PT ;  /* 0x0000000004657209 */ /* 0x000fe20007810000 */
[----:B------:R-:W-:Y:S01]  /*d6f0*/  FFMA.FTZ R45, R103, -UR5, R45 ;  /* 0x80000005672d7c23 */ /* 0x000fe2000801002d */
[----:B------:R-:W-:Y:S02]  /*d700*/  I2FP.F32.S32 R104, R104 ;  /* 0x0000006800687245 */ /* 0x000fe40000201400 */
[----:B------:R-:W-:Y:S02]  /*d710*/  FMNMX.FTZ R103, R6, R3, !PT ;  /* 0x0000000306677209 */ /* 0x000fe40007810000 */
[----:B------:R-:W-:Y:S01]  /*d720*/  FMNMX.FTZ R101, R5, R101, !PT ;  /* 0x0000006505657209 */ /* 0x000fe20007810000 */
[C---:B------:R-:W-:Y:S01]  /*d730*/  FFMA.FTZ R44, R104.reuse, -UR5, R44 ;  /* 0x80000005682c7c23 */ /* 0x040fe2000801002c */
[----:B------:R-:W-:Y:S01]  /*d740*/  FMNMX.FTZ R103, R7, R103, !PT ;  /* 0x0000006707677209 */ /* 0x000fe20007810000 */
[----:B------:R-:W-:Y:S01]  /*d750*/  FFMA.FTZ R58, R104, -UR5, R58 ;  /* 0x80000005683a7c23 */ /* 0x000fe2000801003a */
[----:B------:R-:W-:Y:S02]  /*d760*/  FMNMX.FTZ R104, R16, R101, !PT ;  /* 0x0000006510687209 */ /* 0x000fe40007810000 */
[----:B------:R-:W-:Y:S02]  /*d770*/  FMNMX.FTZ R103, R18, R103, !PT ;  /* 0x0000006712677209 */ /* 0x000fe40007810000 */
[----:B------:R-:W-:Y:S02]  /*d780*/  FMNMX.FTZ R101, R10, R105, !PT ;  /* 0x000000690a657209 */ /* 0x000fe40007810000 */
[----:B------:R-:W-:Y:S02]  /*d790*/  @!P3 IADD3 R2, -R102, 0x31, RZ ;  /* 0x000000316602b810 */ /* 0x000fe40007ffe1ff */
        /* <DEDUP_REMOVED lines=13> */
[----:B------:R-:W-:Y:S01]  /*d870*/  FFMA.FTZ R36, R182, -UR5, R36 ;  /* 0x80000005b6247c23 */ /* 0x000fe20008010024 */
[----:B------:R-:W-:Y:S01]  /*d880*/  FMNMX.FTZ R107, R32, R107, !PT ;  /* 0x0000006b206b7209 */ /* 0x000fe20007810000 */
[----:B------:R-:W-:Y:S01]  /*d890*/  FFMA.FTZ R50, R182, -UR5, R50 ;  /* 0x80000005b6327c23 */ /* 0x000fe20008010032 */
        /* <DEDUP_REMOVED lines=22> */
[----:B------:R-:W-:Y:S01]  /*da00*/  FFMA.FTZ R46, R173, -UR5, R46 ;  /* 0x80000005ad2e7c23 */ /* 0x000fe2000801002e */
[----:B------:R-:W-:Y:S01]  /*da10*/  FMNMX.FTZ R102, R28, R102, !PT ;  /* 0x000000661c667209 */ /* 0x000fe20007810000 */
[----:B------:R-:W-:Y:S01]  /*da20*/  FFMA.FTZ R55, R179, -UR5, R55 ;  /* 0x80000005b3377c23 */ /* 0x000fe20008010037 */
        /* <DEDUP_REMOVED lines=21> */
[----:B------:R-:W-:Y:S02]  /*db80*/  FMNMX.FTZ R107, R52, R107, !PT ;  /* 0x0000006b346b7209 */ /* 0x000fe40007810000 */
[----:B------:R-:W-:Y:S02]  /*db90*/  FMNMX.FTZ R102, R41, R102, !PT ;  /* 0x0000006629667209 */ /* 0x000fe40007810000 */
[----:B------:R-:W-:Y:S02]  /*dba0*/  I2FP.F32.S32 R177, R177 ;  /* 0x000000b100b17245 */ /* 0x000fe40000201400 */
[----:B------:R-:W-:Y:S02]  /*dbb0*/  FMNMX.FTZ R103, R54, R103, !PT ;  /* 0x0000006736677209 */ /* 0x000fe40007810000 */
[----:B------:R-:W-:Y:S01]  /*dbc0*/  FMNMX.FTZ R101, R46, R101, !PT ;  /* 0x000000652e657209 */ /* 0x000fe20007810000 */
[----:B------:R-:W-:Y:S01]  /*dbd0*/  FFMA.FTZ R65, R177, -UR5, R65 ;  /* 0x80000005b1417c23 */ /* 0x000fe20008010041 */
        /* <DEDUP_REMOVED lines=13> */
[----:B------:R-:W-:Y:S02]  /*dcb0*/  I2FP.F32.S32 R174, R174 ;  /* 0x000000ae00ae7245 */ /* 0x000fe40000201400 */
[----:B------:R-:W-:Y:S02]  /*dcc0*/  FMNMX.FTZ R2, R59, R104, !PT ;  /* 0x000000683b027209 */ /* 0x000fe40007810000 */
[----:B------:R-:W-:Y:S01]  /*dcd0*/  FMNMX.FTZ R102, R67, R102, !PT ;  /* 0x0000006643667209 */ /* 0x000fe20007810000 */
[----:B------:R-:W1:Y:S01]  /*dce0*/  SHFL.BFLY PT, R104, R103, 0x2, 0x1f ;  /* 0x0c401f0067687f89 */ /* 0x000e6200000e0000 */
[----:B------:R-:W-:Y:S01]  /*dcf0*/  FMNMX.FTZ R101, R57, R101, !PT ;  /* 0x0000006539657209 */ /* 0x000fe20007810000 */
[----:B------:R-:W-:Y:S01]  /*dd00*/  FFMA.FTZ R60, R174, -UR5, R60 ;  /* 0x80000005ae3c7c23 */ /* 0x000fe2000801003c */
[----:B---3--:R-:W-:Y:S05]  /*dd10*/  LOP3.LUT R107, R231, UR8, RZ, 0x3c, !PT ;  /* 0x00000008e76b7c12 */ /* 0x008fea000f8e3cff */
[----:B------:R-:W2:Y:S01]  /*dd20*/  SHFL.BFLY PT, R106, R102, 0x2, 0x1f ;  /* 0x0c401f00666a7f89 */ /* 0x000ea200000e0000 */
[----:B------:R-:W-:Y:S01]  /*dd30*/  FMNMX.FTZ R2, R62, R2, !PT ;  /* 0x000000023e027209 */ /* 0x000fe20007810000 */
[----:B------:R-:W-:Y:S01]  /*dd40*/  UIADD3 UR8, UR27, 0x76cf5d0a, URZ ;  /* 0x76cf5d0a1b087890 */ /* 0x000fe2000fffe03f */
[----:B------:R-:W-:Y:S01]  /*dd50*/  FMNMX.FTZ R101, R60, R101, !PT ;  /* 0x000000653c657209 */ /* 0x000fe20007810000 */
[----:B------:R-:W-:Y:S01]  /*dd60*/  IMAD.WIDE.U32 R212, R107, -0x326172a9, RZ ;  /* 0xcd9e8d576bd47825 */ /* 0x000fe200078e00ff */
[----:B------:R-:W-:Y:S02]  /*dd70*/  FMNMX.FTZ R2, R63, R2, !PT ;  /* 0x000000023f027209 */ /* 0x000fe40007810000 */
[----:B------:R-:W-:Y:S03]  /*dd80*/  FMNMX.FTZ R101, R61, R101, !PT ;  /* 0x000000653d657209 */ /* 0x000fe60007810000 */
[----:B------:R-:W3:Y:S08]  /*dd90*/  SHFL.BFLY PT, R174, R2, 0x2, 0x1f ;  /* 0x0c401f0002ae7f89 */ /* 0x000ef000000e0000 */
[----:B------:R-:W3:Y:S01]  /*dda0*/  SHFL.BFLY PT, R172, R101, 0x2, 0x1f ;  /* 0x0c401f0065ac7f89 */ /* 0x000ee200000e0000 */
[----:B-1----:R-:W-:Y:S02]  /*ddb0*/  FMNMX.FTZ R104, R103, R104, !PT ;  /* 0x0000006867687209 */ /* 0x002fe40007810000 */
[----:B--2---:R-:W-:Y:S05]  /*ddc0*/  FMNMX.FTZ R106, R102, R106, !PT ;  /* 0x0000006a666a7209 */ /* 0x004fea0007810000 */
[----:B------:R-:W1:Y:S01]  /*ddd0*/  SHFL.BFLY PT, R107, R104, 0x1, 0x1f ;  /* 0x0c201f00686b7f89 */ /* 0x000e6200000e0000 */
[----:B----4-:R-:W-:Y:S07]  /*dde0*/  LOP3.LUT R102, R203, UR23, R230, 0x96, !PT ;  /* 0x00000017cb667c12 */ /* 0x010fee000f8e96e6 */
[----:B------:R-:W2:Y:S01]  /*ddf0*/  SHFL.BFLY PT, R175, R106, 0x1, 0x1f ;  /* 0x0c201f006aaf7f89 */ /* 0x000ea200000e0000 */
[----:B------:R-:W-:Y:S01]  /*de00*/  IMAD.WIDE.U32 R190, R102, -0x326172a9, RZ ;  /* 0xcd9e8d5766be7825 */ /* 0x000fe200078e00ff */
[----:B-----5:R-:W-:Y:S02]  /*de10*/  LOP3.LUT R102, R213, UR22, R184, 0x96, !PT ;  /* 0x00000016d5667c12 */ /* 0x020fe4000f8e96b8 */
[----:B---3--:R-:W-:Y:S03]  /*de20*/  FMNMX.FTZ R174, R2, R174, !PT ;  /* 0x000000ae02ae7209 */ /* 0x008fe60007810000 */
[----:B------:R-:W-:Y:S01]  /*de30*/  IMAD.WIDE.U32 R102, R102, -0x2daee0ad, RZ ;  /* 0xd2511f5366667825 */ /* 0x000fe200078e00ff */
[----:B------:R-:W-:Y:S01]  /*de40*/  FMNMX.FTZ R101, R101, R172, !PT ;  /* 0x000000ac65657209 */ /* 0x000fe20007810000 */
[----:B------:R-:W-:Y:S01]  /*de50*/  SHFL.BFLY PT, R179, R174, 0x1, 0x1f ;  /* 0x0c201f00aeb37f89 */ /* 0x000fe200000e0000 */
[----:B------:R-:W-:Y:S02]  /*de60*/  LOP3.LUT R172, R191, UR21, R212, 0x96, !PT ;  /* 0x00000015bfac7c12 */ /* 0x000fe4000f8e96d4 */
[----:B------:R-:W-:Y:S05]  /*de70*/  LOP3.LUT R103, R103, UR8, R202, 0x96, !PT ;  /* 0x0000000867677c12 */ /* 0x000fea000f8e96ca */
[----:B------:R-:W3:Y:S01]  /*de80*/  SHFL.BFLY PT, R178, R101, 0x1, 0x1f ;  /* 0x0c201f0065b27f89 */ /* 0x000ee200000e0000 */
[----:B------:R-:W-:Y:S01]  /*de90*/  IMAD.WIDE.U32 R172, R172, -0x2daee0ad, RZ ;  /* 0xd2511f53acac7825 */ /* 0x000fe200078e00ff */
[----:B-1----:R-:W-:Y:S04]  /*dea0*/  FMNMX.FTZ R104, R104, R107, !PT ;  /* 0x0000006b68687209 */ /* 0x002fe80007810000 */
[----:B------:R-:W-:Y:S01]  /*deb0*/  LOP3.LUT R176, R173, UR17, R102, 0x96, !PT ;  /* 0x00000011adb07c12 */ /* 0x000fe2000f8e9666 */
[----:B------:R-:W-:Y:S01]  /*dec0*/  IMAD.WIDE.U32 R102, R103, -0x326172a9, RZ ;  /* 0xcd9e8d5767667825 */ /* 0x000fe200078e00ff */
[C---:B------:R-:W-:Y:S03]  /*ded0*/  FSETP.NEU.FTZ.AND P3, PT, R104.reuse, -INF , PT ;  /* 0xff8000006800780b */ /* 0x040fe60003f7d000 */
[----:B------:R-:W-:Y:S01]  /*dee0*/  FADD.FTZ R0, -R104, R0 ;  /* 0x0000000068007221 */ /* 0x000fe20000010100 */
[----:B------:R-:W-:Y:S01]  /*def0*/  IMAD.WIDE.U32 R176, R176, -0x326172a9, RZ ;  /* 0xcd9e8d57b0b07825 */ /* 0x000fe200078e00ff */
[----:B------:R-:W-:Y:S02]  /*df00*/  LOP3.LUT R107, R103, UR20, R190, 0x96, !PT ;  /* 0x00000014676b7c12 */ /* 0x000fe4000f8e96be */
[----:B--2---:R-:W-:Y:S01]  /*df10*/  FMNMX.FTZ R103, R106, R175, !PT ;  /* 0x000000af6a677209 */ /* 0x004fe20007810000 */
[----:B------:R-:W-:Y:S01]  /*df20*/  FMUL.FTZ R2, R0, UR4 ;  /* 0x0000000400027c20 */ /* 0x000fe20008410000 */
[----:B------:R-:W-:Y:S01]  /*df30*/  LOP3.LUT R102, R177, UR11, R102, 0x96, !PT ;  /* 0x0000000bb1667c12 */ /* 0x000fe2000f8e9666 */
[----:B------:R-:W-:Y:S01]  /*df40*/  IMAD.WIDE.U32 R106, R107, -0x2daee0ad, RZ ;  /* 0xd2511f536b6a7825 */ /* 0x000fe200078e00ff */
[C---:B------:R-:W-:Y:S03]  /*df50*/  FSETP.NEU.FTZ.AND P2, PT, R103.reuse, -INF , PT ;  /* 0xff8000006700780b */ /* 0x040fe60003f5d000 */
[----:B------:R-:W-:Y:S01]  /*df60*/  FADD.FTZ R0, -R103, R3 ;  /* 0x0000000367007221 */ /* 0x000fe20000010100 */
[----:B------:R-:W-:Y:S01]  /*df70*/  IMAD.WIDE.U32 R228, R102, -0x2daee0ad, RZ ;  /* 0xd2511f5366e47825 */ /* 0x000fe200078e00ff */
[----:B---3--:R-:W-:Y:S01]  /*df80*/  FMNMX.FTZ R102, R101, R178, !PT ;  /* 0x000000b265667209 */ /* 0x008fe20007810000 */
[----:B------:R1:W2:Y:S01]  /*df90*/  MUFU.EX2 R3, R2 ;  /* 0x0000000200037308 */ /* 0x0002a20000000800 */
[----:B------:R-:W-:Y:S01]  /*dfa0*/  FMNMX.FTZ R101, R174, R179, !PT ;  /* 0x000000b3ae657209 */ /* 0x000fe20007810000 */
[----:B------:R-:W-:Y:S01]  /*dfb0*/  FMUL.FTZ R0, R0, UR4 ;  /* 0x0000000400007c20 */ /* 0x000fe20008410000 */
[----:B------:R-:W-:Y:S01]  /*dfc0*/  LOP3.LUT R175, R229, UR25, R106, 0x96, !PT ;  /* 0x00000019e5af7c12 */ /* 0x000fe2000f8e966a */
[----:B------:R-:W-:Y:S01]  /*dfd0*/  FMUL.FTZ R106, R104, UR4 ;  /* 0x00000004686a7c20 */ /* 0x000fe20008410000 */
[----:B------:R-:W-:Y:S01]  /*dfe0*/  LOP3.LUT R173, R107, UR10, R172, 0x96, !PT ;  /* 0x0000000a6bad7c12 */ /* 0x000fe2000f8e96ac */
[----:B------:R-:W-:Y:S01]  /*dff0*/  FMUL.FTZ R107, R103, UR4 ;  /* 0x00000004676b7c20 */ /* 0x000fe20008410000 */
[C---:B------:R-:W-:Y:S01]  /*e000*/  FSETP.NEU.FTZ.AND P0, PT, R102.reuse, -INF , PT ;  /* 0xff8000006600780b */ /* 0x040fe20003f1d000 */
[----:B------:R-:W-:Y:S04]  /*e010*/  IMAD.WIDE.U32 R174, R175, -0x326172a9, RZ ;  /* 0xcd9e8d57afae7825 */ /* 0x000fe800078e00ff */
[----:B------:R-:W-:Y:S05]  /*e020*/  IMAD.WIDE.U32 R222, R173, -0x326172a9, RZ ;  /* 0xcd9e8d57adde7825 */ /* 0x000fea00078e00ff */
[----:B------:R-:W-:Y:S01]  /*e030*/  LOP3.LUT R236, R223, UR9, R176, 0x96, !PT ;  /* 0x00000009dfec7c12 */ /* 0x000fe2000f8e96b0 */
[----:B-1----:R-:W-:Y:S01]  /*e040*/  FADD.FTZ R2, -R102, R100 ;  /* 0x0000006466027221 */ /* 0x002fe20000010100 */
[C---:B--2---:R-:W-:Y:S01]  /*e050*/  FMUL.FTZ R68, R3.reuse, R68 ;  /* 0x0000004403447220 */ /* 0x044fe20000410000 */
[----:B------:R1:W2:Y:S01]  /*e060*/  MUFU.EX2 R100, R0 ;  /* 0x0000000000647308 */ /* 0x0002a20000000800 */
[C---:B------:R-:W-:Y:S01]  /*e070*/  FMUL.FTZ R69, R3.reuse, R69 ;  /* 0x0000004503457220 */ /* 0x040fe20000410000 */
[----:B------:R-:W-:Y:S01]  /*e080*/  FMUL.FTZ R2, R2, UR4 ;  /* 0x0000000402027c20 */ /* 0x000fe20008410000 */
[C---:B------:R-:W-:Y:S01]  /*e090*/  FMUL.FTZ R80, R3.reuse, R80 ;  /* 0x0000005003507220 */ /* 0x040fe20000410000 */
[C---:B------:R-:W-:Y:S01]  /*e0a0*/  FMUL.FTZ R81, R3.reuse, R81 ;  /* 0x0000005103517220 */ /* 0x040fe20000410000 */
[C---:B------:R-:W-:Y:S01]  /*e0b0*/  FMUL.FTZ R84, R3.reuse, R84 ;  /* 0x0000005403547220 */ /* 0x040fe20000410000 */
[C---:B------:R-:W-:Y:S01]  /*e0c0*/  FMUL.FTZ R85, R3.reuse, R85 ;  /* 0x0000005503557220 */ /* 0x040fe20000410000 */
[C---:B------:R-:W-:Y:S03]  /*e0d0*/  FMUL.FTZ R96, R3.reuse, R96 ;  /* 0x0000006003607220 */ /* 0x040fe60000410000 */
[----:B------:R-:W3:Y:S01]  /*e0e0*/  MUFU.EX2 R2, R2 ;  /* 0x0000000200027308 */ /* 0x000ee20000000800 */
[----:B------:R-:W-:Y:S01]  /*e0f0*/  FMUL.FTZ R97, R3, R97 ;  /* 0x0000006103617220 */ /* 0x000fe20000410000 */
[----:B-1----:R-:W-:Y:S01]  /*e100*/  FADD.FTZ R0, -R101, R105 ;  /* 0x0000006965007221 */ /* 0x002fe20000010100 */
[----:B------:R-:W-:Y:S01]  /*e110*/  FSEL R105, R106, RZ, P3 ;  /* 0x000000ff6a697208 */ /* 0x000fe20001800000 */
[----:B--2---:R-:W-:Y:S01]  /*e120*/  FMUL.FTZ R70, R100, R70 ;  /* 0x0000004664467220 */ /* 0x004fe20000410000 */
[----:B------:R-:W-:Y:S01]  /*e130*/  FSEL R106, R107, RZ, P2 ;  /* 0x000000ff6b6a7208 */ /* 0x000fe20001000000 */
[----:B------:R-:W-:Y:S01]  /*e140*/  FMUL.FTZ R107, R102, UR4 ;  /* 0x00000004666b7c20 */ /* 0x000fe20008410000 */
[----:B------:R-:W-:Y:S01]  /*e150*/  FMUL.FTZ R0, R0, UR4 ;  /* 0x0000000400007c20 */ /* 0x000fe20008410000 */
[--C-:B------:R-:W-:Y:S01]  /*e160*/  FFMA.FTZ R4, R4, UR4, -R105.reuse ;  /* 0x0000000404047c23 */ /* 0x100fe20008010869 */
[--C-:B------:R-:W-:Y:S01]  /*e170*/  FFMA.FTZ R172, R5, UR4, -R105.reuse ;  /* 0x0000000405ac7c23 */ /* 0x100fe20008010869 */
[--C-:B------:R-:W-:Y:S01]  /*e180*/  FFMA.FTZ R237, R48, UR4, -R105.reuse ;  /* 0x0000000430ed7c23 */ /* 0x100fe20008010869 */
[----:B------:R-:W-:Y:S01]  /*e190*/  FSEL R5, R107, RZ, P0 ;  /* 0x000000ff6b057208 */ /* 0x000fe20000000000 */
[----:B------:R1:W-:Y:S01]  /*e1a0*/  MUFU.EX2 R188, R4 ;  /* 0x0000000400bc7308 */ /* 0x0003e20000000800 */
[----:B------:R-:W-:Y:S01]  /*e1b0*/  FSETP.NEU.FTZ.AND P0, PT, R101, -INF , PT ;  /* 0xff8000006500780b */ /* 0x000fe20003f1d000 */
[--C-:B------:R-:W-:Y:S01]  /*e1c0*/  FFMA.FTZ R238, R49, UR4, -R105.reuse ;  /* 0x0000000431ee7c23 */ /* 0x100fe20008010869 */
[--C-:B------:R-:W-:Y:S01]  /*e1d0*/  FFMA.FTZ R6, R6, UR4, -R106.reuse ;  /* 0x0000000406067c23 */ /* 0x100fe2000801086a */
[----:B------:R-:W2:Y:S01]  /*e1e0*/  LDL.64 R48, [R1+0x8] ;  /* 0x0000080001307983 */ /* 0x000ea20000100a00 */
[----:B------:R-:W-:Y:S01]  /*e1f0*/  FFMA.FTZ R227, R36, UR4, -R105 ;  /* 0x0000000424e37c23 */ /* 0x000fe20008010869 */
[--C-:B------:R-:W-:Y:S01]  /*e200*/  FFMA.FTZ R12, R12, UR4, -R5.reuse ;  /* 0x000000040c0c7c23 */ /* 0x100fe20008010805 */
[--C-:B------:R-:W-:Y:S03]  /*e210*/  FFMA.FTZ R13, R13, UR4, -R5.reuse ;  /* 0x000000040d0d7c23 */ /* 0x100fe60008010805 */
[----:B------:R4:W-:Y:S01]  /*e220*/  MUFU.EX2 R36, R6 ;  /* 0x0000000600247308 */ /* 0x0009e20000000800 */
[C---:B---3--:R-:W-:Y:S01]  /*e230*/  FMUL.FTZ R72, R2.reuse, R72 ;  /* 0x0000004802487220 */ /* 0x048fe20000410000 */
[C---:B------:R-:W-:Y:S01]  /*e240*/  FMUL.FTZ R73, R2.reuse, R73 ;  /* 0x0000004902497220 */ /* 0x040fe20000410000 */
[C---:B------:R-:W-:Y:S01]  /*e250*/  FMUL.FTZ R76, R2.reuse, R76 ;  /* 0x0000004c024c7220 */ /* 0x040fe20000410000 */
[C---:B------:R-:W-:Y:S01]  /*e260*/  FMUL.FTZ R77, R2.reuse, R77 ;  /* 0x0000004d024d7220 */ /* 0x040fe20000410000 */
[C---:B------:R-:W-:Y:S01]  /*e270*/  FMUL.FTZ R88, R2.reuse, R88 ;  /* 0x0000005802587220 */ /* 0x040fe20000410000 */
[C---:B------:R-:W-:Y:S01]  /*e280*/  FMUL.FTZ R89, R2.reuse, R89 ;  /* 0x0000005902597220 */ /* 0x040fe20000410000 */
[C---:B------:R-:W-:Y:S01]  /*e290*/  FMUL.FTZ R92, R2.reuse, R92 ;  /* 0x0000005c025c7220 */ /* 0x040fe20000410000 */
[----:B------:R-:W-:Y:S01]  /*e2a0*/  FMUL.FTZ R93, R2, R93 ;  /* 0x0000005d025d7220 */ /* 0x000fe20000410000 */
[----:B-1----:R-:W-:Y:S01]  /*e2b0*/  FMUL.FTZ R4, R101, UR4 ;  /* 0x0000000465047c20 */ /* 0x002fe20008410000 */
[--C-:B------:R-:W-:Y:S01]  /*e2c0*/  FFMA.FTZ R225, R38, UR4, -R106.reuse ;  /* 0x0000000426e17c23 */ /* 0x100fe2000801086a */
[----:B------:R-:W-:Y:S01]  /*e2d0*/  FFMA.FTZ R226, R39, UR4, -R106 ;  /* 0x0000000427e27c23 */ /* 0x000fe2000801086a */
[--C-:B------:R-:W-:Y:S01]  /*e2e0*/  FFMA.FTZ R211, R29, UR4, -R5.reuse ;  /* 0x000000041dd37c23 */ /* 0x100fe20008010805 */
[--C-:B------:R-:W-:Y:S01]  /*e2f0*/  FFMA.FTZ R241, R56, UR4, -R5.reuse ;  /* 0x0000000438f17c23 */ /* 0x100fe20008010805 */
[----:B------:R-:W-:Y:S01]  /*e300*/  FSEL R4, R4, RZ, P0 ;  /* 0x000000ff04047208 */ /* 0x000fe20000000000 */
[----:B------:R-:W-:Y:S01]  /*e310*/  FMUL.FTZ R56, R2, R144 ;  /* 0x0000009002387220 */ /* 0x000fe20000410000 */
[--C-:B------:R-:W-:Y:S01]  /*e320*/  FFMA.FTZ R243, R57, UR4, -R5.reuse ;  /* 0x0000000439f37c23 */ /* 0x100fe20008010805 */
[----:B----4-:R-:W-:Y:S01]  /*e330*/  LOP3.LUT R6, R175, UR24, R222, 0x96, !PT ;  /* 0x00000018af067c12 */ /* 0x010fe2000f8e96de */
[--C-:B------:R-:W-:Y:S01]  /*e340*/  FFMA.FTZ R248, R60, UR4, -R5.reuse ;  /* 0x000000043cf87c23 */ /* 0x100fe20008010805 */
[--C-:B------:R-:W-:Y:S01]  /*e350*/  FFMA.FTZ R11, R11, UR4, -R4.reuse ;  /* 0x000000040b0b7c23 */ /* 0x100fe20008010804 */
[--C-:B------:R-:W-:Y:S01]  /*e360*/  FFMA.FTZ R189, R26, UR4, -R4.reuse ;  /* 0x000000041abd7c23 */ /* 0x100fe20008010804 */
[--C-:B------:R-:W-:Y:S01]  /*e370*/  FFMA.FTZ R197, R27, UR4, -R4.reuse ;  /* 0x000000041bc57c23 */ /* 0x100fe20008010804 */
[--C-:B------:R-:W-:Y:S01]  /*e380*/  FFMA.FTZ R249, R61, UR4, -R5.reuse ;  /* 0x000000043df97c23 */ /* 0x100fe20008010805 */
[----:B------:R1:W-:Y:S01]  /*e390*/  MUFU.EX2 R181, R11 ;  /* 0x0000000b00b57308 */ /* 0x0003e20000000800 */
[----:B------:R-:W3:Y:S01]  /*e3a0*/  LDL.64 R26, [R1+0x18] ;  /* 0x00001800011a7983 */ /* 0x000ee20000100a00 */
        /* <DEDUP_REMOVED lines=10> */
[----:B------:R-:W-:Y:S01]  /*e450*/  FFMA.FTZ R217, R42, UR4, -R4 ;  /* 0x000000042ad97c23 */ /* 0x000fe20008010804 */
[C---:B------:R-:W-:Y:S01]  /*e460*/  FMUL.FTZ R57, R2.reuse, R145 ;  /* 0x0000009102397220 */ /* 0x040fe20000410000 */
[C---:B------:R-:W-:Y:S01]  /*e470*/  FMUL.FTZ R60, R2.reuse, R140 ;  /* 0x0000008c023c7220 */ /* 0x040fe20000410000 */
[----:B------:R-:W-:Y:S01]  /*e480*/  ISETP.LE.U32.AND P6, PT, R5, UR13, PT ;  /* 0x0000000d05007c0c */ /* 0x000fe2000bfc3070 */
[----:B------:R-:W-:Y:S01]  /*e490*/  FMUL.FTZ R61, R2, R141 ;  /* 0x0000008d023d7220 */ /* 0x000fe20000410000 */
[----:B------:R-:W-:Y:S01]  /*e4a0*/  LOP3.LUT R5, R6, 0xffff, RZ, 0xc0, !PT ;  /* 0x0000ffff06057812 */ /* 0x000fe200078ec0ff */
[----:B-1----:R-:W4:Y:S01]  /*e4b0*/  LDL.LU R11, [R1+0x128] ;  /* 0x00012800010b7983 */ /* 0x002f220000300800 */
[----:B------:R-:W-:Y:S02]  /*e4c0*/  IMAD.MOV.U32 R24, RZ, RZ, R230 ;  /* 0x000000ffff187224 */ /* 0x000fe400078e00e6 */
[----:B------:R-:W-:Y:S01]  /*e4d0*/  FFMA.FTZ R242, R54, UR4, -R106 ;  /* 0x0000000436f27c23 */ /* 0x000fe2000801086a */
[----:B------:R-:W-:Y:S01]  /*e4e0*/  SHF.R.U32.HI R5, RZ, 0x8, R5 ;  /* 0x00000008ff057819 */ /* 0x000fe20000011605 */
[----:B------:R-:W-:Y:S01]  /*e4f0*/  FMUL.FTZ R54, R100, R114 ;  /* 0x0000007264367220 */ /* 0x000fe20000410000 */
[----:B------:R-:W-:Y:S01]  /*e500*/  MUFU.EX2 R187, R8 ;  /* 0x0000000800bb7308 */ /* 0x000fe20000000800 */
[--C-:B------:R-:W-:Y:S01]  /*e510*/  FFMA.FTZ R215, R32, UR4, -R105.reuse ;  /* 0x0000000420d77c23 */ /* 0x100fe20008010869 */
[----:B------:R-:W-:Y:S01]  /*e520*/  LOP3.LUT R5, R5, 0xffff, RZ, 0xc0, !PT ;  /* 0x0000ffff05057812 */ /* 0x000fe200078ec0ff */
[--C-:B------:R-:W-:Y:S01]  /*e530*/  FFMA.FTZ R16, R16, UR4, -R105.reuse ;  /* 0x0000000410107c23 */ /* 0x100fe20008010869 */
[--C-:B------:R-:W-:Y:S01]  /*e540*/  FFMA.FTZ R17, R17, UR4, -R105.reuse ;  /* 0x0000000411117c23 */ /* 0x100fe20008010869 */
[--C-:B------:R-:W-:Y:S01]  /*e550*/  FFMA.FTZ R196, R20, UR4, -R105.reuse ;  /* 0x0000000414c47c23 */ /* 0x100fe20008010869 */
[----:B------:R-:W-:Y:S01]  /*e560*/  ISETP.LE.U32.AND P5, PT, R5, UR13, PT ;  /* 0x0000000d05007c0c */ /* 0x000fe2000bfa3070 */
[--C-:B------:R-:W-:Y:S01]  /*e570*/  FFMA.FTZ R198, R21, UR4, -R105.reuse ;  /* 0x0000000415c67c23 */ /* 0x100fe20008010869 */
[--C-:B------:R-:W-:Y:S02]  /*e580*/  SHF.R.U32.HI R5, RZ, 0x18, R6.reuse ;  /* 0x00000018ff057819 */ /* 0x100fe40000011606 */
[----:B------:R1:W-:Y:S01]  /*e590*/  MUFU.EX2 R182, R16 ;  /* 0x0000001000b67308 */ /* 0x0003e20000000800 */
[----:B------:R-:W-:Y:S01]  /*e5a0*/  SHF.R.U32.HI R6, RZ, 0x10, R6 ;  /* 0x00000010ff067819 */ /* 0x000fe20000011606 */
[----:B------:R-:W-:Y:S01]  /*e5b0*/  FFMA.FTZ R216, R33, UR4, -R105 ;  /* 0x0000000421d87c23 */ /* 0x000fe20008010869 */
[----:B------:R-:W-:Y:S01]  /*e5c0*/  ISETP.LE.U32.AND P3, PT, R5, UR13, PT ;  /* 0x0000000d05007c0c */ /* 0x000fe2000bf63070 */
[----:B------:R-:W-:Y:S01]  /*e5d0*/  IMAD.MOV.U32 R33, RZ, RZ, R185 ;  /* 0x000000ffff217224 */ /* 0x000fe200078e00b9 */
[----:B------:R-:W-:Y:S01]  /*e5e0*/  LOP3.LUT R6, R6, 0xff, RZ, 0xc0, !PT ;  /* 0x000000ff06067812 */ /* 0x000fe200078ec0ff */
[--C-:B------:R-:W-:Y:S01]  /*e5f0*/  FFMA.FTZ R250, R66, UR4, -R106.reuse ;  /* 0x0000000442fa7c23 */ /* 0x100fe2000801086a */
[----:B------:R-:W-:Y:S03]  /*e600*/  FFMA.FTZ R251, R67, UR4, -R106 ;  /* 0x0000000443fb7c23 */ /* 0x000fe6000801086a */
[----:B------:R5:W-:Y:S01]  /*e610*/  MUFU.EX2 R179, R17 ;  /* 0x0000001100b37308 */ /* 0x000be20000000800 */
[----:B------:R-:W-:Y:S01]  /*e620*/  ISETP.LE.U32.AND P4, PT, R6, UR13, PT ;  /* 0x0000000d06007c0c */ /* 0x000fe2000bf83070 */
[C---:B------:R-:W-:Y:S01]  /*e630*/  FMUL.FTZ R66, R100.reuse, R110 ;  /* 0x0000006e64427220 */ /* 0x040fe20000410000 */
[----:B------:R-:W-:Y:S01]  /*e640*/  FMUL.FTZ R67, R100, R111 ;  /* 0x0000006f64437220 */ /* 0x000fe20000410000 */
[----:B------:R-:W-:Y:S02]  /*e650*/  IMAD.MOV.U32 R25, RZ, RZ, R231 ;  /* 0x000000ffff197224 */ /* 0x000fe400078e00e7 */
[----:B------:R-:W-:Y:S01]  /*e660*/  FFMA.FTZ R229, R37, UR4, -R105 ;  /* 0x0000000425e57c23 */ /* 0x000fe20008010869 */
[----:B------:R-:W-:Y:S02]  /*e670*/  IMAD.MOV.U32 R29, RZ, RZ, R33 ;  /* 0x000000ffff1d7224 */ /* 0x000fe400078e0021 */
[--C-:B------:R-:W-:Y:S01]  /*e680*/  FFMA.FTZ R245, R52, UR4, -R105.reuse ;  /* 0x0000000434f57c23 */ /* 0x100fe20008010869 */
[----:B------:R5:W-:Y:S01]  /*e690*/  MUFU.EX2 R183, R12 ;  /* 0x0000000c00b77308 */ /* 0x000be20000000800 */
[--C-:B------:R-:W-:Y:S01]  /*e6a0*/  FFMA.FTZ R246, R53, UR4, -R105.reuse ;  /* 0x0000000435f67c23 */ /* 0x100fe20008010869 */
[--C-:B------:R-:W-:Y:S01]  /*e6b0*/  FFMA.FTZ R252, R64, UR4, -R105.reuse ;  /* 0x0000000440fc7c23 */ /* 0x100fe20008010869 */
[----:B------:R-:W-:Y:S01]  /*e6c0*/  FFMA.FTZ R220, R65, UR4, -R105 ;  /* 0x0000000441dc7c23 */ /* 0x000fe20008010869 */
[----:B------:R-:W-:Y:S01]  /*e6d0*/  FFMA.FTZ R240, R59, UR4, -R4 ;  /* 0x000000043bf07c23 */ /* 0x000fe20008010804 */
[C---:B-1----:R-:W-:Y:S01]  /*e6e0*/  FMUL.FTZ R16, R3.reuse, R132 ;  /* 0x0000008403107220 */ /* 0x042fe20000410000 */
[C---:B------:R-:W-:Y:S01]  /*e6f0*/  FMUL.FTZ R33, R3.reuse, R125 ;  /* 0x0000007d03217220 */ /* 0x040fe20000410000 */
[C---:B------:R-:W-:Y:S03]  /*e700*/  FMUL.FTZ R37, R3.reuse, R121 ;  /* 0x0000007903257220 */ /* 0x040fe60000410000 */
[----:B------:R1:W-:Y:S01]  /*e710*/  MUFU.EX2 R177, R13 ;  /* 0x0000000d00b17308 */ /* 0x0003e20000000800 */
[C---:B-----5:R-:W-:Y:S01]  /*e720*/  FMUL.FTZ R17, R3.reuse, R133 ;  /* 0x0000008503117220 */ /* 0x060fe20000410000 */
[C---:B------:R-:W-:Y:S01]  /*e730*/  FMUL.FTZ R52, R3.reuse, R112 ;  /* 0x0000007003347220 */ /* 0x040fe20000410000 */
[C---:B------:R-:W-:Y:S01]  /*e740*/  FMUL.FTZ R53, R3.reuse, R113 ;  /* 0x0000007103357220 */ /* 0x040fe20000410000 */
[C---:B------:R-:W-:Y:S01]  /*e750*/  FMUL.FTZ R64, R3.reuse, R108 ;  /* 0x0000006c03407220 */ /* 0x040fe20000410000 */
[----:B------:R-:W-:Y:S01]  /*e760*/  FMUL.FTZ R65, R3, R109 ;  /* 0x0000006d03417220 */ /* 0x000fe20000410000 */
[--C-:B------:R-:W-:Y:S01]  /*e770*/  FFMA.FTZ R107, R22, UR4, -R106.reuse ;  /* 0x00000004166b7c23 */ /* 0x100fe2000801086a */
[--C-:B------:R-:W-:Y:S01]  /*e780*/  FFMA.FTZ R7, R7, UR4, -R106.reuse ;  /* 0x0000000407077c23 */ /* 0x100fe2000801086a */
[--C-:B------:R-:W-:Y:S01]  /*e790*/  FFMA.FTZ R18, R18, UR4, -R106.reuse ;  /* 0x0000000412127c23 */ /* 0x100fe2000801086a */
[----:B------:R-:W-:Y:S01]  /*e7a0*/  FMUL.FTZ R12, R2, R164 ;  /* 0x000000a4020c7220 */ /* 0x000fe20000410000 */
[--C-:B------:R-:W-:Y:S01]  /*e7b0*/  FFMA.FTZ R19, R19, UR4, -R106.reuse ;  /* 0x0000000413137c23 */ /* 0x100fe2000801086a */
[----:B------:R5:W-:Y:S01]  /*e7c0*/  MUFU.EX2 R247, R7 ;  /* 0x0000000700f77308 */ /* 0x000be20000000800 */
[--C-:B------:R-:W-:Y:S01]  /*e7d0*/  FFMA.FTZ R201, R23, UR4, -R106.reuse ;  /* 0x0000000417c97c23 */ /* 0x100fe2000801086a */
[----:B------:R-:W-:Y:S01]  /*e7e0*/  FMUL.FTZ R23, R100, R131 ;  /* 0x0000008364177220 */ /* 0x000fe20000410000 */
[--C-:B------:R-:W-:Y:S01]  /*e7f0*/  FFMA.FTZ R210, R34, UR4, -R106.reuse ;  /* 0x0000000422d27c23 */ /* 0x100fe2000801086a */
[--C-:B------:R-:W-:Y:S01]  /*e800*/  FFMA.FTZ R214, R35, UR4, -R106.reuse ;  /* 0x0000000423d67c23 */ /* 0x100fe2000801086a */
[--C-:B------:R-:W-:Y:S01]  /*e810*/  FFMA.FTZ R233, R50, UR4, -R106.reuse ;  /* 0x0000000432e97c23 */ /* 0x100fe2000801086a */
[----:B-1----:R-:W-:Y:S01]  /*e820*/  FMUL.FTZ R13, R2, R165 ;  /* 0x000000a5020d7220 */ /* 0x002fe20000410000 */
[--C-:B------:R-:W-:Y:S03]  /*e830*/  FFMA.FTZ R235, R51, UR4, -R106.reuse ;  /* 0x0000000433eb7c23 */ /* 0x100fe6000801086a */
[----:B------:R1:W-:Y:S01]  /*e840*/  MUFU.EX2 R185, R18 ;  /* 0x0000001200b97308 */ /* 0x0003e20000000800 */
[----:B------:R-:W-:Y:S01]  /*e850*/  FFMA.FTZ R244, R55, UR4, -R106 ;  /* 0x0000000437f47c23 */ /* 0x000fe2000801086a */
        /* <DEDUP_REMOVED lines=8> */
[C---:B------:R-:W-:Y:S01]  /*e8e0*/  FMUL.FTZ R50, R100.reuse, R118 ;  /* 0x0000007664327220 */ /* 0x040fe20000410000 */
[C---:B------:R-:W-:Y:S01]  /*e8f0*/  FMUL.FTZ R51, R100.reuse, R119 ;  /* 0x0000007764337220 */ /* 0x040fe20000410000 */
[C---:B------:R-:W-:Y:S01]  /*e900*/  FMUL.FTZ R55, R100.reuse, R115 ;  /* 0x0000007364377220 */ /* 0x040fe20000410000 */
[C---:B------:R-:W-:Y:S01]  /*e910*/  FMUL.FTZ R71, R100.reuse, R71 ;  /* 0x0000004764477220 */ /* 0x040fe20000410000 */
[C---:B------:R-:W-:Y:S01]  /*e920*/  FMUL.FTZ R82, R100.reuse, R82 ;  /* 0x0000005264527220 */ /* 0x040fe20000410000 */
[C---:B------:R-:W-:Y:S03]  /*e930*/  FMUL.FTZ R83, R100.reuse, R83 ;  /* 0x0000005364537220 */ /* 0x040fe60000410000 */
[----:B------:R-:W5:Y:S01]  /*e940*/  MUFU.EX2 R0, R0 ;  /* 0x0000000000007308 */ /* 0x000f620000000800 */
[C---:B-1----:R-:W-:Y:S01]  /*e950*/  FMUL.FTZ R18, R100.reuse, R134 ;  /* 0x0000008664127220 */ /* 0x042fe20000410000 */
[C---:B------:R-:W-:Y:S01]  /*e960*/  FMUL.FTZ R86, R100.reuse, R86 ;  /* 0x0000005664567220 */ /* 0x040fe20000410000 */
[C---:B------:R-:W-:Y:S01]  /*e970*/  FMUL.FTZ R87, R100.reuse, R87 ;  /* 0x0000005764577220 */ /* 0x040fe20000410000 */
[C---:B------:R-:W-:Y:S01]  /*e980*/  FMUL.FTZ R98, R100.reuse, R98 ;  /* 0x0000006264627220 */ /* 0x040fe20000410000 */
[----:B------:R-:W-:Y:S01]  /*e990*/  FMUL.FTZ R99, R100, R99 ;  /* 0x0000006364637220 */ /* 0x000fe20000410000 */
[----:B------:R-:W-:Y:S01]  /*e9a0*/  FFMA.FTZ R10, R10, UR4, -R4 ;  /* 0x000000040a0a7c23 */ /* 0x000fe20008010804 */
[----:B------:R-:W-:Y:S03]  /*e9b0*/  IMAD.MOV.U32 R32, RZ, RZ, R184 ;  /* 0x000000ffff207224 */ /* 0x000fe600078e00b8 */
[----:B------:R-:W-:Y:S01]  /*e9c0*/  MUFU.EX2 R122, R189 ;  /* 0x000000bd007a7308 */ /* 0x000fe20000000800 */
[----:B------:R-:W-:Y:S01]  /*e9d0*/  FMUL.FTZ R19, R100, R135 ;  /* 0x0000008764137220 */ /* 0x000fe20000410000 */
[----:B------:R-:W-:Y:S02]  /*e9e0*/  IMAD.MOV.U32 R20, RZ, RZ, R202 ;  /* 0x000000ffff147224 */ /* 0x000fe400078e00ca */
[----:B------:R-:W-:Y:S01]  /*e9f0*/  FFMA.FTZ R14, R14, UR4, -R4 ;  /* 0x000000040e0e7c23 */ /* 0x000fe20008010804 */
[----:B------:R-:W-:Y:S02]  /*ea00*/  IMAD.MOV.U32 R28, RZ, RZ, R32 ;  /* 0x000000ffff1c7224 */ /* 0x000fe400078e0020 */
[C---:B------:R-:W-:Y:S01]  /*ea10*/  FMUL.FTZ R32, R3.reuse, R124 ;  /* 0x0000007c03207220 */ /* 0x040fe20000410000 */
[----:B------:R-:W-:Y:S02]  /*ea20*/  IMAD.MOV.U32 R40, RZ, RZ, R20 ;  /* 0x000000ffff287224 */ /* 0x000fe400078e0014 */
[----:B------:R-:W-:Y:S01]  /*ea30*/  FMUL.FTZ R20, R3, R128 ;  /* 0x0000008003147220 */ /* 0x000fe20000410000 */
[----:B------:R-:W-:Y:S01]  /*ea40*/  MUFU.EX2 R184, R9 ;  /* 0x0000000900b87308 */ /* 0x000fe20000000800 */
[----:B-----5:R-:W-:Y:S01]  /*ea50*/  FMUL.FTZ R59, R0, R147 ;  /* 0x00000093003b7220 */ /* 0x020fe20000410000 */
[----:B------:R-:W-:Y:S02]  /*ea60*/  IMAD.MOV.U32 R42, RZ, RZ, R28 ;  /* 0x000000ffff2a7224 */ /* 0x000fe400078e001c */
        /* <DEDUP_REMOVED lines=9> */
[----:B------:R-:W-:Y:S01]  /*eb00*/  MUFU.EX2 R112, R198 ;  /* 0x000000c600707308 */ /* 0x000fe20000000800 */
[----:B------:R-:W-:Y:S02]  /*eb10*/  IMAD.MOV.U32 R21, RZ, RZ, R203 ;  /* 0x000000ffff157224 */ /* 0x000fe400078e00cb */
[--C-:B------:R-:W-:Y:S01]  /*eb20*/  FFMA.FTZ R203, R31, UR4, -R4.reuse ;  /* 0x000000041fcb7c23 */ /* 0x100fe20008010804 */
[--C-:B------:R-:W-:Y:S01]  /*eb30*/  FFMA.FTZ R15, R15, UR4, -R4.reuse ;  /* 0x000000040f0f7c23 */ /* 0x100fe20008010804 */
[----:B------:R-:W-:Y:S01]  /*eb40*/  FFMA.FTZ R202, R30, UR4, -R4 ;  /* 0x000000041eca7c23 */ /* 0x000fe20008010804 */
[----:B------:R-:W-:Y:S02]  /*eb50*/  IMAD.MOV.U32 R41, RZ, RZ, R21 ;  /* 0x000000ffff297224 */ /* 0x000fe400078e0015 */
[----:B------:R-:W-:Y:S01]  /*eb60*/  FMUL.FTZ R21, R3, R129 ;  /* 0x0000008103157220 */ /* 0x000fe20000410000 */
[----:B------:R-:W-:Y:S02]  /*eb70*/  IMAD.MOV.U32 R30, RZ, RZ, R40 ;  /* 0x000000ffff1e7224 */ /* 0x000fe400078e0028 */
[C---:B------:R-:W-:Y:S01]  /*eb80*/  FMUL.FTZ R40, R2.reuse, R152 ;  /* 0x0000009802287220 */ /* 0x040fe20000410000 */
[----:B------:R-:W-:Y:S02]  /*eb90*/  IMAD.MOV.U32 R31, RZ, RZ, R41 ;  /* 0x000000ffff1f7224 */ /* 0x000fe400078e0029 */
[----:B------:R-:W-:Y:S01]  /*eba0*/  FMUL.FTZ R41, R2, R153 ;  /* 0x0000009902297220 */ /* 0x000fe20000410000 */
[----:B------:R-:W-:Y:S01]  /*ebb0*/  IMAD.MOV.U32 R134, RZ, RZ, R30 ;  /* 0x000000ffff867224 */ /* 0x000fe200078e001e */
[----:B------:R-:W-:Y:S01]  /*ebc0*/  MUFU.EX2 R129, R107 ;  /* 0x0000006b00817308 */ /* 0x000fe20000000800 */
[----:B------:R-:W-:Y:S02]  /*ebd0*/  IMAD.MOV.U32 R135, RZ, RZ, R31 ;  /* 0x000000ffff877224 */ /* 0x000fe400078e001f */
[C---:B------:R-:W-:Y:S01]  /*ebe0*/  FMUL.FTZ R30, R0.reuse, R158 ;  /* 0x0000009e001e7220 */ /* 0x040fe20000410000 */
[----:B------:R-:W-:Y:S01]  /*ebf0*/  FMUL.FTZ R31, R0, R159 ;  /* 0x0000009f001f7220 */ /* 0x000fe20000410000 */
[--C-:B------:R-:W-:Y:S01]  /*ec00*/  FFMA.FTZ R219, R43, UR4, -R4.reuse ;  /* 0x000000042bdb7c23 */ /* 0x100fe20008010804 */
[----:B------:R-:W-:Y:S02]  /*ec10*/  IMAD.MOV.U32 R43, RZ, RZ, R29 ;  /* 0x000000ffff2b7224 */ /* 0x000fe400078e001d */
[----:B------:R-:W-:Y:S01]  /*ec20*/  FMUL.FTZ R29, R2, R157 ;  /* 0x0000009d021d7220 */ /* 0x000fe20000410000 */
[----:B------:R-:W-:Y:S01]  /*ec30*/  FFMA.FTZ R230, R46, UR4, -R4 ;  /* 0x000000042ee67c23 */ /* 0x000fe20008010804 */
[----:B------:R-:W-:Y:S01]  /*ec40*/  IMAD.MOV.U32 R46, RZ, RZ, R24 ;  /* 0x000000ffff2e7224 */ /* 0x000fe200078e0018 */
[----:B------:R1:W-:Y:S01]  /*ec50*/  MUFU.EX2 R128, R15 ;  /* 0x0000000f00807308 */ /* 0x0003e20000000800 */
[--C-:B------:R-:W-:Y:S01]  /*ec60*/  FFMA.FTZ R231, R47, UR4, -R4.reuse ;  /* 0x000000042fe77c23 */ /* 0x100fe20008010804 */
[----:B------:R-:W-:Y:S02]  /*ec70*/  IMAD.MOV.U32 R47, RZ, RZ, R25 ;  /* 0x000000ffff2f7224 */ /* 0x000fe400078e0019 */
[----:B------:R-:W-:Y:S01]  /*ec80*/  FMUL.FTZ R25, R2, R161 ;  /* 0x000000a102197220 */ /* 0x000fe20000410000 */
[--C-:B------:R-:W-:Y:S01]  /*ec90*/  FFMA.FTZ R239, R58, UR4, -R4.reuse ;  /* 0x000000043aef7c23 */ /* 0x100fe20008010804 */
[----:B------:R-:W-:Y:S01]  /*eca0*/  FMUL.FTZ R58, R0, R146 ;  /* 0x00000092003a7220 */ /* 0x000fe20000410000 */
[----:B------:R-:W-:Y:S01]  /*ecb0*/  FFMA.FTZ R173, R62, UR4, -R4 ;  /* 0x000000043ead7c23 */ /* 0x000fe20008010804 */
[C---:B------:R-:W-:Y:S02]  /*ecc0*/  FMUL.FTZ R62, R0.reuse, R142 ;  /* 0x0000008e003e7220 */ /* 0x040fe40000410000 */
[----:B------:R-:W-:Y:S01]  /*ecd0*/  MUFU.EX2 R123, R214 ;  /* 0x000000d6007b7308 */ /* 0x000fe20000000800 */
[----:B------:R-:W-:Y:S02]  /*ece0*/  IMAD.MOV.U32 R124, RZ, RZ, R46 ;  /* 0x000000ffff7c7224 */ /* 0x000fe400078e002e */
[C---:B------:R-:W-:Y:S01]  /*ecf0*/  FMUL.FTZ R46, R0.reuse, R150 ;  /* 0x00000096002e7220 */ /* 0x040fe20000410000 */
[----:B------:R-:W-:Y:S02]  /*ed00*/  IMAD.MOV.U32 R125, RZ, RZ, R47 ;  /* 0x000000ffff7d7224 */ /* 0x000fe400078e002f */
[C---:B------:R-:W-:Y:S01]  /*ed10*/  FMUL.FTZ R47, R0.reuse, R151 ;  /* 0x00000097002f7220 */ /* 0x040fe20000410000 */
[----:B------:R-:W-:Y:S02]  /*ed20*/  IMAD.MOV.U32 R138, RZ, RZ, R42 ;  /* 0x000000ffff8a7224 */ /* 0x000fe400078e002a */
[C---:B------:R-:W-:Y:S01]  /*ed30*/  FMUL.FTZ R42, R0.reuse, R154 ;  /* 0x0000009a002a7220 */ /* 0x040fe20000410000 */
[----:B------:R-:W-:Y:S02]  /*ed40*/  IMAD.MOV.U32 R139, RZ, RZ, R43 ;  /* 0x000000ffff8b7224 */ /* 0x000fe400078e002b */
[C---:B------:R-:W-:Y:S01]  /*ed50*/  FMUL.FTZ R43, R0.reuse, R155 ;  /* 0x0000009b002b7220 */ /* 0x040fe20000410000 */
[C---:B-1----:R-:W-:Y:S01]  /*ed60*/  FMUL.FTZ R15, R0.reuse, R167 ;  /* 0x000000a7000f7220 */ /* 0x042fe20000410000 */
[----:B------:R-:W-:Y:S10]  /*ed70*/  MUFU.EX2 R121, R215 ;  /* 0x000000d700797308 */ /* 0x000ff40000000800 */
[----:B------:R-:W-:Y:S10]  /*ed80*/  MUFU.EX2 R118, R199 ;  /* 0x000000c700767308 */ /* 0x000ff40000000800 */
[----:B------:R-:W-:Y:S10]  /*ed90*/  MUFU.EX2 R186, R10 ;  /* 0x0000000a00ba7308 */ /* 0x000ff40000000800 */
[----:B------:R1:W-:Y:S10]  /*eda0*/  MUFU.EX2 R180, R172 ;  /* 0x000000ac00b47308 */ /* 0x0003f40000000800 */
[----:B------:R5:W-:Y:S10]  /*edb0*/  MUFU.EX2 R176, R14 ;  /* 0x0000000e00b07308 */ /* 0x000bf40000000800 */
[----:B------:R-:W-:Y:S01]  /*edc0*/  MUFU.EX2 R113, R200 ;  /* 0x000000c800717308 */ /* 0x000fe20000000800 */
[----:B-1----:R-:W-:Y:S01]  /*edd0*/  FFMA.FTZ R172, R63, UR4, -R4 ;  /* 0x000000043fac7c23 */ /* 0x002fe20008010804 */
[----:B------:R-:W-:Y:S01]  /*ede0*/  FMUL.FTZ R4, R3, R136 ;  /* 0x0000008803047220 */ /* 0x000fe20000410000 */
[----:B------:R-:W-:Y:S02]  /*edf0*/  IMAD.MOV.U32 R136, RZ, RZ, R220 ;  /* 0x000000ffff887224 */ /* 0x000fe400078e00dc */
[C---:B------:R-:W-:Y:S05]  /*ee00*/  FMUL.FTZ R63, R0.reuse, R143 ;  /* 0x0000008f003f7220 */ /* 0x040fea0000410000 */
[----:B------:R-:W-:Y:S01]  /*ee10*/  MUFU.EX2 R115, R216 ;  /* 0x000000d800737308 */ /* 0x000fe20000000800 */
[----:B-----5:R-:W-:Y:S09]  /*ee20*/  FMUL.FTZ R14, R0, R166 ;  /* 0x000000a6000e7220 */ /* 0x020ff20000410000 */
[----:B------:R-:W-:Y:S01]  /*ee30*/  MUFU.EX2 R199, R241 ;  /* 0x000000f100c77308 */ /* 0x000fe20000000800 */
[----:B--2---:R-:W-:Y:S01]  /*ee40*/  LOP3.LUT R5, R49, UR23, R24, 0x96, !PT ;  /* 0x0000001731057c12 */ /* 0x004fe2000f8e9618 */
[C---:B------:R-:W-:Y:S01]  /*ee50*/  FMUL.FTZ R24, R2.reuse, R160 ;  /* 0x000000a002187220 */ /* 0x040fe20000410000 */
[----:B------:R-:W-:Y:S03]  /*ee60*/  UIADD3 UR23, UR27, 0x646e171e, URZ ;  /* 0x646e171e1b177890 */ /* 0x000fe6000fffe03f */
[----:B------:R-:W-:Y:S04]  /*ee70*/  IMAD.WIDE.U32 R44, R5, -0x326172a9, RZ ;  /* 0xcd9e8d57052c7825 */ /* 0x000fe800078e00ff */
[----:B------:R-:W-:Y:S01]  /*ee80*/  FMUL.FTZ R5, R3, R137 ;  /* 0x0000008903057220 */ /* 0x000fe20000410000 */
[----:B------:R-:W-:Y:S01]  /*ee90*/  IMAD.MOV.U32 R137, RZ, RZ, R36 ;  /* 0x000000ffff897224 */ /* 0x000fe200078e0024 */
[----:B------:R-:W-:Y:S01]  /*eea0*/  LOP3.LUT R10, R45, UR21, R212, 0x96, !PT ;  /* 0x000000152d0a7c12 */ /* 0x000fe2000f8e96d4 */
[----:B------:R-:W-:Y:S02]  /*eeb0*/  IMAD.MOV.U32 R132, RZ, RZ, R44 ;  /* 0x000000ffff847224 */ /* 0x000fe400078e002c */
[C---:B------:R-:W-:Y:S01]  /*eec0*/  FMUL.FTZ R44, R2.reuse, R148 ;  /* 0x00000094022c7220 */ /* 0x040fe20000410000 */
[----:B------:R-:W-:Y:S02]  /*eed0*/  IMAD.MOV.U32 R133, RZ, RZ, R45 ;  /* 0x000000ffff857224 */ /* 0x000fe400078e002d */
[----:B------:R-:W-:Y:S01]  /*eee0*/  FMUL.FTZ R45, R2, R149 ;  /* 0x00000095022d7220 */ /* 0x000fe20000410000 */
[----:B------:R-:W-:Y:S02]  /*eef0*/  IMAD.MOV.U32 R212, RZ, RZ, R48 ;  /* 0x000000ffffd47224 */ /* 0x000fe400078e0030 */
[C---:B------:R-:W-:Y:S01]  /*ef00*/  FMUL.FTZ R48, R3.reuse, R116 ;  /* 0x0000007403307220 */ /* 0x040fe20000410000 */
[----:B------:R-:W-:Y:S02]  /*ef10*/  IMAD.MOV.U32 R189, RZ, RZ, R133 ;  /* 0x000000ffffbd7224 */ /* 0x000fe400078e0085 */
[C---:B------:R-:W-:Y:S01]  /*ef20*/  FMUL.FTZ R36, R3.reuse, R120 ;  /* 0x0000007803247220 */ /* 0x040fe20000410000 */
[----:B------:R-:W-:Y:S04]  /*ef30*/  IMAD.WIDE.U32 R110, R10, -0x2daee0ad, RZ ;  /* 0xd2511f530a6e7825 */ /* 0x000fe800078e00ff */
[----:B------:R-:W-:Y:S01]  /*ef40*/  FFMA.FTZ R116, R3, R221, R188 ;  /* 0x000000dd03747223 */ /* 0x000fe200000100bc */
[----:B------:R-:W-:Y:S01]  /*ef50*/  MUFU.EX2 R120, R196 ;  /* 0x000000c400787308 */ /* 0x000fe20000000800 */
[C---:B------:R-:W-:Y:S01]  /*ef60*/  FMUL.FTZ R10, R0.reuse, R170 ;  /* 0x000000aa000a7220 */ /* 0x040fe20000410000 */
[--C-:B---3--:R-:W-:Y:S01]  /*ef70*/  LOP3.LUT R8, R213, UR22, R26.reuse, 0x96, !PT ;  /* 0x00000016d5087c12 */ /* 0x108fe2000f8e961a */
[----:B------:R-:W-:Y:S02]  /*ef80*/  IMAD.MOV.U32 R213, RZ, RZ, R49 ;  /* 0x000000ffffd57224 */ /* 0x000fe400078e0031 */
[----:B------:R-:W-:Y:S01]  /*ef90*/  FMUL.FTZ R49, R3, R117 ;  /* 0x0000007503317220 */ /* 0x000fe20000410000 */
[----:B------:R-:W-:Y:S02]  /*efa0*/  IMAD.MOV.U32 R148, RZ, RZ, R26 ;  /* 0x000000ffff947224 */ /* 0x000fe400078e001a */
[----:B------:R-:W-:Y:S01]  /*efb0*/  FMUL.FTZ R26, R0, R162 ;  /* 0x000000a2001a7220 */ /* 0x000fe20000410000 */
[----:B------:R-:W-:Y:S01]  /*efc0*/  IMAD.WIDE.U32 R8, R8, -0x2daee0ad, RZ ;  /* 0xd2511f5308087825 */ /* 0x000fe200078e00ff */
[----:B------:R-:W-:Y:S03]  /*efd0*/  MUFU.EX2 R117, R197 ;  /* 0x000000c500757308 */ /* 0x000fe60000000800 */
[----:B------:R-:W-:Y:S01]  /*efe0*/  IMAD.MOV.U32 R149, RZ, RZ, R27 ;  /* 0x000000ffff957224 */ /* 0x000fe200078e001b */
[----:B------:R-:W-:Y:S01]  /*eff0*/  LOP3.LUT R108, R9, UR8, R212, 0x96, !PT ;  /* 0x00000008096c7c12 */ /* 0x000fe2000f8e96d4 */
[C---:B------:R-:W-:Y:S01]  /*f000*/  FMUL.FTZ R9, R2.reuse, R169 ;  /* 0x000000a902097220 */ /* 0x040fe20000410000 */
[----:B------:R-:W-:Y:S01]  /*f010*/  LOP3.LUT R3, R111, UR17, R8, 0x96, !PT ;  /* 0x000000116f037c12 */ /* 0x000fe2000f8e9608 */
[----:B------:R-:W-:Y:S01]  /*f020*/  FMUL.FTZ R8, R2, R168 ;  /* 0x000000a802087220 */ /* 0x000fe20000410000 */
[----:B------:R-:W-:Y:S01]  /*f030*/  FMUL.FTZ R27, R0, R163 ;  /* 0x000000a3001b7220 */ /* 0x000fe20000410000 */
[----:B------:R-:W-:Y:S01]  /*f040*/  IMAD.WIDE.U32 R108, R108, -0x326172a9, RZ ;  /* 0xcd9e8d576c6c7825 */ /* 0x000fe200078e00ff */
[----:B------:R-:W-:Y:S03]  /*f050*/  MUFU.EX2 R111, R201 ;  /* 0x000000c9006f7308 */ /* 0x000fe60000000800 */
[----:B----4-:R-:W-:Y:S01]  /*f060*/  FFMA.FTZ R114, R100, R11, R137 ;  /* 0x0000000b64727223 */ /* 0x010fe20000010089 */
[----:B------:R-:W-:Y:S01]  /*f070*/  IMAD.MOV.U32 R169, RZ, RZ, R136 ;  /* 0x000000ffffa97224 */ /* 0x000fe200078e0088 */
[----:B------:R-:W-:Y:S01]  /*f080*/  LOP3.LUT R106, R109, UR20, R132, 0x96, !PT ;  /* 0x000000146d6a7c12 */ /* 0x000fe2000f8e9684 */
[----:B------:R-:W2:Y:S01]  /*f090*/  LDL.LU R11, [R1+0x130] ;  /* 0x00013000010b7983 */ /* 0x000ea20000300800 */
[----:B------:R-:W-:Y:S02]  /*f0a0*/  IMAD.MOV.U32 R166, RZ, RZ, R148 ;  /* 0x000000ffffa67224 */ /* 0x000fe400078e0094 */
[----:B------:R-:W-:Y:S01]  /*f0b0*/  IMAD.MOV.U32 R148, RZ, RZ, R134 ;  /* 0x000000ffff947224 */ /* 0x000fe200078e0086 */
[----:B------:R-:W-:Y:S01]  /*f0c0*/  MUFU.EX2 R201, R242 ;  /* 0x000000f200c97308 */ /* 0x000fe20000000800 */
[----:B------:R-:W-:Y:S04]  /*f0d0*/  IMAD.WIDE.U32 R106, R106, -0x2daee0ad, RZ ;  /* 0xd2511f536a6a7825 */ /* 0x000fe800078e00ff */
[----:B------:R-:W-:Y:S02]  /*f0e0*/  IMAD.MOV.U32 R163, RZ, RZ, R139 ;  /* 0x000000ffffa37224 */ /* 0x000fe400078e008b */
[----:B------:R-:W-:Y:S03]  /*f0f0*/  IMAD.MOV.U32 R139, RZ, RZ, R125 ;  /* 0x000000ffff8b7224 */ /* 0x000fe600078e007d */
[----:B------:R-:W-:Y:S01]  /*f100*/  MUFU.EX2 R197, R239 ;  /* 0x000000ef00c57308 */ /* 0x000fe20000000800 */
[----:B------:R-:W-:Y:S02]  /*f110*/  IMAD.MOV.U32 R167, RZ, RZ, R149 ;  /* 0x000000ffffa77224 */ /* 0x000fe400078e0095 */
[----:B------:R-:W-:Y:S02]  /*f120*/  IMAD.MOV.U32 R149, RZ, RZ, R135 ;  /* 0x000000ffff957224 */ /* 0x000fe400078e0087 */
[----:B------:R-:W1:Y:S01]  /*f130*/  LDC R135, c[0x0][0x2d8] ;  /* 0x0000b600ff877b82 */ /* 0x000e620000000800 */
[----:B------:R-:W-:Y:S02]  /*f140*/  IMAD.MOV.U32 R162, RZ, RZ, R138 ;  /* 0x000000ffffa27224 */ /* 0x000fe400078e008a */
[----:B------:R-:W-:Y:S02]  /*f150*/  IMAD.MOV.U32 R138, RZ, RZ, R124 ;  /* 0x000000ffff8a7224 */ /* 0x000fe400078e007c */
[----:B------:R-:W3:Y:S02]  /*f160*/  MUFU.EX2 R124, R210 ;  /* 0x000000d2007c7308 */ /* 0x000ee40000000800 */
[----:B---3--:R-:W-:Y:S01]  /*f170*/  F2FP.F16.F32.PACK_AB R146, R123, R124 ;  /* 0x0000007c7b92723e */ /* 0x008fe200000000ff */
[----:B--2---:R-:W-:Y:S01]  /*f180*/  FFMA.FTZ R105, R2, R11, R187 ;  /* 0x0000000b02697223 */ /* 0x004fe200000100bb */
[C---:B------:R-:W-:Y:S01]  /*f190*/  FMUL.FTZ R11, R0.reuse, R171 ;  /* 0x000000ab000b7220 */ /* 0x040fe20000410000 */
[----:B------:R-:W2:Y:S04]  /*f1a0*/  LDL.LU R2, [R1+0x12c] ;  /* 0x00012c0001027983 */ /* 0x000ea80000300800 */
[----:B------:R4:W3:Y:S04]  /*f1b0*/  LDL.S16 R134, [R1+0x68] ;  /* 0x0000680001867983 */ /* 0x0008e80000100600 */
[----:B------:R4:W5:Y:S04]  /*f1c0*/  LDL.S16 R133, [R1+0x64] ;  /* 0x0000640001857983 */ /* 0x0009680000100600 */
[----:B------:R4:W4:Y:S01]  /*f1d0*/  LDL.S16 R131, [R1+0x58] ;  /* 0x0000580001837983 */ /* 0x0009220000100600 */
[----:B--2---:R-:W-:Y:S01]  /*f1e0*/  FFMA.FTZ R100, R0, R2, R186 ;  /* 0x0000000200647223 */ /* 0x004fe200000100ba */
[----:B------:R-:W-:Y:S01]  /*f1f0*/  LOP3.LUT R0, R107, UR10, R110, 0x96, !PT ;  /* 0x0000000a6b007c12 */ /* 0x000fe2000f8e966e */
[----:B------:R-:W-:Y:S01]  /*f200*/  IMAD.WIDE.U32 R2, R3, -0x326172a9, RZ ;  /* 0xcd9e8d5703027825 */ /* 0x000fe200078e00ff */
[----:B------:R-:W-:Y:S02]  /*f210*/  F2FP.F16.F32.PACK_AB R107, R247, R137 ;  /* 0x00000089f76b723e */ /* 0x000fe400000000ff */
[----:B------:R2:W2:Y:S01]  /*f220*/  LDL.S16 R137, [R1+0x6c] ;  /* 0x00006c0001897983 */ /* 0x0004a20000100600 */
[----:B------:R-:W-:Y:S01]  /*f230*/  IMAD.WIDE.U32 R170, R0, -0x326172a9, RZ ;  /* 0xcd9e8d5700aa7825 */ /* 0x000fe200078e00ff */
[----:B------:R-:W-:Y:S02]  /*f240*/  LOP3.LUT R108, R3, UR11, R108, 0x96, !PT ;  /* 0x0000000b036c7c12 */ /* 0x000fe4000f8e966c */
[C---:B------:R-:W-:Y:S01]  /*f250*/  F2FP.F16.F32.PACK_AB R3, R180.reuse, R188 ;  /* 0x000000bcb403723e */ /* 0x040fe200000000ff */
[----:B------:R-:W-:Y:S01]  /*f260*/  IMAD.MOV.U32 R188, RZ, RZ, R132 ;  /* 0x000000ffffbc7224 */ /* 0x000fe200078e0084 */
[----:B------:R-:W-:Y:S01]  /*f270*/  LOP3.LUT R164, R171, UR9, R2, 0x96, !PT ;  /* 0x00000009aba47c12 */ /* 0x000fe2000f8e9602 */
[----:B------:R1:W2:Y:S01]  /*f280*/  LDL.S16 R132, [R1+0x60] ;  /* 0x0000600001847983 */ /* 0x0002a20000100600 */
[----:B------:R-:W-:Y:S01]  /*f290*/  FADD.FTZ R2, R180, R116 ;  /* 0x00000074b4027221 */ /* 0x000fe20000010000 */
[----:B------:R-:W-:Y:S01]  /*f2a0*/  IMAD.WIDE.U32 R220, R108, -0x2daee0ad, RZ ;  /* 0xd2511f536cdc7825 */ /* 0x000fe200078e00ff */
[C---:B------:R-:W-:Y:S03]  /*f2b0*/  F2FP.F16.F32.PACK_AB R108, R181.reuse, R186 ;  /* 0x000000bab56c723e */ /* 0x040fe600000000ff */
[----:B------:R-:W-:Y:S01]  /*f2c0*/  FADD.FTZ R110, R181, R100 ;  /* 0x00000064b56e7221 */ /* 0x000fe20000010000 */
[--C-:B------:R-:W-:Y:S01]  /*f2d0*/  FADD.FTZ R100, R182, R2.reuse ;  /* 0x00000002b6647221 */ /* 0x100fe20000010000 */
[----:B------:R-:W-:Y:S01]  /*f2e0*/  PRMT R2, R3, 0x7632, R2 ;  /* 0x0000763203027816 */ /* 0x000fe20000000002 */
[----:B-----5:R-:W-:Y:S01]  /*f2f0*/  @!P4 HADD2 R133, -R107.H0_H0, -RZ.H0_H0 ;  /* 0xa00000ff6b85c230 */ /* 0x020fe20000000900 */
[----:B------:R-:W-:Y:S01]  /*f300*/  LOP3.LUT R160, R221, UR25, R106, 0x96, !PT ;  /* 0x00000019dda07c12 */ /* 0x000fe2000f8e966a */
[--C-:B------:R-:W-:Y:S01]  /*f310*/  FADD.FTZ R106, R184, R105.reuse ;  /* 0x00000069b86a7221 */ /* 0x100fe20000010000 */
[----:B------:R-:W-:Y:S01]  /*f320*/  PRMT R105, R107, 0x7632, R105 ;  /* 0x000076326b697816 */ /* 0x000fe20000000069 */
[----:B---3--:R-:W-:Y:S01]  /*f330*/  @!P5 HADD2 R134, -R2.H0_H0, -RZ.H0_H0 ;  /* 0xa00000ff0286d230 */ /* 0x008fe20000000900 */
[----:B------:R-:W-:Y:S01]  /*f340*/  PRMT R142, R133, 0x7610, R142 ;  /* 0x00007610858e7816 */ /* 0x000fe2000000008e */
[----:B------:R-:W-:Y:S04]  /*f350*/  IMAD.WIDE.U32 R160, R160, -0x326172a9, RZ ;  /* 0xcd9e8d57a0a07825 */ /* 0x000fe800078e00ff */
[----:B------:R-:W-:Y:S01]  /*f360*/  FADD.FTZ R116, R247, R114 ;  /* 0x00000072f7747221 */ /* 0x000fe20000010000 */
[----:B------:R-:W-:Y:S01]  /*f370*/  PRMT R126, R134, 0x7610, R126 ;  /* 0x00007610867e7816 */ /* 0x000fe2000000007e */
[----:B------:R-:W-:Y:S01]  /*f380*/  FADD.FTZ R125, R179, R100 ;  /* 0x00000064b37d7221 */ /* 0x000fe20000010000 */
[----:B------:R-:W-:Y:S01]  /*f390*/  LOP3.LUT R109, R161, UR24, R170, 0x96, !PT ;  /* 0x00000018a16d7c12 */ /* 0x000fe2000f8e96aa */
[----:B------:R-:W-:Y:S01]  /*f3a0*/  FADD.FTZ R100, R185, R116 ;  /* 0x00000074b9647221 */ /* 0x000fe20000010000 */
[----:B------:R-:W-:Y:S01]  /*f3b0*/  F2FP.F16.F32.PACK_AB R114, R179, R182 ;  /* 0x000000b6b372723e */ /* 0x000fe200000000ff */
[----:B------:R-:W-:Y:S01]  /*f3c0*/  FADD.FTZ R106, R183, R106 ;  /* 0x0000006ab76a7221 */ /* 0x000fe20000010000 */
[----:B------:R-:W-:Y:S01]  /*f3d0*/  LOP3.LUT R0, R109, 0xff, RZ, 0xc0, !PT ;  /* 0x000000ff6d007812 */ /* 0x000fe200078ec0ff */
[----:B------:R-:W-:Y:S01]  /*f3e0*/  IMAD.MOV.U32 R186, RZ, RZ, R166 ;  /* 0x000000ffffba7224 */ /* 0x000fe200078e00a6 */
[----:B------:R-:W-:Y:S01]  /*f3f0*/  F2FP.F16.F32.PACK_AB R116, R178, R185 ;  /* 0x000000b9b274723e */ /* 0x000fe200000000ff */
[----:B------:R-:W-:Y:S01]  /*f400*/  IMAD.MOV.U32 R166, RZ, RZ, R212 ;  /* 0x000000ffffa67224 */ /* 0x000fe200078e00d4 */
[----:B------:R-:W-:Y:S01]  /*f410*/  ISETP.LE.U32.AND P2, PT, R0, UR13, PT ;  /* 0x0000000d00007c0c */ /* 0x000fe2000bf43070 */
[----:B------:R-:W-:Y:S01]  /*f420*/  IMAD.MOV.U32 R180, RZ, RZ, R138 ;  /* 0x000000ffffb47224 */ /* 0x000fe200078e008a */
[----:B------:R-:W-:Y:S01]  /*f430*/  F2FP.F16.F32.PACK_AB R0, R184, R187 ;  /* 0x000000bbb800723e */ /* 0x000fe200000000ff */
[----:B------:R-:W-:Y:S01]  /*f440*/  FADD.FTZ R110, R176, R110 ;  /* 0x0000006eb06e7221 */ /* 0x000fe20000010000 */
[----:B------:R-:W-:Y:S01]  /*f450*/  IMAD.MOV.U32 R187, RZ, RZ, R167 ;  /* 0x000000ffffbb7224 */ /* 0x000fe200078e00a7 */
[----:B------:R-:W-:Y:S01]  /*f460*/  MUFU.EX2 R138, R237 ;  /* 0x000000ed008a7308 */ /* 0x000fe20000000800 */
[----:B------:R-:W-:Y:S01]  /*f470*/  PRMT R119, R0, 0x7632, R119 ;  /* 0x0000763200777816 */ /* 0x000fe20000000077 */
[----:B------:R-:W-:Y:S02]  /*f480*/  IMAD.MOV.U32 R167, RZ, RZ, R213 ;  /* 0x000000ffffa77224 */ /* 0x000fe400078e00d5 */
[----:B------:R-:W-:Y:S02]  /*f490*/  IMAD.MOV.U32 R181, RZ, RZ, R139 ;  /* 0x000000ffffb57224 */ /* 0x000fe400078e008b */
[----:B------:R-:W-:Y:S02]  /*f4a0*/  IMAD.MOV.U32 R182, RZ, RZ, R180 ;  /* 0x000000ffffb67224 */ /* 0x000fe400078e00b4 */
[----:B----4-:R-:W-:Y:S02]  /*f4b0*/  @!P2 HADD2 R131, -R0.H0_H0, -RZ.H0_H0 ;  /* 0xa00000ff0083a230 */ /* 0x010fe40000000900 */
[----:B------:R-:W-:Y:S01]  /*f4c0*/  IMAD.MOV.U32 R180, RZ, RZ, R162 ;  /* 0x000000ffffb47224 */ /* 0x000fe200078e00a2 */
[----:B------:R-:W-:Y:S02]  /*f4d0*/  MUFU.EX2 R139, R219 ;  /* 0x000000db008b7308 */ /* 0x000fe40000000800 */
[----:B------:R-:W-:Y:S01]  /*f4e0*/  PRMT R140, R131, 0x7610, R140 ;  /* 0x00007610838c7816 */ /* 0x000fe2000000008c */
[----:B--2---:R-:W-:Y:S05]  /*f4f0*/  @!P6 HADD2 R137, -R3.H0_H0, -RZ.H0_H0 ;  /* 0xa00000ff0389e230 */ /* 0x004fea0000000900 */
[----:B------:R-:W-:Y:S01]  /*f500*/  PRMT R127, R137, 0x7610, R127 ;  /* 0x00007610897f7816 */ /* 0x000fe2000000007f */
[----:B------:R2:W-:Y:S01]  /*f510*/  @!P6 STL.S16 [R1+0x6c], R137 ;  /* 0x00006c890100e387 */ /* 0x0005e20000100600 */
[----:B------:R-:W-:Y:S03]  /*f520*/  @!P3 HADD2 R132, -R105.H0_H0, -RZ.H0_H0 ;  /* 0xa00000ff6984b230 */ /* 0x000fe60000000900 */
[----:B------:R1:W-:Y:S02]  /*f530*/  @!P5 STL.S16 [R1+0x68], R134 ;  /* 0x000068860100d387 */ /* 0x0003e40000100600 */
[----:B------:R-:W-:Y:S02]  /*f540*/  PRMT R130, R132, 0x7610, R130 ;  /* 0x0000761084827816 */ /* 0x000fe40000000082 */
[----:B------:R3:W-:Y:S04]  /*f550*/  @!P4 STL.S16 [R1+0x64], R133 ;  /* 0x000064850100c387 */ /* 0x0007e80000100600 */
[----:B------:R4:W-:Y:S04]  /*f560*/  @!P3 STL.S16 [R1+0x60], R132 ;  /* 0x000060840100b387 */ /* 0x0009e80000100600 */
[----:B------:R5:W-:Y:S04]  /*f570*/  @!P2 STL.S16 [R1+0x58], R131 ;  /* 0x000058830100a387 */ /* 0x000be80000100600 */
[----:B------:R5:W5:Y:S01]  /*f580*/  LDL.S16 R136, [R1+0x80] ;  /* 0x0000800001887983 */ /* 0x000b620000100600 */
[----:B--2---:R-:W-:Y:S01]  /*f590*/  FADD.FTZ R137, R128, R110 ;  /* 0x0000006e80897221 */ /* 0x004fe20000010000 */
[----:B------:R-:W-:Y:S01]  /*f5a0*/  F2FP.F16.F32.PACK_AB R110, R112, R120 ;  /* 0x00000078706e723e */ /* 0x000fe200000000ff */
[----:B-1----:R-:W-:Y:S02]  /*f5b0*/  IMAD.SHL.U32 R134, R135, 0x8, RZ ;  /* 0x0000000887867824 */ /* 0x002fe400078e00ff */
[----:B---3--:R-:W-:Y:S01]  /*f5c0*/  FADD.FTZ R133, R178, R100 ;  /* 0x00000064b2857221 */ /* 0x008fe20000010000 */
[C---:B------:R-:W-:Y:S01]  /*f5d0*/  F2FP.F16.F32.PACK_AB R100, R177.reuse, R183 ;  /* 0x000000b7b164723e */ /* 0x040fe200000000ff */
[----:B------:R-:W-:Y:S01]  /*f5e0*/  FADD.FTZ R177, R177, R106 ;  /* 0x0000006ab1b17221 */ /* 0x000fe20000010000 */
[----:B------:R-:W-:Y:S01]  /*f5f0*/  F2FP.F16.F32.PACK_AB R106, R128, R176 ;  /* 0x000000b0806a723e */ /* 0x000fe200000000ff */
[----:B------:R-:W-:Y:S01]  /*f600*/  IMAD.MOV.U32 R183, RZ, RZ, R181 ;  /* 0x000000ffffb77224 */ /* 0x000fe200078e00b5 */
[----:B------:R-:W-:Y:S01]  /*f610*/  PRMT R128, R3, 0x5410, R2 ;  /* 0x0000541003807816 */ /* 0x000fe20000000002 */
[----:B----4-:R-:W-:Y:S01]  /*f620*/  MUFU.EX2 R132, R204 ;  /* 0x000000cc00847308 */ /* 0x010fe20000000800 */
[----:B------:R-:W-:Y:S01]  /*f630*/  @!P5 PRMT R2, R126, 0x5410, RZ ;  /* 0x000054107e02d816 */ /* 0x000fe200000000ff */
[----:B------:R-:W-:Y:S01]  /*f640*/  IMAD.MOV.U32 R181, RZ, RZ, R163 ;  /* 0x000000ffffb57224 */ /* 0x000fe200078e00a3 */
[----:B------:R-:W-:Y:S01]  /*f650*/  PRMT R126, R107, 0x5410, R105 ;  /* 0x000054106b7e7816 */ /* 0x000fe20000000069 */
[----:B------:R-:W-:Y:S01]  /*f660*/  IMAD.MOV.U32 R181, RZ, RZ, R187 ;  /* 0x000000ffffb57224 */ /* 0x000fe200078e00bb */
[----:B------:R-:W-:Y:S01]  /*f670*/  @!P3 PRMT R105, R130, 0x5410, RZ ;  /* 0x000054108269b816 */ /* 0x000fe200000000ff */
[----:B------:R-:W-:Y:S01]  /*f680*/  STG.E.U16 desc[UR18][R208.64+0x2], R2 ;  /* 0x00000202d0007986 */ /* 0x000fe2000c101512 */
[----:B------:R-:W-:Y:S03]  /*f690*/  PRMT R130, R0, 0x5410, R119 ;  /* 0x0000541000827816 */ /* 0x000fe60000000077 */
[----:B-----5:R1:W2:Y:S01]  /*f6a0*/  MUFU.EX2 R131, R211 ;  /* 0x000000d300837308 */ /* 0x0202a20000000800 */
[----:B------:R-:W-:Y:S01]  /*f6b0*/  @!P2 PRMT R0, R140, 0x5410, RZ ;  /* 0x000054108c00a816 */ /* 0x000fe200000000ff */
[----:B------:R-:W-:Y:S01]  /*f6c0*/  IMAD.MOV.U32 R187, RZ, RZ, R167 ;  /* 0x000000ffffbb7224 */ /* 0x000fe200078e00a7 */
[----:B------:R-:W-:Y:S01]  /*f6d0*/  @!P6 PRMT R3, R127, 0x5410, RZ ;  /* 0x000054107f03e816 */ /* 0x000fe200000000ff */
[----:B------:R4:W3:Y:S01]  /*f6e0*/  LDL.S16 R140, [R1+0x74] ;  /* 0x00007400018c7983 */ /* 0x0008e20000100600 */
[----:B------:R-:W-:Y:S01]  /*f6f0*/  LEA R210, P0, R134, R208, 0x1 ;  /* 0x000000d086d27211 */ /* 0x000fe200078008ff */
[----:B------:R-:W-:Y:S01]  /*f700*/  IMAD.WIDE.U32 R162, R236, -0x2daee0ad, RZ ;  /* 0xd2511f53eca27825 */ /* 0x000fe200078e00ff */
[----:B------:R-:W-:Y:S01]  /*f710*/  @!P4 PRMT R107, R142, 0x5410, RZ ;  /* 0x000054108e6bc816 */ /* 0x000fe200000000ff */
[----:B------:R5:W-:Y:S02]  /*f720*/  STG.E.U16 desc[UR18][R208.64], R3 ;  /* 0x00000003d0007986 */ /* 0x000be4000c101512 */
[----:B------:R-:W-:Y:S01]  /*f730*/  MUFU.EX2 R127, R202 ;  /* 0x000000ca007f7308 */ /* 0x000fe20000000800 */
[----:B-1----:R-:W-:Y:S09]  /*f740*/  LEA.HI.X.SX32 R211, R134, R209, 0x1, P0 ;  /* 0x000000d186d37211 */ /* 0x002ff200000f0eff */
[----:B------:R-:W-:Y:S01]  /*f750*/  MUFU.EX2 R202, R245 ;  /* 0x000000f500ca7308 */ /* 0x000fe20000000800 */
[----:B--2---:R-:W-:Y:S01]  /*f760*/  F2FP.F16.F32.PACK_AB R150, R131, R132 ;  /* 0x000000848396723e */ /* 0x004fe200000000ff */
[----:B------:R1:W-:Y:S04]  /*f770*/  STG.E.U16 desc[UR18][R210.64], R107 ;  /* 0x0000006bd2007986 */ /* 0x0003e8000c101512 */
[----:B------:R2:W-:Y:S01]  /*f780*/  STG.E.U16 desc[UR18][R210.64+0x2], R105 ;  /* 0x00000269d2007986 */ /* 0x0005e2000c101512 */
[----:B-----5:R-:W-:Y:S03]  /*f790*/  FADD.FTZ R3, R120, R125 ;  /* 0x0000007d78037221 */ /* 0x020fe60000010000 */
[----:B------:R-:W5:Y:S01]  /*f7a0*/  MUFU.EX2 R120, R203 ;  /* 0x000000cb00787308 */ /* 0x000f620000000800 */
[----:B------:R-:W-:Y:S01]  /*f7b0*/  FADD.FTZ R143, R112, R3 ;  /* 0x00000003708f7221 */ /* 0x000fe20000010000 */
[----:B------:R-:W-:Y:S01]  /*f7c0*/  F2FP.F16.F32.PACK_AB R112, R111, R129 ;  /* 0x000000816f70723e */ /* 0x000fe200000000ff */
[----:B------:R-:W-:Y:S05]  /*f7d0*/  IMAD.WIDE R2, R135, 0x70, R210 ;  /* 0x0000007087027825 */ /* 0x000fea00078e02d2 */
[----:B------:R4:W-:Y:S01]  /*f7e0*/  STG.E.U16 desc[UR18][R2.64], R0 ;  /* 0x0000000002007986 */ /* 0x0009e2000c101512 */
[----:B-1----:R-:W-:Y:S04]  /*f7f0*/  SHF.R.U32.HI R107, RZ, 0x10, R174 ;  /* 0x00000010ff6b7819 */ /* 0x002fe800000116ae */
[----:B------:R-:W-:Y:S01]  /*f800*/  LOP3.LUT R107, R107, 0xff, RZ, 0xc0, !PT ;  /* 0x000000ff6b6b7812 */ /* 0x000fe200078ec0ff */
[----:B--2---:R-:W-:Y:S01]  /*f810*/  MUFU.EX2 R105, R227 ;  /* 0x000000e300697308 */ /* 0x004fe20000000800 */
[----:B-----5:R-:W-:Y:S02]  /*f820*/  F2FP.F16.F32.PACK_AB R154, R120, R127 ;  /* 0x0000007f789a723e */ /* 0x020fe400000000ff */
[----:B----4-:R-:W-:Y:S07]  /*f830*/  LOP3.LUT R0, R109, 0xffff, RZ, 0xc0, !PT ;  /* 0x0000ffff6d007812 */ /* 0x010fee00078ec0ff */
[----:B------:R-:W1:Y:S01]  /*f840*/  MUFU.EX2 R3, R229 ;  /* 0x000000e500037308 */ /* 0x000e620000000800 */
[----:B------:R-:W-:Y:S02]  /*f850*/  LOP3.LUT R2, R174, 0xff, RZ, 0xc0, !PT ;  /* 0x000000ffae027812 */ /* 0x000fe400078ec0ff */
[----:B------:R-:W-:Y:S02]  /*f860*/  SHF.R.U32.HI R0, RZ, 0x8, R0 ;  /* 0x00000008ff007819 */ /* 0x000fe40000011600 */
[----:B------:R-:W-:Y:S02]  /*f870*/  ISETP.LE.U32.AND P2, PT, R2, UR13, PT ;  /* 0x0000000d02007c0c */ /* 0x000fe4000bf43070 */
[----:B------:R-:W-:Y:S02]  /*f880*/  LOP3.LUT R0, R0, 0xffff, RZ, 0xc0, !PT ;  /* 0x0000ffff00007812 */ /* 0x000fe400078ec0ff */
[--C-:B------:R-:W-:Y:S02]  /*f890*/  SHF.R.U32.HI R2, RZ, 0x10, R109.reuse ;  /* 0x00000010ff027819 */ /* 0x100fe4000001166d */
[----:B------:R-:W-:Y:S01]  /*f8a0*/  ISETP.LE.U32.AND P3, PT, R0, UR13, PT ;  /* 0x0000000d00007c0c */ /* 0x000fe2000bf63070 */
[----:B------:R-:W-:Y:S01]  /*f8b0*/  IMAD R0, R135, 0x38, R134 ;  /* 0x0000003887007824 */ /* 0x000fe200078e0286 */
[----:B------:R-:W-:Y:S01]  /*f8c0*/  LOP3.LUT R2, R2, 0xff, RZ, 0xc0, !PT ;  /* 0x000000ff02027812 */ /* 0x000fe200078ec0ff */
[----:B------:R-:W-:Y:S01]  /*f8d0*/  MUFU.EX2 R134, R226 ;  /* 0x000000e200867308 */ /* 0x000fe20000000800 */
[----:B------:R-:W-:Y:S01]  /*f8e0*/  SHF.R.U32.HI R109, RZ, 0x18, R109 ;  /* 0x00000018ff6d7819 */ /* 0x000fe2000001166d */
[----:B------:R-:W-:Y:S01]  /*f8f0*/  VIADD R0, R0, 0x1 ;  /* 0x0000000100007836 */ /* 0x000fe20000000000 */
[----:B------:R-:W-:Y:S02]  /*f900*/  ISETP.LE.U32.AND P6, PT, R2, UR13, PT ;  /* 0x0000000d02007c0c */ /* 0x000fe4000bfc3070 */
[----:B------:R-:W-:Y:S02]  /*f910*/  LOP3.LUT R2, R174, 0xffff, RZ, 0xc0, !PT ;  /* 0x0000ffffae027812 */ /* 0x000fe400078ec0ff */
[CC--:B------:R-:W-:Y:S02]  /*f920*/  LEA R214, P5, R0.reuse, R208.reuse, 0x1 ;  /* 0x000000d000d67211 */ /* 0x0c0fe400078a08ff */
[----:B------:R-:W-:Y:S02]  /*f930*/  SHF.R.U32.HI R2, RZ, 0x8, R2 ;  /* 0x00000008ff027819 */ /* 0x000fe40000011602 */
[----:B------:R-:W-:Y:S02]  /*f940*/  LEA.HI.X.SX32 R215, R0, R209, 0x1, P5 ;  /* 0x000000d100d77211 */ /* 0x000fe400028f0eff */
[----:B------:R-:W-:Y:S02]  /*f950*/  LOP3.LUT R2, R2, 0xffff, RZ, 0xc0, !PT ;  /* 0x0000ffff02027812 */ /* 0x000fe400078ec0ff */
[----:B------:R-:W-:Y:S01]  /*f960*/  ISETP.LE.U32.AND P4, PT, R109, UR13, PT ;  /* 0x0000000d6d007c0c */ /* 0x000fe2000bf83070 */
[----:B------:R-:W-:Y:S01]  /*f970*/  IMAD R109, R135, 0x48, RZ ;  /* 0x00000048876d7824 */ /* 0x000fe200078e02ff */
[----:B------:R-:W-:Y:S01]  /*f980*/  ISETP.LE.U32.AND P5, PT, R2, UR13, PT ;  /* 0x0000000d02007c0c */ /* 0x000fe2000bfa3070 */
[----:B------:R-:W2:Y:S01]  /*f990*/  MUFU.EX2 R135, R225 ;  /* 0x000000e100877308 */ /* 0x000ea20000000800 */
[----:B------:R-:W-:Y:S02]  /*f9a0*/  SHF.R.U32.HI R0, RZ, 0x18, R174 ;  /* 0x00000018ff007819 */ /* 0x000fe400000116ae */
[----:B------:R-:W-:Y:S02]  /*f9b0*/  LEA R212, P0, R109, R208, 0x1 ;  /* 0x000000d06dd47211 */ /* 0x000fe400078008ff */
[----:B-1----:R-:W-:Y:S02]  /*f9c0*/  F2FP.F16.F32.PACK_AB R155, R3, R105 ;  /* 0x00000069039b723e */ /* 0x002fe400000000ff */
[----:B------:R-:W-:Y:S02]  /*f9d0*/  LEA.HI.X.SX32 R213, R109, R209, 0x1, P0 ;  /* 0x000000d16dd57211 */ /* 0x000fe400000f0eff */
[----:B------:R-:W-:Y:S02]  /*f9e0*/  ISETP.LE.U32.AND P0, PT, R107, UR13, PT ;  /* 0x0000000d6b007c0c */ /* 0x000fe4000bf03070 */
[----:B------:R-:W-:Y:S02]  /*f9f0*/  PRMT R107, R108, 0x7632, R107 ;  /* 0x000076326c6b7816 */ /* 0x000fe4000000006b */
[----:B--2---:R-:W-:Y:S01]  /*fa00*/  F2FP.F16.F32.PACK_AB R152, R134, R135 ;  /* 0x000000878698723e */ /* 0x004fe200000000ff */
[----:B------:R-:W-:Y:S05]  /*fa10*/  @!P3 HADD2 R136, -R119.H0_H0, -RZ.H0_H0 ;  /* 0xa00000ff7788b230 */ /* 0x000fea0000000900 */
[----:B------:R-:W-:Y:S01]  /*fa20*/  PRMT R141, R136, 0x7610, R141 ;  /* 0x00007610888d7816 */ /* 0x000fe2000000008d */
[----:B------:R1:W-:Y:S03]  /*fa30*/  @!P3 STL.S16 [R1+0x80], R136 ;  /* 0x000080880100b387 */ /* 0x0003e60000100600 */
[----:B------:R-:W-:Y:S01]  /*fa40*/  @!P3 PRMT R119, R141, 0x5410, RZ ;  /* 0x000054108d77b816 */ /* 0x000fe200000000ff */
[----:B------:R2:W4:Y:S01]  /*fa50*/  LDL.S16 R2, [R1+0x78] ;  /* 0x0000780001027983 */ /* 0x0005220000100600 */
[----:B------:R-:W-:Y:S01]  /*fa60*/  ISETP.LE.U32.AND P3, PT, R0, UR13, PT ;  /* 0x0000000d00007c0c */ /* 0x000fe2000bf63070 */
[----:B------:R-:W-:Y:S01]  /*fa70*/  FADD.FTZ R0, R129, R133 ;  /* 0x0000008581007221 */ /* 0x000fe20000010000 */
[----:B------:R-:W-:Y:S01]  /*fa80*/  PRMT R129, R108, 0x5410, R107 ;  /* 0x000054106c817816 */ /* 0x000fe2000000006b */
[----:B------:R-:W5:Y:S01]  /*fa90*/  MUFU.EX2 R141, R217 ;  /* 0x000000d9008d7308 */ /* 0x000f620000000800 */
[----:B------:R-:W-:Y:S09]  /*faa0*/  STG.E.U16 desc[UR18][R214.64], R119 ;  /* 0x00000077d6007986 */ /* 0x000ff2000c101512 */
[----:B------:R-:W-:Y:S01]  /*fab0*/  MUFU.EX2 R133, R224 ;  /* 0x000000e000857308 */ /* 0x000fe20000000800 */
[----:B-----5:R-:W-:Y:S01]  /*fac0*/  F2FP.F16.F32.PACK_AB R153, R139, R141 ;  /* 0x0000008d8b99723e */ /* 0x020fe200000000ff */
[----:B---3--:R-:W-:Y:S08]  /*fad0*/  @!P6 HADD2 R140, -R108.H0_H0, -RZ.H0_H0 ;  /* 0xa00000ff6c8ce230 */ /* 0x008ff00000000900 */
[----:B-1----:R-:W-:Y:S01]  /*fae0*/  MUFU.EX2 R136, R223 ;  /* 0x000000df00887308 */ /* 0x002fe20000000800 */
[----:B------:R-:W-:Y:S01]  /*faf0*/  PRMT R109, R140, 0x7610, R109 ;  /* 0x000076108c6d7816 */ /* 0x000fe2000000006d */
[----:B------:R1:W-:Y:S03]  /*fb00*/  @!P6 STL.S16 [R1+0x74], R140 ;  /* 0x0000748c0100e387 */ /* 0x0003e60000100600 */
[----:B------:R-:W-:Y:S01]  /*fb10*/  @!P6 PRMT R108, R109, 0x5410, RZ ;  /* 0x000054106d6ce816 */ /* 0x000fe200000000ff */
[----:B------:R-:W-:Y:S04]  /*fb20*/  FADD.FTZ R109, R118, R177 ;  /* 0x000000b1766d7221 */ /* 0x000fe80000010000 */
[----:B------:R-:W-:Y:S01]  /*fb30*/  FADD.FTZ R142, R113, R109 ;  /* 0x0000006d718e7221 */ /* 0x000fe20000010000 */
[----:B------:R-:W-:Y:S01]  /*fb40*/  FADD.FTZ R109, R122, R137 ;  /* 0x000000897a6d7221 */ /* 0x000fe20000010000 */
[----:B------:R3:W-:Y:S01]  /*fb50*/  STG.E.U16 desc[UR18][R212.64], R108 ;  /* 0x0000006cd4007986 */ /* 0x0007e2000c101512 */
[----:B------:R-:W5:Y:S01]  /*fb60*/  MUFU.EX2 R137, R238 ;  /* 0x000000ee00897308 */ /* 0x000f620000000800 */
[----:B-1----:R-:W-:Y:S01]  /*fb70*/  FADD.FTZ R140, R111, R0 ;  /* 0x000000006f8c7221 */ /* 0x002fe20000010000 */
[----:B------:R-:W-:Y:S01]  /*fb80*/  LOP3.LUT R0, R160, 0xff, RZ, 0xc0, !PT ;  /* 0x000000ffa0007812 */ /* 0x000fe200078ec0ff */
[----:B------:R2:W2:Y:S01]  /*fb90*/  LDL.S16 R111, [R1+0x7c] ;  /* 0x00007c00016f7983 */ /* 0x0004a20000100600 */
[----:B-----5:R-:W-:Y:S02]  /*fba0*/  F2FP.F16.F32.PACK_AB R157, R137, R138 ;  /* 0x0000008a899d723e */ /* 0x020fe400000000ff */
[----:B------:R-:W-:Y:S02]  /*fbb0*/  ISETP.LE.U32.AND P6, PT, R0, UR13, PT ;  /* 0x0000000d00007c0c */ /* 0x000fe4000bfc3070 */
[----:B------:R-:W-:Y:S02]  /*fbc0*/  LOP3.LUT R0, R160, 0xffff, RZ, 0xc0, !PT ;  /* 0x0000ffffa0007812 */ /* 0x000fe400078ec0ff */
[----:B---3--:R-:W-:Y:S01]  /*fbd0*/  PRMT R108, R146, 0x7632, R108 ;  /* 0x00007632926c7816 */ /* 0x008fe2000000006c */
[----:B----4-:R-:W-:Y:S05]  /*fbe0*/  @!P4 HADD2 R2, -R107.H0_H0, -RZ.H0_H0 ;  /* 0xa00000ff6b02c230 */ /* 0x010fea0000000900 */
[----:B------:R-:W-:Y:S01]  /*fbf0*/  PRMT R125, R2, 0x7610, R125 ;  /* 0x00007610027d7816 */ /* 0x000fe2000000007d */
[----:B------:R1:W-:Y:S03]  /*fc00*/  @!P4 STL.S16 [R1+0x78], R2 ;  /* 0x000078020100c387 */ /* 0x0003e60000100600 */
[----:B------:R-:W-:Y:S01]  /*fc10*/  @!P4 PRMT R107, R125, 0x5410, RZ ;  /* 0x000054107d6bc816 */ /* 0x000fe200000000ff */
[----:B------:R4:W3:Y:S04]  /*fc20*/  LDL.S16 R147, [R1+0x88] ;  /* 0x0000880001937983 */ /* 0x0008e80000100600 */
[----:B------:R-:W-:Y:S01]  /*fc30*/  STG.E.U16 desc[UR18][R212.64+0x2], R107 ;  /* 0x0000026bd4007986 */ /* 0x000fe2000c101512 */
[----:B-1----:R-:W-:Y:S02]  /*fc40*/  SHF.R.U32.HI R2, RZ, 0x8, R0 ;  /* 0x00000008ff027819 */ /* 0x002fe40000011600 */
[----:B------:R-:W-:Y:S02]  /*fc50*/  F2FP.F16.F32.PACK_AB R0, R113, R118 ;  /* 0x000000767100723e */ /* 0x000fe400000000ff */
[----:B------:R-:W-:Y:S02]  /*fc60*/  F2FP.F16.F32.PACK_AB R118, R117, R122 ;  /* 0x0000007a7576723e */ /* 0x000fe400000000ff */
[----:B------:R-:W-:Y:S02]  /*fc70*/  PRMT R113, R114, 0x7632, R113 ;  /* 0x0000763272717816 */ /* 0x000fe40000000071 */
[----:B------:R-:W-:Y:S02]  /*fc80*/  LOP3.LUT R2, R2, 0xffff, RZ, 0xc0, !PT ;  /* 0x0000ffff02027812 */ /* 0x000fe400078ec0ff */
[----:B------:R-:W-:Y:S02]  /*fc90*/  PRMT R125, R114, 0x5410, R113 ;  /* 0x00005410727d7816 */ /* 0x000fe40000000071 */
[----:B------:R-:W-:Y:S02]  /*fca0*/  ISETP.LE.U32.AND P4, PT, R2, UR13, PT ;  /* 0x0000000d02007c0c */ /* 0x000fe4000bf83070 */
[--C-:B------:R-:W-:Y:S04]  /*fcb0*/  SHF.R.U32.HI R2, RZ, 0x10, R160.reuse ;  /* 0x00000010ff027819 */ /* 0x100fe800000116a0 */
[----:B------:R-:W-:Y:S01]  /*fcc0*/  LOP3.LUT R2, R2, 0xff, RZ, 0xc0, !PT ;  /* 0x000000ff02027812 */ /* 0x000fe200078ec0ff */
[----:B--2---:R-:W-:Y:S05]  /*fcd0*/  @!P2 HADD2 R111, -R114.H0_H0, -RZ.H0_H0 ;  /* 0xa00000ff726fa230 */ /* 0x004fea0000000900 */
[----:B------:R-:W-:Y:S01]  /*fce0*/  PRMT R165, R111, 0x7610, R165 ;  /* 0x000076106fa57816 */ /* 0x000fe200000000a5 */
[----:B------:R1:W-:Y:S03]  /*fcf0*/  @!P2 STL.S16 [R1+0x7c], R111 ;  /* 0x00007c6f0100a387 */ /* 0x0003e60000100600 */
[----:B------:R-:W-:Y:S01]  /*fd00*/  @!P2 PRMT R114, R165, 0x5410, RZ ;  /* 0x00005410a572a816 */ /* 0x000fe200000000ff */
[----:B------:R-:W-:Y:S01]  /*fd10*/  IMAD.WIDE.U32 R164, R164, -0x2daee0ad, RZ ;  /* 0xd2511f53a4a47825 */ /* 0x000fe200078e00ff */
[----:B------:R-:W-:Y:S02]  /*fd20*/  ISETP.LE.U32.AND P2, PT, R2, UR13, PT ;  /* 0x0000000d02007c0c */ /* 0x000fe4000bf43070 */
[----:B------:R-:W-:Y:S01]  /*fd30*/  SHF.R.U32.HI R2, RZ, 0x18, R160 ;  /* 0x00000018ff027819 */ /* 0x000fe200000116a0 */
[----:B------:R-:W-:Y:S01]  /*fd40*/  STG.E.U16 desc[UR18][R208.64+0x10], R114 ;  /* 0x00001072d0007986 */ /* 0x000fe2000c101512 */
[----:B-1----:R-:W-:Y:S01]  /*fd50*/  FADD.FTZ R111, R117, R109 ;  /* 0x0000006d756f7221 */ /* 0x002fe20000010000 */
[----:B------:R-:W-:Y:S01]  /*fd60*/  FADD.FTZ R109, R121, R143 ;  /* 0x0000008f796d7221 */ /* 0x000fe20000010000 */
[----:B------:R-:W-:Y:S01]  /*fd70*/  F2FP.F16.F32.PACK_AB R121, R115, R121 ;  /* 0x000000797379723e */ /* 0x000fe200000000ff */
[----:B------:R4:W2:Y:S01]  /*fd80*/  LDL.S16 R117, [R1+0x84] ;  /* 0x0000840001757983 */ /* 0x0008a20000100600 */
[----:B------:R-:W-:Y:S01]  /*fd90*/  FADD.FTZ R111, R127, R111 ;  /* 0x0000006f7f6f7221 */ /* 0x000fe20000010000 */
[----:B------:R-:W-:Y:S01]  /*fda0*/  FADD.FTZ R122, R115, R109 ;  /* 0x0000006d737a7221 */ /* 0x000fe20000010000 */
[----:B------:R-:W-:Y:S01]  /*fdb0*/  PRMT R115, R116, 0x7632, R115 ;  /* 0x0000763274737816 */ /* 0x000fe20000000073 */
[----:B------:R-:W-:Y:S01]  /*fdc0*/  FADD.FTZ R109, R132, R142 ;  /* 0x0000008e846d7221 */ /* 0x000fe20000010000 */
[----:B------:R-:W-:Y:S02]  /*fdd0*/  FADD.FTZ R142, R120, R111 ;  /* 0x0000006f788e7221 */ /* 0x000fe40000010000 */
[----:B------:R-:W-:Y:S01]  /*fde0*/  PRMT R127, R116, 0x5410, R115 ;  /* 0x00005410747f7816 */ /* 0x000fe20000000073 */
[----:B---3--:R-:W-:Y:S05]  /*fdf0*/  @!P5 HADD2 R147, -R113.H0_H0, -RZ.H0_H0 ;  /* 0xa00000ff7193d230 */ /* 0x008fea0000000900 */
[----:B------:R-:W-:Y:S01]  /*fe00*/  PRMT R144, R147, 0x7610, R144 ;  /* 0x0000761093907816 */ /* 0x000fe20000000090 */
[----:B------:R1:W-:Y:S03]  /*fe10*/  @!P5 STL.S16 [R1+0x88], R147 ;  /* 0x000088930100d387 */ /* 0x0003e60000100600 */
[----:B------:R-:W-:Y:S02]  /*fe20*/  @!P5 PRMT R113, R144, 0x5410, RZ ;  /* 0x000054109071d816 */ /* 0x000fe400000000ff */
[----:B------:R-:W-:Y:S01]  /*fe30*/  ISETP.LE.U32.AND P5, PT, R2, UR13, PT ;  /* 0x0000000d02007c0c */ /* 0x000fe2000bfa3070 */
[----:B------:R4:W3:Y:S01]  /*fe40*/  LDL.S16 R144, [R1+0xb0] ;  /* 0x0000b00001907983 */ /* 0x0008e20000100600 */
[----:B------:R-:W-:Y:S01]  /*fe50*/  FADD.FTZ R2, R124, R140 ;  /* 0x0000008c7c027221 */ /* 0x000fe20000010000 */
[----:B------:R-:W-:Y:S01]  /*fe60*/  FADD.FTZ R124, R131, R109 ;  /* 0x0000006d837c7221 */ /* 0x000fe20000010000 */
[----:B------:R-:W-:Y:S01]  /*fe70*/  MUFU.EX2 R140, R233 ;  /* 0x000000e9008c7308 */ /* 0x000fe20000000800 */
[----:B------:R-:W-:Y:S01]  /*fe80*/  STG.E.U16 desc[UR18][R208.64+0x12], R113 ;  /* 0x00001271d0007986 */ /* 0x000fe2000c101512 */
[----:B------:R-:W-:Y:S01]  /*fe90*/  FADD.FTZ R123, R123, R2 ;  /* 0x000000027b7b7221 */ /* 0x000fe20000010000 */
[----:B------:R-:W-:Y:S04]  /*fea0*/  LOP3.LUT R2, R163, UR23, R228, 0x96, !PT ;  /* 0x00000017a3027c12 */ /* 0x000fe8000f8e96e4 */
[C---:B------:R-:W-:Y:S03]  /*feb0*/  LOP3.LUT R111, R2.reuse, 0xffff, RZ, 0xc0, !PT ;  /* 0x0000ffff026f7812 */ /* 0x040fe600078ec0ff */
[----:B------:R-:W5:Y:S01]  /*fec0*/  MUFU.EX2 R109, R235 ;  /* 0x000000eb006d7308 */ /* 0x000f620000000800 */
[----:B------:R-:W-:Y:S04]  /*fed0*/  SHF.R.U32.HI R111, RZ, 0x8, R111 ;  /* 0x00000008ff6f7819 */ /* 0x000fe8000001166f */
[----:B------:R-:W-:Y:S05]  /*fee0*/  LOP3.LUT R111, R111, 0xffff, RZ, 0xc0, !PT ;  /* 0x0000ffff6f6f7812 */ /* 0x000fea00078ec0ff */
[----:B-1----:R-:W-:Y:S01]  /*fef0*/  MUFU.EX2 R147, R230 ;  /* 0x000000e600937308 */ /* 0x002fe20000000800 */
[----:B-----5:R-:W-:Y:S01]  /*ff00*/  F2FP.F16.F32.PACK_AB R156, R109, R140 ;  /* 0x0000008c6d9c723e */ /* 0x020fe200000000ff */
[----:B--2---:R-:W-:Y:S05]  /*ff10*/  @!P0 HADD2 R117, -R116.H0_H0, -RZ.H0_H0 ;  /* 0xa00000ff74758230 */ /* 0x004fea0000000900 */
[----:B------:R-:W-:Y:S01]  /*ff20*/  PRMT R145, R117, 0x7610, R145 ;  /* 0x0000761075917816 */ /* 0x000fe20000000091 */
[----:B------:R1:W-:Y:S03]  /*ff30*/  @!P0 STL.S16 [R1+0x84], R117 ;  /* 0x0000847501008387 */ /* 0x0003e60000100600 */
[----:B------:R-:W-:Y:S01]  /*ff40*/  @!P0 PRMT R116, R145, 0x5410, RZ ;  /* 0x0000541091748816 */ /* 0x000fe200000000ff */
[----:B------:R4:W2:Y:S01]  /*ff50*/  LDL.S16 R131, [R1+0xac] ;  /* 0x0000ac0001837983 */ /* 0x0008a20000100600 */
[----:B------:R-:W5:Y:S03]  /*ff60*/  MUFU.EX2 R145, R232 ;  /* 0x000000e800917308 */ /* 0x000f660000000800 */
[----:B------:R4:W5:Y:S04]  /*ff70*/  LDL.S16 R120, [R1+0xa8] ;  /* 0x0000a80001787983 */ /* 0x0009680000100600 */
[----:B------:R-:W-:Y:S01]  /*ff80*/  STG.E.U16 desc[UR18][R210.64+0x10], R116 ;  /* 0x00001074d2007986 */ /* 0x000fe2000c101512 */
[----:B-1----:R-:W-:Y:S04]  /*ff90*/  LOP3.LUT R117, R2, 0xff, RZ, 0xc0, !PT ;  /* 0x000000ff02757812 */ /* 0x002fe800078ec0ff */
[----:B------:R-:W-:Y:S01]  /*ffa0*/  ISETP.LE.U32.AND P0, PT, R117, UR13, PT ;  /* 0x0000000d75007c0c */ /* 0x000fe2000bf03070 */
[----:B------:R-:W-:Y:S01]  /*ffb0*/  FADD.FTZ R117, R105, R122 ;  /* 0x0000007a69757221 */ /* 0x000fe20000010000 */
[----:B------:R-:W-:Y:S03]  /*ffc0*/  FADD.FTZ R105, R135, R123 ;  /* 0x0000007b87697221 */ /* 0x000fe60000010000 */
[----:B------:R-:W-:Y:S01]  /*ffd0*/  FADD.FTZ R132, R3, R117 ;  /* 0x0000007503847221 */ /* 0x000fe20000010000 */
[----:B------:R-:W-:Y:S01]  /*ffe0*/  PRMT R3, R100, 0x7632, R3 ;  /* 0x0000763264037816 */ /* 0x000fe20000000003 */
[----:B------:R-:W-:Y:S01]  /*fff0*/  FADD.FTZ R135, R134, R105 ;  /* 0x0000006986877221 */ /* 0x000fe20000010000 */
[----:B------:R-:W-:Y:S01]  /*10000*/  SHF.R.U32.HI R105, RZ, 0x18, R2 ;  /* 0x00000018ff697819 */ /* 0x000fe20000011602 */
[----:B------:R-:W-:Y:S01]  /*10010*/  FADD.FTZ R123, R138, R132 ;  /* 0x000000848a7b7221 */ /* 0x000fe20000010000 */
[----:B------:R-:W-:Y:S03]  /*10020*/  SHF.R.U32.HI R2, RZ, 0x10, R2 ;  /* 0x00000010ff027819 */ /* 0x000fe60000011602 */
[----:B------:R-:W-:Y:S01]  /*10030*/  FADD.FTZ R137, R137, R123 ;  /* 0x0000007b89897221 */ /* 0x000fe20000010000 */
[----:B------:R-:W-:Y:S01]  /*10040*/  LOP3.LUT R2, R2, 0xff, RZ, 0xc0, !PT ;  /* 0x000000ff02027812 */ /* 0x000fe200078ec0ff */
[----:B---3--:R-:W-:Y:S05]  /*10050*/  @!P3 HADD2 R144, -R115.H0_H0, -RZ.H0_H0 ;  /* 0xa00000ff7390b230 */ /* 0x008fea0000000900 */
[----:B------:R-:W-:Y:S01]  /*10060*/  PRMT R143, R144, 0x7610, R143 ;  /* 0x00007610908f7816 */ /* 0x000fe2000000008f */
[----:B------:R-:W-:Y:S03]  /*10070*/  @!P3 STL.S16 [R1+0xb0], R144 ;  /* 0x0000b0900100b387 */ /* 0x000fe60000100600 */
[----:B------:R-:W-:Y:S02]  /*10080*/  @!P3 PRMT R115, R143, 0x5410, RZ ;  /* 0x000054108f73b816 */ /* 0x000fe400000000ff */
[----:B------:R-:W-:Y:S03]  /*10090*/  ISETP.LE.U32.AND P3, PT, R111, UR13, PT ;  /* 0x0000000d6f007c0c */ /* 0x000fe6000bf63070 */
[----:B------:R1:W-:Y:S02]  /*100a0*/  STG.E.U16 desc[UR18][R210.64+0x12], R115 ;  /* 0x00001273d2007986 */ /* 0x0003e4000c101512 */
[----:B-1----:R-:W-:Y:S01]  /*100b0*/  PRMT R115, R150, 0x7610, R115 ;  /* 0x0000761096737816 */ /* 0x002fe20000000073 */
[----:B--2---:R-:W-:Y:S02]  /*100c0*/  @!P6 HADD2 R131, -R100.H0_H0, -RZ.H0_H0 ;  /* 0xa00000ff6483e230 */ /* 0x004fe40000000900 */
[----:B-----5:R-:W-:Y:S03]  /*100d0*/  @!P4 HADD2 R120, -R3.H0_H0, -RZ.H0_H0 ;  /* 0xa00000ff0378c230 */ /* 0x020fe60000000900 */
[----:B------:R-:W-:Y:S01]  /*100e0*/  PRMT R111, R131, 0x7610, R111 ;  /* 0x00007610836f7816 */ /* 0x000fe2000000006f */
[----:B------:R1:W-:Y:S01]  /*100f0*/  @!P6 STL.S16 [R1+0xac], R131 ;  /* 0x0000ac830100e387 */ /* 0x0003e20000100600 */
[----:B------:R-:W-:Y:S03]  /*10100*/  PRMT R122, R120, 0x7610, R122 ;  /* 0x00007610787a7816 */ /* 0x000fe6000000007a */
[----:B------:R2:W-:Y:S04]  /*10110*/  @!P4 STL.S16 [R1+0xa8], R120 ;  /* 0x0000a8780100c387 */ /* 0x0005e80000100600 */
[----:B------:R4:W3:Y:S04]  /*10120*/  LDL.S16 R117, [R1+0xb8] ;  /* 0x0000b80001757983 */ /* 0x0008e80000100600 */
[----:B------:R4:W5:Y:S04]  /*10130*/  LDL.S16 R144, [R1+0xf4] ;  /* 0x0000f40001907983 */ /* 0x0009680000100600 */
[----:B------:R4:W4:Y:S01]  /*10140*/  LDL.S16 R178, [R1+0xf8] ;  /* 0x0000f80001b27983 */ /* 0x0009220000100600 */
[----:B-1----:R-:W-:Y:S02]  /*10150*/  PRMT R131, R100, 0x5410, R3 ;  /* 0x0000541064837816 */ /* 0x002fe40000000003 */
[----:B------:R-:W-:Y:S01]  /*10160*/  @!P4 PRMT R3, R122, 0x5410, RZ ;  /* 0x000054107a03c816 */ /* 0x000fe200000000ff */
[----:B------:R-:W-:Y:S01]  /*10170*/  FADD.FTZ R122, R141, R142 ;  /* 0x0000008e8d7a7221 */ /* 0x000fe20000010000 */
[----:B------:R-:W-:Y:S01]  /*10180*/  @!P6 PRMT R100, R111, 0x5410, RZ ;  /* 0x000054106f64e816 */ /* 0x000fe200000000ff */
[----:B--2---:R-:W1:Y:S01]  /*10190*/  MUFU.EX2 R120, R234 ;  /* 0x000000ea00787308 */ /* 0x004e620000000800 */
[----:B------:R-:W-:Y:S01]  /*101a0*/  ISETP.LE.U32.AND P6, PT, R105, UR13, PT ;  /* 0x0000000d69007c0c */ /* 0x000fe2000bfc3070 */
[----:B------:R-:W-:Y:S01]  /*101b0*/  FADD.FTZ R105, R136, R124 ;  /* 0x0000007c88697221 */ /* 0x000fe20000010000 */
[----:B------:R-:W-:Y:S01]  /*101c0*/  ISETP.LE.U32.AND P4, PT, R2, UR13, PT ;  /* 0x0000000d02007c0c */ /* 0x000fe2000bf83070 */
[----:B------:R-:W-:Y:S01]  /*101d0*/  STG.E.U16 desc[UR18][R214.64+0x10], R3 ;  /* 0x00001003d6007986 */ /* 0x000fe2000c101512 */
[C---:B------:R-:W-:Y:S01]  /*101e0*/  F2FP.F16.F32.PACK_AB R2, R133.reuse, R136 ;  /* 0x000000888502723e */ /* 0x040fe200000000ff */
[--C-:B------:R-:W-:Y:S01]  /*101f0*/  FADD.FTZ R134, R133, R105.reuse ;  /* 0x0000006985867221 */ /* 0x100fe20000010000 */
[C---:B------:R-:W-:Y:S01]  /*10200*/  PRMT R105, R106.reuse, 0x7632, R105 ;  /* 0x000076326a697816 */ /* 0x040fe20000000069 */
[----:B------:R-:W-:Y:S01]  /*10210*/  STG.E.U16 desc[UR18][R214.64+0xe], R100 ;  /* 0x00000e64d6007986 */ /* 0x000fe2000c101512 */
[----:B------:R-:W-:Y:S01]  /*10220*/  FADD.FTZ R139, R139, R122 ;  /* 0x0000007a8b8b7221 */ /* 0x000fe20000010000 */
[----:B------:R-:W-:Y:S01]  /*10230*/  MUFU.EX2 R111, R231 ;  /* 0x000000e7006f7308 */ /* 0x000fe20000000800 */
[----:B------:R-:W-:Y:S09]  /*10240*/  PRMT R132, R106, 0x5410, R105 ;  /* 0x000054106a847816 */ /* 0x000ff20000000069 */
[----:B------:R-:W-:Y:S01]  /*10250*/  MUFU.EX2 R122, R246 ;  /* 0x000000f6007a7308 */ /* 0x000fe20000000800 */
[----:B---3--:R-:W-:Y:S02]  /*10260*/  @!P2 HADD2 R117, -R106.H0_H0, -RZ.H0_H0 ;  /* 0xa00000ff6a75a230 */ /* 0x008fe40000000900 */
[----:B-----5:R-:W-:Y:S03]  /*10270*/  @!P5 HADD2 R144, -R105.H0_H0, -RZ.H0_H0 ;  /* 0xa00000ff6990d230 */ /* 0x020fe60000000900 */
[----:B------:R-:W-:Y:S01]  /*10280*/  PRMT R133, R117, 0x7610, R133 ;  /* 0x0000761075857816 */ /* 0x000fe20000000085 */
[----:B------:R2:W-:Y:S01]  /*10290*/  @!P2 STL.S16 [R1+0xb8], R117 ;  /* 0x0000b8750100a387 */ /* 0x0005e20000100600 */
[----:B----4-:R-:W-:Y:S02]  /*102a0*/  @!P0 HADD2 R178, -R110.H0_H0, -RZ.H0_H0 ;  /* 0xa00000ff6eb28230 */ /* 0x010fe40000000900 */
[----:B------:R-:W-:Y:S01]  /*102b0*/  @!P2 PRMT R106, R133, 0x5410, RZ ;  /* 0x00005410856aa816 */ /* 0x000fe200000000ff */
[----:B------:R4:W3:Y:S01]  /*102c0*/  LDL.S16 R143, [R1+0x108] ;  /* 0x00010800018f7983 */ /* 0x0008e20000100600 */
[----:B------:R-:W-:Y:S01]  /*102d0*/  PRMT R136, R144, 0x7610, R136 ;  /* 0x0000761090887816 */ /* 0x000fe20000000088 */
[----:B------:R-:W-:Y:S01]  /*102e0*/  FADD.FTZ R133, R140, R135 ;  /* 0x000000878c857221 */ /* 0x000fe20000010000 */
[----:B------:R-:W-:Y:S01]  /*102f0*/  PRMT R177, R178, 0x7610, R177 ;  /* 0x00007610b2b17816 */ /* 0x000fe200000000b1 */
[----:B------:R4:W5:Y:S01]  /*10300*/  LDL.S16 R141, [R1+0x104] ;  /* 0x00010400018d7983 */ /* 0x0009620000100600 */
[----:B------:R-:W-:Y:S01]  /*10310*/  @!P5 PRMT R105, R136, 0x5410, RZ ;  /* 0x000054108869d816 */ /* 0x000fe200000000ff */
[----:B------:R-:W-:Y:S01]  /*10320*/  FADD.FTZ R135, R109, R133 ;  /* 0x000000856d877221 */ /* 0x000fe20000010000 */
[----:B------:R-:W-:Y:S01]  /*10330*/  PRMT R109, R110, 0x7632, R109 ;  /* 0x000076326e6d7816 */ /* 0x000fe2000000006d */
[----:B------:R4:W-:Y:S01]  /*10340*/  @!P5 STL.S16 [R1+0xf4], R144 ;  /* 0x0000f4900100d387 */ /* 0x0009e20000100600 */
[----:B------:R-:W-:Y:S01]  /*10350*/  FADD.FTZ R133, R145, R134 ;  /* 0x0000008691857221 */ /* 0x000fe20000010000 */
[C---:B-1----:R-:W-:Y:S02]  /*10360*/  F2FP.F16.F32.PACK_AB R145, R120.reuse, R145 ;  /* 0x000000917891723e */ /* 0x042fe400000000ff */
[----:B------:R1:W-:Y:S01]  /*10370*/  STG.E.U16 desc[UR18][R212.64+0x10], R106 ;  /* 0x0000106ad4007986 */ /* 0x0003e2000c101512 */
[----:B------:R-:W-:Y:S01]  /*10380*/  FADD.FTZ R136, R120, R133 ;  /* 0x0000008578887221 */ /* 0x000fe20000010000 */
[----:B------:R-:W-:Y:S01]  /*10390*/  PRMT R133, R110, 0x5410, R109 ;  /* 0x000054106e857816 */ /* 0x000fe2000000006d */
[----:B------:R-:W4:Y:S01]  /*103a0*/  MUFU.EX2 R120, R243 ;  /* 0x000000f300787308 */ /* 0x000f220000000800 */
[----:B------:R-:W-:Y:S01]  /*103b0*/  @!P0 PRMT R110, R177, 0x5410, RZ ;  /* 0x00005410b16e8816 */ /* 0x000fe200000000ff */
[----:B------:R1:W-:Y:S01]  /*103c0*/  STG.E.U16 desc[UR18][R212.64+0x12], R105 ;  /* 0x00001269d4007986 */ /* 0x0003e2000c101512 */
[----:B------:R-:W-:Y:S01]  /*103d0*/  FADD.FTZ R136, R199, R136 ;  /* 0x00000088c7887221 */ /* 0x000fe20000010000 */
[----:B--2---:R-:W-:Y:S02]  /*103e0*/  LOP3.LUT R117, R165, UR23, R220, 0x96, !PT ;  /* 0x00000017a5757c12 */ /* 0x004fe4000f8e96dc */
[----:B------:R-:W-:Y:S02]  /*103f0*/  STG.E.U16 desc[UR18][R208.64+0x20], R110 ;  /* 0x0000206ed0007986 */ /* 0x000fe4000c101512 */
[C---:B------:R-:W-:Y:S02]  /*10400*/  LOP3.LUT R124, R117.reuse, 0xff, RZ, 0xc0, !PT ;  /* 0x000000ff757c7812 */ /* 0x040fe400078ec0ff */
[----:B------:R-:W-:Y:S02]  /*10410*/  LOP3.LUT R123, R117, 0xffff, RZ, 0xc0, !PT ;  /* 0x0000ffff757b7812 */ /* 0x000fe400078ec0ff */
[----:B------:R-:W-:Y:S02]  /*10420*/  ISETP.LE.U32.AND P2, PT, R124, UR13, PT ;  /* 0x0000000d7c007c0c */ /* 0x000fe4000bf43070 */
[----:B------:R-:W-:Y:S02]  /*10430*/  SHF.R.U32.HI R124, RZ, 0x8, R123 ;  /* 0x00000008ff7c7819 */ /* 0x000fe4000001167b */
[----:B----4-:R-:W-:Y:S01]  /*10440*/  F2FP.F16.F32.PACK_AB R199, R120, R199 ;  /* 0x000000c778c7723e */ /* 0x010fe200000000ff */
[----:B------:R2:W4:Y:S01]  /*10450*/  LDL.S16 R144, [R1+0x100] ;  /* 0x0001000001907983 */ /* 0x0005220000100600 */
[----:B------:R-:W-:Y:S01]  /*10460*/  LOP3.LUT R124, R124, 0xffff, RZ, 0xc0, !PT ;  /* 0x0000ffff7c7c7812 */ /* 0x000fe200078ec0ff */
[----:B------:R-:W2:Y:S01]  /*10470*/  MUFU.EX2 R123, R244 ;  /* 0x000000f4007b7308 */ /* 0x000ea20000000800 */
[----:B------:R-:W-:Y:S01]  /*10480*/  PRMT R198, R199, 0x7632, R198 ;  /* 0x00007632c7c67816 */ /* 0x000fe200000000c6 */
[----:B------:R-:W-:Y:S01]  /*10490*/  @!P0 STL.S16 [R1+0xf8], R178 ;  /* 0x0000f8b201008387 */ /* 0x000fe20000100600 */
[----:B------:R-:W-:Y:S01]  /*104a0*/  ISETP.LE.U32.AND P5, PT, R124, UR13, PT ;  /* 0x0000000d7c007c0c */ /* 0x000fe2000bfa3070 */
[----:B------:R-:W-:Y:S01]  /*104b0*/  FADD.FTZ R124, R147, R139 ;  /* 0x0000008b937c7221 */ /* 0x000fe20000010000 */
[C---:B------:R-:W-:Y:S02]  /*104c0*/  F2FP.F16.F32.PACK_AB R147, R111.reuse, R147 ;  /* 0x000000936f93723e */ /* 0x040fe400000000ff */
[----:B-1----:R-:W-:Y:S01]  /*104d0*/  PRMT R106, R154, 0x7610, R106 ;  /* 0x000076109a6a7816 */ /* 0x002fe2000000006a */
[----:B------:R-:W-:Y:S01]  /*104e0*/  FADD.FTZ R138, R111, R124 ;  /* 0x0000007c6f8a7221 */ /* 0x000fe20000010000 */
[--C-:B------:R-:W-:Y:S02]  /*104f0*/  SHF.R.U32.HI R111, RZ, 0x18, R117.reuse ;  /* 0x00000018ff6f7819 */ /* 0x100fe40000011675 */
[----:B------:R-:W-:Y:S02]  /*10500*/  SHF.R.U32.HI R117, RZ, 0x10, R117 ;  /* 0x00000010ff757819 */ /* 0x000fe40000011675 */
[----:B------:R-:W-:Y:S02]  /*10510*/  ISETP.LE.U32.AND P0, PT, R111, UR13, PT ;  /* 0x0000000d6f007c0c */ /* 0x000fe4000bf03070 */
[----:B------:R-:W-:Y:S02]  /*10520*/  PRMT R111, R112, 0x7632, R111 ;  /* 0x00007632706f7816 */ /* 0x000fe4000000006f */
[----:B------:R-:W-:Y:S02]  /*10530*/  LOP3.LUT R117, R117, 0xff, RZ, 0xc0, !PT ;  /* 0x000000ff75757812 */ /* 0x000fe400078ec0ff */
[----:B------:R-:W-:Y:S02]  /*10540*/  LOP3.LUT R124, R162, 0xff, RZ, 0xc0, !PT ;  /* 0x000000ffa27c7812 */ /* 0x000fe400078ec0ff */
[----:B------:R-:W-:Y:S01]  /*10550*/  PRMT R105, R154, 0x7632, R105 ;  /* 0x000076329a697816 */ /* 0x000fe20000000069 */
[----:B---3--:R-:W-:Y:S02]  /*10560*/  @!P3 HADD2 R143, -R109.H0_H0, -RZ.H0_H0 ;  /* 0xa00000ff6d8fb230 */ /* 0x008fe40000000900 */
[----:B-----5:R-:W-:Y:S03]  /*10570*/  @!P4 HADD2 R141, -R112.H0_H0, -RZ.H0_H0 ;  /* 0xa00000ff708dc230 */ /* 0x020fe60000000900 */
[----:B------:R-:W-:Y:S01]  /*10580*/  PRMT R134, R143, 0x7610, R134 ;  /* 0x000076108f867816 */ /* 0x000fe20000000086 */
[----:B------:R1:W-:Y:S03]  /*10590*/  @!P3 STL.S16 [R1+0x108], R143 ;  /* 0x0001088f0100b387 */ /* 0x0003e60000100600 */
[----:B------:R-:W-:Y:S01]  /*105a0*/  @!P3 PRMT R109, R134, 0x5410, RZ ;  /* 0x00005410866db816 */ /* 0x000fe200000000ff */
[----:B------:R3:W-:Y:S01]  /*105b0*/  @!P4 STL.S16 [R1+0x104], R141 ;  /* 0x0001048d0100c387 */ /* 0x0007e20000100600 */
[----:B------:R-:W-:Y:S01]  /*105c0*/  PRMT R139, R141, 0x7610, R139 ;  /* 0x000076108d8b7816 */ /* 0x000fe2000000008b */
[----:B------:R-:W-:Y:S01]  /*105d0*/  FADD.FTZ R134, R202, R137 ;  /* 0x00000089ca867221 */ /* 0x000fe20000010000 */
[----:B------:R-:W-:Y:S01]  /*105e0*/  F2FP.F16.F32.PACK_AB R202, R122, R202 ;  /* 0x000000ca7aca723e */ /* 0x000fe200000000ff */
[----:B------:R2:W5:Y:S01]  /*105f0*/  LDL.S16 R177, [R1+0x114] ;  /* 0x0001140001b17983 */ /* 0x0005620000100600 */
[----:B------:R-:W-:Y:S02]  /*10600*/  ISETP.LE.U32.AND P3, PT, R124, UR13, PT ;  /* 0x0000000d7c007c0c */ /* 0x000fe4000bf63070 */
[----:B------:R-:W-:Y:S01]  /*10610*/  PRMT R203, R202, 0x7632, R203 ;  /* 0x00007632cacb7816 */ /* 0x000fe200000000cb */
[----:B------:R-:W-:Y:S01]  /*10620*/  MUFU.EX2 R124, R252 ;  /* 0x000000fc007c7308 */ /* 0x000fe20000000800 */
[----:B------:R-:W-:Y:S04]  /*10630*/  STG.E.U16 desc[UR18][R208.64+0x22], R109 ;  /* 0x0000226dd0007986 */ /* 0x000fe8000c101512 */
[----:B-1----:R1:W5:Y:S01]  /*10640*/  LDL.S16 R143, [R1+0x110] ;  /* 0x00011000018f7983 */ /* 0x0023620000100600 */
[----:B----4-:R-:W-:Y:S02]  /*10650*/  @!P6 HADD2 R144, -R111.H0_H0, -RZ.H0_H0 ;  /* 0xa00000ff6f90e230 */ /* 0x010fe40000000900 */
[----:B---3--:R-:W-:Y:S01]  /*10660*/  FADD.FTZ R141, R122, R134 ;  /* 0x000000867a8d7221 */ /* 0x008fe20000010000 */
[----:B------:R-:W-:Y:S01]  /*10670*/  PRMT R134, R112, 0x5410, R111 ;  /* 0x0000541070867816 */ /* 0x000fe2000000006f */
[----:B------:R-:W-:Y:S01]  /*10680*/  MUFU.EX2 R122, R240 ;  /* 0x000000f0007a7308 */ /* 0x000fe20000000800 */
[----:B------:R-:W-:Y:S02]  /*10690*/  @!P4 PRMT R112, R139, 0x5410, RZ ;  /* 0x000054108b70c816 */ /* 0x000fe400000000ff */
[----:B------:R-:W-:Y:S01]  /*106a0*/  ISETP.LE.U32.AND P4, PT, R117, UR13, PT ;  /* 0x0000000d75007c0c */ /* 0x000fe2000bf83070 */
[----:B------:R1:W3:Y:S01]  /*106b0*/  LDL.S16 R139, [R1+0x10c] ;  /* 0x00010c00018b7983 */ /* 0x0002e20000100600 */
[----:B------:R-:W-:Y:S01]  /*106c0*/  PRMT R137, R144, 0x7610, R137 ;  /* 0x0000761090897816 */ /* 0x000fe20000000089 */
[----:B------:R-:W-:Y:S01]  /*106d0*/  FADD.FTZ R117, R201, R135 ;  /* 0x00000087c9757221 */ /* 0x000fe20000010000 */
[----:B------:R-:W-:Y:S01]  /*106e0*/  SHF.R.U32.HI R135, RZ, 0x10, R162 ;  /* 0x00000010ff877819 */ /* 0x000fe200000116a2 */
[----:B------:R4:W-:Y:S01]  /*106f0*/  @!P6 STL.S16 [R1+0x100], R144 ;  /* 0x000100900100e387 */ /* 0x0009e20000100600 */
[----:B--2---:R-:W-:Y:S02]  /*10700*/  F2FP.F16.F32.PACK_AB R201, R123, R201 ;  /* 0x000000c97bc9723e */ /* 0x004fe400000000ff */
[----:B------:R-:W-:Y:S01]  /*10710*/  LOP3.LUT R135, R135, 0xff, RZ, 0xc0, !PT ;  /* 0x000000ff87877812 */ /* 0x000fe200078ec0ff */
[----:B------:R-:W-:Y:S01]  /*10720*/  STG.E.U16 desc[UR18][R210.64+0x20], R112 ;  /* 0x00002070d2007986 */ /* 0x000fe2000c101512 */
[----:B------:R-:W-:Y:S02]  /*10730*/  @!P6 PRMT R111, R137, 0x5410, RZ ;  /* 0x00005410896fe816 */ /* 0x000fe400000000ff */
[----:B------:R-:W-:Y:S02]  /*10740*/  ISETP.LE.U32.AND P6, PT, R135, UR13, PT ;  /* 0x0000000d87007c0c */ /* 0x000fe4000bfc3070 */
[----:B------:R-:W-:Y:S01]  /*10750*/  PRMT R200, R201, 0x7632, R200 ;  /* 0x00007632c9c87816 */ /* 0x000fe200000000c8 */
[----:B------:R-:W-:Y:S01]  /*10760*/  STG.E.U16 desc[UR18][R210.64+0x22], R111 ;  /* 0x0000226fd2007986 */ /* 0x000fe2000c101512 */
[--C-:B----4-:R-:W-:Y:S01]  /*10770*/  FADD.FTZ R144, R123, R117.reuse ;  /* 0x000000757b907221 */ /* 0x110fe20000010000 */
[----:B------:R-:W-:Y:S02]  /*10780*/  LOP3.LUT R123, R162, 0xffff, RZ, 0xc0, !PT ;  /* 0x0000ffffa27b7812 */ /* 0x000fe400078ec0ff */
[C---:B------:R-:W-:Y:S02]  /*10790*/  PRMT R117, R0.reuse, 0x7632, R117 ;  /* 0x0000763200757816 */ /* 0x040fe40000000075 */
[----:B------:R-:W-:Y:S02]  /*107a0*/  SHF.R.U32.HI R135, RZ, 0x8, R123 ;  /* 0x00000008ff877819 */ /* 0x000fe4000001167b */
[----:B------:R-:W-:Y:S01]  /*107b0*/  PRMT R137, R0, 0x5410, R117 ;  /* 0x0000541000897816 */ /* 0x000fe20000000075 */
[----:B------:R-:W2:Y:S01]  /*107c0*/  MUFU.EX2 R123, R169 ;  /* 0x000000a9007b7308 */ /* 0x000ea20000000800 */
[----:B------:R-:W-:Y:S02]  /*107d0*/  LOP3.LUT R135, R135, 0xffff, RZ, 0xc0, !PT ;  /* 0x0000ffff87877812 */ /* 0x000fe400078ec0ff */
[----:B--2---:R-:W-:Y:S01]  /*107e0*/  F2FP.F16.F32.PACK_AB R159, R123, R124 ;  /* 0x0000007c7b9f723e */ /* 0x004fe200000000ff */
[----:B-----5:R-:W-:Y:S05]  /*107f0*/  @!P2 HADD2 R177, -R0.H0_H0, -RZ.H0_H0 ;  /* 0xa00000ff00b1a230 */ /* 0x020fea0000000900 */
[----:B------:R-:W-:Y:S01]  /*10800*/  PRMT R140, R177, 0x7610, R140 ;  /* 0x00007610b18c7816 */ /* 0x000fe2000000008c */
[----:B------:R2:W-:Y:S03]  /*10810*/  @!P2 STL.S16 [R1+0x114], R177 ;  /* 0x000114b10100a387 */ /* 0x0005e60000100600 */
[----:B------:R-:W-:Y:S02]  /*10820*/  @!P2 PRMT R0, R140, 0x5410, RZ ;  /* 0x000054108c00a816 */ /* 0x000fe400000000ff */
[----:B------:R-:W-:Y:S01]  /*10830*/  ISETP.LE.U32.AND P2, PT, R135, UR13, PT ;  /* 0x0000000d87007c0c */ /* 0x000fe2000bf43070 */
[----:B------:R-:W-:Y:S01]  /*10840*/  FADD.FTZ R135, R197, R138 ;  /* 0x0000008ac5877221 */ /* 0x000fe20000010000 */
[----:B------:R-:W-:Y:S01]  /*10850*/  F2FP.F16.F32.PACK_AB R197, R122, R197 ;  /* 0x000000c57ac5723e */ /* 0x000fe200000000ff */
[----:B------:R-:W4:Y:S01]  /*10860*/  MUFU.EX2 R140, R250 ;  /* 0x000000fa008c7308 */ /* 0x000f220000000800 */
[----:B------:R-:W-:Y:S02]  /*10870*/  STG.E.U16 desc[UR18][R214.64+0x1e], R0 ;  /* 0x00001e00d6007986 */ /* 0x000fe4000c101512 */
[----:B------:R-:W-:Y:S01]  /*10880*/  PRMT R196, R197, 0x7632, R196 ;  /* 0x00007632c5c47816 */ /* 0x000fe200000000c4 */
[----:B------:R-:W-:Y:S05]  /*10890*/  @!P5 HADD2 R143, -R117.H0_H0, -RZ.H0_H0 ;  /* 0xa00000ff758fd230 */ /* 0x000fea0000000900 */
[----:B------:R-:W-:Y:S01]  /*108a0*/  PRMT R142, R143, 0x7610, R142 ;  /* 0x000076108f8e7816 */ /* 0x000fe2000000008e */
[----:B------:R5:W-:Y:S03]  /*108b0*/  @!P5 STL.S16 [R1+0x110], R143 ;  /* 0x0001108f0100d387 */ /* 0x000be60000100600 */
[----:B------:R-:W-:Y:S01]  /*108c0*/  @!P5 PRMT R117, R142, 0x5410, RZ ;  /* 0x000054108e75d816 */ /* 0x000fe200000000ff */
[----:B------:R1:W5:Y:S01]  /*108d0*/  LDL.S16 R169, [R1+0x120] ;  /* 0x0001200001a97983 */ /* 0x0003620000100600 */
[----:B---3--:R-:W-:Y:S02]  /*108e0*/  @!P4 HADD2 R139, -R118.H0_H0, -RZ.H0_H0 ;  /* 0xa00000ff768bc230 */ /* 0x008fe40000000900 */
[----:B------:R-:W-:Y:S01]  /*108f0*/  FADD.FTZ R142, R122, R135 ;  /* 0x000000877a8e7221 */ /* 0x000fe20000010000 */
[----:B------:R-:W-:Y:S01]  /*10900*/  LOP3.LUT R122, R164, 0xffff, RZ, 0xc0, !PT ;  /* 0x0000ffffa47a7812 */ /* 0x000fe200078ec0ff */
[----:B--2---:R1:W2:Y:S01]  /*10910*/  LDL.S16 R177, [R1+0x124] ;  /* 0x0001240001b17983 */ /* 0x0042a20000100600 */
[----:B------:R-:W-:Y:S01]  /*10920*/  FADD.FTZ R135, R124, R141 ;  /* 0x0000008d7c877221 */ /* 0x000fe20000010000 */
[----:B------:R-:W-:Y:S01]  /*10930*/  PRMT R151, R139, 0x7610, R151 ;  /* 0x000076108b977816 */ /* 0x000fe20000000097 */
[----:B----4-:R-:W-:Y:S01]  /*10940*/  FADD.FTZ R141, R140, R144 ;  /* 0x000000908c8d7221 */ /* 0x010fe20000010000 */
[----:B------:R-:W-:Y:S01]  /*10950*/  SHF.R.U32.HI R122, RZ, 0x8, R122 ;  /* 0x00000008ff7a7819 */ /* 0x000fe2000001167a */
[----:B------:R3:W-:Y:S01]  /*10960*/  @!P4 STL.S16 [R1+0x10c], R139 ;  /* 0x00010c8b0100c387 */ /* 0x0007e20000100600 */
[----:B------:R-:W-:Y:S01]  /*10970*/  PRMT R144, R156, 0x7632, R144 ;  /* 0x000076329c907816 */ /* 0x000fe20000000090 */
[----:B------:R-:W-:Y:S01]  /*10980*/  FADD.FTZ R221, R123, R135 ;  /* 0x000000877bdd7221 */ /* 0x000fe20000010000 */
[----:B------:R-:W-:Y:S01]  /*10990*/  LOP3.LUT R122, R122, 0xffff, RZ, 0xc0, !PT ;  /* 0x0000ffff7a7a7812 */ /* 0x000fe200078ec0ff */
[----:B------:R-:W-:Y:S01]  /*109a0*/  STG.E.U16 desc[UR18][R214.64+0x20], R117 ;  /* 0x00002075d6007986 */ /* 0x000fe2000c101512 */
[----:B------:R-:W-:Y:S01]  /*109b0*/  SHF.R.U32.HI R123, RZ, 0x10, R164 ;  /* 0x00000010ff7b7819 */ /* 0x000fe200000116a4 */
[----:B------:R-:W-:Y:S03]  /*109c0*/  MUFU.EX2 R135, R249 ;  /* 0x000000f900877308 */ /* 0x000fe60000000800 */
[----:B------:R-:W-:Y:S01]  /*109d0*/  LOP3.LUT R123, R123, 0xff, RZ, 0xc0, !PT ;  /* 0x000000ff7b7b7812 */ /* 0x000fe200078ec0ff */
[----:B-----5:R-:W-:Y:S01]  /*109e0*/  FADD.FTZ R143, R120, R136 ;  /* 0x00000088788f7221 */ /* 0x020fe20000010000 */
[----:B------:R-:W-:Y:S05]  /*109f0*/  SHF.R.U32.HI R120, RZ, 0x18, R162 ;  /* 0x00000018ff787819 */ /* 0x000fea00000116a2 */
[----:B------:R-:W4:Y:S01]  /*10a00*/  MUFU.EX2 R136, R251 ;  /* 0x000000fb00887308 */ /* 0x000f220000000800 */
[----:B------:R-:W-:Y:S02]  /*10a10*/  ISETP.LE.U32.AND P5, PT, R120, UR13, PT ;  /* 0x0000000d78007c0c */ /* 0x000fe4000bfa3070 */
[C---:B------:R-:W-:Y:S07]  /*10a20*/  PRMT R120, R118.reuse, 0x7632, R120 ;  /* 0x0000763276787816 */ /* 0x040fee0000000078 */
[----:B------:R-:W-:Y:S01]  /*10a30*/  MUFU.EX2 R124, R173 ;  /* 0x000000ad007c7308 */ /* 0x000fe20000000800 */
[----:B------:R-:W-:Y:S02]  /*10a40*/  PRMT R138, R118, 0x5410, R120 ;  /* 0x00005410768a7816 */ /* 0x000fe40000000078 */
[----:B------:R-:W-:Y:S02]  /*10a50*/  @!P4 PRMT R118, R151, 0x5410, RZ ;  /* 0x000054109776c816 */ /* 0x000fe400000000ff */
[----:B---3--:R-:W-:Y:S01]  /*10a60*/  LOP3.LUT R139, R164, 0xff, RZ, 0xc0, !PT ;  /* 0x000000ffa48b7812 */ /* 0x008fe200078ec0ff */
[----:B------:R1:W3:Y:S01]  /*10a70*/  LDL.S16 R151, [R1+0x11c] ;  /* 0x00011c0001977983 */ /* 0x0002e20000100600 */
[C---:B----4-:R-:W-:Y:S01]  /*10a80*/  F2FP.F16.F32.PACK_AB R184, R136.reuse, R140 ;  /* 0x0000008c88b8723e */ /* 0x050fe200000000ff */
[--C-:B------:R-:W-:Y:S01]  /*10a90*/  FADD.FTZ R136, R136, R141.reuse ;  /* 0x0000008d88887221 */ /* 0x100fe20000010000 */
[----:B------:R-:W-:Y:S01]  /*10aa0*/  ISETP.LE.U32.AND P4, PT, R139, UR13, PT ;  /* 0x0000000d8b007c0c */ /* 0x000fe2000bf83070 */
[----:B------:R-:W-:Y:S01]  /*10ab0*/  STG.E.U16 desc[UR18][R212.64+0x20], R118 ;  /* 0x00002076d4007986 */ /* 0x000fe2000c101512 */
[----:B------:R-:W-:Y:S01]  /*10ac0*/  SHF.R.U32.HI R140, RZ, 0x18, R164 ;  /* 0x00000018ff8c7819 */ /* 0x000fe200000116a4 */
[----:B------:R-:W4:Y:S02]  /*10ad0*/  MUFU.EX2 R139, R248 ;  /* 0x000000f8008b7308 */ /* 0x000f240000000800 */
[----:B----4-:R-:W-:Y:S01]  /*10ae0*/  F2FP.F16.F32.PACK_AB R171, R135, R139 ;  /* 0x0000008b87ab723e */ /* 0x010fe200000000ff */
[----:B------:R-:W-:Y:S02]  /*10af0*/  @!P3 HADD2 R169, -R121.H0_H0, -RZ.H0_H0 ;  /* 0xa00000ff79a9b230 */ /* 0x000fe40000000900 */
[----:B--2---:R-:W-:Y:S03]  /*10b00*/  @!P0 HADD2 R177, -R120.H0_H0, -RZ.H0_H0 ;  /* 0xa00000ff78b18230 */ /* 0x004fe60000000900 */
[----:B------:R-:W-:Y:S02]  /*10b10*/  PRMT R168, R169, 0x7610, R168 ;  /* 0x00007610a9a87816 */ /* 0x000fe400000000a8 */
[----:B------:R-:W-:Y:S01]  /*10b20*/  PRMT R176, R177, 0x7610, R176 ;  /* 0x00007610b1b07816 */ /* 0x000fe200000000b0 */
[----:B------:R-:W-:Y:S03]  /*10b30*/  @!P0 STL.S16 [R1+0x124], R177 ;  /* 0x000124b101008387 */ /* 0x000fe60000100600 */
[----:B------:R-:W-:Y:S01]  /*10b40*/  @!P0 PRMT R120, R176, 0x5410, RZ ;  /* 0x00005410b0788816 */ /* 0x000fe200000000ff */
[----:B------:R-:W-:Y:S01]  /*10b50*/  @!P3 STL.S16 [R1+0x120], R169 ;  /* 0x000120a90100b387 */ /* 0x000fe20000100600 */
[----:B------:R-:W-:Y:S02]  /*10b60*/  ISETP.LE.U32.AND P0, PT, R122, UR13, PT ;  /* 0x0000000d7a007c0c */ /* 0x000fe4000bf03070 */
[----:B------:R-:W-:Y:S01]  /*10b70*/  PRMT R122, R121, 0x7632, R122 ;  /* 0x00007632797a7816 */ /* 0x000fe2000000007a */
[----:B------:R2:W-:Y:S04]  /*10b80*/  STL [R1+0x128], R136 ;  /* 0x0001288801007387 */ /* 0x0005e80000100800 */
[----:B------:R-:W-:Y:S01]  /*10b90*/  STG.E.U16 desc[UR18][R212.64+0x22], R120 ;  /* 0x00002278d4007986 */ /* 0x000fe2000c101512 */
[----:B---3--:R-:W-:Y:S05]  /*10ba0*/  @!P2 HADD2 R151, -R122.H0_H0, -RZ.H0_H0 ;  /* 0xa00000ff7a97a230 */ /* 0x008fea0000000900 */
[----:B------:R-:W-:Y:S01]  /*10bb0*/  PRMT R141, R151, 0x7610, R141 ;  /* 0x00007610978d7816 */ /* 0x000fe2000000008d */
[----:B------:R3:W-:Y:S01]  /*10bc0*/  @!P2 STL.S16 [R1+0x11c], R151 ;  /* 0x00011c970100a387 */ /* 0x0007e20000100600 */
[----:B--2---:R-:W-:Y:S02]  /*10bd0*/  PRMT R136, R121, 0x5410, R122 ;  /* 0x0000541079887816 */ /* 0x004fe4000000007a */
[----:B------:R-:W-:Y:S02]  /*10be0*/  @!P3 PRMT R121, R168, 0x5410, RZ ;  /* 0x00005410a879b816 */ /* 0x000fe400000000ff */
[----:B------:R-:W-:Y:S02]  /*10bf0*/  ISETP.LE.U32.AND P3, PT, R123, UR13, PT ;  /* 0x0000000d7b007c0c */ /* 0x000fe4000bf63070 */
[----:B------:R-:W-:Y:S01]  /*10c00*/  @!P2 PRMT R122, R141, 0x5410, RZ ;  /* 0x000054108d7aa816 */ /* 0x000fe200000000ff */
[----:B------:R-:W2:Y:S01]  /*10c10*/  MUFU.EX2 R123, R172 ;  /* 0x000000ac007b7308 */ /* 0x000ea20000000800 */
[----:B------:R-:W-:Y:S01]  /*10c20*/  ISETP.LE.U32.AND P2, PT, R140, UR13, PT ;  /* 0x0000000d8c007c0c */ /* 0x000fe2000bf43070 */
[----:B------:R-:W-:Y:S01]  /*10c30*/  FADD.FTZ R141, R139, R143 ;  /* 0x0000008f8b8d7221 */ /* 0x000fe20000010000 */
[----:B------:R-:W-:Y:S01]  /*10c40*/  LOP3.LUT R140, R183, UR29, RZ, 0x3c, !PT ;  /* 0x0000001db78c7c12 */ /* 0x000fe2000f8e3cff */
[----:B------:R-:W-:Y:S02]  /*10c50*/  STG.E.U16 desc[UR18][R208.64+0x30], R121 ;  /* 0x00003079d0007986 */ /* 0x000fe4000c101512 */
[----:B------:R-:W-:Y:S01]  /*10c60*/  FADD.FTZ R141, R135, R141 ;  /* 0x0000008d878d7221 */ /* 0x000fe20000010000 */
[----:B------:R-:W-:Y:S01]  /*10c70*/  FADD.FTZ R135, R124, R142 ;  /* 0x0000008e7c877221 */ /* 0x000fe20000010000 */
[----:B------:R-:W-:Y:S01]  /*10c80*/  IMAD.WIDE.U32 R168, R140, -0x326172a9, RZ ;  /* 0xcd9e8d578ca87825 */ /* 0x000fe200078e00ff */
[----:B------:R-:W-:Y:S04]  /*10c90*/  STG.E.U16 desc[UR18][R208.64+0x32], R122 ;  /* 0x0000327ad0007986 */ /* 0x000fe8000c101512 */
[----:B------:R-:W-:Y:S01]  /*10ca0*/  LOP3.LUT R142, R169, UR22, R180, 0x96, !PT ;  /* 0x00000016a98e7c12 */ /* 0x000fe2000f8e96b4 */
[----:B------:R4:W-:Y:S01]  /*10cb0*/  STL [R1+0x130], R141 ;  /* 0x0001308d01007387 */ /* 0x0009e20000100800 */
[----:B------:R-:W-:Y:S01]  /*10cc0*/  LOP3.LUT R140, R191, UR21, R168, 0x96, !PT ;  /* 0x00000015bf8c7c12 */ /* 0x000fe2000f8e96a8 */
[----:B------:R-:W-:Y:S01]  /*10cd0*/  IMAD.MOV.U32 R180, RZ, RZ, R186 ;  /* 0x000000ffffb47224 */ /* 0x000fe200078e00ba */
[C---:B--2---:R-:W-:Y:S01]  /*10ce0*/  F2FP.F16.F32.PACK_AB R204, R123.reuse, R124 ;  /* 0x0000007c7bcc723e */ /* 0x044fe200000000ff */
[----:B------:R1:W2:Y:S01]  /*10cf0*/  LDL.S16 R217, [R1+0x118] ;  /* 0x0001180001d97983 */ /* 0x0002a20000100600 */
[----:B------:R-:W-:Y:S01]  /*10d00*/  FADD.FTZ R135, R123, R135 ;  /* 0x000000877b877221 */ /* 0x000fe20000010000 */
[----:B------:R-:W-:Y:S04]  /*10d10*/  IMAD.WIDE.U32 R142, R142, -0x2daee0ad, RZ ;  /* 0xd2511f538e8e7825 */ /* 0x000fe800078e00ff */
[----:B------:R5:W-:Y:S01]  /*10d20*/  STL [R1+0x12c], R135 ;  /* 0x00012c8701007387 */ /* 0x000be20000100800 */
[----:B------:R-:W-:Y:S01]  /*10d30*/  LOP3.LUT R148, R143, UR8, R148, 0x96, !PT ;  /* 0x000000088f947c12 */ /* 0x000fe2000f8e9694 */
[----:B------:R-:W-:Y:S02]  /*10d40*/  IMAD.MOV.U32 R186, RZ, RZ, R166 ;  /* 0x000000ffffba7224 */ /* 0x000fe400078e00a6 */
[----:B------:R1:W2:Y:S02]  /*10d50*/  LDL.S16 R185, [R1+0xfc] ;  /* 0x0000fc0001b97983 */ /* 0x0002a40000100600 */
[----:B------:R-:W-:Y:S02]  /*10d60*/  IMAD.WIDE.U32 R148, R148, -0x326172a9, RZ ;  /* 0xcd9e8d5794947825 */ /* 0x000fe400078e00ff */
[----:B------:R1:W2:Y:S03]  /*10d70*/  LDL.S16 R178, [R1+0xf0] ;  /* 0x0000f00001b27983 */ /* 0x0002a60000100600 */
[----:B------:R-:W-:Y:S01]  /*10d80*/  LOP3.LUT R143, R149, UR20, R190, 0x96, !PT ;  /* 0x00000014958f7c12 */ /* 0x000fe2000f8e96be */
[----:B---3--:R1:W3:Y:S01]  /*10d90*/  LDL.S16 R151, [R1+0xec] ;  /* 0x0000ec0001977983 */ /* 0x0082e20000100600 */
[----:B----4-:R-:W-:Y:S05]  /*10da0*/  IMAD.WIDE.U32 R140, R140, -0x2daee0ad, RZ ;  /* 0xd2511f538c8c7825 */ /* 0x010fea00078e00ff */
[----:B------:R-:W-:Y:S01]  /*10db0*/  LOP3.LUT R141, R141, UR17, R142, 0x96, !PT ;  /* 0x000000118d8d7c12 */ /* 0x000fe2000f8e968e */
[----:B------:R-:W-:Y:S05]  /*10dc0*/  IMAD.WIDE.U32 R142, R143, -0x2daee0ad, RZ ;  /* 0xd2511f538f8e7825 */ /* 0x000fea00078e00ff */
[----:B------:R-:W-:Y:S01]  /*10dd0*/  LOP3.LUT R107, R143, UR10, R140, 0x96, !PT ;  /* 0x0000000a8f6b7c12 */ /* 0x000fe2000f8e968c */
[----:B------:R-:W-:Y:S04]  /*10de0*/  IMAD.WIDE.U32 R140, R141, -0x326172a9, RZ ;  /* 0xcd9e8d578d8c7825 */ /* 0x000fe800078e00ff */
[----:B------:R-:W-:Y:S01]  /*10df0*/  IMAD.WIDE.U32 R172, R107, -0x326172a9, RZ ;  /* 0xcd9e8d576bac7825 */ /* 0x000fe200078e00ff */
[----:B------:R-:W-:Y:S02]  /*10e00*/  LOP3.LUT R148, R141, UR11, R148, 0x96, !PT ;  /* 0x0000000b8d947c12 */ /* 0x000fe4000f8e9694 */
[----:B------:R-:W-:Y:S02]  /*10e10*/  PRMT R107, R146, 0x7610, R107 ;  /* 0x00007610926b7816 */ /* 0x000fe4000000006b */
[----:B------:R-:W-:Y:S01]  /*10e20*/  LOP3.LUT R216, R173, UR9, R140, 0x96, !PT ;  /* 0x00000009add87c12 */ /* 0x000fe2000f8e968c */
[----:B------:R-:W-:Y:S01]  /*10e30*/  IMAD.WIDE.U32 R176, R148, -0x2daee0ad, RZ ;  /* 0xd2511f5394b07825 */ /* 0x000fe200078e00ff */
[----:B-----5:R-:W-:Y:S02]  /*10e40*/  PRMT R135, R107, 0x5410, R108 ;  /* 0x000054106b877816 */ /* 0x020fe4000000006c */
[----:B------:R-:W-:Y:S02]  /*10e50*/  PRMT R146, R145, 0x7632, R146 ;  /* 0x0000763291927816 */ /* 0x000fe40000000092 */
        /* <DEDUP_REMOVED lines=8> */
[----:B--2---:R-:W-:Y:S05]  /*10ee0*/  @!P6 HADD2 R217, -R107.H0_H0, -RZ.H0_H0 ;  /* 0xa00000ff6bd9e230 */ /* 0x004fea0000000900 */
[----:B------:R-:W-:Y:S01]  /*10ef0*/  PRMT R143, R217, 0x7610, R143 ;  /* 0x00007610d98f7816 */ /* 0x000fe2000000008f */
[----:B------:R2:W-:Y:S03]  /*10f00*/  @!P6 STL.S16 [R1+0x118], R217 ;  /* 0x000118d90100e387 */ /* 0x0005e60000100600 */
[----:B------:R-:W-:Y:S01]  /*10f10*/  @!P6 PRMT R107, R143, 0x5410, RZ ;  /* 0x000054108f6be816 */ /* 0x000fe200000000ff */
[----:B------:R-:W-:Y:S01]  /*10f20*/  @!P5 HADD2 R185, -R108.H0_H0, -RZ.H0_H0 ;  /* 0xa00000ff6cb9d230 */ /* 0x000fe20000000900 */
[----:B------:R-:W-:Y:S02]  /*10f30*/  ISETP.LE.U32.AND P6, PT, R114, UR13, PT ;  /* 0x0000000d72007c0c */ /* 0x000fe4000bfc3070 */
[----:B------:R-:W-:Y:S01]  /*10f40*/  PRMT R114, R150, 0x7632, R114 ;  /* 0x0000763296727816 */ /* 0x000fe20000000072 */
[----:B------:R-:W-:Y:S01]  /*10f50*/  @!P4 HADD2 R178, -R115.H0_H0, -RZ.H0_H0 ;  /* 0xa00000ff73b2c230 */ /* 0x000fe20000000900 */
[----:B------:R-:W-:Y:S01]  /*10f60*/  PRMT R141, R185, 0x7610, R141 ;  /* 0x00007610b98d7816 */ /* 0x000fe2000000008d */
[----:B------:R4:W-:Y:S02]  /*10f70*/  @!P5 STL.S16 [R1+0xfc], R185 ;  /* 0x0000fcb90100d387 */ /* 0x0009e40000100600 */
[----:B---3--:R-:W-:Y:S01]  /*10f80*/  @!P0 HADD2 R151, -R114.H0_H0, -RZ.H0_H0 ;  /* 0xa00000ff72978230 */ /* 0x008fe20000000900 */
[----:B------:R-:W-:Y:S01]  /*10f90*/  @!P5 PRMT R108, R141, 0x5410, RZ ;  /* 0x000054108d6cd816 */ /* 0x000fe200000000ff */
[----:B------:R3:W-:Y:S01]  /*10fa0*/  @!P4 STL.S16 [R1+0xf0], R178 ;  /* 0x0000f0b20100c387 */ /* 0x0007e20000100600 */
[----:B------:R-:W-:Y:S02]  /*10fb0*/  PRMT R141, R115, 0x5410, R114 ;  /* 0x00005410738d7816 */ /* 0x000fe40000000072 */
[----:B------:R-:W-:Y:S01]  /*10fc0*/  PRMT R140, R151, 0x7610, R140 ;  /* 0x00007610978c7816 */ /* 0x000fe2000000008c */
[----:B------:R5:W-:Y:S01]  /*10fd0*/  @!P0 STL.S16 [R1+0xec], R151 ;  /* 0x0000ec9701008387 */ /* 0x000be20000100600 */
[----:B------:R-:W-:Y:S02]  /*10fe0*/  PRMT R142, R178, 0x7610, R142 ;  /* 0x00007610b28e7816 */ /* 0x000fe4000000008e */
[----:B------:R-:W-:Y:S01]  /*10ff0*/  @!P0 PRMT R114, R140, 0x5410, RZ ;  /* 0x000054108c728816 */ /* 0x000fe200000000ff */
[----:B------:R1:W5:Y:S01]  /*11000*/  LDL.S16 R190, [R1+0xd0] ;  /* 0x0000d00001be7983 */ /* 0x0003620000100600 */
[----:B------:R-:W-:Y:S02]  /*11010*/  @!P4 PRMT R115, R142, 0x5410, RZ ;  /* 0x000054108e73c816 */ /* 0x000fe400000000ff */
[----:B------:R-:W-:Y:S01]  /*11020*/  ISETP.LE.U32.AND P4, PT, R3, UR13, PT ;  /* 0x0000000d03007c0c */ /* 0x000fe2000bf83070 */
[----:B------:R1:W5:Y:S01]  /*11030*/  LDL.S16 R140, [R1+0xd4] ;  /* 0x0000d400018c7983 */ /* 0x0003620000100600 */
[----:B------:R-:W-:Y:S01]  /*11040*/  LOP3.LUT R3, R183, UR29, RZ, 0x3c, !PT ;  /* 0x0000001db7037c12 */ /* 0x000fe2000f8e3cff */
[----:B--2---:R-:W-:Y:S01]  /*11050*/  IMAD.WIDE.U32 R216, R216, -0x2daee0ad, RZ ;  /* 0xd2511f53d8d87825 */ /* 0x004fe200078e00ff */
[----:B------:R-:W-:Y:S01]  /*11060*/  ISETP.LE.U32.AND P5, PT, R100, UR13, PT ;  /* 0x0000000d64007c0c */ /* 0x000fe2000bfa3070 */
[----:B------:R1:W2:Y:S01]  /*11070*/  LDL.S16 R183, [R1+0xcc] ;  /* 0x0000cc0001b77983 */ /* 0x0002a20000100600 */
[----:B------:R-:W-:Y:S01]  /*11080*/  SHF.R.U32.HI R100, RZ, 0x10, R113 ;  /* 0x00000010ff647819 */ /* 0x000fe20000011671 */
[----:B------:R-:W-:Y:S02]  /*11090*/  IMAD.WIDE.U32 R148, R3, -0x326172a9, RZ ;  /* 0xcd9e8d5703947825 */ /* 0x000fe400078e00ff */
[----:B------:R-:W-:Y:S01]  /*110a0*/  STG.E.U16 desc[UR18][R210.64+0x32], R108 ;  /* 0x0000326cd2007986 */ /* 0x000fe2000c101512 */
[----:B------:R-:W-:Y:S02]  /*110b0*/  LOP3.LUT R100, R100, 0xff, RZ, 0xc0, !PT ;  /* 0x000000ff64647812 */ /* 0x000fe400078ec0ff */
[----:B------:R-:W-:Y:S01]  /*110c0*/  LOP3.LUT R142, R149, UR22, R180, 0x96, !PT ;  /* 0x00000016958e7c12 */ /* 0x000fe2000f8e96b4 */
[----:B----4-:R1:W4:Y:S01]  /*110d0*/  LDL.S16 R185, [R1+0xe8] ;  /* 0x0000e80001b97983 */ /* 0x0103220000100600 */
[----:B------:R-:W-:Y:S02]  /*110e0*/  LOP3.LUT R148, R189, UR21, R148, 0x96, !PT ;  /* 0x00000015bd947c12 */ /* 0x000fe4000f8e9694 */
[----:B------:R-:W-:Y:S01]  /*110f0*/  ISETP.LE.U32.AND P0, PT, R100, UR13, PT ;  /* 0x0000000d64007c0c */ /* 0x000fe2000bf03070 */
[----:B---3--:R1:W3:Y:S01]  /*11100*/  LDL.S16 R178, [R1+0xe4] ;  /* 0x0000e40001b27983 */ /* 0x0082e20000100600 */
[----:B------:R-:W-:Y:S01]  /*11110*/  PRMT R100, R153, 0x7610, R100 ;  /* 0x0000761099647816 */ /* 0x000fe20000000064 */
[----:B------:R-:W-:Y:S02]  /*11120*/  IMAD.WIDE.U32 R142, R142, -0x2daee0ad, RZ ;  /* 0xd2511f538e8e7825 */ /* 0x000fe400078e00ff */
[----:B------:R-:W-:Y:S02]  /*11130*/  STG.E.U16 desc[UR18][R210.64+0x30], R107 ;  /* 0x0000306bd2007986 */ /* 0x000fe4000c101512 */
[----:B------:R-:W-:Y:S01]  /*11140*/  IMAD.WIDE.U32 R148, R148, -0x2daee0ad, RZ ;  /* 0xd2511f5394947825 */ /* 0x000fe200078e00ff */
[----:B------:R-:W-:Y:S01]  /*11150*/  LOP3.LUT R143, R143, UR8, R186, 0x96, !PT ;  /* 0x000000088f8f7c12 */ /* 0x000fe2000f8e96ba */
[----:B------:R1:W-:Y:S01]  /*11160*/  STG.E.U16 desc[UR18][R214.64+0x30], R114 ;  /* 0x00003072d6007986 */ /* 0x0003e2000c101512 */
[----:B------:R-:W-:Y:S02]  /*11170*/  UIADD3 UR8, UR26, 0x3c6ef372, URZ ;  /* 0x3c6ef3721a087890 */ /* 0x000fe4000fffe03f */
[----:B------:R-:W-:Y:S01]  /*11180*/  LOP3.LUT R110, R149, UR17, R142, 0x96, !PT ;  /* 0x00000011956e7c12 */ /* 0x000fe2000f8e968e */
[----:B------:R-:W-:Y:S01]  /*11190*/  IMAD.WIDE.U32 R142, R143, -0x326172a9, RZ ;  /* 0xcd9e8d578f8e7825 */ /* 0x000fe200078e00ff */
[----:B------:R-:W-:Y:S03]  /*111a0*/  STG.E.U16 desc[UR18][R214.64+0x2e], R115 ;  /* 0x00002e73d6007986 */ /* 0x000fe6000c101512 */
[----:B------:R-:W-:Y:S01]  /*111b0*/  IMAD.WIDE.U32 R110, R110, -0x326172a9, RZ ;  /* 0xcd9e8d576e6e7825 */ /* 0x000fe200078e00ff */
[----:B------:R-:W-:Y:S04]  /*111c0*/  LOP3.LUT R112, R143, UR20, R188, 0x96, !PT ;  /* 0x000000148f707c12 */ /* 0x000fe8000f8e96bc */
[----:B------:R-:W-:Y:S01]  /*111d0*/  LOP3.LUT R150, R111, UR11, R142, 0x96, !PT ;  /* 0x0000000b6f967c12 */ /* 0x000fe2000f8e968e */
[----:B------:R-:W-:Y:S01]  /*111e0*/  IMAD.WIDE.U32 R112, R112, -0x2daee0ad, RZ ;  /* 0xd2511f5370707825 */ /* 0x000fe200078e00ff */
[----:B------:R-:W-:Y:S01]  /*111f0*/  PRMT R111, R155, 0x7610, R111 ;  /* 0x000076109b6f7816 */ /* 0x000fe2000000006f */
[----:B------:R-:W-:Y:S02]  /*11200*/  UIADD3 UR11, UR26, -0x4ab325aa, URZ ;  /* 0xb54cda561a0b7890 */ /* 0x000fe4000fffe03f */
[----:B-----5:R-:W-:Y:S01]  /*11210*/  IMAD.WIDE.U32 R150, R150, -0x2daee0ad, RZ ;  /* 0xd2511f5396967825 */ /* 0x020fe200078e00ff */
[--C-:B------:R-:W-:Y:S01]  /*11220*/  LOP3.LUT R113, R113, UR10, R148.reuse, 0x96, !PT ;  /* 0x0000000a71717c12 */ /* 0x100fe2000f8e9694 */
[----:B------:R-:W-:Y:S01]  /*11230*/  UIADD3 UR10, UR26, -0x61c88647, URZ ;  /* 0x9e3779b91a0a7890 */ /* 0x000fe2000fffe03f */
[----:B------:R-:W-:Y:S02]  /*11240*/  PRMT R148, R147, 0x7632, R148 ;  /* 0x0000763293947816 */ /* 0x000fe40000000094 */
[----:B------:R-:W-:Y:S01]  /*11250*/  LOP3.LUT R142, R151, UR25, R112, 0x96, !PT ;  /* 0x00000019978e7c12 */ /* 0x000fe2000f8e9670 */
[----:B------:R-:W-:Y:S01]  /*11260*/  IMAD.WIDE.U32 R112, R113, -0x326172a9, RZ ;  /* 0xcd9e8d5771707825 */ /* 0x000fe200078e00ff */
[----:B-1----:R-:W-:Y:S03]  /*11270*/  SHF.R.U32.HI R114, RZ, 0x18, R166 ;  /* 0x00000018ff727819 */ /* 0x002fe600000116a6 */
        /* <DEDUP_REMOVED lines=8> */
[----:B------:R-:W-:Y:S02]  /*11300*/  @!P2 HADD2 R190, -R105.H0_H0, -RZ.H0_H0 ;  /* 0xa00000ff69bea230 */ /* 0x000fe40000000900 */
[----:B------:R-:W-:Y:S03]  /*11310*/  @!P3 HADD2 R140, -R106.H0_H0, -RZ.H0_H0 ;  /* 0xa00000ff6a8cb230 */ /* 0x000fe60000000900 */
[----:B------:R-:W-:Y:S01]  /*11320*/  PRMT R123, R190, 0x7610, R123 ;  /* 0x00007610be7b7816 */ /* 0x000fe2000000007b */
[----:B--2---:R-:W-:Y:S01]  /*11330*/  @!P0 HADD2 R183, -R113.H0_H0, -RZ.H0_H0 ;  /* 0xa00000ff71b78230 */ /* 0x004fe20000000900 */
[----:B------:R-:W-:Y:S01]  /*11340*/  PRMT R149, R140, 0x7610, R149 ;  /* 0x000076108c957816 */ /* 0x000fe20000000095 */
[----:B------:R1:W-:Y:S03]  /*11350*/  @!P3 STL.S16 [R1+0xd4], R140 ;  /* 0x0000d48c0100b387 */ /* 0x0003e60000100600 */
[----:B------:R-:W-:Y:S01]  /*11360*/  PRMT R119, R183, 0x7610, R119 ;  /* 0x00007610b7777816 */ /* 0x000fe20000000077 */
[----:B------:R2:W5:Y:S01]  /*11370*/  LDL.S16 R182, [R1+0xc8] ;  /* 0x0000c80001b67983 */ /* 0x0005620000100600 */
[----:B----4-:R-:W-:Y:S03]  /*11380*/  @!P6 HADD2 R185, -R111.H0_H0, -RZ.H0_H0 ;  /* 0xa00000ff6fb9e230 */ /* 0x010fe60000000900 */
[----:B------:R-:W-:Y:S01]  /*11390*/  @!P2 STL.S16 [R1+0xd0], R190 ;  /* 0x0000d0be0100a387 */ /* 0x000fe20000100600 */
[----:B---3--:R-:W-:Y:S01]  /*113a0*/  @!P5 HADD2 R178, -R110.H0_H0, -RZ.H0_H0 ;  /* 0xa00000ff6eb2d230 */ /* 0x008fe20000000900 */
[----:B------:R-:W-:Y:S02]  /*113b0*/  PRMT R179, R185, 0x7610, R179 ;  /* 0x00007610b9b37816 */ /* 0x000fe400000000b3 */
[----:B------:R-:W-:Y:S02]  /*113c0*/  @!P6 STL.S16 [R1+0xe8], R185 ;  /* 0x0000e8b90100e387 */ /* 0x000fe40000100600 */
[----:B------:R-:W-:Y:S02]  /*113d0*/  PRMT R120, R178, 0x7610, R120 ;  /* 0x00007610b2787816 */ /* 0x000fe40000000078 */
[----:B------:R3:W-:Y:S04]  /*113e0*/  @!P5 STL.S16 [R1+0xe4], R178 ;  /* 0x0000e4b20100d387 */ /* 0x0007e80000100600 */
[----:B------:R2:W4:Y:S04]  /*113f0*/  LDL.S16 R152, [R1+0x9c] ;  /* 0x00009c0001987983 */ /* 0x0005280000100600 */
[----:B------:R2:W2:Y:S01]  /*11400*/  LDL.S16 R121, [R1+0x98] ;  /* 0x0000980001797983 */ /* 0x0004a20000100600 */
[----:B-1----:R-:W-:Y:S02]  /*11410*/  PRMT R140, R106, 0x5410, R105 ;  /* 0x000054106a8c7816 */ /* 0x002fe40000000069 */
[----:B------:R-:W-:Y:S02]  /*11420*/  @!P3 PRMT R106, R149, 0x5410, RZ ;  /* 0x00005410956ab816 */ /* 0x000fe400000000ff */
[----:B------:R-:W-:Y:S02]  /*11430*/  PRMT R149, R111, 0x5410, R110 ;  /* 0x000054106f957816 */ /* 0x000fe4000000006e */
[----:B------:R-:W-:Y:S01]  /*11440*/  @!P6 PRMT R111, R179, 0x5410, RZ ;  /* 0x00005410b36fe816 */ /* 0x000fe200000000ff */
[----:B------:R-:W-:Y:S01]  /*11450*/  STG.E.U16 desc[UR18][R212.64+0x30], R106 ;  /* 0x0000306ad4007986 */ /* 0x000fe2000c101512 */
        /* <DEDUP_REMOVED lines=8> */
[----:B---3--:R1:W3:Y:S01]  /*114e0*/  LDL.S16 R178, [R1+0xa0] ;  /* 0x0000a00001b27983 */ /* 0x0082e20000100600 */
        /* <DEDUP_REMOVED lines=11> */
[----:B------:R-:W-:Y:S02]  /*115a0*/  @!P0 PRMT R113, R119, 0x5410, RZ ;  /* 0x0000541077718816 */ /* 0x000fe400000000ff */
        /* <DEDUP_REMOVED lines=14> */
[----:B------:R-:W-:Y:S02]  /*11690*/  PRMT R153, R100, 0x5410, R3 ;  /* 0x0000541064997816 */ /* 0x000fe40000000003 */
[----:B------:R-:W-:Y:S02]  /*116a0*/  @P6 LOP3.LUT R218, R218, 0x800, RZ, 0xfc, !PT ;  /* 0x00000800dada6812 */ /* 0x000fe400078efcff */
[----:B-1----:R-:W-:Y:S02]  /*116b0*/  PRMT R105, R147, 0x5410, R148 ;  /* 0x0000541093697816 */ /* 0x002fe40000000094 */
[----:B------:R-:W-:Y:S04]  /*116c0*/  LOP3.LUT R218, R218, 0xffffefff, RZ, 0xc0, !PT ;  /* 0xffffefffdada7812 */ /* 0x000fe800078ec0ff */
[----:B------:R-:W-:Y:S04]  /*116d0*/  @P5 LOP3.LUT R218, R218, 0x1000, RZ, 0xfc, !PT ;  /* 0x00001000dada5812 */ /* 0x000fe800078efcff */
[----:B------:R-:W-:Y:S01]  /*116e0*/  LOP3.LUT R218, R218, 0xffffdfff, RZ, 0xc0, !PT ;  /* 0xffffdfffdada7812 */ /* 0x000fe200078ec0ff */
[----:B-----5:R-:W-:Y:S05]  /*116f0*/  @!P4 HADD2 R182, -R112.H0_H0, -RZ.H0_H0 ;  /* 0xa00000ff70b6c230 */ /* 0x020fea0000000900 */
[----:B------:R-:W-:Y:S01]  /*11700*/  PRMT R118, R182, 0x7610, R118 ;  /* 0x00007610b6767816 */ /* 0x000fe20000000076 */
[----:B------:R-:W-:Y:S03]  /*11710*/  @!P4 STL.S16 [R1+0xc8], R182 ;  /* 0x0000c8b60100c387 */ /* 0x000fe60000100600 */
[----:B------:R-:W-:Y:S01]  /*11720*/  @!P4 PRMT R112, R118, 0x5410, RZ ;  /* 0x000054107670c816 */ /* 0x000fe200000000ff */
[----:B------:R1:W5:Y:S01]  /*11730*/  LDL.S16 R119, [R1+0x90] ;  /* 0x0000900001777983 */ /* 0x0003620000100600 */
[----:B------:R-:W-:Y:S03]  /*11740*/  ISETP.LE.U32.AND P4, PT, R142, UR13, PT ;  /* 0x0000000d8e007c0c */ /* 0x000fe6000bf83070 */
[----:B------:R1:W5:Y:S01]  /*11750*/  LDL.S16 R118, [R1+0x8c] ;  /* 0x00008c0001767983 */ /* 0x0003620000100600 */
[----:B----4-:R-:W-:Y:S03]  /*11760*/  @!P0 HADD2 R152, -R100.H0_H0, -RZ.H0_H0 ;  /* 0xa00000ff64988230 */ /* 0x010fe60000000900 */
[----:B------:R-:W-:Y:S01]  /*11770*/  STG.E.U16 desc[UR18][R210.64+0x42], R112 ;  /* 0x00004270d2007986 */ /* 0x000fe2000c101512 */
[----:B--2---:R-:W-:Y:S01]  /*11780*/  @!P1 HADD2 R121, -R145.H0_H0, -RZ.H0_H0 ;  /* 0xa00000ff91799230 */ /* 0x004fe20000000900 */
[----:B------:R-:W-:Y:S04]  /*11790*/  PRMT R117, R152, 0x7610, R117 ;  /* 0x0000761098757816 */ /* 0x000fe80000000075 */
[----:B------:R-:W-:Y:S02]  /*117a0*/  @P4 LOP3.LUT R218, R218, 0x2000, RZ, 0xfc, !PT ;  /* 0x00002000dada4812 */ /* 0x000fe400078efcff */
[----:B------:R-:W-:Y:S02]  /*117b0*/  @!P0 PRMT R100, R117, 0x5410, RZ ;  /* 0x0000541075648816 */ /* 0x000fe400000000ff */
[----:B------:R-:W-:Y:S01]  /*117c0*/  PRMT R158, R121, 0x7610, R158 ;  /* 0x00007610799e7816 */ /* 0x000fe2000000009e */
[----:B------:R-:W-:Y:S02]  /*117d0*/  @!P3 HADD2 R179, -R2.H0_H0, -RZ.H0_H0 ;  /* 0xa00000ff02b3b230 */ /* 0x000fe40000000900 */
[----:B------:R-:W-:Y:S03]  /*117e0*/  @!P6 HADD2 R120, -R146.H0_H0, -RZ.H0_H0 ;  /* 0xa00000ff9278e230 */ /* 0x000fe60000000900 */
[----:B------:R-:W-:Y:S01]  /*117f0*/  PRMT R116, R179, 0x7610, R116 ;  /* 0x00007610b3747816 */ /* 0x000fe20000000074 */
[----:B------:R-:W-:Y:S01]  /*11800*/  @!P3 STL.S16 [R1+0xa4], R179 ;  /* 0x0000a4b30100b387 */ /* 0x000fe20000100600 */
[----:B---3--:R-:W-:Y:S01]  /*11810*/  @!P2 HADD2 R178, -R0.H0_H0, -RZ.H0_H0 ;  /* 0xa00000ff00b2a230 */ /* 0x008fe20000000900 */
[----:B------:R-:W-:Y:S04]  /*11820*/  PRMT R122, R120, 0x7610, R122 ;  /* 0x00007610787a7816 */ /* 0x000fe8000000007a */
[----:B------:R-:W-:Y:S01]  /*11830*/  PRMT R107, R178, 0x7610, R107 ;  /* 0x00007610b26b7816 */ /* 0x000fe2000000006b */
[----:B------:R-:W-:Y:S04]  /*11840*/  @!P2 STL.S16 [R1+0xa0], R178 ;  /* 0x0000a0b20100a387 */ /* 0x000fe80000100600 */
[----:B------:R2:W-:Y:S04]  /*11850*/  @!P0 STL.S16 [R1+0x9c], R152 ;  /* 0x00009c9801008387 */ /* 0x0005e80000100600 */
[----:B------:R3:W-:Y:S04]  /*11860*/  @!P1 STL.S16 [R1+0x98], R121 ;  /* 0x0000987901009387 */ /* 0x0007e80000100600 */
[----:B------:R1:W4:Y:S04]  /*11870*/  LDL.S16 R108, [R1+0xbc] ;  /* 0x0000bc00016c7983 */ /* 0x0003280000100600 */
[----:B------:R-:W-:Y:S01]  /*11880*/  @!P6 STL.S16 [R1+0x94], R120 ;  /* 0x000094780100e387 */ /* 0x000fe20000100600 */
[----:B--2---:R-:W-:Y:S02]  /*11890*/  PRMT R152, R2, 0x5410, R0 ;  /* 0x0000541002987816 */ /* 0x004fe40000000000 */
[----:B------:R-:W-:Y:S02]  /*118a0*/  @!P3 PRMT R2, R116, 0x5410, RZ ;  /* 0x000054107402b816 */ /* 0x000fe400000000ff */
[----:B------:R-:W-:Y:S01]  /*118b0*/  @!P2 PRMT R0, R107, 0x5410, RZ ;  /* 0x000054106b00a816 */ /* 0x000fe200000000ff */
[----:B------:R1:W2:Y:S01]  /*118c0*/  LDL.S16 R116, [R1+0xd8] ;  /* 0x0000d80001747983 */ /* 0x0002a20000100600 */
[----:B------:R-:W-:Y:S03]  /*118d0*/  LOP3.LUT R107, R217, UR23, R176, 0x96, !PT ;  /* 0x00000017d96b7c12 */ /* 0x000fe6000f8e96b0 */
[----:B------:R-:W-:Y:S01]  /*118e0*/  STG.E.U16 desc[UR18][R214.64+0x3e], R2 ;  /* 0x00003e02d6007986 */ /* 0x000fe2000c101512 */
[----:B---3--:R-:W-:Y:S03]  /*118f0*/  SHF.R.U32.HI R121, RZ, 0x18, R107 ;  /* 0x00000018ff797819 */ /* 0x008fe6000001166b */
[----:B------:R-:W-:Y:S04]  /*11900*/  STG.E.U16 desc[UR18][R214.64+0x40], R0 ;  /* 0x00004000d6007986 */ /* 0x000fe8000c101512 */
[----:B------:R-:W-:Y:S01]  /*11910*/  STG.E.U16 desc[UR18][R212.64+0x40], R100 ;  /* 0x00004064d4007986 */ /* 0x000fe2000c101512 */
[----:B-----5:R-:W-:Y:S02]  /*11920*/  @!P5 HADD2 R119, -R147.H0_H0, -RZ.H0_H0 ;  /* 0xa00000ff9377d230 */ /* 0x020fe40000000900 */
[----:B------:R-:W-:Y:S03]  /*11930*/  @!P4 HADD2 R118, -R148.H0_H0, -RZ.H0_H0 ;  /* 0xa00000ff9476c230 */ /* 0x000fe60000000900 */
[----:B------:R-:W-:Y:S01]  /*11940*/  PRMT R155, R119, 0x7610, R155 ;  /* 0x00007610779b7816 */ /* 0x000fe2000000009b */
[----:B------:R-:W-:Y:S01]  /*11950*/  @!P5 STL.S16 [R1+0x90], R119 ;  /* 0x000090770100d387 */ /* 0x000fe20000100600 */
[----:B------:R-:W-:Y:S03]  /*11960*/  PRMT R154, R118, 0x7610, R154 ;  /* 0x00007610769a7816 */ /* 0x000fe6000000009a */
[----:B------:R3:W-:Y:S01]  /*11970*/  @!P4 STL.S16 [R1+0x8c], R118 ;  /* 0x00008c760100c387 */ /* 0x0007e20000100600 */
[----:B------:R-:W-:Y:S03]  /*11980*/  ISETP.LE.U32.AND P4, PT, R123, UR13, PT ;  /* 0x0000000d7b007c0c */ /* 0x000fe6000bf83070 */
[----:B------:R1:W5:Y:S01]  /*11990*/  LDL.S16 R183, [R1+0xe0] ;  /* 0x0000e00001b77983 */ /* 0x0003620000100600 */
[C---:B---3--:R-:W-:Y:S04]  /*119a0*/  LOP3.LUT R118, R107.reuse, 0xff, RZ, 0xc0, !PT ;  /* 0x000000ff6b767812 */ /* 0x048fe800078ec0ff */
[----:B------:R-:W-:Y:S11]  /*119b0*/  ISETP.LE.U32.AND P1, PT, R118, UR13, PT ;  /* 0x0000000d76007c0c */ /* 0x000ff6000bf23070 */
[----:B------:R-:W-:Y:S02]  /*119c0*/  @!UPT UIADD3 URZ, URZ, URZ, URZ ;  /* 0x0000003f3f3ff290 */ /* 0x000fe4000fffe03f */
[----:B----4-:R-:W-:Y:S05]  /*119d0*/  @!P1 HADD2 R108, -R202.H0_H0, -RZ.H0_H0 ;  /* 0xa00000ffca6c9230 */ /* 0x010fea0000000900 */
[----:B------:R-:W-:Y:S01]  /*119e0*/  PRMT R139, R108, 0x7610, R139 ;  /* 0x000076106c8b7816 */ /* 0x000fe2000000008b */
[----:B------:R3:W-:Y:S04]  /*119f0*/  @!P1 STL.S16 [R1+0xbc], R108 ;  /* 0x0000bc6c01009387 */ /* 0x0007e80000100600 */
[----:B------:R1:W4:Y:S01]  /*11a00*/  LDL.S16 R182, [R1+0xdc] ;  /* 0x0000dc0001b67983 */ /* 0x0003220000100600 */
        /* <DEDUP_REMOVED lines=42> */
[----:B-----5:R-:W-:Y:S05]  /*11cb0*/  @!P5 HADD2 R183, -R108.H0_H0, -RZ.H0_H0 ;  /* 0xa00000ff6cb7d230 */ /* 0x020fea0000000900 */
[----:B------:R-:W-:Y:S01]  /*11cc0*/  PRMT R151, R183, 0x7610, R151 ;  /* 0x00007610b7977816 */ /* 0x000fe20000000097 */
[----:B------:R-:W-:Y:S01]  /*11cd0*/  @!P5 STL.S16 [R1+0xe0], R183 ;  /* 0x0000e0b70100d387 */ /* 0x000fe20000100600 */
[----:B----4-:R-:W-:Y:S05]  /*11ce0*/  @!P6 HADD2 R182, -R107.H0_H0, -RZ.H0_H0 ;  /* 0xa00000ff6bb6e230 */ /* 0x010fea0000000900 */
        /* <DEDUP_REMOVED lines=33> */
[----:B------:R-:W-:Y:S02]  /*11f00*/  PRMT R155, R201, 0x5410, R200 ;  /* 0x00005410c99b7816 */ /* 0x000fe400000000c8 */
[----:B------:R-:W-:Y:S01]  /*11f10*/  LOP3.LUT P1, RZ, R218, 0x400, RZ, 0xc0, !PT ;  /* 0x00000400daff7812 */ /* 0x000fe2000782c0ff */
        /* <DEDUP_REMOVED lines=8> */
[----:B------:R-:W-:Y:S01]  /*11fa0*/  @!P4 PRMT R148, R154, 0x5410, RZ ;  /* 0x000054109a94c816 */ /* 0x000fe200000000ff */
[----:B------:R-:W-:Y:S01]  /*11fb0*/  STG.E.U16 desc[UR18][R210.64+0x52], R144 ;  /* 0x00005290d2007986 */ /* 0x000fe2000c101512 */
[----:B------:R-:W-:Y:S01]  /*11fc0*/  @!P1 PRMT R145, R158, 0x5410, RZ ;  /* 0x000054109e919816 */ /* 0x000fe200000000ff */
[----:B---3--:R-:W-:Y:S01]  /*11fd0*/  IMAD.U32 R177, RZ, RZ, UR13 ;  /* 0x0000000dffb17e24 */ /* 0x008fe2000f8e00ff */
[----:B------:R-:W-:Y:S01]  /*11fe0*/  PRMT R158, R199, 0x5410, R198 ;  /* 0x00005410c79e7816 */ /* 0x000fe200000000c6 */
[----:B------:R-:W-:Y:S01]  /*11ff0*/  STG.E.U16 desc[UR18][R214.64+0x50], R146 ;  /* 0x00005092d6007986 */ /* 0x000fe2000c101512 */
[----:B------:R-:W-:Y:S02]  /*12000*/  ISETP.LE.U32.AND P4, PT, R106, UR13, PT ;  /* 0x0000000d6a007c0c */ /* 0x000fe4000bf83070 */
[----:B------:R-:W-:Y:S01]  /*12010*/  PRMT R106, R159, 0x7632, R106 ;  /* 0x000076329f6a7816 */ /* 0x000fe2000000006a */
[----:B------:R-:W-:Y:S01]  /*12020*/  STG.E.U16 desc[UR18][R214.64+0x4e], R145 ;  /* 0x00004e91d6007986 */ /* 0x000fe2000c101512 */
[----:B------:R-:W-:Y:S02]  /*12030*/  LOP3.LUT R124, R162, 0xff, RZ, 0xc0, !PT ;  /* 0x000000ffa27c7812 */ /* 0x000fe400078ec0ff */
[----:B------:R-:W-:Y:S01]  /*12040*/  PRMT R154, R107, 0x5410, R106 ;  /* 0x000054106b9a7816 */ /* 0x000fe2000000006a */
[----:B------:R-:W-:Y:S01]  /*12050*/  STG.E.U16 desc[UR18][R212.64+0x52], R148 ;  /* 0x00005294d4007986 */ /* 0x000fe2000c101512 */
[----:B------:R-:W-:Y:S03]  /*12060*/  LOP3.LUT P1, RZ, R218, 0x200, RZ, 0xc0, !PT ;  /* 0x00000200daff7812 */ /* 0x000fe6000782c0ff */
        /* <DEDUP_REMOVED lines=16> */
[----:B------:R-:W-:Y:S01]  /*12170*/  LDSM.16.MT88.4 R120, [R194+0x9000] ;  /* 0x00900000c278783b */ /* 0x000fe20000004200 */
[----:B------:R-:W-:Y:S01]  /*12180*/  SHF.R.U32.HI R116, RZ, 0x18, R116 ;  /* 0x00000018ff747819 */ /* 0x000fe20000011674 */
[----:B------:R-:W-:Y:S01]  /*12190*/  @!P5 HADD2 R115, -R199.H0_H0, -RZ.H0_H0 ;  /* 0xa00000ffc773d230 */ /* 0x000fe20000000900 */
[----:B------:R-:W-:Y:S04]  /*121a0*/  LOP3.LUT R0, R0, 0xff, RZ, 0xc0, !PT ;  /* 0x000000ff00007812 */ /* 0x000fe800078ec0ff */
[----:B------:R-:W-:Y:S01]  /*121b0*/  PRMT R112, R115, 0x7610, R112 ;  /* 0x0000761073707816 */ /* 0x000fe20000000070 */
[----:B------:R-:W-:Y:S02]  /*121c0*/  @!P5 STL.S16 [R1+0x50], R115 ;  /* 0x000050730100d387 */ /* 0x000fe40000100600 */
[----:B------:R-:W-:Y:S01]  /*121d0*/  @!P6 HADD2 R114, -R198.H0_H0, -RZ.H0_H0 ;  /* 0xa00000ffc672e230 */ /* 0x000fe20000000900 */
[----:B------:R-:W-:Y:S01]  /*121e0*/  @!P5 PRMT R199, R112, 0x5410, RZ ;  /* 0x0000541070c7d816 */ /* 0x000fe200000000ff */
[----:B------:R-:W-:Y:S01]  /*121f0*/  STG.E.U16 desc[UR18][R210.64+0x60], R201 ;  /* 0x000060c9d2007986 */ /* 0x000fe2000c101512 */
        /* <DEDUP_REMOVED lines=8> */
[----:B--2---:R-:W-:Y:S02]  /*12280*/  @!P5 HADD2 R113, -R197.H0_H0, -RZ.H0_H0 ;  /* 0xa00000ffc571d230 */ /* 0x004fe40000000900 */
[----:B------:R-:W-:Y:S03]  /*12290*/  STG.E.U16 desc[UR18][R214.64+0x60], R198 ;  /* 0x000060c6d6007986 */ /* 0x000fe6000c101512 */
        /* <DEDUP_REMOVED lines=19> */
[----:B------:R-:W-:Y:S01]  /*123d0*/  STG.E.U16 desc[UR18][R212.64+0x62], R196 ;  /* 0x000062c4d4007986 */ /* 0x000fe2000c101512 */
[----:B------:R-:W-:Y:S02]  /*123e0*/  @!P5 PRMT R107, R2, 0x5410, RZ ;  /* 0x00005410026bd816 */ /* 0x000fe400000000ff */
[C---:B------:R-:W-:Y:S02]  /*123f0*/  LOP3.LUT R2, R0.reuse, 0xffff, RZ, 0xc0, !PT ;  /* 0x0000ffff00027812 */ /* 0x040fe400078ec0ff */
[----:B------:R-:W-:Y:S01]  /*12400*/  LOP3.LUT R3, R0, 0xff, RZ, 0xc0, !PT ;  /* 0x000000ff00037812 */ /* 0x000fe200078ec0ff */
[----:B------:R-:W-:Y:S01]  /*12410*/  STG.E.U16 desc[UR18][R208.64+0x70], R107 ;  /* 0x0000706bd0007986 */ /* 0x000fe2000c101512 */
[----:B------:R-:W-:Y:S02]  /*12420*/  SHF.R.U32.HI R2, RZ, 0x8, R2 ;  /* 0x00000008ff027819 */ /* 0x000fe40000011602 */
[----:B------:R-:W-:Y:S02]  /*12430*/  ISETP.LE.U32.AND P5, PT, R219, UR13, PT ;  /* 0x0000000ddb007c0c */ /* 0x000fe4000bfa3070 */
[----:B------:R-:W-:Y:S02]  /*12440*/  PRMT R108, R3, 0x5410, R2 ;  /* 0x00005410036c7816 */ /* 0x000fe40000000002 */
[--C-:B------:R-:W-:Y:S02]  /*12450*/  SHF.R.U32.HI R3, RZ, 0x10, R0.reuse ;  /* 0x00000010ff037819 */ /* 0x100fe40000011600 */
[----:B------:R-:W-:Y:S02]  /*12460*/  SHF.R.U32.HI R2, RZ, 0x18, R0 ;  /* 0x00000018ff027819 */ /* 0x000fe40000011600 */
[----:B------:R-:W-:Y:S02]  /*12470*/  LOP3.LUT R0, R3, 0xff, RZ, 0xc0, !PT ;  /* 0x000000ff03007812 */ /* 0x000fe400078ec0ff */
[----:B--2---:R-:W-:Y:S01]  /*12480*/  SHF.R.U32.HI R110, RZ, 0x10, R174 ;  /* 0x00000010ff6e7819 */ /* 0x004fe200000116ae */
        /* <DEDUP_REMOVED lines=28> */
[----:B------:R-:W-:Y:S02]  /*12650*/  SHF.R.U32.HI R100, RZ, 0x18, R0 ;  /* 0x00000018ff647819 */ /* 0x000fe40000011600 */
[----:B------:R-:W-:Y:S02]  /*12660*/  LOP3.LUT R0, R3, 0xff, RZ, 0xc0, !PT ;  /* 0x000000ff03007812 */ /* 0x000fe400078ec0ff */
[--C-:B------:R-:W-:Y:S02]  /*12670*/  HSET2.LE.AND R108, R108, R177.reuse, PT ;  /* 0x000000b16c6c7233 */ /* 0x100fe40003803000 */
[--C-:B------:R-:W-:Y:S02]  /*12680*/  HSET2.LE.AND R111, R111, R177.reuse, PT ;  /* 0x000000b16f6f7233 */ /* 0x100fe40003803000 */
[----:B------:R-:W-:Y:S02]  /*12690*/  PRMT R0, R0, 0x5410, R100 ;  /* 0x0000541000007816 */ /* 0x000fe40000000064 */
[----:B------:R-:W-:Y:S02]  /*126a0*/  LOP3.LUT R108, R108, R128, RZ, 0xc0, !PT ;  /* 0x000000806c6c7212 */ /* 0x000fe400078ec0ff */
        /* <DEDUP_REMOVED lines=10> */
[----:B------:R-:W-:Y:S01]  /*12750*/  LOP3.LUT R119, R119, R132, RZ, 0xc0, !PT ;  /* 0x0000008477777212 */ /* 0x000fe200078ec0ff */
[----:B------:R-:W-:Y:S01]  /*12760*/  LDSM.16.MT88.4 R128, [R192+0x9400] ;  /* 0x00940000c080783b */ /* 0x000fe20000004200 */
[----:B------:R-:W-:Y:S01]  /*12770*/  LOP3.LUT R0, R163, UR9, R228, 0x96, !PT ;  /* 0x00000009a3007c12 */ /* 0x000fe2000f8e96e4 */
[-C--:B---3--:R-:W-:Y:S05]  /*12780*/  HMMA.16816.F32 R4, R108, R112.reuse, R4 ;  /* 0x000000706c04723c */ /* 0x088fea0000001804 */
[C---:B------:R-:W-:Y:S01]  /*12790*/  LOP3.LUT R125, R164.reuse, 0xffff, RZ, 0xc0, !PT ;  /* 0x0000ffffa47d7812 */ /* 0x040fe200078ec0ff */
[C---:B------:R-:W-:Y:S05]  /*127a0*/  HMMA.16816.F32 R8, R116.reuse, R112, R8 ;  /* 0x000000707408723c */ /* 0x040fea0000001808 */
[----:B------:R-:W-:Y:S01]  /*127b0*/  LOP3.LUT R127, R164, 0xff, RZ, 0xc0, !PT ;  /* 0x000000ffa47f7812 */ /* 0x000fe200078ec0ff */
[-C--:B------:R-:W-:Y:S05]  /*127c0*/  HMMA.16816.F32 R12, R116, R114.reuse, R12 ;  /* 0x00000072740c723c */ /* 0x080fea000000180c */
[----:B------:R-:W-:Y:S01]  /*127d0*/  SHF.R.U32.HI R126, RZ, 0x10, R164 ;  /* 0x00000010ff7e7819 */ /* 0x000fe200000116a4 */
[C---:B------:R-:W-:Y:S01]  /*127e0*/  HMMA.16816.F32 R16, R108.reuse, R114, R16 ;  /* 0x000000726c10723c */ /* 0x040fe20000001810 */
[----:B------:R-:W3:Y:S04]  /*127f0*/  LDSM.16.MT88.4 R112, [R192+0xa000] ;  /* 0x00a00000c070783b */ /* 0x000ee80000004200 */
[----:B------:R-:W-:Y:S01]  /*12800*/  LOP3.LUT R100, R162, 0xffff, RZ, 0xc0, !PT ;  /* 0x0000ffffa2647812 */ /* 0x000fe200078ec0ff */
[-C--:B------:R-:W-:Y:S05]  /*12810*/  HMMA.16816.F32 R20, R108, R120.reuse, R20 ;  /* 0x000000786c14723c */ /* 0x080fea0000001814 */
[----:B------:R-:W-:Y:S01]  /*12820*/  SHF.R.U32.HI R100, RZ, 0x8, R100 ;  /* 0x00000008ff647819 */ /* 0x000fe20000011664 */
[C---:B------:R-:W-:Y:S05]  /*12830*/  HMMA.16816.F32 R24, R116.reuse, R120, R24 ;  /* 0x000000787418723c */ /* 0x040fea0000001818 */
[----:B------:R-:W-:Y:S01]  /*12840*/  PRMT R132, R124, 0x5410, R100 ;  /* 0x000054107c847816 */ /* 0x000fe20000000064 */
[-C--:B------:R-:W-:Y:S05]  /*12850*/  HMMA.16816.F32 R28, R116, R122.reuse, R28 ;  /* 0x0000007a741c723c */ /* 0x080fea000000181c */
[----:B------:R-:W-:Y:S01]  /*12860*/  LOP3.LUT R100, R126, 0xff, RZ, 0xc0, !PT ;  /* 0x000000ff7e647812 */ /* 0x000fe200078ec0ff */
[C---:B------:R-:W-:Y:S01]  /*12870*/  HMMA.16816.F32 R32, R108.reuse, R122, R32 ;  /* 0x0000007a6c20723c */ /* 0x040fe20000001820 */
[----:B------:R-:W4:Y:S04]  /*12880*/  LDSM.16.MT88.4 R120, [R194+0xa000] ;  /* 0x00a00000c278783b */ /* 0x000f280000004200 */
[--C-:B------:R-:W-:Y:S02]  /*12890*/  HSET2.LE.AND R126, R132, R177.reuse, PT ;  /* 0x000000b1847e7233 */ /* 0x100fe40003803000 */
[----:B------:R-:W-:Y:S04]  /*128a0*/  LOP3.LUT R2, R165, UR9, R220, 0x96, !PT ;  /* 0x00000009a5027c12 */ /* 0x000fe8000f8e96dc */
[----:B------:R-:W-:Y:S02]  /*128b0*/  LOP3.LUT R126, R126, R136, RZ, 0xc0, !PT ;  /* 0x000000887e7e7212 */ /* 0x000fe400078ec0ff */
[----:B------:R-:W-:Y:S02]  /*128c0*/  SHF.R.U32.HI R164, RZ, 0x18, R164 ;  /* 0x00000018ffa47819 */ /* 0x000fe400000116a4 */
[--C-:B------:R-:W-:Y:S01]  /*128d0*/  SHF.R.U32.HI R3, RZ, 0x10, R162.reuse ;  /* 0x00000010ff037819 */ /* 0x100fe200000116a2 */
[-C--:B---3--:R-:W-:Y:S03]  /*128e0*/  HMMA.16816.F32 R36, R108, R112.reuse, R36 ;  /* 0x000000706c24723c */ /* 0x088fe60000001824 */
        /* <DEDUP_REMOVED lines=8> */
[-C--:B----4-:R-:W-:Y:S05]  /*12970*/  HMMA.16816.F32 R52, R108, R120.reuse, R52 ;  /* 0x000000786c34723c */ /* 0x090fea0000001834 */
        /* <DEDUP_REMOVED lines=9> */
[----:B------:R-:W3:Y:S02]  /*12a10*/  LDSM.16.MT88.4 R112, [R192+0xb000] ;  /* 0x00b00000c070783b */ /* 0x000ee40000004200 */
[--C-:B------:R-:W-:Y:S02]  /*12a20*/  HSET2.LE.AND R124, R124, R177.reuse, PT ;  /* 0x000000b17c7c7233 */ /* 0x100fe40003803000 */
[--C-:B------:R-:W-:Y:S02]  /*12a30*/  HSET2.LE.AND R127, R162, R177.reuse, PT ;  /* 0x000000b1a27f7233 */ /* 0x100fe40003803000 */
[----:B------:R-:W-:Y:S02]  /*12a40*/  PRMT R164, R100, 0x5410, R164 ;  /* 0x0000541064a47816 */ /* 0x000fe400000000a4 */
[----:B------:R-:W-:Y:S02]  /*12a50*/  LOP3.LUT R124, R124, R133, RZ, 0xc0, !PT ;  /* 0x000000857c7c7212 */ /* 0x000fe400078ec0ff */
[----:B------:R-:W-:Y:S02]  /*12a60*/  LOP3.LUT R127, R127, R135, RZ, 0xc0, !PT ;  /* 0x000000877f7f7212 */ /* 0x000fe400078ec0ff */
[C---:B------:R-:W-:Y:S02]  /*12a70*/  LOP3.LUT R100, R2.reuse, 0xff, RZ, 0xc0, !PT ;  /* 0x000000ff02647812 */ /* 0x040fe400078ec0ff */
[----:B------:R-:W-:Y:S02]  /*12a80*/  SHF.R.U32.HI R0, RZ, 0x18, R0 ;  /* 0x00000018ff007819 */ /* 0x000fe40000011600 */
[----:B------:R-:W-:Y:S04]  /*12a90*/  LOP3.LUT R3, R3, 0xff, RZ, 0xc0, !PT ;  /* 0x000000ff03037812 */ /* 0x000fe800078ec0ff */
[----:B------:R-:W-:Y:S02]  /*12aa0*/  PRMT R125, R3, 0x5410, R0 ;  /* 0x00005410037d7816 */ /* 0x000fe40000000000 */
[--C-:B------:R-:W-:Y:S02]  /*12ab0*/  SHF.R.U32.HI R3, RZ, 0x10, R2.reuse ;  /* 0x00000010ff037819 */ /* 0x100fe40000011602 */
[----:B------:R-:W-:Y:S02]  /*12ac0*/  LOP3.LUT R0, R2, 0xffff, RZ, 0xc0, !PT ;  /* 0x0000ffff02007812 */ /* 0x000fe400078ec0ff */
[--C-:B------:R-:W-:Y:S02]  /*12ad0*/  HSET2.LE.AND R125, R125, R177.reuse, PT ;  /* 0x000000b17d7d7233 */ /* 0x100fe40003803000 */
[----:B------:R-:W-:Y:S02]  /*12ae0*/  SHF.R.U32.HI R2, RZ, 0x18, R2 ;  /* 0x00000018ff027819 */ /* 0x000fe40000011602 */
[----:B------:R-:W-:Y:S02]  /*12af0*/  LOP3.LUT R3, R3, 0xff, RZ, 0xc0, !PT ;  /* 0x000000ff03037812 */ /* 0x000fe400078ec0ff */
[----:B------:R-:W-:Y:S02]  /*12b00*/  LOP3.LUT R125, R125, R134, RZ, 0xc0, !PT ;  /* 0x000000867d7d7212 */ /* 0x000fe400078ec0ff */
[----:B------:R-:W4:Y:S01]  /*12b10*/  LDSM.16.MT88.4 R132, [R194+0x9400] ;  /* 0x00940000c284783b */ /* 0x000f220000004200 */
[----:B------:R-:W-:Y:S02]  /*12b20*/  PRMT R2, R3, 0x5410, R2 ;  /* 0x0000541003027816 */ /* 0x000fe40000000002 */
[----:B------:R-:W-:Y:S01]  /*12b30*/  SHF.R.U32.HI R0, RZ, 0x8, R0 ;  /* 0x00000008ff007819 */ /* 0x000fe20000011600 */
[-C--:B---3--:R-:W-:Y:S03]  /*12b40*/  HMMA.16816.F32 R68, R108, R112.reuse, R68 ;  /* 0x000000706c44723c */ /* 0x088fe60000001844 */
[----:B------:R-:W-:Y:S03]  /*12b50*/  PRMT R0, R100, 0x5410, R0 ;  /* 0x0000541064007816 */ /* 0x000fe60000000000 */
[C---:B------:R-:W-:Y:S06]  /*12b60*/  HMMA.16816.F32 R72, R116.reuse, R112, R72 ;  /* 0x000000707448723c */ /* 0x040fec0000001848 */
[-C--:B------:R-:W-:Y:S05]  /*12b70*/  HMMA.16816.F32 R76, R116, R114.reuse, R76 ;  /* 0x00000072744c723c */ /* 0x080fea000000184c */
[--C-:B------:R-:W-:Y:S01]  /*12b80*/  HSET2.LE.AND R113, R2, R177.reuse, PT ;  /* 0x000000b102717233 */ /* 0x100fe20003803000 */
[C---:B------:R-:W-:Y:S05]  /*12b90*/  HMMA.16816.F32 R80, R108.reuse, R114, R80 ;  /* 0x000000726c50723c */ /* 0x040fea0000001850 */
[----:B------:R-:W-:Y:S01]  /*12ba0*/  LOP3.LUT R2, R169, UR10, R180, 0x96, !PT ;  /* 0x0000000aa9027c12 */ /* 0x000fe2000f8e96b4 */
[-C--:B------:R-:W-:Y:S01]  /*12bb0*/  HMMA.16816.F32 R84, R108, R120.reuse, R84 ;  /* 0x000000786c54723c */ /* 0x080fe20000001854 */
[----:B------:R1:W3:Y:S01]  /*12bc0*/  LDL.S16 R180, [R1+0x38] ;  /* 0x0000380001b47983 */ /* 0x0002e20000100600 */
[----:B------:R-:W-:Y:S03]  /*12bd0*/  UIADD3 UR10, UR27, 0x76cf5d0a, URZ ;  /* 0x76cf5d0a1b0a7890 */ /* 0x000fe6000fffe03f */
[----:B------:R1:W5:Y:S01]  /*12be0*/  LDL.S16 R169, [R1+0x40] ;  /* 0x0000400001a97983 */ /* 0x0003620000100600 */
[C---:B------:R-:W-:Y:S05]  /*12bf0*/  HMMA.16816.F32 R88, R116.reuse, R120, R88 ;  /* 0x000000787458723c */ /* 0x040fea0000001858 */
[----:B------:R-:W-:Y:S01]  /*12c00*/  LOP3.LUT R113, R113, R138, RZ, 0xc0, !PT ;  /* 0x0000008a71717212 */ /* 0x000fe200078ec0ff */
[-C--:B------:R-:W-:Y:S01]  /*12c10*/  HMMA.16816.F32 R92, R116, R122.reuse, R92 ;  /* 0x0000007a745c723c */ /* 0x080fe2000000185c */
[----:B------:R-:W-:Y:S04]  /*12c20*/  LDSM.16.MT88.4 R116, [R192+0xb400] ;  /* 0x00b40000c074783b */ /* 0x000fe80000004200 */
[----:B------:R-:W-:Y:S01]  /*12c30*/  LOP3.LUT R120, R189, UR8, R168, 0x96, !PT ;  /* 0x00000008bd787c12 */ /* 0x000fe2000f8e96a8 */
[----:B------:R-:W-:Y:S01]  /*12c40*/  HMMA.16816.F32 R96, R108, R122, R96 ;  /* 0x0000007a6c60723c */ /* 0x000fe20000001860 */
[----:B------:R-:W-:Y:S02]  /*12c50*/  UIADD3 UR8, UR27, 0x32370b8f, URZ ;  /* 0x32370b8f1b087890 */ /* 0x000fe4000fffe03f */
[----:B------:R1:W5:Y:S02]  /*12c60*/  LDL.S16 R168, [R1+0x3c] ;  /* 0x00003c0001a87983 */ /* 0x0003640000100600 */
[--C-:B------:R-:W-:Y:S01]  /*12c70*/  HSET2.LE.AND R112, R0, R177.reuse, PT ;  /* 0x000000b100707233 */ /* 0x100fe20003803000 */
[-C--:B------:R-:W-:Y:S01]  /*12c80*/  HMMA.16816.F32 R4, R124, R128.reuse, R4 ;  /* 0x000000807c04723c */ /* 0x080fe20000001804 */
[----:B------:R-:W-:Y:S04]  /*12c90*/  LDSM.16.MT88.4 R108, [R194+0xa400] ;  /* 0x00a40000c26c783b */ /* 0x000fe80000004200 */
[--C-:B------:R-:W-:Y:S01]  /*12ca0*/  HSET2.LE.AND R114, R159, R177.reuse, PT ;  /* 0x000000b19f727233 */ /* 0x100fe20003803000 */
[----:B------:R-:W-:Y:S01]  /*12cb0*/  IMAD.WIDE.U32 R2, R2, -0x2daee0ad, RZ ;  /* 0xd2511f5302027825 */ /* 0x000fe200078e00ff */
[--C-:B------:R-:W-:Y:S04]  /*12cc0*/  HSET2.LE.AND R115, R164, R177.reuse, PT ;  /* 0x000000b1a4737233 */ /* 0x100fe80003803000 */
[----:B------:R-:W-:Y:S01]  /*12cd0*/  LOP3.LUT R112, R112, R137, RZ, 0xc0, !PT ;  /* 0x0000008970707212 */ /* 0x000fe200078ec0ff */
[----:B------:R-:W-:Y:S01]  /*12ce0*/  IMAD.WIDE.U32 R120, R120, -0x2daee0ad, RZ ;  /* 0xd2511f5378787825 */ /* 0x000fe200078e00ff */
[----:B------:R-:W-:Y:S01]  /*12cf0*/  LOP3.LUT R114, R114, R141, RZ, 0xc0, !PT ;  /* 0x0000008d72727212 */ /* 0x000fe200078ec0ff */
[----:B------:R-:W1:Y:S01]  /*12d00*/  LDSM.16.MT88.4 R136, [R192+0xa400] ;  /* 0x00a40000c088783b */ /* 0x000e620000004200 */
[----:B------:R-:W-:Y:S02]  /*12d10*/  LOP3.LUT R115, R115, R140, RZ, 0xc0, !PT ;  /* 0x0000008c73737212 */ /* 0x000fe400078ec0ff */
[----:B------:R-:W-:Y:S01]  /*12d20*/  LOP3.LUT R3, R3, UR10, R186, 0x96, !PT ;  /* 0x0000000a03037c12 */ /* 0x000fe2000f8e96ba */
[----:B------:R-:W-:Y:S01]  /*12d30*/  UIADD3 UR10, UR26, -0x255992d5, URZ ;  /* 0xdaa66d2b1a0a7890 */ /* 0x000fe2000fffe03f */
[----:B------:R-:W-:Y:S01]  /*12d40*/  LOP3.LUT R0, R121, UR8, R2, 0x96, !PT ;  /* 0x0000000879007c12 */ /* 0x000fe2000f8e9602 */
[----:B------:R-:W-:Y:S02]  /*12d50*/  UIADD3 UR8, UR26, 0x78dde6e4, URZ ;  /* 0x78dde6e41a087890 */ /* 0x000fe4000fffe03f */
[C---:B------:R-:W-:Y:S04]  /*12d60*/  HMMA.16816.F32 R8, R112.reuse, R128, R8 ;  /* 0x000000807008723c */ /* 0x040fe80000001808 */
[----:B------:R-:W-:Y:S02]  /*12d70*/  IMAD.WIDE.U32 R2, R3, -0x326172a9, RZ ;  /* 0xcd9e8d5703027825 */ /* 0x000fe400078e00ff */
[-C--:B------:R-:W-:Y:S05]  /*12d80*/  HMMA.16816.F32 R12, R112, R130.reuse, R12 ;  /* 0x00000082700c723c */ /* 0x080fea000000180c */
[----:B------:R-:W-:Y:S01]  /*12d90*/  LOP3.LUT R3, R3, UR10, R188, 0x96, !PT ;  /* 0x0000000a03037c12 */ /* 0x000fe2000f8e96bc */
[C---:B------:R-:W-:Y:S01]  /*12da0*/  HMMA.16816.F32 R16, R124.reuse, R130, R16 ;  /* 0x000000827c10723c */ /* 0x040fe20000001810 */
[----:B------:R-:W-:Y:S01]  /*12db0*/  LDSM.16.MT88.4 R188, [R194+0xbc00] ;  /* 0x00bc0000c2bc783b */ /* 0x000fe20000004200 */
[----:B------:R-:W-:Y:S03]  /*12dc0*/  UIADD3 UR10, UR27, -0x126145ec, URZ ;  /* 0xed9eba141b0a7890 */ /* 0x000fe6000fffe03f */
[----:B------:R-:W-:Y:S01]  /*12dd0*/  LOP3.LUT R128, R166, 0xff, RZ, 0xc0, !PT ;  /* 0x000000ffa6807812 */ /* 0x000fe200078ec0ff */
[-C--:B----4-:R-:W-:Y:S05]  /*12de0*/  HMMA.16816.F32 R20, R124, R132.reuse, R20 ;  /* 0x000000847c14723c */ /* 0x090fea0000001814 */
[----:B--2---:R-:W-:Y:S01]  /*12df0*/  @!P0 HADD2 R170, -R204.H1_H1, -RZ.H0_H0 ;  /* 0xa00000ffccaa8230 */ /* 0x004fe20000000d00 */
[C---:B------:R-:W-:Y:S05]  /*12e00*/  HMMA.16816.F32 R24, R112.reuse, R132, R24 ;  /* 0x000000847018723c */ /* 0x040fea0000001818 */
[----:B------:R-:W-:Y:S01]  /*12e10*/  PRMT R220, R170, 0x7610, R220 ;  /* 0x00007610aadc7816 */ /* 0x000fe200000000dc */
[-C--:B------:R-:W-:Y:S05]  /*12e20*/  HMMA.16816.F32 R28, R112, R134.reuse, R28 ;  /* 0x00000086701c723c */ /* 0x080fea000000181c */
[----:B------:R-:W-:Y:S01]  /*12e30*/  IMAD.WIDE.U32 R162, R0, -0x326172a9, RZ ;  /* 0xcd9e8d5700a27825 */ /* 0x000fe200078e00ff */
[C---:B------:R-:W-:Y:S05]  /*12e40*/  HMMA.16816.F32 R32, R124.reuse, R134, R32 ;  /* 0x000000867c20723c */ /* 0x040fea0000001820 */
[----:B------:R-:W-:Y:S01]  /*12e50*/  LOP3.LUT R0, R163, UR8, R2, 0x96, !PT ;  /* 0x00000008a3007c12 */ /* 0x000fe2000f8e9602 */
[-C--:B-1----:R-:W-:Y:S01]  /*12e60*/  HMMA.16816.F32 R36, R124, R136.reuse, R36 ;  /* 0x000000887c24723c */ /* 0x082fe20000001824 */
[----:B------:R-:W-:Y:S04]  /*12e70*/  UIADD3 UR8, UR27, -0x56f99767, URZ ;  /* 0xa90668991b087890 */ /* 0x000fe8000fffe03f */
[----:B------:R-:W-:Y:S01]  /*12e80*/  IMAD.WIDE.U32 R2, R3, -0x2daee0ad, RZ ;  /* 0xd2511f5303027825 */ /* 0x000fe200078e00ff */
[C---:B------:R-:W-:Y:S05]  /*12e90*/  HMMA.16816.F32 R40, R112.reuse, R136, R40 ;  /* 0x000000887028723c */ /* 0x040fea0000001828 */
[----:B------:R-:W-:Y:S01]  /*12ea0*/  LOP3.LUT R100, R3, UR10, R120, 0x96, !PT ;  /* 0x0000000a03647c12 */ /* 0x000fe2000f8e9678 */
[-C--:B------:R-:W-:Y:S01]  /*12eb0*/  HMMA.16816.F32 R44, R112, R138.reuse, R44 ;  /* 0x0000008a702c723c */ /* 0x080fe2000000182c */
[----:B------:R-:W1:Y:S04]  /*12ec0*/  LDSM.16.MT88.4 R120, [R194+0xb400] ;  /* 0x00b40000c278783b */ /* 0x000e680000004200 */
[----:B------:R-:W-:Y:S01]  /*12ed0*/  IMAD.WIDE.U32 R164, R0, -0x2daee0ad, RZ ;  /* 0xd2511f5300a47825 */ /* 0x000fe200078e00ff */
[C---:B------:R-:W-:Y:S03]  /*12ee0*/  HMMA.16816.F32 R48, R124.reuse, R138, R48 ;  /* 0x0000008a7c30723c */ /* 0x040fe60000001830 */
[----:B------:R-:W-:Y:S02]  /*12ef0*/  LDSM.16.MT88.4 R136, [R192+0xa800] ;  /* 0x00a80000c088783b */ /* 0x000fe40000004200 */
[----:B------:R-:W-:Y:S01]  /*12f00*/  LOP3.LUT R2, R165, UR8, R2, 0x96, !PT ;  /* 0x00000008a5027c12 */ /* 0x000fe2000f8e9602 */
[-C--:B------:R-:W-:Y:S01]  /*12f10*/  HMMA.16816.F32 R52, R124, R108.reuse, R52 ;  /* 0x0000006c7c34723c */ /* 0x080fe20000001834 */
[----:B------:R-:W-:Y:S04]  /*12f20*/  UIADD3 UR8, UR26, 0x1715609d, URZ ;  /* 0x1715609d1a087890 */ /* 0x000fe8000fffe03f */
[----:B------:R-:W-:Y:S01]  /*12f30*/  IMAD.WIDE.U32 R2, R2, -0x326172a9, RZ ;  /* 0xcd9e8d5702027825 */ /* 0x000fe200078e00ff */
[C---:B------:R-:W-:Y:S05]  /*12f40*/  HMMA.16816.F32 R56, R112.reuse, R108, R56 ;  /* 0x0000006c7038723c */ /* 0x040fea0000001838 */
[----:B------:R-:W-:Y:S01]  /*12f50*/  SHF.R.U32.HI R132, RZ, 0x18, R2 ;  /* 0x00000018ff847819 */ /* 0x000fe20000011602 */
[-C--:B------:R-:W-:Y:S05]  /*12f60*/  HMMA.16816.F32 R60, R112, R110.reuse, R60 ;  /* 0x0000006e703c723c */ /* 0x080fea000000183c */
[----:B------:R-:W-:Y:S01]  /*12f70*/  IMAD.WIDE.U32 R160, R100, -0x326172a9, RZ ;  /* 0xcd9e8d5764a07825 */ /* 0x000fe200078e00ff */
[C---:B------:R-:W-:Y:S05]  /*12f80*/  HMMA.16816.F32 R64, R124.reuse, R110, R64 ;  /* 0x0000006e7c40723c */ /* 0x040fea0000001840 */
[----:B------:R-:W-:Y:S01]  /*12f90*/  LOP3.LUT R109, R166, 0xffff, RZ, 0xc0, !PT ;  /* 0x0000ffffa66d7812 */ /* 0x000fe200078ec0ff */
[-C--:B------:R-:W-:Y:S05]  /*12fa0*/  HMMA.16816.F32 R68, R124, R116.reuse, R68 ;  /* 0x000000747c44723c */ /* 0x080fea0000001844 */
[C---:B------:R-:W-:Y:S01]  /*12fb0*/  LOP3.LUT R110, R2.reuse, 0xff, RZ, 0xc0, !PT ;  /* 0x000000ff026e7812 */ /* 0x040fe200078ec0ff */
[C---:B------:R-:W-:Y:S05]  /*12fc0*/  HMMA.16816.F32 R72, R112.reuse, R116, R72 ;  /* 0x000000747048723c */ /* 0x040fea0000001848 */
[----:B------:R-:W-:Y:S01]  /*12fd0*/  SHF.R.U32.HI R108, RZ, 0x10, R166 ;  /* 0x00000010ff6c7819 */ /* 0x000fe200000116a6 */
[-C--:B------:R-:W-:Y:S05]  /*12fe0*/  HMMA.16816.F32 R76, R112, R118.reuse, R76 ;  /* 0x00000076704c723c */ /* 0x080fea000000184c */
[----:B------:R-:W-:Y:S01]  /*12ff0*/  LOP3.LUT R100, R2, 0xffff, RZ, 0xc0, !PT ;  /* 0x0000ffff02647812 */ /* 0x000fe200078ec0ff */
[C---:B------:R-:W-:Y:S05]  /*13000*/  HMMA.16816.F32 R80, R124.reuse, R118, R80 ;  /* 0x000000767c50723c */ /* 0x040fea0000001850 */
[----:B------:R-:W-:Y:S01]  /*13010*/  LOP3.LUT R0, R167, UR11, R172, 0x96, !PT ;  /* 0x0000000ba7007c12 */ /* 0x000fe2000f8e96ac */
[-C--:B-1----:R-:W-:Y:S05]  /*13020*/  HMMA.16816.F32 R84, R124, R120.reuse, R84 ;  /* 0x000000787c54723c */ /* 0x082fea0000001854 */
        /* <DEDUP_REMOVED lines=9> */
[----:B------:R-:W-:Y:S02]  /*130c0*/  LOP3.LUT R2, R3, UR11, R160, 0x96, !PT ;  /* 0x0000000b03027c12 */ /* 0x000fe4000f8e96a0 */
        /* <DEDUP_REMOVED lines=54> */
[----:B------:R-:W-:Y:S02]  /*13430*/  PRMT R3, R171, 0x7632, R3 ;  /* 0x00007632ab037816 */ /* 0x000fe40000000003 */
[--C-:B------:R-:W-:Y:S02]  /*13440*/  HSET2.LE.AND R110, R140, R177.reuse, PT ;  /* 0x000000b18c6e7233 */ /* 0x100fe40003803000 */
[--C-:B------:R-:W-:Y:S02]  /*13450*/  HSET2.LE.AND R109, R109, R177.reuse, PT ;  /* 0x000000b16d6d7233 */ /* 0x100fe40003803000 */
[--C-:B------:R-:W-:Y:S01]  /*13460*/  HSET2.LE.AND R108, R108, R177.reuse, PT ;  /* 0x000000b16c6c7233 */ /* 0x100fe20003803000 */
[----:B---3--:R-:W-:Y:S01]  /*13470*/  @!P2 HADD2 R180, -R204.H0_H0, -RZ.H0_H0 ;  /* 0xa00000ffccb4a230 */ /* 0x008fe20000000900 */
[--C-:B------:R-:W-:Y:S02]  /*13480*/  HSET2.LE.AND R111, R166, R177.reuse, PT ;  /* 0x000000b1a66f7233 */ /* 0x100fe40003803000 */
[----:B------:R-:W-:Y:S01]  /*13490*/  LOP3.LUT R109, R109, R143, RZ, 0xc0, !PT ;  /* 0x0000008f6d6d7212 */ /* 0x000fe200078ec0ff */
[----:B-----5:R-:W-:Y:S01]  /*134a0*/  @!P3 HADD2 R169, -R100.H0_H0, -RZ.H0_H0 ;  /* 0xa00000ff64a9b230 */ /* 0x020fe20000000900 */
[----:B------:R-:W-:Y:S01]  /*134b0*/  @!P2 STL.S16 [R1+0x38], R180 ;  /* 0x000038b40100a387 */ /* 0x000fe20000100600 */
[----:B------:R-:W-:Y:S02]  /*134c0*/  LOP3.LUT R110, R110, R142, RZ, 0xc0, !PT ;  /* 0x0000008e6e6e7212 */ /* 0x000fe400078ec0ff */
[----:B------:R-:W-:Y:S01]  /*134d0*/  LOP3.LUT R108, R108, R149, RZ, 0xc0, !PT ;  /* 0x000000956c6c7212 */ /* 0x000fe200078ec0ff */
[----:B------:R-:W-:Y:S01]  /*134e0*/  @!P0 STL.S16 [R1+0x34], R170 ;  /* 0x000034aa01008387 */ /* 0x000fe20000100600 */
[----:B------:R-:W-:Y:S02]  /*134f0*/  LOP3.LUT R111, R111, R150, RZ, 0xc0, !PT ;  /* 0x000000966f6f7212 */ /* 0x000fe400078ec0ff */
[--C-:B------:R-:W-:Y:S01]  /*13500*/  HSET2.LE.AND R118, R160, R177.reuse, PT ;  /* 0x000000b1a0767233 */ /* 0x100fe20003803000 */
[----:B------:R-:W-:Y:S01]  /*13510*/  @!P3 STL.S16 [R1+0x40], R169 ;  /* 0x000040a90100b387 */ /* 0x000fe20000100600 */
[----:B------:R-:W-:Y:S02]  /*13520*/  LOP3.LUT R116, R116, R152, RZ, 0xc0, !PT ;  /* 0x0000009874747212 */ /* 0x000fe400078ec0ff */
[----:B------:R-:W-:Y:S01]  /*13530*/  LOP3.LUT R117, R117, R153, RZ, 0xc0, !PT ;  /* 0x0000009975757212 */ /* 0x000fe200078ec0ff */
[-C--:B-1----:R-:W-:Y:S01]  /*13540*/  HMMA.16816.F32 R4, R108, R128.reuse, R4 ;  /* 0x000000806c04723c */ /* 0x082fe20000001804 */
[----:B------:R-:W1:Y:S04]  /*13550*/  LDSM.16.MT88.4 R140, [R194+0xa800] ;  /* 0x00a80000c28c783b */ /* 0x000e680000004200 */
[----:B------:R-:W-:Y:S01]  /*13560*/  @!P4 HADD2 R168, -R3.H0_H0, -RZ.H0_H0 ;  /* 0xa00000ff03a8c230 */ /* 0x000fe20000000900 */
[----:B------:R-:W-:Y:S02]  /*13570*/  LOP3.LUT R118, R118, R151, RZ, 0xc0, !PT ;  /* 0x0000009776767212 */ /* 0x000fe400078ec0ff */
[----:B------:R-:W-:Y:S02]  /*13580*/  SHF.R.U32.HI R123, RZ, 0x18, R216 ;  /* 0x00000018ff7b7819 */ /* 0x000fe400000116d8 */
[----:B------:R-:W-:Y:S01]  /*13590*/  @!P4 STL.S16 [R1+0x3c], R168 ;  /* 0x00003ca80100c387 */ /* 0x000fe20000100600 */
[----:B------:R-:W-:Y:S02]  /*135a0*/  LOP3.LUT R120, R120, 0xff, RZ, 0xc0, !PT ;  /* 0x000000ff78787812 */ /* 0x000fe400078ec0ff */
[C---:B------:R-:W-:Y:S01]  /*135b0*/  HMMA.16816.F32 R8, R116.reuse, R128, R8 ;  /* 0x000000807408723c */ /* 0x040fe20000001808 */
[----:B------:R4:W3:Y:S03]  /*135c0*/  LDL.S16 R227, [R1+0x30] ;  /* 0x0000300001e37983 */ /* 0x0008e60000100600 */
[----:B------:R-:W-:Y:S01]  /*135d0*/  PRMT R179, R120, 0x5410, R122 ;  /* 0x0000541078b37816 */ /* 0x000fe2000000007a */
[----:B------:R4:W5:Y:S01]  /*135e0*/  LDL.S16 R226, [R1+0x2c] ;  /* 0x00002c0001e27983 */ /* 0x0009620000100600 */
[-C--:B------:R-:W-:Y:S03]  /*135f0*/  HMMA.16816.F32 R12, R116, R130.reuse, R12 ;  /* 0x00000082740c723c */ /* 0x080fe6000000180c */
[----:B------:R4:W4:Y:S02]  /*13600*/  LDL.S16 R225, [R1+0x28] ;  /* 0x0000280001e17983 */ /* 0x0009240000100600 */
[----:B------:R-:W-:Y:S01]  /*13610*/  PRMT R178, R127, 0x5410, R178 ;  /* 0x000054107fb27816 */ /* 0x000fe200000000b2 */
[C---:B------:R-:W-:Y:S05]  /*13620*/  HMMA.16816.F32 R16, R108.reuse, R130, R16 ;  /* 0x000000826c10723c */ /* 0x040fea0000001810 */
[----:B------:R-:W-:Y:S01]  /*13630*/  PRMT R222, R180, 0x7610, R222 ;  /* 0x00007610b4de7816 */ /* 0x000fe200000000de */
[-C--:B--2---:R-:W-:Y:S01]  /*13640*/  HMMA.16816.F32 R20, R108, R132.reuse, R20 ;  /* 0x000000846c14723c */ /* 0x084fe20000001814 */
[----:B------:R-:W-:Y:S04]  /*13650*/  LDSM.16.MT88.4 R180, [R194+0xac00] ;  /* 0x00ac0000c2b4783b */ /* 0x000fe80000004200 */
[----:B------:R-:W-:Y:S01]  /*13660*/  SHF.R.U32.HI R121, RZ, 0x10, R216 ;  /* 0x00000010ff797819 */ /* 0x000fe200000116d8 */
[C---:B------:R-:W-:Y:S05]  /*13670*/  HMMA.16816.F32 R24, R116.reuse, R132, R24 ;  /* 0x000000847418723c */ /* 0x040fea0000001818 */
[----:B------:R-:W-:Y:S01]  /*13680*/  LOP3.LUT R121, R121, 0xff, RZ, 0xc0, !PT ;  /* 0x000000ff79797812 */ /* 0x000fe200078ec0ff */
[-C--:B------:R-:W-:Y:S05]  /*13690*/  HMMA.16816.F32 R28, R116, R134.reuse, R28 ;  /* 0x00000086741c723c */ /* 0x080fea000000181c */
[----:B------:R-:W-:Y:S01]  /*136a0*/  PRMT R175, R121, 0x5410, R123 ;  /* 0x0000541079af7816 */ /* 0x000fe2000000007b */
[C---:B------:R-:W-:Y:S01]  /*136b0*/  HMMA.16816.F32 R32, R108.reuse, R134, R32 ;  /* 0x000000866c20723c */ /* 0x040fe20000001820 */
[----:B------:R-:W2:Y:S04]  /*136c0*/  LDSM.16.MT88.4 R120, [R194+0xb800] ;  /* 0x00b80000c278783b */ /* 0x000ea80000004200 */
[----:B------:R-:W-:Y:S01]  /*136d0*/  LOP3.LUT R105, R105, 0xff, RZ, 0xc0, !PT ;  /* 0x000000ff69697812 */ /* 0x000fe200078ec0ff */
[-C--:B------:R-:W-:Y:S03]  /*136e0*/  HMMA.16816.F32 R36, R108, R136.reuse, R36 ;  /* 0x000000886c24723c */ /* 0x080fe60000001824 */
[----:B------:R-:W2:Y:S02]  /*136f0*/  LDSM.16.MT88.4 R132, [R192+0x9c00] ;  /* 0x009c0000c084783b */ /* 0x000ea40000004200 */
[----:B------:R-:W-:Y:S01]  /*13700*/  PRMT R105, R105, 0x5410, R124 ;  /* 0x0000541069697816 */ /* 0x000fe2000000007c */
[C---:B------:R-:W-:Y:S05]  /*13710*/  HMMA.16816.F32 R40, R116.reuse, R136, R40 ;  /* 0x000000887428723c */ /* 0x040fea0000001828 */
[----:B------:R-:W-:Y:S01]  /*13720*/  SHF.R.U32.HI R0, RZ, 0x8, R0 ;  /* 0x00000008ff007819 */ /* 0x000fe20000011600 */
[-C--:B------:R-:W-:Y:S05]  /*13730*/  HMMA.16816.F32 R44, R116, R138.reuse, R44 ;  /* 0x0000008a742c723c */ /* 0x080fea000000182c */
[----:B------:R-:W-:Y:S01]  /*13740*/  PRMT R0, R126, 0x5410, R0 ;  /* 0x000054107e007816 */ /* 0x000fe20000000000 */
[C---:B------:R-:W-:Y:S01]  /*13750*/  HMMA.16816.F32 R48, R108.reuse, R138, R48 ;  /* 0x0000008a6c30723c */ /* 0x040fe20000001830 */
[----:B------:R-:W2:Y:S04]  /*13760*/  LDSM.16.MT88.4 R124, [R194+0x9c00] ;  /* 0x009c0000c27c783b */ /* 0x000ea80000004200 */
[--C-:B------:R-:W-:Y:S01]  /*13770*/  HSET2.LE.AND R176, R0, R177.reuse, PT ;  /* 0x000000b100b07233 */ /* 0x100fe20003803000 */
[-C--:B-1----:R-:W-:Y:S05]  /*13780*/  HMMA.16816.F32 R52, R108, R140.reuse, R52 ;  /* 0x0000008c6c34723c */ /* 0x082fea0000001834 */
[----:B------:R-:W-:Y:S01]  /*13790*/  PRMT R0, R184, 0x7632, R0 ;  /* 0x00007632b8007816 */ /* 0x000fe20000000000 */
[C---:B------:R-:W-:Y:S05]  /*137a0*/  HMMA.16816.F32 R56, R116.reuse, R140, R56 ;  /* 0x0000008c7438723c */ /* 0x040fea0000001838 */
[----:B------:R-:W-:Y:S01]  /*137b0*/  PRMT R224, R169, 0x7610, R224 ;  /* 0x00007610a9e07816 */ /* 0x000fe200000000e0 */
[-C--:B------:R-:W-:Y:S05]  /*137c0*/  HMMA.16816.F32 R60, R116, R142.reuse, R60 ;  /* 0x0000008e743c723c */ /* 0x080fea000000183c */
[----:B------:R-:W-:Y:S01]  /*137d0*/  PRMT R223, R168, 0x7610, R223 ;  /* 0x00007610a8df7816 */ /* 0x000fe200000000df */
[C---:B------:R-:W-:Y:S01]  /*137e0*/  HMMA.16816.F32 R64, R108.reuse, R142, R64 ;  /* 0x0000008e6c40723c */ /* 0x040fe20000001840 */
[----:B------:R-:W1:Y:S04]  /*137f0*/  LDSM.16.MT88.4 R140, [R192+0xac00] ;  /* 0x00ac0000c08c783b */ /* 0x000e680000004200 */
[----:B------:R-:W-:Y:S01]  /*13800*/  SHF.R.U32.HI R216, RZ, 0x18, R216 ;  /* 0x00000018ffd87819 */ /* 0x000fe200000116d8 */
[-C--:B------:R-:W-:Y:S05]  /*13810*/  HMMA.16816.F32 R68, R108, R112.reuse, R68 ;  /* 0x000000706c44723c */ /* 0x080fea0000001844 */
[--C-:B------:R-:W-:Y:S01]  /*13820*/  HSET2.LE.AND R173, R105, R177.reuse, PT ;  /* 0x000000b169ad7233 */ /* 0x100fe20003803000 */
[C---:B------:R-:W-:Y:S05]  /*13830*/  HMMA.16816.F32 R72, R116.reuse, R112, R72 ;  /* 0x000000707448723c */ /* 0x040fea0000001848 */
[----:B------:R-:W-:Y:S01]  /*13840*/  IMAD.MOV.U32 R105, RZ, RZ, R204 ;  /* 0x000000ffff697224 */ /* 0x000fe200078e00cc */
[-C--:B------:R-:W-:Y:S05]  /*13850*/  HMMA.16816.F32 R76, R116, R114.reuse, R76 ;  /* 0x00000072744c723c */ /* 0x080fea000000184c */
[--C-:B------:R-:W-:Y:S01]  /*13860*/  HSET2.LE.AND R179, R179, R177.reuse, PT ;  /* 0x000000b1b3b37233 */ /* 0x100fe20003803000 */
[C---:B------:R-:W-:Y:S05]  /*13870*/  HMMA.16816.F32 R80, R108.reuse, R114, R80 ;  /* 0x000000726c50723c */ /* 0x040fea0000001850 */
[--C-:B------:R-:W-:Y:S01]  /*13880*/  HSET2.LE.AND R174, R174, R177.reuse, PT ;  /* 0x000000b1aeae7233 */ /* 0x100fe20003803000 */
[-C--:B--2---:R-:W-:Y:S05]  /*13890*/  HMMA.16816.F32 R84, R108, R120.reuse, R84 ;  /* 0x000000786c54723c */ /* 0x084fea0000001854 */
[--C-:B------:R-:W-:Y:S01]  /*138a0*/  HSET2.LE.AND R175, R175, R177.reuse, PT ;  /* 0x000000b1afaf7233 */ /* 0x100fe20003803000 */
[C---:B------:R-:W-:Y:S05]  /*138b0*/  HMMA.16816.F32 R88, R116.reuse, R120, R88 ;  /* 0x000000787458723c */ /* 0x040fea0000001858 */
[--C-:B------:R-:W-:Y:S01]  /*138c0*/  HSET2.LE.AND R178, R178, R177.reuse, PT ;  /* 0x000000b1b2b27233 */ /* 0x100fe20003803000 */
[-C--:B------:R-:W-:Y:S05]  /*138d0*/  HMMA.16816.F32 R92, R116, R122.reuse, R92 ;  /* 0x0000007a745c723c */ /* 0x080fea000000185c */
[----:B------:R-:W-:Y:S01]  /*138e0*/  HSET2.LE.AND R177, R2, R177, PT ;  /* 0x000000b102b17233 */ /* 0x000fe20003803000 */
[----:B------:R-:W-:Y:S05]  /*138f0*/  HMMA.16816.F32 R96, R108, R122, R96 ;  /* 0x0000007a6c60723c */ /* 0x000fea0000001860 */
[----:B------:R-:W-:Y:S02]  /*13900*/  PRMT R2, R184, 0x7610, R2 ;  /* 0x00007610b8027816 */ /* 0x000fe40000000002 */
[----:B------:R-:W-:Y:S01]  /*13910*/  LOP3.LUT R179, R179, R105, RZ, 0xc0, !PT ;  /* 0x00000069b3b37212 */ /* 0x000fe200078ec0ff */
[----:B------:R-:W2:Y:S03]  /*13920*/  LDSM.16.MT88.4 R184, [R192+0xbc00] ;  /* 0x00bc0000c0b8783b */ /* 0x000ea60000004200 */
[----:B------:R-:W-:Y:S02]  /*13930*/  PRMT R105, R2, 0x5410, R0 ;  /* 0x0000541002697816 */ /* 0x000fe40000000000 */
[----:B------:R-:W-:Y:S02]  /*13940*/  LOP3.LUT R172, R172, R156, RZ, 0xc0, !PT ;  /* 0x0000009cacac7212 */ /* 0x000fe400078ec0ff */
[----:B------:R-:W-:Y:S02]  /*13950*/  LOP3.LUT R173, R173, R155, RZ, 0xc0, !PT ;  /* 0x0000009badad7212 */ /* 0x000fe400078ec0ff */
[----:B------:R-:W-:Y:S02]  /*13960*/  LOP3.LUT R174, R174, R154, RZ, 0xc0, !PT ;  /* 0x0000009aaeae7212 */ /* 0x000fe400078ec0ff */
[----:B------:R-:W-:Y:S02]  /*13970*/  LOP3.LUT R175, R175, R105, RZ, 0xc0, !PT ;  /* 0x00000069afaf7212 */ /* 0x000fe400078ec0ff */
[----:B------:R-:W-:Y:S02]  /*13980*/  PRMT R105, R100, 0x5410, R3 ;  /* 0x0000541064697816 */ /* 0x000fe40000000003 */
[----:B------:R-:W-:Y:S02]  /*13990*/  LOP3.LUT R176, R176, R158, RZ, 0xc0, !PT ;  /* 0x0000009eb0b07212 */ /* 0x000fe400078ec0ff */
[----:B------:R-:W-:Y:S01]  /*139a0*/  LOP3.LUT R177, R177, R157, RZ, 0xc0, !PT ;  /* 0x0000009db1b17212 */ /* 0x000fe200078ec0ff */
[-C--:B------:R-:W-:Y:S05]  /*139b0*/  HMMA.16816.F32 R136, R172, R132.reuse, R4 ;  /* 0x00000084ac88723c */ /* 0x080fea0000001804 */
[----:B------:R-:W-:Y:S01]  /*139c0*/  LOP3.LUT R178, R178, R105, RZ, 0xc0, !PT ;  /* 0x00000069b2b27212 */ /* 0x000fe200078ec0ff */
[----:B------:R-:W-:Y:S01]  /*139d0*/  IMAD.MOV.U32 R105, RZ, RZ, R101 ;  /* 0x000000ffff697224 */ /* 0x000fe200078e0065 */
[----:B------:R-:W-:Y:S04]  /*139e0*/  @!P3 PRMT R100, R224, 0x5410, RZ ;  /* 0x00005410e064b816 */ /* 0x000fe800000000ff */
[----:B------:R-:W-:Y:S01]  /*139f0*/  @!P4 PRMT R3, R223, 0x5410, RZ ;  /* 0x00005410df03c816 */ /* 0x000fe200000000ff */
[C---:B------:R-:W-:Y:S04]  /*13a00*/  HMMA.16816.F32 R168, R176.reuse, R132, R8 ;  /* 0x00000084b0a8723c */ /* 0x040fe80000001808 */
[----:B------:R-:W-:Y:S02]  /*13a10*/  @P0 PRMT R4, R204, 0x7632, R4 ;  /* 0x00007632cc040816 */ /* 0x000fe40000000004 */
[-C--:B------:R-:W-:Y:S05]  /*13a20*/  HMMA.16816.F32 R164, R176, R134.reuse, R12 ;  /* 0x00000086b0a4723c */ /* 0x080fea000000180c */
[----:B------:R-:W-:Y:S01]  /*13a30*/  @!P2 PRMT R204, R222, 0x5410, RZ ;  /* 0x00005410decca816 */ /* 0x000fe200000000ff */
[C---:B------:R-:W-:Y:S01]  /*13a40*/  HMMA.16816.F32 R132, R172.reuse, R134, R16 ;  /* 0x00000086ac84723c */ /* 0x040fe20000001810 */
[----:B------:R-:W-:Y:S01]  /*13a50*/  ISETP.LT.AND P2, PT, RZ, UR31, PT ;  /* 0x0000001fff007c0c */ /* 0x000fe2000bf41270 */
[----:B------:R-:W-:Y:S03]  /*13a60*/  UIADD3 UR31, UR31, -0x1, URZ ;  /* 0xffffffff1f1f7890 */ /* 0x000fe6000fffe03f */
[----:B------:R-:W-:Y:S01]  /*13a70*/  @!P0 PRMT R4, R220, 0x5410, RZ ;  /* 0x00005410dc048816 */ /* 0x000fe200000000ff */
        /* <DEDUP_REMOVED lines=18> */
[-C--:B------:R-:W-:Y:S05]  /*13ba0*/  HMMA.16816.F32 R92, R176, R190.reuse, R92 ;  /* 0x000000beb05c723c */ /* 0x080fea000000185c */
[----:B---3--:R-:W-:Y:S01]  /*13bb0*/  @!P5 HADD2 R227, -R106.H0_H0, -RZ.H0_H0 ;  /* 0xa00000ff6ae3d230 */ /* 0x008fe20000000900 */
[----:B------:R-:W-:Y:S04]  /*13bc0*/  HMMA.16816.F32 R96, R172, R190, R96 ;  /* 0x000000beac60723c */ /* 0x000fe80000001860 */
[----:B------:R-:W-:Y:S01]  /*13bd0*/  @!P5 STL.S16 [R1+0x30], R227 ;  /* 0x000030e30100d387 */ /* 0x000fe20000100600 */
[----:B------:R-:W-:Y:S01]  /*13be0*/  PRMT R7, R227, 0x7610, R7 ;  /* 0x00007610e3077816 */ /* 0x000fe20000000007 */
[----:B-----5:R-:W-:Y:S05]  /*13bf0*/  @!P6 HADD2 R226, -R2.H0_H0, -RZ.H0_H0 ;  /* 0xa00000ff02e2e230 */ /* 0x020fea0000000900 */
[----:B------:R-:W-:Y:S01]  /*13c00*/  @!P6 STL.S16 [R1+0x2c], R226 ;  /* 0x00002ce20100e387 */ /* 0x000fe20000100600 */
[----:B------:R-:W-:Y:S02]  /*13c10*/  @!P5 PRMT R106, R7, 0x5410, RZ ;  /* 0x00005410076ad816 */ /* 0x000fe400000000ff */
[----:B------:R-:W-:Y:S02]  /*13c20*/  ISETP.LE.U32.AND P5, PT, R216, UR13, PT ;  /* 0x0000000dd8007c0c */ /* 0x000fe4000bfa3070 */
[----:B------:R-:W-:Y:S01]  /*13c30*/  PRMT R6, R226, 0x7610, R6 ;  /* 0x00007610e2067816 */ /* 0x000fe20000000006 */
[----:B------:R1:W-:Y:S03]  /*13c40*/  STG.E.U16 desc[UR18][R208.64+0x72], R106 ;  /* 0x0000726ad0007986 */ /* 0x0003e6000c101512 */
[----:B------:R-:W-:Y:S05]  /*13c50*/  @!P6 PRMT R2, R6, 0x5410, RZ ;  /* 0x000054100602e816 */ /* 0x000fea00000000ff */
[----:B------:R-:W-:Y:S02]  /*13c60*/  STG.E.U16 desc[UR18][R210.64+0x70], R2 ;  /* 0x00007002d2007986 */ /* 0x000fe4000c101512 */
[----:B----4-:R-:W-:Y:S05]  /*13c70*/  @!P5 HADD2 R225, -R0.H0_H0, -RZ.H0_H0 ;  /* 0xa00000ff00e1d230 */ /* 0x010fea0000000900 */
[----:B------:R-:W-:Y:S01]  /*13c80*/  @!P5 STL.S16 [R1+0x28], R225 ;  /* 0x000028e10100d387 */ /* 0x000fe20000100600 */
[----:B------:R-:W-:Y:S04]  /*13c90*/  PRMT R5, R225, 0x7610, R5 ;  /* 0x00007610e1057816 */ /* 0x000fe80000000005 */
[----:B------:R-:W-:Y:S05]  /*13ca0*/  @!P5 PRMT R0, R5, 0x5410, RZ ;  /* 0x000054100500d816 */ /* 0x000fea00000000ff */
[----:B------:R2:W-:Y:S01]  /*13cb0*/  STG.E.U16 desc[UR18][R210.64+0x72], R0 ;  /* 0x00007200d2007986 */ /* 0x0005e2000c101512 */
[----:B-1----:R-:W-:Y:S03]  /*13cc0*/  IADD3 R208, P0, R208, -0x80, RZ ;  /* 0xffffff80d0d07810 */ /* 0x002fe60007f1e0ff */
[----:B------:R1:W-:Y:S01]  /*13cd0*/  STG.E.U16 desc[UR18][R214.64+0x6e], R100 ;  /* 0x00006e64d6007986 */ /* 0x0003e2000c101512 */
[----:B------:R-:W-:Y:S03]  /*13ce0*/  IADD3.X R209, R209, -0x1, RZ, P0, !PT ;  /* 0xffffffffd1d17810 */ /* 0x000fe600007fe4ff */
[----:B------:R3:W-:Y:S04]  /*13cf0*/  STG.E.U16 desc[UR18][R214.64+0x70], R3 ;  /* 0x00007003d6007986 */ /* 0x0007e8000c101512 */
[----:B------:R4:W-:Y:S04]  /*13d00*/  STG.E.U16 desc[UR18][R212.64+0x70], R204 ;  /* 0x000070ccd4007986 */ /* 0x0009e8000c101512 */
[----:B------:R4:W-:Y:S01]  /*13d10*/  STG.E.U16 desc[UR18][R212.64+0x72], R4 ;  /* 0x00007204d4007986 */ /* 0x0009e2000c101512 */
[----:B--2---:R-:W-:Y:S02]  /*13d20*/  IMAD.MOV.U32 R0, RZ, RZ, R104 ;  /* 0x000000ffff007224 */ /* 0x004fe400078e0068 */
[----:B-1----:R-:W-:Y:S02]  /*13d30*/  IMAD.MOV.U32 R100, RZ, RZ, R102 ;  /* 0x000000ffff647224 */ /* 0x002fe400078e0066 */
[----:B---3--:R-:W-:Y:S01]  /*13d40*/  IMAD.MOV.U32 R3, RZ, RZ, R103 ;  /* 0x000000ffff037224 */ /* 0x008fe200078e0067 */
[----:B------:R-:W-:Y:S06]  /*13d50*/  @P2 BRA `(.L_x_695) ;  /* 0xffffff8000202947 */ /* 0x000fec000383ffff */
.L_x_694:
[----:B------:R-:W2:Y:S04]  /*13d60*/  LDL.LU R5, [R1+0x128] ;  /* 0x0001280001057983 */ /* 0x000ea80000300800 */
[----:B------:R-:W3:Y:S04]  /*13d70*/  LDL.LU R8, [R1+0x130] ;  /* 0x0001300001087983 */ /* 0x000ee80000300800 */
[----:B------:R-:W4:Y:S01]  /*13d80*/  LDL.LU R7, [R1+0x12c] ;  /* 0x00012c0001077983 */ /* 0x000f220000300800 */
[----:B------:R-:W1:Y:S01]  /*13d90*/  S2UR UR6, SR_CgaCtaId ;  /* 0x00000000000679c3 */ /* 0x000e620000008800 */
[----:B------:R-:W-:Y:S01]  /*13da0*/  UISETP.NE.AND UP0, UPT, UR14, -0x1, UPT ;  /* 0xffffffff0e00788c */ /* 0x000fe2000bf05270 */
[----:B------:R-:W1:Y:S02]  /*13db0*/  S2R R61, SR_TID.X ;  /* 0x00000000003d7919 */ /* 0x000e640000002100 */
[----:B-1----:R-:W1:Y:S03]  /*13dc0*/  SHFL.BFLY PT, R3, R221, 0x2, 0x1f ;  /* 0x0c401f00dd037f89 */ /* 0x002e6600000e0000 */
[----:B------:R-:W-:-:S05]  /*13dd0*/  PLOP3.LUT P1, PT, PT, PT, UP0, 0x80, 0x0 ;  /* 0x000000000000781c */ /* 0x000fca0003f2f008 */
[----:B------:R-:W-:Y:S02]  /*13de0*/  @UP0 ULDC.64 UR4, c[0x0][0x298] ;  /* 0x0000a60000040ab9 */ /* 0x000fe40000000a00 */
[----:B------:R-:W-:-:S03]  /*13df0*/  @UP0 UIMAD.WIDE.U32 UR8, UR14, UR4, URZ ;  /* 0x000000040e0802a5 */ /* 0x000fc6000f8e003f */
[----:B------:R-:W-:Y:S01]  /*13e00*/  UMOV UR4, 0x400 ;  /* 0x0000040000047882 */ /* 0x000fe20000000000 */
[----:B------:R-:W-:-:S03]  /*13e10*/  @UP0 UIMAD UR7, UR14, UR5, UR9 ;  /* 0x000000050e0702a4 */ /* 0x000fc6000f8e0209 */
[----:B------:R-:W-:Y:S01]  /*13e20*/  ULDC UR5, c[0x0][0x38c] ;  /* 0x0000e30000057ab9 */ /* 0x000fe20000000800 */
[----:B------:R-:W-:Y:S01]  /*13e30*/  ULEA UR4, UR6, UR4, 0x18 ;  /* 0x0000000406047291 */ /* 0x000fe2000f8ec03f */
[----:B-1----:R-:W-:Y:S01]  /*13e40*/  FADD.FTZ R3, R3, R221 ;  /* 0x000000dd03037221 */ /* 0x002fe20000010000 */
[----:B------:R-:W-:-:S04]  /*13e50*/  SHF.R.S32.HI R10, RZ, 0x1f, R61 ;  /* 0x0000001fff0a7819 */ /* 0x000fc8000001143d */
[----:B------:R-:W1:Y:S01]  /*13e60*/  SHFL.BFLY PT, R6, R3, 0x1, 0x1f ;  /* 0x0c201f0003067f89 */ /* 0x000e6200000e0000 */
[CC--:B------:R-:W-:Y:S02]  /*13e70*/  LEA.HI R60, R10.reuse, R61.reuse, RZ, 0x2 ;  /* 0x0000003d0a3c7211 */ /* 0x0c0fe400078f10ff */
[----:B------:R-:W-:Y:S02]  /*13e80*/  LEA.HI R10, R10, R61, RZ, 0x5 ;  /* 0x0000003d0a0a7211 */ /* 0x000fe400078f28ff */
[----:B------:R-:W-:Y:S01]  /*13e90*/  SHF.R.S32.HI R62, RZ, 0x2, R60 ;  /* 0x00000002ff3e7819 */ /* 0x000fe2000001143c */
[----:B-1----:R-:W-:Y:S01]  /*13ea0*/  FADD.FTZ R51, R3, R6 ;  /* 0x0000000603337221 */ /* 0x002fe20000010000 */
[----:B------:R-:W-:Y:S02]  /*13eb0*/  IMAD.MOV.U32 R3, RZ, RZ, 0x3f800000 ;  /* 0x3f800000ff037424 */ /* 0x000fe400078e00ff */
[----:B------:R-:W-:Y:S02]  /*13ec0*/  IMAD.MOV.U32 R6, RZ, RZ, 0x3f800000 ;  /* 0x3f800000ff067424 */ /* 0x000fe400078e00ff */
[----:B------:R-:W-:-:S13]  /*13ed0*/  FSETP.NE.FTZ.AND P6, PT, R51, RZ, PT ;  /* 0x000000ff3300720b */ /* 0x000fda0003fd5000 */
[----:B------:R-:W1:Y:S01]  /*13ee0*/  @P6 MUFU.RCP R3, R51 ;  /* 0x0000003300036308 */ /* 0x000e620000001000 */
[----:B--2---:R-:W2:Y:S04]  /*13ef0*/  SHFL.BFLY PT, R2, R5, 0x2, 0x1f ;  /* 0x0c401f0005027f89 */ /* 0x004ea800000e0000 */
[----:B---3--:R-:W3:Y:S04]  /*13f00*/  SHFL.BFLY PT, R0, R8, 0x2, 0x1f ;  /* 0x0c401f0008007f89 */ /* 0x008ee800000e0000 */
[----:B----4-:R-:W4:Y:S01]  /*13f10*/  SHFL.BFLY PT, R4, R7, 0x2, 0x1f ;  /* 0x0c401f0007047f89 */ /* 0x010f2200000e0000 */
[----:B--2---:R-:W-:Y:S01]  /*13f20*/  FADD.FTZ R2, R2, R5 ;  /* 0x0000000502027221 */ /* 0x004fe20000010000 */
[----:B---3--:R-:W-:-:S04]  /*13f30*/  FADD.FTZ R0, R0, R8 ;  /* 0x0000000800007221 */ /* 0x008fc80000010000 */
[----:B------:R-:W2:Y:S01]  /*13f40*/  SHFL.BFLY PT, R5, R2, 0x1, 0x1f ;  /* 0x0c201f0002057f89 */ /* 0x000ea200000e0000 */
[----:B----4-:R-:W-:-:S03]  /*13f50*/  FADD.FTZ R4, R4, R7 ;  /* 0x0000000704047221 */ /* 0x010fc60000010000 */
[----:B------:R-:W3:Y:S04]  /*13f60*/  SHFL.BFLY PT, R8, R0, 0x1, 0x1f ;  /* 0x0c201f0000087f89 */ /* 0x000ee800000e0000 */
[----:B------:R-:W4:Y:S01]  /*13f70*/  SHFL.BFLY PT, R7, R4, 0x1, 0x1f ;  /* 0x0c201f0004077f89 */ /* 0x000f2200000e0000 */
[----:B--2---:R-:W-:Y:S01]  /*13f80*/  FADD.FTZ R54, R2, R5 ;  /* 0x0000000502367221 */ /* 0x004fe20000010000 */
[----:B------:R-:W-:Y:S01]  /*13f90*/  SHF.R.S32.HI R2, RZ, 0x1f, R62 ;  /* 0x0000001fff027819 */ /* 0x000fe2000001143e */
[----:B---3--:R-:W-:-:S03]  /*13fa0*/  FADD.FTZ R55, R0, R8 ;  /* 0x0000000800377221 */ /* 0x008fc60000010000 */
[----:B------:R-:W-:Y:S02]  /*13fb0*/  LEA.HI R2, R2, R62, RZ, 0x3 ;  /* 0x0000003e02027211 */ /* 0x000fe400078f18ff */
[----:B------:R-:W-:Y:S01]  /*13fc0*/  FSETP.NE.FTZ.AND P5, PT, R54, RZ, PT ;  /* 0x000000ff3600720b */ /* 0x000fe20003fb5000 */
[----:B----4-:R-:W-:Y:S01]  /*13fd0*/  FADD.FTZ R56, R4, R7 ;  /* 0x0000000704387221 */ /* 0x010fe20000010000 */
[----:B------:R-:W-:Y:S01]  /*13fe0*/  LOP3.LUT R0, R2, 0xfffffff8, RZ, 0xc0, !PT ;  /* 0xfffffff802007812 */ /* 0x000fe200078ec0ff */
[----:B------:R-:W-:Y:S01]  /*13ff0*/  IMAD.MOV.U32 R2, RZ, RZ, 0x3f800000 ;  /* 0x3f800000ff027424 */ /* 0x000fe200078e00ff */
[----:B------:R-:W-:Y:S02]  /*14000*/  FSETP.NE.FTZ.AND P4, PT, R55, RZ, PT ;  /* 0x000000ff3700720b */ /* 0x000fe40003f95000 */
[----:B------:R-:W-:Y:S01]  /*14010*/  FSETP.NE.FTZ.AND P3, PT, R56, RZ, PT ;  /* 0x000000ff3800720b */ /* 0x000fe20003f75000 */
[----:B------:R-:W-:Y:S01]  /*14020*/  IMAD.IADD R0, R62, 0x1, -R0 ;  /* 0x000000013e007824 */ /* 0x000fe200078e0a00 */
[----:B------:R-:W-:-:S04]  /*14030*/  SHF.R.S32.HI R8, RZ, 0x5, R10 ;  /* 0x00000005ff087819 */ /* 0x000fc8000001140a */
[----:B------:R-:W-:Y:S01]  /*14040*/  LEA.HI R5, R0, R0, RZ, 0x1 ;  /* 0x0000000000057211 */ /* 0x000fe200078f08ff */
[----:B------:R-:W2:Y:S03]  /*14050*/  @P5 MUFU.RCP R6, R54 ;  /* 0x0000003600065308 */ /* 0x000ea60000001000 */
[----:B------:R-:W-:Y:S02]  /*14060*/  LOP3.LUT R4, R5, 0x3fffffe, RZ, 0xc0, !PT ;  /* 0x03fffffe05047812 */ /* 0x000fe400078ec0ff */
[----:B------:R-:W-:-:S03]  /*14070*/  SHF.R.S32.HI R5, RZ, 0x1, R5 ;  /* 0x00000001ff057819 */ /* 0x000fc60000011405 */
        /* <DEDUP_REMOVED lines=14> */
[----:B-1----:R-:W-:Y:S01]  /*14160*/  FMUL.FTZ R4, R3, UR5 ;  /* 0x0000000503047c20 */ /* 0x002fe20008410000 */
[----:B--2---:R-:W-:Y:S01]  /*14170*/  FMUL.FTZ R3, R6, UR5 ;  /* 0x0000000506037c20 */ /* 0x004fe20008410000 */
        /* <DEDUP_REMOVED lines=11> */
.L_x_698:
        /* <DEDUP_REMOVED lines=22> */
.L_x_699:
        /* <DEDUP_REMOVED lines=307> */
.L_x_701:
[----:B------:R-:W-:Y:S05]  /*156c0*/  BSYNC B0 ;  /* 0x0000000000007941 */ /* 0x000fea0003800000 */
.L_x_700:
        /* <DEDUP_REMOVED lines=37> */
.L_x_703:
[----:B------:R-:W-:Y:S05]  /*15920*/  BSYNC B0 ;  /* 0x0000000000007941 */ /* 0x000fea0003800000 */
.L_x_702:
        /* <DEDUP_REMOVED lines=24> */
.L_x_705:
[----:B------:R-:W-:Y:S05]  /*15ab0*/  BSYNC B0 ;  /* 0x0000000000007941 */ /* 0x000fea0003800000 */
.L_x_704:
        /* <DEDUP_REMOVED lines=24> */
.L_x_707:
[----:B------:R-:W-:Y:S05]  /*15c40*/  BSYNC B0 ;  /* 0x0000000000007941 */ /* 0x000fea0003800000 */
.L_x_706:
        /* <DEDUP_REMOVED lines=23> */
.L_x_672:
[----:B------:R-:W-:Y:S01]  /*15dc0*/  UISETP.NE.AND UP2, UPT, UR14, -0x1, UPT ;  /* 0xffffffff0e00788c */ /* 0x000fe2000bf45270 */
[----:B------:R-:W-:Y:S01]  /*15dd0*/  LEA.HI R10, R23, R166, RZ, 0x2 ;  /* 0x000000a6170a7211 */ /* 0x000fe200078f10ff */
[----:B------:R-:W-:Y:S01]  /*15de0*/  ULDC.U8 UR7, c[0x0][0x3d8] ;  /* 0x0000f60000077ab9 */ /* 0x000fe20000000000 */
[----:B------:R-:W-:Y:S01]  /*15df0*/  ULDC.U8 UR10, c[0x0][0x3d9] ;  /* 0x0000f640000a7ab9 */ /* 0x000fe20000000000 */
[----:B------:R-:W-:Y:S01]  /*15e00*/  UISETP.NE.AND UP3, UPT, UR7, URZ, UPT ;  /* 0x0000003f0700728c */ /* 0x000fe2000bf65270 */
[----:B------:R-:W-:Y:S01]  /*15e10*/  LOP3.LUT R0, R10, 0xfffffffc, RZ, 0xc0, !PT ;  /* 0xfffffffc0a007812 */ /* 0x000fe200078ec0ff */
[----:B------:R-:W-:Y:S01]  /*15e20*/  UISETP.NE.AND UP1, UPT, UR10, URZ, UPT ;  /* 0x0000003f0a00728c */ /* 0x000fe2000bf25270 */
[----:B------:R-:W-:Y:S01]  /*15e30*/  IMAD.U32 R6, RZ, RZ, UR15 ;  /* 0x0000000fff067e24 */ /* 0x000fe2000f8e00ff */
[----:B------:R-:W-:Y:S01]  /*15e40*/  UISETP.EQ.AND UP3, UPT, UR10, URZ, UP3 ;  /* 0x0000003f0a00728c */ /* 0x000fe20009f62270 */
[----:B------:R-:W-:Y:S02]  /*15e50*/  SHF.R.S32.HI R10, RZ, 0x2, R10 ;  /* 0x00000002ff0a7819 */ /* 0x000fe4000001140a */
[----:B------:R-:W-:Y:S01]  /*15e60*/  @UP2 ULDC.64 UR4, c[0x0][0x298] ;  /* 0x0000a60000042ab9 */ /* 0x000fe20000000a00 */
[----:B------:R-:W-:Y:S01]  /*15e70*/  UISETP.NE.OR UP0, UPT, UR14, -0x1, !UP3 ;  /* 0xffffffff0e00788c */ /* 0x000fe2000df05670 */
[----:B------:R-:W-:Y:S01]  /*15e80*/  PLOP3.LUT P0, PT, PT, PT, UP1, 0x80, 0x0 ;  /* 0x000000000000781c */ /* 0x000fe20003f0f018 */
[----:B------:R-:W-:Y:S01]  /*15e90*/  @UP2 UIMAD.WIDE.U32 UR8, UR14, UR4, URZ ;  /* 0x000000040e0822a5 */ /* 0x000fe2000f8e003f */
[----:B------:R-:W-:-:S02]  /*15ea0*/  SHF.R.S32.HI R11, RZ, 0x1f, R10 ;  /* 0x0000001fff0b7819 */ /* 0x000fc4000001140a */
[----:B------:R-:W-:Y:S01]  /*15eb0*/  @UP1 ULDC UR15, c[0x0][0x2c0] ;  /* 0x0000b000000f1ab9 */ /* 0x000fe20000000800 */
[----:B------:R-:W-:Y:S02]  /*15ec0*/  @UP2 UIMAD UR6, UR14, UR5, UR9 ;  /* 0x000000050e0622a4 */ /* 0x000fe4000f8e0209 */
[----:B------:R-:W-:Y:S01]  /*15ed0*/  @!UP2 USHF.R.S32.HI UR9, URZ, 0x1f, UR23 ;  /* 0x0000001f3f09a899 */ /* 0x000fe20008011417 */
[----:B------:R-:W-:Y:S01]  /*15ee0*/  @!UP2 ULDC.64 UR4, c[0x0][0x290] ;  /* 0x0000a4000004aab9 */ /* 0x000fe20000000a00 */
[----:B------:R-:W-:Y:S02]  /*15ef0*/  @!UP3 UMOV UR26, URZ ;  /* 0x0000003f001abc82 */ /* 0x000fe40008000000 */
[----:B------:R-:W-:Y:S02]  /*15f00*/  @!UP2 UIMAD UR9, UR9, UR4, URZ ;  /* 0x000000040909a2a4 */ /* 0x000fe4000f8e023f */
[----:B------:R-:W-:Y:S02]  /*15f10*/  @!UP2 UIMAD.WIDE.U32 UR12, UR23, UR4, URZ ;  /* 0x00000004170ca2a5 */ /* 0x000fe4000f8e003f */
[----:B------:R-:W-:Y:S01]  /*15f20*/  @!UP2 UIMAD UR9, UR23, UR5, UR9 ;  /* 0x000000051709a2a4 */ /* 0x000fe2000f8e0209 */
[----:B------:R-:W-:-:S02]  /*15f30*/  @!UP3 UMOV UR27, URZ ;  /* 0x0000003f001bbc82 */ /* 0x000fc40008000000 */
[----:B------:R-:W-:Y:S01]  /*15f40*/  @UP1 ULDC.64 UR4, c[0x0][0x2c0] ;  /* 0x0000b00000041ab9 */ /* 0x000fe20000000a00 */
[----:B------:R-:W-:Y:S01]  /*15f50*/  @UP1 UMOV UR11, 0x1 ;  /* 0x00000001000b1882 */ /* 0x000fe20000000000 */
[----:B------:R-:W-:Y:S02]  /*15f60*/  @UP1 UIMAD UR10, UR5, UR4, URZ ;  /* 0x00000004050a12a4 */ /* 0x000fe4000f8e023f */
[----:B------:R-:W-:Y:S01]  /*15f70*/  @!UP2 UIADD3 UR6, UR13, UR9, URZ ;  /* 0x000000090d06a290 */ /* 0x000fe2000fffe03f */
[----:B------:R-:W-:Y:S01]  /*15f80*/  @UP3 ULDC UR4, c[0x0][0x2c4] ;  /* 0x0000b10000043ab9 */ /* 0x000fe20000000800 */
[----:B------:R-:W-:Y:S01]  /*15f90*/  @!UP2 UMOV UR8, UR12 ;  /* 0x0000000c0008ac82 */ /* 0x000fe20008000000 */
[----:B------:R-:W-:-:S04]  /*15fa0*/  @!UP0 UIMAD UR14, UR23, UR4, URZ ;  /* 0x00000004170e82a4 */ /* 0x000fc8000f8e023f */
[----:B------:R-:W-:-:S03]  /*15fb0*/  @UP3 USHF.R.S32.HI UR4, URZ, 0x1f, UR14 ;  /* 0x0000001f3f043899 */ /* 0x000fc6000801140e */
        /* <DEDUP_REMOVED lines=9> */
.L_x_708:
[----:B------:R-:W-:Y:S01]  /*16050*/  IMAD.IADD R0, R166, 0x1, -R0 ;  /* 0x00000001a6007824 */ /* 0x000fe200078e0a00 */
[----:B------:R-:W-:Y:S01]  /*16060*/  UIADD3 UR16, -UR21, UR16, URZ ;  /* 0x0000001015107290 */ /* 0x000fe2000fffe13f */
[C---:B------:R-:W-:Y:S01]  /*16070*/  VIADD R14, R10.reuse, 0x20 ;  /* 0x000000200a0e7836 */ /* 0x040fe20000000000 */
[----:B------:R-:W-:Y:S01]  /*16080*/  UIMAD UR11, UR23, UR11, URZ ;  /* 0x0000000b170b72a4 */ /* 0x000fe2000f8e023f */
[----:B------:R-:W-:Y:S01]  /*16090*/  IADD3 R15, R10, 0x40, RZ ;  /* 0x000000400a0f7810 */ /* 0x000fe20007ffe0ff */
[----:B------:R-:W-:Y:S01]  /*160a0*/  USHF.R.S32.HI UR7, URZ, 0x1f, UR24 ;  /* 0x0000001f3f077899 */ /* 0x000fe20008011418 */
[C---:B------:R-:W-:Y:S01]  /*160b0*/  ISETP.NE.AND P3, PT, R0.reuse, RZ, PT ;  /* 0x000000ff0000720c */ /* 0x040fe20003f65270 */
[----:B------:R-:W-:Y:S01]  /*160c0*/  ULDC.64 UR4, c[0x0][0x2a0] ;  /* 0x0000a80000047ab9 */ /* 0x000fe20000000a00 */
[----:B------:R-:W-:Y:S01]  /*160d0*/  SHF.L.U32 R0, R0, 0x3, RZ ;  /* 0x0000000300007819 */ /* 0x000fe200000006ff */
[----:B------:R-:W-:Y:S01]  /*160e0*/  USEL UR11, UR11, URZ, !UP3 ;  /* 0x0000003f0b0b7287 */ /* 0x000fe2000d800000 */
[----:B------:R-:W-:Y:S01]  /*160f0*/  ISETP.GE.AND P0, PT, R10, UR16, PT ;  /* 0x000000100a007c0c */ /* 0x000fe2000bf06270 */
[----:B------:R-:W-:Y:S01]  /*16100*/  UIMAD UR7, UR7, UR4, URZ ;  /* 0x00000004070772a4 */ /* 0x000fe2000f8e023f */
[C---:B------:R-:W-:Y:S01]  /*16110*/  IADD3 R2, P1, R0.reuse, UR8, RZ ;  /* 0x0000000800027c10 */ /* 0x040fe2000ff3e0ff */
[----:B------:R-:W-:Y:S01]  /*16120*/  IMAD.U32 R12, RZ, RZ, UR4 ;  /* 0x00000004ff0c7e24 */ /* 0x000fe2000f8e00ff */
[----:B------:R-:W-:Y:S01]  /*16130*/  UIMAD UR21, UR21, UR15, URZ ;  /* 0x0000000f151572a4 */ /* 0x000fe2000f8e023f */
[----:B------:R-:W-:Y:S01]  /*16140*/  BSSY B0, `(.L_x_709) ;  /* 0x0000021000007945 */ /* 0x000fe20003800000 */
[----:B------:R-:W-:Y:S01]  /*16150*/  LEA.HI.X.SX32 R3, R0, UR6, 0x1, P1 ;  /* 0x0000000600037c11 */ /* 0x000fe200088f0eff */
[----:B------:R-:W-:Y:S01]  /*16160*/  UIMAD UR11, UR24, UR10, UR11 ;  /* 0x0000000a180b72a4 */ /* 0x000fe2000f8e020b */
[----:B------:R-:W-:Y:S01]  /*16170*/  IMAD.WIDE R6, R6, 0x80, R10 ;  /* 0x0000008006067825 */ /* 0x000fe200078e020a */
[----:B------:R-:W-:Y:S01]  /*16180*/  UIMAD UR5, UR24, UR5, UR7 ;  /* 0x00000005180572a4 */ /* 0x000fe2000f8e0207 */
[----:B------:R-:W-:Y:S01]  /*16190*/  ISETP.GE.AND P2, PT, R14, UR16, PT ;  /* 0x000000100e007c0c */ /* 0x000fe2000bf46270 */
[----:B------:R-:W-:Y:S01]  /*161a0*/  USHF.R.S32.HI UR4, URZ, 0x1f, UR21 ;  /* 0x0000001f3f047899 */ /* 0x000fe20008011415 */
[----:B------:R-:W-:Y:S01]  /*161b0*/  IMAD.WIDE.U32 R12, R12, UR24, R2 ;  /* 0x000000180c0c7c25 */ /* 0x000fe2000f8e0002 */
[----:B------:R-:W-:Y:S01]  /*161c0*/  USHF.R.S32.HI UR7, URZ, 0x1f, UR11 ;  /* 0x0000001f3f077899 */ /* 0x000fe2000801140b */
[----:B------:R-:W-:Y:S01]  /*161d0*/  ISETP.GE.AND P1, PT, R15, UR16, PT ;  /* 0x000000100f007c0c */ /* 0x000fe2000bf26270 */
[----:B------:R-:W-:Y:S01]  /*161e0*/  UIADD3 UR6, UP1, UP0, UR21, UR26, UR11 ;  /* 0x0000001a15067290 */ /* 0x000fe2000f83e00b */
[----:B------:R-:W-:Y:S01]  /*161f0*/  VIADD R16, R10, 0x60 ;  /* 0x000000600a107836 */ /* 0x000fe20000000000 */
[----:B------:R-:W-:Y:S01]  /*16200*/  IADD3 R9, R13, UR5, RZ ;  /* 0x000000050d097c10 */ /* 0x000fe2000fffe0ff */
[C---:B------:R-:W-:Y:S01]  /*16210*/  VIADD R17, R0.reuse, 0x40 ;  /* 0x0000004000117836 */ /* 0x040fe20000000000 */
[----:B------:R-:W-:Y:S01]  /*16220*/  UIADD3.X UR26, UR4, UR27, UR7, UP1, UP0 ;  /* 0x0000001b041a7290 */ /* 0x000fe20008fe0407 */
[----:B------:R-:W-:Y:S01]  /*16230*/  IADD3 R18, R0, 0x20, RZ ;  /* 0x0000002000127810 */ /* 0x000fe20007ffe0ff */
[----:B------:R-:W-:Y:S10]  /*16240*/  @P0 BRA `(.L_x_710) ;  /* 0x0000000000400947 */ /* 0x000ff40003800000 */
        /* <DEDUP_REMOVED lines=16> */
.L_x_710:
[----:B------:R-:W-:Y:S05]  /*16350*/  BSYNC B0 ;  /* 0x0000000000007941 */ /* 0x000fea0003800000 */
.L_x_709:
        /* <DEDUP_REMOVED lines=22> */
.L_x_712:
[----:B------:R-:W-:Y:S05]  /*164c0*/  BSYNC B0 ;  /* 0x0000000000007941 */ /* 0x000fea0003800000 */
.L_x_711:
        /* <DEDUP_REMOVED lines=22> */
.L_x_714:
[----:B------:R-:W-:Y:S05]  /*16630*/  BSYNC B0 ;  /* 0x0000000000007941 */ /* 0x000fea0003800000 */
.L_x_713:
        /* <DEDUP_REMOVED lines=24> */
.L_x_716:
[----:B------:R-:W-:Y:S05]  /*167c0*/  BSYNC B0 ;  /* 0x0000000000007941 */ /* 0x000fea0003800000 */
.L_x_715:
        /* <DEDUP_REMOVED lines=10> */
.L_x_718:
[----:B------:R-:W-:Y:S05]  /*16870*/  BSYNC B0 ;  /* 0x0000000000007941 */ /* 0x000fea0003800000 */
.L_x_717:
        /* <DEDUP_REMOVED lines=10> */
.L_x_720:
[----:B------:R-:W-:Y:S05]  /*16920*/  BSYNC B0 ;  /* 0x0000000000007941 */ /* 0x000fea0003800000 */
.L_x_719:
        /* <DEDUP_REMOVED lines=10> */
.L_x_722:
[----:B------:R-:W-:Y:S05]  /*169d0*/  BSYNC B0 ;  /* 0x0000000000007941 */ /* 0x000fea0003800000 */
.L_x_721:
        /* <DEDUP_REMOVED lines=10> */
.L_x_723:
        /* <DEDUP_REMOVED lines=16> */
.L_x_1221:


//--------------------- .text._ZN5flash16flash_fwd_kernelI23Flash_fwd_kernel_traitsILi96ELi128ELi64ELi4ELb0ELb0EN7cutlass6half_tE19Flash_kernel_traitsILi96ELi128ELi64ELi4ES3_EELb0ELb0ELb0ELb1ELb0ELb0ELb1ELb0EEEvNS_16Flash_fwd_paramsE --------------------------
	.section	.text._ZN5flash16flash_fwd_kernelI23Flash_fwd_kernel_traitsILi96ELi128ELi64ELi4ELb0ELb0EN7cutlass6half_tE19Flash_kernel_traitsILi96ELi128ELi64ELi4ES3_EELb0ELb0ELb0ELb1ELb0ELb0ELb1ELb0EEEvNS_16Flash_fwd_paramsE,"ax",@progbits
	.align	128
        .global         _ZN5flash16flash_fwd_kernelI23Flash_fwd_kernel_traitsILi96ELi128ELi64ELi4ELb0ELb0EN7cutlass6half_tE19Flash_kernel_traitsILi96ELi128ELi64ELi4ES3_EELb0ELb0ELb0ELb1ELb0ELb0ELb1ELb0EEEvNS_16Flash_fwd_paramsE
        .type           _ZN5flash16flash_fwd_kernelI23Flash_fwd_kernel_traitsILi96ELi128ELi64ELi4ELb0ELb0EN7cutlass6half_tE19Flash_kernel_traitsILi96ELi128ELi64ELi4ES3_EELb0ELb0ELb0ELb1ELb0ELb0ELb1ELb0EEEvNS_16Flash_fwd_paramsE,@function
        .size           _ZN5flash16flash_fwd_kernelI23Flash_fwd_kernel_traitsILi96ELi128ELi64ELi4ELb0ELb0EN7cutlass6half_tE19Flash_kernel_traitsILi96ELi128ELi64ELi4ES3_EELb0ELb0ELb0ELb1ELb0ELb0ELb1ELb0EEEvNS_16Flash_fwd_paramsE,(.L_x_1222 - _ZN5flash16flash_fwd_kernelI23Flash_fwd_kernel_traitsILi96ELi128ELi64ELi4ELb0ELb0EN7cutlass6half_tE19Flash_kernel_traitsILi96ELi128ELi64ELi4ES3_EELb0ELb0ELb0ELb1ELb0ELb0ELb1ELb0EEEvNS_16Flash_fwd_paramsE)
        .other          _ZN5flash16flash_fwd_kernelI23Flash_fwd_kernel_traitsILi96ELi128ELi64ELi4ELb0ELb0EN7cutlass6half_tE19Flash_kernel_traitsILi96ELi128ELi64ELi4ES3_EELb0ELb0ELb0ELb1ELb0ELb0ELb1ELb0EEEvNS_16Flash_fwd_paramsE,@"STO_CUDA_ENTRY STV_DEFAULT"
_ZN5flash16flash_fwd_kernelI23Flash_fwd_kernel_traitsILi96ELi128ELi64ELi4ELb0ELb0EN7cutlass6half_tE19Flash_kernel_traitsILi96ELi128ELi64ELi4ES3_EELb0ELb0ELb0ELb1ELb0ELb0ELb1ELb0EEEvNS_16Flash_fwd_paramsE:
.text._ZN5flash16flash_fwd_kernelI23Flash_fwd_kernel_traitsILi96ELi128ELi64ELi4ELb0ELb0EN7cutlass6half_tE19Flash_kernel_traitsILi96ELi128ELi64ELi4ES3_EELb0ELb0ELb0ELb1ELb0ELb0ELb1ELb0EEEvNS_16Flash_fwd_paramsE:
        /* <DEDUP_REMOVED lines=41> */
.L_x_724:
[----:B-1----:R-:W1:Y:S02]  /*0290*/  LDC R4, c[0x0][0x2c8] ;  /* 0x0000b200ff047b82 */ /* 0x002e640000000800 */
.L_x_725:
        /* <DEDUP_REMOVED lines=51> */
[----:B------:R-:W-:Y:S02]  /*05d0*/  LEA.HI R3, R6, R158, RZ, 0x2 ;  /* 0x0000009e06037211 */ /* 0x000fe400078f10ff */
        /* <DEDUP_REMOVED lines=18> */
[----:B------:R-:W-:Y:S01]  /*0700*/  SHF.R.S32.HI R167, RZ, 0x1f, R166 ;  /* 0x0000001fffa77819 */ /* 0x000fe200000114a6 */
[----:B------:R1:W-:Y:S01]  /*0710*/  STL.64 [R1+0x68], R44 ;  /* 0x0000682c01007387 */ /* 0x0003e20000100a00 */
[----:B------:R-:W-:-:S02]  /*0720*/  LOP3.LUT R0, R3, R0, RZ, 0x3c, !PT ;  /* 0x0000000003007212 */ /* 0x000fc400078e3cff */
[----:B------:R-:W-:Y:S01]  /*0730*/  LEA R2, R155, R2, 0x3 ;  /* 0x000000029b027211 */ /* 0x000fe200078e18ff */
[----:B------:R1:W-:Y:S01]  /*0740*/  STL.64 [R1+0x30], R166 ;  /* 0x000030a601007387 */ /* 0x0003e20000100a00 */
[----:B------:R-:W-:Y:S02]  /*0750*/  LOP3.LUT R4, R4, 0xfffffffe, RZ, 0xc0, !PT ;  /* 0xfffffffe04047812 */ /* 0x000fe400078ec0ff */
[----:B------:R-:W-:Y:S01]  /*0760*/  ISETP.GE.U32.AND P4, PT, R5, R13, PT ;  /* 0x0000000d0500720c */ /* 0x000fe20003f86070 */
[----:B------:R-:W-:Y:S01]  /*0770*/  IMAD.U32 R226, R2, 0x20, R0 ;  /* 0x0000002002e27824 */ /* 0x000fe200078e0000 */
[----:B------:R-:W-:Y:S01]  /*0780*/  LOP3.LUT R5, R22, R27, RZ, 0x3c, !PT ;  /* 0x0000001b16057212 */ /* 0x000fe200078e3cff */
[----:B------:R-:W-:Y:S01]  /*0790*/  IMAD.IADD R29, R6, 0x1, -R4 ;  /* 0x00000001061d7824 */ /* 0x000fe200078e0a04 */
[----:B------:R-:W-:Y:S01]  /*07a0*/  @!P2 IADD3 R7, R7, 0x1, RZ ;  /* 0x000000010707a810 */ /* 0x000fe20007ffe0ff */
[----:B---3--:R-:W-:Y:S01]  /*07b0*/  @P3 IMAD.WIDE.U32 R2, R28, R14, RZ ;  /* 0x0000000e1c023225 */ /* 0x008fe200078e00ff */
[----:B------:R-:W-:-:S02]  /*07c0*/  ISETP.GE.AND P1, PT, R5, RZ, PT ;  /* 0x000000ff0500720c */ /* 0x000fc40003f26270 */
[----:B------:R-:W-:Y:S01]  /*07d0*/  ISETP.NE.AND P2, PT, R27, RZ, PT ;  /* 0x000000ff1b00720c */ /* 0x000fe20003f45270 */
[----:B------:R-:W-:Y:S02]  /*07e0*/  @!P3 IMAD R4, R12, R10, RZ ;  /* 0x0000000a0c04b224 */ /* 0x000fe400078e02ff */
[----:B------:R-:W-:Y:S01]  /*07f0*/  @P3 IMAD R15, R28, R15, R3 ;  /* 0x0000000f1c0f3224 */ /* 0x000fe200078e0203 */
[C---:B------:R-:W-:Y:S01]  /*0800*/  @P0 IADD3 R3, R8.reuse, R9, RZ ;  /* 0x0000000908030210 */ /* 0x040fe20007ffe0ff */
[----:B------:R-:W-:Y:S02]  /*0810*/  @!P3 IMAD R0, R33, R11, R4 ;  /* 0x0000000b2100b224 */ /* 0x000fe400078e0204 */
[----:B------:R-:W-:Y:S02]  /*0820*/  @P0 IMAD.IADD R4, R8, 0x1, R9 ;  /* 0x0000000108040824 */ /* 0x000fe400078e0209 */
[----:B------:R-:W-:Y:S02]  /*0830*/  @!P3 IMAD.IADD R15, R17, 0x1, R0 ;  /* 0x00000001110fb824 */ /* 0x000fe400078e0200 */
[----:B------:R-:W-:-:S02]  /*0840*/  @P3 IMAD.MOV.U32 R14, RZ, RZ, R2 ;  /* 0x000000ffff0e3224 */ /* 0x000fc400078e0002 */
        /* <DEDUP_REMOVED lines=24> */
.L_x_727:
        /* <DEDUP_REMOVED lines=14> */
.L_x_728:
[-C--:B------:R-:W-:Y:S01]  /*0ab0*/  IMAD R0, R41, R18.reuse, RZ ;  /* 0x0000001229007224 */ /* 0x080fe200078e02ff */
[----:B------:R-:W-:Y:S01]  /*0ac0*/  ISETP.NE.U32.AND P6, PT, R30, RZ, PT ;  /* 0x000000ff1e00720c */ /* 0x000fe20003fc5070 */
[C-C-:B------:R-:W-:Y:S01]  /*0ad0*/  IMAD.WIDE.U32 R4, R40.reuse, R18, R166.reuse ;  /* 0x0000001228047225 */ /* 0x140fe200078e00a6 */
[----:B------:R-:W-:Y:S01]  /*0ae0*/  ULDC.64 UR4, c[0x0][0x260] ;  /* 0x0000980000047ab9 */ /* 0x000fe20000000a00 */
[----:B------:R-:W-:Y:S01]  /*0af0*/  ULDC.64 UR6, c[0x0][0x268] ;  /* 0x00009a0000067ab9 */ /* 0x000fe20000000a00 */
[----:B------:R-:W-:Y:S01]  /*0b00*/  ISETP.NE.AND.EX P6, PT, R31, RZ, PT, P6 ;  /* 0x000000ff1f00720c */ /* 0x000fe20003fc5360 */
[CC--:B------:R-:W-:Y:S01]  /*0b10*/  IMAD.WIDE.U32 R2, R40.reuse, R24.reuse, R166 ;  /* 0x0000001828027225 */ /* 0x0c0fe200078e00a6 */
[----:B------:R-:W1:Y:S01]  /*0b20*/  S2UR UR10, SR_CgaCtaId ;  /* 0x00000000000a79c3 */ /* 0x000e620000008800 */
[C---:B------:R-:W-:Y:S01]  /*0b30*/  IADD3 R34, R40.reuse, 0x20, RZ ;  /* 0x0000002028227810 */ /* 0x040fe20007ffe0ff */
[----:B------:R-:W-:Y:S01]  /*0b40*/  BSSY B0, `(.L_x_729) ;  /* 0x000005c000007945 */ /* 0x000fe20003800000 */
[----:B------:R-:W-:Y:S01]  /*0b50*/  IMAD R7, R41, R24, RZ ;  /* 0x0000001829077224 */ /* 0x000fe200078e02ff */
[----:B------:R-:W-:Y:S01]  /*0b60*/  IADD3 R36, R40, 0x40, RZ ;  /* 0x0000004028247810 */ /* 0x000fe20007ffe0ff */
[----:B------:R-:W-:Y:S01]  /*0b70*/  @!P1 IMAD.MOV R9, RZ, RZ, -R9 ;  /* 0x000000ffff099224 */ /* 0x000fe200078e0a09 */
[----:B------:R-:W-:Y:S01]  /*0b80*/  IADD3 R6, P1, R6, R4, RZ ;  /* 0x0000000406067210 */ /* 0x000fe20007f3e0ff */
[C---:B------:R-:W-:Y:S01]  /*0b90*/  IMAD R10, R40.reuse, R19, R0 ;  /* 0x00000013280a7224 */ /* 0x040fe200078e0200 */
[----:B------:R-:W-:Y:S01]  /*0ba0*/  IADD3 R4, P0, R11, R2, RZ ;  /* 0x000000020b047210 */ /* 0x000fe20007f1e0ff */
[----:B------:R-:W-:Y:S01]  /*0bb0*/  IMAD R0, R40, R25, R7 ;  /* 0x0000001928007224 */ /* 0x000fe200078e0207 */
[----:B------:R-:W-:Y:S01]  /*0bc0*/  @!P2 LOP3.LUT R9, RZ, R27, RZ, 0x33, !PT ;  /* 0x0000001bff09a212 */ /* 0x000fe200078e33ff */
[----:B------:R-:W-:Y:S01]  /*0bd0*/  @!P3 IMAD.MOV.U32 R14, RZ, RZ, R16 ;  /* 0x000000ffff0eb224 */ /* 0x000fe200078e0010 */
[----:B------:R-:W-:Y:S01]  /*0be0*/  IADD3.X R7, R12, R5, R10, P1, !PT ;  /* 0x000000050c077210 */ /* 0x000fe20000ffe40a */
[----:B------:R-:W-:Y:S01]  /*0bf0*/  IMAD.IADD R35, R204, 0x1, -R238 ;  /* 0x00000001cc237824 */ /* 0x000fe200078e0aee */
[----:B------:R-:W-:Y:S01]  /*0c00*/  IADD3.X R5, R13, R3, R0, P0, !PT ;  /* 0x000000030d057210 */ /* 0x000fe200007fe400 */
[----:B------:R-:W-:Y:S01]  /*0c10*/  VIADD R28, R40, 0x60 ;  /* 0x00000060281c7836 */ /* 0x000fe20000000000 */
[----:B------:R-:W-:Y:S01]  /*0c20*/  SHF.R.S32.HI R8, RZ, 0x1f, R9 ;  /* 0x0000001fff087819 */ /* 0x000fe20000011409 */
[----:B------:R-:W-:Y:S01]  /*0c30*/  IMAD.WIDE.U32 R42, R9, UR4, R6 ;  /* 0x00000004092a7c25 */ /* 0x000fe2000f8e0006 */
[----:B------:R-:W-:-:S02]  /*0c40*/  IADD3 R2, P0, R166, R14, RZ ;  /* 0x0000000ea6027210 */ /* 0x000fc40007f1e0ff */
[----:B------:R-:W-:Y:S01]  /*0c50*/  IADD3 R164, R166, 0x20, RZ ;  /* 0x00000020a6a47810 */ /* 0x000fe20007ffe0ff */
[----:B------:R-:W-:Y:S01]  /*0c60*/  IMAD.WIDE.U32 R38, R9, UR6, R4 ;  /* 0x0000000609267c25 */ /* 0x000fe2000f8e0004 */
[----:B------:R2:W-:Y:S01]  /*0c70*/  STL.64 [R1+0x50], R42 ;  /* 0x0000502a01007387 */ /* 0x0005e20000100a00 */
[----:B------:R-:W-:Y:S02]  /*0c80*/  IADD3.X R3, R167, R15, RZ, P0, !PT ;  /* 0x0000000fa7037210 */ /* 0x000fe400007fe4ff */
[----:B------:R-:W-:Y:S01]  /*0c90*/  IMAD R0, R8, UR4, RZ ;  /* 0x0000000408007c24 */ /* 0x000fe2000f8e02ff */
[----:B------:R2:W-:Y:S01]  /*0ca0*/  STL.64 [R1+0x48], R38 ;  /* 0x0000482601007387 */ /* 0x0005e20000100a00 */
[----:B------:R-:W-:Y:S01]  /*0cb0*/  VIADD R161, R166, 0x40 ;  /* 0x00000040a6a17836 */ /* 0x000fe20000000000 */
[----:B------:R-:W-:Y:S01]  /*0cc0*/  ISETP.GE.AND P1, PT, R40, R35, PT ;  /* 0x000000232800720c */ /* 0x000fe20003f26270 */
[----:B------:R-:W-:Y:S01]  /*0cd0*/  IMAD R17, R9, UR5, R0 ;  /* 0x0000000509117c24 */ /* 0x000fe2000f8e0200 */
[----:B------:R2:W-:Y:S01]  /*0ce0*/  STL [R1+0x70], R35 ;  /* 0x0000702301007387 */ /* 0x0005e20000100800 */
[----:B------:R-:W-:Y:S01]  /*0cf0*/  ULDC.64 UR4, c[0x0][0x258] ;  /* 0x0000960000047ab9 */ /* 0x000fe20000000a00 */
[----:B------:R-:W-:Y:S01]  /*0d00*/  SHF.R.S32.HI R23, RZ, 0x1f, R22 ;  /* 0x0000001fff177819 */ /* 0x000fe20000011416 */
[----:B------:R-:W-:Y:S01]  /*0d10*/  IMAD.WIDE.U32 R14, R22, UR4, R2 ;  /* 0x00000004160e7c25 */ /* 0x000fe2000f8e0002 */
[----:B------:R2:W-:Y:S01]  /*0d20*/  STL [R1+0x74], R34 ;  /* 0x0000742201007387 */ /* 0x0005e20000100800 */
[----:B------:R-:W-:-:S02]  /*0d30*/  LOP3.LUT R3, R26, 0xfffffff0, RZ, 0xc0, !PT ;  /* 0xfffffff01a037812 */ /* 0x000fc400078ec0ff */
[----:B------:R-:W3:Y:S01]  /*0d40*/  @P6 LDC.64 R26, c[0x0][0x3d0] ;  /* 0x0000f400ff1a6b82 */ /* 0x000ee20000000a00 */
[----:B------:R2:W-:Y:S01]  /*0d50*/  STL [R1+0x80], R36 ;  /* 0x0000802401007387 */ /* 0x0005e20000100800 */
[----:B------:R-:W-:Y:S01]  /*0d60*/  LOP3.LUT R2, R21, 0xfffffff8, RZ, 0xc0, !PT ;  /* 0xfffffff815027812 */ /* 0x000fe200078ec0ff */
[----:B------:R-:W-:Y:S01]  /*0d70*/  IMAD R6, R8, UR6, RZ ;  /* 0x0000000608067c24 */ /* 0x000fe2000f8e02ff */
[----:B------:R-:W-:Y:S01]  /*0d80*/  ISETP.GE.AND P0, PT, R34, R35, PT ;  /* 0x000000232200720c */ /* 0x000fe20003f06270 */
[----:B------:R2:W-:Y:S01]  /*0d90*/  STL [R1+0x7c], R28 ;  /* 0x00007c1c01007387 */ /* 0x0005e20000100800 */
[----:B------:R-:W-:Y:S01]  /*0da0*/  IMAD R0, R23, UR4, RZ ;  /* 0x0000000417007c24 */ /* 0x000fe2000f8e02ff */
[----:B------:R-:W-:Y:S01]  /*0db0*/  UMOV UR4, 0x400 ;  /* 0x0000040000047882 */ /* 0x000fe20000000000 */
[----:B------:R-:W-:Y:S01]  /*0dc0*/  IMAD.IADD R13, R158, 0x1, -R2 ;  /* 0x000000019e0d7824 */ /* 0x000fe200078e0a02 */
[----:B------:R2:W-:Y:S01]  /*0dd0*/  STL [R1+0x18], R164 ;  /* 0x000018a401007387 */ /* 0x0005e20000100800 */
[----:B-1----:R-:W-:Y:S01]  /*0de0*/  ULEA UR4, UR10, UR4, 0x18 ;  /* 0x000000040a047291 */ /* 0x002fe2000f8ec03f */
[----:B------:R-:W-:Y:S01]  /*0df0*/  IMAD R32, R9, UR7, R6 ;  /* 0x0000000709207c24 */ /* 0x000fe2000f8e0206 */
[----:B------:R-:W-:Y:S01]  /*0e00*/  IADD3 R9, -R3, R158, RZ ;  /* 0x0000009e03097210 */ /* 0x000fe20007ffe1ff */
[----:B------:R2:W-:Y:S01]  /*0e10*/  STL [R1+0x1c], R161 ;  /* 0x00001ca101007387 */ /* 0x0005e20000100800 */
[----:B------:R-:W-:Y:S01]  /*0e20*/  IMAD R0, R22, UR5, R0 ;  /* 0x0000000516007c24 */ /* 0x000fe2000f8e0200 */
[----:B------:R-:W-:Y:S01]  /*0e30*/  LEA.HI R12, R13, R13, RZ, 0x1 ;  /* 0x0000000d0d0c7211 */ /* 0x000fe200078f08ff */
[----:B------:R-:W-:Y:S01]  /*0e40*/  IMAD.SHL.U32 R16, R20, 0x8, RZ ;  /* 0x0000000814107824 */ /* 0x000fe200078e00ff */
[----:B------:R-:W-:-:S02]  /*0e50*/  ISETP.GE.AND P5, PT, R36, R35, PT ;  /* 0x000000232400720c */ /* 0x000fc40003fa6270 */
[----:B------:R-:W-:Y:S02]  /*0e60*/  LEA.HI R8, R9, R9, RZ, 0x1 ;  /* 0x0000000909087211 */ /* 0x000fe400078f08ff */
[----:B------:R-:W-:Y:S02]  /*0e70*/  SHF.R.S32.HI R37, RZ, 0x1, R12 ;  /* 0x00000001ff257819 */ /* 0x000fe4000001140c */
        /* <DEDUP_REMOVED lines=40> */
.L_x_730:
[----:B------:R-:W-:Y:S05]  /*1100*/  BSYNC B0 ;  /* 0x0000000000007941 */ /* 0x000fea0003800000 */
.L_x_729:
[--C-:B----4-:R-:W-:Y:S01]  /*1110*/  SHF.R.S32.HI R4, RZ, 0x1, R8.reuse ;  /* 0x00000001ff047819 */ /* 0x110fe20000011408 */
[----:B------:R-:W-:Y:S01]  /*1120*/  IMAD.SHL.U32 R0, R37, 0x40, RZ ;  /* 0x0000004025007824 */ /* 0x000fe200078e00ff */
[----:B-1----:R-:W-:Y:S01]  /*1130*/  SHF.R.S32.HI R2, RZ, 0x1f, R8 ;  /* 0x0000001fff027819 */ /* 0x002fe20000011408 */
[----:B------:R-:W-:Y:S01]  /*1140*/  BSSY B0, `(.L_x_731) ;  /* 0x0000037000007945 */ /* 0x000fe20003800000 */
[----:B------:R-:W-:Y:S02]  /*1150*/  SHF.R.S32.HI R3, RZ, 0x1f, R9 ;  /* 0x0000001fff037819 */ /* 0x000fe40000011409 */
[----:B------:R-:W-:Y:S02]  /*1160*/  LEA.HI R2, R2, R4, RZ, 0x2 ;  /* 0x0000000402027211 */ /* 0x000fe400078f10ff */
[----:B------:R-:W-:Y:S02]  /*1170*/  LOP3.LUT R0, R0, 0xc0, RZ, 0xc0, !PT ;  /* 0x000000c000007812 */ /* 0x000fe400078ec0ff */
[----:B------:R-:W-:-:S02]  /*1180*/  ISETP.GE.AND P4, PT, R28, R35, PT ;  /* 0x000000231c00720c */ /* 0x000fc40003f86270 */
[----:B--2---:R-:W-:Y:S02]  /*1190*/  LEA.HI R28, R3, R9, RZ, 0x3 ;  /* 0x00000009031c7211 */ /* 0x004fe400078f18ff */
[----:B------:R-:W-:Y:S02]  /*11a0*/  LOP3.LUT R3, R2, 0xfffffffc, RZ, 0xc0, !PT ;  /* 0xfffffffc02037812 */ /* 0x000fe400078ec0ff */
[----:B------:R-:W-:Y:S02]  /*11b0*/  LOP3.LUT R8, R8, 0x7fffffe, RZ, 0xc0, !PT ;  /* 0x07fffffe08087812 */ /* 0x000fe400078ec0ff */
[----:B------:R-:W-:Y:S01]  /*11c0*/  LOP3.LUT R5, R12, 0x3fffffe, RZ, 0xc0, !PT ;  /* 0x03fffffe0c057812 */ /* 0x000fe200078ec0ff */
[----:B------:R-:W-:Y:S01]  /*11d0*/  IMAD.IADD R36, R4, 0x1, -R3 ;  /* 0x0000000104247824 */ /* 0x000fe200078e0a03 */
[----:B------:R-:W-:Y:S01]  /*11e0*/  LOP3.LUT R2, R0, 0x8, R16, 0xf8, !PT ;  /* 0x0000000800027812 */ /* 0x000fe200078ef810 */
[----:B------:R-:W-:Y:S01]  /*11f0*/  IMAD.IADD R152, R9, 0x1, -R8 ;  /* 0x0000000109987824 */ /* 0x000fe200078e0a08 */
[----:B------:R-:W-:Y:S01]  /*1200*/  SHF.R.U32.HI R0, RZ, 0x3, R0 ;  /* 0x00000003ff007819 */ /* 0x000fe20000011600 */
[----:B------:R-:W-:Y:S01]  /*1210*/  IMAD.IADD R20, R13, 0x1, -R5 ;  /* 0x000000010d147824 */ /* 0x000fe200078e0a05 */
[----:B------:R-:W-:-:S02]  /*1220*/  LEA.HI.SX32 R100, R235, 0xffffffff, 0x1a ;  /* 0xffffffffeb647811 */ /* 0x000fc400078fd2ff */
[----:B------:R-:W-:Y:S01]  /*1230*/  LOP3.LUT R21, R2, R0, RZ, 0x3c, !PT ;  /* 0x0000000002157212 */ /* 0x000fe200078e3cff */
        /* <DEDUP_REMOVED lines=39> */
.L_x_732:
[----:B------:R-:W-:Y:S05]  /*14b0*/  BSYNC B0 ;  /* 0x0000000000007941 */ /* 0x000fea0003800000 */
.L_x_731:
[----:B------:R-:W-:Y:S04]  /*14c0*/  BSSY B0, `(.L_x_733) ;  /* 0x0000028000007945 */ /* 0x000fe80003800000 */
[----:B------:R-:W-:Y:S05]  /*14d0*/  @P5 BRA `(.L_x_734) ;  /* 0x0000000000985947 */ /* 0x000fea0003800000 */
[----:B------:R-:W-:Y:S01]  /*14e0*/  ULDC UR5, c[0x0][0x2d0] ;  /* 0x0000b40000057ab9 */ /* 0x000fe20000000800 */
[----:B-12---:R-:W-:Y:S01]  /*14f0*/  IADD3 R4, P0, R44, 0x40, RZ ;  /* 0x000000402c047810 */ /* 0x006fe20007f1e0ff */
        /* <DEDUP_REMOVED lines=13> */
[----:B------:R-:W2:Y:S01]  /*15d0*/  @!P2 LDC.64 R8, c[0x0][0x210] ;  /* 0x00008400ff08ab82 */ /* 0x000ea20000000a00 */
        /* <DEDUP_REMOVED lines=22> */
.L_x_734:
[----:B------:R-:W-:Y:S05]  /*1740*/  BSYNC B0 ;  /* 0x0000000000007941 */ /* 0x000fea0003800000 */
.L_x_733:
        /* <DEDUP_REMOVED lines=40> */
.L_x_736:
[----:B------:R-:W-:Y:S05]  /*19d0*/  BSYNC B0 ;  /* 0x0000000000007941 */ /* 0x000fea0003800000 */
.L_x_735:
[----:B------:R-:W-:Y:S01]  /*19e0*/  IADD3 R163, R43, R17, RZ ;  /* 0x000000112ba37210 */ /* 0x000fe20007ffe0ff */
[----:B------:R-:W-:Y:S01]  /*19f0*/  IMAD R14, R100, -0x40, R101 ;  /* 0xffffffc0640e7824 */ /* 0x000fe200078e0265 */
[----:B------:R-:W-:Y:S01]  /*1a00*/  MOV R162, R42 ;  /* 0x0000002a00a27202 */ /* 0x000fe20000000f00 */
[----:B-12-4-:R-:W-:Y:S01]  /*1a10*/  IMAD.SHL.U32 R4, R36, 0x40, RZ ;  /* 0x0000004024047824 */ /* 0x016fe200078e00ff */
[----:B------:R-:W-:Y:S01]  /*1a20*/  SHF.L.U64.HI R157, R18, 0x6, R19 ;  /* 0x00000006129d7819 */ /* 0x000fe20000010213 */
[----:B------:R-:W-:Y:S01]  /*1a30*/  BSSY B0, `(.L_x_737) ;  /* 0x0000030000007945 */ /* 0x000fe20003800000 */
[----:B------:R-:W-:Y:S01]  /*1a40*/  ISETP.GE.AND P0, PT, R40, R14, PT ;  /* 0x0000000e2800720c */ /* 0x000fe20003f06270 */
[----:B------:R1:W-:Y:S01]  /*1a50*/  STL.64 [R1+0x38], R162 ;  /* 0x000038a201007387 */ /* 0x0003e20000100a00 */
[----:B------:R-:W-:Y:S01]  /*1a60*/  SHF.R.S32.HI R15, RZ, 0x1f, R100 ;  /* 0x0000001fff0f7819 */ /* 0x000fe20000011464 */
[----:B------:R-:W-:Y:S01]  /*1a70*/  IMAD R0, R157, R100, RZ ;  /* 0x000000649d007224 */ /* 0x000fe200078e02ff */
[----:B------:R-:W-:Y:S01]  /*1a80*/  SHF.L.U32 R103, R18, 0x6, RZ ;  /* 0x0000000612677819 */ /* 0x000fe200000006ff */
[----:B---3--:R-:W-:Y:S01]  /*1a90*/  @P6 IMAD.WIDE.U32 R12, R33, R26, R22 ;  /* 0x0000001a210c6225 */ /* 0x008fe200078e0016 */
[----:B------:R-:W-:-:S02]  /*1aa0*/  @P6 SHF.R.S32.HI R5, RZ, 0x1f, R33 ;  /* 0x0000001fff056819 */ /* 0x000fc40000011421 */
[----:B------:R-:W-:Y:S01]  /*1ab0*/  ISETP.GE.AND P5, PT, R34, R14, PT ;  /* 0x0000000e2200720c */ /* 0x000fe20003fa6270 */
[-C--:B------:R-:W-:Y:S01]  /*1ac0*/  IMAD.WIDE.U32 R2, R100, R103.reuse, R162 ;  /* 0x0000006764027225 */ /* 0x080fe200078e00a2 */
[----:B------:R-:W-:Y:S02]  /*1ad0*/  SHF.L.U32 R17, R29, 0x3, RZ ;  /* 0x000000031d117819 */ /* 0x000fe400000006ff */
[----:B------:R-:W-:Y:S01]  /*1ae0*/  LOP3.LUT R9, R4, 0xc0, RZ, 0xc0, !PT ;  /* 0x000000c004097812 */ /* 0x000fe200078ec0ff */
[----:B------:R-:W-:Y:S02]  /*1af0*/  IMAD R0, R15, R103, R0 ;  /* 0x000000670f007224 */ /* 0x000fe400078e0200 */
[----:B------:R-:W-:Y:S02]  /*1b00*/  @P6 IMAD R16, R5, R26, RZ ;  /* 0x0000001a05106224 */ /* 0x000fe400078e02ff */
[----:B------:R-:W-:Y:S02]  /*1b10*/  IMAD R20, R29, 0x8, R20 ;  /* 0x000000081d147824 */ /* 0x000fe400078e0214 */
[----:B------:R-:W-:Y:S01]  /*1b20*/  IMAD.IADD R8, R3, 0x1, R0 ;  /* 0x0000000103087824 */ /* 0x000fe200078e0200 */
        /* <DEDUP_REMOVED lines=32> */
.L_x_738:
[----:B------:R-:W-:Y:S05]  /*1d30*/  BSYNC B0 ;  /* 0x0000000000007941 */ /* 0x000fea0003800000 */
.L_x_737:
        /* <DEDUP_REMOVED lines=10> */
[----:B---3--:R-:W-:Y:S01]  /*1de0*/  IMAD.X R6, R159, 0x1, R8, P0 ;  /* 0x000000019f067824 */ /* 0x008fe200000e0608 */
[----:B------:R-:W-:-:S09]  /*1df0*/  ISETP.GE.AND P0, PT, R161, UR5, PT ;  /* 0x00000005a1007c0c */ /* 0x000fd2000bf06270 */
[----:B--2---:R-:W2:Y:S01]  /*1e00*/  @!P3 LDC.64 R4, c[0x0][0x218] ;  /* 0x00008600ff04bb82 */ /* 0x004ea20000000a00 */
        /* <DEDUP_REMOVED lines=24> */
.L_x_740:
[----:B------:R-:W-:Y:S05]  /*1f90*/  BSYNC B0 ;  /* 0x0000000000007941 */ /* 0x000fea0003800000 */
.L_x_739:
[----:B------:R-:W0:Y:S01]  /*1fa0*/  LDGDEPBAR ;  /* 0x00000000000079af */ /* 0x000e220000000000 */
[----:B------:R-:W-:Y:S01]  /*1fb0*/  @P6 IMAD R0, R33, R27, R16 ;  /* 0x0000001b21006224 */ /* 0x000fe200078e0210 */
[----:B------:R-:W-:Y:S01]  /*1fc0*/  @P6 LEA R8, P0, R12, R30, 0x2 ;  /* 0x0000001e0c086211 */ /* 0x000fe200078010ff */
[----:B--23--:R-:W-:Y:S01]  /*1fd0*/  IMAD.SHL.U32 R5, R28, 0x20, RZ ;  /* 0x000000201c057824 */ /* 0x00cfe200078e00ff */
[----:B------:R-:W-:Y:S01]  /*1fe0*/  LOP3.LUT R2, R9, 0x8, R17, 0xf8, !PT ;  /* 0x0000000809027812 */ /* 0x000fe200078ef811 */
[----:B------:R-:W-:Y:S01]  /*1ff0*/  @P6 IMAD.IADD R0, R13, 0x1, R0 ;  /* 0x000000010d006824 */ /* 0x000fe200078e0200 */
[----:B------:R-:W-:Y:S01]  /*2000*/  SHF.R.U32.HI R3, RZ, 0x3, R9 ;  /* 0x00000003ff037819 */ /* 0x000fe20000011609 */
[----:B------:R-:W-:Y:S01]  /*2010*/  IMAD R4, R15, R24, RZ ;  /* 0x000000180f047224 */ /* 0x000fe200078e02ff */
[----:B------:R-:W-:Y:S02]  /*2020*/  ISETP.GE.AND P1, PT, R40, R14, PT ;  /* 0x0000000e2800720c */ /* 0x000fe40003f26270 */
[----:B------:R-:W-:Y:S01]  /*2030*/  @P6 LEA.HI.X R9, R12, R31, R0, 0x2, P0 ;  /* 0x0000001f0c096211 */ /* 0x000fe200000f1400 */
[----:B------:R-:W-:Y:S01]  /*2040*/  IMAD R0, R100, R25, R4 ;  /* 0x0000001964007224 */ /* 0x000fe200078e0204 */
[----:B------:R-:W-:Y:S01]  /*2050*/  LOP3.LUT R102, R5, 0xffffff00, RZ, 0xc0, !PT ;  /* 0xffffff0005667812 */ /* 0x000fe200078ec0ff */
[----:B------:R-:W-:Y:S01]  /*2060*/  IMAD.IADD R5, R39, 0x1, R32 ;  /* 0x0000000127057824 */ /* 0x000fe200078e0220 */
[----:B------:R-:W-:Y:S01]  /*2070*/  LOP3.LUT R153, R2, R3, RZ, 0x3c, !PT ;  /* 0x0000000302997212 */ /* 0x000fe200078e3cff */
[----:B------:R2:W5:Y:S01]  /*2080*/  @P6 LDG.E R154, desc[UR8][R8.64] ;  /* 0x00000008089a6981 */ /* 0x000562000c1e1900 */
[----:B------:R-:W-:Y:S01]  /*2090*/  IMAD.WIDE.U32 R2, R100, R24, RZ ;  /* 0x0000001864027225 */ /* 0x000fe200078e00ff */
[----:B------:R-:W-:-:S02]  /*20a0*/  ISETP.GE.AND P5, PT, R34, R14, PT ;  /* 0x0000000e2200720c */ /* 0x000fc40003fa6270 */
[----:B------:R2:W-:Y:S01]  /*20b0*/  STL [R1+0x58], R5 ;  /* 0x0000580501007387 */ /* 0x0005e20000100800 */
[----:B------:R-:W-:Y:S01]  /*20c0*/  IMAD R4, R155, 0x200, R102 ;  /* 0x000002009b047824 */ /* 0x000fe200078e0266 */
[----:B------:R-:W-:Y:S01]  /*20d0*/  LEA R6, P0, R2, R38, 0x6 ;  /* 0x0000002602067211 */ /* 0x000fe200078030ff */
[----:B------:R-:W-:Y:S01]  /*20e0*/  IMAD.IADD R3, R3, 0x1, R0 ;  /* 0x0000000103037824 */ /* 0x000fe200078e0200 */
[----:B------:R-:W-:-:S04]  /*20f0*/  DEPBAR.LE SB0, 0x0 ;  /* 0x000080000000791a */ /* 0x000fc80000000000 */
[----:B------:R-:W-:Y:S01]  /*2100*/  BAR.SYNC.DEFER_BLOCKING 0x0 ;  /* 0x0000000000007b1d */ /* 0x000fe20000010000 */
[----:B------:R-:W-:Y:S01]  /*2110*/  IMAD R4, R152, 0x20, R4 ;  /* 0x0000002098047824 */ /* 0x000fe200078e0204 */
[----:B------:R-:W-:Y:S01]  /*2120*/  LEA.HI.X R7, R2, R5, R3, 0x6, P0 ;  /* 0x0000000502077211 */ /* 0x000fe200000f3403 */
[----:B------:R-:W-:Y:S02]  /*2130*/  IMAD.U32 R0, R20, 0x20, R21 ;  /* 0x0000002014007824 */ /* 0x000fe400078e0015 */
[----:B------:R-:W-:Y:S01]  /*2140*/  IMAD.IADD R2, R153, 0x1, R4 ;  /* 0x0000000199027824 */ /* 0x000fe200078e0204 */
[----:B------:R-:W-:Y:S01]  /*2150*/  BSSY B0, `(.L_x_741) ;  /* 0x0000028000007945 */ /* 0x000fe20003800000 */
[----:B------:R2:W-:Y:S04]  /*2160*/  @P1 STS [R226+0x9000], RZ ;  /* 0x009000ffe2001388 */ /* 0x0005e80000000800 */
[----:B------:R2:W-:Y:S04]  /*2170*/  @P1 STS [R226+0x9004], RZ ;  /* 0x009004ffe2001388 */ /* 0x0005e80000000800 */
[----:B------:R2:W-:Y:S04]  /*2180*/  @P1 STS.64 [R226+0x9008], RZ ;  /* 0x009008ffe2001388 */ /* 0x0005e80000000a00 */
[----:B------:R2:W-:Y:S04]  /*2190*/  @P1 STS.128 [R226+0xa000], RZ ;  /* 0x00a000ffe2001388 */ /* 0x0005e80000000c00 */
[----:B------:R2:W-:Y:S01]  /*21a0*/  @P1 STS.128 [R226+0xb000], RZ ;  /* 0x00b000ffe2001388 */ /* 0x0005e20000000c00 */
[----:B------:R-:W-:-:S02]  /*21b0*/  LEA R221, R0, UR4, 0x1 ;  /* 0x0000000400dd7c11 */ /* 0x000fc4000f8e08ff */
[----:B------:R-:W-:Y:S01]  /*21c0*/  LEA R224, R2, UR4, 0x1 ;  /* 0x0000000402e07c11 */ /* 0x000fe2000f8e08ff */
        /* <DEDUP_REMOVED lines=8> */
[----:B------:R-:W1:Y:S01]  /*2250*/  @!P2 LDC.64 R2, c[0x0][0x220] ;  /* 0x00008800ff02ab82 */ /* 0x000e620000000a00 */
        /* <DEDUP_REMOVED lines=23> */
.L_x_742:
[----:B------:R-:W-:Y:S05]  /*23d0*/  BSYNC B0 ;  /* 0x0000000000007941 */ /* 0x000fea0003800000 */
.L_x_741:
[----:B------:R1:W-:Y:S01]  /*23e0*/  @P5 STS.128 [R226+0x9800], RZ ;  /* 0x009800ffe2005388 */ /* 0x0003e20000000c00 */
[----:B------:R-:W-:Y:S03]  /*23f0*/  BSSY B0, `(.L_x_743) ;  /* 0x0000025000007945 */ /* 0x000fe60003800000 */
[----:B------:R1:W-:Y:S04]  /*2400*/  @P5 STS.128 [R226+0xa800], RZ ;  /* 0x00a800ffe2005388 */ /* 0x0003e80000000c00 */
[----:B------:R1:W-:Y:S01]  /*2410*/  @P5 STS.128 [R226+0xb800], RZ ;  /* 0x00b800ffe2005388 */ /* 0x0003e20000000c00 */
[----:B------:R-:W-:Y:S05]  /*2420*/  @P5 BRA `(.L_x_744) ;  /* 0x0000000000845947 */ /* 0x000fea0003800000 */
[----:B------:R-:W-:Y:S01]  /*2430*/  ULDC UR5, c[0x0][0x2d0] ;  /* 0x0000b40000057ab9 */ /* 0x000fe20000000800 */
[----:B-1-3--:R-:W-:Y:S01]  /*2440*/  IMAD.WIDE.U32 R2, R24, 0x20, RZ ;  /* 0x0000002018027825 */ /* 0x00afe200078e00ff */
[----:B------:R-:W-:Y:S02]  /*2450*/  ISETP.GE.AND P3, PT, R166, UR5, PT ;  /* 0x00000005a6007c0c */ /* 0x000fe4000bf66270 */
[----:B------:R-:W-:Y:S01]  /*2460*/  ISETP.GE.AND P2, PT, R164, UR5, PT ;  /* 0x00000005a4007c0c */ /* 0x000fe2000bf46270 */
[----:B------:R-:W-:Y:S01]  /*2470*/  IMAD.SHL.U32 R4, R25, 0x20, RZ ;  /* 0x0000002019047824 */ /* 0x000fe200078e00ff */
[----:B------:R-:W-:-:S04]  /*2480*/  IADD3 R0, P0, R6, R2, RZ ;  /* 0x0000000206007210 */ /* 0x000fc80007f1e0ff */
[----:B------:R-:W-:Y:S02]  /*2490*/  IADD3.X R6, R7, R3, R4, P0, !PT ;  /* 0x0000000307067210 */ /* 0x000fe400007fe404 */
[----:B------:R-:W-:-:S03]  /*24a0*/  ISETP.GE.AND P0, PT, R161, UR5, PT ;  /* 0x00000005a1007c0c */ /* 0x000fc6000bf06270 */
[----:B--2---:R-:W1:Y:S01]  /*24b0*/  @!P3 LDC.64 R8, c[0x0][0x220] ;  /* 0x00008800ff08bb82 */ /* 0x004e620000000a00 */
        /* <DEDUP_REMOVED lines=24> */
.L_x_744:
[----:B------:R-:W-:Y:S05]  /*2640*/  BSYNC B0 ;  /* 0x0000000000007941 */ /* 0x000fea0003800000 */
.L_x_743:
[----:B--23--:R-:W-:Y:S01]  /*2650*/  LDSM.16.M88.4 R4, [R224+0x1000] ;  /* 0x00100000e004783b */ /* 0x00cfe20000000200 */
[----:B------:R-:W-:Y:S01]  /*2660*/  IMAD.MOV.U32 R0, RZ, RZ, 0x20 ;  /* 0x00000020ff007424 */ /* 0x000fe200078e00ff */
[----:B------:R-:W-:Y:S01]  /*2670*/  LOP3.LUT P0, RZ, R37, 0x2, RZ, 0xc0, !PT ;  /* 0x0000000225ff7812 */ /* 0x000fe2000780c0ff */
[----:B-1----:R-:W-:Y:S01]  /*2680*/  IMAD.MOV.U32 R2, RZ, RZ, 0x10 ;  /* 0x00000010ff027424 */ /* 0x002fe200078e00ff */
[----:B------:R-:W1:Y:S01]  /*2690*/  LDSM.16.M88.4 R28, [R221+0x6800] ;  /* 0x00680000dd1c783b */ /* 0x000e620000000200 */
[----:B------:R-:W-:Y:S01]  /*26a0*/  LOP3.LUT P1, RZ, R36, 0x2, RZ, 0xc0, !PT ;  /* 0x0000000224ff7812 */ /* 0x000fe2000782c0ff */
[----:B------:R-:W-:Y:S01]  /*26b0*/  ULDC UR5, c[0x0][0x39c] ;  /* 0x0000e70000057ab9 */ /* 0x000fe20000000800 */
[----:B------:R-:W-:Y:S01]  /*26c0*/  SEL R0, R0, 0xffffffe0, !P0 ;  /* 0xffffffe000007807 */ /* 0x000fe20004000000 */
[----:B------:R-:W2:Y:S01]  /*26d0*/  LDSM.16.M88.4 R20, [R221+0x6000] ;  /* 0x00600000dd14783b */ /* 0x000ea20000000200 */
[----:B------:R-:W-:-:S03]  /*26e0*/  SEL R2, R2, 0xfffffff0, !P1 ;  /* 0xfffffff002027807 */ /* 0x000fc60004800000 */
[----:B------:R-:W3:Y:S01]  /*26f0*/  LDSM.16.M88.4 R32, [R221+0x6400] ;  /* 0x00640000dd20783b */ /* 0x000ee20000000200 */
[----:B------:R-:W-:Y:S01]  /*2700*/  IMAD.IADD R223, R221, 0x1, R0 ;  /* 0x00000001dddf7824 */ /* 0x000fe200078e0200 */
[----:B------:R-:W-:Y:S01]  /*2710*/  LOP3.LUT R0, R156, 0xffffffe0, RZ, 0xc0, !PT ;  /* 0xffffffe09c007812 */ /* 0x000fe200078ec0ff */
[----:B------:R-:W-:Y:S01]  /*2720*/  IMAD R225, R2, 0x2, R224 ;  /* 0x0000000202e17824 */ /* 0x000fe200078e02e0 */
[----:B------:R-:W4:Y:S03]  /*2730*/  LDSM.16.M88.4 R24, [R221+0x6c00] ;  /* 0x006c0000dd18783b */ /* 0x000f260000000200 */
        /* <DEDUP_REMOVED lines=13> */
[----:B------:R-:W1:Y:S04]  /*2810*/  LDSM.16.M88.4 R16, [R225] ;  /* 0x00000000e110783b */ /* 0x000e680000000200 */
[----:B------:R-:W-:Y:S01]  /*2820*/  STL [R1+0x78], R165 ;  /* 0x000078a501007387 */ /* 0x000fe20000100800 */
[C---:B--2---:R-:W-:Y:S03]  /*2830*/  HMMA.16816.F32 R60, R4.reuse, R20, RZ ;  /* 0x00000014043c723c */ /* 0x044fe600000018ff */
[----:B------:R-:W0:Y:S03]  /*2840*/  LDGDEPBAR ;  /* 0x00000000000079af */ /* 0x000e260000000000 */
[C---:B---3--:R-:W-:Y:S06]  /*2850*/  HMMA.16816.F32 R44, R4.reuse, R32, RZ ;  /* 0x00000020042c723c */ /* 0x048fec00000018ff */
[C---:B----4-:R-:W-:Y:S06]  /*2860*/  HMMA.16816.F32 R68, R4.reuse, R24, RZ ;  /* 0x000000180444723c */ /* 0x050fec00000018ff */
[C---:B------:R-:W-:Y:S06]  /*2870*/  HMMA.16816.F32 R80, R4.reuse, R22, RZ ;  /* 0x000000160450723c */ /* 0x040fec00000018ff */
[C---:B------:R-:W-:Y:S06]  /*2880*/  HMMA.16816.F32 R88, R4.reuse, R34, RZ ;  /* 0x000000220458723c */ /* 0x040fec00000018ff */
[C---:B------:R-:W-:Y:S06]  /*2890*/  HMMA.16816.F32 R84, R4.reuse, R30, RZ ;  /* 0x0000001e0454723c */ /* 0x040fec00000018ff */
[----:B------:R-:W-:Y:S01]  /*28a0*/  HMMA.16816.F32 R76, R4, R26, RZ ;  /* 0x0000001a044c723c */ /* 0x000fe200000018ff */
[----:B------:R-:W-:Y:S05]  /*28b0*/  LDSM.16.M88.4 R4, [R224+0x3000] ;  /* 0x00300000e004783b */ /* 0x000fea0000000200 */
[C---:B------:R-:W-:Y:S06]  /*28c0*/  HMMA.16816.F32 R92, R8.reuse, R20, RZ ;  /* 0x00000014085c723c */ /* 0x040fec00000018ff */
[C---:B------:R-:W-:Y:S06]  /*28d0*/  HMMA.16816.F32 R108, R8.reuse, R22, RZ ;  /* 0x00000016086c723c */ /* 0x040fec00000018ff */
[----:B------:R-:W-:Y:S06]  /*28e0*/  HMMA.16816.F32 R20, R8, R24, RZ ;  /* 0x000000180814723c */ /* 0x000fec00000018ff */
[----:B------:R-:W-:Y:S01]  /*28f0*/  HMMA.16816.F32 R132, R12, R48, R36 ;  /* 0x000000300c84723c */ /* 0x000fe20000001824 */
[----:B------:R-:W2:Y:S05]  /*2900*/  LDSM.16.M88.4 R36, [R221+0x7000] ;  /* 0x00700000dd24783b */ /* 0x000eaa0000000200 */
[C---:B------:R-:W-:Y:S06]  /*2910*/  HMMA.16816.F32 R64, R8.reuse, R28, RZ ;  /* 0x0000001c0840723c */ /* 0x040fec00000018ff */
[C---:B------:R-:W-:Y:S06]  /*2920*/  HMMA.16816.F32 R116, R8.reuse, R34, RZ ;  /* 0x000000220874723c */ /* 0x040fec00000018ff */
[C---:B------:R-:W-:Y:S06]  /*2930*/  HMMA.16816.F32 R104, R8.reuse, R26, RZ ;  /* 0x0000001a0868723c */ /* 0x040fec00000018ff */
[C---:B------:R-:W-:Y:S01]  /*2940*/  HMMA.16816.F32 R72, R8.reuse, R32, RZ ;  /* 0x000000200848723c */ /* 0x040fe200000018ff */
[----:B------:R-:W3:Y:S05]  /*2950*/  LDSM.16.M88.4 R32, [R221+0x7400] ;  /* 0x00740000dd20783b */ /* 0x000eea0000000200 */
[----:B------:R-:W-:Y:S01]  /*2960*/  HMMA.16816.F32 R112, R8, R30, RZ ;  /* 0x0000001e0870723c */ /* 0x000fe200000018ff */
[----:B------:R-:W4:Y:S04]  /*2970*/  LDSM.16.M88.4 R28, [R221+0x7800] ;  /* 0x00780000dd1c783b */ /* 0x000f280000000200 */
[----:B------:R-:W-:Y:S01]  /*2980*/  LDSM.16.M88.4 R8, [R224+0x2000] ;  /* 0x00200000e008783b */ /* 0x000fe20000000200 */
[C---:B------:R-:W-:Y:S06]  /*2990*/  HMMA.16816.F32 R24, R12.reuse, R40, R60 ;  /* 0x000000280c18723c */ /* 0x040fec000000183c */
[C---:B------:R-:W-:Y:S01]  /*29a0*/  HMMA.16816.F32 R96, R12.reuse, R52, R44 ;  /* 0x000000340c60723c */ /* 0x040fe2000000182c */
[----:B------:R-:W-:Y:S05]  /*29b0*/  LDSM.16.M88.4 R44, [R223+0x7000] ;  /* 0x00700000df2c783b */ /* 0x000fea0000000200 */
[C---:B------:R-:W-:Y:S06]  /*29c0*/  HMMA.16816.F32 R148, R12.reuse, R56, R68 ;  /* 0x000000380c94723c */ /* 0x040fec0000001844 */
[C---:B------:R-:W-:Y:S06]  /*29d0*/  HMMA.16816.F32 R80, R12.reuse, R42, R80 ;  /* 0x0000002a0c50723c */ /* 0x040fec0000001850 */
[C---:B------:R-:W-:Y:S06]  /*29e0*/  HMMA.16816.F32 R140, R12.reuse, R54, R88 ;  /* 0x000000360c8c723c */ /* 0x040fec0000001858 */
[C---:B------:R-:W-:Y:S06]  /*29f0*/  HMMA.16816.F32 R84, R12.reuse, R50, R84 ;  /* 0x000000320c54723c */ /* 0x040fec0000001854 */
[----:B------:R-:W-:Y:S01]  /*2a00*/  HMMA.16816.F32 R128, R12, R58, R76 ;  /* 0x0000003a0c80723c */ /* 0x000fe2000000184c */
[----:B------:R-:W4:Y:S05]  /*2a10*/  LDSM.16.M88.4 R12, [R221+0x7c00] ;  /* 0x007c0000dd0c783b */ /* 0x000f2a0000000200 */
[C---:B-1----:R-:W-:Y:S01]  /*2a20*/  HMMA.16816.F32 R120, R16.reuse, R56, R20 ;  /* 0x000000381078723c */ /* 0x042fe20000001814 */
[----:B------:R-:W1:Y:S05]  /*2a30*/  LDSM.16.M88.4 R20, [R225+0x3000] ;  /* 0x00300000e114783b */ /* 0x000e6a0000000200 */
        /* <DEDUP_REMOVED lines=9> */
[----:B------:R-:W-:Y:S05]  /*2ad0*/  LDSM.16.M88.4 R56, [R223+0x7800] ;  /* 0x00780000df38783b */ /* 0x000fea0000000200 */
[C---:B--2---:R-:W-:Y:S01]  /*2ae0*/  HMMA.16816.F32 R40, R4.reuse, R36, R24 ;  /* 0x000000240428723c */ /* 0x044fe20000001818 */
[----:B------:R-:W2:Y:S05]  /*2af0*/  LDSM.16.M88.4 R24, [R225+0x2000] ;  /* 0x00200000e118783b */ /* 0x000eaa0000000200 */
[C---:B------:R-:W-:Y:S06]  /*2b00*/  HMMA.16816.F32 R76, R4.reuse, R38, R80 ;  /* 0x00000026044c723c */ /* 0x040fec0000001850 */
[C---:B---3--:R-:W-:Y:S06]  /*2b10*/  HMMA.16816.F32 R96, R4.reuse, R32, R96 ;  /* 0x000000200460723c */ /* 0x048fec0000001860 */
[C---:B----4-:R-:W-:Y:S06]  /*2b20*/  HMMA.16816.F32 R88, R4.reuse, R28, R132 ;  /* 0x0000001c0458723c */ /* 0x050fec0000001884 */
        /* <DEDUP_REMOVED lines=15> */
[----:B------:R-:W-:Y:S01]  /*2c20*/  LDSM.16.M88.4 R12, [R224+0x5000] ;  /* 0x00500000e00c783b */ /* 0x000fe20000000200 */
[-C--:B-1----:R-:W-:Y:S03]  /*2c30*/  HMMA.16816.F32 R112, R20, R44.reuse, R40 ;  /* 0x0000002c1470723c */ /* 0x082fe60000001828 */
[----:B------:R-:W1:Y:S03]  /*2c40*/  LDSM.16.M88.4 R40, [R221+0x8000] ;  /* 0x00800000dd28783b */ /* 0x000e660000000200 */
[----:B--2---:R-:W-:Y:S01]  /*2c50*/  HMMA.16816.F32 R64, R24, R44, R4 ;  /* 0x0000002c1840723c */ /* 0x004fe20000001804 */
[----:B------:R-:W-:Y:S05]  /*2c60*/  LDSM.16.M88.4 R4, [R225+0x5000] ;  /* 0x00500000e104783b */ /* 0x000fea0000000200 */
[C---:B------:R-:W-:Y:S06]  /*2c70*/  HMMA.16816.F32 R132, R20.reuse, R48, R96 ;  /* 0x000000301484723c */ /* 0x040fec0000001860 */
[----:B------:R-:W-:Y:S06]  /*2c80*/  HMMA.16816.F32 R96, R20, R50, R92 ;  /* 0x000000321460723c */ /* 0x000fec000000185c */
[-C--:B------:R-:W-:Y:S01]  /*2c90*/  HMMA.16816.F32 R92, R24, R46.reuse, R36 ;  /* 0x0000002e185c723c */ /* 0x080fe20000001824 */
[----:B------:R-:W2:Y:S05]  /*2ca0*/  LDSM.16.M88.4 R36, [R221+0x8400] ;  /* 0x00840000dd24783b */ /* 0x000eaa0000000200 */
[C---:B------:R-:W-:Y:S01]  /*2cb0*/  HMMA.16816.F32 R136, R20.reuse, R46, R76 ;  /* 0x0000002e1488723c */ /* 0x040fe2000000184c */
[----:B------:R-:W-:Y:S05]  /*2cc0*/  LDSM.16.M88.4 R44, [R223+0x8800] ;  /* 0x00880000df2c783b */ /* 0x000fea0000000200 */
        /* <DEDUP_REMOVED lines=11> */
[----:B------:R-:W-:Y:S04]  /*2d80*/  LDSM.16.M88.4 R24, [R223+0x8000] ;  /* 0x00800000df18783b */ /* 0x000fe80000000200 */
[----:B------:R-:W3:Y:S01]  /*2d90*/  LDSM.16.M88.4 R8, [R225+0x4000] ;  /* 0x00400000e108783b */ /* 0x000ee20000000200 */
[----:B-1----:R-:W-:Y:S03]  /*2da0*/  HMMA.16816.F32 R48, R16, R40, R64 ;  /* 0x000000281030723c */ /* 0x002fe60000001840 */
[----:B------:R-:W1:Y:S01]  /*2db0*/  LDSM.16.M88.4 R52, [R223+0x8c00] ;  /* 0x008c0000df34783b */ /* 0x000e620000000200 */
[----:B------:R-:W-:-:S04]  /*2dc0*/  DEPBAR.LE SB0, 0x0 ;  /* 0x000080000000791a */ /* 0x000fc80000000000 */
[C---:B------:R-:W-:Y:S06]  /*2dd0*/  HMMA.16816.F32 R56, R12.reuse, R40, R112 ;  /* 0x000000280c38723c */ /* 0x040fec0000001870 */
[C---:B------:R-:W-:Y:S06]  /*2de0*/  HMMA.16816.F32 R112, R12.reuse, R34, R116 ;  /* 0x000000220c70723c */ /* 0x040fec0000001874 */
[C---:B------:R-:W-:Y:S06]  /*2df0*/  HMMA.16816.F32 R64, R12.reuse, R42, R136 ;  /* 0x0000002a0c40723c */ /* 0x040fec0000001888 */
[C---:B--2---:R-:W-:Y:S06]  /*2e00*/  HMMA.16816.F32 R68, R12.reuse, R36, R132 ;  /* 0x000000240c44723c */ /* 0x044fec0000001884 */
[C---:B------:R-:W-:Y:S06]  /*2e10*/  HMMA.16816.F32 R96, R12.reuse, R38, R96 ;  /* 0x000000260c60723c */ /* 0x040fec0000001860 */
[C---:B------:R-:W-:Y:S06]  /*2e20*/  HMMA.16816.F32 R104, R12.reuse, R32, R128 ;  /* 0x000000200c68723c */ /* 0x040fec0000001880 */
[C---:B------:R-:W-:Y:S06]  /*2e30*/  HMMA.16816.F32 R116, R12.reuse, R28, R140 ;  /* 0x0000001c0c74723c */ /* 0x040fec000000188c */
[----:B------:R-:W-:Y:S06]  /*2e40*/  HMMA.16816.F32 R108, R12, R30, R124 ;  /* 0x0000001e0c6c723c */ /* 0x000fec000000187c */
[C---:B------:R-:W-:Y:S06]  /*2e50*/  HMMA.16816.F32 R12, R16.reuse, R36, R88 ;  /* 0x00000024100c723c */ /* 0x040fec0000001858 */
[C---:B------:R-:W-:Y:S01]  /*2e60*/  HMMA.16816.F32 R88, R16.reuse, R28, R72 ;  /* 0x0000001c1058723c */ /* 0x040fe20000001848 */
[----:B------:R-:W2:Y:S05]  /*2e70*/  @P6 LDC R29, c[0x0][0x2e8] ;  /* 0x0000ba00ff1d6b82 */ /* 0x000eaa0000000800 */
[----:B------:R-:W-:Y:S01]  /*2e80*/  HMMA.16816.F32 R92, R16, R42, R92 ;  /* 0x0000002a105c723c */ /* 0x000fe2000000185c */
[----:B------:R-:W-:-:S04]  /*2e90*/  SHF.L.U32 R28, R158, 0x1, RZ ;  /* 0x000000019e1c7819 */ /* 0x000fc800000006ff */
[----:B------:R-:W-:Y:S01]  /*2ea0*/  LOP3.LUT R28, R28, 0x6, RZ, 0xc0, !PT ;  /* 0x000000061c1c7812 */ /* 0x000fe200078ec0ff */
[C---:B------:R-:W-:Y:S04]  /*2eb0*/  HMMA.16816.F32 R84, R16.reuse, R38, R84 ;  /* 0x000000261054723c */ /* 0x040fe80000001854 */
[----:B------:R-:W-:Y:S02]  /*2ec0*/  IMAD R28, R100, 0x40, R28 ;  /* 0x00000040641c7824 */ /* 0x000fe400078e021c */
[----:B------:R-:W-:Y:S01]  /*2ed0*/  HMMA.16816.F32 R80, R16, R32, R80 ;  /* 0x000000201050723c */ /* 0x000fe20000001850 */
[----:B------:R-:W-:Y:S02]  /*2ee0*/  IMAD.MOV.U32 R100, RZ, RZ, RZ ;  /* 0x000000ffff647224 */ /* 0x000fe400078e00ff */
[----:B------:R-:W-:-:S03]  /*2ef0*/  ISETP.GE.AND P1, PT, R28, R101, PT ;  /* 0x000000651c00720c */ /* 0x000fc60003f26270 */
[C---:B------:R-:W-:Y:S01]  /*2f00*/  HMMA.16816.F32 R76, R16.reuse, R34, R76 ;  /* 0x00000022104c723c */ /* 0x040fe2000000184c */
[----:B--2---:R-:W2:Y:S05]  /*2f10*/  @P6 MUFU.RCP R29, R29 ;  /* 0x0000001d001d6308 */ /* 0x004eaa0000001000 */
[----:B------:R-:W-:Y:S06]  /*2f20*/  HMMA.16816.F32 R72, R16, R30, R60 ;  /* 0x0000001e1048723c */ /* 0x000fec000000183c */
[-C--:B---3--:R-:W-:Y:S06]  /*2f30*/  HMMA.16816.F32 R16, R8, R24.reuse, R48 ;  /* 0x000000180810723c */ /* 0x088fec0000001830 */
[----:B------:R-:W-:Y:S01]  /*2f40*/  HMMA.16816.F32 R60, R4, R24, R56 ;  /* 0x00000018043c723c */ /* 0x000fe20000001838 */
[----:B--2--5:R-:W-:Y:S01]  /*2f50*/  @P6 FMUL.FTZ R100, R154, R29 ;  /* 0x0000001d9a646220 */ /* 0x024fe20000410000 */
[----:B------:R-:W-:-:S04]  /*2f60*/  VIADD R29, R28, 0x19 ;  /* 0x000000191c1d7836 */ /* 0x000fc80000000000 */
[----:B------:R-:W-:Y:S06]  /*2f70*/  HMMA.16816.F32 R32, R4, R26, R64 ;  /* 0x0000001a0420723c */ /* 0x000fec0000001840 */
[----:B------:R-:W-:Y:S06]  /*2f80*/  HMMA.16816.F32 R12, R8, R20, R12 ;  /* 0x00000014080c723c */ /* 0x000fec000000180c */
[----:B------:R-:W-:Y:S01]  /*2f90*/  FMUL.FTZ R0, R16, UR5 ;  /* 0x0000000510007c20 */ /* 0x000fe20008410000 */
[----:B------:R-:W-:Y:S01]  /*2fa0*/  SHF.R.S32.HI R16, RZ, 0x1f, R155 ;  /* 0x0000001fff107819 */ /* 0x000fe2000001149b */
[----:B------:R-:W-:Y:S01]  /*2fb0*/  HMMA.16816.F32 R56, R4, R46, R112 ;  /* 0x0000002e0438723c */ /* 0x000fe20000001870 */
[----:B------:R-:W-:Y:S01]  /*2fc0*/  FMUL.FTZ R17, R17, UR5 ;  /* 0x0000000511117c20 */ /* 0x000fe20008410000 */
[----:B------:R2:W3:Y:S01]  /*2fd0*/  MUFU.TANH R31, R0 ;  /* 0x00000000001f7308 */ /* 0x0004e20000002400 */
[----:B------:R-:W-:Y:S01]  /*2fe0*/  FMUL.FTZ R18, R18, UR5 ;  /* 0x0000000512127c20 */ /* 0x000fe20008410000 */
[----:B------:R-:W-:-:S02]  /*2ff0*/  FMUL.FTZ R3, R60, UR5 ;  /* 0x000000053c037c20 */ /* 0x000fc40008410000 */
[C---:B------:R-:W-:Y:S04]  /*3000*/  HMMA.16816.F32 R40, R4.reuse, R20, R68 ;  /* 0x000000140428723c */ /* 0x040fe80000001844 */
[----:B------:R4:W3:Y:S02]  /*3010*/  MUFU.TANH R30, R17 ;  /* 0x00000011001e7308 */ /* 0x0008e40000002400 */
[----:B------:R-:W-:Y:S04]  /*3020*/  HMMA.16816.F32 R36, R4, R22, R96 ;  /* 0x000000160424723c */ /* 0x000fe80000001860 */
[----:B------:R-:W-:-:S02]  /*3030*/  FMUL.FTZ R60, R14, UR5 ;  /* 0x000000050e3c7c20 */ /* 0x000fc40008410000 */
[C---:B------:R-:W-:Y:S01]  /*3040*/  HMMA.16816.F32 R48, R4.reuse, R44, R104 ;  /* 0x0000002c0430723c */ /* 0x040fe20000001868 */
[----:B--2---:R-:W-:Y:S01]  /*3050*/  LEA.HI R0, R16, R155, RZ, 0x2 ;  /* 0x0000009b10007211 */ /* 0x004fe200078f10ff */
[----:B------:R-:W-:Y:S01]  /*3060*/  FMUL.FTZ R16, R63, UR5 ;  /* 0x000000053f107c20 */ /* 0x000fe20008410000 */
[----:B------:R-:W-:Y:S01]  /*3070*/  FMUL.FTZ R63, R15, UR5 ;  /* 0x000000050f3f7c20 */ /* 0x000fe20008410000 */
[----:B------:R-:W-:Y:S01]  /*3080*/  VIADD R15, R28, 0x8 ;  /* 0x000000081c0f7836 */ /* 0x000fe20000000000 */
[----:B------:R-:W-:Y:S01]  /*3090*/  LOP3.LUT R0, R0, 0xfffffffc, RZ, 0xc0, !PT ;  /* 0xfffffffc00007812 */ /* 0x000fe200078ec0ff */
[----:B-1----:R-:W-:Y:S03]  /*30a0*/  HMMA.16816.F32 R112, R4, R52, R116 ;  /* 0x000000340470723c */ /* 0x002fe60000001874 */
[----:B------:R-:W-:Y:S01]  /*30b0*/  ISETP.GE.AND P5, PT, R15, R101, PT ;  /* 0x000000650f00720c */ /* 0x000fe20003fa6270 */
[----:B------:R-:W-:-:S02]  /*30c0*/  IMAD.IADD R0, R155, 0x1, -R0 ;  /* 0x000000019b007824 */ /* 0x000fc400078e0a00 */
[----:B------:R-:W-:Y:S01]  /*30d0*/  HMMA.16816.F32 R108, R4, R54, R108 ;  /* 0x00000036046c723c */ /* 0x000fe2000000186c */
[----:B------:R-:W-:Y:S01]  /*30e0*/  FMUL.FTZ R64, R40, UR5 ;  /* 0x0000000528407c20 */ /* 0x000fe20008410000 */
[----:B------:R-:W-:Y:S01]  /*30f0*/  FMUL.FTZ R67, R43, UR5 ;  /* 0x000000052b437c20 */ /* 0x000fe20008410000 */
[----:B------:R1:W-:Y:S01]  /*3100*/  STL [R1+0x84], R0 ;  /* 0x0000840001007387 */ /* 0x0003e20000100800 */
[----:B------:R-:W-:Y:S01]  /*3110*/  FMUL.FTZ R65, R41, UR5 ;  /* 0x0000000529417c20 */ /* 0x000fe20008410000 */
[----:B------:R-:W-:Y:S01]  /*3120*/  FMUL.FTZ R66, R42, UR5 ;  /* 0x000000052a427c20 */ /* 0x000fe20008410000 */
[----:B------:R-:W-:Y:S01]  /*3130*/  HMMA.16816.F32 R4, R8, R44, R80 ;  /* 0x0000002c0804723c */ /* 0x000fe20000001850 */
[----:B------:R-:W-:Y:S01]  /*3140*/  FMUL.FTZ R70, R37, UR5 ;  /* 0x0000000525467c20 */ /* 0x000fe20008410000 */
[----:B------:R-:W-:Y:S01]  /*3150*/  FMUL.FTZ R71, R38, UR5 ;  /* 0x0000000526477c20 */ /* 0x000fe20008410000 */
[----:B------:R-:W-:-:S03]  /*3160*/  FMUL.FTZ R69, R36, UR5 ;  /* 0x0000000524457c20 */ /* 0x000fc60008410000 */
[----:B------:R-:W-:Y:S01]  /*3170*/  HMMA.16816.F32 R20, R8, R22, R84 ;  /* 0x000000160814723c */ /* 0x000fe20000001854 */
[----:B------:R-:W-:Y:S01]  /*3180*/  FMUL.FTZ R81, R51, UR5 ;  /* 0x0000000533517c20 */ /* 0x000fe20008410000 */
[----:B------:R-:W-:Y:S01]  /*3190*/  FMUL.FTZ R83, R56, UR5 ;  /* 0x0000000538537c20 */ /* 0x000fe20008410000 */
[----:B------:R-:W-:-:S03]  /*31a0*/  IMAD R80, R152, 0x20, R102 ;  /* 0x0000002098507824 */ /* 0x000fc600078e0266 */
[C---:B------:R-:W-:Y:S01]  /*31b0*/  HMMA.16816.F32 R24, R8.reuse, R26, R92 ;  /* 0x0000001a0818723c */ /* 0x040fe2000000185c */
[----:B------:R-:W-:Y:S05]  /*31c0*/  MUFU.TANH R81, R81 ;  /* 0x0000005100517308 */ /* 0x000fea0000002400 */
[C---:B------:R-:W-:Y:S01]  /*31d0*/  HMMA.16816.F32 R44, R8.reuse, R46, R76 ;  /* 0x0000002e082c723c */ /* 0x040fe2000000184c */
[----:B------:R-:W-:Y:S01]  /*31e0*/  FMUL.FTZ R95, R59, UR5 ;  /* 0x000000053b5f7c20 */ /* 0x000fe20008410000 */
[----:B------:R-:W-:Y:S01]  /*31f0*/  FMUL.FTZ R94, R58, UR5 ;  /* 0x000000053a5e7c20 */ /* 0x000fe20008410000 */
[----:B------:R-:W-:Y:S01]  /*3200*/  FMUL.FTZ R93, R57, UR5 ;  /* 0x00000005395d7c20 */ /* 0x000fe20008410000 */
[----:B-1----:R-:W-:Y:S01]  /*3210*/  FMUL.FTZ R0, R61, UR5 ;  /* 0x000000053d007c20 */ /* 0x002fe20008410000 */
[----:B------:R-:W-:Y:S01]  /*3220*/  FMUL.FTZ R61, R35, UR5 ;  /* 0x00000005233d7c20 */ /* 0x000fe20008410000 */
[----:B------:R-:W-:Y:S01]  /*3230*/  HMMA.16816.F32 R84, R8, R52, R88 ;  /* 0x000000340854723c */ /* 0x000fe20000001858 */
[----:B------:R1:W-:Y:S01]  /*3240*/  MUFU.TANH R53, R18 ;  /* 0x0000001200357308 */ /* 0x0003e20000002400 */
[----:B------:R-:W-:Y:S01]  /*3250*/  FMUL.FTZ R77, R7, UR5 ;  /* 0x00000005074d7c20 */ /* 0x000fe20008410000 */
[----:B------:R-:W-:Y:S01]  /*3260*/  FMUL.FTZ R76, R50, UR5 ;  /* 0x00000005324c7c20 */ /* 0x000fe20008410000 */
[----:B------:R-:W-:-:S02]  /*3270*/  FMUL.FTZ R78, R49, UR5 ;  /* 0x00000005314e7c20 */ /* 0x000fc40008410000 */
[----:B------:R-:W-:Y:S01]  /*3280*/  HMMA.16816.F32 R88, R8, R54, R72 ;  /* 0x000000360858723c */ /* 0x000fe20000001848 */
[----:B------:R-:W-:Y:S01]  /*3290*/  FMUL.FTZ R37, R22, UR5 ;  /* 0x0000000516257c20 */ /* 0x000fe20008410000 */
[----:B------:R-:W-:Y:S01]  /*32a0*/  FMUL.FTZ R22, R4, UR5 ;  /* 0x0000000504167c20 */ /* 0x000fe20008410000 */
[----:B------:R2:W-:Y:S01]  /*32b0*/  MUFU.TANH R35, R0 ;  /* 0x0000000000237308 */ /* 0x0005e20000002400 */
[----:B----4-:R-:W-:Y:S01]  /*32c0*/  FMUL.FTZ R17, R20, UR5 ;  /* 0x0000000514117c20 */ /* 0x010fe20008410000 */
[----:B------:R-:W-:Y:S02]  /*32d0*/  VIADD R20, R28, 0x11 ;  /* 0x000000111c147836 */ /* 0x000fe40000000000 */
[----:B------:R-:W-:Y:S01]  /*32e0*/  FMUL.FTZ R52, R32, UR5 ;  /* 0x0000000520347c20 */ /* 0x000fe20008410000 */
[----:B------:R-:W-:Y:S01]  /*32f0*/  FMUL.FTZ R8, R19, UR5 ;  /* 0x0000000513087c20 */ /* 0x000fe20008410000 */
[----:B------:R-:W-:Y:S01]  /*3300*/  FMUL.FTZ R19, R13, UR5 ;  /* 0x000000050d137c20 */ /* 0x000fe20008410000 */
[----:B------:R-:W-:Y:S01]  /*3310*/  IADD3 R13, R28, 0x1, RZ ;  /* 0x000000011c0d7810 */ /* 0x000fe20007ffe0ff */
[----:B------:R-:W-:Y:S01]  /*3320*/  FMUL.FTZ R54, R33, UR5 ;  /* 0x0000000521367c20 */ /* 0x000fe20008410000 */
[----:B------:R-:W-:Y:S01]  /*3330*/  FMUL.FTZ R72, R5, UR5 ;  /* 0x0000000505487c20 */ /* 0x000fe20008410000 */
[----:B------:R4:W-:Y:S01]  /*3340*/  MUFU.TANH R33, R3 ;  /* 0x0000000300217308 */ /* 0x0009e20000002400 */
[----:B------:R-:W-:Y:S01]  /*3350*/  FMUL.FTZ R9, R62, UR5 ;  /* 0x000000053e097c20 */ /* 0x000fe20008410000 */
[----:B------:R-:W-:Y:S01]  /*3360*/  FMUL.FTZ R55, R34, UR5 ;  /* 0x0000000522377c20 */ /* 0x000fe20008410000 */
[----:B------:R-:W-:Y:S01]  /*3370*/  FMUL.FTZ R59, R46, UR5 ;  /* 0x000000052e3b7c20 */ /* 0x000fe20008410000 */
[----:B------:R-:W-:Y:S01]  /*3380*/  FMUL.FTZ R58, R45, UR5 ;  /* 0x000000052d3a7c20 */ /* 0x000fe20008410000 */
[----:B------:R-:W-:Y:S01]  /*3390*/  FMUL.FTZ R11, R12, UR5 ;  /* 0x000000050c0b7c20 */ /* 0x000fe20008410000 */
[----:B------:R-:W-:Y:S01]  /*33a0*/  FMUL.FTZ R10, R25, UR5 ;  /* 0x00000005190a7c20 */ /* 0x000fe20008410000 */
[----:B-1----:R-:W-:Y:S01]  /*33b0*/  IADD3 R18, R28, 0x10, RZ ;  /* 0x000000101c127810 */ /* 0x002fe20007ffe0ff */
[----:B------:R1:W-:Y:S01]  /*33c0*/  MUFU.TANH R62, R8 ;  /* 0x00000008003e7308 */ /* 0x0003e20000002400 */
[----:B--2---:R-:W-:Y:S01]  /*33d0*/  IADD3 R0, R101, R238, -R204 ;  /* 0x000000ee65007210 */ /* 0x004fe20007ffe8cc */
[----:B------:R-:W-:Y:S01]  /*33e0*/  FMUL.FTZ R74, R6, UR5 ;  /* 0x00000005064a7c20 */ /* 0x000fe20008410000 */
[----:B------:R-:W-:Y:S01]  /*33f0*/  FMUL.FTZ R75, R48, UR5 ;  /* 0x00000005304b7c20 */ /* 0x000fe20008410000 */
[----:B------:R-:W-:Y:S01]  /*3400*/  FMUL.FTZ R82, R47, UR5 ;  /* 0x000000052f527c20 */ /* 0x000fe20008410000 */
[----:B------:R-:W-:Y:S01]  /*3410*/  FMUL.FTZ R25, R26, UR5 ;  /* 0x000000051a197c20 */ /* 0x000fe20008410000 */
[----:B------:R-:W-:-:S02]  /*3420*/  IMAD.IADD R5, R0, 0x1, -R13 ;  /* 0x0000000100057824 */ /* 0x000fc400078e0a0d */
[----:B------:R-:W-:Y:S01]  /*3430*/  FMUL.FTZ R73, R39, UR5 ;  /* 0x0000000527497c20 */ /* 0x000fe20008410000 */
[----:B------:R2:W-:Y:S01]  /*3440*/  MUFU.TANH R34, R16 ;  /* 0x0000001000227308 */ /* 0x0005e20000002400 */
[----:B----4-:R-:W-:Y:S02]  /*3450*/  IMAD.IADD R3, R0, 0x1, -R28 ;  /* 0x0000000100037824 */ /* 0x010fe400078e0a1c */
[----:B------:R-:W-:Y:S01]  /*3460*/  FMUL.FTZ R56, R44, UR5 ;  /* 0x000000052c387c20 */ /* 0x000fe20008410000 */
[----:B------:R-:W-:Y:S02]  /*3470*/  IMAD.IADD R6, R0, 0x1, -R18 ;  /* 0x0000000100067824 */ /* 0x000fe400078e0a12 */
[----:B------:R-:W-:Y:S01]  /*3480*/  FMUL.FTZ R68, R23, UR5 ;  /* 0x0000000517447c20 */ /* 0x000fe20008410000 */
[----:B------:R-:W-:Y:S01]  /*3490*/  FMUL.FTZ R27, R27, UR5 ;  /* 0x000000051b1b7c20 */ /* 0x000fe20008410000 */
[----:B------:R-:W-:Y:S02]  /*34a0*/  IABS R4, R3 ;  /* 0x0000000300047213 */ /* 0x000fe40000000000 */
[----:B------:R-:W-:Y:S01]  /*34b0*/  IABS R3, R5 ;  /* 0x0000000500037213 */ /* 0x000fe20000000000 */
[----:B-1----:R-:W-:Y:S01]  /*34c0*/  FMUL.FTZ R8, R24, UR5 ;  /* 0x0000000518087c20 */ /* 0x002fe20008410000 */
[----:B------:R-:W-:Y:S01]  /*34d0*/  I2FP.F32.S32 R4, R4 ;  /* 0x0000000400047245 */ /* 0x000fe20000201400 */
[----:B------:R-:W-:Y:S01]  /*34e0*/  MUFU.TANH R12, R10 ;  /* 0x0000000a000c7308 */ /* 0x000fe20000002400 */
[----:B------:R-:W-:Y:S01]  /*34f0*/  I2FP.F32.S32 R3, R3 ;  /* 0x0000000300037245 */ /* 0x000fe20000201400 */
[----:B------:R-:W-:Y:S01]  /*3500*/  FMUL.FTZ R24, R21, UR5 ;  /* 0x0000000515187c20 */ /* 0x000fe20008410000 */
[----:B------:R-:W-:Y:S01]  /*3510*/  IADD3 R5, R0, -R20, RZ ;  /* 0x8000001400057210 */ /* 0x000fe20007ffe0ff */
[----:B---3--:R-:W-:Y:S01]  /*3520*/  FFMA.FTZ R46, R4, -R100, R31 ;  /* 0x80000064042e7223 */ /* 0x008fe2000001001f */
[----:B------:R-:W-:-:S02]  /*3530*/  VIADD R21, R28, 0x18 ;  /* 0x000000181c157836 */ /* 0x000fc40000000000 */
[----:B------:R-:W-:Y:S01]  /*3540*/  FFMA.FTZ R45, R3, -R100, R30 ;  /* 0x80000064032d7223 */ /* 0x000fe2000001001e */
[----:B--2---:R-:W-:Y:S01]  /*3550*/  VIADD R16, R28, 0x9 ;  /* 0x000000091c107836 */ /* 0x004fe20000000000 */
[----:B------:R1:W2:Y:S01]  /*3560*/  MUFU.TANH R14, R8 ;  /* 0x00000008000e7308 */ /* 0x0002a20000002400 */
[C---:B------:R-:W-:Y:S01]  /*3570*/  IMAD.IADD R3, R0.reuse, 0x1, -R15 ;  /* 0x0000000100037824 */ /* 0x040fe200078e0a0f */
[----:B------:R-:W-:Y:S01]  /*3580*/  IABS R6, R6 ;  /* 0x0000000600067213 */ /* 0x000fe20000000000 */
[C---:B------:R-:W-:Y:S01]  /*3590*/  IMAD.IADD R4, R0.reuse, 0x1, -R16 ;  /* 0x0000000100047824 */ /* 0x040fe200078e0a10 */
[----:B------:R-:W-:Y:S01]  /*35a0*/  ISETP.GE.AND P0, PT, R13, R101, PT ;  /* 0x000000650d00720c */ /* 0x000fe20003f06270 */
[----:B------:R-:W-:Y:S01]  /*35b0*/  IMAD.IADD R7, R0, 0x1, -R21 ;  /* 0x0000000100077824 */ /* 0x000fe200078e0a15 */
[----:B------:R-:W-:Y:S01]  /*35c0*/  IABS R3, R3 ;  /* 0x0000000300037213 */ /* 0x000fe20000000000 */
[----:B------:R-:W-:Y:S01]  /*35d0*/  VIADD R30, R28, 0x20 ;  /* 0x000000201c1e7836 */ /* 0x000fe20000000000 */
[----:B------:R-:W-:Y:S01]  /*35e0*/  IABS R4, R4 ;  /* 0x0000000400047213 */ /* 0x000fe20000000000 */
[----:B------:R-:W3:Y:S01]  /*35f0*/  MUFU.TANH R11, R11 ;  /* 0x0000000b000b7308 */ /* 0x000ee20000002400 */
[----:B------:R-:W-:-:S02]  /*3600*/  ISETP.GE.AND P4, PT, R18, R101, PT ;  /* 0x000000651200720c */ /* 0x000fc40003f86270 */
[-C--:B------:R-:W-:Y:S02]  /*3610*/  ISETP.GE.AND P2, PT, R21, R101.reuse, PT ;  /* 0x000000651500720c */ /* 0x080fe40003f46270 */
[-C--:B------:R-:W-:Y:S02]  /*3620*/  ISETP.GE.AND P3, PT, R20, R101.reuse, PT ;  /* 0x000000651400720c */ /* 0x080fe40003f66270 */
[----:B------:R-:W-:Y:S01]  /*3630*/  ISETP.GE.AND P6, PT, R16, R101, PT ;  /* 0x000000651000720c */ /* 0x000fe20003fc6270 */
[----:B------:R-:W4:Y:S01]  /*3640*/  MUFU.TANH R10, R19 ;  /* 0x00000013000a7308 */ /* 0x000f220000002400 */
[----:B-1----:R-:W-:Y:S01]  /*3650*/  IABS R8, R5 ;  /* 0x0000000500087213 */ /* 0x002fe20000000000 */
[----:B------:R-:W-:Y:S01]  /*3660*/  IMAD.MOV.U32 R5, RZ, RZ, R4 ;  /* 0x000000ffff057224 */ /* 0x000fe200078e0004 */
[----:B------:R-:W-:Y:S02]  /*3670*/  I2FP.F32.S32 R4, R3 ;  /* 0x0000000300047245 */ /* 0x000fe40000201400 */
[----:B------:R-:W-:-:S02]  /*3680*/  IABS R3, R7 ;  /* 0x0000000700037213 */ /* 0x000fc40000000000 */
[----:B------:R-:W-:Y:S01]  /*3690*/  I2FP.F32.S32 R7, R5 ;  /* 0x0000000500077245 */ /* 0x000fe20000201400 */
[----:B------:R-:W-:Y:S01]  /*36a0*/  MUFU.TANH R32, R9 ;  /* 0x0000000900207308 */ /* 0x000fe20000002400 */
[----:B--2---:R-:W-:Y:S01]  /*36b0*/  FFMA.FTZ R51, R4, -R100, R14 ;  /* 0x8000006404337223 */ /* 0x004fe2000001000e */
[----:B------:R-:W-:Y:S01]  /*36c0*/  IMAD.MOV.U32 R4, RZ, RZ, R8 ;  /* 0x000000ffff047224 */ /* 0x000fe200078e0008 */
[----:B------:R-:W-:Y:S01]  /*36d0*/  I2FP.F32.S32 R5, R6 ;  /* 0x0000000600057245 */ /* 0x000fe20000201400 */
[----:B------:R-:W-:Y:S01]  /*36e0*/  FFMA.FTZ R50, R7, -R100, R12 ;  /* 0x8000006407327223 */ /* 0x000fe2000001000c */
[----:B------:R-:W-:Y:S01]  /*36f0*/  I2FP.F32.S32 R3, R3 ;  /* 0x0000000300037245 */ /* 0x000fe20000201400 */
[C---:B------:R-:W-:Y:S01]  /*3700*/  IMAD.IADD R6, R0.reuse, 0x1, -R30 ;  /* 0x0000000100067824 */ /* 0x040fe200078e0a1e */
[----:B------:R-:W-:Y:S01]  /*3710*/  I2FP.F32.S32 R4, R4 ;  /* 0x0000000400047245 */ /* 0x000fe20000201400 */
[----:B------:R-:W1:Y:S01]  /*3720*/  MUFU.TANH R9, R17 ;  /* 0x0000001100097308 */ /* 0x000e620000002400 */
[----:B---3--:R-:W-:Y:S01]  /*3730*/  FFMA.FTZ R49, R5, -R100, R11 ;  /* 0x8000006405317223 */ /* 0x008fe2000001000b */
[C---:B------:R-:W-:Y:S01]  /*3740*/  IADD3 R7, R0.reuse, -R29, RZ ;  /* 0x8000001d00077210 */ /* 0x040fe20007ffe0ff */
[----:B------:R-:W-:-:S02]  /*3750*/  VIADD R5, R0, 0x8 ;  /* 0x0000000800057836 */ /* 0x000fc40000000000 */
[----:B----4-:R-:W-:Y:S01]  /*3760*/  FFMA.FTZ R48, R4, -R100, R10 ;  /* 0x8000006404307223 */ /* 0x010fe2000001000a */
[----:B------:R-:W-:Y:S01]  /*3770*/  VIADD R4, R0, 0x40 ;  /* 0x0000004000047836 */ /* 0x000fe20000000000 */
[----:B------:R-:W-:Y:S01]  /*3780*/  IABS R8, R7 ;  /* 0x0000000700087213 */ /* 0x000fe20000000000 */
[----:B------:R-:W-:Y:S01]  /*3790*/  IMAD.IADD R7, R5, 0x1, -R28 ;  /* 0x0000000105077824 */ /* 0x000fe200078e0a1c */
[----:B------:R-:W-:Y:S01]  /*37a0*/  IABS R6, R6 ;  /* 0x0000000600067213 */ /* 0x000fe20000000000 */
[----:B------:R-:W2:Y:S01]  /*37b0*/  MUFU.TANH R17, R24 ;  /* 0x0000001800117308 */ /* 0x000ea20000002400 */
[----:B------:R-:W-:Y:S01]  /*37c0*/  FSEL R116, R50, -INF , !P6 ;  /* 0xff80000032747808 */ /* 0x000fe20007000000 */
[----:B------:R-:W-:Y:S01]  /*37d0*/  IMAD.MOV.U32 R10, RZ, RZ, R8 ;  /* 0x000000ffff0a7224 */ /* 0x000fe200078e0008 */
[----:B------:R-:W-:Y:S01]  /*37e0*/  IABS R7, R7 ;  /* 0x0000000700077213 */ /* 0x000fe20000000000 */
[----:B------:R-:W-:Y:S01]  /*37f0*/  IMAD.MOV.U32 R12, RZ, RZ, R6 ;  /* 0x000000ffff0c7224 */ /* 0x000fe200078e0006 */
[----:B------:R-:W-:-:S02]  /*3800*/  FSEL R122, R49, -INF , !P4 ;  /* 0xff800000317a7808 */ /* 0x000fc40006000000 */
[----:B------:R-:W-:Y:S01]  /*3810*/  I2FP.F32.S32 R10, R10 ;  /* 0x0000000a000a7245 */ /* 0x000fe20000201400 */
[----:B-1----:R-:W-:Y:S01]  /*3820*/  FFMA.FTZ R47, R3, -R100, R9 ;  /* 0x80000064032f7223 */ /* 0x002fe20000010009 */
[----:B------:R-:W-:Y:S01]  /*3830*/  VIADD R3, R0, 0x48 ;  /* 0x0000004800037836 */ /* 0x000fe20000000000 */
[----:B------:R-:W-:Y:S01]  /*3840*/  IADD3 R9, -R28, R4, RZ ;  /* 0x000000041c097210 */ /* 0x000fe20007ffe1ff */
[----:B------:R-:W1:Y:S01]  /*3850*/  MUFU.TANH R14, R22 ;  /* 0x00000016000e7308 */ /* 0x000e620000002400 */
[----:B------:R-:W-:Y:S01]  /*3860*/  FSEL R105, R51, -INF , !P5 ;  /* 0xff80000033697808 */ /* 0x000fe20006800000 */
[----:B------:R-:W-:Y:S01]  /*3870*/  IMAD.IADD R11, R3, 0x1, -R28 ;  /* 0x00000001030b7824 */ /* 0x000fe200078e0a1c */
[----:B------:R-:W-:Y:S01]  /*3880*/  IABS R6, R9 ;  /* 0x0000000900067213 */ /* 0x000fe20000000000 */
[----:B------:R-:W-:Y:S01]  /*3890*/  IMAD.MOV.U32 R9, RZ, RZ, R7 ;  /* 0x000000ffff097224 */ /* 0x000fe200078e0007 */
[----:B------:R-:W-:Y:S01]  /*38a0*/  FSEL R123, R48, -INF , !P3 ;  /* 0xff800000307b7808 */ /* 0x000fe20005800000 */
[----:B--2---:R-:W-:Y:S01]  /*38b0*/  FFMA.FTZ R44, R10, -R100, R17 ;  /* 0x800000640a2c7223 */ /* 0x004fe20000010011 */
[----:B------:R-:W-:Y:S01]  /*38c0*/  IABS R8, R11 ;  /* 0x0000000b00087213 */ /* 0x000fe20000000000 */
[----:B------:R-:W-:Y:S01]  /*38d0*/  IMAD.MOV.U32 R7, RZ, RZ, R6 ;  /* 0x000000ffff077224 */ /* 0x000fe200078e0006 */
[----:B------:R-:W-:Y:S01]  /*38e0*/  I2FP.F32.S32 R9, R9 ;  /* 0x0000000900097245 */ /* 0x000fe20000201400 */
[----:B------:R-:W-:Y:S01]  /*38f0*/  IMAD.IADD R10, R5, 0x1, -R15 ;  /* 0x00000001050a7824 */ /* 0x000fe200078e0a0f */
[----:B------:R-:W-:Y:S01]  /*3900*/  MOV R6, R8 ;  /* 0x0000000800067202 */ /* 0x000fe20000000f00 */
[----:B------:R-:W2:Y:S01]  /*3910*/  MUFU.TANH R25, R25 ;  /* 0x0000001900197308 */ /* 0x000ea20000002400 */
[----:B------:R-:W-:Y:S01]  /*3920*/  I2FP.F32.S32 R7, R7 ;  /* 0x0000000700077245 */ /* 0x000fe20000201400 */
[----:B------:R-:W-:Y:S01]  /*3930*/  FFMA.FTZ R40, R9, -R100, R53 ;  /* 0x8000006409287223 */ /* 0x000fe20000010035 */
[----:B------:R-:W-:Y:S01]  /*3940*/  I2FP.F32.S32 R6, R6 ;  /* 0x0000000600067245 */ /* 0x000fe20000201400 */
[----:B------:R-:W-:Y:S01]  /*3950*/  IMAD.IADD R9, R3, 0x1, -R13 ;  /* 0x0000000103097824 */ /* 0x000fe200078e0a0d */
[----:B------:R-:W-:Y:S01]  /*3960*/  I2FP.F32.S32 R8, R12 ;  /* 0x0000000c00087245 */ /* 0x000fe20000201400 */
[----:B------:R-:W-:Y:S01]  /*3970*/  FFMA.FTZ R39, R7, -R100, R33 ;  /* 0x8000006407277223 */ /* 0x000fe20000010021 */
[----:B------:R-:W-:-:S02]  /*3980*/  IMAD.IADD R7, R5, 0x1, -R13 ;  /* 0x0000000105077824 */ /* 0x000fc400078e0a0d */
[-C--:B------:R-:W-:Y:S01]  /*3990*/  FFMA.FTZ R38, R6, -R100.reuse, R32 ;  /* 0x8000006406267223 */ /* 0x080fe20000010020 */
[----:B------:R-:W-:Y:S01]  /*39a0*/  IMAD.IADD R6, R4, 0x1, -R13 ;  /* 0x0000000104067824 */ /* 0x000fe200078e0a0d */
[----:B------:R3:W4:Y:S01]  /*39b0*/  MUFU.TANH R19, R52 ;  /* 0x0000003400137308 */ /* 0x0007220000002400 */
[----:B-1----:R-:W-:Y:S01]  /*39c0*/  FFMA.FTZ R43, R8, -R100, R14 ;  /* 0x80000064082b7223 */ /* 0x002fe2000001000e */
[----:B------:R-:W-:Y:S01]  /*39d0*/  IMAD.IADD R11, R4, 0x1, -R15 ;  /* 0x00000001040b7824 */ /* 0x000fe200078e0a0f */
[----:B------:R-:W-:Y:S01]  /*39e0*/  IABS R8, R7 ;  /* 0x0000000700087213 */ /* 0x000fe20000000000 */
[----:B------:R-:W-:Y:S01]  /*39f0*/  FMUL.FTZ R51, R114, UR5 ;  /* 0x0000000572337c20 */ /* 0x000fe20008410000 */
[----:B------:R-:W-:Y:S02]  /*3a00*/  IABS R7, R6 ;  /* 0x0000000600077213 */ /* 0x000fe40000000000 */
[----:B------:R-:W-:Y:S01]  /*3a10*/  IABS R10, R10 ;  /* 0x0000000a000a7213 */ /* 0x000fe20000000000 */
[----:B------:R-:W-:Y:S01]  /*3a20*/  MUFU.TANH R23, R54 ;  /* 0x0000003600177308 */ /* 0x000fe20000002400 */
[----:B------:R-:W-:-:S02]  /*3a30*/  IABS R6, R9 ;  /* 0x0000000900067213 */ /* 0x000fc40000000000 */
[----:B------:R-:W-:Y:S02]  /*3a40*/  IABS R9, R11 ;  /* 0x0000000b00097213 */ /* 0x000fe40000000000 */
[----:B------:R-:W-:Y:S02]  /*3a50*/  I2FP.F32.S32 R8, R8 ;  /* 0x0000000800087245 */ /* 0x000fe40000201400 */
[----:B------:R-:W-:Y:S01]  /*3a60*/  MOV R11, R7 ;  /* 0x00000007000b7202 */ /* 0x000fe20000000f00 */
[----:B------:R-:W-:Y:S01]  /*3a70*/  IMAD.MOV.U32 R7, RZ, RZ, R10 ;  /* 0x000000ffff077224 */ /* 0x000fe200078e000a */
[----:B------:R-:W-:Y:S01]  /*3a80*/  MUFU.TANH R12, R61 ;  /* 0x0000003d000c7308 */ /* 0x000fe20000002400 */
[----:B------:R-:W-:Y:S01]  /*3a90*/  FFMA.FTZ R32, R8, -R100, R62 ;  /* 0x8000006408207223 */ /* 0x000fe2000001003e */
[----:B------:R-:W-:Y:S01]  /*3aa0*/  I2FP.F32.S32 R8, R6 ;  /* 0x0000000600087245 */ /* 0x000fe20000201400 */
[----:B---3--:R-:W-:Y:S01]  /*3ab0*/  FMUL.FTZ R52, R115, UR5 ;  /* 0x0000000573347c20 */ /* 0x008fe20008410000 */
[----:B------:R-:W-:-:S02]  /*3ac0*/  I2FP.F32.S32 R7, R7 ;  /* 0x0000000700077245 */ /* 0x000fc40000201400 */
[----:B------:R-:W-:Y:S01]  /*3ad0*/  I2FP.F32.S32 R6, R9 ;  /* 0x0000000900067245 */ /* 0x000fe20000201400 */
[-C--:B------:R-:W-:Y:S01]  /*3ae0*/  FFMA.FTZ R17, R8, -R100.reuse, R34 ;  /* 0x8000006408117223 */ /* 0x080fe20000010022 */
[----:B------:R-:W-:Y:S01]  /*3af0*/  I2FP.F32.S32 R10, R11 ;  /* 0x0000000b000a7245 */ /* 0x000fe20000201400 */
[-C--:B--2---:R-:W-:Y:S01]  /*3b00*/  FFMA.FTZ R42, R7, -R100.reuse, R25 ;  /* 0x80000064072a7223 */ /* 0x084fe20000010019 */
[--C-:B------:R-:W-:Y:S02]  /*3b10*/  IMAD.IADD R7, R5, 0x1, -R16.reuse ;  /* 0x0000000105077824 */ /* 0x100fe400078e0a10 */
[-C--:B----4-:R-:W-:Y:S01]  /*3b20*/  FFMA.FTZ R41, R6, -R100.reuse, R19 ;  /* 0x8000006406297223 */ /* 0x090fe20000010013 */
[C---:B------:R-:W-:Y:S02]  /*3b30*/  IMAD.IADD R6, R3.reuse, 0x1, -R15 ;  /* 0x0000000103067824 */ /* 0x040fe400078e0a0f */
[----:B------:R-:W-:Y:S01]  /*3b40*/  FFMA.FTZ R31, R10, -R100, R35 ;  /* 0x800000640a1f7223 */ /* 0x000fe20000010023 */
[C-C-:B------:R-:W-:Y:S01]  /*3b50*/  IMAD.IADD R8, R4.reuse, 0x1, -R16.reuse ;  /* 0x0000000104087824 */ /* 0x140fe200078e0a10 */
[----:B------:R-:W-:Y:S01]  /*3b60*/  IABS R7, R7 ;  /* 0x0000000700077213 */ /* 0x000fe20000000000 */
[----:B------:R-:W-:Y:S01]  /*3b70*/  IMAD.IADD R10, R3, 0x1, -R16 ;  /* 0x00000001030a7824 */ /* 0x000fe200078e0a10 */
[----:B------:R-:W-:Y:S01]  /*3b80*/  IABS R9, R6 ;  /* 0x0000000600097213 */ /* 0x000fe20000000000 */
[----:B------:R-:W1:Y:S01]  /*3b90*/  MUFU.TANH R22, R55 ;  /* 0x0000003700167308 */ /* 0x000e620000002400 */
[----:B------:R-:W-:Y:S01]  /*3ba0*/  IABS R6, R8 ;  /* 0x0000000800067213 */ /* 0x000fe20000000000 */
[----:B------:R-:W-:Y:S01]  /*3bb0*/  IMAD.IADD R11, R4, 0x1, -R20 ;  /* 0x00000001040b7824 */ /* 0x000fe200078e0a14 */
[----:B------:R-:W-:-:S02]  /*3bc0*/  IABS R8, R10 ;  /* 0x0000000a00087213 */ /* 0x000fc40000000000 */
[----:B------:R-:W-:Y:S01]  /*3bd0*/  MOV R10, R9 ;  /* 0x00000009000a7202 */ /* 0x000fe20000000f00 */
[----:B------:R-:W-:Y:S01]  /*3be0*/  IMAD.MOV.U32 R9, RZ, RZ, R7 ;  /* 0x000000ffff097224 */ /* 0x000fe200078e0007 */
[----:B------:R-:W-:Y:S01]  /*3bf0*/  FSEL R133, R32, -INF , !P0 ;  /* 0xff80000020857808 */ /* 0x000fe20004000000 */
[----:B------:R-:W2:Y:S01]  /*3c00*/  MUFU.TANH R26, R27 ;  /* 0x0000001b001a7308 */ /* 0x000ea20000002400 */
[----:B------:R-:W-:Y:S01]  /*3c10*/  IMAD.MOV.U32 R7, RZ, RZ, R6 ;  /* 0x000000ffff077224 */ /* 0x000fe200078e0006 */
[----:B------:R-:W-:Y:S01]  /*3c20*/  I2FP.F32.S32 R10, R10 ;  /* 0x0000000a000a7245 */ /* 0x000fe20000201400 */
[----:B------:R-:W-:Y:S01]  /*3c30*/  IMAD.MOV.U32 R6, RZ, RZ, R8 ;  /* 0x000000ffff067224 */ /* 0x000fe200078e0008 */
[----:B------:R-:W-:Y:S01]  /*3c40*/  I2FP.F32.S32 R9, R9 ;  /* 0x0000000900097245 */ /* 0x000fe20000201400 */
[----:B------:R-:W-:Y:S01]  /*3c50*/  FMUL.FTZ R32, R112, UR5 ;  /* 0x0000000570207c20 */ /* 0x000fe20008410000 */
[----:B------:R-:W-:Y:S02]  /*3c60*/  I2FP.F32.S32 R7, R7 ;  /* 0x0000000700077245 */ /* 0x000fe40000201400 */
[----:B------:R-:W-:Y:S01]  /*3c70*/  I2FP.F32.S32 R6, R6 ;  /* 0x0000000600067245 */ /* 0x000fe20000201400 */
[----:B------:R-:W3:Y:S01]  /*3c80*/  MUFU.TANH R27, R60 ;  /* 0x0000003c001b7308 */ /* 0x000ee20000002400 */
[-C--:B-1----:R-:W-:Y:S01]  /*3c90*/  FFMA.FTZ R36, R10, -R100.reuse, R22 ;  /* 0x800000640a247223 */ /* 0x082fe20000010016 */
[----:B------:R-:W-:Y:S01]  /*3ca0*/  FFMA.FTZ R34, R7, -R100, R23 ;  /* 0x8000006407227223 */ /* 0x000fe20000010017 */
[----:B------:R-:W-:-:S02]  /*3cb0*/  IMAD.IADD R7, R5, 0x1, -R18 ;  /* 0x0000000105077824 */ /* 0x000fc400078e0a12 */
[-C--:B------:R-:W-:Y:S01]  /*3cc0*/  FFMA.FTZ R33, R6, -R100.reuse, R12 ;  /* 0x8000006406217223 */ /* 0x080fe2000001000c */
[----:B------:R-:W-:Y:S01]  /*3cd0*/  IMAD.IADD R6, R4, 0x1, -R18 ;  /* 0x0000000104067824 */ /* 0x000fe200078e0a12 */
[----:B------:R-:W-:Y:S01]  /*3ce0*/  IADD3 R8, -R18, R3, RZ ;  /* 0x0000000312087210 */ /* 0x000fe20007ffe1ff */
[----:B------:R-:W-:Y:S02]  /*3cf0*/  IMAD.IADD R10, R5, 0x1, -R20 ;  /* 0x00000001050a7824 */ /* 0x000fe400078e0a14 */
[----:B--2---:R-:W-:Y:S01]  /*3d00*/  FFMA.FTZ R35, R9, -R100, R26 ;  /* 0x8000006409237223 */ /* 0x004fe2000001001a */
[----:B------:R-:W-:Y:S01]  /*3d10*/  IABS R9, R7 ;  /* 0x0000000700097213 */ /* 0x000fe20000000000 */
[----:B------:R-:W1:Y:S01]  /*3d20*/  MUFU.TANH R15, R65 ;  /* 0x00000041000f7308 */ /* 0x000e620000002400 */
[----:B------:R-:W-:Y:S01]  /*3d30*/  IABS R7, R6 ;  /* 0x0000000600077213 */ /* 0x000fe20000000000 */
[----:B------:R-:W-:Y:S01]  /*3d40*/  FMUL.FTZ R55, R90, UR5 ;  /* 0x000000055a377c20 */ /* 0x000fe20008410000 */
[----:B------:R-:W-:-:S02]  /*3d50*/  IABS R6, R8 ;  /* 0x0000000800067213 */ /* 0x000fc40000000000 */
[----:B------:R-:W-:Y:S01]  /*3d60*/  IABS R8, R10 ;  /* 0x0000000a00087213 */ /* 0x000fe20000000000 */
[----:B------:R-:W-:Y:S01]  /*3d70*/  IMAD.MOV.U32 R10, RZ, RZ, R9 ;  /* 0x000000ffff0a7224 */ /* 0x000fe200078e0009 */
[----:B------:R-:W-:Y:S01]  /*3d80*/  IABS R12, R11 ;  /* 0x0000000b000c7213 */ /* 0x000fe20000000000 */
[----:B------:R-:W2:Y:S01]  /*3d90*/  MUFU.TANH R24, R63 ;  /* 0x0000003f00187308 */ /* 0x000ea20000002400 */
[----:B------:R-:W-:Y:S01]  /*3da0*/  IMAD.MOV.U32 R11, RZ, RZ, R7 ;  /* 0x000000ffff0b7224 */ /* 0x000fe200078e0007 */
[----:B------:R-:W-:Y:S01]  /*3db0*/  FSEL R62, R31, -INF , !P0 ;  /* 0xff8000001f3e7808 */ /* 0x000fe20004000000 */
[----:B------:R-:W-:Y:S01]  /*3dc0*/  IMAD.MOV.U32 R9, RZ, RZ, R6 ;  /* 0x000000ffff097224 */ /* 0x000fe200078e0006 */
[----:B------:R-:W-:Y:S01]  /*3dd0*/  I2FP.F32.S32 R7, R10 ;  /* 0x0000000a00077245 */ /* 0x000fe20000201400 */
[----:B------:R-:W-:Y:S01]  /*3de0*/  FMUL.FTZ R31, R87, UR5 ;  /* 0x00000005571f7c20 */ /* 0x000fe20008410000 */
[----:B------:R-:W-:Y:S01]  /*3df0*/  MOV R6, R8 ;  /* 0x0000000800067202 */ /* 0x000fe20000000f00 */
[----:B------:R-:W-:Y:S01]  /*3e00*/  IMAD.MOV.U32 R8, RZ, RZ, R12 ;  /* 0x000000ffff087224 */ /* 0x000fe200078e000c */
[----:B------:R-:W4:Y:S01]  /*3e10*/  MUFU.TANH R13, R66 ;  /* 0x00000042000d7308 */ /* 0x000f220000002400 */
[----:B---3--:R-:W-:Y:S01]  /*3e20*/  FFMA.FTZ R27, R7, -R100, R27 ;  /* 0x80000064071b7223 */ /* 0x008fe2000001001b */
[----:B------:R-:W-:-:S02]  /*3e30*/  I2FP.F32.S32 R7, R6 ;  /* 0x0000000600077245 */ /* 0x000fc40000201400 */
[----:B------:R-:W-:Y:S01]  /*3e40*/  I2FP.F32.S32 R6, R8 ;  /* 0x0000000800067245 */ /* 0x000fe20000201400 */
[----:B------:R-:W-:Y:S01]  /*3e50*/  IMAD.IADD R8, R5, 0x1, -R21 ;  /* 0x0000000105087824 */ /* 0x000fe200078e0a15 */
[----:B------:R-:W-:Y:S02]  /*3e60*/  I2FP.F32.S32 R9, R9 ;  /* 0x0000000900097245 */ /* 0x000fe40000201400 */
[----:B------:R-:W3:Y:S01]  /*3e70*/  MUFU.TANH R14, R64 ;  /* 0x00000040000e7308 */ /* 0x000ee20000002400 */
[-C--:B-1----:R-:W-:Y:S01]  /*3e80*/  FFMA.FTZ R23, R6, -R100.reuse, R15 ;  /* 0x8000006406177223 */ /* 0x082fe2000001000f */
[----:B------:R-:W-:Y:S01]  /*3e90*/  IMAD.IADD R6, R3, 0x1, -R20 ;  /* 0x0000000103067824 */ /* 0x000fe200078e0a14 */
[----:B------:R-:W-:Y:S01]  /*3ea0*/  I2FP.F32.S32 R11, R11 ;  /* 0x0000000b000b7245 */ /* 0x000fe20000201400 */
[----:B--2---:R-:W-:Y:S01]  /*3eb0*/  FFMA.FTZ R24, R7, -R100, R24 ;  /* 0x8000006407187223 */ /* 0x004fe20000010018 */
[----:B------:R-:W-:Y:S01]  /*3ec0*/  IMAD.IADD R7, R4, 0x1, -R21 ;  /* 0x0000000104077824 */ /* 0x000fe200078e0a15 */
[----:B------:R-:W-:-:S02]  /*3ed0*/  IADD3 R12, -R29, R5, RZ ;  /* 0x000000051d0c7210 */ /* 0x000fc40007ffe1ff */
[----:B------:R-:W1:Y:S01]  /*3ee0*/  MUFU.TANH R22, R67 ;  /* 0x0000004300167308 */ /* 0x000e620000002400 */
[----:B----4-:R-:W-:Y:S01]  /*3ef0*/  FFMA.FTZ R25, R9, -R100, R13 ;  /* 0x8000006409197223 */ /* 0x010fe2000001000d */
[----:B------:R-:W-:Y:S02]  /*3f00*/  IABS R9, R6 ;  /* 0x0000000600097213 */ /* 0x000fe40000000000 */
[----:B------:R-:W-:Y:S02]  /*3f10*/  IABS R10, R8 ;  /* 0x00000008000a7213 */ /* 0x000fe40000000000 */
[----:B------:R-:W-:Y:S01]  /*3f20*/  IABS R7, R7 ;  /* 0x0000000700077213 */ /* 0x000fe20000000000 */
[----:B------:R-:W-:Y:S01]  /*3f30*/  IMAD.MOV.U32 R8, RZ, RZ, R9 ;  /* 0x000000ffff087224 */ /* 0x000fe200078e0009 */
[----:B------:R-:W2:Y:S01]  /*3f40*/  MUFU.TANH R19, R37 ;  /* 0x0000002500137308 */ /* 0x000ea20000002400 */
[----:B---3--:R-:W-:Y:S01]  /*3f50*/  FFMA.FTZ R26, R11, -R100, R14 ;  /* 0x800000640b1a7223 */ /* 0x008fe2000001000e */
[----:B------:R-:W-:Y:S01]  /*3f60*/  IMAD.IADD R11, R3, 0x1, -R21 ;  /* 0x00000001030b7824 */ /* 0x000fe200078e0a15 */
[----:B------:R-:W-:-:S02]  /*3f70*/  IABS R12, R12 ;  /* 0x0000000c000c7213 */ /* 0x000fc40000000000 */
[----:B------:R-:W-:Y:S02]  /*3f80*/  FSEL R63, R45, -INF , !P0 ;  /* 0xff8000002d3f7808 */ /* 0x000fe40004000000 */
[----:B------:R-:W-:Y:S01]  /*3f90*/  IABS R6, R11 ;  /* 0x0000000b00067213 */ /* 0x000fe20000000000 */
[----:B------:R-:W3:Y:S01]  /*3fa0*/  MUFU.TANH R13, R71 ;  /* 0x00000047000d7308 */ /* 0x000ee20000002400 */
[----:B------:R-:W-:Y:S01]  /*3fb0*/  IMAD.MOV.U32 R11, RZ, RZ, R7 ;  /* 0x000000ffff0b7224 */ /* 0x000fe200078e0007 */
[----:B------:R-:W-:Y:S01]  /*3fc0*/  I2FP.F32.S32 R7, R8 ;  /* 0x0000000800077245 */ /* 0x000fe20000201400 */
[----:B------:R-:W-:Y:S01]  /*3fd0*/  IMAD.MOV.U32 R9, RZ, RZ, R12 ;  /* 0x000000ffff097224 */ /* 0x000fe200078e000c */
[----:B------:R-:W-:Y:S02]  /*3fe0*/  I2FP.F32.S32 R8, R10 ;  /* 0x0000000a00087245 */ /* 0x000fe40000201400 */
[----:B------:R-:W-:Y:S01]  /*3ff0*/  I2FP.F32.S32 R6, R6 ;  /* 0x0000000600067245 */ /* 0x000fe20000201400 */
[-C--:B-1----:R-:W-:Y:S01]  /*4000*/  FFMA.FTZ R22, R7, -R100.reuse, R22 ;  /* 0x8000006407167223 */ /* 0x082fe20000010016 */
[----:B------:R-:W1:Y:S01]  /*4010*/  MUFU.TANH R18, R68 ;  /* 0x0000004400127308 */ /* 0x000e620000002400 */
[----:B------:R-:W-:Y:S01]  /*4020*/  I2FP.F32.S32 R7, R9 ;  /* 0x0000000900077245 */ /* 0x000fe20000201400 */
[----:B--2---:R-:W-:Y:S01]  /*4030*/  FFMA.FTZ R21, R8, -R100, R19 ;  /* 0x8000006408157223 */ /* 0x004fe20000010013 */
[----:B------:R-:W-:Y:S01]  /*4040*/  I2FP.F32.S32 R10, R11 ;  /* 0x0000000b000a7245 */ /* 0x000fe20000201400 */
[----:B------:R-:W-:Y:S01]  /*4050*/  IMAD.IADD R11, R3, 0x1, -R30 ;  /* 0x00000001030b7824 */ /* 0x000fe200078e0a1e */
[----:B------:R-:W-:-:S02]  /*4060*/  IADD3 R8, -R30, R5, RZ ;  /* 0x000000051e087210 */ /* 0x000fc40007ffe1ff */
[----:B------:R-:W-:Y:S01]  /*4070*/  FSEL R65, R46, -INF , !P1 ;  /* 0xff8000002e417808 */ /* 0x000fe20004800000 */
[----:B------:R-:W2:Y:S01]  /*4080*/  MUFU.TANH R14, R69 ;  /* 0x00000045000e7308 */ /* 0x000ea20000002400 */
[----:B---3--:R-:W-:Y:S01]  /*4090*/  FFMA.FTZ R19, R6, -R100, R13 ;  /* 0x8000006406137223 */ /* 0x008fe2000001000d */
[--C-:B------:R-:W-:Y:S01]  /*40a0*/  IMAD.IADD R6, R3, 0x1, -R29.reuse ;  /* 0x0000000103067824 */ /* 0x100fe200078e0a1d */
[----:B------:R-:W-:Y:S02]  /*40b0*/  IABS R8, R8 ;  /* 0x0000000800087213 */ /* 0x000fe40000000000 */
[----:B------:R-:W-:Y:S02]  /*40c0*/  IABS R12, R11 ;  /* 0x0000000b000c7213 */ /* 0x000fe40000000000 */
[----:B------:R-:W-:Y:S01]  /*40d0*/  IABS R6, R6 ;  /* 0x0000000600067213 */ /* 0x000fe20000000000 */
[----:B------:R-:W-:Y:S01]  /*40e0*/  MUFU.TANH R37, R70 ;  /* 0x0000004600257308 */ /* 0x000fe20000002400 */
[----:B-1----:R-:W-:Y:S01]  /*40f0*/  FFMA.FTZ R18, R7, -R100, R18 ;  /* 0x8000006407127223 */ /* 0x002fe20000010012 */
[----:B------:R-:W-:Y:S01]  /*4100*/  IMAD.IADD R7, R4, 0x1, -R29 ;  /* 0x0000000104077824 */ /* 0x000fe200078e0a1d */
[----:B------:R-:W-:Y:S01]  /*4110*/  FSEL R68, R17, -INF , !P0 ;  /* 0xff80000011447808 */ /* 0x000fe20004000000 */
[----:B------:R-:W-:Y:S01]  /*4120*/  IMAD.MOV.U32 R11, RZ, RZ, R6 ;  /* 0x000000ffff0b7224 */ /* 0x000fe200078e0006 */
[----:B------:R-:W-:-:S02]  /*4130*/  ISETP.GE.AND P0, PT, R30, R101, PT ;  /* 0x000000651e00720c */ /* 0x000fc40003f06270 */
[----:B------:R-:W-:Y:S01]  /*4140*/  IABS R9, R7 ;  /* 0x0000000700097213 */ /* 0x000fe20000000000 */
[----:B------:R-:W1:Y:S01]  /*4150*/  MUFU.TANH R16, R73 ;  /* 0x0000004900107308 */ /* 0x000e620000002400 */
[----:B--2---:R-:W-:Y:S01]  /*4160*/  FFMA.FTZ R20, R10, -R100, R14 ;  /* 0x800000640a147223 */ /* 0x004fe2000001000e */
[----:B------:R-:W-:Y:S01]  /*4170*/  IMAD.IADD R10, R4, 0x1, -R30 ;  /* 0x00000001040a7824 */ /* 0x000fe200078e0a1e */
[----:B------:R-:W-:Y:S02]  /*4180*/  I2FP.F32.S32 R11, R11 ;  /* 0x0000000b000b7245 */ /* 0x000fe40000201400 */
[----:B------:R-:W-:Y:S02]  /*4190*/  FSEL R132, R40, -INF , !P1 ;  /* 0xff80000028847808 */ /* 0x000fe40004800000 */
[----:B------:R-:W-:Y:S01]  /*41a0*/  IABS R7, R10 ;  /* 0x0000000a00077213 */ /* 0x000fe20000000000 */
[----:B------:R-:W2:Y:S01]  /*41b0*/  MUFU.TANH R13, R76 ;  /* 0x0000004c000d7308 */ /* 0x000ea20000002400 */
[----:B------:R-:W-:Y:S01]  /*41c0*/  IMAD.MOV.U32 R10, RZ, RZ, R8 ;  /* 0x000000ffff0a7224 */ /* 0x000fe200078e0008 */
[----:B------:R-:W-:Y:S01]  /*41d0*/  FSEL R66, R39, -INF , !P1 ;  /* 0xff80000027427808 */ /* 0x000fe20004800000 */
[----:B------:R-:W-:Y:S01]  /*41e0*/  IMAD.MOV.U32 R8, RZ, RZ, R12 ;  /* 0x000000ffff087224 */ /* 0x000fe200078e000c */
[----:B------:R-:W-:Y:S01]  /*41f0*/  MOV R6, R7 ;  /* 0x0000000700067202 */ /* 0x000fe20000000f00 */
[----:B------:R-:W-:Y:S01]  /*4200*/  VIADD R12, R28, 0x21 ;  /* 0x000000211c0c7836 */ /* 0x000fe20000000000 */
[----:B------:R-:W-:-:S02]  /*4210*/  I2FP.F32.S32 R7, R9 ;  /* 0x0000000900077245 */ /* 0x000fc40000201400 */
[----:B------:R-:W3:Y:S01]  /*4220*/  MUFU.TANH R15, R74 ;  /* 0x0000004a000f7308 */ /* 0x000ee20000002400 */
[----:B------:R-:W-:Y:S01]  /*4230*/  I2FP.F32.S32 R10, R10 ;  /* 0x0000000a000a7245 */ /* 0x000fe20000201400 */
[-C--:B-1----:R-:W-:Y:S01]  /*4240*/  FFMA.FTZ R16, R11, -R100.reuse, R16 ;  /* 0x800000640b107223 */ /* 0x082fe20000010010 */
[----:B------:R-:W-:Y:S01]  /*4250*/  FFMA.FTZ R17, R7, -R100, R37 ;  /* 0x8000006407117223 */ /* 0x000fe20000010025 */
[----:B------:R-:W-:Y:S01]  /*4260*/  I2FP.F32.S32 R7, R6 ;  /* 0x0000000600077245 */ /* 0x000fe20000201400 */
[C---:B------:R-:W-:Y:S01]  /*4270*/  VIADD R11, R28.reuse, 0x28 ;  /* 0x000000281c0b7836 */ /* 0x040fe20000000000 */
[----:B------:R-:W-:Y:S01]  /*4280*/  I2FP.F32.S32 R6, R8 ;  /* 0x0000000800067245 */ /* 0x000fe20000201400 */
[C---:B------:R-:W-:Y:S01]  /*4290*/  VIADD R8, R28.reuse, 0x31 ;  /* 0x000000311c087836 */ /* 0x040fe20000000000 */
[----:B------:R-:W1:Y:S01]  /*42a0*/  MUFU.TANH R14, R75 ;  /* 0x0000004b000e7308 */ /* 0x000e620000002400 */
[----:B------:R-:W-:Y:S02]  /*42b0*/  IADD3 R9, R28, 0x30, RZ ;  /* 0x000000301c097810 */ /* 0x000fe40007ffe0ff */
[-C--:B--2---:R-:W-:Y:S01]  /*42c0*/  FFMA.FTZ R13, R6, -R100.reuse, R13 ;  /* 0x80000064060d7223 */ /* 0x084fe2000001000d */
[----:B------:R-:W-:Y:S01]  /*42d0*/  VIADD R6, R28, 0x39 ;  /* 0x000000391c067836 */ /* 0x000fe20000000000 */
[----:B------:R-:W-:Y:S01]  /*42e0*/  FSEL R69, R38, -INF , !P1 ;  /* 0xff80000026457808 */ /* 0x000fe20004800000 */
[----:B------:R-:W-:Y:S01]  /*42f0*/  IMAD.IADD R30, R4, 0x1, -R9 ;  /* 0x00000001041e7824 */ /* 0x000fe200078e0a09 */
[-C--:B------:R-:W-:Y:S01]  /*4300*/  ISETP.GE.AND P1, PT, R29, R101.reuse, PT ;  /* 0x000000651d00720c */ /* 0x080fe20003f26270 */
[----:B------:R2:W-:Y:S01]  /*4310*/  MUFU.TANH R73, R78 ;  /* 0x0000004e00497308 */ /* 0x0005e20000002400 */
[-C--:B---3--:R-:W-:Y:S01]  /*4320*/  FFMA.FTZ R15, R10, -R100.reuse, R15 ;  /* 0x800000640a0f7223 */ /* 0x088fe2000001000f */
[----:B------:R-:W-:Y:S01]  /*4330*/  VIADD R10, R28, 0x29 ;  /* 0x000000291c0a7836 */ /* 0x000fe20000000000 */
[----:B------:R-:W-:Y:S01]  /*4340*/  FSEL R61, R36, -INF , !P5 ;  /* 0xff800000243d7808 */ /* 0x000fe20006800000 */
[C---:B------:R-:W-:Y:S01]  /*4350*/  IMAD.IADD R40, R4.reuse, 0x1, -R8 ;  /* 0x0000000104287824 */ /* 0x040fe200078e0a08 */
[----:B------:R-:W-:Y:S01]  /*4360*/  FSEL R70, R23, -INF , !P3 ;  /* 0xff80000017467808 */ /* 0x000fe20005800000 */
[----:B------:R-:W-:Y:S01]  /*4370*/  IMAD.IADD R49, R4, 0x1, -R6 ;  /* 0x0000000104317824 */ /* 0x000fe200078e0a06 */
[----:B------:R-:W-:Y:S01]  /*4380*/  FSEL R178, R21, -INF , !P2 ;  /* 0xff80000015b27808 */ /* 0x000fe20005000000 */
[----:B------:R3:W4:Y:S01]  /*4390*/  MUFU.TANH R36, R56 ;  /* 0x0000003800247308 */ /* 0x0007220000002400 */
[----:B-1----:R-:W-:Y:S01]  /*43a0*/  FFMA.FTZ R14, R7, -R100, R14 ;  /* 0x80000064070e7223 */ /* 0x002fe2000001000e */
[----:B------:R-:W-:Y:S01]  /*43b0*/  VIADD R7, R28, 0x38 ;  /* 0x000000381c077836 */ /* 0x000fe20000000000 */
[----:B------:R-:W-:Y:S01]  /*43c0*/  FSEL R199, R13, -INF , !P0 ;  /* 0xff8000000dc77808 */ /* 0x000fe20004000000 */
[--C-:B------:R-:W-:Y:S01]  /*43d0*/  IMAD.IADD R13, R0, 0x1, -R12.reuse ;  /* 0x00000001000d7824 */ /* 0x100fe200078e0a0c */
[----:B------:R-:W-:Y:S01]  /*43e0*/  FSEL R126, R42, -INF , !P5 ;  /* 0xff8000002a7e7808 */ /* 0x000fe20006800000 */
[C---:B------:R-:W-:Y:S01]  /*43f0*/  IMAD.IADD R21, R4.reuse, 0x1, -R12 ;  /* 0x0000000104157824 */ /* 0x040fe200078e0a0c */
[----:B------:R-:W-:Y:S01]  /*4400*/  FSEL R57, R41, -INF , !P5 ;  /* 0xff80000029397808 */ /* 0x000fe20006800000 */
[C---:B------:R-:W-:Y:S01]  /*4410*/  IMAD.IADD R28, R4.reuse, 0x1, -R10 ;  /* 0x00000001041c7824 */ /* 0x040fe200078e0a0a */
[----:B------:R-:W-:Y:S01]  /*4420*/  FSEL R127, R35, -INF , !P6 ;  /* 0xff800000237f7808 */ /* 0x000fe20007000000 */
[----:B------:R-:W-:Y:S01]  /*4430*/  IMAD.IADD R50, R4, 0x1, -R7 ;  /* 0x0000000104327824 */ /* 0x000fe200078e0a07 */
[----:B------:R-:W-:Y:S01]  /*4440*/  FSEL R64, R33, -INF , !P6 ;  /* 0xff80000021407808 */ /* 0x000fe20007000000 */
[----:B------:R-:W-:Y:S01]  /*4450*/  IMAD.IADD R35, R3, 0x1, -R9 ;  /* 0x0000000103237824 */ /* 0x000fe200078e0a09 */
[----:B--2---:R-:W-:Y:S01]  /*4460*/  FSEL R78, R22, -INF , !P3 ;  /* 0xff800000164e7808 */ /* 0x004fe20005800000 */
[C---:B------:R-:W-:Y:S01]  /*4470*/  IMAD.IADD R22, R5.reuse, 0x1, -R11 ;  /* 0x0000000105167824 */ /* 0x040fe200078e0a0b */
[----:B------:R-:W-:Y:S01]  /*4480*/  FSEL R71, R20, -INF , !P2 ;  /* 0xff80000014477808 */ /* 0x000fe20005000000 */
[----:B------:R-:W-:Y:S01]  /*4490*/  IMAD.IADD R20, R5, 0x1, -R12 ;  /* 0x0000000105147824 */ /* 0x000fe200078e0a0c */
[----:B---3--:R-:W-:Y:S01]  /*44a0*/  FSEL R56, R34, -INF , !P6 ;  /* 0xff80000022387808 */ /* 0x008fe20007000000 */
[C---:B------:R-:W-:Y:S01]  /*44b0*/  IMAD.IADD R48, R3.reuse, 0x1, -R8 ;  /* 0x0000000103307824 */ /* 0x040fe200078e0a08 */
[----:B------:R-:W-:Y:S01]  /*44c0*/  FSEL R180, R14, -INF , !P0 ;  /* 0xff8000000eb47808 */ /* 0x000fe20004000000 */
[----:B------:R-:W-:Y:S01]  /*44d0*/  IMAD.IADD R46, R3, 0x1, -R6 ;  /* 0x00000001032e7824 */ /* 0x000fe200078e0a06 */
[----:B------:R-:W-:Y:S01]  /*44e0*/  IADD3 R23, -R11, R4, RZ ;  /* 0x000000040b177210 */ /* 0x000fe20007ffe1ff */
[----:B------:R-:W-:Y:S01]  /*44f0*/  FMUL.FTZ R4, R84, UR5 ;  /* 0x0000000554047c20 */ /* 0x000fe20008410000 */
[-C--:B------:R-:W-:Y:S01]  /*4500*/  ISETP.GE.AND P5, PT, R12, R101.reuse, PT ;  /* 0x000000650c00720c */ /* 0x080fe20003fa6270 */
[----:B------:R-:W-:Y:S01]  /*4510*/  IMAD.IADD R12, R3, 0x1, -R12 ;  /* 0x00000001030c7824 */ /* 0x000fe200078e0a0c */
[----:B------:R-:W-:Y:S01]  /*4520*/  ISETP.GE.AND P6, PT, R11, R101, PT ;  /* 0x000000650b00720c */ /* 0x000fe20003fc6270 */
[----:B------:R-:W-:Y:S01]  /*4530*/  IMAD.IADD R37, R5, 0x1, -R8 ;  /* 0x0000000105257824 */ /* 0x000fe200078e0a08 */
[----:B------:R-:W-:Y:S01]  /*4540*/  FSEL R148, R27, -INF , !P4 ;  /* 0xff8000001b947808 */ /* 0x000fe20006000000 */
[--C-:B------:R-:W-:Y:S01]  /*4550*/  IMAD.IADD R27, R3, 0x1, -R10.reuse ;  /* 0x00000001031b7824 */ /* 0x100fe200078e0a0a */
[----:B------:R-:W-:Y:S01]  /*4560*/  FSEL R124, R47, -INF , !P2 ;  /* 0xff8000002f7c7808 */ /* 0x000fe20005000000 */
[----:B------:R-:W-:Y:S01]  /*4570*/  IMAD.IADD R38, R5, 0x1, -R7 ;  /* 0x0000000105267824 */ /* 0x000fe200078e0a07 */
[----:B------:R-:W-:Y:S01]  /*4580*/  IADD3 R14, R0, -R11, RZ ;  /* 0x8000000b000e7210 */ /* 0x000fe20007ffe0ff */
[----:B------:R-:W-:Y:S01]  /*4590*/  IMAD.IADD R11, R3, 0x1, -R11 ;  /* 0x00000001030b7824 */ /* 0x000fe200078e0a0b */
[----:B------:R-:W-:Y:S01]  /*45a0*/  FSEL R96, R16, -INF , !P1 ;  /* 0xff80000010607808 */ /* 0x000fe20004800000 */
[C---:B------:R-:W-:Y:S01]  /*45b0*/  IMAD.IADD R16, R0.reuse, 0x1, -R9 ;  /* 0x0000000100107824 */ /* 0x040fe200078e0a09 */
[----:B------:R-:W-:Y:S01]  /*45c0*/  FSEL R203, R15, -INF , !P0 ;  /* 0xff8000000fcb7808 */ /* 0x000fe20004000000 */
[--C-:B------:R-:W-:Y:S01]  /*45d0*/  IMAD.IADD R15, R0, 0x1, -R10.reuse ;  /* 0x00000001000f7824 */ /* 0x100fe200078e0a0a */
[----:B------:R-:W-:Y:S01]  /*45e0*/  IADD3 R47, -R7, R3, RZ ;  /* 0x00000003072f7210 */ /* 0x000fe20007ffe1ff */
[----:B------:R-:W-:Y:S01]  /*45f0*/  FMUL.FTZ R3, R85, UR5 ;  /* 0x0000000555037c20 */ /* 0x000fe20008410000 */
[----:B------:R-:W-:Y:S01]  /*4600*/  FSEL R177, R24, -INF , !P3 ;  /* 0xff80000018b17808 */ /* 0x000fe20005800000 */
[----:B------:R-:W-:Y:S01]  /*4610*/  IMAD.IADD R24, R5, 0x1, -R10 ;  /* 0x0000000105187824 */ /* 0x000fe200078e0a0a */
[C---:B------:R-:W-:Y:S01]  /*4620*/  ISETP.GE.AND P3, PT, R9.reuse, R101, PT ;  /* 0x000000650900720c */ /* 0x040fe20003f66270 */
[----:B------:R-:W-:Y:S01]  /*4630*/  MUFU.TANH R33, R58 ;  /* 0x0000003a00217308 */ /* 0x000fe20000002400 */
[-C--:B------:R-:W-:Y:S01]  /*4640*/  IADD3 R29, -R9, R5.reuse, RZ ;  /* 0x00000005091d7210 */ /* 0x080fe20007ffe1ff */
[----:B------:R-:W-:Y:S01]  /*4650*/  FMUL.FTZ R41, R113, UR5 ;  /* 0x0000000571297c20 */ /* 0x000fe20008410000 */
[----:B------:R-:W-:Y:S01]  /*4660*/  IADD3 R39, -R6, R5, RZ ;  /* 0x0000000506277210 */ /* 0x000fe20007ffe1ff */
[----:B------:R-:W-:Y:S01]  /*4670*/  FMUL.FTZ R84, R111, UR5 ;  /* 0x000000056f547c20 */ /* 0x000fe20008410000 */
[----:B------:R-:W-:-:S02]  /*4680*/  IABS R5, R13 ;  /* 0x0000000d00057213 */ /* 0x000fc40000000000 */
[----:B------:R-:W-:Y:S01]  /*4690*/  FSEL R67, R26, -INF , !P4 ;  /* 0xff8000001a437808 */ /* 0x000fe20006000000 */
[----:B------:R1:W-:Y:S01]  /*46a0*/  MUFU.TANH R9, R4 ;  /* 0x0000000400097308 */ /* 0x0003e20000002400 */
[----:B------:R-:W-:Y:S02]  /*46b0*/  FSEL R179, R18, -INF , !P1 ;  /* 0xff80000012b37808 */ /* 0x000fe40004800000 */
[----:B------:R-:W-:Y:S02]  /*46c0*/  FSEL R202, R43, -INF , !P0 ;  /* 0xff8000002bca7808 */ /* 0x000fe40004000000 */
[----:B------:R-:W-:Y:S02]  /*46d0*/  ISETP.GE.AND P0, PT, R6, R101, PT ;  /* 0x000000650600720c */ /* 0x000fe40003f06270 */
[C---:B------:R-:W-:Y:S01]  /*46e0*/  IADD3 R18, R0.reuse, -R6, RZ ;  /* 0x8000000600127210 */ /* 0x040fe20007ffe0ff */
[----:B------:R2:W-:Y:S01]  /*46f0*/  MUFU.TANH R26, R3 ;  /* 0x00000003001a7308 */ /* 0x0005e20000002400 */
[----:B------:R-:W-:Y:S01]  /*4700*/  FSEL R92, R19, -INF , !P2 ;  /* 0xff800000135c7808 */ /* 0x000fe20005000000 */
[----:B------:R-:W-:Y:S01]  /*4710*/  IMAD.IADD R19, R0, 0x1, -R7 ;  /* 0x0000000100137824 */ /* 0x000fe200078e0a07 */
[----:B------:R-:W-:-:S02]  /*4720*/  FSEL R125, R44, -INF , !P1 ;  /* 0xff8000002c7d7808 */ /* 0x000fc40004800000 */
[----:B------:R-:W-:Y:S01]  /*4730*/  FSEL R76, R17, -INF , !P1 ;  /* 0xff800000114c7808 */ /* 0x000fe20004800000 */
[----:B------:R-:W-:Y:S01]  /*4740*/  IMAD.IADD R17, R0, 0x1, -R8 ;  /* 0x0000000100117824 */ /* 0x000fe200078e0a08 */
[----:B------:R-:W-:Y:S01]  /*4750*/  IABS R6, R16 ;  /* 0x0000001000067213 */ /* 0x000fe20000000000 */
[----:B------:R-:W3:Y:S01]  /*4760*/  MUFU.TANH R79, R72 ;  /* 0x00000048004f7308 */ /* 0x000ee20000002400 */
[----:B-1----:R-:W-:Y:S01]  /*4770*/  IABS R4, R14 ;  /* 0x0000000e00047213 */ /* 0x002fe20000000000 */
[----:B------:R-:W-:Y:S01]  /*4780*/  IMAD.IADD R0, R153, 0x1, R80 ;  /* 0x0000000199007824 */ /* 0x000fe200078e0250 */
[-C--:B------:R-:W-:Y:S01]  /*4790*/  ISETP.GE.AND P1, PT, R7, R101.reuse, PT ;  /* 0x000000650700720c */ /* 0x080fe20003f26270 */
[----:B------:R-:W-:Y:S01]  /*47a0*/  IMAD.MOV.U32 R7, RZ, RZ, R5 ;  /* 0x000000ffff077224 */ /* 0x000fe200078e0005 */
[----:B------:R-:W-:Y:S01]  /*47b0*/  ISETP.GE.AND P2, PT, R8, R101, PT ;  /* 0x000000650800720c */ /* 0x000fe20003f46270 */
[----:B------:R-:W-:Y:S02]  /*47c0*/  IMAD.MOV.U32 R5, RZ, RZ, R4 ;  /* 0x000000ffff057224 */ /* 0x000fe400078e0004 */
[----:B------:R-:W-:Y:S01]  /*47d0*/  FMUL.FTZ R8, R86, UR5 ;  /* 0x0000000556087c20 */ /* 0x000fe20008410000 */
[----:B------:R1:W-:Y:S01]  /*47e0*/  MUFU.TANH R75, R77 ;  /* 0x0000004d004b7308 */ /* 0x0003e20000002400 */
[----:B--2---:R-:W-:Y:S01]  /*47f0*/  IABS R3, R15 ;  /* 0x0000000f00037213 */ /* 0x004fe20000000000 */
[----:B------:R-:W-:Y:S01]  /*4800*/  FMUL.FTZ R80, R108, UR5 ;  /* 0x000000056c507c20 */ /* 0x000fe20008410000 */
[----:B------:R-:W-:-:S02]  /*4810*/  I2FP.F32.S32 R5, R5 ;  /* 0x0000000500057245 */ /* 0x000fc40000201400 */
[----:B------:R-:W-:Y:S01]  /*4820*/  MOV R4, R3 ;  /* 0x0000000300047202 */ /* 0x000fe20000000f00 */
[----:B------:R-:W-:Y:S01]  /*4830*/  IMAD.MOV.U32 R3, RZ, RZ, R6 ;  /* 0x000000ffff037224 */ /* 0x000fe200078e0006 */
[----:B------:R-:W-:Y:S01]  /*4840*/  I2FP.F32.S32 R7, R7 ;  /* 0x0000000700077245 */ /* 0x000fe20000201400 */
[----:B----4-:R-:W-:Y:S01]  /*4850*/  FFMA.FTZ R44, R5, -R100, R36 ;  /* 0x80000064052c7223 */ /* 0x010fe20000010024 */
[----:B------:R-:W-:Y:S01]  /*4860*/  I2FP.F32.S32 R4, R4 ;  /* 0x0000000400047245 */ /* 0x000fe20000201400 */
[----:B------:R2:W-:Y:S01]  /*4870*/  MUFU.TANH R16, R8 ;  /* 0x0000000800107308 */ /* 0x0005e20000002400 */
[----:B------:R-:W-:Y:S01]  /*4880*/  I2FP.F32.S32 R3, R3 ;  /* 0x0000000300037245 */ /* 0x000fe20000201400 */
[-C--:B---3--:R-:W-:Y:S01]  /*4890*/  FFMA.FTZ R45, R7, -R100.reuse, R79 ;  /* 0x80000064072d7223 */ /* 0x088fe2000001004f */
[----:B------:R-:W-:Y:S01]  /*48a0*/  IABS R5, R17 ;  /* 0x0000001100057213 */ /* 0x000fe20000000000 */
[-C--:B------:R-:W-:Y:S01]  /*48b0*/  FFMA.FTZ R43, R4, -R100.reuse, R33 ;  /* 0x80000064042b7223 */ /* 0x080fe20000010021 */
[----:B------:R-:W-:Y:S01]  /*48c0*/  IABS R4, R19 ;  /* 0x0000001300047213 */ /* 0x000fe20000000000 */
[----:B------:R-:W-:Y:S01]  /*48d0*/  FFMA.FTZ R42, R3, -R100, R9 ;  /* 0x80000064032a7223 */ /* 0x000fe20000010009 */
[----:B-1----:R-:W-:Y:S01]  /*48e0*/  FSEL R77, R25, -INF , !P4 ;  /* 0xff800000194d7808 */ /* 0x002fe20006000000 */
[----:B------:R-:W-:Y:S01]  /*48f0*/  FMUL.FTZ R25, R89, UR5 ;  /* 0x0000000559197c20 */ /* 0x000fe20008410000 */
[----:B------:R-:W-:Y:S01]  /*4900*/  ISETP.GE.AND P4, PT, R10, R101, PT ;  /* 0x000000650a00720c */ /* 0x000fe20003f86270 */
[----:B------:R-:W-:Y:S01]  /*4910*/  FMUL.FTZ R10, R88, UR5 ;  /* 0x00000005580a7c20 */ /* 0x000fe20008410000 */
[----:B------:R-:W-:Y:S01]  /*4920*/  IABS R3, R18 ;  /* 0x0000001200037213 */ /* 0x000fe20000000000 */
[----:B------:R-:W1:Y:S01]  /*4930*/  MUFU.TANH R9, R25 ;  /* 0x0000001900097308 */ /* 0x000e620000002400 */
[----:B------:R-:W-:-:S02]  /*4940*/  IMAD.MOV.U32 R6, RZ, RZ, R5 ;  /* 0x000000ffff067224 */ /* 0x000fc400078e0005 */
[----:B------:R-:W-:Y:S01]  /*4950*/  FMUL.FTZ R72, R91, UR5 ;  /* 0x000000055b487c20 */ /* 0x000fe20008410000 */
[----:B------:R-:W-:Y:S01]  /*4960*/  IMAD.MOV.U32 R5, RZ, RZ, R4 ;  /* 0x000000ffff057224 */ /* 0x000fe200078e0004 */
[----:B------:R-:W-:Y:S01]  /*4970*/  IABS R4, R20 ;  /* 0x0000001400047213 */ /* 0x000fe20000000000 */
[----:B------:R-:W-:Y:S01]  /*4980*/  IMAD.MOV.U32 R7, RZ, RZ, R3 ;  /* 0x000000ffff077224 */ /* 0x000fe200078e0003 */
[----:B------:R-:W-:Y:S01]  /*4990*/  I2FP.F32.S32 R6, R6 ;  /* 0x0000000600067245 */ /* 0x000fe20000201400 */
[----:B------:R-:W3:Y:S01]  /*49a0*/  MUFU.TANH R10, R10 ;  /* 0x0000000a000a7308 */ /* 0x000ee20000002400 */
[----:B--2---:R-:W-:Y:S02]  /*49b0*/  I2FP.F32.S32 R8, R5 ;  /* 0x0000000500087245 */ /* 0x004fe40000201400 */
[----:B------:R-:W-:Y:S01]  /*49c0*/  I2FP.F32.S32 R5, R7 ;  /* 0x0000000700057245 */ /* 0x000fe20000201400 */
[----:B------:R-:W-:Y:S01]  /*49d0*/  FFMA.FTZ R36, R6, -R100, R26 ;  /* 0x8000006406247223 */ /* 0x000fe2000001001a */
[----:B------:R-:W-:-:S02]  /*49e0*/  I2FP.F32.S32 R4, R4 ;  /* 0x0000000400047245 */ /* 0x000fc40000201400 */
[----:B------:R-:W-:Y:S01]  /*49f0*/  IABS R6, R22 ;  /* 0x0000001600067213 */ /* 0x000fe20000000000 */
[----:B------:R2:W-:Y:S01]  /*4a00*/  MUFU.TANH R58, R82 ;  /* 0x00000052003a7308 */ /* 0x0005e20000002400 */
[----:B-1----:R-:W-:Y:S01]  /*4a10*/  FFMA.FTZ R33, R5, -R100, R9 ;  /* 0x8000006405217223 */ /* 0x002fe20000010009 */
[----:B------:R-:W-:Y:S02]  /*4a20*/  IABS R5, R23 ;  /* 0x0000001700057213 */ /* 0x000fe40000000000 */
[----:B------:R-:W-:Y:S02]  /*4a30*/  MOV R7, R6 ;  /* 0x0000000600077202 */ /* 0x000fe40000000f00 */
[----:B------:R-:W-:Y:S01]  /*4a40*/  IABS R3, R21 ;  /* 0x0000001500037213 */ /* 0x000fe20000000000 */
[----:B------:R-:W-:Y:S01]  /*4a50*/  IMAD.MOV.U32 R6, RZ, RZ, R5 ;  /* 0x000000ffff067224 */ /* 0x000fe200078e0005 */
[----:B------:R1:W-:Y:S01]  /*4a60*/  MUFU.TANH R15, R32 ;  /* 0x00000020000f7308 */ /* 0x0003e20000002400 */
[----:B---3--:R-:W-:Y:S01]  /*4a70*/  FFMA.FTZ R34, R8, -R100, R10 ;  /* 0x8000006408227223 */ /* 0x008fe2000001000a */
[----:B------:R-:W-:-:S02]  /*4a80*/  IABS R8, R24 ;  /* 0x0000001800087213 */ /* 0x000fc40000000000 */
[----:B------:R-:W-:Y:S02]  /*4a90*/  I2FP.F32.S32 R3, R3 ;  /* 0x0000000300037245 */ /* 0x000fe40000201400 */
[----:B------:R-:W-:Y:S01]  /*4aa0*/  I2FP.F32.S32 R7, R7 ;  /* 0x0000000700077245 */ /* 0x000fe20000201400 */
[----:B------:R-:W-:Y:S01]  /*4ab0*/  IMAD.MOV.U32 R5, RZ, RZ, R8 ;  /* 0x000000ffff057224 */ /* 0x000fe200078e0008 */
[----:B------:R-:W3:Y:S01]  /*4ac0*/  MUFU.TANH R59, R59 ;  /* 0x0000003b003b7308 */ /* 0x000ee20000002400 */
[----:B------:R-:W-:Y:S01]  /*4ad0*/  I2FP.F32.S32 R6, R6 ;  /* 0x0000000600067245 */ /* 0x000fe20000201400 */
[----:B--2---:R-:W-:Y:S01]  /*4ae0*/  FMUL.FTZ R82, R109, UR5 ;  /* 0x000000056d527c20 */ /* 0x004fe20008410000 */
[----:B------:R-:W-:Y:S02]  /*4af0*/  FSEL R168, R45, -INF , !P5 ;  /* 0xff8000002da87808 */ /* 0x000fe40006800000 */
[----:B------:R-:W-:Y:S02]  /*4b00*/  FSEL R169, R44, -INF , !P6 ;  /* 0xff8000002ca97808 */ /* 0x000fe40007000000 */
[----:B------:R-:W-:Y:S01]  /*4b10*/  FSEL R170, R43, -INF , !P4 ;  /* 0xff8000002baa7808 */ /* 0x000fe20006000000 */
[----:B------:R-:W2:Y:S01]  /*4b20*/  MUFU.TANH R54, R83 ;  /* 0x0000005300367308 */ /* 0x000ea20000002400 */
[----:B-1----:R-:W-:Y:S01]  /*4b30*/  FFMA.FTZ R32, R4, -R100, R75 ;  /* 0x8000006404207223 */ /* 0x002fe2000001004b */
[----:B------:R-:W-:-:S02]  /*4b40*/  IABS R4, R12 ;  /* 0x0000000c00047213 */ /* 0x000fc40000000000 */
[----:B------:R-:W-:Y:S02]  /*4b50*/  FSEL R171, R42, -INF , !P3 ;  /* 0xff8000002aab7808 */ /* 0x000fe40005800000 */
[----:B------:R-:W-:Y:S02]  /*4b60*/  I2FP.F32.S32 R4, R4 ;  /* 0x0000000400047245 */ /* 0x000fe40000201400 */
[----:B------:R-:W-:Y:S01]  /*4b70*/  MUFU.TANH R53, R94 ;  /* 0x0000005e00357308 */ /* 0x000fe20000002400 */
[-C--:B---3--:R-:W-:Y:S01]  /*4b80*/  FFMA.FTZ R24, R7, -R100.reuse, R59 ;  /* 0x8000006407187223 */ /* 0x088fe2000001003b */
[----:B------:R-:W-:Y:S01]  /*4b90*/  FSEL R184, R32, -INF , !P5 ;  /* 0xff80000020b87808 */ /* 0x000fe20006800000 */
[----:B------:R-:W-:Y:S01]  /*4ba0*/  FFMA.FTZ R25, R4, -R100, R81 ;  /* 0x8000006404197223 */ /* 0x000fe20000010051 */
[----:B------:R-:W-:Y:S02]  /*4bb0*/  I2FP.F32.S32 R4, R5 ;  /* 0x0000000500047245 */ /* 0x000fe40000201400 */
[----:B------:R-:W-:-:S02]  /*4bc0*/  IABS R5, R29 ;  /* 0x0000001d00057213 */ /* 0x000fc40000000000 */
[----:B------:R1:W-:Y:S01]  /*4bd0*/  MUFU.TANH R13, R31 ;  /* 0x0000001f000d7308 */ /* 0x0003e20000002400 */
[----:B------:R-:W-:Y:S01]  /*4be0*/  FFMA.FTZ R21, R4, -R100, R58 ;  /* 0x8000006404157223 */ /* 0x000fe2000001003a */
[----:B------:R-:W-:Y:S01]  /*4bf0*/  IABS R4, R28 ;  /* 0x0000001c00047213 */ /* 0x000fe20000000000 */
[----:B--2---:R-:W-:Y:S01]  /*4c00*/  FFMA.FTZ R23, R6, -R100, R54 ;  /* 0x8000006406177223 */ /* 0x004fe20000010036 */
[----:B------:R-:W-:Y:S01]  /*4c10*/  IABS R6, R30 ;  /* 0x0000001e00067213 */ /* 0x000fe20000000000 */
[----:B------:R-:W-:Y:S01]  /*4c20*/  FMUL.FTZ R83, R110, UR5 ;  /* 0x000000056e537c20 */ /* 0x000fe20008410000 */
[----:B------:R-:W-:Y:S01]  /*4c30*/  FSEL R107, R25, -INF , !P5 ;  /* 0xff800000196b7808 */ /* 0x000fe20006800000 */
[----:B------:R-:W-:Y:S01]  /*4c40*/  IMAD.MOV.U32 R7, RZ, RZ, R4 ;  /* 0x000000ffff077224 */ /* 0x000fe200078e0004 */
[----:B------:R-:W2:Y:S01]  /*4c50*/  MUFU.TANH R74, R93 ;  /* 0x0000005d004a7308 */ /* 0x000ea20000002400 */
[----:B------:R-:W-:Y:S01]  /*4c60*/  IMAD.MOV.U32 R4, RZ, RZ, R5 ;  /* 0x000000ffff047224 */ /* 0x000fe200078e0005 */
[----:B------:R-:W-:-:S02]  /*4c70*/  MOV R5, R6 ;  /* 0x0000000600057202 */ /* 0x000fc40000000f00 */
[----:B------:R-:W-:Y:S02]  /*4c80*/  I2FP.F32.S32 R7, R7 ;  /* 0x0000000700077245 */ /* 0x000fe40000201400 */
[----:B------:R-:W-:Y:S02]  /*4c90*/  I2FP.F32.S32 R4, R4 ;  /* 0x0000000400047245 */ /* 0x000fe40000201400 */
[----:B------:R-:W3:Y:S01]  /*4ca0*/  MUFU.TANH R60, R95 ;  /* 0x0000005f003c7308 */ /* 0x000ee20000002400 */
[-C--:B-1----:R-:W-:Y:S01]  /*4cb0*/  FFMA.FTZ R31, R3, -R100.reuse, R73 ;  /* 0x80000064031f7223 */ /* 0x082fe20000010049 */
[----:B------:R-:W-:Y:S01]  /*4cc0*/  IABS R3, R11 ;  /* 0x0000000b00037213 */ /* 0x000fe20000000000 */
[----:B------:R-:W-:Y:S01]  /*4cd0*/  FFMA.FTZ R16, R4, -R100, R16 ;  /* 0x8000006404107223 */ /* 0x000fe20000010010 */
[----:B------:R-:W-:Y:S02]  /*4ce0*/  IABS R4, R38 ;  /* 0x0000002600047213 */ /* 0x000fe40000000000 */
[----:B------:R-:W-:-:S02]  /*4cf0*/  I2FP.F32.S32 R3, R3 ;  /* 0x0000000300037245 */ /* 0x000fc40000201400 */
[----:B------:R-:W1:Y:S01]  /*4d00*/  MUFU.TANH R14, R51 ;  /* 0x00000033000e7308 */ /* 0x000e620000002400 */
[-C--:B--2---:R-:W-:Y:S01]  /*4d10*/  FFMA.FTZ R18, R7, -R100.reuse, R74 ;  /* 0x8000006407127223 */ /* 0x084fe2000001004a */
[----:B------:R-:W-:Y:S01]  /*4d20*/  IABS R7, R39 ;  /* 0x0000002700077213 */ /* 0x000fe20000000000 */
[----:B------:R-:W-:Y:S01]  /*4d30*/  FFMA.FTZ R22, R3, -R100, R53 ;  /* 0x8000006403167223 */ /* 0x000fe20000010035 */
[----:B------:R-:W-:Y:S02]  /*4d40*/  IABS R3, R27 ;  /* 0x0000001b00037213 */ /* 0x000fe40000000000 */
[----:B------:R-:W-:Y:S02]  /*4d50*/  FSEL R186, R24, -INF , !P6 ;  /* 0xff80000018ba7808 */ /* 0x000fe40007000000 */
[----:B------:R-:W-:Y:S01]  /*4d60*/  I2FP.F32.S32 R6, R3 ;  /* 0x0000000300067245 */ /* 0x000fe20000201400 */
[----:B------:R-:W-:Y:S01]  /*4d70*/  MUFU.TANH R10, R41 ;  /* 0x00000029000a7308 */ /* 0x000fe20000002400 */
[----:B------:R-:W-:-:S02]  /*4d80*/  I2FP.F32.S32 R3, R5 ;  /* 0x0000000500037245 */ /* 0x000fc40000201400 */
[----:B------:R-:W-:Y:S01]  /*4d90*/  IABS R5, R37 ;  /* 0x0000002500057213 */ /* 0x000fe20000000000 */
[----:B---3--:R-:W-:Y:S01]  /*4da0*/  FFMA.FTZ R17, R6, -R100, R60 ;  /* 0x8000006406117223 */ /* 0x008fe2000001003c */
[----:B------:R-:W-:Y:S01]  /*4db0*/  IABS R6, R40 ;  /* 0x0000002800067213 */ /* 0x000fe20000000000 */
[----:B------:R-:W-:Y:S01]  /*4dc0*/  FFMA.FTZ R15, R3, -R100, R15 ;  /* 0x80000064030f7223 */ /* 0x000fe2000001000f */
[----:B------:R-:W-:Y:S01]  /*4dd0*/  IABS R3, R35 ;  /* 0x0000002300037213 */ /* 0x000fe20000000000 */
[----:B------:R-:W2:Y:S01]  /*4de0*/  MUFU.TANH R11, R72 ;  /* 0x00000048000b7308 */ /* 0x000ea20000002400 */
[----:B------:R-:W-:Y:S01]  /*4df0*/  IMAD.MOV.U32 R8, RZ, RZ, R5 ;  /* 0x000000ffff087224 */ /* 0x000fe200078e0005 */
[----:B------:R-:W-:Y:S01]  /*4e00*/  FSEL R102, R23, -INF , !P6 ;  /* 0xff80000017667808 */ /* 0x000fe20007000000 */
[----:B------:R-:W-:Y:S01]  /*4e10*/  IMAD.MOV.U32 R5, RZ, RZ, R4 ;  /* 0x000000ffff057224 */ /* 0x000fe200078e0004 */
[----:B------:R-:W-:Y:S01]  /*4e20*/  I2FP.F32.S32 R4, R3 ;  /* 0x0000000300047245 */ /* 0x000fe20000201400 */
[----:B------:R-:W-:Y:S01]  /*4e30*/  IMAD.MOV.U32 R3, RZ, RZ, R7 ;  /* 0x000000ffff037224 */ /* 0x000fe200078e0007 */
[----:B------:R-:W-:-:S02]  /*4e40*/  I2FP.F32.S32 R7, R8 ;  /* 0x0000000800077245 */ /* 0x000fc40000201400 */
[----:B------:R-:W3:Y:S01]  /*4e50*/  MUFU.TANH R12, R55 ;  /* 0x00000037000c7308 */ /* 0x000ee20000002400 */
[-C--:B-1----:R-:W-:Y:S01]  /*4e60*/  FFMA.FTZ R14, R4, -R100.reuse, R14 ;  /* 0x80000064040e7223 */ /* 0x082fe2000001000e */
[----:B------:R-:W-:Y:S01]  /*4e70*/  I2FP.F32.S32 R4, R3 ;  /* 0x0000000300047245 */ /* 0x000fe20000201400 */
[----:B------:R-:W-:Y:S01]  /*4e80*/  FFMA.FTZ R13, R7, -R100, R13 ;  /* 0x80000064070d7223 */ /* 0x000fe2000001000d */
[----:B------:R-:W-:Y:S02]  /*4e90*/  I2FP.F32.S32 R3, R6 ;  /* 0x0000000600037245 */ /* 0x000fe40000201400 */
[----:B------:R-:W-:Y:S02]  /*4ea0*/  I2FP.F32.S32 R5, R5 ;  /* 0x0000000500057245 */ /* 0x000fe40000201400 */
[----:B------:R-:W-:Y:S01]  /*4eb0*/  MUFU.TANH R19, R84 ;  /* 0x0000005400137308 */ /* 0x000fe20000002400 */
[-C--:B--2---:R-:W-:Y:S01]  /*4ec0*/  FFMA.FTZ R11, R4, -R100.reuse, R11 ;  /* 0x80000064040b7223 */ /* 0x084fe2000001000b */
[----:B------:R-:W-:Y:S01]  /*4ed0*/  FFMA.FTZ R10, R3, -R100, R10 ;  /* 0x80000064030a7223 */ /* 0x000fe2000001000a */
[----:B------:R-:W-:-:S02]  /*4ee0*/  IABS R4, R49 ;  /* 0x0000003100047213 */ /* 0x000fc40000000000 */
[----:B------:R-:W-:Y:S02]  /*4ef0*/  IABS R3, R48 ;  /* 0x0000003000037213 */ /* 0x000fe40000000000 */
[----:B------:R-:W-:Y:S01]  /*4f00*/  IABS R6, R47 ;  /* 0x0000002f00067213 */ /* 0x000fe20000000000 */
[----:B------:R-:W1:Y:S01]  /*4f10*/  MUFU.TANH R41, R52 ;  /* 0x0000003400297308 */ /* 0x000e620000002400 */
[----:B---3--:R-:W-:Y:S01]  /*4f20*/  FFMA.FTZ R12, R5, -R100, R12 ;  /* 0x80000064050c7223 */ /* 0x008fe2000001000c */
[----:B------:R-:W-:Y:S02]  /*4f30*/  IABS R5, R50 ;  /* 0x0000003200057213 */ /* 0x000fe40000000000 */
[----:B------:R-:W-:Y:S02]  /*4f40*/  IABS R8, R46 ;  /* 0x0000002e00087213 */ /* 0x000fe40000000000 */
[----:B------:R-:W-:Y:S01]  /*4f50*/  MOV R7, R4 ;  /* 0x0000000400077202 */ /* 0x000fe20000000f00 */
[----:B------:R-:W-:Y:S01]  /*4f60*/  IMAD.MOV.U32 R4, RZ, RZ, R3 ;  /* 0x000000ffff047224 */ /* 0x000fe200078e0003 */
[----:B------:R-:W2:Y:S01]  /*4f70*/  MUFU.TANH R27, R80 ;  /* 0x00000050001b7308 */ /* 0x000ea20000002400 */
[----:B------:R-:W-:Y:S01]  /*4f80*/  IMAD.MOV.U32 R9, RZ, RZ, R5 ;  /* 0x000000ffff097224 */ /* 0x000fe200078e0005 */
[----:B------:R-:W-:Y:S01]  /*4f90*/  I2FP.F32.S32 R7, R7 ;  /* 0x0000000700077245 */ /* 0x000fe20000201400 */
[----:B------:R-:W-:Y:S01]  /*4fa0*/  IMAD.MOV.U32 R3, RZ, RZ, R6 ;  /* 0x000000ffff037224 */ /* 0x000fe200078e0006 */
[----:B------:R-:W-:Y:S01]  /*4fb0*/  I2FP.F32.S32 R6, R4 ;  /* 0x0000000400067245 */ /* 0x000fe20000201400 */
[----:B------:R-:W-:Y:S01]  /*4fc0*/  IMAD.MOV.U32 R5, RZ, RZ, R8 ;  /* 0x000000ffff057224 */ /* 0x000fe200078e0008 */
[----:B------:R-:W-:-:S02]  /*4fd0*/  I2FP.F32.S32 R8, R9 ;  /* 0x0000000900087245 */ /* 0x000fc40000201400 */
[----:B------:R-:W-:Y:S01]  /*4fe0*/  I2FP.F32.S32 R4, R3 ;  /* 0x0000000300047245 */ /* 0x000fe20000201400 */
[----:B------:R-:W3:Y:S01]  /*4ff0*/  MUFU.TANH R26, R82 ;  /* 0x00000052001a7308 */ /* 0x000ee20000002400 */
[----:B------:R-:W-:Y:S01]  /*5000*/  I2FP.F32.S32 R3, R5 ;  /* 0x0000000500037245 */ /* 0x000fe20000201400 */
[-C--:B-1----:R-:W-:Y:S01]  /*5010*/  FFMA.FTZ R5, R6, -R100.reuse, R41 ;  /* 0x8000006406057223 */ /* 0x082fe20000010029 */
[----:B------:R-:W-:Y:S02]  /*5020*/  FSEL R120, R22, -INF , !P6 ;  /* 0xff80000016787808 */ /* 0x000fe40007000000 */
[----:B------:R-:W-:Y:S01]  /*5030*/  FSEL R188, R21, -INF , !P4 ;  /* 0xff80000015bc7808 */ /* 0x000fe20006000000 */
[-C--:B------:R-:W-:Y:S01]  /*5040*/  FFMA.FTZ R3, R3, -R100.reuse, R19 ;  /* 0x8000006403037223 */ /* 0x080fe20000010013 */
[----:B------:R-:W-:Y:S01]  /*5050*/  FSEL R19, R31, -INF , !P5 ;  /* 0xff8000001f137808 */ /* 0x000fe20006800000 */
[----:B------:R-:W1:Y:S01]  /*5060*/  MUFU.TANH R20, R83 ;  /* 0x0000005300147308 */ /* 0x000e620000002400 */
[----:B------:R-:W-:Y:S01]  /*5070*/  ISETP.GE.AND P5, PT, R101, 0x41, PT ;  /* 0x000000416500780c */ /* 0x000fe20003fa6270 */
[----:B--2---:R-:W-:Y:S01]  /*5080*/  FFMA.FTZ R8, R8, -R100, R27 ;  /* 0x8000006408087223 */ /* 0x004fe2000001001b */
[----:B------:R-:W-:-:S02]  /*5090*/  FSEL R18, R18, -INF , !P4 ;  /* 0xff80000012127808 */ /* 0x000fc40006000000 */
[----:B------:R-:W-:Y:S02]  /*50a0*/  FSEL R121, R17, -INF , !P4 ;  /* 0xff80000011797808 */ /* 0x000fe40006000000 */
[----:B------:R-:W-:Y:S01]  /*50b0*/  FSEL R189, R16, -INF , !P3 ;  /* 0xff80000010bd7808 */ /* 0x000fe20005800000 */
[-C--:B---3--:R-:W-:Y:S01]  /*50c0*/  FFMA.FTZ R7, R7, -R100.reuse, R26 ;  /* 0x8000006407077223 */ /* 0x088fe2000001001a */
[----:B------:R-:W-:Y:S02]  /*50d0*/  FSEL R190, R15, -INF , !P3 ;  /* 0xff8000000fbe7808 */ /* 0x000fe40005800000 */
[----:B------:R-:W-:Y:S02]  /*50e0*/  FSEL R194, R14, -INF , !P3 ;  /* 0xff8000000ec27808 */ /* 0x000fe40005800000 */
[----:B------:R-:W-:Y:S02]  /*50f0*/  FSEL R176, R36, -INF , !P2 ;  /* 0xff80000024b07808 */ /* 0x000fe40005000000 */
[----:B------:R-:W-:Y:S01]  /*5100*/  FSEL R198, R13, -INF , !P2 ;  /* 0xff8000000dc67808 */ /* 0x000fe20005000000 */
[----:B-1----:R-:W-:Y:S01]  /*5110*/  FFMA.FTZ R4, R4, -R100, R20 ;  /* 0x8000006404047223 */ /* 0x002fe20000010014 */
        /* <DEDUP_REMOVED lines=76> */
.L_x_747:
[----:B------:R-:W-:Y:S05]  /*55e0*/  BSYNC B0 ;  /* 0x0000000000007941 */ /* 0x000fea0003800000 */
.L_x_746:
[----:B------:R-:W0:Y:S02]  /*55f0*/  LDGDEPBAR ;  /* 0x00000000000079af */ /* 0x000e240000000000 */
.L_x_745:
        /* <DEDUP_REMOVED lines=60> */
[----:B---3--:R-:W-:-:S03]  /*59c0*/  FMNMX.FTZ R104, R4, R104, !PT ;  /* 0x0000006804687209 */ /* 0x008fc60007810000 */
        /* <DEDUP_REMOVED lines=27> */
[--C-:B-1----:R-:W-:Y:S02]  /*5b80*/  FFMA.FTZ R4, R62, UR5, -R17.reuse ;  /* 0x000000053e047c23 */ /* 0x102fe40008010811 */
[----:B------:R-:W1:Y:S05]  /*5b90*/  LDSM.16.MT88.4 R60, [R220+0xa000] ;  /* 0x00a00000dc3c783b */ /* 0x000e6a0000004200 */
[----:B------:R4:W-:Y:S01]  /*5ba0*/  MUFU.EX2 R206, R4 ;  /* 0x0000000400ce7308 */ /* 0x0009e20000000800 */
[----:B--2---:R-:W-:Y:S01]  /*5bb0*/  FFMA.FTZ R2, R67, UR5, -R17 ;  /* 0x0000000543027c23 */ /* 0x004fe20008010811 */
[----:B---3--:R-:W-:-:S06]  /*5bc0*/  F2FP.F16.F32.PACK_AB R7, R250, R247 ;  /* 0x000000f7fa07723e */ /* 0x008fcc00000000ff */
[----:B------:R-:W-:Y:S01]  /*5bd0*/  MUFU.EX2 R249, R2 ;  /* 0x0000000200f97308 */ /* 0x000fe20000000800 */
[----:B----4-:R-:W-:-:S07]  /*5be0*/  FFMA.FTZ R4, R57, UR5, -R17 ;  /* 0x0000000539047c23 */ /* 0x010fce0008010811 */
[----:B------:R2:W-:Y:S02]  /*5bf0*/  MUFU.EX2 R183, R4 ;  /* 0x0000000400b77308 */ /* 0x0005e40000000800 */
[----:B--2---:R-:W-:-:S06]  /*5c00*/  FFMA.FTZ R4, R56, UR5, -R17 ;  /* 0x0000000538047c23 */ /* 0x004fcc0008010811 */
[----:B------:R2:W3:Y:S02]  /*5c10*/  MUFU.EX2 R182, R4 ;  /* 0x0000000400b67308 */ /* 0x0004e40000000800 */
[----:B--2---:R-:W-:Y:S01]  /*5c20*/  FMNMX.FTZ R4, R126, R5, !PT ;  /* 0x000000057e047209 */ /* 0x004fe20007810000 */
[----:B------:R-:W-:Y:S01]  /*5c30*/  FFMA.FTZ R5, R69, UR5, -R16 ;  /* 0x0000000545057c23 */ /* 0x000fe20008010810 */
[----:B---3--:R-:W-:Y:S02]  /*5c40*/  F2FP.F16.F32.PACK_AB R6, R182, R183 ;  /* 0x000000b7b606723e */ /* 0x008fe400000000ff */
[----:B------:R-:W-:Y:S02]  /*5c50*/  FMNMX.FTZ R4, R127, R4, !PT ;  /* 0x000000047f047209 */ /* 0x000fe40007810000 */
[----:B------:R2:W-:Y:S02]  /*5c60*/  MUFU.EX2 R248, R5 ;  /* 0x0000000500f87308 */ /* 0x0005e40000000800 */
[----:B------:R-:W-:-:S04]  /*5c70*/  FMNMX.FTZ R4, R148, R4, !PT ;  /* 0x0000000494047209 */ /* 0x000fc80007810000 */
[----:B------:R-:W-:Y:S02]  /*5c80*/  FMNMX.FTZ R0, R177, R4, !PT ;  /* 0x00000004b1007209 */ /* 0x000fe40007810000 */
[----:B------:R-:W-:Y:S02]  /*5c90*/  F2FP.F16.F32.PACK_AB R4, R206, R205 ;  /* 0x000000cdce04723e */ /* 0x000fe400000000ff */
[----:B------:R-:W-:-:S04]  /*5ca0*/  FMNMX.FTZ R0, R178, R0, !PT ;  /* 0x00000000b2007209 */ /* 0x000fc80007810000 */
[----:B------:R-:W-:Y:S01]  /*5cb0*/  FMNMX.FTZ R0, R179, R0, !PT ;  /* 0x00000000b3007209 */ /* 0x000fe20007810000 */
[----:B--2---:R-:W-:-:S03]  /*5cc0*/  FFMA.FTZ R5, R68, UR5, -R16 ;  /* 0x0000000544057c23 */ /* 0x004fc60008010810 */
[----:B------:R-:W-:Y:S01]  /*5cd0*/  FMNMX.FTZ R0, R203, R0, !PT ;  /* 0x00000000cb007209 */ /* 0x000fe20007810000 */
[----:B------:R-:W2:Y:S03]  /*5ce0*/  MUFU.EX2 R243, R5 ;  /* 0x0000000500f37308 */ /* 0x000ea60000000800 */
        /* <DEDUP_REMOVED lines=9> */
[C---:B-1----:R-:W-:Y:S06]  /*5d80*/  HMMA.16816.F32 R28, R4.reuse, R62, RZ ;  /* 0x0000003e041c723c */ /* 0x042fec00000018ff */
[C---:B------:R-:W-:Y:S06]  /*5d90*/  HMMA.16816.F32 R20, R4.reuse, R40, RZ ;  /* 0x000000280414723c */ /* 0x040fec00000018ff */
[----:B------:R-:W-:Y:S01]  /*5da0*/  HMMA.16816.F32 R44, R4, R48, RZ ;  /* 0x00000030042c723c */ /* 0x000fe200000018ff */
[----:B--2---:R-:W-:-:S04]  /*5db0*/  FFMA.FTZ R0, R71, UR5, -R17 ;  /* 0x0000000547007c23 */ /* 0x004fc80008010811 */
[----:B------:R1:W-:Y:S01]  /*5dc0*/  MUFU.EX2 R252, R0 ;  /* 0x0000000000fc7308 */ /* 0x0003e20000000800 */
[C---:B------:R-:W-:Y:S06]  /*5dd0*/  HMMA.16816.F32 R32, R4.reuse, R60, RZ ;  /* 0x0000003c0420723c */ /* 0x040fec00000018ff */
[C---:B------:R-:W-:Y:S06]  /*5de0*/  HMMA.16816.F32 R56, R4.reuse, R72, RZ ;  /* 0x000000480438723c */ /* 0x040fec00000018ff */
[----:B------:R-:W-:Y:S01]  /*5df0*/  HMMA.16816.F32 R68, R4, R80, RZ ;  /* 0x000000500444723c */ /* 0x000fe200000018ff */
[----:B-1----:R-:W-:Y:S01]  /*5e00*/  FMNMX.FTZ R0, R201, R2, !PT ;  /* 0x00000002c9007209 */ /* 0x002fe20007810000 */
[----:B------:R-:W-:-:S04]  /*5e10*/  FFMA.FTZ R2, R76, UR5, -R17 ;  /* 0x000000054c027c23 */ /* 0x000fc80008010811 */
[C---:B------:R-:W-:Y:S01]  /*5e20*/  HMMA.16816.F32 R64, R4.reuse, R88, RZ ;  /* 0x000000580440723c */ /* 0x040fe200000018ff */
[----:B------:R-:W1:Y:S01]  /*5e30*/  SHFL.BFLY PT, R8, R0, 0x2, 0x1f ;  /* 0x0c401f0000087f89 */ /* 0x000e6200000e0000 */
[----:B------:R2:W3:Y:S04]  /*5e40*/  MUFU.EX2 R181, R2 ;  /* 0x0000000200b57308 */ /* 0x0004e80000000800 */
[C---:B------:R-:W-:Y:S06]  /*5e50*/  HMMA.16816.F32 R36, R4.reuse, R50, RZ ;  /* 0x000000320424723c */ /* 0x040fec00000018ff */
[C---:B------:R-:W-:Y:S06]  /*5e60*/  HMMA.16816.F32 R24, R4.reuse, R74, RZ ;  /* 0x0000004a0418723c */ /* 0x040fec00000018ff */
[----:B------:R-:W-:Y:S01]  /*5e70*/  HMMA.16816.F32 R52, R4, R82, RZ ;  /* 0x000000520434723c */ /* 0x000fe200000018ff */
[----:B--2---:R-:W-:Y:S01]  /*5e80*/  FFMA.FTZ R2, R77, UR5, -R16 ;  /* 0x000000054d027c23 */ /* 0x004fe20008010810 */
[----:B---3--:R-:W-:-:S03]  /*5e90*/  F2FP.F16.F32.PACK_AB R10, R181, R252 ;  /* 0x000000fcb50a723e */ /* 0x008fc600000000ff */
[----:B------:R2:W-:Y:S01]  /*5ea0*/  MUFU.EX2 R242, R2 ;  /* 0x0000000200f27308 */ /* 0x0005e20000000800 */
[----:B-1----:R-:W-:Y:S02]  /*5eb0*/  FMNMX.FTZ R0, R0, R8, !PT ;  /* 0x0000000800007209 */ /* 0x002fe40007810000 */
[----:B------:R-:W-:-:S03]  /*5ec0*/  F2FP.F16.F32.PACK_AB R8, R251, R249 ;  /* 0x000000f9fb08723e */ /* 0x000fc600000000ff */
[----:B------:R-:W1:Y:S01]  /*5ed0*/  SHFL.BFLY PT, R12, R0, 0x1, 0x1f ;  /* 0x0c201f00000c7f89 */ /* 0x000e6200000e0000 */
[--C-:B--2---:R-:W-:Y:S02]  /*5ee0*/  FFMA.FTZ R2, R78, UR5, -R16.reuse ;  /* 0x000000054e027c23 */ /* 0x104fe40008010810 */
[C---:B------:R-:W-:Y:S02]  /*5ef0*/  HMMA.16816.F32 R76, R4.reuse, R42, RZ ;  /* 0x0000002a044c723c */ /* 0x040fe400000018ff */
[----:B------:R2:W3:Y:S04]  /*5f00*/  MUFU.EX2 R244, R2 ;  /* 0x0000000200f47308 */ /* 0x0004e80000000800 */
[----:B------:R-:W-:Y:S01]  /*5f10*/  HMMA.16816.F32 R4, R4, R90, RZ ;  /* 0x0000005a0404723c */ /* 0x000fe200000018ff */
[--C-:B--2---:R-:W-:Y:S01]  /*5f20*/  FFMA.FTZ R2, R92, UR5, -R16.reuse ;  /* 0x000000055c027c23 */ /* 0x104fe20008010810 */
[----:B---3--:R-:W-:Y:S01]  /*5f30*/  F2FP.F16.F32.PACK_AB R9, R244, R242 ;  /* 0x000000f2f409723e */ /* 0x008fe200000000ff */
[----:B------:R-:W2:Y:S02]  /*5f40*/  LDSM.16.MT88.4 R92, [R222+0x9400] ;  /* 0x00940000de5c783b */ /* 0x000ea40000004200 */
[----:B------:R3:W-:Y:S02]  /*5f50*/  MUFU.EX2 R246, R2 ;  /* 0x0000000200f67308 */ /* 0x0007e40000000800 */
[----:B---3--:R-:W-:-:S02]  /*5f60*/  FFMA.FTZ R2, R96, UR5, -R16 ;  /* 0x0000000560027c23 */ /* 0x008fc40008010810 */
[----:B------:R-:W3:Y:S04]  /*5f70*/  LDSM.16.MT88.4 R96, [R220+0xa400] ;  /* 0x00a40000dc60783b */ /* 0x000ee80000004200 */
[----:B------:R4:W5:Y:S02]  /*5f80*/  MUFU.EX2 R245, R2 ;  /* 0x0000000200f57308 */ /* 0x0009640000000800 */
[----:B----4-:R-:W-:Y:S01]  /*5f90*/  FFMA.FTZ R2, R105, UR5, -R3 ;  /* 0x0000000569027c23 */ /* 0x010fe20008010803 */
[----:B-1----:R-:W-:Y:S02]  /*5fa0*/  FMNMX.FTZ R105, R0, R12, !PT ;  /* 0x0000000c00697209 */ /* 0x002fe40007810000 */
[----:B-----5:R-:W-:-:S03]  /*5fb0*/  F2FP.F16.F32.PACK_AB R11, R245, R246 ;  /* 0x000000f6f50b723e */ /* 0x020fc600000000ff */
[----:B------:R1:W-:Y:S01]  /*5fc0*/  MUFU.EX2 R236, R2 ;  /* 0x0000000200ec7308 */ /* 0x0003e20000000800 */
[C---:B------:R-:W-:Y:S01]  /*5fd0*/  FSETP.NEU.FTZ.AND P0, PT, R105.reuse, -INF , PT ;  /* 0xff8000006900780b */ /* 0x040fe20003f1d000 */
[----:B------:R-:W-:Y:S01]  /*5fe0*/  FMUL.FTZ R0, R105, UR5 ;  /* 0x0000000569007c20 */ /* 0x000fe20008410000 */
[----:B------:R-:W-:Y:S01]  /*5ff0*/  F2FP.F16.F32.PACK_AB R12, R208, R207 ;  /* 0x000000cfd00c723e */ /* 0x000fe200000000ff */
[----:B------:R-:W-:Y:S03]  /*6000*/  HMMA.16816.F32 R164, R8, R84, R20 ;  /* 0x0000005408a4723c */ /* 0x000fe60000001814 */
[----:B------:R-:W-:-:S03]  /*6010*/  FSEL R0, R0, RZ, P0 ;  /* 0x000000ff00007208 */ /* 0x000fc60000000000 */
[----:B--2---:R-:W-:Y:S01]  /*6020*/  HMMA.16816.F32 R128, R8, R92, R44 ;  /* 0x0000005c0880723c */ /* 0x004fe2000000182c */
[----:B-1----:R-:W-:-:S05]  /*6030*/  FFMA.FTZ R2, R116, UR5, -R3 ;  /* 0x0000000574027c23 */ /* 0x002fca0008010803 */
[C---:B---3--:R-:W-:Y:S01]  /*6040*/  HMMA.16816.F32 R156, R8.reuse, R98, R28 ;  /* 0x00000062089c723c */ /* 0x048fe2000000181c */
[----:B------:R-:W1:Y:S01]  /*6050*/  LDSM.16.MT88.4 R116, [R222+0xb400] ;  /* 0x00b40000de74783b */ /* 0x000e620000004200 */
[----:B------:R2:W3:Y:S04]  /*6060*/  MUFU.EX2 R240, R2 ;  /* 0x0000000200f07308 */ /* 0x0004e80000000800 */
[C---:B------:R-:W-:Y:S06]  /*6070*/  HMMA.16816.F32 R144, R8.reuse, R96, R32 ;  /* 0x000000600890723c */ /* 0x040fec0000001820 */
[C---:B------:R-:W-:Y:S06]  /*6080*/  HMMA.16816.F32 R160, R8.reuse, R108, R56 ;  /* 0x0000006c08a0723c */ /* 0x040fec0000001838 */
[----:B------:R-:W-:Y:S01]  /*6090*/  HMMA.16816.F32 R136, R8, R112, R68 ;  /* 0x000000700888723c */ /* 0x000fe20000001844 */
[----:B--2---:R-:W-:Y:S01]  /*60a0*/  FFMA.FTZ R2, R122, UR5, -R3 ;  /* 0x000000057a027c23 */ /* 0x004fe20008010803 */
[----:B---3--:R-:W-:-:S03]  /*60b0*/  F2FP.F16.F32.PACK_AB R14, R240, R236 ;  /* 0x000000ecf00e723e */ /* 0x008fc600000000ff */
[----:B------:R2:W-:Y:S01]  /*60c0*/  MUFU.EX2 R241, R2 ;  /* 0x0000000200f17308 */ /* 0x0005e20000000800 */
[C---:B------:R-:W-:Y:S06]  /*60d0*/  HMMA.16816.F32 R140, R8.reuse, R86, R76 ;  /* 0x00000056088c723c */ /* 0x040fec000000184c */
[C---:B------:R-:W-:Y:S06]  /*60e0*/  HMMA.16816.F32 R152, R8.reuse, R94, R36 ;  /* 0x0000005e0898723c */ /* 0x040fec0000001824 */
[----:B------:R-:W-:Y:S01]  /*60f0*/  HMMA.16816.F32 R172, R8, R110, R24 ;  /* 0x0000006e08ac723c */ /* 0x000fe20000001818 */
[----:B--2---:R-:W-:-:S04]  /*6100*/  FFMA.FTZ R2, R123, UR5, -R3 ;  /* 0x000000057b027c23 */ /* 0x004fc80008010803 */
[----:B------:R2:W-:Y:S02]  /*6110*/  MUFU.EX2 R239, R2 ;  /* 0x0000000200ef7308 */ /* 0x0005e40000000800 */
[----:B--2---:R-:W-:-:S06]  /*6120*/  FFMA.FTZ R2, R124, UR5, -R3 ;  /* 0x000000057c027c23 */ /* 0x004fcc0008010803 */
[----:B------:R2:W-:Y:S02]  /*6130*/  MUFU.EX2 R237, R2 ;  /* 0x0000000200ed7308 */ /* 0x0005e40000000800 */
[----:B--2---:R-:W-:-:S06]  /*6140*/  FFMA.FTZ R2, R132, UR5, -R0 ;  /* 0x0000000584027c23 */ /* 0x004fcc0008010800 */
[----:B------:R2:W-:Y:S02]  /*6150*/  MUFU.EX2 R233, R2 ;  /* 0x0000000200e97308 */ /* 0x0005e40000000800 */
[--C-:B--2---:R-:W-:Y:S02]  /*6160*/  FFMA.FTZ R2, R133, UR5, -R0.reuse ;  /* 0x0000000585027c23 */ /* 0x104fe40008010800 */
[----:B-1----:R-:W-:Y:S04]  /*6170*/  HMMA.16816.F32 R132, R8, R116, R64 ;  /* 0x000000740884723c */ /* 0x002fe80000001840 */
[----:B------:R1:W2:Y:S02]  /*6180*/  MUFU.EX2 R232, R2 ;  /* 0x0000000200e87308 */ /* 0x0002a40000000800 */
[----:B-1----:R-:W-:Y:S01]  /*6190*/  FFMA.FTZ R2, R126, UR5, -R0 ;  /* 0x000000057e027c23 */ /* 0x002fe20008010800 */
[----:B--2---:R-:W-:-:S05]  /*61a0*/  F2FP.F16.F32.PACK_AB R13, R232, R233 ;  /* 0x000000e9e80d723e */ /* 0x004fca00000000ff */
[----:B------:R1:W-:Y:S02]  /*61b0*/  MUFU.EX2 R231, R2 ;  /* 0x0000000200e77308 */ /* 0x0003e40000000800 */
[----:B-1----:R-:W-:-:S06]  /*61c0*/  FFMA.FTZ R2, R127, UR5, -R0 ;  /* 0x000000057f027c23 */ /* 0x002fcc0008010800 */
[----:B------:R1:W2:Y:S02]  /*61d0*/  MUFU.EX2 R230, R2 ;  /* 0x0000000200e67308 */ /* 0x0002a40000000800 */
[----:B-1----:R-:W-:Y:S01]  /*61e0*/  FFMA.FTZ R2, R125, UR5, -R3 ;  /* 0x000000057d027c23 */ /* 0x002fe20008010803 */
[----:B--2---:R-:W-:Y:S01]  /*61f0*/  F2FP.F16.F32.PACK_AB R15, R230, R231 ;  /* 0x000000e7e60f723e */ /* 0x004fe200000000ff */
[----:B------:R-:W-:Y:S04]  /*6200*/  HMMA.16816.F32 R124, R8, R118, R4 ;  /* 0x00000076087c723c */ /* 0x000fe80000001804 */
[----:B------:R1:W2:Y:S02]  /*6210*/  MUFU.EX2 R234, R2 ;  /* 0x0000000200ea7308 */ /* 0x0002a40000000800 */
[----:B------:R-:W-:Y:S01]  /*6220*/  HMMA.16816.F32 R28, R12, R40, RZ ;  /* 0x000000280c1c723c */ /* 0x000fe200000018ff */
[----:B------:R-:W-:-:S05]  /*6230*/  F2FP.F16.F32.PACK_AB R4, R239, R241 ;  /* 0x000000f1ef04723e */ /* 0x000fca00000000ff */
[C---:B------:R-:W-:Y:S06]  /*6240*/  HMMA.16816.F32 R44, R12.reuse, R50, RZ ;  /* 0x000000320c2c723c */ /* 0x040fec00000018ff */
[----:B------:R-:W-:Y:S01]  /*6250*/  HMMA.16816.F32 R20, R12, R60, RZ ;  /* 0x0000003c0c14723c */ /* 0x000fe200000018ff */
[----:B-1----:R-:W-:Y:S01]  /*6260*/  FFMA.FTZ R2, R148, UR5, -R0 ;  /* 0x0000000594027c23 */ /* 0x002fe20008010800 */
[----:B--2---:R-:W-:-:S03]  /*6270*/  F2FP.F16.F32.PACK_AB R6, R234, R237 ;  /* 0x000000edea06723e */ /* 0x004fc600000000ff */
[----:B------:R1:W-:Y:S01]  /*6280*/  MUFU.EX2 R229, R2 ;  /* 0x0000000200e57308 */ /* 0x0003e20000000800 */
[----:B------:R-:W-:Y:S06]  /*6290*/  HMMA.16816.F32 R148, R8, R114, R52 ;  /* 0x000000720894723c */ /* 0x000fec0000001834 */
        /* <DEDUP_REMOVED lines=14> */
[----:B------:R-:W-:Y:S01]  /*6380*/  LDSM.16.MT88.4 R12, [R222+0x9800] ;  /* 0x00980000de0c783b */ /* 0x000fe20000004200 */
[----:B-1----:R-:W-:-:S04]  /*6390*/  FFMA.FTZ R2, R179, UR5, -R0 ;  /* 0x00000005b3027c23 */ /* 0x002fc80008010800 */
[----:B------:R1:W2:Y:S02]  /*63a0*/  MUFU.EX2 R219, R2 ;  /* 0x0000000200db7308 */ /* 0x0002a40000000800 */
[----:B-1----:R-:W-:Y:S01]  /*63b0*/  FFMA.FTZ R2, R180, UR5, -R17 ;  /* 0x00000005b4027c23 */ /* 0x002fe20008010811 */
[----:B--2---:R-:W-:-:S05]  /*63c0*/  F2FP.F16.F32.PACK_AB R7, R219, R227 ;  /* 0x000000e3db07723e */ /* 0x004fca00000000ff */
[----:B------:R1:W-:Y:S02]  /*63d0*/  MUFU.EX2 R218, R2 ;  /* 0x0000000200da7308 */ /* 0x0003e40000000800 */
[C---:B------:R-:W-:Y:S01]  /*63e0*/  HMMA.16816.F32 R80, R4.reuse, R84, R28 ;  /* 0x000000540450723c */ /* 0x040fe2000000181c */
[----:B------:R-:W-:Y:S05]  /*63f0*/  LDSM.16.MT88.4 R28, [R222+0xa800] ;  /* 0x00a80000de1c783b */ /* 0x000fea0000004200 */
[----:B------:R-:W-:Y:S01]  /*6400*/  HMMA.16816.F32 R76, R4, R92, R8 ;  /* 0x0000005c044c723c */ /* 0x000fe20000001808 */
[----:B------:R-:W-:Y:S01]  /*6410*/  MOV R85, R208 ;  /* 0x000000d000557202 */ /* 0x000fe20000000f00 */
[----:B------:R-:W-:Y:S01]  /*6420*/  LDSM.16.MT88.4 R8, [R220+0x9800] ;  /* 0x00980000dc08783b */ /* 0x000fe20000004200 */
[----:B------:R-:W-:-:S03]  /*6430*/  MOV R84, R207 ;  /* 0x000000cf00547202 */ /* 0x000fc60000000f00 */
[C---:B------:R-:W-:Y:S01]  /*6440*/  HMMA.16816.F32 R88, R4.reuse, R112, R32 ;  /* 0x000000700458723c */ /* 0x040fe20000001820 */
[----:B-1----:R-:W-:Y:S01]  /*6450*/  FFMA.FTZ R2, R19, UR5, -R17 ;  /* 0x0000000513027c23 */ /* 0x002fe20008010811 */
[----:B------:R-:W-:Y:S01]  /*6460*/  MOV R93, R206 ;  /* 0x000000ce005d7202 */ /* 0x000fe20000000f00 */
[----:B------:R-:W1:Y:S01]  /*6470*/  LDSM.16.MT88.4 R32, [R220+0xb800] ;  /* 0x00b80000dc20783b */ /* 0x000e620000004200 */
[----:B------:R-:W-:Y:S01]  /*6480*/  MOV R92, R205 ;  /* 0x000000cd005c7202 */ /* 0x000fe20000000f00 */
[----:B------:R2:W3:Y:S01]  /*6490*/  MUFU.EX2 R217, R2 ;  /* 0x0000000200d97308 */ /* 0x0004e20000000800 */
[----:B------:R-:W-:Y:S01]  /*64a0*/  HMMA.16816.F32 R72, R4, R96, R20 ;  /* 0x000000600448723c */ /* 0x000fe20000001814 */
[----:B------:R-:W-:Y:S01]  /*64b0*/  LDSM.16.MT88.4 R20, [R222+0xb800] ;  /* 0x00b80000de14783b */ /* 0x000fe20000004200 */
[----:B------:R-:W-:-:S04]  /*64c0*/  MOV R19, R181 ;  /* 0x000000b500137202 */ /* 0x000fc80000000f00 */
[C---:B------:R-:W-:Y:S01]  /*64d0*/  HMMA.16816.F32 R68, R4.reuse, R108, R24 ;  /* 0x0000006c0444723c */ /* 0x040fe20000001818 */
[----:B------:R-:W4:Y:S01]  /*64e0*/  LDSM.16.MT88.4 R24, [R220+0xa800] ;  /* 0x00a80000dc18783b */ /* 0x000f220000004200 */
[----:B------:R-:W-:Y:S02]  /*64f0*/  MOV R97, R183 ;  /* 0x000000b700617202 */ /* 0x000fe40000000f00 */
[----:B------:R-:W-:Y:S02]  /*6500*/  MOV R96, R182 ;  /* 0x000000b600607202 */ /* 0x000fe40000000f00 */
[----:B------:R-:W-:Y:S01]  /*6510*/  HMMA.16816.F32 R44, R4, R94, R44 ;  /* 0x0000005e042c723c */ /* 0x000fe2000000182c */
[----:B--2---:R-:W-:-:S05]  /*6520*/  FFMA.FTZ R2, R102, UR5, -R17 ;  /* 0x0000000566027c23 */ /* 0x004fca0008010811 */
[C---:B------:R-:W-:Y:S01]  /*6530*/  HMMA.16816.F32 R180, R4.reuse, R116, R36 ;  /* 0x0000007404b4723c */ /* 0x040fe20000001824 */
[----:B------:R2:W-:Y:S05]  /*6540*/  MUFU.EX2 R216, R2 ;  /* 0x0000000200d87308 */ /* 0x0005ea0000000800 */
[C---:B------:R-:W-:Y:S06]  /*6550*/  HMMA.16816.F32 R56, R4.reuse, R86, R40 ;  /* 0x000000560438723c */ /* 0x040fec0000001828 */
[C---:B------:R-:W-:Y:S06]  /*6560*/  HMMA.16816.F32 R36, R4.reuse, R98, R48 ;  /* 0x000000620424723c */ /* 0x040fec0000001830 */
[----:B------:R-:W-:Y:S01]  /*6570*/  HMMA.16816.F32 R40, R4, R110, R52 ;  /* 0x0000006e0428723c */ /* 0x000fe20000001834 */
[----:B--2---:R-:W-:-:S04]  /*6580*/  FFMA.FTZ R2, R18, UR5, -R17 ;  /* 0x0000000512027c23 */ /* 0x004fc80008010811 */
[----:B------:R2:W5:Y:S01]  /*6590*/  MUFU.EX2 R215, R2 ;  /* 0x0000000200d77308 */ /* 0x0005620000000800 */
[C---:B------:R-:W-:Y:S06]  /*65a0*/  HMMA.16816.F32 R60, R4.reuse, R114, R60 ;  /* 0x00000072043c723c */ /* 0x040fec000000183c */
[----:B------:R-:W-:Y:S07]  /*65b0*/  HMMA.16816.F32 R64, R4, R118, R64 ;  /* 0x000000760440723c */ /* 0x000fee0000001840 */
[----:B---3--:R-:W-:Y:S01]  /*65c0*/  F2FP.F16.F32.PACK_AB R4, R217, R218 ;  /* 0x000000dad904723e */ /* 0x008fe200000000ff */
[----:B--2---:R-:W-:Y:S01]  /*65d0*/  FFMA.FTZ R2, R199, UR5, -R16 ;  /* 0x00000005c7027c23 */ /* 0x004fe20008010810 */
[----:B-----5:R-:W-:-:S03]  /*65e0*/  F2FP.F16.F32.PACK_AB R6, R215, R216 ;  /* 0x000000d8d706723e */ /* 0x020fc600000000ff */
        /* <DEDUP_REMOVED lines=15> */
[----:B------:R1:W2:Y:S01]  /*66e0*/  MUFU.EX2 R210, R2 ;  /* 0x0000000200d27308 */ /* 0x0002a20000000800 */
[C---:B----4-:R-:W-:Y:S06]  /*66f0*/  HMMA.16816.F32 R144, R4.reuse, R24, R144 ;  /* 0x000000180490723c */ /* 0x050fec0000001890 */
[C---:B------:R-:W-:Y:S06]  /*6700*/  HMMA.16816.F32 R160, R4.reuse, R28, R160 ;  /* 0x0000001c04a0723c */ /* 0x040fec00000018a0 */
[----:B------:R-:W-:Y:S01]  /*6710*/  HMMA.16816.F32 R120, R4, R10, R140 ;  /* 0x0000000a0478723c */ /* 0x000fe2000000188c */
[----:B------:R-:W-:Y:S01]  /*6720*/  LDSM.16.MT88.4 R140, [R222+0x9c00] ;  /* 0x009c0000de8c783b */ /* 0x000fe20000004200 */
[----:B-1----:R-:W-:-:S04]  /*6730*/  FFMA.FTZ R2, R169, UR5, -R3 ;  /* 0x00000005a9027c23 */ /* 0x002fc80008010803 */
[C---:B------:R-:W-:Y:S01]  /*6740*/  HMMA.16816.F32 R136, R4.reuse, R14, R152 ;  /* 0x0000000e0488723c */ /* 0x040fe20000001898 */
[----:B------:R-:W-:Y:S01]  /*6750*/  LDSM.16.MT88.4 R152, [R220+0xac00] ;  /* 0x00ac0000dc98783b */ /* 0x000fe20000004200 */
[----:B------:R1:W-:Y:S04]  /*6760*/  MUFU.EX2 R208, R2 ;  /* 0x0000000200d07308 */ /* 0x0003e80000000800 */
[C---:B------:R-:W-:Y:S06]  /*6770*/  HMMA.16816.F32 R156, R4.reuse, R26, R156 ;  /* 0x0000001a049c723c */ /* 0x040fec000000189c */
[C---:B------:R-:W-:Y:S06]  /*6780*/  HMMA.16816.F32 R172, R4.reuse, R30, R172 ;  /* 0x0000001e04ac723c */ /* 0x040fec00000018ac */
[----:B------:R-:W-:Y:S01]  /*6790*/  HMMA.16816.F32 R108, R4, R34, R148 ;  /* 0x00000022046c723c */ /* 0x000fe20000001894 */
[----:B-1----:R-:W-:-:S04]  /*67a0*/  FFMA.FTZ R2, R170, UR5, -R3 ;  /* 0x00000005aa027c23 */ /* 0x002fc80008010803 */
[----:B------:R1:W3:Y:S01]  /*67b0*/  MUFU.EX2 R207, R2 ;  /* 0x0000000200cf7308 */ /* 0x0002e20000000800 */
[----:B------:R-:W-:Y:S01]  /*67c0*/  HMMA.16816.F32 R52, R4, R22, R124 ;  /* 0x000000160434723c */ /* 0x000fe2000000187c */
[----:B------:R-:W4:Y:S01]  /*67d0*/  LDSM.16.MT88.4 R124, [R220+0x9c00] ;  /* 0x009c0000dc7c783b */ /* 0x000f220000004200 */
[----:B-1----:R-:W-:-:S03]  /*67e0*/  FFMA.FTZ R2, R171, UR5, -R3 ;  /* 0x00000005ab027c23 */ /* 0x002fc60008010803 */
[----:B------:R-:W1:Y:S02]  /*67f0*/  LDSM.16.MT88.4 R168, [R222+0xac00] ;  /* 0x00ac0000dea8783b */ /* 0x000e640000004200 */
[----:B------:R5:W-:Y:S02]  /*6800*/  MUFU.EX2 R206, R2 ;  /* 0x0000000200ce7308 */ /* 0x000be40000000800 */
[----:B-----5:R-:W-:Y:S02]  /*6810*/  FFMA.FTZ R2, R176, UR5, -R3 ;  /* 0x00000005b0027c23 */ /* 0x020fe40008010803 */
[----:B------:R-:W-:Y:S04]  /*6820*/  HMMA.16816.F32 R176, R4, R20, R132 ;  /* 0x0000001404b0723c */ /* 0x000fe80000001884 */
[----:B------:R5:W-:Y:S03]  /*6830*/  MUFU.EX2 R205, R2 ;  /* 0x0000000200cd7308 */ /* 0x000be60000000800 */
[----:B--2---:R-:W-:-:S02]  /*6840*/  F2FP.F16.F32.PACK_AB R4, R210, R209 ;  /* 0x000000d1d204723e */ /* 0x004fc400000000ff */
[----:B---3--:R-:W-:Y:S01]  /*6850*/  F2FP.F16.F32.PACK_AB R6, R207, R208 ;  /* 0x000000d0cf06723e */ /* 0x008fe200000000ff */
[----:B-----5:R-:W-:-:S04]  /*6860*/  FFMA.FTZ R2, R203, UR5, -R0 ;  /* 0x00000005cb027c23 */ /* 0x020fc80008010800 */
        /* <DEDUP_REMOVED lines=8> */
[--C-:B--2---:R-:W-:Y:S01]  /*68f0*/  FFMA.FTZ R2, R185, UR5, -R3.reuse ;  /* 0x00000005b9027c23 */ /* 0x104fe20008010803 */
[----:B------:R-:W-:Y:S01]  /*6900*/  FFMA.FTZ R3, R187, UR5, -R3 ;  /* 0x00000005bb037c23 */ /* 0x000fe20008010803 */
[----:B------:R-:W-:-:S04]  /*6910*/  MOV R187, R19 ;  /* 0x0000001300bb7202 */ /* 0x000fc80000000f00 */
[----:B------:R2:W-:Y:S01]  /*6920*/  MUFU.EX2 R188, R2 ;  /* 0x0000000200bc7308 */ /* 0x0005e20000000800 */
[----:B---3--:R-:W-:-:S07]  /*6930*/  F2FP.F16.F32.PACK_AB R7, R186, R199 ;  /* 0x000000c7ba07723e */ /* 0x008fce00000000ff */
[C---:B------:R-:W-:Y:S01]  /*6940*/  HMMA.16816.F32 R44, R4.reuse, R14, R44 ;  /* 0x0000000e042c723c */ /* 0x040fe2000000182c */
[----:B------:R3:W5:Y:S05]  /*6950*/  MUFU.EX2 R185, R3 ;  /* 0x0000000300b97308 */ /* 0x00076a0000000800 */
[----:B------:R-:W-:Y:S01]  /*6960*/  HMMA.16816.F32 R132, R4, R12, R76 ;  /* 0x0000000c0484723c */ /* 0x000fe2000000184c */
[----:B--2---:R-:W-:Y:S01]  /*6970*/  FFMA.FTZ R2, R189, UR5, -R0 ;  /* 0x00000005bd027c23 */ /* 0x004fe20008010800 */
[----:B------:R-:W-:-:S04]  /*6980*/  MOV R189, R96 ;  /* 0x0000006000bd7202 */ /* 0x000fc80000000f00 */
[C---:B------:R-:W-:Y:S01]  /*6990*/  HMMA.16816.F32 R164, R4.reuse, R28, R68 ;  /* 0x0000001c04a4723c */ /* 0x040fe20000001844 */
[----:B------:R2:W-:Y:S01]  /*69a0*/  MUFU.EX2 R184, R2 ;  /* 0x0000000200b87308 */ /* 0x0005e20000000800 */
[----:B------:R-:W-:Y:S02]  /*69b0*/  F2FP.F16.F32.PACK_AB R96, R205, R206 ;  /* 0x000000cecd60723e */ /* 0x000fe400000000ff */
[----:B---3--:R-:W-:Y:S02]  /*69c0*/  MOV R3, R84 ;  /* 0x0000005400037202 */ /* 0x008fe40000000f00 */
[----:B------:R-:W-:Y:S01]  /*69d0*/  HMMA.16816.F32 R116, R4, R8, R80 ;  /* 0x000000080474723c */ /* 0x000fe20000001850 */
[----:B------:R-:W3:Y:S01]  /*69e0*/  LDSM.16.MT88.4 R80, [R220+0xbc00] ;  /* 0x00bc0000dc50783b */ /* 0x000ee20000004200 */
[----:B-----5:R-:W-:-:S04]  /*69f0*/  F2FP.F16.F32.PACK_AB R98, R185, R188 ;  /* 0x000000bcb962723e */ /* 0x020fc800000000ff */
[----:B------:R-:W-:Y:S01]  /*6a00*/  HMMA.16816.F32 R56, R4, R10, R56 ;  /* 0x0000000a0438723c */ /* 0x000fe20000001838 */
[----:B------:R-:W5:Y:S01]  /*6a10*/  LDSM.16.MT88.4 R8, [R222+0xbc00] ;  /* 0x00bc0000de08783b */ /* 0x000f620000004200 */
[----:B--2---:R-:W-:-:S04]  /*6a20*/  FFMA.FTZ R2, R190, UR5, -R17 ;  /* 0x00000005be027c23 */ /* 0x004fc80008010811 */
[C---:B------:R-:W-:Y:S01]  /*6a30*/  HMMA.16816.F32 R148, R4.reuse, R24, R72 ;  /* 0x000000180494723c */ /* 0x040fe20000001848 */
[----:B------:R-:W-:Y:S01]  /*6a40*/  MOV R190, R97 ;  /* 0x0000006100be7202 */ /* 0x000fe20000000f00 */
[----:B------:R2:W-:Y:S04]  /*6a50*/  MUFU.EX2 R107, R2 ;  /* 0x00000002006b7308 */ /* 0x0005e80000000800 */
[C---:B------:R-:W-:Y:S06]  /*6a60*/  HMMA.16816.F32 R36, R4.reuse, R26, R36 ;  /* 0x0000001a0424723c */ /* 0x040fec0000001824 */
[C---:B------:R-:W-:Y:S06]  /*6a70*/  HMMA.16816.F32 R40, R4.reuse, R30, R40 ;  /* 0x0000001e0428723c */ /* 0x040fec0000001828 */
[----:B------:R-:W-:Y:S01]  /*6a80*/  HMMA.16816.F32 R68, R4, R32, R88 ;  /* 0x000000200444723c */ /* 0x000fe20000001858 */
[----:B--2---:R-:W-:Y:S01]  /*6a90*/  FFMA.FTZ R2, R191, UR5, -R17 ;  /* 0x00000005bf027c23 */ /* 0x004fe20008010811 */
[----:B------:R-:W-:-:S03]  /*6aa0*/  MOV R191, R92 ;  /* 0x0000005c00bf7202 */ /* 0x000fc60000000f00 */
[----:B------:R2:W4:Y:S01]  /*6ab0*/  MUFU.EX2 R102, R2 ;  /* 0x0000000200667308 */ /* 0x0005220000000800 */
[C---:B------:R-:W-:Y:S06]  /*6ac0*/  HMMA.16816.F32 R60, R4.reuse, R34, R60 ;  /* 0x00000022043c723c */ /* 0x040fec000000183c */
[----:B------:R-:W-:Y:S01]  /*6ad0*/  HMMA.16816.F32 R64, R4, R22, R64 ;  /* 0x000000160440723c */ /* 0x000fe20000001840 */
[--C-:B--2---:R-:W-:Y:S01]  /*6ae0*/  FFMA.FTZ R2, R192, UR5, -R17.reuse ;  /* 0x00000005c0027c23 */ /* 0x104fe20008010811 */
[----:B------:R-:W-:Y:S02]  /*6af0*/  MOV R192, R93 ;  /* 0x0000005d00c07202 */ /* 0x000fe40000000f00 */
[----:B----4-:R-:W-:Y:S01]  /*6b00*/  F2FP.F16.F32.PACK_AB R92, R102, R107 ;  /* 0x0000006b665c723e */ /* 0x010fe200000000ff */
[----:B------:R2:W-:Y:S02]  /*6b10*/  MUFU.EX2 R19, R2 ;  /* 0x0000000200137308 */ /* 0x0005e40000000800 */
[----:B--2---:R-:W-:Y:S01]  /*6b20*/  FFMA.FTZ R2, R193, UR5, -R17 ;  /* 0x00000005c1027c23 */ /* 0x004fe20008010811 */
[----:B------:R-:W-:-:S02]  /*6b30*/  MOV R193, R85 ;  /* 0x0000005500c17202 */ /* 0x000fc40000000f00 */
[----:B------:R-:W-:Y:S03]  /*6b40*/  HMMA.16816.F32 R84, R4, R20, R180 ;  /* 0x000000140454723c */ /* 0x000fe600000018b4 */
[----:B------:R2:W4:Y:S01]  /*6b50*/  MUFU.EX2 R18, R2 ;  /* 0x0000000200127308 */ /* 0x0005220000000800 */
[----:B------:R-:W-:-:S03]  /*6b60*/  FADD.FTZ R3, R3, R193 ;  /* 0x000000c103037221 */ /* 0x000fc60000010000 */
[----:B------:R-:W-:Y:S01]  /*6b70*/  FADD.FTZ R4, R248, R243 ;  /* 0x000000f3f8047221 */ /* 0x000fe20000010000 */
[----:B------:R-:W-:-:S03]  /*6b80*/  FADD.FTZ R3, R236, R3 ;  /* 0x00000003ec037221 */ /* 0x000fc60000010000 */
[----:B------:R-:W-:Y:S01]  /*6b90*/  FADD.FTZ R4, R247, R4 ;  /* 0x00000004f7047221 */ /* 0x000fe20000010000 */
[----:B------:R-:W-:-:S03]  /*6ba0*/  FADD.FTZ R3, R240, R3 ;  /* 0x00000003f0037221 */ /* 0x000fc60000010000 */
[----:B------:R-:W-:Y:S01]  /*6bb0*/  FADD.FTZ R4, R250, R4 ;  /* 0x00000004fa047221 */ /* 0x000fe20000010000 */
[----:B------:R-:W-:Y:S01]  /*6bc0*/  FADD.FTZ R3, R241, R3 ;  /* 0x00000003f1037221 */ /* 0x000fe20000010000 */
[----:B--2---:R-:W-:Y:S02]  /*6bd0*/  FFMA.FTZ R2, R194, UR5, -R16 ;  /* 0x00000005c2027c23 */ /* 0x004fe40008010810 */
[----:B------:R-:W-:Y:S01]  /*6be0*/  FADD.FTZ R4, R242, R4 ;  /* 0x00000004f2047221 */ /* 0x000fe20000010000 */
[----:B------:R-:W-:Y:S01]  /*6bf0*/  FADD.FTZ R3, R239, R3 ;  /* 0x00000003ef037221 */ /* 0x000fe20000010000 */
[----:B----4-:R-:W-:Y:S01]  /*6c00*/  F2FP.F16.F32.PACK_AB R94, R18, R19 ;  /* 0x00000013125e723e */ /* 0x010fe200000000ff */
[----:B------:R2:W-:Y:S01]  /*6c10*/  MUFU.EX2 R17, R2 ;  /* 0x0000000200117308 */ /* 0x0005e20000000800 */
[----:B------:R-:W-:Y:S01]  /*6c20*/  FADD.FTZ R4, R244, R4 ;  /* 0x00000004f4047221 */ /* 0x000fe20000010000 */
[----:B------:R-:W-:Y:S01]  /*6c30*/  FADD.FTZ R5, R237, R3 ;  /* 0x00000003ed057221 */ /* 0x000fe20000010000 */
[----:B--2---:R-:W-:-:S05]  /*6c40*/  FFMA.FTZ R2, R195, UR5, -R16 ;  /* 0x00000005c3027c23 */ /* 0x004fca0008010810 */
        /* <DEDUP_REMOVED lines=18> */
[----:B------:R4:W3:Y:S05]  /*6d70*/  MUFU.EX2 R6, R0 ;  /* 0x0000000000067308 */ /* 0x0008ea0000000800 */
[----:B------:R-:W-:Y:S01]  /*6d80*/  HMMA.16816.F32 R156, R92, R154, R156 ;  /* 0x0000009a5c9c723c */ /* 0x000fe2000000189c */
[----:B--2---:R-:W-:-:S05]  /*6d90*/  FADD.FTZ R2, R233, R232 ;  /* 0x000000e8e9027221 */ /* 0x004fca0000010000 */
[----:B-1----:R-:W-:Y:S01]  /*6da0*/  HMMA.16816.F32 R160, R92, R168, R160 ;  /* 0x000000a85ca0723c */ /* 0x002fe200000018a0 */
[----:B------:R-:W-:Y:S01]  /*6db0*/  FADD.FTZ R2, R231, R2 ;  /* 0x00000002e7027221 */ /* 0x000fe20000010000 */
[----:B----4-:R-:W-:-:S03]  /*6dc0*/  FADD.FTZ R0, R191, R192 ;  /* 0x000000c0bf007221 */ /* 0x010fc60000010000 */
[----:B------:R-:W-:Y:S01]  /*6dd0*/  FADD.FTZ R2, R230, R2 ;  /* 0x00000002e6027221 */ /* 0x000fe20000010000 */
[----:B---3--:R-:W-:Y:S01]  /*6de0*/  F2FP.F16.F32.PACK_AB R99, R6, R7 ;  /* 0x000000070663723e */ /* 0x008fe200000000ff */
[----:B------:R-:W-:Y:S01]  /*6df0*/  HMMA.16816.F32 R172, R92, R170, R172 ;  /* 0x000000aa5cac723c */ /* 0x000fe200000018ac */
[----:B------:R-:W-:Y:S01]  /*6e00*/  FADD.FTZ R0, R190, R0 ;  /* 0x00000000be007221 */ /* 0x000fe20000010000 */
[----:B------:R-:W-:-:S03]  /*6e10*/  FADD.FTZ R2, R229, R2 ;  /* 0x00000002e5027221 */ /* 0x000fc60000010000 */
[----:B------:R-:W-:Y:S01]  /*6e20*/  FADD.FTZ R0, R189, R0 ;  /* 0x00000000bd007221 */ /* 0x000fe20000010000 */
[----:B------:R-:W-:Y:S01]  /*6e30*/  FADD.FTZ R2, R228, R2 ;  /* 0x00000002e4027221 */ /* 0x000fe20000010000 */
[----:B------:R-:W-:Y:S02]  /*6e40*/  HMMA.16816.F32 R72, R92, R80, R48 ;  /* 0x000000505c48723c */ /* 0x000fe40000001830 */
[----:B------:R-:W-:Y:S01]  /*6e50*/  FADD.FTZ R0, R249, R0 ;  /* 0x00000000f9007221 */ /* 0x000fe20000010000 */
[----:B------:R-:W-:-:S03]  /*6e60*/  FADD.FTZ R3, R227, R2 ;  /* 0x00000002e3037221 */ /* 0x000fc60000010000 */
[----:B------:R-:W-:Y:S01]  /*6e70*/  FADD.FTZ R0, R251, R0 ;  /* 0x00000000fb007221 */ /* 0x000fe20000010000 */
[----:B------:R-:W-:Y:S01]  /*6e80*/  FADD.FTZ R3, R219, R3 ;  /* 0x00000003db037221 */ /* 0x000fe20000010000 */
[----:B------:R-:W-:Y:S02]  /*6e90*/  HMMA.16816.F32 R76, R92, R82, R108 ;  /* 0x000000525c4c723c */ /* 0x000fe4000000186c */
        /* <DEDUP_REMOVED lines=37> */
[----:B------:R-:W-:-:S02]  /*70f0*/  FADD.FTZ R0, R13, R0 ;  /* 0x000000000d007221 */ /* 0x000fc40000010000 */
[----:B------:R1:W-:Y:S02]  /*7100*/  STL [R1+0x8], R4 ;  /* 0x0000080401007387 */ /* 0x0003e40000100800 */
[C---:B------:R-:W-:Y:S02]  /*7110*/  HMMA.16816.F32 R132, R96.reuse, R140, R132 ;  /* 0x0000008c6084723c */ /* 0x040fe40000001884 */
[----:B------:R1:W-:Y:S04]  /*7120*/  STL [R1+0xc], R3 ;  /* 0x00000c0301007387 */ /* 0x0003e80000100800 */
[----:B------:R1:W-:Y:S01]  /*7130*/  STL [R1+0x14], R0 ;  /* 0x0000140001007387 */ /* 0x0003e20000100800 */
[C---:B------:R-:W-:Y:S03]  /*7140*/  HMMA.16816.F32 R148, R96.reuse, R152, R148 ;  /* 0x000000986094723c */ /* 0x040fe60000001894 */
[----:B------:R1:W-:Y:S03]  /*7150*/  STL [R1+0x10], R2 ;  /* 0x0000100201007387 */ /* 0x0003e60000100800 */
[C---:B------:R-:W-:Y:S06]  /*7160*/  HMMA.16816.F32 R164, R96.reuse, R168, R164 ;  /* 0x000000a860a4723c */ /* 0x040fec00000018a4 */
[----:B------:R-:W-:Y:S06]  /*7170*/  HMMA.16816.F32 R68, R96, R80, R68 ;  /* 0x000000506044723c */ /* 0x000fec0000001844 */
[----:B-----5:R-:W-:Y:S06]  /*7180*/  HMMA.16816.F32 R88, R92, R8, R176 ;  /* 0x000000085c58723c */ /* 0x020fec00000018b0 */
        /* <DEDUP_REMOVED lines=14> */
[----:B------:R-:W3:Y:S01]  /*7270*/  S2R R187, SR_TID.X ;  /* 0x0000000000bb7919 */ /* 0x000ee20000002100 */
[----:B------:R-:W-:Y:S01]  /*7280*/  IMAD.MOV.U32 R102, RZ, RZ, R105 ;  /* 0x000000ffff667224 */ /* 0x000fe200078e0069 */
[----:B------:R-:W-:Y:S01]  /*7290*/  MOV R108, R103 ;  /* 0x00000067006c7202 */ /* 0x000fe20000000f00 */
[----:B------:R-:W-:Y:S01]  /*72a0*/  IMAD.MOV.U32 R107, RZ, RZ, R104 ;  /* 0x000000ffff6b7224 */ /* 0x000fe200078e0068 */
[----:B------:R-:W-:Y:S01]  /*72b0*/  ULDC UR10, c[0x0][0x2d0] ;  /* 0x0000b400000a7ab9 */ /* 0x000fe20000000800 */
[----:B------:R-:W-:Y:S01]  /*72c0*/  ULDC UR5, c[0x0][0x39c] ;  /* 0x0000e70000057ab9 */ /* 0x000fe20000000800 */
[----:B------:R-:W-:Y:S01]  /*72d0*/  ULDC.64 UR6, c[0x0][0x248] ;  /* 0x0000920000067ab9 */ /* 0x000fe20000000a00 */
[----:B-1----:R1:W-:Y:S01]  /*72e0*/  STL.64 [R1], R6 ;  /* 0x0000000601007387 */ /* 0x0023e20000100a00 */
[----:B---3--:R-:W-:-:S05]  /*72f0*/  LOP3.LUT R187, R187, 0x3, RZ, 0xc0, !PT ;  /* 0x00000003bbbb7812 */ /* 0x008fca00078ec0ff */
[----:B------:R-:W-:-:S05]  /*7300*/  IMAD R238, R187, -0x2, R238 ;  /* 0xfffffffebbee7824 */ /* 0x000fca00078e02ee */
[----:B------:R-:W-:Y:S01]  /*7310*/  IADD3 R238, R101, R238, -R204 ;  /* 0x000000ee65ee7210 */ /* 0x000fe20007ffe8cc */
[----:B------:R-:W-:Y:S01]  /*7320*/  IMAD.MOV.U32 R101, RZ, RZ, R106 ;  /* 0x000000ffff657224 */ /* 0x000fe200078e006a */
[----:B--2---:R-:W-:Y:S01]  /*7330*/  ISETP.GE.AND P4, PT, R190, UR4, PT ;  /* 0x00000004be007c0c */ /* 0x004fe2000bf86270 */
[----:B------:R-:W-:-:S12]  /*7340*/  ULDC UR4, c[0x0][0x2ec] ;  /* 0x0000bb0000047ab9 */ /* 0x000fd80000000800 */
[----:B------:R-:W2:Y:S08]  /*7350*/  @!P4 LDC.64 R4, c[0x0][0x220] ;  /* 0x00008800ff04cb82 */ /* 0x000eb00000000a00 */
[----:B------:R-:W3:Y:S01]  /*7360*/  @!P4 LDC.64 R2, c[0x0][0x220] ;  /* 0x00008800ff02cb82 */ /* 0x000ee20000000a00 */
[----:B--2---:R1:W-:Y:S04]  /*7370*/  @!P4 STL.64 [R1+0x28], R4 ;  /* 0x000028040100c387 */ /* 0x0043e80000100a00 */
[----:B---3--:R1:W-:Y:S01]  /*7380*/  @!P4 STL.64 [R1+0x20], R2 ;  /* 0x000020020100c387 */ /* 0x0083e20000100a00 */
[----:B------:R-:W-:Y:S05]  /*7390*/  BRA `(.L_x_749) ;  /* 0x0000000400087947 */ /* 0x000fea0003800000 */
.L_x_751:
[----:B------:R-:W2:Y:S01]  /*73a0*/  LDL.64 R236, [R1+0x50] ;  /* 0x0000500001ec7983 */ /* 0x000ea20000100a00 */
[----:B------:R-:W1:Y:S01]  /*73b0*/  @!P4 LDC.64 R8, c[0x0][0x218] ;  /* 0x00008600ff08cb82 */ /* 0x000e620000000a00 */
[----:B------:R-:W-:Y:S02]  /*73c0*/  VIADD R2, R227, 0xffffffff ;  /* 0xffffffffe3027836 */ /* 0x000fe40000000000 */
[----:B------:R-:W3:Y:S02]  /*73d0*/  LDL.64 R234, [R1+0x38] ;  /* 0x0000380001ea7983 */ /* 0x000ee40000100a00 */
[----:B------:R-:W-:Y:S01]  /*73e0*/  IMAD.WIDE.U32 R4, R2, UR6, RZ ;  /* 0x0000000602047c25 */ /* 0x000fe2000f8e00ff */
        /* <DEDUP_REMOVED lines=28> */
[----:B------:R-:W-:Y:S01]  /*75b0*/  @!P4 LEA R10, P6, R4, R10, 0x1 ;  /* 0x0000000a040ac211 */ /* 0x000fe200078c08ff */
        /* <DEDUP_REMOVED lines=32> */
.L_x_749:
[----:B-12---:R-:W2:Y:S01]  /*77c0*/  LDL R2, [R1+0x18] ;  /* 0x0000180001027983 */ /* 0x006ea20000100800 */
[----:B------:R-:W-:Y:S04]  /*77d0*/  DEPBAR.LE SB0, 0x0 ;  /* 0x000080000000791a */ /* 0x000fe80000000000 */
[----:B------:R-:W3:Y:S04]  /*77e0*/  LDL R0, [R1+0x1c] ;  /* 0x00001c0001007983 */ /* 0x000ee80000100800 */
[----:B------:R-:W4:Y:S04]  /*77f0*/  LDL R17, [R1] ;  /* 0x0000000001117983 */ /* 0x000f280000100800 */
[----:B------:R-:W5:Y:S04]  /*7800*/  LDL R18, [R1+0x4] ;  /* 0x0000040001127983 */ /* 0x000f680000100800 */
[----:B------:R-:W5:Y:S06]  /*7810*/  LDL.64 R6, [R1+0x48] ;  /* 0x0000480001067983 */ /* 0x000f6c0000100a00 */
        /* <DEDUP_REMOVED lines=11> */
[----:B------:R-:W-:Y:S01]  /*78d0*/  SHF.R.S32.HI R0, RZ, 0x1f, R227 ;  /* 0x0000001fff007819 */ /* 0x000fe200000114e3 */
[CC--:B----4-:R-:W-:Y:S04]  /*78e0*/  IMAD.WIDE.U32 R2, R227.reuse, R17.reuse, RZ ;  /* 0x00000011e3027225 */ /* 0x0d0fe800078e00ff */
[----:B------:R-:W-:Y:S04]  /*78f0*/  IMAD R0, R0, R17, RZ ;  /* 0x0000001100007224 */ /* 0x000fe800078e02ff */
[----:B------:R-:W1:Y:S01]  /*7900*/  @!P3 LDC.64 R12, c[0x0][0x220] ;  /* 0x00008800ff0cbb82 */ /* 0x000e620000000a00 */
[----:B-----5:R-:W-:Y:S01]  /*7910*/  IMAD R4, R227, R18, R0 ;  /* 0x00000012e3047224 */ /* 0x020fe200078e0200 */
[C---:B------:R-:W-:Y:S06]  /*7920*/  LEA R0, P0, R2.reuse, R6, 0x6 ;  /* 0x0000000602007211 */ /* 0x040fec00078030ff */
[----:B------:R-:W2:Y:S01]  /*7930*/  @!P2 LDC.64 R10, c[0x0][0x220] ;  /* 0x00008800ff0aab82 */ /* 0x000ea20000000a00 */
[----:B------:R-:W-:Y:S05]  /*7940*/  IMAD.IADD R3, R3, 0x1, R4 ;  /* 0x0000000103037824 */ /* 0x000fea00078e0204 */
[----:B------:R-:W-:Y:S02]  /*7950*/  LEA.HI.X R3, R2, R19, R3, 0x6, P0 ;  /* 0x0000001302037211 */ /* 0x000fe400000f3403 */
[----:B------:R-:W3:Y:S01]  /*7960*/  @!P3 LDC.64 R6, c[0x0][0x220] ;  /* 0x00008800ff06bb82 */ /* 0x000ee20000000a00 */
[C---:B------:R-:W-:Y:S02]  /*7970*/  @!P4 LEA R4, P0, R0.reuse, R5, 0x1 ;  /* 0x000000050004c211 */ /* 0x040fe400078008ff */
[C---:B------:R-:W-:Y:S02]  /*7980*/  LEA R2, P6, R17.reuse, R0, 0x5 ;  /* 0x0000000011027211 */ /* 0x040fe400078c28ff */
        /* <DEDUP_REMOVED lines=11> */
[----:B------:R-:W-:Y:S01]  /*7a40*/  @!P2 LEA.HI.X R11, R0, R11, R3, 0x1, P0 ;  /* 0x0000000b000ba211 */ /* 0x000fe200000f0c03 */
[----:B------:R-:W-:Y:S01]  /*7a50*/  IMAD.MOV.U32 R0, RZ, RZ, -0x40 ;  /* 0xffffffc0ff007424 */ /* 0x000fe200078e00ff */
[----:B------:R-:W-:Y:S02]  /*7a60*/  LEA.HI.X R3, R17, R3, R18, 0x5, P6 ;  /* 0x0000000311037211 */ /* 0x000fe400030f2c12 */
[C---:B---3--:R-:W-:Y:S01]  /*7a70*/  @!P3 LEA R6, P1, R2.reuse, R6, 0x1 ;  /* 0x000000060206b211 */ /* 0x048fe200078208ff */
[----:B------:R-:W-:Y:S01]  /*7a80*/  @!PT LDS RZ, [RZ] ;  /* 0x00000000fffff984 */ /* 0x000fe20000000800 */
[----:B------:R-:W-:Y:S01]  /*7a90*/  @!PT LDS RZ, [RZ] ;  /* 0x00000000fffff984 */ /* 0x000fe20000000800 */
[----:B------:R-:W-:Y:S01]  /*7aa0*/  @!PT LDS RZ, [RZ] ;  /* 0x00000000fffff984 */ /* 0x000fe20000000800 */
[----:B------:R-:W-:Y:S01]  /*7ab0*/  @!P3 LDGSTS.E.BYPASS.LTC128B.128 [R226+0xa000], desc[UR8][R12.64+0x40] ;  /* 0x0a0000400ce2bfae */ /* 0x000fe2000b901d48 */
[C-C-:B------:R-:W-:Y:S01]  /*7ac0*/  @!P4 LEA.HI.X R9, R2.reuse, R16, R3.reuse, 0x1, P5 ;  /* 0x000000100209c211 */ /* 0x140fe200028f0c03 */
[C---:B------:R-:W-:Y:S01]  /*7ad0*/  IMAD R0, R227.reuse, R0, 0x40 ;  /* 0x00000040e3007424 */ /* 0x040fe200078e0200 */
[--C-:B------:R-:W-:Y:S03]  /*7ae0*/  @!P3 LEA.HI.X R7, R2, R7, R3.reuse, 0x1, P1 ;  /* 0x000000070207b211 */ /* 0x100fe600008f0c03 */
[----:B------:R-:W-:Y:S02]  /*7af0*/  IMAD.IADD R0, R238, 0x1, R0 ;  /* 0x00000001ee007824 */ /* 0x000fe400078e0200 */
[----:B------:R-:W-:Y:S01]  /*7b00*/  @P2 STS.128 [R226+0xb000], RZ ;  /* 0x00b000ffe2002388 */ /* 0x000fe20000000c00 */
[C---:B----4-:R-:W-:Y:S04]  /*7b10*/  @!P2 LEA R4, P0, R2.reuse, R14, 0x1 ;  /* 0x0000000e0204a211 */ /* 0x050fe800078008ff */
[----:B------:R-:W-:Y:S03]  /*7b20*/  @!P2 LEA.HI.X R5, R2, R15, R3, 0x1, P0 ;  /* 0x0000000f0205a211 */ /* 0x000fe600000f0c03 */
[----:B------:R-:W-:Y:S01]  /*7b30*/  @!PT LDS RZ, [RZ] ;  /* 0x00000000fffff984 */ /* 0x000fe20000000800 */
[----:B------:R-:W-:Y:S01]  /*7b40*/  @!PT LDS RZ, [RZ] ;  /* 0x00000000fffff984 */ /* 0x000fe20000000800 */
[----:B------:R-:W-:Y:S01]  /*7b50*/  @!PT LDS RZ, [RZ] ;  /* 0x00000000fffff984 */ /* 0x000fe20000000800 */
[----:B------:R-:W-:Y:S01]  /*7b60*/  @!P2 LDGSTS.E.BYPASS.LTC128B.128 [R226+0xb000], desc[UR8][R10.64+0x80] ;  /* 0x0b0000800ae2afae */ /* 0x000fe2000b901d48 */
[----:B------:R-:W-:Y:S04]  /*7b70*/  IMAD R2, R227, -0x40, R238 ;  /* 0xffffffc0e3027824 */ /* 0x000fe800078e02ee */
[----:B------:R-:W-:Y:S03]  /*7b80*/  VIADD R3, R2, 0x8 ;  /* 0x0000000802037836 */ /* 0x000fe60000000000 */
        /* <DEDUP_REMOVED lines=68> */
[----:B------:R-:W-:Y:S03]  /*7fd0*/  HMMA.16816.F32 R64, R180, R202, R64 ;  /* 0x000000cab440723c */ /* 0x000fe60000001840 */
[----:B------:R-:W5:Y:S03]  /*7fe0*/  LDSM.16.M88.4 R180, [R223+0x7400] ;  /* 0x00740000dfb4783b */ /* 0x000f660000000200 */
[-C--:B----4-:R-:W-:Y:S05]  /*7ff0*/  HMMA.16816.F32 R4, R176, R204.reuse, R4 ;  /* 0x000000ccb004723c */ /* 0x090fea0000001804 */
[----:B------:R-:W4:Y:S01]  /*8000*/  LDSM.16.M88.4 R200, [R223+0x7800] ;  /* 0x00780000dfc8783b */ /* 0x000f220000000200 */
        /* <DEDUP_REMOVED lines=30> */
[----:B------:R-:W2:Y:S05]  /*81f0*/  LDSM.16.M88.4 R180, [R224+0x5000] ;  /* 0x00500000e0b4783b */ /* 0x000eaa0000000200 */
[-C--:B----4-:R-:W-:Y:S06]  /*8200*/  HMMA.16816.F32 R36, R188, R200.reuse, R36 ;  /* 0x000000c8bc24723c */ /* 0x090fec0000001824 */
[C---:B------:R-:W-:Y:S06]  /*8210*/  HMMA.16816.F32 R40, R216.reuse, R200, R40 ;  /* 0x000000c8d828723c */ /* 0x040fec0000001828 */
[-C--:B------:R-:W-:Y:S06]  /*8220*/  HMMA.16816.F32 R44, R216, R202.reuse, R44 ;  /* 0x000000cad82c723c */ /* 0x080fec000000182c */
[C---:B------:R-:W-:Y:S01]  /*8230*/  HMMA.16816.F32 R48, R188.reuse, R202, R48 ;  /* 0x000000cabc30723c */ /* 0x040fe20000001830 */
[----:B------:R-:W3:Y:S05]  /*8240*/  LDSM.16.M88.4 R200, [R221+0x8c00] ;  /* 0x008c0000ddc8783b */ /* 0x000eea0000000200 */
[-C--:B------:R-:W-:Y:S06]  /*8250*/  HMMA.16816.F32 R52, R188, R204.reuse, R52 ;  /* 0x000000ccbc34723c */ /* 0x080fec0000001834 */
[C---:B------:R-:W-:Y:S06]  /*8260*/  HMMA.16816.F32 R56, R216.reuse, R204, R56 ;  /* 0x000000ccd838723c */ /* 0x040fec0000001838 */
[-C--:B------:R-:W-:Y:S06]  /*8270*/  HMMA.16816.F32 R60, R216, R206.reuse, R60 ;  /* 0x000000ced83c723c */ /* 0x080fec000000183c */
[----:B------:R-:W-:Y:S01]  /*8280*/  HMMA.16816.F32 R64, R188, R206, R64 ;  /* 0x000000cebc40723c */ /* 0x000fe20000001840 */
[----:B------:R-:W4:Y:S05]  /*8290*/  LDSM.16.M88.4 R188, [R225+0x5000] ;  /* 0x00500000e1bc783b */ /* 0x000f2a0000000200 */
[-C--:B-1----:R-:W-:Y:S06]  /*82a0*/  HMMA.16816.F32 R4, R176, R184.reuse, R4 ;  /* 0x000000b8b004723c */ /* 0x082fec0000001804 */
[C---:B--2---:R-:W-:Y:S06]  /*82b0*/  HMMA.16816.F32 R8, R180.reuse, R184, R8 ;  /* 0x000000b8b408723c */ /* 0x044fec0000001808 */
        /* <DEDUP_REMOVED lines=13> */
[----:B------:R-:W-:Y:S06]  /*8390*/  HMMA.16816.F32 R64, R176, R202, R64 ;  /* 0x000000cab040723c */ /* 0x000fec0000001840 */
[-C--:B------:R-:W-:Y:S06]  /*83a0*/  HMMA.16816.F32 R4, R208, R212.reuse, R4 ;  /* 0x000000d4d004723c */ /* 0x080fec0000001804 */
[C---:B----4-:R-:W-:Y:S06]  /*83b0*/  HMMA.16816.F32 R8, R188.reuse, R212, R8 ;  /* 0x000000d4bc08723c */ /* 0x050fec0000001808 */
        /* <DEDUP_REMOVED lines=11> */
[----:B------:R-:W-:Y:S01]  /*8470*/  MUFU.TANH R176, R7 ;  /* 0x0000000700b07308 */ /* 0x000fe20000002400 */
[----:B------:R-:W-:Y:S01]  /*8480*/  FMUL.FTZ R15, R15, UR5 ;  /* 0x000000050f0f7c20 */ /* 0x000fe20008410000 */
[----:B------:R-:W-:Y:S01]  /*8490*/  FMUL.FTZ R14, R14, UR5 ;  /* 0x000000050e0e7c20 */ /* 0x000fe20008410000 */
[----:B------:R-:W-:Y:S01]  /*84a0*/  FMUL.FTZ R12, R12, UR5 ;  /* 0x000000050c0c7c20 */ /* 0x000fe20008410000 */
[----:B------:R-:W-:Y:S01]  /*84b0*/  FMUL.FTZ R13, R13, UR5 ;  /* 0x000000050d0d7c20 */ /* 0x000fe20008410000 */
[----:B------:R-:W-:Y:S01]  /*84c0*/  FMUL.FTZ R19, R19, UR5 ;  /* 0x0000000513137c20 */ /* 0x000fe20008410000 */
[----:B------:R-:W-:Y:S04]  /*84d0*/  FMUL.FTZ R17, R17, UR5 ;  /* 0x0000000511117c20 */ /* 0x000fe80008410000 */
[----:B------:R-:W-:Y:S01]  /*84e0*/  MUFU.TANH R104, R4 ;  /* 0x0000000400687308 */ /* 0x000fe20000002400 */
[----:B------:R-:W-:Y:S01]  /*84f0*/  FMUL.FTZ R18, R18, UR5 ;  /* 0x0000000512127c20 */ /* 0x000fe20008410000 */
[----:B------:R-:W-:Y:S08]  /*8500*/  FMUL.FTZ R16, R16, UR5 ;  /* 0x0000000510107c20 */ /* 0x000ff00008410000 */
[----:B------:R1:W-:Y:S10]  /*8510*/  MUFU.TANH R219, R5 ;  /* 0x0000000500db7308 */ /* 0x0003f40000002400 */
[----:B------:R-:W2:Y:S10]  /*8520*/  MUFU.TANH R177, R9 ;  /* 0x0000000900b17308 */ /* 0x000eb40000002400 */
[----:B------:R-:W-:Y:S01]  /*8530*/  MUFU.TANH R205, R10 ;  /* 0x0000000a00cd7308 */ /* 0x000fe20000002400 */
[----:B-1----:R-:W1:Y:S09]  /*8540*/  LDSM.16.M88.4 R4, [R223+0x8400] ;  /* 0x00840000df04783b */ /* 0x002e720000000200 */
[----:B------:R-:W-:Y:S10]  /*8550*/  MUFU.TANH R216, R11 ;  /* 0x0000000b00d87308 */ /* 0x000ff40000002400 */
[----:B------:R3:W-:Y:S10]  /*8560*/  MUFU.TANH R217, R8 ;  /* 0x0000000800d97308 */ /* 0x0007f40000002400 */
[----:B------:R4:W5:Y:S10]  /*8570*/  MUFU.TANH R178, R15 ;  /* 0x0000000f00b27308 */ /* 0x0009740000002400 */
[----:B------:R2:W-:Y:S01]  /*8580*/  MUFU.TANH R215, R12 ;  /* 0x0000000c00d77308 */ /* 0x0005e20000002400 */
[----:B---3--:R-:W3:Y:S09]  /*8590*/  LDSM.16.M88.4 R8, [R223+0x8800] ;  /* 0x00880000df08783b */ /* 0x008ef20000000200 */
[----:B------:R-:W-:Y:S01]  /*85a0*/  MUFU.TANH R207, R17 ;  /* 0x0000001100cf7308 */ /* 0x000fe20000002400 */
[-C--:B-1----:R-:W-:Y:S03]  /*85b0*/  HMMA.16816.F32 R20, R208, R4.reuse, R20 ;  /* 0x00000004d014723c */ /* 0x082fe60000001814 */
[C---:B----4-:R-:W-:Y:S03]  /*85c0*/  VIADD R15, R2.reuse, 0x30 ;  /* 0x00000030020f7836 */ /* 0x050fe60000000000 */
[C---:B------:R-:W-:Y:S03]  /*85d0*/  HMMA.16816.F32 R24, R188.reuse, R4, R24 ;  /* 0x00000004bc18723c */ /* 0x040fe60000001818 */
[----:B------:R1:W-:Y:S02]  /*85e0*/  MUFU.TANH R212, R14 ;  /* 0x0000000e00d47308 */ /* 0x0003e40000002400 */
[C---:B--2---:R-:W-:Y:S01]  /*85f0*/  VIADD R12, R2.reuse, 0xfffffff7 ;  /* 0xfffffff7020c7836 */ /* 0x044fe20000000000 */
[-C--:B------:R-:W-:Y:S07]  /*8600*/  HMMA.16816.F32 R28, R188, R6.reuse, R28 ;  /* 0x00000006bc1c723c */ /* 0x080fee000000181c */
[----:B------:R-:W-:Y:S01]  /*8610*/  MUFU.TANH R201, R19 ;  /* 0x0000001300c97308 */ /* 0x000fe20000002400 */
[C---:B------:R-:W-:Y:S01]  /*8620*/  IADD3 R5, -R2.reuse, -0x7, RZ ;  /* 0xfffffff902057810 */ /* 0x040fe20007ffe1ff */
[C---:B------:R-:W-:Y:S08]  /*8630*/  HMMA.16816.F32 R32, R208.reuse, R6, R32 ;  /* 0x00000006d020723c */ /* 0x040ff00000001820 */
[----:B------:R-:W-:Y:S03]  /*8640*/  MUFU.TANH R218, R13 ;  /* 0x0000000d00da7308 */ /* 0x000fe60000002400 */
[C---:B------:R-:W-:Y:S01]  /*8650*/  VIADD R4, R2.reuse, 0x3f ;  /* 0x0000003f02047836 */ /* 0x040fe20000000000 */
[C---:B------:R-:W-:Y:S01]  /*8660*/  IADD3 R6, -R2.reuse, -0x8, RZ ;  /* 0xfffffff802067810 */ /* 0x040fe20007ffe1ff */
[----:B-1----:R-:W-:Y:S03]  /*8670*/  VIADD R14, R2, 0x2f ;  /* 0x0000002f020e7836 */ /* 0x002fe60000000000 */
[----:B------:R-:W-:Y:S01]  /*8680*/  ISETP.GE.AND P6, PT, R4, RZ, PT ;  /* 0x000000ff0400720c */ /* 0x000fe20003fc6270 */
[----:B------:R-:W-:Y:S01]  /*8690*/  FMUL.FTZ R26, R26, UR5 ;  /* 0x000000051a1a7c20 */ /* 0x000fe20008410000 */
[----:B------:R-:W1:Y:S01]  /*86a0*/  MUFU.TANH R110, R18 ;  /* 0x00000012006e7308 */ /* 0x000e620000002400 */
[-C--:B---3--:R-:W-:Y:S03]  /*86b0*/  HMMA.16816.F32 R36, R208, R8.reuse, R36 ;  /* 0x00000008d024723c */ /* 0x088fe60000001824 */
[----:B------:R-:W-:Y:S01]  /*86c0*/  FMUL.FTZ R25, R25, UR5 ;  /* 0x0000000519197c20 */ /* 0x000fe20008410000 */
[----:B------:R-:W-:Y:S01]  /*86d0*/  FMUL.FTZ R30, R30, UR5 ;  /* 0x000000051e1e7c20 */ /* 0x000fe20008410000 */
[----:B------:R-:W-:Y:S01]  /*86e0*/  FMUL.FTZ R29, R29, UR5 ;  /* 0x000000051d1d7c20 */ /* 0x000fe20008410000 */
[C---:B------:R-:W-:Y:S03]  /*86f0*/  HMMA.16816.F32 R40, R188.reuse, R8, R40 ;  /* 0x00000008bc28723c */ /* 0x040fe60000001828 */
[----:B------:R2:W-:Y:S02]  /*8700*/  MUFU.TANH R193, R26 ;  /* 0x0000001a00c17308 */ /* 0x0005e40000002400 */
[----:B------:R-:W-:Y:S01]  /*8710*/  @!P6 IADD3 R4, -R0, 0x1, RZ ;  /* 0x000000010004e810 */ /* 0x000fe20007ffe1ff */
[-C--:B------:R-:W-:Y:S07]  /*8720*/  HMMA.16816.F32 R44, R188, R10.reuse, R44 ;  /* 0x0000000abc2c723c */ /* 0x080fee000000182c */
[----:B------:R3:W-:Y:S01]  /*8730*/  MUFU.TANH R187, R25 ;  /* 0x0000001900bb7308 */ /* 0x0007e20000002400 */
[----:B------:R-:W-:Y:S03]  /*8740*/  ISETP.GE.AND P6, PT, R12, RZ, PT ;  /* 0x000000ff0c00720c */ /* 0x000fe60003fc6270 */
[----:B------:R-:W-:Y:S01]  /*8750*/  VIADD R8, R2, 0x7 ;  /* 0x0000000702087836 */ /* 0x000fe20000000000 */
[----:B------:R-:W-:Y:S01]  /*8760*/  I2FP.F32.S32 R4, R4 ;  /* 0x0000000400047245 */ /* 0x000fe20000201400 */
[C---:B------:R-:W-:Y:S04]  /*8770*/  HMMA.16816.F32 R48, R208.reuse, R10, R48 ;  /* 0x0000000ad030723c */ /* 0x040fe80000001830 */
[----:B------:R4:W-:Y:S01]  /*8780*/  MUFU.TANH R195, R30 ;  /* 0x0000001e00c37308 */ /* 0x0009e20000002400 */
[CC--:B------:R-:W-:Y:S01]  /*8790*/  FFMA.FTZ R177, R4.reuse, -R100.reuse, R177 ;  /* 0x8000006404b17223 */ /* 0x0c0fe200000100b1 */
[----:B-----5:R-:W-:Y:S01]  /*87a0*/  FFMA.FTZ R178, R4, -R100, R178 ;  /* 0x8000006404b27223 */ /* 0x020fe200000100b2 */
[----:B------:R-:W-:Y:S01]  /*87b0*/  IABS R4, R2 ;  /* 0x0000000200047213 */ /* 0x000fe20000000000 */
[C---:B--2---:R-:W-:Y:S03]  /*87c0*/  VIADD R26, R2.reuse, 0x28 ;  /* 0x00000028021a7836 */ /* 0x044fe60000000000 */
[C---:B------:R-:W-:Y:S03]  /*87d0*/  VIADD R19, R2.reuse, 0xfffffff0 ;  /* 0xfffffff002137836 */ /* 0x040fe60000000000 */
[----:B------:R2:W-:Y:S01]  /*87e0*/  MUFU.TANH R199, R29 ;  /* 0x0000001d00c77308 */ /* 0x0005e20000002400 */
[----:B------:R-:W-:Y:S01]  /*87f0*/  IMAD.MOV.U32 R10, RZ, RZ, R4 ;  /* 0x000000ffff0a7224 */ /* 0x000fe200078e0004 */
[C---:B------:R-:W-:Y:S01]  /*8800*/  @!P6 IADD3 R12, -R2.reuse, 0x9, RZ ;  /* 0x00000009020ce810 */ /* 0x040fe20007ffe1ff */
[----:B---3--:R-:W-:Y:S01]  /*8810*/  VIADD R25, R2, 0xffffffe7 ;  /* 0xffffffe702197836 */ /* 0x008fe20000000000 */
[----:B------:R-:W-:Y:S01]  /*8820*/  ISETP.GE.AND P6, PT, R14, RZ, PT ;  /* 0x000000ff0e00720c */ /* 0x000fe20003fc6270 */
[----:B------:R-:W-:Y:S02]  /*8830*/  VIADD R17, R2, 0x38 ;  /* 0x0000003802117836 */ /* 0x000fe40000000000 */
[----:B------:R-:W-:Y:S01]  /*8840*/  FMUL.FTZ R20, R20, UR5 ;  /* 0x0000000514147c20 */ /* 0x000fe20008410000 */
[C---:B------:R-:W-:Y:S02]  /*8850*/  VIADD R9, R2.reuse, 0x48 ;  /* 0x0000004802097836 */ /* 0x040fe40000000000 */
[----:B------:R3:W-:Y:S01]  /*8860*/  MUFU.TANH R204, R16 ;  /* 0x0000001000cc7308 */ /* 0x0007e20000002400 */
[C---:B----4-:R-:W-:Y:S01]  /*8870*/  VIADD R30, R2.reuse, 0xffffffe0 ;  /* 0xffffffe0021e7836 */ /* 0x050fe20000000000 */
[----:B------:R-:W-:Y:S01]  /*8880*/  I2FP.F32.S32 R10, R10 ;  /* 0x0000000a000a7245 */ /* 0x000fe20000201400 */
[C---:B------:R-:W-:Y:S01]  /*8890*/  VIADD R18, R2.reuse, 0xffffffff ;  /* 0xffffffff02127836 */ /* 0x040fe20000000000 */
[----:B------:R-:W-:Y:S01]  /*88a0*/  ISETP.GE.AND P5, PT, R9, RZ, PT ;  /* 0x000000ff0900720c */ /* 0x000fe20003fa6270 */
[----:B------:R-:W-:Y:S01]  /*88b0*/  VIADD R13, R2, 0xfffffff8 ;  /* 0xfffffff8020d7836 */ /* 0x000fe20000000000 */
[----:B------:R-:W-:Y:S01]  /*88c0*/  I2FP.F32.S32 R12, R12 ;  /* 0x0000000c000c7245 */ /* 0x000fe20000201400 */
[----:B------:R-:W-:Y:S03]  /*88d0*/  FMUL.FTZ R24, R24, UR5 ;  /* 0x0000000518187c20 */ /* 0x000fe60008410000 */
[----:B------:R4:W-:Y:S01]  /*88e0*/  MUFU.TANH R214, R20 ;  /* 0x0000001400d67308 */ /* 0x0009e20000002400 */
[----:B--2---:R-:W-:Y:S01]  /*88f0*/  VIADD R29, R2, 0x1f ;  /* 0x0000001f021d7836 */ /* 0x004fe20000000000 */
[----:B------:R-:W-:Y:S01]  /*8900*/  @!P6 IADD3 R14, -R0, 0x11, RZ ;  /* 0x00000011000ee810 */ /* 0x000fe20007ffe1ff */
[----:B------:R-:W-:Y:S01]  /*8910*/  VIADD R11, R2, 0x17 ;  /* 0x00000017020b7836 */ /* 0x000fe20000000000 */
[----:B------:R-:W-:Y:S01]  /*8920*/  ISETP.GE.AND P6, PT, R25, RZ, PT ;  /* 0x000000ff1900720c */ /* 0x000fe20003fc6270 */
[----:B------:R-:W-:Y:S01]  /*8930*/  FMUL.FTZ R27, R27, UR5 ;  /* 0x000000051b1b7c20 */ /* 0x000fe20008410000 */
[----:B------:R-:W-:Y:S01]  /*8940*/  ISETP.GE.AND P1, PT, R18, RZ, PT ;  /* 0x000000ff1200720c */ /* 0x000fe20003f26270 */
[----:B------:R-:W-:Y:S03]  /*8950*/  FMUL.FTZ R28, R28, UR5 ;  /* 0x000000051c1c7c20 */ /* 0x000fe60008410000 */
[----:B------:R2:W-:Y:S01]  /*8960*/  MUFU.TANH R192, R24 ;  /* 0x0000001800c07308 */ /* 0x0005e20000002400 */
[----:B------:R-:W-:Y:S01]  /*8970*/  @!P5 IADD3 R9, -R0, -0x8, RZ ;  /* 0xfffffff80009d810 */ /* 0x000fe20007ffe1ff */
[----:B---3--:R-:W-:Y:S01]  /*8980*/  VIADD R16, R2, 0x37 ;  /* 0x0000003702107836 */ /* 0x008fe20000000000 */
[----:B------:R-:W-:Y:S01]  /*8990*/  ISETP.GE.AND P5, PT, R17, RZ, PT ;  /* 0x000000ff1100720c */ /* 0x000fe20003fa6270 */
[----:B------:R-:W-:Y:S01]  /*89a0*/  FMUL.FTZ R31, R31, UR5 ;  /* 0x000000051f1f7c20 */ /* 0x000fe20008410000 */
[----:B------:R-:W-:Y:S01]  /*89b0*/  ISETP.GE.AND P0, PT, R13, RZ, PT ;  /* 0x000000ff0d00720c */ /* 0x000fe20003f06270 */
[----:B------:R-:W-:Y:S01]  /*89c0*/  FMUL.FTZ R32, R32, UR5 ;  /* 0x0000000520207c20 */ /* 0x000fe20008410000 */
[----:B------:R-:W-:Y:S03]  /*89d0*/  FMUL.FTZ R34, R34, UR5 ;  /* 0x0000000522227c20 */ /* 0x000fe60008410000 */
[----:B------:R3:W-:Y:S01]  /*89e0*/  MUFU.TANH R194, R27 ;  /* 0x0000001b00c27308 */ /* 0x0007e20000002400 */
[C---:B------:R-:W-:Y:S01]  /*89f0*/  @!P6 IADD3 R25, -R2.reuse, 0x19, RZ ;  /* 0x000000190219e810 */ /* 0x040fe20007ffe1ff */
[C---:B----4-:R-:W-:Y:S01]  /*8a00*/  VIADD R20, R2.reuse, 0xffffffef ;  /* 0xffffffef02147836 */ /* 0x050fe20000000000 */
[----:B------:R-:W-:Y:S01]  /*8a10*/  ISETP.GE.AND P6, PT, R29, RZ, PT ;  /* 0x000000ff1d00720c */ /* 0x000fe20003fc6270 */
[----:B------:R-:W-:Y:S01]  /*8a20*/  FMUL.FTZ R33, R33, UR5 ;  /* 0x0000000521217c20 */ /* 0x000fe20008410000 */
[----:B------:R-:W-:Y:S01]  /*8a30*/  @!P1 IADD3 R18, -R2, 0x1, RZ ;  /* 0x0000000102129810 */ /* 0x000fe20007ffe1ff */
[----:B------:R-:W-:Y:S01]  /*8a40*/  FMUL.FTZ R35, R35, UR5 ;  /* 0x0000000523237c20 */ /* 0x000fe20008410000 */
[----:B------:R-:W-:Y:S03]  /*8a50*/  ISETP.GE.AND P1, PT, R16, RZ, PT ;  /* 0x000000ff1000720c */ /* 0x000fe60003f26270 */
[----:B------:R4:W-:Y:S01]  /*8a60*/  MUFU.TANH R186, R28 ;  /* 0x0000001c00ba7308 */ /* 0x0009e20000002400 */
[----:B------:R-:W-:Y:S01]  /*8a70*/  @!P5 IADD3 R17, -R0, 0x8, RZ ;  /* 0x000000080011d810 */ /* 0x000fe20007ffe1ff */
[----:B--2---:R-:W-:Y:S01]  /*8a80*/  VIADD R24, R2, 0xffffffe8 ;  /* 0xffffffe802187836 */ /* 0x004fe20000000000 */
[----:B------:R-:W-:Y:S01]  /*8a90*/  ISETP.GE.AND P5, PT, R19, RZ, PT ;  /* 0x000000ff1300720c */ /* 0x000fe20003fa6270 */
[----:B------:R-:W-:Y:S01]  /*8aa0*/  FMUL.FTZ R36, R36, UR5 ;  /* 0x0000000524247c20 */ /* 0x000fe20008410000 */
[----:B------:R-:W-:Y:S01]  /*8ab0*/  @!P0 IADD3 R13, -R2, 0x8, RZ ;  /* 0x00000008020d8810 */ /* 0x000fe20007ffe1ff */
[----:B------:R-:W-:Y:S01]  /*8ac0*/  FMUL.FTZ R22, R22, UR5 ;  /* 0x0000000516167c20 */ /* 0x000fe20008410000 */
[----:B------:R-:W-:Y:S03]  /*8ad0*/  ISETP.GE.AND P0, PT, R15, RZ, PT ;  /* 0x000000ff0f00720c */ /* 0x000fe60003f06270 */
[----:B------:R2:W-:Y:S01]  /*8ae0*/  MUFU.TANH R197, R31 ;  /* 0x0000001f00c57308 */ /* 0x0005e20000002400 */
[----:B------:R-:W-:Y:S01]  /*8af0*/  @!P6 IADD3 R29, -R0, 0x21, RZ ;  /* 0x00000021001de810 */ /* 0x000fe20007ffe1ff */
[----:B---3--:R-:W-:Y:S01]  /*8b00*/  VIADD R27, R2, 0x27 ;  /* 0x00000027021b7836 */ /* 0x008fe20000000000 */
[----:B------:R-:W-:Y:S01]  /*8b10*/  ISETP.GE.AND P6, PT, R3, RZ, PT ;  /* 0x000000ff0300720c */ /* 0x000fe20003fc6270 */
[----:B------:R-:W-:Y:S01]  /*8b20*/  FMUL.FTZ R23, R23, UR5 ;  /* 0x0000000517177c20 */ /* 0x000fe20008410000 */
[----:B------:R-:W-:Y:S01]  /*8b30*/  @!P1 IADD3 R16, -R0, 0x9, RZ ;  /* 0x0000000900109810 */ /* 0x000fe20007ffe1ff */
[----:B------:R-:W-:Y:S01]  /*8b40*/  FMUL.FTZ R21, R21, UR5 ;  /* 0x0000000515157c20 */ /* 0x000fe20008410000 */
[----:B------:R-:W-:Y:S03]  /*8b50*/  SEL R6, R6, R3, !P6 ;  /* 0x0000000306067207 */ /* 0x000fe60007000000 */
[----:B------:R3:W-:Y:S01]  /*8b60*/  MUFU.TANH R181, R32 ;  /* 0x0000002000b57308 */ /* 0x0007e20000002400 */
[C---:B------:R-:W-:Y:S01]  /*8b70*/  @!P5 IADD3 R19, -R2.reuse, 0x10, RZ ;  /* 0x000000100213d810 */ /* 0x040fe20007ffe1ff */
[----:B----4-:R-:W-:Y:S01]  /*8b80*/  VIADD R28, R2, 0x20 ;  /* 0x00000020021c7836 */ /* 0x010fe20000000000 */
[----:B------:R-:W-:Y:S01]  /*8b90*/  I2FP.F32.S32 R6, R6 ;  /* 0x0000000600067245 */ /* 0x000fe20000201400 */
[----:B------:R-:W-:Y:S01]  /*8ba0*/  FMUL.FTZ R46, R46, UR5 ;  /* 0x000000052e2e7c20 */ /* 0x000fe20008410000 */
[----:B------:R-:W-:Y:S01]  /*8bb0*/  ISETP.GE.AND P5, PT, R26, RZ, PT ;  /* 0x000000ff1a00720c */ /* 0x000fe20003fa6270 */
[----:B------:R-:W-:Y:S01]  /*8bc0*/  FMUL.FTZ R45, R45, UR5 ;  /* 0x000000052d2d7c20 */ /* 0x000fe20008410000 */
[----:B------:R-:W-:Y:S03]  /*8bd0*/  @!P0 IADD3 R15, -R0, 0x10, RZ ;  /* 0x00000010000f8810 */ /* 0x000fe60007ffe1ff */
[----:B------:R4:W-:Y:S01]  /*8be0*/  MUFU.TANH R184, R34 ;  /* 0x0000002200b87308 */ /* 0x0009e20000002400 */
[-C--:B------:R-:W-:Y:S01]  /*8bf0*/  FFMA.FTZ R111, R6, -R100.reuse, R111 ;  /* 0x80000064066f7223 */ /* 0x080fe2000001006f */
[----:B-1----:R-:W-:Y:S01]  /*8c00*/  FFMA.FTZ R110, R10, -R100, R110 ;  /* 0x800000640a6e7223 */ /* 0x002fe2000001006e */
[----:B------:R-:W-:Y:S01]  /*8c10*/  ISETP.GE.AND P1, PT, R20, RZ, PT ;  /* 0x000000ff1400720c */ /* 0x000fe20003f26270 */
[----:B--2---:R-:W-:Y:S01]  /*8c20*/  VIADD R31, R2, 0xffffffdf ;  /* 0xffffffdf021f7836 */ /* 0x004fe20000000000 */
[----:B------:R-:W-:Y:S01]  /*8c30*/  ISETP.GE.AND P0, PT, R24, RZ, PT ;  /* 0x000000ff1800720c */ /* 0x000fe20003f06270 */
[----:B------:R-:W-:Y:S01]  /*8c40*/  FMUL.FTZ R41, R41, UR5 ;  /* 0x0000000529297c20 */ /* 0x000fe20008410000 */
[----:B------:R-:W-:Y:S03]  /*8c50*/  I2FP.F32.S32 R9, R9 ;  /* 0x0000000900097245 */ /* 0x000fe60000201400 */
[----:B------:R1:W-:Y:S01]  /*8c60*/  MUFU.TANH R180, R33 ;  /* 0x0000002100b47308 */ /* 0x0003e20000002400 */
[----:B---3--:R-:W-:Y:S01]  /*8c70*/  VIADD R32, R2, 0xffffffd8 ;  /* 0xffffffd802207836 */ /* 0x008fe20000000000 */
[----:B------:R-:W-:Y:S01]  /*8c80*/  @!P5 IADD3 R26, -R0, 0x18, RZ ;  /* 0x00000018001ad810 */ /* 0x000fe20007ffe1ff */
[----:B------:R-:W-:Y:S01]  /*8c90*/  FMUL.FTZ R47, R47, UR5 ;  /* 0x000000052f2f7c20 */ /* 0x000fe20008410000 */
[----:B------:R-:W-:Y:S01]  /*8ca0*/  ISETP.GE.AND P5, PT, R30, RZ, PT ;  /* 0x000000ff1e00720c */ /* 0x000fe20003fa6270 */
[----:B------:R-:W-:Y:S01]  /*8cb0*/  FMUL.FTZ R48, R48, UR5 ;  /* 0x0000000530307c20 */ /* 0x000fe20008410000 */
[----:B------:R-:W-:Y:S01]  /*8cc0*/  @!P6 IADD3 R3, -R0, 0x38, RZ ;  /* 0x000000380003e810 */ /* 0x000fe20007ffe1ff */
[----:B------:R-:W-:Y:S03]  /*8cd0*/  FMUL.FTZ R44, R44, UR5 ;  /* 0x000000052c2c7c20 */ /* 0x000fe60008410000 */
[----:B------:R2:W-:Y:S01]  /*8ce0*/  MUFU.TANH R182, R35 ;  /* 0x0000002300b67308 */ /* 0x0005e20000002400 */
[C---:B------:R-:W-:Y:S01]  /*8cf0*/  @!P1 IADD3 R20, -R2.reuse, 0x11, RZ ;  /* 0x0000001102149810 */ /* 0x040fe20007ffe1ff */
[C---:B----4-:R-:W-:Y:S01]  /*8d00*/  VIADD R34, R2.reuse, 0x18 ;  /* 0x0000001802227836 */ /* 0x050fe20000000000 */
[----:B------:R-:W-:Y:S01]  /*8d10*/  @!P0 IADD3 R24, -R2, 0x18, RZ ;  /* 0x0000001802188810 */ /* 0x000fe20007ffe1ff */
[----:B------:R-:W-:Y:S01]  /*8d20*/  FMUL.FTZ R38, R38, UR5 ;  /* 0x0000000526267c20 */ /* 0x000fe20008410000 */
[----:B------:R-:W-:Y:S01]  /*8d30*/  ISETP.GE.AND P1, PT, R27, RZ, PT ;  /* 0x000000ff1b00720c */ /* 0x000fe20003f26270 */
[----:B------:R-:W-:Y:S01]  /*8d40*/  FMUL.FTZ R37, R37, UR5 ;  /* 0x0000000525257c20 */ /* 0x000fe20008410000 */
[----:B------:R-:W-:Y:S03]  /*8d50*/  ISETP.GE.AND P0, PT, R28, RZ, PT ;  /* 0x000000ff1c00720c */ /* 0x000fe60003f06270 */
[----:B------:R3:W-:Y:S01]  /*8d60*/  MUFU.TANH R213, R36 ;  /* 0x0000002400d57308 */ /* 0x0007e20000002400 */
[C---:B------:R-:W-:Y:S01]  /*8d70*/  @!P5 IADD3 R30, -R2.reuse, 0x20, RZ ;  /* 0x00000020021ed810 */ /* 0x040fe20007ffe1ff */
[----:B-1----:R-:W-:Y:S01]  /*8d80*/  VIADD R33, R2, 0xffffffd7 ;  /* 0xffffffd702217836 */ /* 0x002fe20000000000 */
[----:B------:R-:W-:Y:S01]  /*8d90*/  ISETP.GE.AND P5, PT, R8, RZ, PT ;  /* 0x000000ff0800720c */ /* 0x000fe20003fa6270 */
[----:B------:R-:W-:Y:S01]  /*8da0*/  FMUL.FTZ R42, R42, UR5 ;  /* 0x000000052a2a7c20 */ /* 0x000fe20008410000 */
[----:B------:R-:W-:Y:S01]  /*8db0*/  I2FP.F32.S32 R13, R13 ;  /* 0x0000000d000d7245 */ /* 0x000fe20000201400 */
[----:B------:R-:W-:Y:S01]  /*8dc0*/  FMUL.FTZ R39, R39, UR5 ;  /* 0x0000000527277c20 */ /* 0x000fe20008410000 */
[----:B------:R-:W-:Y:S03]  /*8dd0*/  SEL R5, R5, R8, !P5 ;  /* 0x0000000805057207 */ /* 0x000fe60006800000 */
[----:B------:R1:W4:Y:S01]  /*8de0*/  MUFU.TANH R183, R22 ;  /* 0x0000001600b77308 */ /* 0x0003220000002400 */
[----:B------:R-:W-:Y:S01]  /*8df0*/  I2FP.F32.S32 R18, R18 ;  /* 0x0000001200127245 */ /* 0x000fe20000201400 */
[----:B--2---:R-:W-:Y:S01]  /*8e00*/  VIADD R35, R2, 0xffffffc8 ;  /* 0xffffffc802237836 */ /* 0x004fe20000000000 */
[----:B------:R-:W-:Y:S01]  /*8e10*/  I2FP.F32.S32 R5, R5 ;  /* 0x0000000500057245 */ /* 0x000fe20000201400 */
[----:B------:R-:W-:Y:S01]  /*8e20*/  FMUL.FTZ R40, R40, UR5 ;  /* 0x0000000528287c20 */ /* 0x000fe20008410000 */
[C---:B------:R-:W-:Y:S01]  /*8e30*/  @!P1 IADD3 R27, -R0.reuse, 0x19, RZ ;  /* 0x00000019001b9810 */ /* 0x040fe20007ffe1ff */
[----:B------:R-:W-:Y:S01]  /*8e40*/  FMUL.FTZ R43, R43, UR5 ;  /* 0x000000052b2b7c20 */ /* 0x000fe20008410000 */
[----:B------:R-:W-:Y:S03]  /*8e50*/  @!P0 IADD3 R28, -R0, 0x20, RZ ;  /* 0x00000020001c8810 */ /* 0x000fe60007ffe1ff */
[----:B------:R2:W5:Y:S01]  /*8e60*/  MUFU.TANH R185, R23 ;  /* 0x0000001700b97308 */ /* 0x0005620000002400 */
[----:B------:R-:W-:Y:S01]  /*8e70*/  FFMA.FTZ R176, R5, -R100, R176 ;  /* 0x8000006405b07223 */ /* 0x000fe200000100b0 */
[----:B------:R-:W-:Y:S01]  /*8e80*/  FMUL.FTZ R51, R51, UR5 ;  /* 0x0000000533337c20 */ /* 0x000fe20008410000 */
[----:B------:R-:W5:Y:S01]  /*8e90*/  LDSM.16.M88.4 R4, [R223+0x8c00] ;  /* 0x008c0000df04783b */ /* 0x000f620000000200 */
[----:B------:R-:W-:Y:S06]  /*8ea0*/  DEPBAR.LE SB0, 0x0 ;  /* 0x000080000000791a */ /* 0x000fec0000000000 */
[----:B------:R5:W-:Y:S01]  /*8eb0*/  MUFU.TANH R179, R21 ;  /* 0x0000001500b37308 */ /* 0x000be20000002400 */
[----:B------:R-:W-:Y:S01]  /*8ec0*/  ISETP.GE.AND P1, PT, R31, RZ, PT ;  /* 0x000000ff1f00720c */ /* 0x000fe20003f26270 */
[----:B---3--:R-:W-:Y:S01]  /*8ed0*/  VIADD R36, R2, 0xffffffd0 ;  /* 0xffffffd002247836 */ /* 0x008fe20000000000 */
[----:B------:R-:W-:Y:S01]  /*8ee0*/  ISETP.GE.AND P0, PT, R32, RZ, PT ;  /* 0x000000ff2000720c */ /* 0x000fe20003f06270 */
[----:B-1----:R-:W-:Y:S01]  /*8ef0*/  VIADD R22, R2, 0xffffffc7 ;  /* 0xffffffc702167836 */ /* 0x002fe20000000000 */
[----:B------:R-:W-:Y:S01]  /*8f00*/  @!P5 IADD3 R8, -R0, 0x39, RZ ;  /* 0x000000390008d810 */ /* 0x000fe20007ffe1ff */
[----:B------:R-:W-:Y:S01]  /*8f10*/  FMUL.FTZ R50, R50, UR5 ;  /* 0x0000000532327c20 */ /* 0x000fe20008410000 */
[----:B------:R-:W-:Y:S03]  /*8f20*/  FMUL.FTZ R49, R49, UR5 ;  /* 0x0000000531317c20 */ /* 0x000fe60008410000 */
[----:B------:R1:W-:Y:S01]  /*8f30*/  MUFU.TANH R103, R46 ;  /* 0x0000002e00677308 */ /* 0x0003e20000002400 */
[----:B------:R-:W-:Y:S01]  /*8f40*/  BAR.SYNC.DEFER_BLOCKING 0x0 ;  /* 0x0000000000007b1d */ /* 0x000fe20000010000 */
[----:B--2---:R-:W-:Y:S01]  /*8f50*/  VIADD R23, R2, 0xffffffcf ;  /* 0xffffffcf02177836 */ /* 0x004fe20000000000 */
[----:B------:R-:W-:Y:S01]  /*8f60*/  I2FP.F32.S32 R14, R14 ;  /* 0x0000000e000e7245 */ /* 0x000fe20000201400 */
[----:B----4-:R-:W-:Y:S01]  /*8f70*/  FFMA.FTZ R183, R13, -R100, R183 ;  /* 0x800000640db77223 */ /* 0x010fe200000100b7 */
[----:B------:R-:W-:Y:S01]  /*8f80*/  I2FP.F32.S32 R16, R16 ;  /* 0x0000001000107245 */ /* 0x000fe20000201400 */
[-C--:B-----5:R-:W-:Y:S01]  /*8f90*/  FFMA.FTZ R185, R12, -R100.reuse, R185 ;  /* 0x800000640cb97223 */ /* 0x0a0fe200000100b9 */
[C---:B------:R-:W-:Y:S03]  /*8fa0*/  @!P1 IADD3 R31, -R2.reuse, 0x21, RZ ;  /* 0x00000021021f9810 */ /* 0x040fe60007ffe1ff */
[----:B------:R2:W-:Y:S01]  /*8fb0*/  MUFU.TANH R203, R45 ;  /* 0x0000002d00cb7308 */ /* 0x0005e20000002400 */
[C---:B------:R-:W-:Y:S01]  /*8fc0*/  @!P0 IADD3 R32, -R2.reuse, 0x28, RZ ;  /* 0x0000002802208810 */ /* 0x040fe20007ffe1ff */
[----:B------:R-:W-:Y:S01]  /*8fd0*/  VIADD R21, R2, 0x10 ;  /* 0x0000001002157836 */ /* 0x000fe20000000000 */
[----:B------:R-:W-:Y:S01]  /*8fe0*/  ISETP.GE.AND P1, PT, R33, RZ, PT ;  /* 0x000000ff2100720c */ /* 0x000fe20003f26270 */
[-C--:B------:R-:W-:Y:S01]  /*8ff0*/  FFMA.FTZ R194, R16, -R100.reuse, R194 ;  /* 0x8000006410c27223 */ /* 0x080fe200000100c2 */
[----:B------:R-:W-:Y:S01]  /*9000*/  ISETP.GE.AND P0, PT, R34, RZ, PT ;  /* 0x000000ff2200720c */ /* 0x000fe20003f06270 */
[-C--:B------:R-:W-:Y:S01]  /*9010*/  FFMA.FTZ R187, R14, -R100.reuse, R187 ;  /* 0x800000640ebb7223 */ /* 0x080fe200000100bb */
[----:B------:R-:W-:Y:S03]  /*9020*/  I2FP.F32.S32 R3, R3 ;  /* 0x0000000300037245 */ /* 0x000fe60000201400 */
[----:B------:R-:W3:Y:S01]  /*9030*/  MUFU.TANH R105, R41 ;  /* 0x0000002900697308 */ /* 0x000ee20000002400 */
[-C--:B-1----:R-:W-:Y:S01]  /*9040*/  FFMA.FTZ R46, R10, -R100.reuse, R104 ;  /* 0x800000640a2e7223 */ /* 0x082fe20000010068 */
[C---:B------:R-:W-:Y:S01]  /*9050*/  VIADD R10, R2.reuse, 0xf ;  /* 0x0000000f020a7836 */ /* 0x040fe20000000000 */
[----:B------:R-:W-:Y:S02]  /*9060*/  I2FP.F32.S32 R17, R17 ;  /* 0x0000001100117245 */ /* 0x000fe40000201400 */
[----:B------:R-:W-:Y:S02]  /*9070*/  I2FP.F32.S32 R15, R15 ;  /* 0x0000000f000f7245 */ /* 0x000fe40000201400 */
[----:B------:R-:W-:Y:S03]  /*9080*/  ISETP.GT.AND P5, PT, R227, RZ, PT ;  /* 0x000000ffe300720c */ /* 0x000fe60003fa4270 */
[----:B------:R-:W1:Y:S01]  /*9090*/  MUFU.TANH R104, R47 ;  /* 0x0000002f00687308 */ /* 0x000e620000002400 */
[----:B------:R-:W-:Y:S01]  /*90a0*/  @!P1 IADD3 R33, -R2, 0x29, RZ ;  /* 0x0000002902219810 */ /* 0x000fe20007ffe1ff */
[-C--:B--2---:R-:W-:Y:S01]  /*90b0*/  FFMA.FTZ R45, R9, -R100.reuse, R205 ;  /* 0x80000064092d7223 */ /* 0x084fe200000100cd */
[-C--:B------:R-:W-:Y:S07]  /*90c0*/  HMMA.16816.F32 R52, R208, R4.reuse, R52 ;  /* 0x00000004d034723c */ /* 0x080fee0000001834 */
[----:B------:R-:W-:Y:S01]  /*90d0*/  MUFU.TANH R202, R44 ;  /* 0x0000002c00ca7308 */ /* 0x000fe20000002400 */
[----:B------:R-:W-:Y:S01]  /*90e0*/  @!P0 IADD3 R34, -R0, 0x28, RZ ;  /* 0x0000002800228810 */ /* 0x000fe20007ffe1ff */
[C---:B------:R-:W-:Y:S04]  /*90f0*/  HMMA.16816.F32 R56, R188.reuse, R4, R56 ;  /* 0x00000004bc38723c */ /* 0x040fe80000001838 */
[----:B------:R-:W-:Y:S01]  /*9100*/  ISETP.GE.AND P1, PT, R35, RZ, PT ;  /* 0x000000ff2300720c */ /* 0x000fe20003f26270 */
[----:B------:R-:W-:Y:S03]  /*9110*/  FFMA.FTZ R193, R17, -R100, R193 ;  /* 0x8000006411c17223 */ /* 0x000fe600000100c1 */
[----:B------:R2:W-:Y:S01]  /*9120*/  MUFU.TANH R198, R38 ;  /* 0x0000002600c67308 */ /* 0x0005e20000002400 */
[----:B------:R-:W-:Y:S01]  /*9130*/  ISETP.GE.AND P0, PT, R36, RZ, PT ;  /* 0x000000ff2400720c */ /* 0x000fe20003f06270 */
[-C--:B------:R-:W-:Y:S03]  /*9140*/  HMMA.16816.F32 R60, R188, R6.reuse, R60 ;  /* 0x00000006bc3c723c */ /* 0x080fe6000000183c */
[----:B------:R-:W-:Y:S01]  /*9150*/  IABS R9, R0 ;  /* 0x0000000000097213 */ /* 0x000fe20000000000 */
[-C--:B------:R-:W-:Y:S01]  /*9160*/  FFMA.FTZ R192, R15, -R100.reuse, R192 ;  /* 0x800000640fc07223 */ /* 0x080fe200000100c0 */
[----:B------:R-:W-:Y:S03]  /*9170*/  I2FP.F32.S32 R4, R29 ;  /* 0x0000001d00047245 */ /* 0x000fe60000201400 */
[----:B------:R4:W-:Y:S01]  /*9180*/  MUFU.TANH R206, R37 ;  /* 0x0000002500ce7308 */ /* 0x0009e20000002400 */
[----:B------:R-:W-:Y:S04]  /*9190*/  HMMA.16816.F32 R64, R208, R6, R64 ;  /* 0x00000006d040723c */ /* 0x000fe80000001840 */
[C---:B------:R-:W-:Y:S01]  /*91a0*/  @!P1 IADD3 R35, -R2.reuse, 0x38, RZ ;  /* 0x0000003802239810 */ /* 0x040fe20007ffe1ff */
[----:B------:R-:W-:Y:S01]  /*91b0*/  FMUL.FTZ R55, R55, UR5 ;  /* 0x0000000537377c20 */ /* 0x000fe20008410000 */
[----:B------:R-:W-:Y:S03]  /*91c0*/  @!P0 IADD3 R36, -R2, 0x30, RZ ;  /* 0x0000003002248810 */ /* 0x000fe60007ffe1ff */
[----:B------:R5:W-:Y:S01]  /*91d0*/  MUFU.TANH R196, R42 ;  /* 0x0000002a00c47308 */ /* 0x000be20000002400 */
[----:B------:R-:W-:Y:S02]  /*91e0*/  ISETP.GE.AND P1, PT, R22, RZ, PT ;  /* 0x000000ff1600720c */ /* 0x000fe40003f26270 */
[----:B------:R-:W-:Y:S01]  /*91f0*/  ISETP.GE.AND P0, PT, R23, RZ, PT ;  /* 0x000000ff1700720c */ /* 0x000fe20003f06270 */
[----:B------:R-:W-:Y:S01]  /*9200*/  FMUL.FTZ R54, R54, UR5 ;  /* 0x0000000536367c20 */ /* 0x000fe20008410000 */
[----:B------:R-:W-:Y:S01]  /*9210*/  FMUL.FTZ R59, R59, UR5 ;  /* 0x000000053b3b7c20 */ /* 0x000fe20008410000 */
[----:B------:R-:W-:Y:S01]  /*9220*/  FMUL.FTZ R58, R58, UR5 ;  /* 0x000000053a3a7c20 */ /* 0x000fe20008410000 */
[-C--:B--2---:R-:W-:Y:S03]  /*9230*/  FFMA.FTZ R38, R13, -R100.reuse, R204 ;  /* 0x800000640d267223 */ /* 0x084fe600000100cc */
[----:B------:R2:W2:Y:S01]  /*9240*/  MUFU.TANH R200, R39 ;  /* 0x0000002700c87308 */ /* 0x0004a20000002400 */
[-C--:B----4-:R-:W-:Y:S01]  /*9250*/  FFMA.FTZ R37, R12, -R100.reuse, R207 ;  /* 0x800000640c257223 */ /* 0x090fe200000100cf */
[CC--:B---3--:R-:W-:Y:S01]  /*9260*/  FFMA.FTZ R204, R4.reuse, -R100.reuse, R105 ;  /* 0x8000006404cc7223 */ /* 0x0c8fe20000010069 */
[-C--:B-1----:R-:W-:Y:S01]  /*9270*/  FFMA.FTZ R211, R4, -R100.reuse, R104 ;  /* 0x8000006404d37223 */ /* 0x082fe20000010068 */
[----:B------:R-:W-:Y:S01]  /*9280*/  FMUL.FTZ R60, R60, UR5 ;  /* 0x000000053c3c7c20 */ /* 0x000fe20008410000 */
[----:B------:R-:W-:Y:S01]  /*9290*/  FMUL.FTZ R52, R52, UR5 ;  /* 0x0000000534347c20 */ /* 0x000fe20008410000 */
[----:B------:R-:W-:Y:S01]  /*92a0*/  @!P1 IADD3 R22, -R2, 0x39, RZ ;  /* 0x0000003902169810 */ /* 0x000fe20007ffe1ff */
[-C--:B------:R-:W-:Y:S03]  /*92b0*/  FFMA.FTZ R189, R14, -R100.reuse, R197 ;  /* 0x800000640ebd7223 */ /* 0x080fe600000100c5 */
[----:B------:R1:W-:Y:S01]  /*92c0*/  MUFU.TANH R106, R40 ;  /* 0x00000028006a7308 */ /* 0x0003e20000002400 */
[C---:B------:R-:W-:Y:S01]  /*92d0*/  @!P0 IADD3 R23, -R2.reuse, 0x31, RZ ;  /* 0x0000003102178810 */ /* 0x040fe20007ffe1ff */
[----:B------:R-:W-:Y:S01]  /*92e0*/  VIADD R2, R2, 0x47 ;  /* 0x0000004702027836 */ /* 0x000fe20000000000 */
[----:B------:R-:W-:Y:S01]  /*92f0*/  ISETP.GE.AND P1, PT, R11, RZ, PT ;  /* 0x000000ff0b00720c */ /* 0x000fe20003f26270 */
[----:B------:R-:W-:Y:S01]  /*9300*/  FMUL.FTZ R4, R67, UR5 ;  /* 0x0000000543047c20 */ /* 0x000fe20008410000 */
[----:B------:R-:W-:Y:S01]  /*9310*/  ISETP.GE.AND P0, PT, R21, RZ, PT ;  /* 0x000000ff1500720c */ /* 0x000fe20003f06270 */
[----:B------:R-:W-:Y:S01]  /*9320*/  FMUL.FTZ R66, R66, UR5 ;  /* 0x0000000542427c20 */ /* 0x000fe20008410000 */
[----:B-----5:R-:W-:Y:S03]  /*9330*/  FFMA.FTZ R42, R16, -R100, R218 ;  /* 0x80000064102a7223 */ /* 0x020fe600000100da */
[----:B------:R3:W4:Y:S01]  /*9340*/  MUFU.TANH R109, R43 ;  /* 0x0000002b006d7308 */ /* 0x0007220000002400 */
[----:B------:R-:W-:Y:S01]  /*9350*/  FMNMX.FTZ R5, R45, R108, !PT ;  /* 0x0000006c2d057209 */ /* 0x000fe20007810000 */
[-C--:B--2---:R-:W-:Y:S01]  /*9360*/  FFMA.FTZ R39, R18, -R100.reuse, R219 ;  /* 0x8000006412277223 */ /* 0x084fe200000100db */
[----:B------:R-:W-:Y:S01]  /*9370*/  I2FP.F32.S32 R35, R35 ;  /* 0x0000002300237245 */ /* 0x000fe20000201400 */
[----:B------:R-:W-:Y:S01]  /*9380*/  FFMA.FTZ R195, R15, -R100, R195 ;  /* 0x800000640fc37223 */ /* 0x000fe200000100c3 */
[----:B------:R-:W-:Y:S01]  /*9390*/  I2FP.F32.S32 R22, R22 ;  /* 0x0000001600167245 */ /* 0x000fe20000201400 */
[----:B------:R-:W-:Y:S01]  /*93a0*/  FMUL.FTZ R53, R53, UR5 ;  /* 0x0000000535357c20 */ /* 0x000fe20008410000 */
[----:B------:R-:W-:Y:S01]  /*93b0*/  FMUL.FTZ R64, R64, UR5 ;  /* 0x0000000540407c20 */ /* 0x000fe20008410000 */
[C---:B------:R-:W-:Y:S02]  /*93c0*/  @!P1 IADD3 R11, -R0.reuse, 0x29, RZ ;  /* 0x00000029000b9810 */ /* 0x040fe40007ffe1ff */
[----:B------:R-:W-:Y:S01]  /*93d0*/  MUFU.TANH R51, R51 ;  /* 0x0000003300337308 */ /* 0x000fe20000002400 */
[----:B------:R-:W-:Y:S01]  /*93e0*/  @!P0 IADD3 R21, -R0, 0x30, RZ ;  /* 0x0000003000158810 */ /* 0x000fe20007ffe1ff */
[-C--:B-1----:R-:W-:Y:S01]  /*93f0*/  FFMA.FTZ R40, R17, -R100.reuse, R215 ;  /* 0x8000006411287223 */ /* 0x082fe200000100d7 */
[----:B------:R-:W-:Y:S01]  /*9400*/  ISETP.GE.AND P1, PT, R10, RZ, PT ;  /* 0x000000ff0a00720c */ /* 0x000fe20003f26270 */
[----:B------:R-:W-:Y:S01]  /*9410*/  FMUL.FTZ R65, R65, UR5 ;  /* 0x0000000541417c20 */ /* 0x000fe20008410000 */
[----:B------:R-:W-:Y:S01]  /*9420*/  ISETP.GE.AND P0, PT, R2, RZ, PT ;  /* 0x000000ff0200720c */ /* 0x000fe20003f06270 */
[----:B------:R-:W-:Y:S01]  /*9430*/  FMUL.FTZ R56, R56, UR5 ;  /* 0x0000000538387c20 */ /* 0x000fe20008410000 */
[----:B------:R-:W-:Y:S03]  /*9440*/  I2FP.F32.S32 R21, R21 ;  /* 0x0000001500157245 */ /* 0x000fe60000201400 */
[----:B------:R-:W1:Y:S01]  /*9450*/  MUFU.TANH R50, R50 ;  /* 0x0000003200327308 */ /* 0x000e620000002400 */
[----:B---3--:R-:W-:Y:S01]  /*9460*/  FFMA.FTZ R43, R18, -R100, R201 ;  /* 0x80000064122b7223 */ /* 0x008fe200000100c9 */
[----:B------:R-:W-:Y:S01]  /*9470*/  FMUL.FTZ R7, R57, UR5 ;  /* 0x0000000539077c20 */ /* 0x000fe20008410000 */
[----:B------:R-:W-:Y:S01]  /*9480*/  FMUL.FTZ R61, R61, UR5 ;  /* 0x000000053d3d7c20 */ /* 0x000fe20008410000 */
[----:B------:R-:W-:Y:S01]  /*9490*/  FMUL.FTZ R62, R62, UR5 ;  /* 0x000000053e3e7c20 */ /* 0x000fe20008410000 */
[----:B------:R-:W-:Y:S01]  /*94a0*/  FMUL.FTZ R63, R63, UR5 ;  /* 0x000000053f3f7c20 */ /* 0x000fe20008410000 */
[C---:B------:R-:W-:Y:S04]  /*94b0*/  @!P1 IADD3 R10, -R0.reuse, 0x31, RZ ;  /* 0x00000031000a9810 */ /* 0x040fe80007ffe1ff */
[----:B------:R-:W-:Y:S01]  /*94c0*/  MUFU.TANH R49, R49 ;  /* 0x0000003100317308 */ /* 0x000fe20000002400 */
[----:B------:R-:W-:Y:S01]  /*94d0*/  @!P0 IADD3 R2, -R0, -0x7, RZ ;  /* 0xfffffff900028810 */ /* 0x000fe20007ffe1ff */
[----:B------:R-:W-:Y:S03]  /*94e0*/  IMAD.MOV.U32 R0, RZ, RZ, R9 ;  /* 0x000000ffff007224 */ /* 0x000fe600078e0009 */
[----:B------:R-:W-:Y:S02]  /*94f0*/  I2FP.F32.S32 R2, R2 ;  /* 0x0000000200027245 */ /* 0x000fe40000201400 */
[----:B------:R-:W-:Y:S03]  /*9500*/  I2FP.F32.S32 R0, R0 ;  /* 0x0000000000007245 */ /* 0x000fe60000201400 */
[----:B------:R2:W3:Y:S01]  /*9510*/  MUFU.TANH R9, R48 ;  /* 0x0000003000097308 */ /* 0x0004e20000002400 */
[----:B------:R-:W-:Y:S01]  /*9520*/  FFMA.FTZ R44, R2, -R100, R216 ;  /* 0x80000064022c7223 */ /* 0x000fe200000100d8 */
[----:B------:R-:W-:Y:S01]  /*9530*/  I2FP.F32.S32 R2, R20 ;  /* 0x0000001400027245 */ /* 0x000fe20000201400 */
[CC--:B------:R-:W-:Y:S01]  /*9540*/  FFMA.FTZ R41, R0.reuse, -R100.reuse, R217 ;  /* 0x8000006400297223 */ /* 0x0c0fe200000100d9 */
[-C--:B------:R-:W-:Y:S01]  /*9550*/  FFMA.FTZ R47, R0, -R100.reuse, R212 ;  /* 0x80000064002f7223 */ /* 0x080fe200000100d4 */
[----:B------:R-:W-:Y:S02]  /*9560*/  I2FP.F32.S32 R0, R19 ;  /* 0x0000001300007245 */ /* 0x000fe40000201400 */
[CC--:B------:R-:W-:Y:S01]  /*9570*/  FFMA.FTZ R179, R2.reuse, -R100.reuse, R179 ;  /* 0x8000006402b37223 */ /* 0x0c0fe200000100b3 */
[-C--:B------:R-:W-:Y:S01]  /*9580*/  FFMA.FTZ R182, R2, -R100.reuse, R182 ;  /* 0x8000006402b67223 */ /* 0x080fe200000100b6 */
[----:B------:R-:W-:Y:S01]  /*9590*/  I2FP.F32.S32 R2, R25 ;  /* 0x0000001900027245 */ /* 0x000fe20000201400 */
[-C--:B------:R-:W-:Y:S01]  /*95a0*/  FFMA.FTZ R184, R0, -R100.reuse, R184 ;  /* 0x8000006400b87223 */ /* 0x080fe200000100b8 */
[----:B------:R-:W-:Y:S03]  /*95b0*/  MUFU.TANH R55, R55 ;  /* 0x0000003700377308 */ /* 0x000fe60000002400 */
[CC--:B------:R-:W-:Y:S01]  /*95c0*/  FFMA.FTZ R180, R2.reuse, -R100.reuse, R180 ;  /* 0x8000006402b47223 */ /* 0x0c0fe200000100b4 */
[-C--:B------:R-:W-:Y:S01]  /*95d0*/  FFMA.FTZ R200, R2, -R100.reuse, R200 ;  /* 0x8000006402c87223 */ /* 0x080fe200000100c8 */
[----:B------:R-:W-:Y:S01]  /*95e0*/  I2FP.F32.S32 R2, R27 ;  /* 0x0000001b00027245 */ /* 0x000fe20000201400 */
[----:B--2---:R-:W-:Y:S01]  /*95f0*/  FFMA.FTZ R48, R0, -R100, R214 ;  /* 0x8000006400307223 */ /* 0x004fe200000100d6 */
[----:B------:R-:W-:Y:S03]  /*9600*/  I2FP.F32.S32 R0, R24 ;  /* 0x0000001800007245 */ /* 0x000fe60000201400 */
[----:B------:R-:W2:Y:S01]  /*9610*/  MUFU.TANH R54, R54 ;  /* 0x0000003600367308 */ /* 0x000ea20000002400 */
[----:B------:R-:W-:Y:S01]  /*9620*/  I2FP.F32.S32 R24, R8 ;  /* 0x0000000800187245 */ /* 0x000fe20000201400 */
[CC--:B------:R-:W-:Y:S01]  /*9630*/  FFMA.FTZ R188, R2.reuse, -R100.reuse, R199 ;  /* 0x8000006402bc7223 */ /* 0x0c0fe200000100c7 */
[----:B----4-:R-:W-:Y:S01]  /*9640*/  FFMA.FTZ R208, R2, -R100, R109 ;  /* 0x8000006402d07223 */ /* 0x010fe2000001006d */
[----:B------:R-:W-:Y:S01]  /*9650*/  I2FP.F32.S32 R2, R30 ;  /* 0x0000001e00027245 */ /* 0x000fe20000201400 */
[CC--:B------:R-:W-:Y:S01]  /*9660*/  FFMA.FTZ R181, R0.reuse, -R100.reuse, R181 ;  /* 0x8000006400b57223 */ /* 0x0c0fe200000100b5 */
[----:B------:R-:W-:Y:S01]  /*9670*/  FFMA.FTZ R198, R0, -R100, R198 ;  /* 0x8000006400c67223 */ /* 0x000fe200000100c6 */
[----:B------:R-:W-:Y:S03]  /*9680*/  I2FP.F32.S32 R0, R26 ;  /* 0x0000001a00007245 */ /* 0x000fe60000201400 */
[----:B------:R-:W-:Y:S01]  /*9690*/  MUFU.TANH R59, R59 ;  /* 0x0000003b003b7308 */ /* 0x000fe20000002400 */
[CC--:B------:R-:W-:Y:S01]  /*96a0*/  FFMA.FTZ R190, R2.reuse, -R100.reuse, R213 ;  /* 0x8000006402be7223 */ /* 0x0c0fe200000100d5 */
[----:B-1----:R-:W-:Y:S01]  /*96b0*/  FFMA.FTZ R199, R2, -R100, R50 ;  /* 0x8000006402c77223 */ /* 0x002fe20000010032 */
[----:B------:R-:W-:Y:S01]  /*96c0*/  I2FP.F32.S32 R2, R32 ;  /* 0x0000002000027245 */ /* 0x000fe20000201400 */
[CC--:B------:R-:W-:Y:S01]  /*96d0*/  FFMA.FTZ R186, R0.reuse, -R100.reuse, R186 ;  /* 0x8000006400ba7223 */ /* 0x0c0fe200000100ba */
[----:B------:R-:W-:Y:S01]  /*96e0*/  FFMA.FTZ R207, R0, -R100, R196 ;  /* 0x8000006400cf7223 */ /* 0x000fe200000100c4 */
[----:B------:R-:W-:Y:S04]  /*96f0*/  I2FP.F32.S32 R0, R28 ;  /* 0x0000001c00007245 */ /* 0x000fe80000201400 */
[----:B------:R-:W1:Y:S01]  /*9700*/  MUFU.TANH R58, R58 ;  /* 0x0000003a003a7308 */ /* 0x000e620000002400 */
[CC--:B---3--:R-:W-:Y:S01]  /*9710*/  FFMA.FTZ R196, R2.reuse, -R100.reuse, R9 ;  /* 0x8000006402c47223 */ /* 0x0c8fe20000010009 */
[----:B--2---:R-:W-:Y:S01]  /*9720*/  FFMA.FTZ R219, R2, -R100, R54 ;  /* 0x8000006402db7223 */ /* 0x004fe20000010036 */
[----:B------:R-:W-:Y:S01]  /*9730*/  I2FP.F32.S32 R2, R34 ;  /* 0x0000002200027245 */ /* 0x000fe20000201400 */
[CC--:B------:R-:W-:Y:S01]  /*9740*/  FFMA.FTZ R205, R0.reuse, -R100.reuse, R106 ;  /* 0x8000006400cd7223 */ /* 0x0c0fe2000001006a */
[-C--:B------:R-:W-:Y:S01]  /*9750*/  FFMA.FTZ R212, R0, -R100.reuse, R103 ;  /* 0x8000006400d47223 */ /* 0x080fe20000010067 */
[----:B------:R-:W-:Y:S04]  /*9760*/  I2FP.F32.S32 R0, R31 ;  /* 0x0000001f00007245 */ /* 0x000fe80000201400 */
[----:B------:R-:W2:Y:S01]  /*9770*/  MUFU.TANH R4, R4 ;  /* 0x0000000400047308 */ /* 0x000ea20000002400 */
[-C--:B------:R-:W-:Y:S01]  /*9780*/  FFMA.FTZ R202, R2, -R100.reuse, R202 ;  /* 0x8000006402ca7223 */ /* 0x080fe200000100ca */
[CC--:B------:R-:W-:Y:S01]  /*9790*/  FFMA.FTZ R191, R0.reuse, -R100.reuse, R206 ;  /* 0x8000006400bf7223 */ /* 0x0c0fe200000100ce */
[-C--:B------:R-:W-:Y:S01]  /*97a0*/  FFMA.FTZ R201, R0, -R100.reuse, R51 ;  /* 0x8000006400c97223 */ /* 0x080fe20000010033 */
[----:B------:R-:W-:Y:S06]  /*97b0*/  I2FP.F32.S32 R0, R33 ;  /* 0x0000002100007245 */ /* 0x000fec0000201400 */
[----:B------:R-:W3:Y:S01]  /*97c0*/  MUFU.TANH R60, R60 ;  /* 0x0000003c003c7308 */ /* 0x000ee20000002400 */
[----:B-1----:R-:W-:Y:S01]  /*97d0*/  FFMA.FTZ R229, R2, -R100, R58 ;  /* 0x8000006402e57223 */ /* 0x002fe2000001003a */
[----:B------:R-:W-:Y:S01]  /*97e0*/  I2FP.F32.S32 R2, R36 ;  /* 0x0000002400027245 */ /* 0x000fe20000201400 */
[CC--:B------:R-:W-:Y:S01]  /*97f0*/  FFMA.FTZ R197, R0.reuse, -R100.reuse, R49 ;  /* 0x8000006400c57223 */ /* 0x0c0fe20000010031 */
[-C--:B------:R-:W-:Y:S01]  /*9800*/  FFMA.FTZ R228, R0, -R100.reuse, R55 ;  /* 0x8000006400e47223 */ /* 0x080fe20000010037 */
[----:B------:R-:W-:Y:S05]  /*9810*/  I2FP.F32.S32 R0, R11 ;  /* 0x0000000b00007245 */ /* 0x000fea0000201400 */
[----:B------:R-:W1:Y:S01]  /*9820*/  MUFU.TANH R52, R52 ;  /* 0x0000003400347308 */ /* 0x000e620000002400 */
[CC--:B------:R-:W-:Y:S01]  /*9830*/  FFMA.FTZ R203, R0.reuse, -R100.reuse, R203 ;  /* 0x8000006400cb7223 */ /* 0x0c0fe200000100cb */
[-C--:B------:R-:W-:Y:S01]  /*9840*/  FFMA.FTZ R230, R0, -R100.reuse, R59 ;  /* 0x8000006400e67223 */ /* 0x080fe2000001003b */
[----:B------:R-:W-:Y:S07]  /*9850*/  I2FP.F32.S32 R0, R23 ;  /* 0x0000001700007245 */ /* 0x000fee0000201400 */
[----:B------:R-:W4:Y:S01]  /*9860*/  MUFU.TANH R66, R66 ;  /* 0x0000004200427308 */ /* 0x000f220000002400 */
[-C--:B--2---:R-:W-:Y:S01]  /*9870*/  FFMA.FTZ R217, R0, -R100.reuse, R4 ;  /* 0x8000006400d97223 */ /* 0x084fe20000010004 */
[----:B------:R-:W-:Y:S01]  /*9880*/  FMNMX.FTZ R4, R46, R101, !PT ;  /* 0x000000652e047209 */ /* 0x000fe20007810000 */
[----:B---3--:R-:W-:Y:S01]  /*9890*/  FFMA.FTZ R231, R3, -R100, R60 ;  /* 0x8000006403e77223 */ /* 0x008fe2000001003c */
[----:B------:R-:W-:Y:S02]  /*98a0*/  FMNMX.FTZ R3, R111, R102, !PT ;  /* 0x000000666f037209 */ /* 0x000fe40007810000 */
[----:B------:R-:W-:Y:S02]  /*98b0*/  FMNMX.FTZ R6, R39, R4, !PT ;  /* 0x0000000427067209 */ /* 0x000fe40007810000 */
[----:B------:R-:W-:Y:S01]  /*98c0*/  FMNMX.FTZ R4, R176, R3, !PT ;  /* 0x00000003b0047209 */ /* 0x000fe20007810000 */
[----:B-1----:R-:W-:Y:S01]  /*98d0*/  FFMA.FTZ R214, R2, -R100, R52 ;  /* 0x8000006402d67223 */ /* 0x002fe20000010034 */
[----:B------:R-:W1:Y:S02]  /*98e0*/  MUFU.TANH R53, R53 ;  /* 0x0000003500357308 */ /* 0x000e640000002400 */
[----:B------:R-:W-:Y:S04]  /*98f0*/  FMNMX.FTZ R4, R110, R4, !PT ;  /* 0x000000046e047209 */ /* 0x000fe80007810000 */
[----:B------:R-:W-:Y:S01]  /*9900*/  FMNMX.FTZ R4, R43, R4, !PT ;  /* 0x000000042b047209 */ /* 0x000fe20007810000 */
[----:B----4-:R-:W-:Y:S01]  /*9910*/  FFMA.FTZ R218, R2, -R100, R66 ;  /* 0x8000006402da7223 */ /* 0x010fe20000010042 */
[----:B------:R-:W-:Y:S02]  /*9920*/  FMNMX.FTZ R2, R41, R107, !PT ;  /* 0x0000006b29027209 */ /* 0x000fe40007810000 */
[----:B------:R-:W2:Y:S01]  /*9930*/  MUFU.TANH R64, R64 ;  /* 0x0000004000407308 */ /* 0x000ea20000002400 */
[----:B------:R-:W-:Y:S02]  /*9940*/  FMNMX.FTZ R4, R183, R4, !PT ;  /* 0x00000004b7047209 */ /* 0x000fe40007810000 */
[----:B------:R-:W-:Y:S02]  /*9950*/  FMNMX.FTZ R3, R177, R2, !PT ;  /* 0x00000002b1037209 */ /* 0x000fe40007810000 */
[----:B------:R-:W-:Y:S02]  /*9960*/  FMNMX.FTZ R2, R44, R5, !PT ;  /* 0x000000052c027209 */ /* 0x000fe40007810000 */
[----:B------:R-:W-:Y:S03]  /*9970*/  FMNMX.FTZ R5, R38, R6, !PT ;  /* 0x0000000626057209 */ /* 0x000fe60007810000 */
[----:B------:R-:W3:Y:S01]  /*9980*/  MUFU.TANH R65, R65 ;  /* 0x0000004100417308 */ /* 0x000ee20000002400 */
[----:B------:R-:W-:Y:S01]  /*9990*/  FMNMX.FTZ R3, R40, R3, !PT ;  /* 0x0000000328037209 */ /* 0x000fe20007810000 */
[----:B-1----:R-:W-:Y:S01]  /*99a0*/  FFMA.FTZ R213, R0, -R100, R53 ;  /* 0x8000006400d57223 */ /* 0x002fe20000010035 */
[----:B------:R-:W-:Y:S02]  /*99b0*/  FMNMX.FTZ R2, R47, R2, !PT ;  /* 0x000000022f027209 */ /* 0x000fe40007810000 */
[----:B------:R-:W-:Y:S02]  /*99c0*/  FMNMX.FTZ R5, R37, R5, !PT ;  /* 0x0000000525057209 */ /* 0x000fe40007810000 */
[----:B------:R-:W-:Y:S03]  /*99d0*/  FMNMX.FTZ R3, R42, R3, !PT ;  /* 0x000000032a037209 */ /* 0x000fe60007810000 */
[----:B------:R-:W1:Y:S01]  /*99e0*/  MUFU.TANH R8, R56 ;  /* 0x0000003800087308 */ /* 0x000e620000002400 */
[----:B------:R-:W-:Y:S01]  /*99f0*/  FMNMX.FTZ R2, R178, R2, !PT ;  /* 0x00000002b2027209 */ /* 0x000fe20007810000 */
[----:B--2---:R-:W-:Y:S01]  /*9a00*/  FFMA.FTZ R216, R35, -R100, R64 ;  /* 0x8000006423d87223 */ /* 0x004fe20000010040 */
[----:B------:R-:W-:Y:S02]  /*9a10*/  FMNMX.FTZ R5, R48, R5, !PT ;  /* 0x0000000530057209 */ /* 0x000fe40007810000 */
[----:B------:R-:W-:Y:S02]  /*9a20*/  FMNMX.FTZ R3, R192, R3, !PT ;  /* 0x00000003c0037209 */ /* 0x000fe40007810000 */
[----:B------:R-:W-:Y:S03]  /*9a30*/  FMNMX.FTZ R2, R193, R2, !PT ;  /* 0x00000002c1027209 */ /* 0x000fe60007810000 */
[----:B------:R-:W2:Y:S01]  /*9a40*/  MUFU.TANH R7, R7 ;  /* 0x0000000700077308 */ /* 0x000ea20000002400 */
[----:B------:R-:W-:Y:S01]  /*9a50*/  FMNMX.FTZ R5, R179, R5, !PT ;  /* 0x00000005b3057209 */ /* 0x000fe20007810000 */
[----:B---3--:R-:W-:Y:S01]  /*9a60*/  FFMA.FTZ R215, R22, -R100, R65 ;  /* 0x8000006416d77223 */ /* 0x008fe20000010041 */
[----:B------:R-:W-:Y:S02]  /*9a70*/  FMNMX.FTZ R4, R185, R4, !PT ;  /* 0x00000004b9047209 */ /* 0x000fe40007810000 */
[----:B------:R-:W-:Y:S02]  /*9a80*/  FMNMX.FTZ R3, R187, R3, !PT ;  /* 0x00000003bb037209 */ /* 0x000fe40007810000 */
[----:B------:R-:W-:Y:S03]  /*9a90*/  FMNMX.FTZ R2, R194, R2, !PT ;  /* 0x00000002c2027209 */ /* 0x000fe60007810000 */
[----:B------:R3:W4:Y:S01]  /*9aa0*/  MUFU.TANH R23, R61 ;  /* 0x0000003d00177308 */ /* 0x0007220000002400 */
[----:B------:R-:W-:Y:S01]  /*9ab0*/  FMNMX.FTZ R5, R181, R5, !PT ;  /* 0x00000005b5057209 */ /* 0x000fe20007810000 */
[----:B-1----:R-:W-:Y:S01]  /*9ac0*/  FFMA.FTZ R210, R21, -R100, R8 ;  /* 0x8000006415d27223 */ /* 0x002fe20000010008 */
[----:B------:R-:W-:Y:S02]  /*9ad0*/  FMNMX.FTZ R4, R184, R4, !PT ;  /* 0x00000004b8047209 */ /* 0x000fe40007810000 */
[----:B------:R-:W-:Y:S02]  /*9ae0*/  FMNMX.FTZ R3, R186, R3, !PT ;  /* 0x00000003ba037209 */ /* 0x000fe40007810000 */
[----:B------:R-:W-:Y:S03]  /*9af0*/  FMNMX.FTZ R2, R195, R2, !PT ;  /* 0x00000002c3027209 */ /* 0x000fe60007810000 */
[----:B------:R3:W1:Y:S01]  /*9b00*/  MUFU.TANH R109, R62 ;  /* 0x0000003e006d7308 */ /* 0x0006620000002400 */
        /* <DEDUP_REMOVED lines=16> */
[----:B------:R3:W1:Y:S01]  /*9c10*/  MUFU.TANH R3, R63 ;  /* 0x0000003f00037308 */ /* 0x0006620000002400 */
        /* <DEDUP_REMOVED lines=8> */
[----:B--2---:R-:W-:Y:S01]  /*9ca0*/  FFMA.FTZ R209, R0, -R100, R7 ;  /* 0x8000006400d17223 */ /* 0x004fe20000010007 */
[----:B------:R-:W-:Y:S02]  /*9cb0*/  FMNMX.FTZ R106, R216, R106, !PT ;  /* 0x0000006ad86a7209 */ /* 0x000fe40007810000 */
[----:B------:R-:W-:Y:S02]  /*9cc0*/  FMNMX.FTZ R22, R211, R5, !PT ;  /* 0x00000005d3167209 */ /* 0x000fe40007810000 */
[----:B------:R-:W-:Y:S02]  /*9cd0*/  FMNMX.FTZ R20, R210, R4, !PT ;  /* 0x00000004d2147209 */ /* 0x000fe40007810000 */
[----:B------:R-:W-:Y:S02]  /*9ce0*/  FMNMX.FTZ R105, R218, R2, !PT ;  /* 0x00000002da697209 */ /* 0x000fe40007810000 */
[----:B------:R-:W-:Y:S01]  /*9cf0*/  FMNMX.FTZ R106, R215, R106, !PT ;  /* 0x0000006ad76a7209 */ /* 0x000fe20007810000 */
[----:B-1-34-:R-:W-:Y:S06]  /*9d00*/  @P5 BRA `(.L_x_751) ;  /* 0xffffffd400a45947 */ /* 0x01afec000383ffff */
.L_x_750:
        /* <DEDUP_REMOVED lines=12> */
[----:B------:R-:W-:Y:S02]  /*9dd0*/  FMNMX.FTZ R5, R206, R5, !PT ;  /* 0x00000005ce057209 */ /* 0x000fe40007810000 */
[----:B------:R-:W-:Y:S03]  /*9de0*/  FMNMX.FTZ R0, R3, R0, !PT ;  /* 0x0000000003007209 */ /* 0x000fe60007810000 */
[----:B------:R-:W-:Y:S08]  /*9df0*/  LDSM.16.MT88.4 R52, [R220+0xa000] ;  /* 0x00a00000dc34783b */ /* 0x000ff00000004200 */
[----:B------:R-:W3:Y:S08]  /*9e00*/  SHFL.BFLY PT, R2, R0, 0x2, 0x1f ;  /* 0x0c401f0000027f89 */ /* 0x000ef000000e0000 */
[----:B------:R-:W4:Y:S01]  /*9e10*/  SHFL.BFLY PT, R4, R5, 0x2, 0x1f ;  /* 0x0c401f0005047f89 */ /* 0x000f2200000e0000 */
[----:B-1----:R-:W-:Y:S02]  /*9e20*/  FMNMX.FTZ R106, R106, R6, !PT ;  /* 0x000000066a6a7209 */ /* 0x002fe40007810000 */
[----:B--2---:R-:W-:Y:S05]  /*9e30*/  FMNMX.FTZ R105, R105, R7, !PT ;  /* 0x0000000769697209 */ /* 0x004fea0007810000 */
[----:B------:R-:W1:Y:S08]  /*9e40*/  SHFL.BFLY PT, R6, R106, 0x1, 0x1f ;  /* 0x0c201f006a067f89 */ /* 0x000e7000000e0000 */
[----:B------:R-:W2:Y:S01]  /*9e50*/  SHFL.BFLY PT, R7, R105, 0x1, 0x1f ;  /* 0x0c201f0069077f89 */ /* 0x000ea200000e0000 */
[----:B---3--:R-:W-:Y:S02]  /*9e60*/  FMNMX.FTZ R2, R0, R2, !PT ;  /* 0x0000000200027209 */ /* 0x008fe40007810000 */
[----:B----4-:R-:W-:Y:S05]  /*9e70*/  FMNMX.FTZ R8, R5, R4, !PT ;  /* 0x0000000405087209 */ /* 0x010fea0007810000 */
[----:B------:R-:W3:Y:S01]  /*9e80*/  SHFL.BFLY PT, R5, R2, 0x1, 0x1f ;  /* 0x0c201f0002057f89 */ /* 0x000ee200000e0000 */
[----:B-1----:R-:W-:Y:S07]  /*9e90*/  FMNMX.FTZ R106, R106, R6, !PT ;  /* 0x000000066a6a7209 */ /* 0x002fee0007810000 */
[----:B------:R-:W1:Y:S01]  /*9ea0*/  SHFL.BFLY PT, R104, R8, 0x1, 0x1f ;  /* 0x0c201f0008687f89 */ /* 0x000e6200000e0000 */
[----:B--2---:R-:W-:Y:S01]  /*9eb0*/  FMNMX.FTZ R105, R105, R7, !PT ;  /* 0x0000000769697209 */ /* 0x004fe20007810000 */
[C---:B------:R-:W-:Y:S01]  /*9ec0*/  FADD.FTZ R0, -R106.reuse, R101 ;  /* 0x000000656a007221 */ /* 0x040fe20000010100 */
[----:B------:R-:W-:Y:S03]  /*9ed0*/  FSETP.NEU.FTZ.AND P0, PT, R106, -INF , PT ;  /* 0xff8000006a00780b */ /* 0x000fe60003f1d000 */
[----:B------:R-:W-:Y:S01]  /*9ee0*/  FMUL.FTZ R4, R0, UR4 ;  /* 0x0000000400047c20 */ /* 0x000fe20008410000 */
[----:B------:R-:W-:Y:S03]  /*9ef0*/  FADD.FTZ R0, -R105, R102 ;  /* 0x0000006669007221 */ /* 0x000fe60000010100 */
[----:B------:R2:W4:Y:S01]  /*9f00*/  MUFU.EX2 R102, R4 ;  /* 0x0000000400667308 */ /* 0x0005220000000800 */
[----:B---3--:R-:W-:Y:S02]  /*9f10*/  FMNMX.FTZ R103, R2, R5, !PT ;  /* 0x0000000502677209 */ /* 0x008fe40007810000 */
[----:B-1----:R-:W-:Y:S01]  /*9f20*/  FMNMX.FTZ R104, R8, R104, !PT ;  /* 0x0000006808687209 */ /* 0x002fe20007810000 */
[----:B--2---:R-:W-:Y:S04]  /*9f30*/  FMUL.FTZ R4, R0, UR4 ;  /* 0x0000000400047c20 */ /* 0x004fe80008410000 */
[----:B------:R-:W-:Y:S01]  /*9f40*/  FADD.FTZ R0, -R104, R107 ;  /* 0x0000006b68007221 */ /* 0x000fe20000010100 */
[----:B------:R-:W-:Y:S01]  /*9f50*/  FMUL.FTZ R107, R106, UR4 ;  /* 0x000000046a6b7c20 */ /* 0x000fe20008410000 */
[----:B----4-:R-:W-:Y:S01]  /*9f60*/  FMUL.FTZ R16, R102, R124 ;  /* 0x0000007c66107220 */ /* 0x010fe20000410000 */
[----:B------:R1:W2:Y:S01]  /*9f70*/  MUFU.EX2 R101, R4 ;  /* 0x0000000400657308 */ /* 0x0002a20000000800 */
[----:B------:R-:W-:Y:S01]  /*9f80*/  FMUL.FTZ R2, R0, UR4 ;  /* 0x0000000400027c20 */ /* 0x000fe20008410000 */
[----:B------:R-:W-:Y:S01]  /*9f90*/  FADD.FTZ R0, -R103, R108 ;  /* 0x0000006c67007221 */ /* 0x000fe20000010100 */
[----:B------:R-:W-:Y:S01]  /*9fa0*/  FSEL R107, R107, RZ, P0 ;  /* 0x000000ff6b6b7208 */ /* 0x000fe20000000000 */
[C---:B------:R-:W-:Y:S01]  /*9fb0*/  FMUL.FTZ R108, R105.reuse, UR4 ;  /* 0x00000004696c7c20 */ /* 0x040fe20008410000 */
[----:B------:R-:W-:Y:S01]  /*9fc0*/  FSETP.NEU.FTZ.AND P0, PT, R105, -INF , PT ;  /* 0xff8000006900780b */ /* 0x000fe20003f1d000 */
[----:B------:R-:W-:Y:S01]  /*9fd0*/  FMUL.FTZ R0, R0, UR4 ;  /* 0x0000000400007c20 */ /* 0x000fe20008410000 */
[----:B------:R-:W-:Y:S03]  /*9fe0*/  FMUL.FTZ R17, R102, R125 ;  /* 0x0000007d66117220 */ /* 0x000fe60000410000 */
[----:B------:R-:W3:Y:S01]  /*9ff0*/  MUFU.EX2 R2, R2 ;  /* 0x0000000200027308 */ /* 0x000ee20000000800 */
[----:B------:R-:W-:Y:S01]  /*a000*/  FSEL R108, R108, RZ, P0 ;  /* 0x000000ff6c6c7208 */ /* 0x000fe20000000000 */
[----:B------:R-:W-:Y:S01]  /*a010*/  FMUL.FTZ R32, R102, R140 ;  /* 0x0000008c66207220 */ /* 0x000fe20000410000 */
[----:B------:R-:W-:Y:S01]  /*a020*/  FSETP.NEU.FTZ.AND P0, PT, R104, -INF , PT ;  /* 0xff8000006800780b */ /* 0x000fe20003f1d000 */
[C---:B------:R-:W-:Y:S01]  /*a030*/  FMUL.FTZ R33, R102.reuse, R141 ;  /* 0x0000008d66217220 */ /* 0x040fe20000410000 */
[--C-:B------:R-:W-:Y:S01]  /*a040*/  FFMA.FTZ R63, R181, UR4, -R107.reuse ;  /* 0x00000004b53f7c23 */ /* 0x100fe2000801086b */
[--C-:B------:R-:W-:Y:S01]  /*a050*/  FFMA.FTZ R5, R43, UR4, -R108.reuse ;  /* 0x000000042b057c23 */ /* 0x100fe2000801086c */
[----:B------:R-:W-:Y:S03]  /*a060*/  FMUL.FTZ R64, R102, R168 ;  /* 0x000000a866407220 */ /* 0x000fe60000410000 */
[----:B------:R-:W4:Y:S01]  /*a070*/  MUFU.EX2 R0, R0 ;  /* 0x0000000000007308 */ /* 0x000f220000000800 */
[--C-:B-1----:R-:W-:Y:S01]  /*a080*/  FFMA.FTZ R4, R46, UR4, -R107.reuse ;  /* 0x000000042e047c23 */ /* 0x102fe2000801086b */
[C---:B--2---:R-:W-:Y:S01]  /*a090*/  FMUL.FTZ R18, R101.reuse, R126 ;  /* 0x0000007e65127220 */ /* 0x044fe20000410000 */
[C---:B------:R-:W-:Y:S01]  /*a0a0*/  FMUL.FTZ R19, R101.reuse, R127 ;  /* 0x0000007f65137220 */ /* 0x040fe20000410000 */
[C---:B------:R-:W-:Y:S01]  /*a0b0*/  FMUL.FTZ R34, R101.reuse, R142 ;  /* 0x0000008e65227220 */ /* 0x040fe20000410000 */
[----:B------:R-:W-:Y:S01]  /*a0c0*/  FMUL.FTZ R35, R101, R143 ;  /* 0x0000008f65237220 */ /* 0x000fe20000410000 */
[----:B------:R-:W-:Y:S01]  /*a0d0*/  LDSM.16.MT88.4 R124, [R220+0xb000] ;  /* 0x00b00000dc7c783b */ /* 0x000fe20000004200 */
[----:B------:R-:W-:Y:S03]  /*a0e0*/  FMUL.FTZ R65, R102, R169 ;  /* 0x000000a966417220 */ /* 0x000fe60000410000 */
[----:B------:R1:W-:Y:S01]  /*a0f0*/  MUFU.EX2 R10, R4 ;  /* 0x00000004000a7308 */ /* 0x0003e20000000800 */
[C---:B---3--:R-:W-:Y:S01]  /*a100*/  FMUL.FTZ R8, R2.reuse, R112 ;  /* 0x0000007002087220 */ /* 0x048fe20000410000 */
[C---:B------:R-:W-:Y:S01]  /*a110*/  FMUL.FTZ R12, R2.reuse, R120 ;  /* 0x00000078020c7220 */ /* 0x040fe20000410000 */
[C---:B------:R-:W-:Y:S01]  /*a120*/  FMUL.FTZ R13, R2.reuse, R121 ;  /* 0x00000079020d7220 */ /* 0x040fe20000410000 */
[C---:B------:R-:W-:Y:S01]  /*a130*/  FMUL.FTZ R25, R2.reuse, R129 ;  /* 0x0000008102197220 */ /* 0x040fe20000410000 */
[C---:B------:R-:W-:Y:S01]  /*a140*/  FMUL.FTZ R24, R2.reuse, R128 ;  /* 0x0000008002187220 */ /* 0x040fe20000410000 */
[C---:B------:R-:W-:Y:S01]  /*a150*/  FMUL.FTZ R28, R2.reuse, R136 ;  /* 0x00000088021c7220 */ /* 0x040fe20000410000 */
[----:B------:R-:W-:Y:S03]  /*a160*/  FMUL.FTZ R29, R2, R137 ;  /* 0x00000089021d7220 */ /* 0x000fe60000410000 */
        /* <DEDUP_REMOVED lines=8> */
[----:B------:R-:W-:Y:S01]  /*a1f0*/  LDSM.16.MT88.4 R120, [R222+0xa000] ;  /* 0x00a00000de78783b */ /* 0x000fe20000004200 */
[--C-:B-1----:R-:W-:Y:S01]  /*a200*/  FFMA.FTZ R4, R39, UR4, -R107.reuse ;  /* 0x0000000427047c23 */ /* 0x102fe2000801086b */
[----:B------:R1:W-:Y:S01]  /*a210*/  MUFU.EX2 R251, R63 ;  /* 0x0000003f00fb7308 */ /* 0x0003e20000000800 */
[----:B------:R-:W-:Y:S01]  /*a220*/  FMUL.FTZ R62, R0, R174 ;  /* 0x000000ae003e7220 */ /* 0x000fe20000410000 */
[C---:B------:R-:W-:Y:S01]  /*a230*/  FMUL.FTZ R66, R101.reuse, R170 ;  /* 0x000000aa65427220 */ /* 0x040fe20000410000 */
[C---:B------:R-:W-:Y:S01]  /*a240*/  FMUL.FTZ R67, R101.reuse, R171 ;  /* 0x000000ab65437220 */ /* 0x040fe20000410000 */
[C---:B------:R-:W-:Y:S01]  /*a250*/  FMUL.FTZ R68, R102.reuse, R68 ;  /* 0x0000004466447220 */ /* 0x040fe20000410000 */
[C---:B------:R-:W-:Y:S01]  /*a260*/  FMUL.FTZ R69, R102.reuse, R69 ;  /* 0x0000004566457220 */ /* 0x040fe20000410000 */
[C---:B------:R-:W-:Y:S01]  /*a270*/  FMUL.FTZ R70, R101.reuse, R70 ;  /* 0x0000004665467220 */ /* 0x040fe20000410000 */
[----:B--2---:R-:W-:Y:S03]  /*a280*/  FMUL.FTZ R5, R102, R117 ;  /* 0x0000007566057220 */ /* 0x004fe60000410000 */
[----:B------:R2:W4:Y:S01]  /*a290*/  MUFU.EX2 R51, R4 ;  /* 0x0000000400337308 */ /* 0x0005220000000800 */
[----:B---3--:R-:W-:Y:S01]  /*a2a0*/  MOV R143, R50 ;  /* 0x00000032008f7202 */ /* 0x008fe20000000f00 */
[C---:B------:R-:W-:Y:S01]  /*a2b0*/  FMUL.FTZ R71, R101.reuse, R71 ;  /* 0x0000004765477220 */ /* 0x040fe20000410000 */
[--C-:B------:R-:W-:Y:S01]  /*a2c0*/  FFMA.FTZ R128, R182, UR4, -R108.reuse ;  /* 0x00000004b6807c23 */ /* 0x100fe2000801086c */
[C---:B------:R-:W-:Y:S01]  /*a2d0*/  FMUL.FTZ R72, R2.reuse, R72 ;  /* 0x0000004802487220 */ /* 0x040fe20000410000 */
[----:B------:R-:W-:Y:S01]  /*a2e0*/  FMUL.FTZ R73, R2, R73 ;  /* 0x0000004902497220 */ /* 0x000fe20000410000 */
[C---:B------:R-:W-:Y:S01]  /*a2f0*/  FMUL.FTZ R74, R0.reuse, R74 ;  /* 0x0000004a004a7220 */ /* 0x040fe20000410000 */
[C---:B------:R-:W-:Y:S03]  /*a300*/  FMUL.FTZ R75, R0.reuse, R75 ;  /* 0x0000004b004b7220 */ /* 0x040fe60000410000 */
[----:B------:R-:W-:Y:S01]  /*a310*/  MUFU.EX2 R250, R128 ;  /* 0x0000008000fa7308 */ /* 0x000fe20000000800 */
[----:B-1----:R-:W-:Y:S01]  /*a320*/  FMUL.FTZ R63, R0, R175 ;  /* 0x000000af003f7220 */ /* 0x002fe20000410000 */
[C---:B------:R-:W-:Y:S01]  /*a330*/  FMUL.FTZ R76, R2.reuse, R76 ;  /* 0x0000004c024c7220 */ /* 0x040fe20000410000 */
[----:B------:R-:W-:Y:S01]  /*a340*/  FMUL.FTZ R77, R2, R77 ;  /* 0x0000004d024d7220 */ /* 0x000fe20000410000 */
[C---:B------:R-:W-:Y:S01]  /*a350*/  FMUL.FTZ R78, R0.reuse, R78 ;  /* 0x0000004e004e7220 */ /* 0x040fe20000410000 */
[----:B------:R-:W-:Y:S01]  /*a360*/  FMUL.FTZ R79, R0, R79 ;  /* 0x0000004f004f7220 */ /* 0x000fe20000410000 */
[C---:B------:R-:W-:Y:S01]  /*a370*/  FMUL.FTZ R80, R102.reuse, R80 ;  /* 0x0000005066507220 */ /* 0x040fe20000410000 */
[C---:B------:R-:W-:Y:S01]  /*a380*/  FMUL.FTZ R81, R102.reuse, R81 ;  /* 0x0000005166517220 */ /* 0x040fe20000410000 */
[----:B------:R-:W-:Y:S01]  /*a390*/  FMUL.FTZ R82, R101, R82 ;  /* 0x0000005265527220 */ /* 0x000fe20000410000 */
[--C-:B--2---:R-:W-:Y:S01]  /*a3a0*/  FFMA.FTZ R4, R111, UR4, -R108.reuse ;  /* 0x000000046f047c23 */ /* 0x104fe2000801086c */
[----:B------:R-:W-:Y:S01]  /*a3b0*/  FMUL.FTZ R111, R103, UR4 ;  /* 0x00000004676f7c20 */ /* 0x000fe20008410000 */
[C---:B------:R-:W-:Y:S01]  /*a3c0*/  FMUL.FTZ R83, R101.reuse, R83 ;  /* 0x0000005365537220 */ /* 0x040fe20000410000 */
[C---:B------:R-:W-:Y:S01]  /*a3d0*/  FMUL.FTZ R84, R102.reuse, R84 ;  /* 0x0000005466547220 */ /* 0x040fe20000410000 */
[----:B------:R1:W-:Y:S01]  /*a3e0*/  MUFU.EX2 R9, R4 ;  /* 0x0000000400097308 */ /* 0x0003e20000000800 */
        /* <DEDUP_REMOVED lines=15> */
[----:B------:R-:W-:Y:S01]  /*a4e0*/  LDSM.16.MT88.4 R168, [R222+0xac00] ;  /* 0x00ac0000dea8783b */ /* 0x000fe20000004200 */
[--C-:B-1----:R-:W-:Y:S01]  /*a4f0*/  FFMA.FTZ R4, R176, UR4, -R108.reuse ;  /* 0x00000004b0047c23 */ /* 0x102fe2000801086c */
[----:B------:R-:W-:Y:S01]  /*a500*/  MOV R176, R10 ;  /* 0x0000000a00b07202 */ /* 0x000fe20000000f00 */
[----:B------:R-:W-:Y:S02]  /*a510*/  FMUL.FTZ R10, R0, R114 ;  /* 0x00000072000a7220 */ /* 0x000fe40000410000 */
[----:B------:R1:W-:Y:S01]  /*a520*/  MUFU.EX2 R57, R4 ;  /* 0x0000000400397308 */ /* 0x0003e20000000800 */
[----:B----4-:R-:W-:Y:S01]  /*a530*/  F2FP.F16.F32.PACK_AB R112, R51, R176 ;  /* 0x000000b03370723e */ /* 0x010fe200000000ff */
[--C-:B-1----:R-:W-:Y:S08]  /*a540*/  FFMA.FTZ R4, R38, UR4, -R107.reuse ;  /* 0x0000000426047c23 */ /* 0x102ff0000801086b */
[----:B------:R1:W2:Y:S02]  /*a550*/  MUFU.EX2 R61, R4 ;  /* 0x00000004003d7308 */ /* 0x0002a40000000800 */
[----:B-1----:R-:W-:Y:S01]  /*a560*/  FFMA.FTZ R4, R37, UR4, -R107 ;  /* 0x0000000425047c23 */ /* 0x002fe2000801086b */
[-C--:B--2---:R-:W-:Y:S01]  /*a570*/  MOV R138, R61.reuse ;  /* 0x0000003d008a7202 */ /* 0x084fe20000000f00 */
[----:B------:R-:W1:Y:S06]  /*a580*/  LDSM.16.MT88.4 R36, [R222+0x9000] ;  /* 0x00900000de24783b */ /* 0x000e6c0000004200 */
[----:B------:R2:W3:Y:S02]  /*a590*/  MUFU.EX2 R46, R4 ;  /* 0x00000004002e7308 */ /* 0x0004e40000000800 */
[----:B--2---:R-:W-:Y:S01]  /*a5a0*/  FFMA.FTZ R4, R110, UR4, -R108 ;  /* 0x000000046e047c23 */ /* 0x004fe2000801086c */
[----:B------:R-:W-:Y:S01]  /*a5b0*/  FMUL.FTZ R110, R104, UR4 ;  /* 0x00000004686e7c20 */ /* 0x000fe20008410000 */
[----:B---3--:R-:W-:Y:S01]  /*a5c0*/  F2FP.F16.F32.PACK_AB R114, R46, R61 ;  /* 0x0000003d2e72723e */ /* 0x008fe200000000ff */
[----:B------:R-:W-:Y:S05]  /*a5d0*/  FMUL.FTZ R61, R2, R173 ;  /* 0x000000ad023d7220 */ /* 0x000fea0000410000 */
[----:B------:R2:W3:Y:S01]  /*a5e0*/  MUFU.EX2 R49, R4 ;  /* 0x0000000400317308 */ /* 0x0004e20000000800 */
[----:B------:R-:W-:Y:S01]  /*a5f0*/  MOV R142, R46 ;  /* 0x0000002e008e7202 */ /* 0x000fe20000000f00 */
[----:B------:R-:W-:Y:S01]  /*a600*/  FMUL.FTZ R46, R0, R158 ;  /* 0x0000009e002e7220 */ /* 0x000fe20000410000 */
[----:B------:R-:W-:Y:S02]  /*a610*/  FSEL R110, R110, RZ, P0 ;  /* 0x000000ff6e6e7208 */ /* 0x000fe40000000000 */
[----:B------:R-:W-:Y:S03]  /*a620*/  FSETP.NEU.FTZ.AND P0, PT, R103, -INF , PT ;  /* 0xff8000006700780b */ /* 0x000fe60003f1d000 */
[--C-:B------:R-:W-:Y:S01]  /*a630*/  FFMA.FTZ R7, R40, UR4, -R110.reuse ;  /* 0x0000000428077c23 */ /* 0x100fe2000801086e */
[----:B------:R-:W-:Y:S01]  /*a640*/  FSEL R111, R111, RZ, P0 ;  /* 0x000000ff6f6f7208 */ /* 0x000fe20000000000 */
[--C-:B------:R-:W-:Y:S02]  /*a650*/  FFMA.FTZ R128, R192, UR4, -R110.reuse ;  /* 0x00000004c0807c23 */ /* 0x100fe4000801086e */
[----:B------:R4:W5:Y:S02]  /*a660*/  MUFU.EX2 R60, R7 ;  /* 0x00000007003c7308 */ /* 0x0009640000000800 */
[--C-:B------:R-:W-:Y:S01]  /*a670*/  FFMA.FTZ R109, R109, UR4, -R111.reuse ;  /* 0x000000046d6d7c23 */ /* 0x100fe2000801086f */
[--C-:B--2---:R-:W-:Y:S01]  /*a680*/  FFMA.FTZ R4, R41, UR4, -R110.reuse ;  /* 0x0000000429047c23 */ /* 0x104fe2000801086e */
[-C--:B---3--:R-:W-:Y:S01]  /*a690*/  F2FP.F16.F32.PACK_AB R115, R50, R49.reuse ;  /* 0x000000313273723e */ /* 0x088fe200000000ff */
[C---:B------:R-:W-:Y:S01]  /*a6a0*/  FMUL.FTZ R50, R101.reuse, R154 ;  /* 0x0000009a65327220 */ /* 0x040fe20000410000 */
[----:B------:R-:W-:Y:S04]  /*a6b0*/  MOV R139, R49 ;  /* 0x00000031008b7202 */ /* 0x000fe80000000f00 */
[----:B------:R2:W-:Y:S01]  /*a6c0*/  MUFU.EX2 R6, R4 ;  /* 0x0000000400067308 */ /* 0x0005e20000000800 */
[----:B------:R-:W-:Y:S01]  /*a6d0*/  FMUL.FTZ R49, R102, R153 ;  /* 0x0000009966317220 */ /* 0x000fe20000410000 */
[----:B----4-:R-:W-:Y:S01]  /*a6e0*/  FMUL.FTZ R7, R101, R119 ;  /* 0x0000007765077220 */ /* 0x010fe20000410000 */
[----:B-----5:R-:W-:Y:S07]  /*a6f0*/  MOV R140, R60 ;  /* 0x0000003c008c7202 */ /* 0x020fee0000000f00 */
[----:B------:R3:W-:Y:S01]  /*a700*/  MUFU.EX2 R248, R128 ;  /* 0x0000008000f87308 */ /* 0x0007e20000000800 */
[--C-:B--2---:R-:W-:Y:S01]  /*a710*/  FFMA.FTZ R4, R177, UR4, -R110.reuse ;  /* 0x00000004b1047c23 */ /* 0x104fe2000801086e */
[----:B------:R-:W-:Y:S01]  /*a720*/  MOV R177, R9 ;  /* 0x0000000900b17202 */ /* 0x000fe20000000f00 */
[--C-:B------:R-:W-:Y:S01]  /*a730*/  FFMA.FTZ R9, R42, UR4, -R110.reuse ;  /* 0x000000042a097c23 */ /* 0x100fe2000801086e */
[----:B------:R-:W-:Y:S06]  /*a740*/  FMUL.FTZ R42, R0, R146 ;  /* 0x00000092002a7220 */ /* 0x000fec0000410000 */
[----:B------:R2:W4:Y:S01]  /*a750*/  MUFU.EX2 R58, R4 ;  /* 0x00000004003a7308 */ /* 0x0005220000000800 */
[--C-:B---3--:R-:W-:Y:S09]  /*a760*/  FFMA.FTZ R128, R186, UR4, -R110.reuse ;  /* 0x00000004ba807c23 */ /* 0x108ff2000801086e */
[----:B------:R3:W-:Y:S10]  /*a770*/  MUFU.EX2 R41, R9 ;  /* 0x0000000900297308 */ /* 0x0007f40000000800 */
[----:B------:R5:W-:Y:S01]  /*a780*/  MUFU.EX2 R245, R128 ;  /* 0x0000008000f57308 */ /* 0x000be20000000800 */
[--C-:B--2---:R-:W-:Y:S01]  /*a790*/  FFMA.FTZ R4, R45, UR4, -R111.reuse ;  /* 0x000000042d047c23 */ /* 0x104fe2000801086f */
[C---:B------:R-:W-:Y:S01]  /*a7a0*/  FMUL.FTZ R45, R2.reuse, R157 ;  /* 0x0000009d022d7220 */ /* 0x040fe20000410000 */
[----:B----4-:R-:W-:Y:S04]  /*a7b0*/  MOV R136, R58 ;  /* 0x0000003a00887202 */ /* 0x010fe80000000f00 */
[----:B------:R-:W-:Y:S03]  /*a7c0*/  MOV R174, R136 ;  /* 0x0000008800ae7202 */ /* 0x000fe60000000f00 */
[----:B------:R2:W-:Y:S01]  /*a7d0*/  MUFU.EX2 R43, R4 ;  /* 0x00000004002b7308 */ /* 0x0005e20000000800 */
[----:B---3--:R-:W-:Y:S01]  /*a7e0*/  FMUL.FTZ R9, R2, R113 ;  /* 0x0000007102097220 */ /* 0x008fe20000410000 */
[----:B------:R-:W-:Y:S01]  /*a7f0*/  F2FP.F16.F32.PACK_AB R113, R57, R177 ;  /* 0x000000b13971723e */ /* 0x000fe200000000ff */
[----:B-----5:R-:W-:Y:S07]  /*a800*/  FFMA.FTZ R128, R188, UR4, -R110 ;  /* 0x00000004bc807c23 */ /* 0x020fee000801086e */
[----:B------:R3:W-:Y:S01]  /*a810*/  MUFU.EX2 R243, R128 ;  /* 0x0000008000f37308 */ /* 0x0007e20000000800 */
[--C-:B--2---:R-:W-:Y:S01]  /*a820*/  FFMA.FTZ R4, R44, UR4, -R111.reuse ;  /* 0x000000042c047c23 */ /* 0x104fe2000801086f */
[----:B------:R-:W-:Y:S08]  /*a830*/  FMUL.FTZ R44, R2, R156 ;  /* 0x0000009c022c7220 */ /* 0x000ff00000410000 */
[----:B------:R2:W4:Y:S01]  /*a840*/  MUFU.EX2 R59, R4 ;  /* 0x00000004003b7308 */ /* 0x0005220000000800 */
[----:B---3--:R-:W-:Y:S01]  /*a850*/  LDSM.16.MT88.4 R128, [R222+0x9400] ;  /* 0x00940000de80783b */ /* 0x008fe20000004200 */
[--C-:B--2---:R-:W-:Y:S01]  /*a860*/  FFMA.FTZ R4, R47, UR4, -R111.reuse ;  /* 0x000000042f047c23 */ /* 0x104fe2000801086f */
[----:B----4-:R-:W-:Y:S01]  /*a870*/  F2FP.F16.F32.PACK_AB R117, R59, R43 ;  /* 0x0000002b3b75723e */ /* 0x010fe200000000ff */
[C---:B------:R-:W-:Y:S01]  /*a880*/  FMUL.FTZ R47, R0.reuse, R159 ;  /* 0x0000009f002f7220 */ /* 0x040fe20000410000 */
[----:B------:R-:W-:Y:S05]  /*a890*/  MOV R137, R59 ;  /* 0x0000003b00897202 */ /* 0x000fea0000000f00 */
[----:B------:R2:W3:Y:S01]  /*a8a0*/  MUFU.EX2 R56, R4 ;  /* 0x0000000400387308 */ /* 0x0004e20000000800 */
[----:B------:R-:W-:Y:S02]  /*a8b0*/  FMUL.FTZ R59, R0, R163 ;  /* 0x000000a3003b7220 */ /* 0x000fe40000410000 */
[----:B------:R-:W4:Y:S01]  /*a8c0*/  LDL.LU R163, [R1+0x10] ;  /* 0x0000100001a37983 */ /* 0x000f220000300800 */
[----:B------:R-:W-:Y:S01]  /*a8d0*/  MOV R173, R137 ;  /* 0x0000008900ad7202 */ /* 0x000fe20000000f00 */
[----:B--2---:R-:W-:Y:S01]  /*a8e0*/  FFMA.FTZ R4, R178, UR4, -R111 ;  /* 0x00000004b2047c23 */ /* 0x004fe2000801086f */
[----:B------:R-:W-:Y:S01]  /*a8f0*/  MOV R178, R6 ;  /* 0x0000000600b27202 */ /* 0x000fe20000000f00 */
[----:B------:R-:W-:Y:S01]  /*a900*/  FMUL.FTZ R6, R101, R118 ;  /* 0x0000007665067220 */ /* 0x000fe20000410000 */
[----:B------:R-:W-:Y:S02]  /*a910*/  F2FP.F16.F32.PACK_AB R118, R41, R60 ;  /* 0x0000003c2976723e */ /* 0x000fe400000000ff */
[----:B------:R2:W5:Y:S01]  /*a920*/  MUFU.EX2 R40, R4 ;  /* 0x0000000400287308 */ /* 0x0005620000000800 */
[----:B---3--:R-:W-:Y:S01]  /*a930*/  MOV R141, R56 ;  /* 0x00000038008d7202 */ /* 0x008fe20000000f00 */
[--C-:B------:R-:W-:Y:S01]  /*a940*/  FFMA.FTZ R60, R185, UR4, -R108.reuse ;  /* 0x00000004b93c7c23 */ /* 0x100fe2000801086c */
[----:B--2---:R-:W-:Y:S01]  /*a950*/  FMUL.FTZ R4, R102, R116 ;  /* 0x0000007466047220 */ /* 0x004fe20000410000 */
[----:B------:R-:W-:Y:S01]  /*a960*/  F2FP.F16.F32.PACK_AB R116, R58, R178 ;  /* 0x000000b23a74723e */ /* 0x000fe200000000ff */
[----:B------:R-:W-:Y:S01]  /*a970*/  FFMA.FTZ R58, R183, UR4, -R108 ;  /* 0x00000004b73a7c23 */ /* 0x000fe2000801086c */
[----:B-----5:R-:W-:Y:S01]  /*a980*/  F2FP.F16.F32.PACK_AB R119, R40, R56 ;  /* 0x000000382877723e */ /* 0x020fe200000000ff */
[----:B------:R-:W-:Y:S01]  /*a990*/  FFMA.FTZ R56, R48, UR4, -R107 ;  /* 0x0000000430387c23 */ /* 0x000fe2000801086b */
[C---:B------:R-:W-:Y:S02]  /*a9a0*/  FMUL.FTZ R48, R102.reuse, R152 ;  /* 0x0000009866307220 */ /* 0x040fe40000410000 */
[-C--:B------:R-:W-:Y:S06]  /*a9b0*/  HMMA.16816.F32 R4, R112, R20.reuse, R4 ;  /* 0x000000147004723c */ /* 0x080fec0000001804 */
[C---:B------:R-:W-:Y:S06]  /*a9c0*/  HMMA.16816.F32 R8, R116.reuse, R20, R8 ;  /* 0x000000147408723c */ /* 0x040fec0000001808 */
[-C--:B------:R-:W-:Y:S05]  /*a9d0*/  HMMA.16816.F32 R12, R116, R22.reuse, R12 ;  /* 0x00000016740c723c */ /* 0x080fea000000180c */
[C---:B------:R-:W-:Y:S01]  /*a9e0*/  FMUL.FTZ R20, R102.reuse, R132 ;  /* 0x0000008466147220 */ /* 0x040fe20000410000 */
[C---:B------:R-:W-:Y:S05]  /*a9f0*/  HMMA.16816.F32 R16, R112.reuse, R22, R16 ;  /* 0x000000167010723c */ /* 0x040fea0000001810 */
[----:B------:R-:W-:Y:S01]  /*aa00*/  FMUL.FTZ R21, R102, R133 ;  /* 0x0000008566157220 */ /* 0x000fe20000410000 */
[----:B------:R-:W-:Y:S01]  /*aa10*/  MOV R133, R43 ;  /* 0x0000002b00857202 */ /* 0x000fe20000000f00 */
[C---:B------:R-:W-:Y:S01]  /*aa20*/  FMUL.FTZ R22, R101.reuse, R134 ;  /* 0x0000008665167220 */ /* 0x040fe20000410000 */
[C---:B------:R-:W-:Y:S03]  /*aa30*/  FMUL.FTZ R23, R101.reuse, R135 ;  /* 0x0000008765177220 */ /* 0x040fe60000410000 */
[----:B------:R-:W-:Y:S01]  /*aa40*/  MOV R134, R51 ;  /* 0x0000003300867202 */ /* 0x000fe20000000f00 */
[----:B------:R-:W-:Y:S01]  /*aa50*/  FMUL.FTZ R51, R101, R155 ;  /* 0x0000009b65337220 */ /* 0x000fe20000410000 */
[----:B------:R-:W-:Y:S01]  /*aa60*/  MOV R135, R57 ;  /* 0x0000003900877202 */ /* 0x000fe20000000f00 */
[----:B------:R-:W-:Y:S01]  /*aa70*/  LDSM.16.MT88.4 R152, [R220+0xac00] ;  /* 0x00ac0000dc98783b */ /* 0x000fe20000004200 */
[-C--:B-1----:R-:W-:Y:S03]  /*aa80*/  HMMA.16816.F32 R20, R112, R36.reuse, R20 ;  /* 0x000000247014723c */ /* 0x082fe60000001814 */
[----:B------:R-:W-:Y:S01]  /*aa90*/  FMUL.FTZ R57, R2, R161 ;  /* 0x000000a102397220 */ /* 0x000fe20000410000 */
[----:B------:R-:W-:Y:S01]  /*aaa0*/  FFMA.FTZ R132, R195, UR4, -R111 ;  /* 0x00000004c3847c23 */ /* 0x000fe2000801086f */
[----:B------:R-:W-:Y:S01]  /*aab0*/  FMUL.FTZ R43, R0, R147 ;  /* 0x00000093002b7220 */ /* 0x000fe20000410000 */
[C---:B------:R-:W-:Y:S01]  /*aac0*/  HMMA.16816.F32 R24, R116.reuse, R36, R24 ;  /* 0x000000247418723c */ /* 0x040fe20000001818 */
[----:B------:R-:W2:Y:S01]  /*aad0*/  LDL.LU R161, [R1+0x14] ;  /* 0x0000140001a17983 */ /* 0x000ea20000300800 */
[----:B------:R1:W-:Y:S03]  /*aae0*/  MUFU.EX2 R242, R132 ;  /* 0x0000008400f27308 */ /* 0x0003e60000000800 */
[----:B------:R-:W-:Y:S01]  /*aaf0*/  MOV R175, R135 ;  /* 0x0000008700af7202 */ /* 0x000fe20000000f00 */
[-C--:B------:R-:W-:Y:S05]  /*ab00*/  HMMA.16816.F32 R28, R116, R38.reuse, R28 ;  /* 0x00000026741c723c */ /* 0x080fea000000181c */
[C---:B------:R-:W-:Y:S01]  /*ab10*/  FMUL.FTZ R36, R102.reuse, R148 ;  /* 0x0000009466247220 */ /* 0x040fe20000410000 */
[C---:B------:R-:W-:Y:S05]  /*ab20*/  HMMA.16816.F32 R32, R112.reuse, R38, R32 ;  /* 0x000000267020723c */ /* 0x040fea0000001820 */
[----:B------:R-:W-:Y:S01]  /*ab30*/  FMUL.FTZ R37, R102, R149 ;  /* 0x0000009566257220 */ /* 0x000fe20000410000 */
[----:B------:R-:W-:Y:S01]  /*ab40*/  MOV R149, R40 ;  /* 0x0000002800957202 */ /* 0x000fe20000000f00 */
[C---:B------:R-:W-:Y:S01]  /*ab50*/  FMUL.FTZ R38, R101.reuse, R150 ;  /* 0x0000009665267220 */ /* 0x040fe20000410000 */
[----:B------:R-:W-:Y:S01]  /*ab60*/  FMUL.FTZ R39, R101, R151 ;  /* 0x0000009765277220 */ /* 0x000fe20000410000 */
[----:B------:R3:W-:Y:S02]  /*ab70*/  MUFU.EX2 R150, R56 ;  /* 0x0000003800967308 */ /* 0x0007e40000000800 */
[----:B------:R-:W-:Y:S01]  /*ab80*/  MOV R148, R41 ;  /* 0x0000002900947202 */ /* 0x000fe20000000f00 */
[C---:B------:R-:W-:Y:S01]  /*ab90*/  FMUL.FTZ R40, R2.reuse, R144 ;  /* 0x0000009002287220 */ /* 0x040fe20000410000 */
[C---:B------:R-:W-:Y:S01]  /*aba0*/  FMUL.FTZ R41, R2.reuse, R145 ;  /* 0x0000009102297220 */ /* 0x040fe20000410000 */
[--C-:B-1----:R-:W-:Y:S01]  /*abb0*/  FFMA.FTZ R132, R203, UR4, -R110.reuse ;  /* 0x00000004cb847c23 */ /* 0x102fe2000801086e */
[-C--:B------:R-:W-:Y:S04]  /*abc0*/  HMMA.16816.F32 R36, R112, R52.reuse, R36 ;  /* 0x000000347024723c */ /* 0x080fe80000001824 */
[----:B------:R1:W-:Y:S01]  /*abd0*/  MUFU.EX2 R151, R58 ;  /* 0x0000003a00977308 */ /* 0x0003e20000000800 */
[----:B------:R-:W-:Y:S01]  /*abe0*/  MOV R203, R149 ;  /* 0x0000009500cb7202 */ /* 0x000fe20000000f00 */
[C---:B------:R-:W-:Y:S08]  /*abf0*/  HMMA.16816.F32 R40, R116.reuse, R52, R40 ;  /* 0x000000347428723c */ /* 0x040ff00000001828 */
[----:B------:R5:W-:Y:S03]  /*ac00*/  MUFU.EX2 R145, R60 ;  /* 0x0000003c00917308 */ /* 0x000be60000000800 */
[----:B---3--:R-:W-:Y:S01]  /*ac10*/  FMUL.FTZ R56, R2, R160 ;  /* 0x000000a002387220 */ /* 0x008fe20000410000 */
[-C--:B------:R-:W-:Y:S03]  /*ac20*/  HMMA.16816.F32 R44, R116, R54.reuse, R44 ;  /* 0x00000036742c723c */ /* 0x080fe6000000182c */
[--C-:B------:R-:W-:Y:S03]  /*ac30*/  FFMA.FTZ R52, R179, UR4, -R107.reuse ;  /* 0x00000004b3347c23 */ /* 0x100fe6000801086b */
[C---:B------:R-:W-:Y:S01]  /*ac40*/  HMMA.16816.F32 R48, R112.reuse, R54, R48 ;  /* 0x000000367030723c */ /* 0x040fe20000001830 */
[----:B------:R3:W-:Y:S04]  /*ac50*/  MUFU.EX2 R144, R52 ;  /* 0x0000003400907308 */ /* 0x0007e80000000800 */
[----:B------:R-:W-:Y:S01]  /*ac60*/  FMUL.FTZ R53, R102, R165 ;  /* 0x000000a566357220 */ /* 0x000fe20000410000 */
[----:B-1----:R-:W-:Y:S01]  /*ac70*/  FMUL.FTZ R58, R0, R162 ;  /* 0x000000a2003a7220 */ /* 0x002fe20000410000 */
[C---:B------:R-:W-:Y:S01]  /*ac80*/  FMUL.FTZ R54, R101.reuse, R166 ;  /* 0x000000a665367220 */ /* 0x040fe20000410000 */
[----:B------:R-:W-:Y:S03]  /*ac90*/  FMUL.FTZ R55, R101, R167 ;  /* 0x000000a765377220 */ /* 0x000fe60000410000 */
[----:B-----5:R-:W-:Y:S01]  /*aca0*/  FMUL.FTZ R60, R2, R172 ;  /* 0x000000ac023c7220 */ /* 0x020fe20000410000 */
[----:B------:R-:W-:Y:S02]  /*acb0*/  MOV R160, R134 ;  /* 0x0000008600a07202 */ /* 0x000fe40000000f00 */
[----:B------:R-:W-:Y:S02]  /*acc0*/  MOV R162, R133 ;  /* 0x0000008500a27202 */ /* 0x000fe40000000f00 */
[----:B------:R-:W-:Y:S01]  /*acd0*/  MOV R172, R138 ;  /* 0x0000008a00ac7202 */ /* 0x000fe20000000f00 */
[----:B---3--:R-:W-:Y:S07]  /*ace0*/  FMUL.FTZ R52, R102, R164 ;  /* 0x000000a466347220 */ /* 0x008fee0000410000 */
[-C--:B------:R-:W-:Y:S06]  /*acf0*/  HMMA.16816.F32 R52, R112, R120.reuse, R52 ;  /* 0x000000787034723c */ /* 0x080fec0000001834 */
[C---:B------:R-:W-:Y:S06]  /*ad00*/  HMMA.16816.F32 R56, R116.reuse, R120, R56 ;  /* 0x000000787438723c */ /* 0x040fec0000001838 */
[-C--:B------:R-:W-:Y:S05]  /*ad10*/  HMMA.16816.F32 R60, R116, R122.reuse, R60 ;  /* 0x0000007a743c723c */ /* 0x080fea000000183c */
[----:B------:R-:W-:Y:S01]  /*ad20*/  FFMA.FTZ R120, R180, UR4, -R107 ;  /* 0x00000004b4787c23 */ /* 0x000fe2000801086b */
[C---:B------:R-:W-:Y:S01]  /*ad30*/  HMMA.16816.F32 R64, R112.reuse, R122, R64 ;  /* 0x0000007a7040723c */ /* 0x040fe20000001840 */
[----:B------:R-:W-:Y:S05]  /*ad40*/  MUFU.EX2 R180, R109 ;  /* 0x0000006d00b47308 */ /* 0x000fea0000000800 */
[-C--:B------:R-:W-:Y:S05]  /*ad50*/  HMMA.16816.F32 R68, R112, R124.reuse, R68 ;  /* 0x0000007c7044723c */ /* 0x080fea0000001844 */
[----:B------:R1:W-:Y:S01]  /*ad60*/  MUFU.EX2 R252, R120 ;  /* 0x0000007800fc7308 */ /* 0x0003e20000000800 */
[C---:B------:R-:W-:Y:S06]  /*ad70*/  HMMA.16816.F32 R72, R116.reuse, R124, R72 ;  /* 0x0000007c7448723c */ /* 0x040fec0000001848 */
[-C--:B------:R-:W-:Y:S05]  /*ad80*/  HMMA.16816.F32 R76, R116, R126.reuse, R76 ;  /* 0x0000007e744c723c */ /* 0x080fea000000184c */
[----:B------:R-:W-:Y:S01]  /*ad90*/  FFMA.FTZ R124, R187, UR4, -R110 ;  /* 0x00000004bb7c7c23 */ /* 0x000fe2000801086e */
[C---:B------:R-:W-:Y:S03]  /*ada0*/  HMMA.16816.F32 R80, R112.reuse, R126, R80 ;  /* 0x0000007e7050723c */ /* 0x040fe60000001850 */
[----:B------:R3:W5:Y:S02]  /*adb0*/  MUFU.EX2 R247, R124 ;  /* 0x0000007c00f77308 */ /* 0x0007640000000800 */
[--C-:B-1----:R-:W-:Y:S01]  /*adc0*/  FFMA.FTZ R120, R184, UR4, -R108.reuse ;  /* 0x00000004b8787c23 */ /* 0x102fe2000801086c */
[--C-:B------:R-:W-:Y:S07]  /*add0*/  FFMA.FTZ R125, R193, UR4, -R111.reuse ;  /* 0x00000004c17d7c23 */ /* 0x100fee000801086f */
[----:B------:R1:W5:Y:S10]  /*ade0*/  MUFU.EX2 R249, R120 ;  /* 0x0000007800f97308 */ /* 0x0003740000000800 */
[----:B------:R-:W-:Y:S01]  /*adf0*/  MUFU.EX2 R246, R125 ;  /* 0x0000007d00f67308 */ /* 0x000fe20000000800 */
[--C-:B---3--:R-:W-:Y:S09]  /*ae00*/  FFMA.FTZ R124, R194, UR4, -R111.reuse ;  /* 0x00000004c27c7c23 */ /* 0x108ff2000801086f */
[----:B------:R3:W5:Y:S01]  /*ae10*/  MUFU.EX2 R244, R124 ;  /* 0x0000007c00f47308 */ /* 0x0007620000000800 */
[----:B-1----:R-:W1:Y:S08]  /*ae20*/  LDSM.16.MT88.4 R120, [R222+0xb000] ;  /* 0x00b00000de78783b */ /* 0x002e700000004200 */
[----:B---3--:R-:W3:Y:S01]  /*ae30*/  LDSM.16.MT88.4 R124, [R220+0x9400] ;  /* 0x00940000dc7c783b */ /* 0x008ee20000004200 */
[-C--:B-1----:R-:W-:Y:S06]  /*ae40*/  HMMA.16816.F32 R84, R112, R120.reuse, R84 ;  /* 0x000000787054723c */ /* 0x082fec0000001854 */
[C---:B------:R-:W-:Y:S06]  /*ae50*/  HMMA.16816.F32 R88, R116.reuse, R120, R88 ;  /* 0x000000787458723c */ /* 0x040fec0000001858 */
[-C--:B------:R-:W-:Y:S05]  /*ae60*/  HMMA.16816.F32 R92, R116, R122.reuse, R92 ;  /* 0x0000007a745c723c */ /* 0x080fea000000185c */
[----:B------:R-:W-:Y:S01]  /*ae70*/  FFMA.FTZ R120, R189, UR4, -R111 ;  /* 0x00000004bd787c23 */ /* 0x000fe2000801086f */
[----:B------:R-:W-:Y:S03]  /*ae80*/  HMMA.16816.F32 R96, R112, R122, R96 ;  /* 0x0000007a7060723c */ /* 0x000fe60000001860 */
[----:B------:R1:W3:Y:S02]  /*ae90*/  MUFU.EX2 R241, R120 ;  /* 0x0000007800f17308 */ /* 0x0002e40000000800 */
[----:B-----5:R-:W-:Y:S02]  /*aea0*/  F2FP.F16.F32.PACK_AB R116, R247, R248 ;  /* 0x000000f8f774723e */ /* 0x020fe400000000ff */
[----:B------:R-:W-:Y:S04]  /*aeb0*/  F2FP.F16.F32.PACK_AB R112, R144, R150 ;  /* 0x000000969070723e */ /* 0x000fe800000000ff */
[----:B------:R-:W-:Y:S02]  /*aec0*/  F2FP.F16.F32.PACK_AB R113, R145, R151 ;  /* 0x000000979171723e */ /* 0x000fe400000000ff */
[----:B------:R-:W-:Y:S02]  /*aed0*/  F2FP.F16.F32.PACK_AB R114, R252, R251 ;  /* 0x000000fbfc72723e */ /* 0x000fe400000000ff */
[----:B------:R-:W-:Y:S02]  /*aee0*/  F2FP.F16.F32.PACK_AB R115, R250, R249 ;  /* 0x000000f9fa73723e */ /* 0x000fe400000000ff */
[----:B------:R-:W-:Y:S02]  /*aef0*/  F2FP.F16.F32.PACK_AB R117, R244, R246 ;  /* 0x000000f6f475723e */ /* 0x000fe400000000ff */
[----:B------:R-:W-:Y:S01]  /*af00*/  F2FP.F16.F32.PACK_AB R118, R243, R245 ;  /* 0x000000f5f376723e */ /* 0x000fe200000000ff */
[----:B-1----:R-:W1:Y:S01]  /*af10*/  LDSM.16.MT88.4 R120, [R220+0xa400] ;  /* 0x00a40000dc78783b */ /* 0x002e620000004200 */
[----:B---3--:R-:W-:Y:S01]  /*af20*/  F2FP.F16.F32.PACK_AB R119, R241, R242 ;  /* 0x000000f2f177723e */ /* 0x008fe200000000ff */
[-C--:B------:R-:W-:Y:S06]  /*af30*/  HMMA.16816.F32 R4, R112, R124.reuse, R4 ;  /* 0x0000007c7004723c */ /* 0x080fec0000001804 */
[C---:B------:R-:W-:Y:S06]  /*af40*/  HMMA.16816.F32 R8, R116.reuse, R124, R8 ;  /* 0x0000007c7408723c */ /* 0x040fec0000001808 */
[-C--:B------:R-:W-:Y:S05]  /*af50*/  HMMA.16816.F32 R12, R116, R126.reuse, R12 ;  /* 0x0000007e740c723c */ /* 0x080fea000000180c */
[--C-:B------:R-:W-:Y:S01]  /*af60*/  FFMA.FTZ R124, R190, UR4, -R107.reuse ;  /* 0x00000004be7c7c23 */ /* 0x100fe2000801086b */
[C---:B------:R-:W-:Y:S03]  /*af70*/  HMMA.16816.F32 R16, R112.reuse, R126, R16 ;  /* 0x0000007e7010723c */ /* 0x040fe60000001810 */
[----:B------:R3:W-:Y:S03]  /*af80*/  MUFU.EX2 R239, R124 ;  /* 0x0000007c00ef7308 */ /* 0x0007e60000000800 */
[-C--:B------:R-:W-:Y:S06]  /*af90*/  HMMA.16816.F32 R20, R112, R128.reuse, R20 ;  /* 0x000000807014723c */ /* 0x080fec0000001814 */
[C---:B------:R-:W-:Y:S06]  /*afa0*/  HMMA.16816.F32 R24, R116.reuse, R128, R24 ;  /* 0x000000807418723c */ /* 0x040fec0000001818 */
[-C--:B------:R-:W-:Y:S05]  /*afb0*/  HMMA.16816.F32 R28, R116, R130.reuse, R28 ;  /* 0x00000082741c723c */ /* 0x080fea000000181c */
[--C-:B------:R-:W-:Y:S01]  /*afc0*/  FFMA.FTZ R128, R198, UR4, -R108.reuse ;  /* 0x00000004c6807c23 */ /* 0x100fe2000801086c */
[C---:B------:R-:W-:Y:S01]  /*afd0*/  HMMA.16816.F32 R32, R112.reuse, R130, R32 ;  /* 0x000000827020723c */ /* 0x040fe20000001820 */
[----:B------:R-:W-:Y:S04]  /*afe0*/  MUFU.EX2 R198, R132 ;  /* 0x0000008400c67308 */ /* 0x000fe80000000800 */
[--C-:B---3--:R-:W-:Y:S01]  /*aff0*/  FFMA.FTZ R124, R191, UR4, -R107.reuse ;  /* 0x00000004bf7c7c23 */ /* 0x108fe2000801086b */
[-C--:B-1----:R-:W-:Y:S05]  /*b000*/  HMMA.16816.F32 R36, R112, R120.reuse, R36 ;  /* 0x000000787024723c */ /* 0x082fea0000001824 */
[----:B------:R1:W-:Y:S01]  /*b010*/  MUFU.EX2 R234, R128 ;  /* 0x0000008000ea7308 */ /* 0x0003e20000000800 */
[C---:B------:R-:W-:Y:S09]  /*b020*/  HMMA.16816.F32 R40, R116.reuse, R120, R40 ;  /* 0x000000787428723c */ /* 0x040ff20000001828 */
[----:B------:R3:W-:Y:S01]  /*b030*/  MUFU.EX2 R240, R124 ;  /* 0x0000007c00f07308 */ /* 0x0007e20000000800 */
[-C--:B------:R-:W-:Y:S03]  /*b040*/  HMMA.16816.F32 R44, R116, R122.reuse, R44 ;  /* 0x0000007a742c723c */ /* 0x080fe6000000182c */
[--C-:B------:R-:W-:Y:S03]  /*b050*/  FFMA.FTZ R120, R199, UR4, -R108.reuse ;  /* 0x00000004c7787c23 */ /* 0x100fe6000801086c */
[C---:B------:R-:W-:Y:S03]  /*b060*/  HMMA.16816.F32 R48, R112.reuse, R122, R48 ;  /* 0x0000007a7030723c */ /* 0x040fe60000001830 */
[----:B------:R5:W-:Y:S02]  /*b070*/  MUFU.EX2 R232, R120 ;  /* 0x0000007800e87308 */ /* 0x000be40000000800 */
[----:B-1----:R-:W-:Y:S01]  /*b080*/  FFMA.FTZ R128, R200, UR4, -R108 ;  /* 0x00000004c8807c23 */ /* 0x002fe2000801086c */
[----:B---3--:R-:W1:Y:S07]  /*b090*/  LDSM.16.MT88.4 R124, [R222+0xa400] ;  /* 0x00a40000de7c783b */ /* 0x008e6e0000004200 */
[----:B------:R3:W-:Y:S01]  /*b0a0*/  MUFU.EX2 R236, R128 ;  /* 0x0000008000ec7308 */ /* 0x0007e20000000800 */
[----:B--2---:R-:W-:Y:S04]  /*b0b0*/  FFMA.FTZ R0, R0, R161, R162 ;  /* 0x000000a100007223 */ /* 0x004fe800000100a2 */
[----:B------:R-:W-:Y:S01]  /*b0c0*/  FADD.FTZ R0, R173, R0 ;  /* 0x00000000ad007221 */ /* 0x000fe20000010000 */
[----:B-----5:R-:W-:Y:S04]  /*b0d0*/  FFMA.FTZ R120, R201, UR4, -R108 ;  /* 0x00000004c9787c23 */ /* 0x020fe8000801086c */
[----:B------:R2:W-:Y:S01]  /*b0e0*/  MUFU.EX2 R233, R120 ;  /* 0x0000007800e97308 */ /* 0x0005e20000000800 */
[--C-:B---3--:R-:W-:Y:S09]  /*b0f0*/  FFMA.FTZ R128, R196, UR4, -R107.reuse ;  /* 0x00000004c4807c23 */ /* 0x108ff2000801086b */
[----:B------:R3:W-:Y:S01]  /*b100*/  MUFU.EX2 R235, R128 ;  /* 0x0000008000eb7308 */ /* 0x0007e20000000800 */
[--C-:B--2---:R-:W-:Y:S09]  /*b110*/  FFMA.FTZ R120, R205, UR4, -R110.reuse ;  /* 0x00000004cd787c23 */ /* 0x104ff2000801086e */
[----:B------:R-:W-:Y:S01]  /*b120*/  MUFU.EX2 R205, R120 ;  /* 0x0000007800cd7308 */ /* 0x000fe20000000800 */
[----:B---3--:R-:W-:Y:S01]  /*b130*/  FFMA.FTZ R128, R197, UR4, -R107 ;  /* 0x00000004c5807c23 */ /* 0x008fe2000801086b */
[-C--:B-1----:R-:W-:Y:S08]  /*b140*/  HMMA.16816.F32 R52, R112, R124.reuse, R52 ;  /* 0x0000007c7034723c */ /* 0x082ff00000001834 */
[----:B------:R1:W-:Y:S01]  /*b150*/  MUFU.EX2 R237, R128 ;  /* 0x0000008000ed7308 */ /* 0x0003e20000000800 */
[C---:B------:R-:W-:Y:S06]  /*b160*/  HMMA.16816.F32 R56, R116.reuse, R124, R56 ;  /* 0x0000007c7438723c */ /* 0x040fec0000001838 */
[-C--:B------:R-:W-:Y:S05]  /*b170*/  HMMA.16816.F32 R60, R116, R126.reuse, R60 ;  /* 0x0000007e743c723c */ /* 0x080fea000000183c */
[--C-:B------:R-:W-:Y:S01]  /*b180*/  FFMA.FTZ R124, R207, UR4, -R111.reuse ;  /* 0x00000004cf7c7c23 */ /* 0x100fe2000801086f */
[C---:B------:R-:W-:Y:S01]  /*b190*/  HMMA.16816.F32 R64, R112.reuse, R126, R64 ;  /* 0x0000007e7040723c */ /* 0x040fe20000001840 */
[----:B-1----:R-:W1:Y:S02]  /*b1a0*/  LDSM.16.MT88.4 R128, [R220+0xb400] ;  /* 0x00b40000dc80783b */ /* 0x002e640000004200 */
[----:B------:R2:W-:Y:S02]  /*b1b0*/  MUFU.EX2 R199, R124 ;  /* 0x0000007c00c77308 */ /* 0x0005e40000000800 */
[--C-:B------:R-:W-:Y:S01]  /*b1c0*/  FFMA.FTZ R120, R204, UR4, -R110.reuse ;  /* 0x00000004cc787c23 */ /* 0x100fe2000801086e */
[----:B------:R-:W-:Y:S02]  /*b1d0*/  MOV R204, R145 ;  /* 0x0000009100cc7202 */ /* 0x000fe40000000f00 */
[----:B------:R-:W-:Y:S05]  /*b1e0*/  MOV R207, R144 ;  /* 0x0000009000cf7202 */ /* 0x000fea0000000f00 */
[----:B------:R3:W5:Y:S01]  /*b1f0*/  MUFU.EX2 R201, R120 ;  /* 0x0000007800c97308 */ /* 0x0007620000000800 */
[--C-:B--2---:R-:W-:Y:S01]  /*b200*/  FFMA.FTZ R124, R208, UR4, -R111.reuse ;  /* 0x00000004d07c7c23 */ /* 0x104fe2000801086f */
[----:B------:R-:W-:Y:S08]  /*b210*/  MOV R208, R151 ;  /* 0x0000009700d07202 */ /* 0x000ff00000000f00 */
[----:B------:R2:W4:Y:S01]  /*b220*/  MUFU.EX2 R200, R124 ;  /* 0x0000007c00c87308 */ /* 0x0005220000000800 */
[----:B---3--:R-:W3:Y:S01]  /*b230*/  LDSM.16.MT88.4 R120, [R222+0xb400] ;  /* 0x00b40000de78783b */ /* 0x008ee20000004200 */
[----:B--2---:R-:W-:Y:S01]  /*b240*/  FFMA.FTZ R124, R202, UR4, -R110 ;  /* 0x00000004ca7c7c23 */ /* 0x004fe2000801086e */
[-C--:B-1----:R-:W-:Y:S07]  /*b250*/  HMMA.16816.F32 R68, R112, R128.reuse, R68 ;  /* 0x000000807044723c */ /* 0x082fee0000001844 */
[----:B------:R1:W2:Y:S01]  /*b260*/  MUFU.EX2 R197, R124 ;  /* 0x0000007c00c57308 */ /* 0x0002a20000000800 */
[----:B------:R-:W-:Y:S01]  /*b270*/  MOV R202, R150 ;  /* 0x0000009600ca7202 */ /* 0x000fe20000000f00 */
[C---:B------:R-:W-:Y:S06]  /*b280*/  HMMA.16816.F32 R72, R116.reuse, R128, R72 ;  /* 0x000000807448723c */ /* 0x040fec0000001848 */
[-C--:B------:R-:W-:Y:S05]  /*b290*/  HMMA.16816.F32 R76, R116, R130.reuse, R76 ;  /* 0x00000082744c723c */ /* 0x080fea000000184c */
[--C-:B------:R-:W-:Y:S01]  /*b2a0*/  FFMA.FTZ R128, R212, UR4, -R111.reuse ;  /* 0x00000004d4807c23 */ /* 0x100fe2000801086f */
[C---:B------:R-:W-:Y:S01]  /*b2b0*/  HMMA.16816.F32 R80, R112.reuse, R130, R80 ;  /* 0x000000827050723c */ /* 0x040fe20000001850 */
[----:B-1----:R-:W1:Y:S02]  /*b2c0*/  LDSM.16.MT88.4 R124, [R220+0x9800] ;  /* 0x00980000dc7c783b */ /* 0x002e640000004200 */
[----:B------:R5:W-:Y:S02]  /*b2d0*/  MUFU.EX2 R196, R128 ;  /* 0x0000008000c47308 */ /* 0x000be40000000800 */
[----:B------:R-:W-:Y:S01]  /*b2e0*/  MOV R212, R148 ;  /* 0x0000009400d47202 */ /* 0x000fe20000000f00 */
[-C--:B---3--:R-:W-:Y:S06]  /*b2f0*/  HMMA.16816.F32 R84, R112, R120.reuse, R84 ;  /* 0x000000787054723c */ /* 0x088fec0000001854 */
[C---:B------:R-:W-:Y:S06]  /*b300*/  HMMA.16816.F32 R88, R116.reuse, R120, R88 ;  /* 0x000000787458723c */ /* 0x040fec0000001858 */
[-C--:B------:R-:W-:Y:S05]  /*b310*/  HMMA.16816.F32 R92, R116, R122.reuse, R92 ;  /* 0x0000007a745c723c */ /* 0x080fea000000185c */
[----:B-----5:R-:W-:Y:S01]  /*b320*/  FFMA.FTZ R128, R211, UR4, -R111 ;  /* 0x00000004d3807c23 */ /* 0x020fe2000801086f */
[----:B------:R-:W-:Y:S01]  /*b330*/  HMMA.16816.F32 R96, R112, R122, R96 ;  /* 0x0000007a7060723c */ /* 0x000fe20000001860 */
[----:B------:R-:W-:Y:S02]  /*b340*/  LDSM.16.MT88.4 R120, [R220+0xa800] ;  /* 0x00a80000dc78783b */ /* 0x000fe40000004200 */
[----:B------:R3:W5:Y:S02]  /*b350*/  MUFU.EX2 R195, R128 ;  /* 0x0000008000c37308 */ /* 0x0007640000000800 */
[----:B------:R-:W-:Y:S02]  /*b360*/  F2FP.F16.F32.PACK_AB R116, R201, R205 ;  /* 0x000000cdc974723e */ /* 0x000fe400000000ff */
[----:B------:R-:W-:Y:S04]  /*b370*/  F2FP.F16.F32.PACK_AB R112, R240, R239 ;  /* 0x000000eff070723e */ /* 0x000fe800000000ff */
[----:B------:R-:W-:Y:S02]  /*b380*/  F2FP.F16.F32.PACK_AB R113, R236, R234 ;  /* 0x000000eaec71723e */ /* 0x000fe400000000ff */
[----:B------:R-:W-:Y:S02]  /*b390*/  F2FP.F16.F32.PACK_AB R114, R237, R235 ;  /* 0x000000ebed72723e */ /* 0x000fe400000000ff */
[----:B------:R-:W-:Y:S02]  /*b3a0*/  F2FP.F16.F32.PACK_AB R115, R233, R232 ;  /* 0x000000e8e973723e */ /* 0x000fe400000000ff */
[----:B----4-:R-:W-:Y:S02]  /*b3b0*/  F2FP.F16.F32.PACK_AB R117, R200, R199 ;  /* 0x000000c7c875723e */ /* 0x010fe400000000ff */
[----:B--2---:R-:W-:Y:S01]  /*b3c0*/  F2FP.F16.F32.PACK_AB R118, R198, R197 ;  /* 0x000000c5c676723e */ /* 0x004fe200000000ff */
[----:B---3--:R-:W2:Y:S01]  /*b3d0*/  LDSM.16.MT88.4 R128, [R222+0x9800] ;  /* 0x00980000de80783b */ /* 0x008ea20000004200 */
[----:B-----5:R-:W-:Y:S01]  /*b3e0*/  F2FP.F16.F32.PACK_AB R119, R195, R196 ;  /* 0x000000c4c377723e */ /* 0x020fe200000000ff */
[-C--:B-1----:R-:W-:Y:S03]  /*b3f0*/  HMMA.16816.F32 R4, R112, R124.reuse, R4 ;  /* 0x0000007c7004723c */ /* 0x082fe60000001804 */
[----:B------:R-:W-:Y:S03]  /*b400*/  MOV R211, R143 ;  /* 0x0000008f00d37202 */ /* 0x000fe60000000f00 */
[C---:B------:R-:W-:Y:S06]  /*b410*/  HMMA.16816.F32 R8, R116.reuse, R124, R8 ;  /* 0x0000007c7408723c */ /* 0x040fec0000001808 */
[-C--:B------:R-:W-:Y:S05]  /*b420*/  HMMA.16816.F32 R12, R116, R126.reuse, R12 ;  /* 0x0000007e740c723c */ /* 0x080fea000000180c */
[--C-:B------:R-:W-:Y:S01]  /*b430*/  FFMA.FTZ R124, R214, UR4, -R107.reuse ;  /* 0x00000004d67c7c23 */ /* 0x100fe2000801086b */
[C---:B------:R-:W-:Y:S03]  /*b440*/  HMMA.16816.F32 R16, R112.reuse, R126, R16 ;  /* 0x0000007e7010723c */ /* 0x040fe60000001810 */
[----:B------:R1:W-:Y:S02]  /*b450*/  MUFU.EX2 R194, R124 ;  /* 0x0000007c00c27308 */ /* 0x0003e40000000800 */
[----:B------:R-:W-:Y:S01]  /*b460*/  MOV R214, R142 ;  /* 0x0000008e00d67202 */ /* 0x000fe20000000f00 */
[-C--:B--2---:R-:W-:Y:S05]  /*b470*/  HMMA.16816.F32 R20, R112, R128.reuse, R20 ;  /* 0x000000807014723c */ /* 0x084fea0000001814 */
[--C-:B-1----:R-:W-:Y:S01]  /*b480*/  FFMA.FTZ R124, R213, UR4, -R107.reuse ;  /* 0x00000004d57c7c23 */ /* 0x102fe2000801086b */
[----:B------:R-:W-:Y:S01]  /*b490*/  MOV R213, R141 ;  /* 0x0000008d00d57202 */ /* 0x000fe20000000f00 */
[C---:B------:R-:W-:Y:S02]  /*b4a0*/  HMMA.16816.F32 R24, R116.reuse, R128, R24 ;  /* 0x000000807418723c */ /* 0x040fe40000001818 */
[----:B------:R1:W-:Y:S02]  /*b4b0*/  MUFU.EX2 R193, R124 ;  /* 0x0000007c00c17308 */ /* 0x0003e40000000800 */
[----:B------:R-:W-:Y:S02]  /*b4c0*/  FADD.FTZ R0, R213, R0 ;  /* 0x00000000d5007221 */ /* 0x000fe40000010000 */
[-C--:B------:R-:W-:Y:S05]  /*b4d0*/  HMMA.16816.F32 R28, R116, R130.reuse, R28 ;  /* 0x00000082741c723c */ /* 0x080fea000000181c */
[--C-:B------:R-:W-:Y:S01]  /*b4e0*/  FFMA.FTZ R128, R228, UR4, -R108.reuse ;  /* 0x00000004e4807c23 */ /* 0x100fe2000801086c */
[C---:B------:R-:W-:Y:S03]  /*b4f0*/  HMMA.16816.F32 R32, R112.reuse, R130, R32 ;  /* 0x000000827020723c */ /* 0x040fe60000001820 */
[----:B------:R2:W-:Y:S02]  /*b500*/  MUFU.EX2 R190, R128 ;  /* 0x0000008000be7308 */ /* 0x0005e40000000800 */
[----:B------:R-:W-:Y:S01]  /*b510*/  MOV R228, R139 ;  /* 0x0000008b00e47202 */ /* 0x000fe20000000f00 */
[-C--:B------:R-:W-:Y:S05]  /*b520*/  HMMA.16816.F32 R36, R112, R120.reuse, R36 ;  /* 0x000000787024723c */ /* 0x080fea0000001824 */
[----:B-1----:R-:W-:Y:S01]  /*b530*/  FFMA.FTZ R124, R219, UR4, -R108 ;  /* 0x00000004db7c7c23 */ /* 0x002fe2000801086c */
[C---:B------:R-:W-:Y:S03]  /*b540*/  HMMA.16816.F32 R40, R116.reuse, R120, R40 ;  /* 0x000000787428723c */ /* 0x040fe60000001828 */
[----:B------:R-:W1:Y:S02]  /*b550*/  MUFU.EX2 R192, R124 ;  /* 0x0000007c00c07308 */ /* 0x000e640000000800 */
[----:B------:R-:W-:Y:S01]  /*b560*/  MOV R219, R140 ;  /* 0x0000008c00db7202 */ /* 0x000fe20000000f00 */
[-C--:B------:R-:W-:Y:S01]  /*b570*/  HMMA.16816.F32 R44, R116, R122.reuse, R44 ;  /* 0x0000007a742c723c */ /* 0x080fe2000000182c */
[----:B------:R-:W-:Y:S04]  /*b580*/  LDSM.16.MT88.4 R140, [R222+0x9c00] ;  /* 0x009c0000de8c783b */ /* 0x000fe80000004200 */
[--C-:B--2---:R-:W-:Y:S01]  /*b590*/  FFMA.FTZ R128, R216, UR4, -R107.reuse ;  /* 0x00000004d8807c23 */ /* 0x104fe2000801086b */
[C---:B------:R-:W-:Y:S03]  /*b5a0*/  HMMA.16816.F32 R48, R112.reuse, R122, R48 ;  /* 0x0000007a7030723c */ /* 0x040fe60000001830 */
[----:B------:R2:W-:Y:S01]  /*b5b0*/  MUFU.EX2 R191, R128 ;  /* 0x0000008000bf7308 */ /* 0x0005e20000000800 */
[----:B------:R-:W-:Y:S01]  /*b5c0*/  LDSM.16.MT88.4 R120, [R222+0xb800] ;  /* 0x00b80000de78783b */ /* 0x000fe20000004200 */
[----:B------:R-:W-:Y:S01]  /*b5d0*/  FFMA.FTZ R107, R215, UR4, -R107 ;  /* 0x00000004d76b7c23 */ /* 0x000fe2000801086b */
[----:B------:R-:W-:Y:S01]  /*b5e0*/  MOV R216, R178 ;  /* 0x000000b200d87202 */ /* 0x000fe20000000f00 */
[----:B------:R-:W-:Y:S01]  /*b5f0*/  FADD.FTZ R0, R203, R0 ;  /* 0x00000000cb007221 */ /* 0x000fe20000010000 */
[----:B-1----:R-:W-:Y:S05]  /*b600*/  F2FP.F16.F32.PACK_AB R109, R190, R192 ;  /* 0x000000c0be6d723e */ /* 0x002fea00000000ff */
[----:B------:R1:W-:Y:S01]  /*b610*/  MUFU.EX2 R189, R107 ;  /* 0x0000006b00bd7308 */ /* 0x0003e20000000800 */
[----:B------:R-:W3:Y:S01]  /*b620*/  LDL.LU R215, [R1+0xc] ;  /* 0x00000c0001d77983 */ /* 0x000ee20000300800 */
[----:B------:R-:W-:Y:S01]  /*b630*/  FFMA.FTZ R2, R2, R163, R216 ;  /* 0x000000a302027223 */ /* 0x000fe200000100d8 */
[----:B------:R-:W-:Y:S02]  /*b640*/  FADD.FTZ R0, R246, R0 ;  /* 0x00000000f6007221 */ /* 0x000fe40000010000 */
[----:B------:R-:W4:Y:S01]  /*b650*/  LDSM.16.MT88.4 R124, [R222+0xa800] ;  /* 0x00a80000de7c783b */ /* 0x000f220000004200 */
[----:B------:R-:W-:Y:S04]  /*b660*/  FADD.FTZ R2, R174, R2 ;  /* 0x00000002ae027221 */ /* 0x000fe80000010000 */
[----:B------:R-:W-:Y:S03]  /*b670*/  FADD.FTZ R2, R219, R2 ;  /* 0x00000002db027221 */ /* 0x000fe60000010000 */
[----:B--2---:R-:W2:Y:S01]  /*b680*/  LDSM.16.MT88.4 R128, [R220+0xb800] ;  /* 0x00b80000dc80783b */ /* 0x004ea20000004200 */
[----:B------:R-:W-:Y:S01]  /*b690*/  FADD.FTZ R2, R212, R2 ;  /* 0x00000002d4027221 */ /* 0x000fe20000010000 */
[--C-:B-1----:R-:W-:Y:S01]  /*b6a0*/  FFMA.FTZ R107, R218, UR4, -R108.reuse ;  /* 0x00000004da6b7c23 */ /* 0x102fe2000801086c */
[----:B------:R-:W-:Y:S01]  /*b6b0*/  FFMA.FTZ R108, R217, UR4, -R108 ;  /* 0x00000004d96c7c23 */ /* 0x000fe2000801086c */
[----:B------:R-:W-:Y:S01]  /*b6c0*/  MOV R218, R177 ;  /* 0x000000b100da7202 */ /* 0x000fe20000000f00 */
[----:B------:R-:W-:Y:S03]  /*b6d0*/  FADD.FTZ R2, R248, R2 ;  /* 0x00000002f8027221 */ /* 0x000fe60000010000 */
[----:B------:R-:W5:Y:S01]  /*b6e0*/  LDL.LU R217, [R1+0x8] ;  /* 0x0000080001d97983 */ /* 0x000f620000300800 */
[----:B------:R1:W-:Y:S10]  /*b6f0*/  MUFU.EX2 R188, R107 ;  /* 0x0000006b00bc7308 */ /* 0x0003f40000000800 */
[----:B------:R2:W-:Y:S01]  /*b700*/  MUFU.EX2 R187, R108 ;  /* 0x0000006c00bb7308 */ /* 0x0005e20000000800 */
[--C-:B-1----:R-:W-:Y:S01]  /*b710*/  FFMA.FTZ R107, R210, UR4, -R110.reuse ;  /* 0x00000004d26b7c23 */ /* 0x102fe2000801086e */
[----:B------:R-:W-:Y:S08]  /*b720*/  MOV R210, R176 ;  /* 0x000000b000d27202 */ /* 0x000ff00000000f00 */
[----:B------:R1:W-:Y:S01]  /*b730*/  MUFU.EX2 R186, R107 ;  /* 0x0000006b00ba7308 */ /* 0x0003e20000000800 */
[-C--:B----4-:R-:W-:Y:S03]  /*b740*/  HMMA.16816.F32 R52, R112, R124.reuse, R52 ;  /* 0x0000007c7034723c */ /* 0x090fe60000001834 */
[----:B--2---:R-:W-:Y:S03]  /*b750*/  F2FP.F16.F32.PACK_AB R108, R193, R194 ;  /* 0x000000c2c16c723e */ /* 0x004fe600000000ff */
[C---:B------:R-:W-:Y:S06]  /*b760*/  HMMA.16816.F32 R56, R116.reuse, R124, R56 ;  /* 0x0000007c7438723c */ /* 0x040fec0000001838 */
[-C--:B------:R-:W-:Y:S05]  /*b770*/  HMMA.16816.F32 R60, R116, R126.reuse, R60 ;  /* 0x0000007e743c723c */ /* 0x080fea000000183c */
[--C-:B-1----:R-:W-:Y:S01]  /*b780*/  FFMA.FTZ R107, R209, UR4, -R110.reuse ;  /* 0x00000004d16b7c23 */ /* 0x102fe2000801086e */
[C---:B------:R-:W-:Y:S01]  /*b790*/  HMMA.16816.F32 R64, R112.reuse, R126, R64 ;  /* 0x0000007e7040723c */ /* 0x040fe20000001840 */
[----:B------:R-:W1:Y:S02]  /*b7a0*/  LDSM.16.MT88.4 R124, [R220+0x9c00] ;  /* 0x009c0000dc7c783b */ /* 0x000e640000004200 */
[----:B------:R2:W4:Y:S03]  /*b7b0*/  MUFU.EX2 R185, R107 ;  /* 0x0000006b00b97308 */ /* 0x0005260000000800 */
[-C--:B------:R-:W-:Y:S06]  /*b7c0*/  HMMA.16816.F32 R68, R112, R128.reuse, R68 ;  /* 0x000000807044723c */ /* 0x080fec0000001844 */
[C---:B------:R-:W-:Y:S06]  /*b7d0*/  HMMA.16816.F32 R72, R116.reuse, R128, R72 ;  /* 0x000000807448723c */ /* 0x040fec0000001848 */
[-C--:B------:R-:W-:Y:S05]  /*b7e0*/  HMMA.16816.F32 R76, R116, R130.reuse, R76 ;  /* 0x00000082744c723c */ /* 0x080fea000000184c */
[--C-:B--2---:R-:W-:Y:S01]  /*b7f0*/  FFMA.FTZ R107, R229, UR4, -R111.reuse ;  /* 0x00000004e56b7c23 */ /* 0x104fe2000801086f */
[C---:B------:R-:W-:Y:S03]  /*b800*/  HMMA.16816.F32 R80, R112.reuse, R130, R80 ;  /* 0x000000827050723c */ /* 0x040fe60000001850 */
[----:B------:R2:W-:Y:S02]  /*b810*/  MUFU.EX2 R184, R107 ;  /* 0x0000006b00b87308 */ /* 0x0005e40000000800 */
[----:B----4-:R-:W-:Y:S01]  /*b820*/  F2FP.F16.F32.PACK_AB R176, R185, R186 ;  /* 0x000000bab9b0723e */ /* 0x010fe200000000ff */
[-C--:B------:R-:W-:Y:S06]  /*b830*/  HMMA.16816.F32 R84, R112, R120.reuse, R84 ;  /* 0x000000787054723c */ /* 0x080fec0000001854 */
[C---:B------:R-:W-:Y:S06]  /*b840*/  HMMA.16816.F32 R88, R116.reuse, R120, R88 ;  /* 0x000000787458723c */ /* 0x040fec0000001858 */
[-C--:B------:R-:W-:Y:S05]  /*b850*/  HMMA.16816.F32 R92, R116, R122.reuse, R92 ;  /* 0x0000007a745c723c */ /* 0x080fea000000185c */
[--C-:B--2---:R-:W-:Y:S01]  /*b860*/  FFMA.FTZ R107, R230, UR4, -R111.reuse ;  /* 0x00000004e66b7c23 */ /* 0x104fe2000801086f */
[----:B------:R-:W-:Y:S03]  /*b870*/  HMMA.16816.F32 R96, R112, R122, R96 ;  /* 0x0000007a7060723c */ /* 0x000fe60000001860 */
[----:B------:R2:W4:Y:S02]  /*b880*/  MUFU.EX2 R183, R107 ;  /* 0x0000006b00b77308 */ /* 0x0005240000000800 */
[----:B------:R-:W-:Y:S01]  /*b890*/  FFMA.FTZ R111, R3, UR4, -R111 ;  /* 0x00000004036f7c23 */ /* 0x000fe2000801086f */
[--C-:B--2---:R-:W-:Y:S01]  /*b8a0*/  FFMA.FTZ R107, R231, UR4, -R110.reuse ;  /* 0x00000004e76b7c23 */ /* 0x104fe2000801086e */
[----:B------:R-:W-:Y:S01]  /*b8b0*/  FFMA.FTZ R110, R206, UR4, -R110 ;  /* 0x00000004ce6e7c23 */ /* 0x000fe2000801086e */
[----:B----4-:R-:W-:Y:S05]  /*b8c0*/  F2FP.F16.F32.PACK_AB R177, R183, R184 ;  /* 0x000000b8b7b1723e */ /* 0x010fea00000000ff */
[----:B------:R-:W-:Y:S10]  /*b8d0*/  MUFU.EX2 R182, R107 ;  /* 0x0000006b00b67308 */ /* 0x000ff40000000800 */
[----:B------:R2:W4:Y:S10]  /*b8e0*/  MUFU.EX2 R181, R110 ;  /* 0x0000006e00b57308 */ /* 0x0005340000000800 */
[----:B------:R1:W1:Y:S01]  /*b8f0*/  MUFU.EX2 R107, R111 ;  /* 0x0000006f006b7308 */ /* 0x0002620000000800 */
[----:B--2---:R-:W-:Y:S02]  /*b900*/  F2FP.F16.F32.PACK_AB R110, R189, R191 ;  /* 0x000000bfbd6e723e */ /* 0x004fe400000000ff */
[----:B----4-:R-:W-:Y:S02]  /*b910*/  F2FP.F16.F32.PACK_AB R178, R181, R182 ;  /* 0x000000b6b5b2723e */ /* 0x010fe400000000ff */
[----:B-1----:R-:W-:Y:S02]  /*b920*/  F2FP.F16.F32.PACK_AB R111, R187, R188 ;  /* 0x000000bcbb6f723e */ /* 0x002fe400000000ff */
[----:B------:R-:W-:Y:S05]  /*b930*/  F2FP.F16.F32.PACK_AB R179, R107, R180 ;  /* 0x000000b46bb3723e */ /* 0x000fea00000000ff */
[-C--:B------:R-:W-:Y:S01]  /*b940*/  HMMA.16816.F32 R116, R108, R124.reuse, R4 ;  /* 0x0000007c6c74723c */ /* 0x080fe20000001804 */
[----:B------:R-:W1:Y:S05]  /*b950*/  LDSM.16.MT88.4 R4, [R220+0xbc00] ;  /* 0x00bc0000dc04783b */ /* 0x000e6a0000004200 */
[C---:B------:R-:W-:Y:S03]  /*b960*/  HMMA.16816.F32 R112, R176.reuse, R124, R8 ;  /* 0x0000007cb070723c */ /* 0x040fe60000001808 */
[----:B------:R-:W2:Y:S03]  /*b970*/  LDSM.16.MT88.4 R8, [R222+0xbc00] ;  /* 0x00bc0000de08783b */ /* 0x000ea60000004200 */
        /* <DEDUP_REMOVED lines=11> */
[----:B---3--:R-:W-:Y:S06]  /*ba30*/  FFMA.FTZ R101, R101, R215, R218 ;  /* 0x000000d765657223 */ /* 0x008fec00000100da */
[----:B------:R-:W-:Y:S01]  /*ba40*/  FADD.FTZ R3, R175, R101 ;  /* 0x00000065af037221 */ /* 0x000fe20000010000 */
[----:B------:R-:W-:Y:S03]  /*ba50*/  MOV R101, R106 ;  /* 0x0000006a00657202 */ /* 0x000fe60000000f00 */
[----:B------:R-:W-:Y:S04]  /*ba60*/  FADD.FTZ R3, R228, R3 ;  /* 0x00000003e4037221 */ /* 0x000fe80000010000 */
[----:B------:R-:W-:Y:S04]  /*ba70*/  FADD.FTZ R3, R211, R3 ;  /* 0x00000003d3037221 */ /* 0x000fe80000010000 */
[----:B------:R-:W-:Y:S01]  /*ba80*/  FADD.FTZ R3, R208, R3 ;  /* 0x00000003d0037221 */ /* 0x000fe20000010000 */
[----:B-----5:R-:W-:Y:S03]  /*ba90*/  FFMA.FTZ R102, R102, R217, R210 ;  /* 0x000000d966667223 */ /* 0x020fe600000100d2 */
[----:B------:R-:W-:Y:S01]  /*baa0*/  FADD.FTZ R13, R204, R3 ;  /* 0x00000003cc0d7221 */ /* 0x000fe20000010000 */
[----:B------:R-:W-:Y:S01]  /*bab0*/  FADD.FTZ R3, R244, R0 ;  /* 0x00000000f4037221 */ /* 0x000fe20000010000 */
[----:B------:R-:W-:Y:S01]  /*bac0*/  FADD.FTZ R12, R160, R102 ;  /* 0x00000066a00c7221 */ /* 0x000fe20000010000 */
[----:B------:R-:W-:Y:S01]  /*bad0*/  MOV R102, R105 ;  /* 0x0000006900667202 */ /* 0x000fe20000000f00 */
        /* <DEDUP_REMOVED lines=55> */
[----:B------:R-:W-:Y:S01]  /*be50*/  IADD3 R0, R227, -0x1, RZ ;  /* 0xffffffffe3007810 */ /* 0x000fe20007ffe0ff */
[----:B------:R2:W-:Y:S01]  /*be60*/  STL [R1+0x8], R6 ;  /* 0x0000080601007387 */ /* 0x0005e20000100800 */
[----:B------:R-:W-:Y:S01]  /*be70*/  FADD.FTZ R3, R181, R3 ;  /* 0x00000003b5037221 */ /* 0x000fe20000010000 */
[----:B------:R-:W-:Y:S01]  /*be80*/  FADD.FTZ R2, R107, R2 ;  /* 0x000000026b027221 */ /* 0x000fe20000010000 */
[----:B------:R-:W-:Y:S01]  /*be90*/  MOV R227, R0 ;  /* 0x0000000000e37202 */ /* 0x000fe20000000f00 */
[----:B------:R2:W-:Y:S01]  /*bea0*/  STL [R1+0xc], R4 ;  /* 0x00000c0401007387 */ /* 0x0005e20000100800 */
[----:B------:R-:W-:Y:S03]  /*beb0*/  MOV R107, R104 ;  /* 0x00000068006b7202 */ /* 0x000fe60000000f00 */
[----:B------:R2:W-:Y:S04]  /*bec0*/  STL [R1+0x10], R3 ;  /* 0x0000100301007387 */ /* 0x0005e80000100800 */
[----:B------:R2:W-:Y:S01]  /*bed0*/  STL [R1+0x14], R2 ;  /* 0x0000140201007387 */ /* 0x0005e20000100800 */
[----:B------:R-:W-:Y:S05]  /*bee0*/  @P5 BRA `(.L_x_749) ;  /* 0xffffffb800345947 */ /* 0x000fea000383ffff */
.L_x_748:
[----:B--2---:R-:W2:Y:S04]  /*bef0*/  LDL.LU R3, [R1+0x8] ;  /* 0x0000080001037983 */ /* 0x004ea80000300800 */
        /* <DEDUP_REMOVED lines=12> */
[----:B------:R-:W-:-:S04]  /*bfc0*/  LOP3.LUT R5, R5, 0xfffffffc, RZ, 0xc0, !PT ;  /* 0xfffffffc05057812 */ /* 0x000fc800078ec0ff */
[----:B------:R-:W-:Y:S01]  /*bfd0*/  IADD3 R5, -R5, R61, RZ ;  /* 0x0000003d05057210 */ /* 0x000fe20007ffe1ff */
        /* <DEDUP_REMOVED lines=8> */
[----:B------:R-:W-:Y:S01]  /*c060*/  SHF.R.S32.HI R4, RZ, 0x1f, R9 ;  /* 0x0000001fff047819 */ /* 0x000fe20000011409 */
[----:B---3--:R-:W-:Y:S02]  /*c070*/  FADD.FTZ R7, R7, R12 ;  /* 0x0000000c07077221 */ /* 0x008fe40000010000 */
[----:B------:R-:W2:Y:S01]  /*c080*/  SHFL.BFLY PT, R8, R0, 0x1, 0x1f ;  /* 0x0c201f0000087f89 */ /* 0x000ea200000e0000 */
[----:B------:R-:W-:Y:S02]  /*c090*/  LEA.HI R4, R4, R9, RZ, 0x3 ;  /* 0x0000000904047211 */ /* 0x000fe400078f18ff */
[----:B------:R-:W3:Y:S01]  /*c0a0*/  @P1 LDC.64 R12, c[0x0][0x298] ;  /* 0x0000a600ff0c1b82 */ /* 0x000ee20000000a00 */
[----:B----4-:R-:W-:Y:S01]  /*c0b0*/  FADD.FTZ R6, R6, R11 ;  /* 0x0000000b06067221 */ /* 0x010fe20000010000 */
[----:B------:R-:W4:Y:S01]  /*c0c0*/  SHFL.BFLY PT, R54, R7, 0x1, 0x1f ;  /* 0x0c201f0007367f89 */ /* 0x000f2200000e0000 */
[----:B------:R-:W-:-:S03]  /*c0d0*/  LOP3.LUT R4, R4, 0xfffffff8, RZ, 0xc0, !PT ;  /* 0xfffffff804047812 */ /* 0x000fc600078ec0ff */
[----:B------:R-:W5:Y:S01]  /*c0e0*/  SHFL.BFLY PT, R55, R6, 0x1, 0x1f ;  /* 0x0c201f0006377f89 */ /* 0x000f6200000e0000 */
[----:B------:R-:W-:Y:S01]  /*c0f0*/  IADD3 R4, R9, -R4, RZ ;  /* 0x8000000409047210 */ /* 0x000fe20007ffe0ff */
[----:B-1----:R-:W-:-:S03]  /*c100*/  FADD.FTZ R57, R2, R3 ;  /* 0x0000000302397221 */ /* 0x002fc60000010000 */
[----:B------:R-:W-:Y:S01]  /*c110*/  LEA.HI R3, R4, R4, RZ, 0x1 ;  /* 0x0000000404037211 */ /* 0x000fe200078f08ff */
[----:B--2---:R-:W-:-:S03]  /*c120*/  FADD.FTZ R56, R0, R8 ;  /* 0x0000000800387221 */ /* 0x004fc60000010000 */
[----:B------:R-:W-:Y:S02]  /*c130*/  SHF.R.S32.HI R2, RZ, 0x1, R3 ;  /* 0x00000001ff027819 */ /* 0x000fe40000011403 */
[----:B------:R-:W-:Y:S01]  /*c140*/  FSETP.NE.FTZ.AND P5, PT, R57, RZ, PT ;  /* 0x000000ff3900720b */ /* 0x000fe20003fb5000 */
[----:B----4-:R-:W-:Y:S01]  /*c150*/  FADD.FTZ R54, R7, R54 ;  /* 0x0000003607367221 */ /* 0x010fe20000010000 */
[----:B------:R-:W-:Y:S02]  /*c160*/  LOP3.LUT R3, R3, 0x3fffffe, RZ, 0xc0, !PT ;  /* 0x03fffffe03037812 */ /* 0x000fe400078ec0ff */
[----:B------:R-:W-:Y:S01]  /*c170*/  SHF.L.U32 R9, R2, 0x6, RZ ;  /* 0x0000000602097819 */ /* 0x000fe200000006ff */
[----:B-----5:R-:W-:Y:S01]  /*c180*/  FADD.FTZ R55, R6, R55 ;  /* 0x0000003706377221 */ /* 0x020fe20000010000 */
[----:B------:R-:W-:Y:S02]  /*c190*/  FSETP.NE.FTZ.AND P4, PT, R56, RZ, PT ;  /* 0x000000ff3800720b */ /* 0x000fe40003f95000 */
        /* <DEDUP_REMOVED lines=9> */
[----:B------:R2:W4:Y:S01]  /*c230*/  @P4 MUFU.RCP R3, R56 ;  /* 0x0000003800034308 */ /* 0x0005220000001000 */
[----:B---3--:R-:W-:Y:S02]  /*c240*/  @P1 IMAD.WIDE.U32 R4, R10, R12, RZ ;  /* 0x0000000c0a041225 */ /* 0x008fe400078e00ff */
[----:B------:R-:W-:Y:S02]  /*c250*/  LEA R11, R8, R11, 0x1 ;  /* 0x0000000b080b7211 */ /* 0x000fe400078e08ff */
[----:B------:R-:W-:Y:S01]  /*c260*/  @P1 IMAD R59, R10, R13, R5 ;  /* 0x0000000d0a3b1224 */ /* 0x000fe200078e0205 */
[----:B------:R-:W-:Y:S02]  /*c270*/  @P1 MOV R58, R4 ;  /* 0x00000004003a1202 */ /* 0x000fe40000000f00 */
        /* <DEDUP_REMOVED lines=24> */
[----:B--2-4-:R-:W-:Y:S06]  /*c400*/  @P1 BRA `(.L_x_752) ;  /* 0x0000000000201947 */ /* 0x014fec0003800000 */
        /* <DEDUP_REMOVED lines=8> */
.L_x_752:
        /* <DEDUP_REMOVED lines=23> */
.L_x_753:
        /* <DEDUP_REMOVED lines=267> */
.L_x_755:
[----:B------:R-:W-:Y:S05]  /*d6b0*/  BSYNC B0 ;  /* 0x0000000000007941 */ /* 0x000fea0003800000 */
.L_x_754:
        /* <DEDUP_REMOVED lines=43> */
.L_x_757:
[----:B------:R-:W-:Y:S05]  /*d970*/  BSYNC B0 ;  /* 0x0000000000007941 */ /* 0x000fea0003800000 */
.L_x_756:
        /* <DEDUP_REMOVED lines=24> */
.L_x_759:
[----:B------:R-:W-:Y:S05]  /*db00*/  BSYNC B0 ;  /* 0x0000000000007941 */ /* 0x000fea0003800000 */
.L_x_758:
        /* <DEDUP_REMOVED lines=24> */
.L_x_761:
[----:B------:R-:W-:Y:S05]  /*dc90*/  BSYNC B0 ;  /* 0x0000000000007941 */ /* 0x000fea0003800000 */
.L_x_760:
        /* <DEDUP_REMOVED lines=23> */
.L_x_726:
        /* <DEDUP_REMOVED lines=64> */
.L_x_763:
[----:B------:R-:W-:Y:S05]  /*e210*/  BSYNC B0 ;  /* 0x0000000000007941 */ /* 0x000fea0003800000 */
.L_x_762:
        /* <DEDUP_REMOVED lines=24> */
.L_x_765:
[----:B------:R-:W-:Y:S05]  /*e3a0*/  BSYNC B0 ;  /* 0x0000000000007941 */ /* 0x000fea0003800000 */
.L_x_764:
        /* <DEDUP_REMOVED lines=30> */
.L_x_767:
[----:B------:R-:W-:Y:S05]  /*e590*/  BSYNC B0 ;  /* 0x0000000000007941 */ /* 0x000fea0003800000 */
.L_x_766:
        /* <DEDUP_REMOVED lines=32> */
.L_x_769:
[----:B------:R-:W-:Y:S05]  /*e7a0*/  BSYNC B0 ;  /* 0x0000000000007941 */ /* 0x000fea0003800000 */
.L_x_768:
        /* <DEDUP_REMOVED lines=16> */
.L_x_771:
[----:B------:R-:W-:Y:S05]  /*e8b0*/  BSYNC B0 ;  /* 0x0000000000007941 */ /* 0x000fea0003800000 */
.L_x_770:
        /* <DEDUP_REMOVED lines=10> */
.L_x_773:
[----:B------:R-:W-:Y:S05]  /*e960*/  BSYNC B0 ;  /* 0x0000000000007941 */ /* 0x000fea0003800000 */
.L_x_772:
        /* <DEDUP_REMOVED lines=10> */
.L_x_775:
[----:B------:R-:W-:Y:S05]  /*ea10*/  BSYNC B0 ;  /* 0x0000000000007941 */ /* 0x000fea0003800000 */
.L_x_774:
        /* <DEDUP_REMOVED lines=10> */
.L_x_776:
        /* <DEDUP_REMOVED lines=12> */
.L_x_1222:


//--------------------- .text._ZN5flash16flash_fwd_kernelI23Flash_fwd_kernel_traitsILi96ELi128ELi64ELi4ELb0ELb0EN7cutlass6half_tE19Flash_kernel_traitsILi96ELi128ELi64ELi4ES3_EELb1ELb0ELb1ELb0ELb0ELb1ELb0ELb0EEEvNS_16Flash_fwd_paramsE --------------------------
	.section	.text._ZN5flash16flash_fwd_kernelI23Flash_fwd_kernel_traitsILi96ELi128ELi64ELi4ELb0ELb0EN7cutlass6half_tE19Flash_kernel_traitsILi96ELi128ELi64ELi4ES3_EELb1ELb0ELb1ELb0ELb0ELb1ELb0ELb0EEEvNS_16Flash_fwd_paramsE,"ax",@progbits
	.align	128
        .global         _ZN5flash16flash_fwd_kernelI23Flash_fwd_kernel_traitsILi96ELi128ELi64ELi4ELb0ELb0EN7cutlass6half_tE19Flash_kernel_traitsILi96ELi128ELi64ELi4ES3_EELb1ELb0ELb1ELb0ELb0ELb1ELb0ELb0EEEvNS_16Flash_fwd_paramsE
        .type           _ZN5flash16flash_fwd_kernelI23Flash_fwd_kernel_traitsILi96ELi128ELi64ELi4ELb0ELb0EN7cutlass6half_tE19Flash_kernel_traitsILi96ELi128ELi64ELi4ES3_EELb1ELb0ELb1ELb0ELb0ELb1ELb0ELb0EEEvNS_16Flash_fwd_paramsE,@function
        .size           _ZN5flash16flash_fwd_kernelI23Flash_fwd_kernel_traitsILi96ELi128ELi64ELi4ELb0ELb0EN7cutlass6half_tE19Flash_kernel_traitsILi96ELi128ELi64ELi4ES3_EELb1ELb0ELb1ELb0ELb0ELb1ELb0ELb0EEEvNS_16Flash_fwd_paramsE,(.L_x_1223 - _ZN5flash16flash_fwd_kernelI23Flash_fwd_kernel_traitsILi96ELi128ELi64ELi4ELb0ELb0EN7cutlass6half_tE19Flash_kernel_traitsILi96ELi128ELi64ELi4ES3_EELb1ELb0ELb1ELb0ELb0ELb1ELb0ELb0EEEvNS_16Flash_fwd_paramsE)
        .other          _ZN5flash16flash_fwd_kernelI23Flash_fwd_kernel_traitsILi96ELi128ELi64ELi4ELb0ELb0EN7cutlass6half_tE19Flash_kernel_traitsILi96ELi128ELi64ELi4ES3_EELb1ELb0ELb1ELb0ELb0ELb1ELb0ELb0EEEvNS_16Flash_fwd_paramsE,@"STO_CUDA_ENTRY STV_DEFAULT"
_ZN5flash16flash_fwd_kernelI23Flash_fwd_kernel_traitsILi96ELi128ELi64ELi4ELb0ELb0EN7cutlass6half_tE19Flash_kernel_traitsILi96ELi128ELi64ELi4ES3_EELb1ELb0ELb1ELb0ELb0ELb1ELb0ELb0EEEvNS_16Flash_fwd_paramsE:
.text._ZN5flash16flash_fwd_kernelI23Flash_fwd_kernel_traitsILi96ELi128ELi64ELi4ELb0ELb0EN7cutlass6half_tE19Flash_kernel_traitsILi96ELi128ELi64ELi4ES3_EELb1ELb0ELb1ELb0ELb0ELb1ELb0ELb0EEEvNS_16Flash_fwd_paramsE:
        /* <DEDUP_REMOVED lines=13> */
[----:B------:R2:W5:Y:S01]  /*00d0*/  @P2 LDG.E.64 R4, desc[UR34][R2.64] ;  /* 0x0000002202042981 */ /* 0x000562000c1e1b00 */
[----:B------:R-:W-:Y:S08]  /*00e0*/  S2UR UR30, SR_CTAID.X ;  /* 0x00000000001e79c3 */ /* 0x000ff00000002500 */
[----:B------:R-:W-:Y:S08]  /*00f0*/  S2UR UR14, SR_CTAID.Y ;  /* 0x00000000000e79c3 */ /* 0x000ff00000002600 */
[----:B------:R-:W1:Y:S01]  /*0100*/  S2UR UR4, SR_CTAID.Z ;  /* 0x00000000000479c3 */ /* 0x000e620000002700 */
[----:B--2---:R-:W-:-:S07]  /*0110*/  @P2 IMAD.MOV.U32 R2, RZ, RZ, R6 ;  /* 0x000000ffff022224 */ /* 0x004fce00078e0006 */
[----:B------:R-:W2:Y:S01]  /*0120*/  @P2 LDC R0, c[0x0][0x3b0] ;  /* 0x0000ec00ff002b82 */ /* 0x000ea20000000800 */
[----:B---3--:R-:W-:-:S06]  /*0130*/  @P2 IMAD.MOV.U32 R3, RZ, RZ, R7 ;  /* 0x000000ffff032224 */ /* 0x008fcc00078e0007 */
[----:B------:R-:W2:Y:S01]  /*0140*/  @P2 LDG.E.64 R2, desc[UR34][R2.64] ;  /* 0x0000002202022981 */ /* 0x000ea2000c1e1b00 */
[----:B------:R-:W-:Y:S02]  /*0150*/  UISETP.NE.U32.AND UP2, UPT, UR8, URZ, UPT ;  /* 0x0000003f0800728c */ /* 0x000fe4000bf45070 */
[----:B------:R-:W-:Y:S02]  /*0160*/  UISETP.NE.U32.AND UP1, UPT, UR6, URZ, UPT ;  /* 0x0000003f0600728c */ /* 0x000fe4000bf25070 */
[----:B------:R-:W-:Y:S02]  /*0170*/  UISETP.NE.AND.EX UP2, UPT, UR9, URZ, UPT, UP2 ;  /* 0x0000003f0900728c */ /* 0x000fe4000bf45320 */
[----:B------:R-:W-:Y:S02]  /*0180*/  UISETP.NE.AND.EX UP1, UPT, UR7, URZ, UPT, UP1 ;  /* 0x0000003f0700728c */ /* 0x000fe4000bf25310 */
[----:B-1----:R-:W-:Y:S01]  /*0190*/  ULOP3.LUT UR5, UR4, UR30, UR14, 0xfe, !UPT ;  /* 0x0000001e04057292 */ /* 0x002fe2000f8efe0e */
[----:B------:R-:W-:Y:S01]  /*01a0*/  ULDC.64 UR8, c[0x0][0x2f0] ;  /* 0x0000bc0000087ab9 */ /* 0x000fe20000000a00 */
[----:B------:R-:W-:Y:S01]  /*01b0*/  PLOP3.LUT P0, PT, PT, PT, UP2, 0x80, 0x0 ;  /* 0x000000000000781c */ /* 0x000fe20003f0f028 */
[----:B------:R-:W-:-:S03]  /*01c0*/  UIMAD.WIDE UR8, UR14, 0x4, UR8 ;  /* 0x000000040e0878a5 */ /* 0x000fc6000f8e0208 */
[----:B----4-:R-:W-:Y:S01]  /*01d0*/  LOP3.LUT P3, RZ, R149, UR5, RZ, 0xfc, !PT ;  /* 0x0000000595ff7c12 */ /* 0x010fe2000f86fcff */
[----:B------:R-:W-:Y:S01]  /*01e0*/  ULDC.U8 UR5, c[0x0][0x3c2] ;  /* 0x0000f08000057ab9 */ /* 0x000fe20000000000 */
[----:B------:R-:W-:Y:S01]  /*01f0*/  ULDC.64 UR6, c[0x0][0x2f8] ;  /* 0x0000be0000067ab9 */ /* 0x000fe20000000a00 */
[----:B------:R-:W-:Y:S02]  /*0200*/  UISETP.NE.AND UP3, UPT, UR5, URZ, UPT ;  /* 0x0000003f0500728c */ /* 0x000fe4000bf65270 */
[----:B------:R-:W-:Y:S01]  /*0210*/  UISETP.EQ.U32.AND UP0, UPT, UR6, URZ, UPT ;  /* 0x0000003f0600728c */ /* 0x000fe2000bf02070 */
[----:B------:R-:W-:Y:S02]  /*0220*/  @UP1 ULDC.64 UR10, c[0x0][0x300] ;  /* 0x0000c000000a1ab9 */ /* 0x000fe40000000a00 */
[----:B------:R-:W-:Y:S02]  /*0230*/  @UP1 UIMAD.WIDE UR10, UR14, 0x4, UR10 ;  /* 0x000000040e0a18a5 */ /* 0x000fe4000f8e020a */
[----:B------:R-:W-:-:S03]  /*0240*/  UISETP.EQ.OR.EX UP0, UPT, UR7, URZ, !UP3, UP0 ;  /* 0x0000003f0700728c */ /* 0x000fc6000df02700 */
[----:B------:R-:W1:Y:S01]  /*0250*/  @!P3 LDC.64 R8, c[0x0][0x3b8] ;  /* 0x0000ee00ff08bb82 */ /* 0x000e620000000a00 */
        /* <DEDUP_REMOVED lines=10> */
[----:B------:R-:W-:Y:S01]  /*0300*/  ULDC.64 UR8, c[0x0][0x2f8] ;  /* 0x0000be0000087ab9 */ /* 0x000fe20000000a00 */
[----:B-1----:R-:W-:Y:S02]  /*0310*/  @!P3 IMAD.MOV.U32 R4, RZ, RZ, R6 ;  /* 0x000000ffff04b224 */ /* 0x002fe400078e0006 */
[----:B------:R-:W-:Y:S01]  /*0320*/  @!P3 IMAD.MOV.U32 R5, RZ, RZ, R7 ;  /* 0x000000ffff05b224 */ /* 0x000fe200078e0007 */
[----:B------:R-:W-:-:S04]  /*0330*/  PLOP3.LUT P2, PT, PT, PT, UP0, 0x80, 0x0 ;  /* 0x000000000000781c */ /* 0x000fc80003f4f008 */
[----:B------:R1:W-:Y:S01]  /*0340*/  @!P3 STG.E.64 desc[UR34][R8.64+0x8], R4 ;  /* 0x000008040800b986 */ /* 0x0003e2000c101b22 */
[----:B------:R-:W-:-:S03]  /*0350*/  UIMAD.WIDE UR8, UR14, 0x4, UR8 ;  /* 0x000000040e0878a5 */ /* 0x000fc6000f8e0208 */
[----:B-1----:R-:W2:Y:S04]  /*0360*/  @P0 LDG.E R8, desc[UR34][R2.64] ;  /* 0x0000002202080981 */ /* 0x002ea8000c1e1900 */
[----:B------:R1:W3:Y:S02]  /*0370*/  @P0 LDG.E R5, desc[UR34][R2.64+0x4] ;  /* 0x0000042202050981 */ /* 0x0002e4000c1e1900 */
[----:B-1----:R-:W-:Y:S02]  /*0380*/  IMAD.U32 R2, RZ, RZ, UR10 ;  /* 0x0000000aff027e24 */ /* 0x002fe4000f8e00ff */
[----:B------:R-:W-:-:S05]  /*0390*/  IMAD.U32 R3, RZ, RZ, UR11 ;  /* 0x0000000bff037e24 */ /* 0x000fca000f8e00ff */
[----:B------:R1:W4:Y:S02]  /*03a0*/  @P1 LDG.E R0, desc[UR34][R2.64] ;  /* 0x0000002202001981 */ /* 0x000324000c1e1900 */
[----:B-1----:R-:W-:Y:S01]  /*03b0*/  IMAD.U32 R2, RZ, RZ, UR8 ;  /* 0x00000008ff027e24 */ /* 0x002fe2000f8e00ff */
[----:B------:R-:W-:Y:S01]  /*03c0*/  SHF.R.S32.HI R28, RZ, 0x1f, R149 ;  /* 0x0000001fff1c7819 */ /* 0x000fe20000011495 */
[----:B------:R-:W-:Y:S01]  /*03d0*/  IMAD.U32 R3, RZ, RZ, UR9 ;  /* 0x00000009ff037e24 */ /* 0x000fe2000f8e00ff */
[----:B------:R-:W-:-:S04]  /*03e0*/  ULDC UR8, c[0x0][0x270] ;  /* 0x00009c0000087ab9 */ /* 0x000fc80000000800 */
[----:B------:R-:W5:Y:S01]  /*03f0*/  @!P2 LDG.E R4, desc[UR34][R2.64] ;  /* 0x000000220204a981 */ /* 0x000f62000c1e1900 */
[----:B------:R-:W-:Y:S01]  /*0400*/  LEA.HI R31, R28, R149, RZ, 0x5 ;  /* 0x000000951c1f7211 */ /* 0x000fe200078f28ff */
[----:B------:R-:W-:Y:S01]  /*0410*/  UMOV UR15, URZ ;  /* 0x0000003f000f7c82 */ /* 0x000fe20008000000 */
[----:B------:R-:W-:Y:S01]  /*0420*/  UIMAD UR5, UR14, UR8, UR4 ;  /* 0x000000080e0572a4 */ /* 0x000fe2000f8e0204 */
[----:B------:R-:W-:Y:S01]  /*0430*/  UMOV UR29, 0xffffffff ;  /* 0xffffffff001d7882 */ /* 0x000fe20000000000 */
[----:B------:R-:W-:Y:S02]  /*0440*/  UMOV UR20, 0xffffffff ;  /* 0xffffffff00147882 */ /* 0x000fe40000000000 */
[----:B------:R-:W-:Y:S01]  /*0450*/  USHF.L.U32 UR5, UR5, 0x5, URZ ;  /* 0x0000000505057899 */ /* 0x000fe2000800063f */
[----:B--2---:R-:W-:Y:S02]  /*0460*/  @P0 R2UR UR29, R8 ;  /* 0x00000000081d02ca */ /* 0x004fe400000e0000 */
[----:B---3--:R-:W-:-:S02]  /*0470*/  @P0 R2UR UR18, R5 ;  /* 0x00000000051202ca */ /* 0x008fc400000e0000 */
[----:B------:R-:W-:Y:S01]  /*0480*/  ISETP.NE.U32.AND P0, PT, RZ, UR6, PT ;  /* 0x00000006ff007c0c */ /* 0x000fe2000bf05070 */
[----:B------:R-:W-:-:S10]  /*0490*/  USHF.R.S32.HI UR6, URZ, 0x1f, UR5 ;  /* 0x0000001f3f067899 */ /* 0x000fd40008011405 */
[----:B------:R-:W-:-:S07]  /*04a0*/  @UP2 UIADD3 UR18, UR18, -UR29, URZ ;  /* 0x8000001d12122290 */ /* 0x000fce000fffe03f */
[----:B------:R-:W-:Y:S01]  /*04b0*/  @!UP2 ULDC UR18, c[0x0][0x2c4] ;  /* 0x0000b1000012aab9 */ /* 0x000fe20000000800 */
[----:B----4-:R-:W-:Y:S02]  /*04c0*/  @P1 R2UR UR15, R0 ;  /* 0x00000000000f12ca */ /* 0x010fe400000e0000 */
[----:B------:R-:W-:-:S05]  /*04d0*/  LOP3.LUT R0, R31, 0xffffffe0, RZ, 0xc0, !PT ;  /* 0xffffffe01f007812 */ /* 0x000fca00078ec0ff */
[----:B------:R-:W-:-:S05]  /*04e0*/  IMAD.IADD R144, R149, 0x1, -R0 ;  /* 0x0000000195907824 */ /* 0x000fca00078e0a00 */
[--C-:B------:R-:W-:Y:S02]  /*04f0*/  SHF.R.S32.HI R0, RZ, 0x1f, R144.reuse ;  /* 0x0000001fff007819 */ /* 0x100fe40000011490 */
[----:B-----5:R-:W-:Y:S02]  /*0500*/  @!P2 R2UR UR20, R4 ;  /* 0x000000000414a2ca */ /* 0x020fe400000e0000 */
[----:B------:R-:W-:Y:S02]  /*0510*/  ISETP.NE.AND.EX P2, PT, RZ, UR7, PT, P0 ;  /* 0x00000007ff007c0c */ /* 0x000fe4000bf45300 */
[----:B------:R-:W-:-:S04]  /*0520*/  IADD3 R152, P1, P0, R6, UR5, R144 ;  /* 0x0000000506987c10 */ /* 0x000fc8000f83e090 */
[----:B------:R-:W-:Y:S01]  /*0530*/  IADD3.X R150, R7, UR6, R0, P1, P0 ;  /* 0x0000000607967c10 */ /* 0x000fe20008fe0400 */
[----:B------:R1:W-:Y:S06]  /*0540*/  STL [R1+0x38], R152 ;  /* 0x0000389801007387 */ /* 0x0003ec0000100800 */
[----:B------:R-:W-:Y:S05]  /*0550*/  @!P2 BRA `(.L_x_777) ;  /* 0x00000000001ca947 */ /* 0x000fea0003800000 */
[----:B------:R-:W-:-:S13]  /*0560*/  PLOP3.LUT P0, PT, PT, PT, UP3, 0x80, 0x0 ;  /* 0x000000000000781c */ /* 0x000fda0003f0f038 */
[----:B------:R-:W2:Y:S04]  /*0570*/  @P0 LDG.E R0, desc[UR34][R2.64+0x4] ;  /* 0x0000042202000981 */ /* 0x000ea8000c1e1900 */
[----:B------:R-:W3:Y:S01]  /*0580*/  @!P0 LDG.E R2, desc[UR34][R2.64] ;  /* 0x0000002202028981 */ /* 0x000ee2000c1e1900 */
[----:B--2---:R-:W-:-:S13]  /*0590*/  @P0 R2UR UR5, R0 ;  /* 0x00000000000502ca */ /* 0x004fda00000e0000 */
[----:B------:R-:W-:-:S07]  /*05a0*/  @UP3 UIADD3 UR5, UR5, -UR20, URZ ;  /* 0x8000001405053290 */ /* 0x000fce000fffe03f */
[----:B---3--:R-:W-:Y:S01]  /*05b0*/  @!P0 R2UR UR5, R2 ;  /* 0x00000000020582ca */ /* 0x008fe200000e0000 */
[----:B------:R-:W-:-:S14]  /*05c0*/  BRA `(.L_x_778) ;  /* 0x0000000000047947 */ /* 0x000fdc0003800000 */
.L_x_777:
[----:B------:R-:W-:Y:S01]  /*05d0*/  ULDC UR5, c[0x0][0x2c8] ;  /* 0x0000b20000057ab9 */ /* 0x000fe20000000800 */
.L_x_778:
        /* <DEDUP_REMOVED lines=47> */
[----:B------:R-:W-:Y:S01]  /*08d0*/  UIADD3 UR18, -UR16, UR18, URZ ;  /* 0x0000001210127290 */ /* 0x000fe2000fffe13f */
[C---:B------:R-:W-:Y:S01]  /*08e0*/  LOP3.LUT P3, RZ, R149.reuse, 0x3, RZ, 0xc0, !PT ;  /* 0x0000000395ff7812 */ /* 0x040fe2000786c0ff */
[----:B------:R-:W-:Y:S01]  /*08f0*/  UISETP.NE.AND UP2, UPT, UR5, URZ, UPT ;  /* 0x0000003f0500728c */ /* 0x000fe2000bf45270 */
[----:B------:R-:W-:Y:S01]  /*0900*/  LOP3.LUT R0, R8, 0x1ffffffc, RZ, 0xc0, !PT ;  /* 0x1ffffffc08007812 */ /* 0x000fe200078ec0ff */
[----:B------:R-:W-:Y:S01]  /*0910*/  IMAD.U32 R4, RZ, RZ, UR30 ;  /* 0x0000001eff047e24 */ /* 0x000fe2000f8e00ff */
[----:B------:R-:W-:Y:S01]  /*0920*/  SHF.R.S32.HI R8, RZ, 0x2, R8 ;  /* 0x00000002ff087819 */ /* 0x000fe20000011408 */
[----:B------:R-:W-:Y:S02]  /*0930*/  BSSY B0, `(.L_x_780) ;  /* 0x000004a000007945 */ /* 0x000fe40003800000 */
[----:B------:R-:W-:Y:S01]  /*0940*/  @!UP1 USHF.R.S32.HI UR9, URZ, 0x1f, UR14 ;  /* 0x0000001f3f099899 */ /* 0x000fe2000801140e */
[----:B------:R-:W-:Y:S01]  /*0950*/  IMAD.IADD R0, R149, 0x1, -R0 ;  /* 0x0000000195007824 */ /* 0x000fe200078e0a00 */
[----:B------:R-:W-:Y:S01]  /*0960*/  @!UP1 ULDC.64 UR6, c[0x0][0x290] ;  /* 0x0000a40000069ab9 */ /* 0x000fe20000000a00 */
[----:B------:R-:W-:Y:S01]  /*0970*/  @UP1 ULDC.64 UR10, c[0x0][0x298] ;  /* 0x0000a600000a1ab9 */ /* 0x000fe20000000a00 */
[----:B------:R-:W-:Y:S01]  /*0980*/  @!UP1 UIMAD UR9, UR9, UR6, URZ ;  /* 0x00000006090992a4 */ /* 0x000fe2000f8e023f */
[----:B------:R-:W-:Y:S01]  /*0990*/  IMAD.SHL.U32 R0, R0, 0x8, RZ ;  /* 0x0000000800007824 */ /* 0x000fe200078e00ff */
[----:B------:R-:W-:Y:S01]  /*09a0*/  @UP1 UIMAD.WIDE.U32 UR12, UR29, UR10, URZ ;  /* 0x0000000a1d0c12a5 */ /* 0x000fe2000f8e003f */
[C---:B------:R-:W-:Y:S01]  /*09b0*/  ISETP.GE.AND P4, PT, R8.reuse, UR18, PT ;  /* 0x0000001208007c0c */ /* 0x040fe2000bf86270 */
[----:B------:R-:W-:Y:S01]  /*09c0*/  @!UP1 UIMAD.WIDE.U32 UR20, UR14, UR6, URZ ;  /* 0x000000060e1492a5 */ /* 0x000fe2000f8e003f */
[----:B------:R-:W-:Y:S01]  /*09d0*/  SHF.R.S32.HI R9, RZ, 0x1f, R8 ;  /* 0x0000001fff097819 */ /* 0x000fe20000011408 */
[----:B------:R-:W-:Y:S01]  /*09e0*/  ULDC.U8 UR10, c[0x0][0x3d8] ;  /* 0x0000f600000a7ab9 */ /* 0x000fe20000000000 */
[----:B------:R-:W-:Y:S01]  /*09f0*/  @!UP1 UIMAD UR9, UR14, UR7, UR9 ;  /* 0x000000070e0992a4 */ /* 0x000fe2000f8e0209 */
[C---:B------:R-:W-:Y:S01]  /*0a00*/  VIADD R14, R8.reuse, 0x20 ;  /* 0x00000020080e7836 */ /* 0x040fe20000000000 */
[----:B------:R-:W-:Y:S01]  /*0a10*/  UISETP.NE.AND UP3, UPT, UR10, URZ, UPT ;  /* 0x0000003f0a00728c */ /* 0x000fe2000bf65270 */
[C---:B------:R-:W-:Y:S01]  /*0a20*/  VIADD R15, R8.reuse, 0x40 ;  /* 0x00000040080f7836 */ /* 0x040fe20000000000 */
[----:B------:R-:W-:Y:S01]  /*0a30*/  UISETP.NE.AND UP0, UPT, UR10, URZ, !UP2 ;  /* 0x0000003f0a00728c */ /* 0x000fe2000d705270 */
[C---:B------:R-:W-:Y:S01]  /*0a40*/  VIADD R16, R8.reuse, 0x60 ;  /* 0x0000006008107836 */ /* 0x040fe20000000000 */
[----:B------:R-:W-:Y:S01]  /*0a50*/  @UP1 UIMAD UR11, UR29, UR11, UR13 ;  /* 0x0000000b1d0b12a4 */ /* 0x000fe2000f8e020d */
[----:B------:R-:W-:Y:S01]  /*0a60*/  ISETP.GE.OR P6, PT, R8, UR18, P3 ;  /* 0x0000001208007c0c */ /* 0x000fe20009fc6670 */
[----:B------:R-:W-:Y:S01]  /*0a70*/  @!UP1 UIADD3 UR11, UR21, UR9, URZ ;  /* 0x00000009150b9290 */ /* 0x000fe2000fffe03f */
[----:B------:R-:W-:Y:S01]  /*0a80*/  ISETP.GE.AND P2, PT, R15, UR18, PT ;  /* 0x000000120f007c0c */ /* 0x000fe2000bf46270 */
[----:B------:R-:W-:Y:S01]  /*0a90*/  @!UP1 UMOV UR12, UR20 ;  /* 0x00000014000c9c82 */ /* 0x000fe20008000000 */
[----:B------:R-:W-:Y:S01]  /*0aa0*/  UISETP.EQ.AND UP3, UPT, UR5, URZ, UP3 ;  /* 0x0000003f0500728c */ /* 0x000fe20009f62270 */
[----:B------:R-:W-:Y:S01]  /*0ab0*/  IADD3 R2, P0, R0, UR12, RZ ;  /* 0x0000000c00027c10 */ /* 0x000fe2000ff1e0ff */
[----:B------:R-:W-:Y:S01]  /*0ac0*/  @UP2 ULDC.64 UR6, c[0x0][0x2c0] ;  /* 0x0000b00000062ab9 */ /* 0x000fe20000000a00 */
[----:B------:R-:W-:Y:S01]  /*0ad0*/  USHF.R.S32.HI UR13, URZ, 0x1f, UR4 ;  /* 0x0000001f3f0d7899 */ /* 0x000fe20008011404 */
[----:B------:R-:W-:Y:S01]  /*0ae0*/  ISETP.GE.AND P1, PT, R16, UR18, PT ;  /* 0x0000001210007c0c */ /* 0x000fe2000bf26270 */
[----:B------:R-:W-:Y:S01]  /*0af0*/  @UP2 UIMAD UR15, UR7, UR6, URZ ;  /* 0x00000006070f22a4 */ /* 0x000fe2000f8e023f */
[----:B------:R-:W-:Y:S01]  /*0b00*/  LEA.HI.X.SX32 R3, R0, UR11, 0x1, P0 ;  /* 0x0000000b00037c11 */ /* 0x000fe200080f0eff */
[----:B------:R-:W-:Y:S01]  /*0b10*/  @UP2 UMOV UR9, 0x1 ;  /* 0x0000000100092882 */ /* 0x000fe20000000000 */
[----:B------:R-:W-:Y:S01]  /*0b20*/  ULDC.64 UR6, c[0x0][0x2a0] ;  /* 0x0000a80000067ab9 */ /* 0x000fe20000000a00 */
[----:B------:R-:W-:Y:S01]  /*0b30*/  @UP2 ULDC UR10, c[0x0][0x2c0] ;  /* 0x0000b000000a2ab9 */ /* 0x000fe20000000800 */
[----:B------:R-:W-:Y:S01]  /*0b40*/  UIMAD UR13, UR13, UR6, URZ ;  /* 0x000000060d0d72a4 */ /* 0x000fe2000f8e023f */
[----:B------:R-:W-:Y:S01]  /*0b50*/  IMAD.U32 R0, RZ, RZ, UR6 ;  /* 0x00000006ff007e24 */ /* 0x000fe2000f8e00ff */
[----:B------:R-:W-:Y:S01]  /*0b60*/  @UP3 ULDC UR5, c[0x0][0x2c4] ;  /* 0x0000b10000053ab9 */ /* 0x000fe20000000800 */
[----:B------:R-:W-:Y:S01]  /*0b70*/  @!UP2 ULDC UR6, c[0x0][0x2c4] ;  /* 0x0000b1000006aab9 */ /* 0x000fe20000000800 */
[----:B------:R-:W-:Y:S01]  /*0b80*/  @UP0 ULDC UR6, c[0x0][0x2e4] ;  /* 0x0000b90000060ab9 */ /* 0x000fe20000000800 */
[----:B------:R-:W-:Y:S01]  /*0b90*/  @UP3 UIMAD UR5, UR14, UR5, URZ ;  /* 0x000000050e0532a4 */ /* 0x000fe2000f8e023f */
[----:B------:R-:W-:Y:S01]  /*0ba0*/  IMAD.WIDE.U32 R12, R0, UR4, R2 ;  /* 0x00000004000c7c25 */ /* 0x000fe2000f8e0002 */
[----:B------:R-:W-:Y:S01]  /*0bb0*/  @!UP2 UIMAD UR9, UR6, UR8, URZ ;  /* 0x000000080609a2a4 */ /* 0x000fe2000f8e023f */
[C---:B------:R-:W-:Y:S01]  /*0bc0*/  ISETP.GE.AND P0, PT, R14.reuse, UR18, PT ;  /* 0x000000120e007c0c */ /* 0x040fe2000bf06270 */
[----:B------:R-:W-:Y:S01]  /*0bd0*/  @UP3 USEL UR5, UR5, UR29, !UP1 ;  /* 0x0000001d05053287 */ /* 0x000fe2000c800000 */
[----:B------:R-:W-:Y:S01]  /*0be0*/  ISETP.GE.OR P5, PT, R14, UR18, P3 ;  /* 0x000000120e007c0c */ /* 0x000fe20009fa6670 */
[----:B------:R-:W-:Y:S01]  /*0bf0*/  UIMAD UR9, UR14, UR9, URZ ;  /* 0x000000090e0972a4 */ /* 0x000fe2000f8e023f */
[----:B------:R-:W-:Y:S01]  /*0c00*/  IMAD.WIDE R4, R4, 0x80, R8 ;  /* 0x0000008004047825 */ /* 0x000fe200078e0208 */
[----:B------:R-:W-:Y:S01]  /*0c10*/  @!UP2 UMOV UR10, 0x1 ;  /* 0x00000001000aa882 */ /* 0x000fe20000000000 */
[----:B------:R-:W-:Y:S01]  /*0c20*/  @!UP2 UMOV UR15, UR6 ;  /* 0x00000006000fac82 */ /* 0x000fe20008000000 */
[----:B------:R-:W-:-:S02]  /*0c30*/  USEL UR9, UR9, URZ, !UP3 ;  /* 0x0000003f09097287 */ /* 0x000fc4000d800000 */
[----:B------:R-:W-:Y:S02]  /*0c40*/  UIMAD UR6, UR16, UR10, URZ ;  /* 0x0000000a100672a4 */ /* 0x000fe4000f8e023f */
[----:B------:R-:W-:Y:S01]  /*0c50*/  UIMAD UR15, UR4, UR15, UR9 ;  /* 0x0000000f040f72a4 */ /* 0x000fe2000f8e0209 */
[----:B------:R-:W-:Y:S01]  /*0c60*/  @!UP3 UMOV UR12, URZ ;  /* 0x0000003f000cbc82 */ /* 0x000fe20008000000 */
[----:B------:R-:W-:Y:S01]  /*0c70*/  UIMAD UR7, UR4, UR7, UR13 ;  /* 0x00000007040772a4 */ /* 0x000fe2000f8e020d */
[----:B------:R-:W-:Y:S02]  /*0c80*/  @UP3 UMOV UR12, UR5 ;  /* 0x00000005000c3c82 */ /* 0x000fe40008000000 */
[----:B------:R-:W-:Y:S01]  /*0c90*/  @!UP3 UMOV UR13, URZ ;  /* 0x0000003f000dbc82 */ /* 0x000fe20008000000 */
[----:B------:R-:W-:Y:S02]  /*0ca0*/  USHF.R.S32.HI UR4, URZ, 0x1f, UR6 ;  /* 0x0000001f3f047899 */ /* 0x000fe40008011406 */
[----:B------:R-:W-:Y:S01]  /*0cb0*/  @UP3 USHF.R.S32.HI UR13, URZ, 0x1f, UR5 ;  /* 0x0000001f3f0d3899 */ /* 0x000fe20008011405 */
[----:B------:R-:W-:Y:S01]  /*0cc0*/  VIADD R11, R13, UR7 ;  /* 0x000000070d0b7c36 */ /* 0x000fe20008000000 */
[----:B------:R-:W-:-:S02]  /*0cd0*/  USHF.R.S32.HI UR8, URZ, 0x1f, UR15 ;  /* 0x0000001f3f087899 */ /* 0x000fc4000801140f */
        /* <DEDUP_REMOVED lines=15> */
.L_x_781:
[----:B------:R-:W-:Y:S05]  /*0dd0*/  BSYNC B0 ;  /* 0x0000000000007941 */ /* 0x000fea0003800000 */
.L_x_780:
        /* <DEDUP_REMOVED lines=8> */
[----:B--2---:R-:W-:Y:S02]  /*0e60*/  IMAD.X R2, RZ, RZ, R5, P0 ;  /* 0x000000ffff027224 */ /* 0x004fe400000e0605 */
        /* <DEDUP_REMOVED lines=10> */
.L_x_783:
[----:B------:R-:W-:Y:S05]  /*0f10*/  BSYNC B0 ;  /* 0x0000000000007941 */ /* 0x000fea0003800000 */
.L_x_782:
[----:B------:R-:W-:Y:S04]  /*0f20*/  BSSY B0, `(.L_x_784) ;  /* 0x0000011000007945 */ /* 0x000fe80003800000 */
[----:B------:R-:W-:Y:S05]  /*0f30*/  @P2 BRA `(.L_x_785) ;  /* 0x00000000003c2947 */ /* 0x000fea0003800000 */
[----:B------:R-:W-:Y:S01]  /*0f40*/  IADD3 R0, P0, R4, 0x40, RZ ;  /* 0x0000004004007810 */ /* 0x000fe20007f1e0ff */
[----:B------:R-:W-:Y:S01]  /*0f50*/  ULDC.64 UR4, c[0x0][0x298] ;  /* 0x0000a60000047ab9 */ /* 0x000fe20000000a00 */
[----:B------:R-:W-:Y:S01]  /*0f60*/  MOV R7, R11 ;  /* 0x0000000b00077202 */ /* 0x000fe20000000f00 */
[----:B------:R-:W-:Y:S02]  /*0f70*/  IMAD.MOV.U32 R6, RZ, RZ, R12 ;  /* 0x000000ffff067224 */ /* 0x000fe400078e000c */
[----:B--23--:R-:W-:Y:S02]  /*0f80*/  IMAD.X R2, RZ, RZ, R5, P0 ;  /* 0x000000ffff027224 */ /* 0x00cfe400000e0605 */
        /* <DEDUP_REMOVED lines=10> */
.L_x_785:
[----:B------:R-:W-:Y:S05]  /*1030*/  BSYNC B0 ;  /* 0x0000000000007941 */ /* 0x000fea0003800000 */
.L_x_784:
[----:B------:R-:W-:Y:S04]  /*1040*/  BSSY B0, `(.L_x_786) ;  /* 0x0000011000007945 */ /* 0x000fe80003800000 */
[----:B------:R-:W-:Y:S05]  /*1050*/  @P1 BRA `(.L_x_787) ;  /* 0x00000000003c1947 */ /* 0x000fea0003800000 */
[----:B------:R-:W-:Y:S01]  /*1060*/  IADD3 R0, P0, R4, 0x60, RZ ;  /* 0x0000006004007810 */ /* 0x000fe20007f1e0ff */
[----:B------:R-:W-:Y:S01]  /*1070*/  ULDC.64 UR4, c[0x0][0x298] ;  /* 0x0000a60000047ab9 */ /* 0x000fe20000000a00 */
[----:B--234-:R-:W-:Y:S01]  /*1080*/  MOV R3, R11 ;  /* 0x0000000b00037202 */ /* 0x01cfe20000000f00 */
        /* <DEDUP_REMOVED lines=12> */
.L_x_787:
[----:B------:R-:W-:Y:S05]  /*1150*/  BSYNC B0 ;  /* 0x0000000000007941 */ /* 0x000fea0003800000 */
.L_x_786:
        /* <DEDUP_REMOVED lines=10> */
.L_x_789:
[----:B------:R-:W-:Y:S05]  /*1200*/  BSYNC B0 ;  /* 0x0000000000007941 */ /* 0x000fea0003800000 */
.L_x_788:
        /* <DEDUP_REMOVED lines=10> */
.L_x_791:
[----:B------:R-:W-:Y:S05]  /*12b0*/  BSYNC B0 ;  /* 0x0000000000007941 */ /* 0x000fea0003800000 */
.L_x_790:
        /* <DEDUP_REMOVED lines=10> */
.L_x_793:
[----:B------:R-:W-:Y:S05]  /*1360*/  BSYNC B0 ;  /* 0x0000000000007941 */ /* 0x000fea0003800000 */
.L_x_792:
        /* <DEDUP_REMOVED lines=10> */
.L_x_779:
[----:B------:R-:W2:Y:S01]  /*1410*/  LDC R21, c[0x0][0x278] ;  /* 0x00009e00ff157b82 */ /* 0x000ea20000000800 */
[----:B------:R-:W3:Y:S01]  /*1420*/  S2R R4, SR_CTAID.Z ;  /* 0x0000000000047919 */ /* 0x000ee20000002700 */
[----:B------:R-:W-:Y:S01]  /*1430*/  UISETP.NE.AND UP0, UPT, UR29, -0x1, UPT ;  /* 0xffffffff1d00788c */ /* 0x000fe2000bf05270 */
[CC--:B------:R-:W-:Y:S01]  /*1440*/  LEA.HI R30, R28.reuse, R149.reuse, RZ, 0x2 ;  /* 0x000000951c1e7211 */ /* 0x0c0fe200078f10ff */
[----:B------:R-:W-:Y:S01]  /*1450*/  UIADD3 UR12, -UR16, UR18, URZ ;  /* 0x00000012100c7290 */ /* 0x000fe2000fffe13f */
[----:B------:R-:W-:Y:S01]  /*1460*/  IMAD.U32 R7, RZ, RZ, UR30 ;  /* 0x0000001eff077e24 */ /* 0x000fe2000f8e00ff */
[----:B------:R-:W-:Y:S01]  /*1470*/  UIADD3 UR31, UR39, -0x1, URZ ;  /* 0xffffffff271f7890 */ /* 0x000fe2000fffe03f */
[----:B------:R-:W-:Y:S01]  /*1480*/  LEA.HI R34, R28, R149, RZ, 0x3 ;  /* 0x000000951c227211 */ /* 0x000fe200078f18ff */
[----:B------:R-:W-:Y:S01]  /*1490*/  USHF.R.S32.HI UR8, URZ, 0x1f, UR4 ;  /* 0x0000001f3f087899 */ /* 0x000fe20008011404 */
[----:B------:R-:W-:Y:S02]  /*14a0*/  SHF.R.S32.HI R145, RZ, 0x5, R31 ;  /* 0x00000005ff917819 */ /* 0x000fe4000001141f */
[----:B------:R-:W-:-:S02]  /*14b0*/  SHF.R.S32.HI R32, RZ, 0x3, R34 ;  /* 0x00000003ff207819 */ /* 0x000fc40000011422 */
[----:B------:R-:W-:Y:S01]  /*14c0*/  @UP0 ULDC.64 UR6, c[0x0][0x240] ;  /* 0x0000900000060ab9 */ /* 0x000fe20000000a00 */
[----:B------:R-:W-:Y:S02]  /*14d0*/  @!UP0 USHF.R.S32.HI UR10, URZ, 0x1f, UR14 ;  /* 0x0000001f3f0a8899 */ /* 0x000fe4000801140e */
[----:B------:R-:W-:-:S04]  /*14e0*/  @UP0 UIMAD.WIDE.U32 UR22, UR29, UR6, URZ ;  /* 0x000000061d1602a5 */ /* 0x000fc8000f8e003f */
[----:B------:R-:W-:-:S03]  /*14f0*/  @UP0 UIMAD UR9, UR29, UR7, UR23 ;  /* 0x000000071d0902a4 */ /* 0x000fc6000f8e0217 */
[----:B------:R-:W-:Y:S01]  /*1500*/  @!UP0 ULDC.64 UR6, c[0x0][0x228] ;  /* 0x00008a0000068ab9 */ /* 0x000fe20000000a00 */
[----:B--2---:R-:W-:Y:S01]  /*1510*/  IABS R0, R21 ;  /* 0x0000001500007213 */ /* 0x004fe20000000000 */
[----:B------:R-:W-:Y:S01]  /*1520*/  @!UP0 UIMAD UR10, UR10, UR6, URZ ;  /* 0x000000060a0a82a4 */ /* 0x000fe2000f8e023f */
[----:B------:R-:W-:Y:S01]  /*1530*/  ISETP.NE.AND P5, PT, R21, RZ, PT ;  /* 0x000000ff1500720c */ /* 0x000fe20003fa5270 */
[----:B------:R-:W-:Y:S02]  /*1540*/  @!UP0 UIMAD.WIDE.U32 UR26, UR14, UR6, URZ ;  /* 0x000000060e1a82a5 */ /* 0x000fe4000f8e003f */
[----:B------:R-:W-:Y:S01]  /*1550*/  IMAD.MOV.U32 R14, RZ, RZ, R0 ;  /* 0x000000ffff0e7224 */ /* 0x000fe200078e0000 */
[----:B------:R-:W-:-:S03]  /*1560*/  @!UP0 UIMAD UR10, UR14, UR7, UR10 ;  /* 0x000000070e0a82a4 */ /* 0x000fc6000f8e020a */
[----:B------:R-:W2:Y:S01]  /*1570*/  I2F.RP R2, R14 ;  /* 0x0000000e00027306 */ /* 0x000ea20000209400 */
[----:B---3--:R-:W-:Y:S01]  /*1580*/  IABS R4, R4 ;  /* 0x0000000400047213 */ /* 0x008fe20000000000 */
[----:B------:R-:W-:Y:S01]  /*1590*/  @!UP0 UIADD3 UR9, UR27, UR10, URZ ;  /* 0x0000000a1b098290 */ /* 0x000fe2000fffe03f */
[----:B------:R-:W-:Y:S01]  /*15a0*/  @!UP0 UMOV UR22, UR26 ;  /* 0x0000001a00168c82 */ /* 0x000fe20008000000 */
[----:B------:R-:W-:Y:S01]  /*15b0*/  ULDC.64 UR6, c[0x0][0x258] ;  /* 0x0000960000067ab9 */ /* 0x000fe20000000a00 */
[----:B------:R-:W-:Y:S01]  /*15c0*/  UIMAD UR10, UR31, -0x40, UR17 ;  /* 0xffffffc01f0a78a4 */ /* 0x000fe2000f8e0211 */
[----:B------:R-:W-:Y:S01]  /*15d0*/  IMAD.U32 R11, RZ, RZ, UR6 ;  /* 0x00000006ff0b7e24 */ /* 0x000fe2000f8e00ff */
[----:B------:R-:W-:Y:S02]  /*15e0*/  UIMAD UR8, UR8, UR6, URZ ;  /* 0x00000006080872a4 */ /* 0x000fe4000f8e023f */
[----:B------:R-:W-:Y:S02]  /*15f0*/  UISETP.NE.AND UP0, UPT, UR20, -0x1, UPT ;  /* 0xffffffff1400788c */ /* 0x000fe4000bf05270 */
[----:B------:R-:W-:Y:S01]  /*1600*/  UIMAD UR7, UR4, UR7, UR8 ;  /* 0x00000007040772a4 */ /* 0x000fe2000f8e0208 */
[----:B------:R-:W-:Y:S01]  /*1610*/  UMOV UR6, 0x400 ;  /* 0x0000040000067882 */ /* 0x000fe20000000000 */
[----:B--2---:R-:W2:Y:S07]  /*1620*/  MUFU.RCP R2, R2 ;  /* 0x0000000200027308 */ /* 0x004eae0000001000 */
[----:B------:R-:W-:-:S02]  /*1630*/  @UP0 UIADD3 UR19, UR15, UR20, URZ ;  /* 0x000000140f130290 */ /* 0x000fc4000fffe03f */
[----:B------:R-:W-:Y:S01]  /*1640*/  @UP0 UIADD3 UR20, UR15, UR20, URZ ;  /* 0x000000140f140290 */ /* 0x000fe2000fffe03f */
[----:B--2---:R-:W-:-:S04]  /*1650*/  VIADD R2, R2, 0xffffffe ;  /* 0x0ffffffe02027836 */ /* 0x004fc80000000000 */
[----:B------:R-:W2:Y:S02]  /*1660*/  F2I.FTZ.U32.TRUNC.NTZ R3, R2 ;  /* 0x0000000200037305 */ /* 0x000ea4000021f000 */
[----:B--2---:R-:W-:Y:S02]  /*1670*/  IMAD.MOV R0, RZ, RZ, -R3 ;  /* 0x000000ffff007224 */ /* 0x004fe400078e0a03 */
[----:B------:R-:W-:Y:S02]  /*1680*/  IMAD.MOV.U32 R2, RZ, RZ, RZ ;  /* 0x000000ffff027224 */ /* 0x000fe400078e00ff */
[----:B------:R-:W-:-:S04]  /*1690*/  IMAD R0, R0, R14, RZ ;  /* 0x0000000e00007224 */ /* 0x000fc800078e02ff */
[----:B------:R-:W-:Y:S01]  /*16a0*/  IMAD.HI.U32 R0, R3, R0, R2 ;  /* 0x0000000003007227 */ /* 0x000fe200078e0002 */
[----:B------:R-:W-:Y:S02]  /*16b0*/  SHF.R.S32.HI R2, RZ, 0x2, R30 ;  /* 0x00000002ff027819 */ /* 0x000fe4000001141e */
[----:B------:R-:W-:Y:S02]  /*16c0*/  LOP3.LUT R3, R30, 0xfffffffc, RZ, 0xc0, !PT ;  /* 0xfffffffc1e037812 */ /* 0x000fe400078ec0ff */
[C---:B------:R-:W-:Y:S01]  /*16d0*/  ISETP.GE.AND P6, PT, R2.reuse, UR10, PT ;  /* 0x0000000a02007c0c */ /* 0x040fe2000bfc6270 */
[----:B------:R-:W-:Y:S02]  /*16e0*/  VIADD R10, R2, 0x20 ;  /* 0x00000020020a7836 */ /* 0x000fe40000000000 */
[----:B------:R-:W-:-:S03]  /*16f0*/  IMAD.HI.U32 R6, R0, R4, RZ ;  /* 0x0000000400067227 */ /* 0x000fc600078e00ff */
[----:B------:R-:W-:Y:S01]  /*1700*/  ISETP.GE.AND P3, PT, R10, UR12, PT ;  /* 0x0000000c0a007c0c */ /* 0x000fe2000bf66270 */
[----:B------:R-:W-:Y:S02]  /*1710*/  IMAD.IADD R3, R149, 0x1, -R3 ;  /* 0x0000000195037824 */ /* 0x000fe400078e0a03 */
[----:B------:R-:W-:Y:S02]  /*1720*/  IMAD.MOV R0, RZ, RZ, -R6 ;  /* 0x000000ffff007224 */ /* 0x000fe400078e0a06 */
[----:B------:R-:W-:Y:S01]  /*1730*/  IMAD.SHL.U32 R12, R3, 0x8, RZ ;  /* 0x00000008030c7824 */ /* 0x000fe200078e00ff */
[----:B------:R-:W-:Y:S01]  /*1740*/  SHF.R.S32.HI R3, RZ, 0x1f, R2 ;  /* 0x0000001fff037819 */ /* 0x000fe20000011402 */
[----:B------:R-:W-:-:S03]  /*1750*/  IMAD R0, R14, R0, R4 ;  /* 0x000000000e007224 */ /* 0x000fc600078e0204 */
[----:B------:R-:W-:Y:S01]  /*1760*/  SHF.R.S32.HI R13, RZ, 0x1f, R12 ;  /* 0x0000001fff0d7819 */ /* 0x000fe2000001140c */
[----:B------:R-:W-:Y:S01]  /*1770*/  IMAD.WIDE R26, R7, 0x80, R2 ;  /* 0x00000080071a7825 */ /* 0x000fe200078e0202 */
[----:B------:R-:W-:Y:S01]  /*1780*/  IADD3 R4, P0, R12, UR22, RZ ;  /* 0x000000160c047c10 */ /* 0x000fe2000ff1e0ff */
[----:B------:R-:W2:Y:S01]  /*1790*/  @!P3 LDC.64 R8, c[0x0][0x240] ;  /* 0x00009000ff08bb82 */ /* 0x000ea20000000a00 */
[----:B------:R-:W-:Y:S01]  /*17a0*/  ISETP.GT.U32.AND P4, PT, R14, R0, PT ;  /* 0x000000000e00720c */ /* 0x000fe20003f84070 */
[----:B------:R-:W3:Y:S01]  /*17b0*/  @!P3 S2R R29, SR_CgaCtaId ;  /* 0x00000000001db919 */ /* 0x000ee20000008800 */
[----:B------:R-:W-:Y:S01]  /*17c0*/  IADD3.X R5, R13, UR9, RZ, P0, !PT ;  /* 0x000000090d057c10 */ /* 0x000fe200087fe4ff */
[----:B------:R-:W-:Y:S01]  /*17d0*/  @UP0 ULDC.64 UR8, c[0x0][0x248] ;  /* 0x0000920000080ab9 */ /* 0x000fe20000000a00 */
[----:B------:R-:W-:Y:S01]  /*17e0*/  ISETP.GE.AND P0, PT, R2, UR12, PT ;  /* 0x0000000c02007c0c */ /* 0x000fe2000bf06270 */
[----:B------:R-:W-:Y:S01]  /*17f0*/  @UP0 UIMAD.WIDE.U32 UR26, UR19, UR8, URZ ;  /* 0x00000008131a02a5 */ /* 0x000fe2000f8e003f */
[----:B------:R-:W-:Y:S01]  /*1800*/  IMAD.WIDE.U32 R22, R11, UR4, R4 ;  /* 0x000000040b167c25 */ /* 0x000fe2000f8e0004 */
[----:B------:R-:W-:Y:S01]  /*1810*/  @!P3 IADD3 R4, P1, R26, 0x20, RZ ;  /* 0x000000201a04b810 */ /* 0x000fe20007f3e0ff */
[----:B------:R-:W-:Y:S01]  /*1820*/  @UP0 UIMAD UR19, UR19, UR9, URZ ;  /* 0x00000009131302a4 */ /* 0x000fe2000f8e023f */
[----:B------:R-:W-:Y:S01]  /*1830*/  LOP3.LUT R5, R21, UR4, RZ, 0x3c, !PT ;  /* 0x0000000415057c12 */ /* 0x000fe2000f8e3cff */
[----:B------:R-:W-:Y:S01]  /*1840*/  VIADD R17, R23, UR7 ;  /* 0x0000000717117c36 */ /* 0x000fe20008000000 */
[----:B------:R-:W4:Y:S02]  /*1850*/  S2UR UR4, SR_CgaCtaId ;  /* 0x00000000000479c3 */ /* 0x000f240000008800 */
[----:B------:R-:W-:Y:S01]  /*1860*/  @!P4 IMAD.IADD R0, R0, 0x1, -R14 ;  /* 0x000000010000c824 */ /* 0x000fe200078e0a0e */
[----:B------:R-:W-:Y:S01]  /*1870*/  @UP0 UIADD3 UR19, UR27, UR19, URZ ;  /* 0x000000131b130290 */ /* 0x000fe2000fffe03f */
[----:B------:R-:W-:-:S02]  /*1880*/  @!P4 VIADD R6, R6, 0x1 ;  /* 0x000000010606c836 */ /* 0x000fc40000000000 */
[----:B------:R-:W-:Y:S01]  /*1890*/  @!P3 IMAD.MOV.U32 R16, RZ, RZ, R22 ;  /* 0x000000ffff10b224 */ /* 0x000fe200078e0016 */
[----:B------:R-:W-:Y:S01]  /*18a0*/  ISETP.GE.U32.AND P2, PT, R0, R14, PT ;  /* 0x0000000e0000720c */ /* 0x000fe20003f46070 */
[----:B------:R-:W-:Y:S01]  /*18b0*/  @!P3 IMAD.X R0, RZ, RZ, R27, P1 ;  /* 0x000000ffff00b224 */ /* 0x000fe200008e061b */
[----:B------:R-:W5:Y:S01]  /*18c0*/  @!P0 LDC.64 R18, c[0x0][0x240] ;  /* 0x00009000ff128b82 */ /* 0x000f620000000a00 */
[----:B------:R-:W-:Y:S01]  /*18d0*/  ISETP.GE.AND P1, PT, R5, RZ, PT ;  /* 0x000000ff0500720c */ /* 0x000fe20003f26270 */
[----:B------:R-:W-:Y:S02]  /*18e0*/  @!P0 IMAD.MOV.U32 R7, RZ, RZ, R17 ;  /* 0x000000ffff078224 */ /* 0x000fe400078e0011 */
[----:B--2---:R-:W-:-:S04]  /*18f0*/  @!P3 IMAD R0, R0, R8, RZ ;  /* 0x000000080000b224 */ /* 0x004fc800078e02ff */
[----:B------:R-:W2:Y:S01]  /*1900*/  @!P3 LDC.64 R14, c[0x0][0x210] ;  /* 0x00008400ff0ebb82 */ /* 0x000ea20000000a00 */
[----:B------:R-:W-:Y:S02]  /*1910*/  @!P3 IMAD R9, R4, R9, R0 ;  /* 0x000000090409b224 */ /* 0x000fe400078e0200 */
[----:B------:R-:W-:Y:S02]  /*1920*/  VIADD R0, R2, 0x40 ;  /* 0x0000004002007836 */ /* 0x000fe40000000000 */
[----:B------:R-:W-:Y:S02]  /*1930*/  @P2 VIADD R6, R6, 0x1 ;  /* 0x0000000106062836 */ /* 0x000fe40000000000 */
[----:B------:R-:W-:Y:S01]  /*1940*/  @!P3 IMAD.WIDE.U32 R4, R4, R8, R16 ;  /* 0x000000080404b225 */ /* 0x000fe200078e0010 */
[----:B------:R-:W1:Y:S01]  /*1950*/  @!P0 LDC.64 R24, c[0x0][0x210] ;  /* 0x00008400ff188b82 */ /* 0x000e620000000a00 */
[----:B------:R-:W-:Y:S01]  /*1960*/  ISETP.GE.AND P2, PT, R0, UR12, PT ;  /* 0x0000000c00007c0c */ /* 0x000fe2000bf46270 */
[----:B------:R-:W3:Y:S01]  /*1970*/  @!P6 S2R R8, SR_CgaCtaId ;  /* 0x000000000008e919 */ /* 0x000ee20000008800 */
[----:B------:R-:W-:Y:S01]  /*1980*/  IMAD.MOV.U32 R20, RZ, RZ, R6 ;  /* 0x000000ffff147224 */ /* 0x000fe200078e0006 */
[----:B----4-:R-:W-:Y:S01]  /*1990*/  ULEA UR4, UR4, UR6, 0x18 ;  /* 0x0000000604047291 */ /* 0x010fe2000f8ec03f */
[----:B------:R-:W-:-:S02]  /*19a0*/  VIADD R0, R2, 0x60 ;  /* 0x0000006002007836 */ /* 0x000fc40000000000 */
[----:B------:R-:W-:Y:S01]  /*19b0*/  @!P1 IMAD.MOV R20, RZ, RZ, -R20 ;  /* 0x000000ffff149224 */ /* 0x000fe200078e0a14 */
[----:B------:R-:W-:Y:S01]  /*19c0*/  @!P5 LOP3.LUT R20, RZ, R21, RZ, 0x33, !PT ;  /* 0x00000015ff14d212 */ /* 0x000fe200078e33ff */
[----:B-----5:R-:W-:Y:S01]  /*19d0*/  @!P0 IMAD R6, R27, R18, RZ ;  /* 0x000000121b068224 */ /* 0x020fe200078e02ff */
[----:B------:R-:W-:Y:S01]  /*19e0*/  ISETP.GE.AND P1, PT, R0, UR12, PT ;  /* 0x0000000c00007c0c */ /* 0x000fe2000bf26270 */
[----:B------:R-:W-:Y:S01]  /*19f0*/  @!P3 IMAD.IADD R5, R5, 0x1, R9 ;  /* 0x000000010505b824 */ /* 0x000fe200078e0209 */
[----:B------:R-:W-:Y:S01]  /*1a00*/  ISETP.GE.AND P5, PT, R10, UR10, PT ;  /* 0x0000000a0a007c0c */ /* 0x000fe2000bfa6270 */
[----:B------:R-:W-:Y:S01]  /*1a10*/  @!P0 IMAD R0, R26, R19, R6 ;  /* 0x000000131a008224 */ /* 0x000fe200078e0206 */
[----:B------:R-:W4:Y:S01]  /*1a20*/  @!P2 S2R R21, SR_CgaCtaId ;  /* 0x000000000015a919 */ /* 0x000f220000008800 */
[----:B------:R-:W-:Y:S01]  /*1a30*/  @!P0 IMAD.MOV.U32 R6, RZ, RZ, R22 ;  /* 0x000000ffff068224 */ /* 0x000fe200078e0016 */
[----:B--2---:R-:W-:Y:S01]  /*1a40*/  @!P3 LEA R14, P4, R4, R14, 0x1 ;  /* 0x0000000e040eb211 */ /* 0x004fe200078808ff */
[----:B------:R-:W-:-:S02]  /*1a50*/  @UP0 ULDC.64 UR6, c[0x0][0x250] ;  /* 0x0000940000060ab9 */ /* 0x000fc40000000a00 */
[----:B------:R-:W-:Y:S01]  /*1a60*/  @!P0 IMAD.WIDE.U32 R6, R26, R18, R6 ;  /* 0x000000121a068225 */ /* 0x000fe200078e0006 */
[----:B------:R-:W-:Y:S01]  /*1a70*/  @!P3 LEA.HI.X R15, R4, R15, R5, 0x1, P4 ;  /* 0x0000000f040fb211 */ /* 0x000fe200020f0c05 */
[----:B------:R-:W2:Y:S01]  /*1a80*/  @!P2 LDC.64 R18, c[0x0][0x240] ;  /* 0x00009000ff12ab82 */ /* 0x000ea20000000a00 */
[----:B------:R-:W-:Y:S01]  /*1a90*/  @UP0 UIMAD.WIDE.U32 UR22, UR20, UR6, URZ ;  /* 0x00000006141602a5 */ /* 0x000fe2000f8e003f */
[----:B------:R-:W5:Y:S01]  /*1aa0*/  @!P1 S2R R11, SR_CgaCtaId ;  /* 0x00000000000b9919 */ /* 0x000f620000008800 */
[----:B------:R-:W-:Y:S01]  /*1ab0*/  @!P0 IMAD.IADD R0, R7, 0x1, R0 ;  /* 0x0000000107008824 */ /* 0x000fe200078e0200 */
[----:B-1----:R-:W-:Y:S01]  /*1ac0*/  @!P0 LEA R4, P4, R6, R24, 0x1 ;  /* 0x0000001806048211 */ /* 0x002fe200078808ff */
[----:B------:R-:W-:Y:S01]  /*1ad0*/  @UP0 UIMAD UR20, UR20, UR7, URZ ;  /* 0x00000007141402a4 */ /* 0x000fe2000f8e023f */
[----:B------:R-:W-:Y:S02]  /*1ae0*/  LEA.HI R24, R28, R149, RZ, 0x4 ;  /* 0x000000951c187211 */ /* 0x000fe400078f20ff */
[----:B------:R-:W-:Y:S01]  /*1af0*/  @!P0 LEA.HI.X R5, R6, R25, R0, 0x1, P4 ;  /* 0x0000001906058211 */ /* 0x000fe200020f0c00 */
[----:B------:R-:W-:Y:S01]  /*1b00*/  IMAD.SHL.U32 R0, R32, 0x40, RZ ;  /* 0x0000004020007824 */ /* 0x000fe200078e00ff */
[----:B------:R-:W-:Y:S01]  /*1b10*/  LEA.HI R7, R30, R2, RZ, 0x1 ;  /* 0x000000021e077211 */ /* 0x000fe200078f08ff */
[----:B------:R-:W1:Y:S01]  /*1b20*/  @!P5 S2R R28, SR_CgaCtaId ;  /* 0x00000000001cd919 */ /* 0x000e620000008800 */
[----:B------:R-:W-:Y:S01]  /*1b30*/  @!P6 MOV R6, 0x400 ;  /* 0x000004000006e802 */ /* 0x000fe20000000f00 */
[----:B------:R-:W-:Y:S01]  /*1b40*/  @UP0 UIADD3 UR20, UR23, UR20, URZ ;  /* 0x0000001417140290 */ /* 0x000fe2000fffe03f */
[----:B------:R-:W-:-:S02]  /*1b50*/  LOP3.LUT R0, R0, 0xc0, RZ, 0xc0, !PT ;  /* 0x000000c000007812 */ /* 0x000fc400078ec0ff */
[----:B------:R-:W-:Y:S02]  /*1b60*/  SHF.R.S32.HI R9, RZ, 0x4, R24 ;  /* 0x00000004ff097819 */ /* 0x000fe40000011418 */
[----:B------:R-:W-:Y:S02]  /*1b70*/  LOP3.LUT R7, R7, 0x7fffffe, RZ, 0xc0, !PT ;  /* 0x07fffffe07077812 */ /* 0x000fe400078ec0ff */
[----:B---3--:R-:W-:Y:S02]  /*1b80*/  @!P6 LEA R35, R8, R6, 0x18 ;  /* 0x000000060823e211 */ /* 0x008fe400078ec0ff */
[----:B------:R-:W-:Y:S01]  /*1b90*/  ISETP.GE.AND P4, PT, R10, UR10, PT ;  /* 0x0000000a0a007c0c */ /* 0x000fe2000bf86270 */
[----:B------:R-:W-:Y:S01]  /*1ba0*/  IMAD.IADD R7, R2, 0x1, -R7 ;  /* 0x0000000102077824 */ /* 0x000fe200078e0a07 */
[----:B------:R-:W-:Y:S02]  /*1bb0*/  LOP3.LUT R8, R0, 0x18, R12, 0xf8, !PT ;  /* 0x0000001800087812 */ /* 0x000fe400078ef80c */
[----:B------:R-:W-:Y:S01]  /*1bc0*/  LEA.HI R10, R24, R9, RZ, 0x1 ;  /* 0x00000009180a7211 */ /* 0x000fe200078f08ff */
[----:B------:R-:W-:Y:S01]  /*1bd0*/  IMAD R7, R145, 0x8, R7 ;  /* 0x0000000891077824 */ /* 0x000fe200078e0207 */
[----:B------:R-:W-:-:S02]  /*1be0*/  SHF.R.U32.HI R0, RZ, 0x3, R0 ;  /* 0x00000003ff007819 */ /* 0x000fc40000011600 */
[----:B------:R-:W-:Y:S02]  /*1bf0*/  LOP3.LUT R6, R10, 0xfffffffe, RZ, 0xc0, !PT ;  /* 0xfffffffe0a067812 */ /* 0x000fe400078ec0ff */
[----:B------:R-:W-:-:S03]  /*1c00*/  LOP3.LUT R0, R8, R0, RZ, 0x3c, !PT ;  /* 0x0000000008007212 */ /* 0x000fc600078e3cff */
[----:B------:R-:W-:Y:S01]  /*1c10*/  IMAD.IADD R33, R9, 0x1, -R6 ;  /* 0x0000000109217824 */ /* 0x000fe200078e0a06 */
[----:B------:R-:W-:Y:S01]  /*1c20*/  @!P3 MOV R9, 0x400 ;  /* 0x000004000009b802 */ /* 0x000fe20000000f00 */
[----:B------:R-:W-:Y:S01]  /*1c30*/  IMAD.U32 R10, R7, 0x20, R0 ;  /* 0x00000020070a7824 */ /* 0x000fe200078e0000 */
[----:B------:R-:W-:Y:S02]  /*1c40*/  @!P1 MOV R0, 0x400 ;  /* 0x0000040000009802 */ /* 0x000fe40000000f00 */
[----:B------:R-:W-:Y:S02]  /*1c50*/  @!P3 LEA R9, R29, R9, 0x18 ;  /* 0x000000091d09b211 */ /* 0x000fe400078ec0ff */
[----:B------:R-:W-:Y:S02]  /*1c60*/  LEA R234, R10, UR4, 0x1 ;  /* 0x000000040aea7c11 */ /* 0x000fe4000f8e08ff */
[----:B-----5:R-:W-:Y:S02]  /*1c70*/  @!P1 LEA R29, R11, R0, 0x18 ;  /* 0x000000000b1d9211 */ /* 0x020fe400078ec0ff */
[----:B------:R-:W-:Y:S01]  /*1c80*/  LOP3.LUT R0, R24, 0xfffffff0, RZ, 0xc0, !PT ;  /* 0xfffffff018007812 */ /* 0x000fe200078ec0ff */
[----:B------:R-:W-:Y:S01]  /*1c90*/  @!PT LDS RZ, [RZ] ;  /* 0x00000000fffff984 */ /* 0x000fe20000000800 */
[----:B------:R-:W-:Y:S01]  /*1ca0*/  @!PT LDS RZ, [RZ] ;  /* 0x00000000fffff984 */ /* 0x000fe20000000800 */
[----:B------:R-:W-:Y:S01]  /*1cb0*/  @!PT LDS RZ, [RZ] ;  /* 0x00000000fffff984 */ /* 0x000fe20000000800 */
[----:B------:R-:W-:Y:S01]  /*1cc0*/  @!P0 LDGSTS.E.BYPASS.LTC128B.128 [R234], desc[UR34][R4.64] ;  /* 0x0000000004ea8fae */ /* 0x000fe2000b901d62 */
[----:B------:R-:W-:Y:S01]  /*1cd0*/  @!P2 MOV R6, 0x400 ;  /* 0x000004000006a802 */ /* 0x000fe20000000f00 */
[----:B------:R-:W3:Y:S02]  /*1ce0*/  @!P2 LDC.64 R24, c[0x0][0x210] ;  /* 0x00008400ff18ab82 */ /* 0x000ee40000000a00 */
[----:B------:R-:W-:Y:S01]  /*1cf0*/  @!P0 LDGSTS.E.BYPASS.LTC128B.128 [R234+0x2000], desc[UR34][R4.64+0x40] ;  /* 0x0200004004ea8fae */ /* 0x000fe2000b901d62 */
[----:B----4-:R-:W-:Y:S01]  /*1d00*/  @!P2 LEA R31, R21, R6, 0x18 ;  /* 0x00000006151fa211 */ /* 0x010fe200078ec0ff */
[----:B------:R-:W-:-:S02]  /*1d10*/  IMAD.IADD R0, R149, 0x1, -R0 ;  /* 0x0000000195007824 */ /* 0x000fc400078e0a00 */
[----:B------:R4:W-:Y:S01]  /*1d20*/  @!P0 LDGSTS.E.BYPASS.LTC128B.128 [R234+0x4000], desc[UR34][R4.64+0x80] ;  /* 0x0400008004ea8fae */ /* 0x0009e2000b901d62 */
[----:B------:R-:W-:Y:S02]  /*1d30*/  @!P2 IADD3 R6, P0, R26, 0x40, RZ ;  /* 0x000000401a06a810 */ /* 0x000fe40007f1e0ff */
[----:B------:R-:W-:Y:S02]  /*1d40*/  LEA.HI R8, R0, R0, RZ, 0x1 ;  /* 0x0000000000087211 */ /* 0x000fe400078f08ff */
[----:B------:R-:W-:-:S04]  /*1d50*/  SHF.R.S32.HI R7, RZ, 0x1f, R0 ;  /* 0x0000001fff077819 */ /* 0x000fc80000011400 */
[----:B------:R-:W-:Y:S02]  /*1d60*/  LEA.HI R37, R7, R0, RZ, 0x3 ;  /* 0x0000000007257211 */ /* 0x000fe400078f18ff */
[----:B----4-:R-:W-:Y:S02]  /*1d70*/  @!P5 MOV R4, 0x400 ;  /* 0x000004000004d802 */ /* 0x010fe40000000f00 */
[----:B------:R-:W-:Y:S02]  /*1d80*/  LOP3.LUT R5, R8, 0x7fffffe, RZ, 0xc0, !PT ;  /* 0x07fffffe08057812 */ /* 0x000fe400078ec0ff */
[----:B-1----:R-:W-:Y:S01]  /*1d90*/  @!P5 LEA R28, R28, R4, 0x18 ;  /* 0x000000041c1cd211 */ /* 0x002fe200078ec0ff */
[----:B------:R-:W-:Y:S01]  /*1da0*/  @!P2 IMAD.X R4, RZ, RZ, R27, P0 ;  /* 0x000000ffff04a224 */ /* 0x000fe200000e061b */
[----:B------:R-:W-:Y:S01]  /*1db0*/  @!P1 IADD3 R21, P0, R26, 0x60, RZ ;  /* 0x000000601a159810 */ /* 0x000fe20007f1e0ff */
[----:B------:R-:W-:Y:S02]  /*1dc0*/  IMAD.IADD R147, R0, 0x1, -R5 ;  /* 0x0000000100937824 */ /* 0x000fe400078e0a05 */
[----:B--2---:R-:W-:-:S02]  /*1dd0*/  @!P2 IMAD R4, R4, R18, RZ ;  /* 0x000000120404a224 */ /* 0x004fc400078e02ff */
[----:B------:R-:W-:Y:S02]  /*1de0*/  @!P2 IMAD.MOV.U32 R5, RZ, RZ, R17 ;  /* 0x000000ffff05a224 */ /* 0x000fe400078e0011 */
[----:B------:R-:W-:Y:S02]  /*1df0*/  @!P2 IMAD R7, R6, R19, R4 ;  /* 0x000000130607a224 */ /* 0x000fe400078e0204 */
[----:B------:R-:W-:Y:S02]  /*1e00*/  @!P2 IMAD.MOV.U32 R4, RZ, RZ, R22 ;  /* 0x000000ffff04a224 */ /* 0x000fe400078e0016 */
[----:B------:R-:W-:Y:S02]  /*1e10*/  @!P3 IMAD R0, R10, 0x2, R9 ;  /* 0x000000020a00b824 */ /* 0x000fe400078e0209 */
[----:B------:R-:W-:Y:S01]  /*1e20*/  @!P2 IMAD.WIDE.U32 R4, R6, R18, R4 ;  /* 0x000000120604a225 */ /* 0x000fe200078e0004 */
[----:B------:R-:W-:Y:S02]  /*1e30*/  SHF.R.S32.HI R18, RZ, 0x1, R8 ;  /* 0x00000001ff127819 */ /* 0x000fe40000011408 */
[----:B------:R-:W-:Y:S01]  /*1e40*/  @!P3 LDGSTS.E.BYPASS.LTC128B.128 [R0+0x800], desc[UR34][R14.64] ;  /* 0x008000000e00bfae */ /* 0x000fe2000b901d62 */
[----:B------:R-:W-:Y:S01]  /*1e50*/  @!P1 IMAD.X R30, RZ, RZ, R27, P0 ;  /* 0x000000ffff1e9224 */ /* 0x000fe200000e061b */
[C---:B---3--:R-:W-:Y:S01]  /*1e60*/  @!P2 LEA R6, P0, R4.reuse, R24, 0x1 ;  /* 0x000000180406a211 */ /* 0x048fe200078008ff */
[----:B------:R-:W-:Y:S01]  /*1e70*/  @!P2 IMAD.IADD R7, R5, 0x1, R7 ;  /* 0x000000010507a824 */ /* 0x000fe200078e0207 */
[----:B------:R-:W-:Y:S04]  /*1e80*/  @!P3 LDGSTS.E.BYPASS.LTC128B.128 [R0+0x2800], desc[UR34][R14.64+0x40] ;  /* 0x028000400e00bfae */ /* 0x000fe8000b901d62 */
[----:B------:R1:W-:Y:S01]  /*1e90*/  @!P3 LDGSTS.E.BYPASS.LTC128B.128 [R0+0x4800], desc[UR34][R14.64+0x80] ;  /* 0x048000800e00bfae */ /* 0x0003e2000b901d62 */
[----:B------:R-:W-:-:S02]  /*1ea0*/  @!P2 LEA.HI.X R7, R4, R25, R7, 0x1, P0 ;  /* 0x000000190407a211 */ /* 0x000fc400000f0c07 */
[----:B------:R-:W-:Y:S02]  /*1eb0*/  PLOP3.LUT P0, PT, PT, PT, UP0, 0x80, 0x0 ;  /* 0x000000000000781c */ /* 0x000fe40003f0f008 */
[----:B------:R-:W-:Y:S02]  /*1ec0*/  ISETP.GE.AND P3, PT, R2, UR10, PT ;  /* 0x0000000a02007c0c */ /* 0x000fe4000bf66270 */
[----:B-1----:R-:W-:Y:S02]  /*1ed0*/  LOP3.LUT R0, R34, 0xfffffff8, RZ, 0xc0, !PT ;  /* 0xfffffff822007812 */ /* 0x002fe400078ec0ff */
[----:B------:R-:W-:-:S03]  /*1ee0*/  SHF.R.S32.HI R14, RZ, 0x1f, R8 ;  /* 0x0000001fff0e7819 */ /* 0x000fc60000011408 */
[----:B------:R-:W-:-:S05]  /*1ef0*/  IMAD.IADD R5, R149, 0x1, -R0 ;  /* 0x0000000195057824 */ /* 0x000fca00078e0a00 */
[----:B------:R-:W-:-:S04]  /*1f00*/  LEA.HI R0, R5, R5, RZ, 0x1 ;  /* 0x0000000505007211 */ /* 0x000fc800078f08ff */
[----:B------:R-:W-:Y:S02]  /*1f10*/  LOP3.LUT R4, R0, 0x3fffffe, RZ, 0xc0, !PT ;  /* 0x03fffffe00047812 */ /* 0x000fe400078ec0ff */
[----:B------:R-:W-:-:S03]  /*1f20*/  SHF.R.S32.HI R36, RZ, 0x1, R0 ;  /* 0x00000001ff247819 */ /* 0x000fc60000011400 */
        /* <DEDUP_REMOVED lines=14> */
.L_x_794:
[----:B------:R-:W-:Y:S05]  /*2010*/  @P0 BRA `(.L_x_795) ;  /* 0x0000000000340947 */ /* 0x000fea0003800000 */
        /* <DEDUP_REMOVED lines=9> */
[----:B------:R-:W-:-:S03]  /*20b0*/  UMOV UR20, UR22 ;  /* 0x0000001600147c82 */ /* 0x000fc60008000000 */
[----:B------:R-:W-:Y:S02]  /*20c0*/  UIMAD UR11, UR14, UR11, UR15 ;  /* 0x0000000b0e0b72a4 */ /* 0x000fe4000f8e020f */
[----:B------:R-:W-:-:S04]  /*20d0*/  UIMAD.WIDE.U32 UR22, UR14, UR10, UR20 ;  /* 0x0000000a0e1672a5 */ /* 0x000fc8000f8e0014 */
[----:B------:R-:W-:-:S12]  /*20e0*/  UIADD3 UR20, UR23, UR11, URZ ;  /* 0x0000000b17147290 */ /* 0x000fd8000fffe03f */
.L_x_795:
[C---:B------:R-:W-:Y:S01]  /*20f0*/  IMAD R0, R3.reuse, UR8, RZ ;  /* 0x0000000803007c24 */ /* 0x040fe2000f8e02ff */
[----:B------:R-:W1:Y:S01]  /*2100*/  @!P1 LDC.64 R26, c[0x0][0x240] ;  /* 0x00009000ff1a9b82 */ /* 0x000e620000000a00 */
[--C-:B------:R-:W-:Y:S01]  /*2110*/  IMAD.WIDE.U32 R4, R2, UR8, R12.reuse ;  /* 0x0000000802047c25 */ /* 0x100fe2000f8e000c */
[----:B------:R-:W-:Y:S01]  /*2120*/  ULDC.64 UR14, c[0x0][0x260] ;  /* 0x00009800000e7ab9 */ /* 0x000fe20000000a00 */
[----:B------:R-:W-:Y:S02]  /*2130*/  USHF.L.U64.HI UR25, UR8, 0x6, UR9 ;  /* 0x0000000608197899 */ /* 0x000fe40008010209 */
[----:B------:R-:W-:Y:S01]  /*2140*/  IMAD R11, R3, UR6, RZ ;  /* 0x00000006030b7c24 */ /* 0x000fe2000f8e02ff */
[----:B------:R-:W-:Y:S01]  /*2150*/  IADD3 R4, P0, R4, UR26, RZ ;  /* 0x0000001a04047c10 */ /* 0x000fe2000ff1e0ff */
[----:B------:R-:W-:Y:S01]  /*2160*/  IMAD.WIDE.U32 R8, R2, UR6, R12 ;  /* 0x0000000602087c25 */ /* 0x000fe2000f8e000c */
[----:B------:R-:W2:Y:S01]  /*2170*/  @!P5 LDC.64 R24, c[0x0][0x218] ;  /* 0x00008600ff18db82 */ /* 0x000ea20000000a00 */
[----:B------:R-:W-:-:S02]  /*2180*/  USHF.L.U32 UR26, UR8, 0x6, URZ ;  /* 0x00000006081a7899 */ /* 0x000fc4000800063f */
[----:B------:R-:W-:Y:S01]  /*2190*/  IMAD R3, R2, UR9, R0 ;  /* 0x0000000902037c24 */ /* 0x000fe2000f8e0200 */
[----:B------:R-:W-:Y:S01]  /*21a0*/  LEA.HI R0, R14, R18, RZ, 0x2 ;  /* 0x000000120e007211 */ /* 0x000fe200078f10ff */
[----:B------:R-:W-:Y:S01]  /*21b0*/  IMAD R13, R2, UR7, R11 ;  /* 0x00000007020d7c24 */ /* 0x000fe2000f8e020b */
[----:B------:R-:W-:Y:S01]  /*21c0*/  ULDC.64 UR10, c[0x0][0x268] ;  /* 0x00009a00000a7ab9 */ /* 0x000fe20000000a00 */
[----:B------:R-:W-:Y:S01]  /*21d0*/  IMAD.SHL.U32 R2, R36, 0x40, RZ ;  /* 0x0000004024027824 */ /* 0x000fe200078e00ff */
[----:B------:R-:W-:Y:S01]  /*21e0*/  IADD3.X R5, R5, UR19, R3, P0, !PT ;  /* 0x0000001305057c10 */ /* 0x000fe200087fe403 */
[----:B------:R-:W-:Y:S01]  /*21f0*/  IMAD.SHL.U32 R3, R32, 0x8, RZ ;  /* 0x0000000820037824 */ /* 0x000fe200078e00ff */
[----:B------:R-:W-:Y:S01]  /*2200*/  LOP3.LUT R11, R0, 0xfffffffc, RZ, 0xc0, !PT ;  /* 0xfffffffc000b7812 */ /* 0x000fe200078ec0ff */
[----:B------:R-:W-:Y:S01]  /*2210*/  @!P5 IMAD R14, R10, 0x2, R28 ;  /* 0x000000020a0ed824 */ /* 0x000fe200078e021c */
[----:B------:R-:W-:Y:S01]  /*2220*/  LOP3.LUT R2, R2, 0xc0, RZ, 0xc0, !PT ;  /* 0x000000c002027812 */ /* 0x000fe200078ec0ff */
[----:B------:R-:W-:Y:S01]  /*2230*/  @!P2 IMAD R0, R10, 0x2, R31 ;  /* 0x000000020a00a824 */ /* 0x000fe200078e021f */
[----:B------:R-:W-:Y:S01]  /*2240*/  IADD3 R12, P0, R8, UR22, RZ ;  /* 0x00000016080c7c10 */ /* 0x000fe2000ff1e0ff */
[----:B------:R-:W-:Y:S01]  /*2250*/  IMAD.IADD R28, R18, 0x1, -R11 ;  /* 0x00000001121c7824 */ /* 0x000fe200078e0a0b */
[----:B------:R-:W-:Y:S01]  /*2260*/  LOP3.LUT R3, R2, 0x8, R3, 0xf8, !PT ;  /* 0x0000000802037812 */ /* 0x000fe200078ef803 */
[----:B------:R-:W3:Y:S01]  /*2270*/  @!P1 LDC.64 R18, c[0x0][0x210] ;  /* 0x00008400ff129b82 */ /* 0x000ee20000000a00 */
[----:B------:R-:W-:Y:S01]  /*2280*/  SHF.R.U32.HI R2, RZ, 0x3, R2 ;  /* 0x00000003ff027819 */ /* 0x000fe20000011602 */
[----:B------:R-:W-:Y:S01]  /*2290*/  @!PT LDS RZ, [RZ] ;  /* 0x00000000fffff984 */ /* 0x000fe20000000800 */
[----:B------:R-:W-:Y:S01]  /*22a0*/  @!PT LDS RZ, [RZ] ;  /* 0x00000000fffff984 */ /* 0x000fe20000000800 */
[----:B------:R-:W-:Y:S01]  /*22b0*/  @!PT LDS RZ, [RZ] ;  /* 0x00000000fffff984 */ /* 0x000fe20000000800 */
[----:B------:R-:W-:Y:S01]  /*22c0*/  @!P2 LDGSTS.E.BYPASS.LTC128B.128 [R0+0x1000], desc[UR34][R6.64] ;  /* 0x010000000600afae */ /* 0x000fe2000b901d62 */
[----:B------:R-:W-:Y:S01]  /*22d0*/  IADD3.X R13, R9, UR20, R13, P0, !PT ;  /* 0x00000014090d7c10 */ /* 0x000fe200087fe40d */
[----:B-1----:R-:W-:Y:S01]  /*22e0*/  @!P1 IMAD R8, R30, R26, RZ ;  /* 0x0000001a1e089224 */ /* 0x002fe200078e02ff */
[----:B------:R-:W-:Y:S01]  /*22f0*/  LOP3.LUT R11, R3, R2, RZ, 0x3c, !PT ;  /* 0x00000002030b7212 */ /* 0x000fe200078e3cff */
[----:B------:R-:W-:Y:S01]  /*2300*/  @!P1 IMAD.MOV.U32 R2, RZ, RZ, R22 ;  /* 0x000000ffff029224 */ /* 0x000fe200078e0016 */
[----:B------:R-:W-:Y:S01]  /*2310*/  SHF.R.S32.HI R9, RZ, 0x1f, R20 ;  /* 0x0000001fff097819 */ /* 0x000fe20000011414 */
[----:B------:R-:W1:Y:S01]  /*2320*/  @!P6 LDC.64 R22, c[0x0][0x218] ;  /* 0x00008600ff16eb82 */ /* 0x000e620000000a00 */
[----:B------:R-:W-:Y:S01]  /*2330*/  @!P2 LDGSTS.E.BYPASS.LTC128B.128 [R0+0x3000], desc[UR34][R6.64+0x40] ;  /* 0x030000400600afae */ /* 0x000fe2000b901d62 */
[----:B------:R-:W-:Y:S01]  /*2340*/  @!P1 IMAD.MOV.U32 R3, RZ, RZ, R17 ;  /* 0x000000ffff039224 */ /* 0x000fe200078e0011 */
[----:B------:R-:W-:Y:S01]  /*2350*/  USHF.R.S32.HI UR19, URZ, 0x1f, UR31 ;  /* 0x0000001f3f137899 */ /* 0x000fe2000801141f */
[----:B------:R-:W-:Y:S01]  /*2360*/  IMAD.WIDE.U32 R38, R20, UR14, R4 ;  /* 0x0000000e14267c25 */ /* 0x000fe2000f8e0004 */
[----:B------:R4:W-:Y:S01]  /*2370*/  @!P2 LDGSTS.E.BYPASS.LTC128B.128 [R0+0x5000], desc[UR34][R6.64+0x80] ;  /* 0x050000800600afae */ /* 0x0009e2000b901d62 */
[----:B------:R-:W-:-:S02]  /*2380*/  UIMAD UR20, UR25, UR31, URZ ;  /* 0x0000001f191472a4 */ /* 0x000fc4000f8e023f */
[C---:B------:R-:W-:Y:S01]  /*2390*/  @!P1 IMAD R8, R21.reuse, R27, R8 ;  /* 0x0000001b15089224 */ /* 0x040fe200078e0208 */
[----:B------:R-:W-:Y:S01]  /*23a0*/  USHF.L.U64.HI UR27, UR6, 0x6, UR7 ;  /* 0x00000006061b7899 */ /* 0x000fe20008010207 */
[----:B------:R-:W-:Y:S01]  /*23b0*/  @!P1 IMAD.WIDE.U32 R4, R21, R26, R2 ;  /* 0x0000001a15049225 */ /* 0x000fe200078e0002 */
[----:B------:R-:W-:Y:S01]  /*23c0*/  UIMAD UR20, UR19, UR26, UR20 ;  /* 0x0000001a131472a4 */ /* 0x000fe2000f8e0214 */
[----:B------:R-:W-:Y:S01]  /*23d0*/  STL.64 [R1+0x78], R38 ;  /* 0x0000782601007387 */ /* 0x000fe20000100a00 */
[----:B------:R-:W-:Y:S01]  /*23e0*/  USHF.L.U32 UR28, UR6, 0x6, URZ ;  /* 0x00000006061c7899 */ /* 0x000fe2000800063f */
[C---:B------:R-:W-:Y:S01]  /*23f0*/  @!P1 IMAD R16, R10.reuse, 0x2, R29 ;  /* 0x000000020a109824 */ /* 0x040fe200078e021d */
[----:B------:R-:W-:Y:S01]  /*2400*/  USHF.L.U32 UR38, UR6, 0x5, URZ ;  /* 0x0000000506267899 */ /* 0x000fe2000800063f */
[----:B------:R-:W-:Y:S01]  /*2410*/  @!P6 IMAD R15, R10, 0x2, R35 ;  /* 0x000000020a0fe824 */ /* 0x000fe200078e0223 */
[----:B------:R-:W-:Y:S01]  /*2420*/  USHF.L.U64.HI UR33, UR6, 0x5, UR7 ;  /* 0x0000000506217899 */ /* 0x000fe20008010207 */
[----:B------:R-:W-:Y:S01]  /*2430*/  IMAD.U32 R10, RZ, RZ, UR31 ;  /* 0x0000001fff0a7e24 */ /* 0x000fe2000f8e00ff */
[----:B------:R-:W-:Y:S01]  /*2440*/  UIADD3 UR13, UR17, -UR13, -UR18 ;  /* 0x8000000d110d7290 */ /* 0x000fe2000fffe812 */
[----:B------:R-:W-:Y:S01]  /*2450*/  IMAD.MOV.U32 R156, RZ, RZ, R38 ;  /* 0x000000ffff9c7224 */ /* 0x000fe200078e0026 */
[----:B------:R-:W-:Y:S01]  /*2460*/  UISETP.GT.AND UP0, UPT, UR31, UR24, UPT ;  /* 0x000000181f00728c */ /* 0x000fe2000bf04270 */
[----:B------:R-:W-:-:S02]  /*2470*/  IMAD.WIDE.U32 R30, R20, UR10, R12 ;  /* 0x0000000a141e7c25 */ /* 0x000fc4000f8e000c */
[----:B------:R-:W5:Y:S02]  /*2480*/  @!P4 LDC.64 R12, c[0x0][0x220] ;  /* 0x00008800ff0ccb82 */ /* 0x000f640000000a00 */
[----:B------:R-:W-:Y:S02]  /*2490*/  IMAD.MOV.U32 R26, RZ, RZ, R30 ;  /* 0x000000ffff1a7224 */ /* 0x000fe400078e001e */
[----:B------:R-:W-:Y:S02]  /*24a0*/  IMAD.SHL.U32 R149, R149, 0x2, RZ ;  /* 0x0000000295957824 */ /* 0x000fe400078e00ff */
[----:B----4-:R-:W-:Y:S01]  /*24b0*/  IMAD R0, R9, UR14, RZ ;  /* 0x0000000e09007c24 */ /* 0x010fe2000f8e02ff */
[----:B---3--:R-:W-:Y:S01]  /*24c0*/  @!P1 LEA R6, P0, R4, R18, 0x1 ;  /* 0x0000001204069211 */ /* 0x008fe200078008ff */
[----:B------:R-:W-:Y:S01]  /*24d0*/  USHF.L.U64.HI UR14, UR8, 0x5, UR9 ;  /* 0x00000005080e7899 */ /* 0x000fe20008010209 */
[----:B------:R-:W-:Y:S01]  /*24e0*/  LOP3.LUT R154, R149, 0x6, RZ, 0xc0, !PT ;  /* 0x00000006959a7812 */ /* 0x000fe200078ec0ff */
[----:B------:R-:W-:Y:S01]  /*24f0*/  IMAD R0, R20, UR15, R0 ;  /* 0x0000000f14007c24 */ /* 0x000fe2000f8e0200 */
[----:B------:R-:W-:-:S03]  /*2500*/  USHF.L.U32 UR15, UR8, 0x5, URZ ;  /* 0x00000005080f7899 */ /* 0x000fc6000800063f */
[----:B------:R-:W-:Y:S02]  /*2510*/  IMAD.IADD R157, R39, 0x1, R0 ;  /* 0x00000001279d7824 */ /* 0x000fe400078e0200 */
[----:B------:R-:W-:Y:S02]  /*2520*/  @!P1 IMAD.IADD R0, R5, 0x1, R8 ;  /* 0x0000000105009824 */ /* 0x000fe400078e0208 */
[----:B------:R-:W-:Y:S01]  /*2530*/  IMAD.WIDE.U32 R2, R10, UR26, R156 ;  /* 0x0000001a0a027c25 */ /* 0x000fe2000f8e009c */
[----:B------:R-:W-:Y:S02]  /*2540*/  STL.64 [R1+0x70], R156 ;  /* 0x0000709c01007387 */ /* 0x000fe40000100a00 */
[----:B------:R-:W-:Y:S01]  /*2550*/  @!P1 LEA.HI.X R7, R4, R19, R0, 0x1, P0 ;  /* 0x0000001304079211 */ /* 0x000fe200000f0c00 */
[----:B------:R-:W-:Y:S01]  /*2560*/  IMAD R5, R9, UR10, RZ ;  /* 0x0000000a09057c24 */ /* 0x000fe2000f8e02ff */
[C---:B-1----:R-:W-:Y:S01]  /*2570*/  @!P6 LEA R4, P2, R2.reuse, R22, 0x1 ;  /* 0x000000160204e211 */ /* 0x042fe200078408ff */
[----:B------:R-:W-:Y:S01]  /*2580*/  VIADD R0, R3, UR20 ;  /* 0x0000001403007c36 */ /* 0x000fe20008000000 */
[----:B------:R-:W-:Y:S01]  /*2590*/  @!P5 IADD3 R3, P0, R2, UR15, RZ ;  /* 0x0000000f0203dc10 */ /* 0x000fe2000ff1e0ff */
[----:B------:R-:W-:Y:S01]  /*25a0*/  IMAD R20, R20, UR11, R5 ;  /* 0x0000000b14147c24 */ /* 0x000fe2000f8e0205 */
[----:B------:R-:W-:Y:S01]  /*25b0*/  @!P1 LDGSTS.E.BYPASS.LTC128B.128 [R16+0x1800], desc[UR34][R6.64] ;  /* 0x0180000006109fae */ /* 0x000fe2000b901d62 */
[----:B------:R-:W1:Y:S01]  /*25c0*/  @!P3 LDC.64 R8, c[0x0][0x220] ;  /* 0x00008800ff08bb82 */ /* 0x000e620000000a00 */
[----:B------:R-:W-:Y:S01]  /*25d0*/  @!P6 LEA.HI.X R5, R2, R23, R0, 0x1, P2 ;  /* 0x000000170205e211 */ /* 0x000fe200010f0c00 */
[----:B------:R-:W-:Y:S01]  /*25e0*/  UIMAD UR10, UR27, UR31, URZ ;  /* 0x0000001f1b0a72a4 */ /* 0x000fe2000f8e023f */
[----:B------:R-:W-:Y:S01]  /*25f0*/  @!P5 IADD3.X R0, R0, UR14, RZ, P0, !PT ;  /* 0x0000000e0000dc10 */ /* 0x000fe200087fe4ff */
[----:B------:R-:W-:Y:S01]  /*2600*/  @!P1 LDGSTS.E.BYPASS.LTC128B.128 [R16+0x3800], desc[UR34][R6.64+0x40] ;  /* 0x0380004006109fae */ /* 0x000fe2000b901d62 */
[----:B--2---:R-:W-:Y:S01]  /*2610*/  @!P5 LEA R2, P0, R3, R24, 0x1 ;  /* 0x000000180302d211 */ /* 0x004fe200078008ff */
[----:B------:R-:W-:Y:S01]  /*2620*/  IMAD.IADD R27, R31, 0x1, R20 ;  /* 0x000000011f1b7824 */ /* 0x000fe200078e0214 */
[----:B------:R-:W-:Y:S01]  /*2630*/  UIMAD UR19, UR19, UR28, UR10 ;  /* 0x0000001c131372a4 */ /* 0x000fe2000f8e020a */
[----:B------:R2:W-:Y:S01]  /*2640*/  @!P1 LDGSTS.E.BYPASS.LTC128B.128 [R16+0x5800], desc[UR34][R6.64+0x80] ;  /* 0x0580008006109fae */ /* 0x0005e2000b901d62 */
[----:B------:R-:W-:Y:S01]  /*2650*/  @!P5 LEA.HI.X R3, R3, R25, R0, 0x1, P0 ;  /* 0x000000190303d211 */ /* 0x000fe200000f0c00 */
[----:B------:R-:W-:Y:S01]  /*2660*/  IMAD.SHL.U32 R0, R28, 0x40, RZ ;  /* 0x000000401c007824 */ /* 0x000fe200078e00ff */
[----:B------:R-:W-:Y:S01]  /*2670*/  UIADD3 UR10, UR17, 0x1, -UR18 ;  /* 0x00000001110a7890 */ /* 0x000fe2000fffe812 */
[----:B------:R-:W-:Y:S03]  /*2680*/  @!P6 LDGSTS.E.BYPASS.LTC128B.128 [R15+0x6000], desc[UR34][R4.64] ;  /* 0x06000000040fefae */ /* 0x000fe6000b901d62 */
[----:B------:R-:W-:Y:S01]  /*2690*/  LOP3.LUT R0, R0, 0xc0, RZ, 0xc0, !PT ;  /* 0x000000c000007812 */ /* 0x000fe200078ec0ff */
[----:B------:R-:W-:Y:S01]  /*26a0*/  @!P6 LDGSTS.E.BYPASS.LTC128B.128 [R15+0x7000], desc[UR34][R4.64+0x40] ;  /* 0x07000040040fefae */ /* 0x000fe2000b901d62 */
[----:B------:R-:W-:-:S03]  /*26b0*/  UIADD3 UR10, UR10, UR5, URZ ;  /* 0x000000050a0a7290 */ /* 0x000fc6000fffe03f */
[----:B------:R3:W-:Y:S04]  /*26c0*/  @!P6 LDGSTS.E.BYPASS.LTC128B.128 [R15+0x8000], desc[UR34][R4.64+0x80] ;  /* 0x08000080040fefae */ /* 0x0007e8000b901d62 */
[----:B------:R-:W-:Y:S04]  /*26d0*/  @!P5 LDGSTS.E.BYPASS.LTC128B.128 [R14+0x6800], desc[UR34][R2.64] ;  /* 0x06800000020edfae */ /* 0x000fe8000b901d62 */
[----:B------:R-:W-:Y:S04]  /*26e0*/  @!P5 LDGSTS.E.BYPASS.LTC128B.128 [R14+0x7800], desc[UR34][R2.64+0x40] ;  /* 0x07800040020edfae */ /* 0x000fe8000b901d62 */
[----:B------:R4:W-:Y:S01]  /*26f0*/  @!P5 LDGSTS.E.BYPASS.LTC128B.128 [R14+0x8800], desc[UR34][R2.64+0x80] ;  /* 0x08800080020edfae */ /* 0x0009e2000b901d62 */
[----:B--2---:R-:W-:-:S03]  /*2700*/  IMAD R7, R33, 0x8, R34 ;  /* 0x0000000821077824 */ /* 0x004fc600078e0222 */
[----:B------:R-:W0:Y:S04]  /*2710*/  LDGDEPBAR ;  /* 0x00000000000079af */ /* 0x000e280000000000 */
[----:B------:R-:W-:Y:S04]  /*2720*/  STL.64 [R1+0x40], R30 ;  /* 0x0000401e01007387 */ /* 0x000fe80000100a00 */
[----:B------:R-:W-:Y:S01]  /*2730*/  STL.64 [R1+0x30], R26 ;  /* 0x0000301a01007387 */ /* 0x000fe20000100a00 */
[----:B---3--:R-:W-:Y:S02]  /*2740*/  IMAD.SHL.U32 R5, R37, 0x20, RZ ;  /* 0x0000002025057824 */ /* 0x008fe400078e00ff */
[----:B------:R-:W-:-:S03]  /*2750*/  IMAD.SHL.U32 R4, R33, 0x8, RZ ;  /* 0x0000000821047824 */ /* 0x000fc600078e00ff */
[----:B------:R-:W-:Y:S02]  /*2760*/  LOP3.LUT R146, R5, 0xffffff00, RZ, 0xc0, !PT ;  /* 0xffffff0005927812 */ /* 0x000fe400078ec0ff */
[----:B------:R-:W-:Y:S02]  /*2770*/  LOP3.LUT R6, R0, 0x8, R4, 0xf8, !PT ;  /* 0x0000000800067812 */ /* 0x000fe400078ef804 */
[----:B------:R-:W-:Y:S01]  /*2780*/  SHF.R.U32.HI R5, RZ, 0x3, R0 ;  /* 0x00000003ff057819 */ /* 0x000fe20000011600 */
[----:B----4-:R-:W-:Y:S01]  /*2790*/  IMAD.WIDE.U32 R2, R10, UR28, R26 ;  /* 0x0000001c0a027c25 */ /* 0x010fe2000f8e001a */
[----:B------:R-:W-:-:S04]  /*27a0*/  DEPBAR.LE SB0, 0x0 ;  /* 0x000080000000791a */ /* 0x000fc80000000000 */
[----:B------:R-:W-:Y:S01]  /*27b0*/  BAR.SYNC.DEFER_BLOCKING 0x0 ;  /* 0x0000000000007b1d */ /* 0x000fe20000010000 */
[----:B------:R-:W-:Y:S01]  /*27c0*/  VIADD R0, R3, UR19 ;  /* 0x0000001303007c36 */ /* 0x000fe20008000000 */
[C---:B-1----:R-:W-:Y:S01]  /*27d0*/  @!P3 LEA R4, P1, R2.reuse, R8, 0x1 ;  /* 0x000000080204b211 */ /* 0x042fe200078208ff */
[--C-:B------:R-:W-:Y:S01]  /*27e0*/  IMAD R8, R145, 0x200, R146.reuse ;  /* 0x0000020091087824 */ /* 0x100fe200078e0292 */
[----:B------:R-:W-:Y:S01]  /*27f0*/  @!P4 IADD3 R3, P0, R2, UR38, RZ ;  /* 0x000000260203cc10 */ /* 0x000fe2000ff1e0ff */
[C---:B------:R-:W-:Y:S01]  /*2800*/  IMAD R146, R147.reuse, 0x20, R146 ;  /* 0x0000002093927824 */ /* 0x040fe200078e0292 */
[----:B------:R-:W-:Y:S01]  /*2810*/  LOP3.LUT R148, R6, R5, RZ, 0x3c, !PT ;  /* 0x0000000506947212 */ /* 0x000fe200078e3cff */
[----:B------:R-:W-:Y:S01]  /*2820*/  IMAD R8, R147, 0x20, R8 ;  /* 0x0000002093087824 */ /* 0x000fe200078e0208 */
[----:B------:R-:W-:Y:S02]  /*2830*/  @!P3 LEA.HI.X R5, R2, R9, R0, 0x1, P1 ;  /* 0x000000090205b211 */ /* 0x000fe400008f0c00 */
[----:B------:R-:W-:Y:S01]  /*2840*/  @!P4 IADD3.X R2, R0, UR33, RZ, P0, !PT ;  /* 0x000000210002cc10 */ /* 0x000fe200087fe4ff */
[----:B------:R-:W-:Y:S01]  /*2850*/  IMAD.U32 R0, R7, 0x20, R11 ;  /* 0x0000002007007824 */ /* 0x000fe200078e000b */
[----:B-----5:R-:W-:-:S02]  /*2860*/  @!P4 LEA R6, P0, R3, R12, 0x1 ;  /* 0x0000000c0306c211 */ /* 0x020fc400078008ff */
[----:B------:R-:W-:Y:S02]  /*2870*/  LOP3.LUT P1, RZ, R28, 0x2, RZ, 0xc0, !PT ;  /* 0x000000021cff7812 */ /* 0x000fe4000782c0ff */
[----:B------:R-:W-:Y:S01]  /*2880*/  @!P4 LEA.HI.X R7, R3, R13, R2, 0x1, P0 ;  /* 0x0000000d0307c211 */ /* 0x000fe200000f0c02 */
[----:B------:R-:W-:Y:S01]  /*2890*/  IMAD.IADD R2, R148, 0x1, R8 ;  /* 0x0000000194027824 */ /* 0x000fe200078e0208 */
[----:B------:R-:W-:Y:S01]  /*28a0*/  LEA R221, R0, UR4, 0x1 ;  /* 0x0000000400dd7c11 */ /* 0x000fe2000f8e08ff */
[----:B------:R-:W-:Y:S01]  /*28b0*/  IMAD.MOV.U32 R0, RZ, RZ, 0x20 ;  /* 0x00000020ff007424 */ /* 0x000fe200078e00ff */
[----:B------:R-:W-:Y:S01]  /*28c0*/  LOP3.LUT P0, RZ, R36, 0x2, RZ, 0xc0, !PT ;  /* 0x0000000224ff7812 */ /* 0x000fe2000780c0ff */
[----:B------:R-:W-:Y:S01]  /*28d0*/  IMAD.U32 R3, RZ, RZ, UR30 ;  /* 0x0000001eff037e24 */ /* 0x000fe2000f8e00ff */
[----:B------:R-:W-:Y:S01]  /*28e0*/  LEA R224, R2, UR4, 0x1 ;  /* 0x0000000402e07c11 */ /* 0x000fe2000f8e08ff */
[----:B------:R-:W-:Y:S01]  /*28f0*/  IMAD.MOV.U32 R2, RZ, RZ, 0x10 ;  /* 0x00000010ff027424 */ /* 0x000fe200078e00ff */
[----:B------:R-:W-:Y:S01]  /*2900*/  @P3 STS [R234+0x9000], RZ ;  /* 0x009000ffea003388 */ /* 0x000fe20000000800 */
[----:B------:R-:W-:Y:S01]  /*2910*/  SEL R0, R0, 0xffffffe0, !P0 ;  /* 0xffffffe000007807 */ /* 0x000fe20004000000 */
[----:B------:R-:W-:-:S02]  /*2920*/  IMAD R151, R3, 0x8, R145 ;  /* 0x0000000803977824 */ /* 0x000fc400078e0291 */
[----:B------:R-:W-:Y:S01]  /*2930*/  @P3 STS [R234+0x9004], RZ ;  /* 0x009004ffea003388 */ /* 0x000fe20000000800 */
[----:B------:R-:W-:Y:S01]  /*2940*/  SEL R2, R2, 0xfffffff0, !P1 ;  /* 0xfffffff002027807 */ /* 0x000fe20004800000 */
[----:B------:R-:W-:Y:S01]  /*2950*/  IMAD.IADD R223, R221, 0x1, R0 ;  /* 0x00000001dddf7824 */ /* 0x000fe200078e0200 */
[----:B------:R-:W-:Y:S01]  /*2960*/  SHF.R.S32.HI R0, RZ, 0x1f, R144 ;  /* 0x0000001fff007819 */ /* 0x000fe20000011490 */
[----:B------:R-:W-:Y:S01]  /*2970*/  @P3 STS.64 [R234+0x9008], RZ ;  /* 0x009008ffea003388 */ /* 0x000fe20000000a00 */
[----:B------:R-:W-:Y:S02]  /*2980*/  IMAD.U32 R3, RZ, RZ, UR31 ;  /* 0x0000001fff037e24 */ /* 0x000fe4000f8e00ff */
[----:B------:R-:W-:Y:S01]  /*2990*/  IMAD R225, R2, 0x2, R224 ;  /* 0x0000000202e17824 */ /* 0x000fe200078e02e0 */
[----:B------:R-:W-:Y:S01]  /*29a0*/  @P3 STS.128 [R234+0xa000], RZ ;  /* 0x00a000ffea003388 */ /* 0x000fe20000000c00 */
[----:B------:R-:W-:-:S03]  /*29b0*/  LEA.HI R0, R0, R144, RZ, 0x2 ;  /* 0x0000009000007211 */ /* 0x000fc600078f10ff */
[----:B------:R-:W-:Y:S01]  /*29c0*/  @P3 STS.128 [R234+0xb000], RZ ;  /* 0x00b000ffea003388 */ /* 0x000fe20000000c00 */
[----:B------:R-:W-:Y:S01]  /*29d0*/  SHF.R.S32.HI R153, RZ, 0x2, R0 ;  /* 0x00000002ff997819 */ /* 0x000fe20000011400 */
[----:B------:R-:W-:Y:S02]  /*29e0*/  IMAD R0, R3, 0x40, R154 ;  /* 0x0000004003007824 */ /* 0x000fe400078e029a */
[----:B------:R-:W-:Y:S01]  /*29f0*/  @!PT LDS RZ, [RZ] ;  /* 0x00000000fffff984 */ /* 0x000fe20000000800 */
[----:B------:R-:W-:Y:S01]  /*2a00*/  @!PT LDS RZ, [RZ] ;  /* 0x00000000fffff984 */ /* 0x000fe20000000800 */
[----:B------:R-:W-:Y:S01]  /*2a10*/  @!PT LDS RZ, [RZ] ;  /* 0x00000000fffff984 */ /* 0x000fe20000000800 */
[----:B------:R-:W-:Y:S04]  /*2a20*/  @!P3 LDGSTS.E.BYPASS.LTC128B.128 [R234+0x9000], desc[UR34][R4.64] ;  /* 0x0900000004eabfae */ /* 0x000fe8000b901d62 */
        /* <DEDUP_REMOVED lines=12> */
[----:B------:R-:W2:Y:S04]  /*2af0*/  LDSM.16.M88.4 R8, [R224] ;  /* 0x00000000e008783b */ /* 0x000ea80000000200 */
[----:B------:R-:W3:Y:S04]  /*2b00*/  LDSM.16.M88.4 R32, [R221+0x6400] ;  /* 0x00640000dd20783b */ /* 0x000ee80000000200 */
[----:B------:R-:W4:Y:S04]  /*2b10*/  LDSM.16.M88.4 R28, [R221+0x6800] ;  /* 0x00680000dd1c783b */ /* 0x000f280000000200 */
[----:B------:R-:W-:Y:S04]  /*2b20*/  LDSM.16.M88.4 R24, [R221+0x6c00] ;  /* 0x006c0000dd18783b */ /* 0x000fe80000000200 */
[----:B------:R-:W-:Y:S04]  /*2b30*/  LDSM.16.M88.4 R48, [R223+0x6000] ;  /* 0x00600000df30783b */ /* 0x000fe80000000200 */
[----:B-1----:R-:W1:Y:S04]  /*2b40*/  LDSM.16.M88.4 R4, [R224+0x1000] ;  /* 0x00100000e004783b */ /* 0x002e680000000200 */
[----:B------:R-:W5:Y:S04]  /*2b50*/  LDSM.16.M88.4 R16, [R225+0x1000] ;  /* 0x00100000e110783b */ /* 0x000f680000000200 */
[----:B------:R-:W5:Y:S04]  /*2b60*/  LDSM.16.M88.4 R44, [R223+0x6400] ;  /* 0x00640000df2c783b */ /* 0x000f680000000200 */
[----:B------:R-:W5:Y:S04]  /*2b70*/  LDSM.16.M88.4 R36, [R223+0x6800] ;  /* 0x00680000df24783b */ /* 0x000f680000000200 */
[----:B------:R-:W5:Y:S01]  /*2b80*/  LDSM.16.M88.4 R40, [R223+0x6c00] ;  /* 0x006c0000df28783b */ /* 0x000f620000000200 */
[C---:B--2---:R-:W-:Y:S03]  /*2b90*/  HMMA.16816.F32 R92, R8.reuse, R12, RZ ;  /* 0x0000000c085c723c */ /* 0x044fe600000018ff */
[----:B------:R-:W2:Y:S04]  /*2ba0*/  LDSM.16.M88.4 R20, [R225] ;  /* 0x00000000e114783b */ /* 0x000ea80000000200 */
[----:B------:R-:W-:Y:S01]  /*2bb0*/  LDSM.16.M88.4 R140, [R221+0x8c00] ;  /* 0x008c0000dd8c783b */ /* 0x000fe20000000200 */
[C---:B------:R-:W-:Y:S03]  /*2bc0*/  HMMA.16816.F32 R80, R8.reuse, R14, RZ ;  /* 0x0000000e0850723c */ /* 0x040fe600000018ff */
[----:B------:R-:W0:Y:S03]  /*2bd0*/  LDGDEPBAR ;  /* 0x00000000000079af */ /* 0x000e260000000000 */
[C---:B---3--:R-:W-:Y:S01]  /*2be0*/  HMMA.16816.F32 R84, R8.reuse, R34, RZ ;  /* 0x000000220854723c */ /* 0x048fe200000018ff */
[----:B------:R-:W-:Y:S04]  /*2bf0*/  STL [R1+0x18], R151 ;  /* 0x0000189701007387 */ /* 0x000fe80000100800 */
[----:B------:R-:W-:Y:S01]  /*2c00*/  STL [R1+0x80], R153 ;  /* 0x0000809901007387 */ /* 0x000fe20000100800 */
[----:B----4-:R-:W-:Y:S06]  /*2c10*/  HMMA.16816.F32 R96, R8, R28, RZ ;  /* 0x0000001c0860723c */ /* 0x010fec00000018ff */
[C---:B-1----:R-:W-:Y:S06]  /*2c20*/  HMMA.16816.F32 R52, R4.reuse, R14, RZ ;  /* 0x0000000e0434723c */ /* 0x042fec00000018ff */
[C---:B------:R-:W-:Y:S06]  /*2c30*/  HMMA.16816.F32 R56, R4.reuse, R12, RZ ;  /* 0x0000000c0438723c */ /* 0x040fec00000018ff */
[C---:B------:R-:W-:Y:S06]  /*2c40*/  HMMA.16816.F32 R12, R4.reuse, R32, RZ ;  /* 0x00000020040c723c */ /* 0x040fec00000018ff */
[C---:B------:R-:W-:Y:S06]  /*2c50*/  HMMA.16816.F32 R60, R4.reuse, R28, RZ ;  /* 0x0000001c043c723c */ /* 0x040fec00000018ff */
[C---:B------:R-:W-:Y:S06]  /*2c60*/  HMMA.16816.F32 R64, R4.reuse, R34, RZ ;  /* 0x000000220440723c */ /* 0x040fec00000018ff */
[C---:B------:R-:W-:Y:S06]  /*2c70*/  HMMA.16816.F32 R72, R4.reuse, R24, RZ ;  /* 0x000000180448723c */ /* 0x040fec00000018ff */
[C---:B------:R-:W-:Y:S06]  /*2c80*/  HMMA.16816.F32 R76, R4.reuse, R30, RZ ;  /* 0x0000001e044c723c */ /* 0x040fec00000018ff */
[----:B------:R-:W-:Y:S06]  /*2c90*/  HMMA.16816.F32 R68, R4, R26, RZ ;  /* 0x0000001a0444723c */ /* 0x000fec00000018ff */
[C---:B------:R-:W-:Y:S01]  /*2ca0*/  HMMA.16816.F32 R4, R8.reuse, R32, RZ ;  /* 0x000000200804723c */ /* 0x040fe200000018ff */
[----:B------:R-:W-:Y:S05]  /*2cb0*/  LDSM.16.M88.4 R32, [R221+0x7000] ;  /* 0x00700000dd20783b */ /* 0x000fea0000000200 */
[C---:B------:R-:W-:Y:S01]  /*2cc0*/  HMMA.16816.F32 R104, R8.reuse, R30, RZ ;  /* 0x0000001e0868723c */ /* 0x040fe200000018ff */
[----:B------:R-:W-:Y:S05]  /*2cd0*/  LDSM.16.M88.4 R28, [R221+0x7400] ;  /* 0x00740000dd1c783b */ /* 0x000fea0000000200 */
[C---:B------:R-:W-:Y:S06]  /*2ce0*/  HMMA.16816.F32 R88, R8.reuse, R24, RZ ;  /* 0x000000180858723c */ /* 0x040fec00000018ff */
[----:B------:R-:W-:Y:S01]  /*2cf0*/  HMMA.16816.F32 R112, R8, R26, RZ ;  /* 0x0000001a0870723c */ /* 0x000fe200000018ff */
[----:B------:R-:W1:Y:S04]  /*2d00*/  LDSM.16.M88.4 R8, [R224+0x3000] ;  /* 0x00300000e008783b */ /* 0x000e680000000200 */
[----:B------:R-:W3:Y:S01]  /*2d10*/  LDSM.16.M88.4 R24, [R221+0x7800] ;  /* 0x00780000dd18783b */ /* 0x000ee20000000200 */
[C---:B-----5:R-:W-:Y:S03]  /*2d20*/  HMMA.16816.F32 R132, R16.reuse, R50, R52 ;  /* 0x000000321084723c */ /* 0x060fe60000001834 */
[----:B------:R-:W4:Y:S03]  /*2d30*/  LDSM.16.M88.4 R52, [R221+0x7c00] ;  /* 0x007c0000dd34783b */ /* 0x000f260000000200 */
[C---:B------:R-:W-:Y:S01]  /*2d40*/  HMMA.16816.F32 R136, R16.reuse, R44, R12 ;  /* 0x0000002c1088723c */ /* 0x040fe2000000180c */
[----:B------:R-:W5:Y:S05]  /*2d50*/  LDSM.16.M88.4 R12, [R224+0x2000] ;  /* 0x00200000e00c783b */ /* 0x000f6a0000000200 */
[C---:B------:R-:W-:Y:S06]  /*2d60*/  HMMA.16816.F32 R128, R16.reuse, R48, R56 ;  /* 0x000000301080723c */ /* 0x040fec0000001838 */
[C---:B------:R-:W-:Y:S06]  /*2d70*/  HMMA.16816.F32 R120, R16.reuse, R36, R60 ;  /* 0x000000241078723c */ /* 0x040fec000000183c */
[C---:B------:R-:W-:Y:S06]  /*2d80*/  HMMA.16816.F32 R124, R16.reuse, R46, R64 ;  /* 0x0000002e107c723c */ /* 0x040fec0000001840 */
[C---:B------:R-:W-:Y:S06]  /*2d90*/  HMMA.16816.F32 R116, R16.reuse, R40, R72 ;  /* 0x000000281074723c */ /* 0x040fec0000001848 */
[C---:B------:R-:W-:Y:S06]  /*2da0*/  HMMA.16816.F32 R108, R16.reuse, R38, R76 ;  /* 0x00000026106c723c */ /* 0x040fec000000184c */
[----:B------:R-:W-:Y:S06]  /*2db0*/  HMMA.16816.F32 R100, R16, R42, R68 ;  /* 0x0000002a1064723c */ /* 0x000fec0000001844 */
[C---:B--2---:R-:W-:Y:S06]  /*2dc0*/  HMMA.16816.F32 R92, R20.reuse, R48, R92 ;  /* 0x00000030145c723c */ /* 0x044fec000000185c */
[C---:B------:R-:W-:Y:S01]  /*2dd0*/  HMMA.16816.F32 R80, R20.reuse, R50, R80 ;  /* 0x000000321450723c */ /* 0x040fe20000001850 */
[----:B------:R-:W-:Y:S05]  /*2de0*/  LDSM.16.M88.4 R48, [R223+0x7c00] ;  /* 0x007c0000df30783b */ /* 0x000fea0000000200 */
[C---:B------:R-:W-:Y:S01]  /*2df0*/  HMMA.16816.F32 R76, R20.reuse, R44, R4 ;  /* 0x0000002c144c723c */ /* 0x040fe20000001804 */
[----:B------:R-:W-:Y:S05]  /*2e00*/  LDSM.16.M88.4 R4, [R225+0x3000] ;  /* 0x00300000e104783b */ /* 0x000fea0000000200 */
[C---:B------:R-:W-:Y:S01]  /*2e10*/  HMMA.16816.F32 R72, R20.reuse, R46, R84 ;  /* 0x0000002e1448723c */ /* 0x040fe20000001854 */
[----:B------:R-:W2:Y:S05]  /*2e20*/  LDSM.16.M88.4 R44, [R223+0x7000] ;  /* 0x00700000df2c783b */ /* 0x000eaa0000000200 */
[C---:B------:R-:W-:Y:S06]  /*2e30*/  HMMA.16816.F32 R64, R20.reuse, R36, R96 ;  /* 0x000000241440723c */ /* 0x040fec0000001860 */
[C---:B------:R-:W-:Y:S01]  /*2e40*/  HMMA.16816.F32 R16, R20.reuse, R38, R104 ;  /* 0x000000261410723c */ /* 0x040fe20000001868 */
[----:B------:R-:W2:Y:S04]  /*2e50*/  LDSM.16.M88.4 R36, [R223+0x7400] ;  /* 0x00740000df24783b */ /* 0x000ea80000000200 */
[----:B------:R-:W-:Y:S01]  /*2e60*/  LDSM.16.M88.4 R104, [R221+0x8800] ;  /* 0x00880000dd68783b */ /* 0x000fe20000000200 */
[C---:B------:R-:W-:Y:S06]  /*2e70*/  HMMA.16816.F32 R60, R20.reuse, R40, R88 ;  /* 0x00000028143c723c */ /* 0x040fec0000001858 */
[----:B------:R-:W-:Y:S01]  /*2e80*/  HMMA.16816.F32 R56, R20, R42, R112 ;  /* 0x0000002a1438723c */ /* 0x000fe20000001870 */
[----:B------:R-:W2:Y:S04]  /*2e90*/  LDSM.16.M88.4 R40, [R223+0x7800] ;  /* 0x00780000df28783b */ /* 0x000ea80000000200 */
[----:B------:R-:W2:Y:S01]  /*2ea0*/  LDSM.16.M88.4 R20, [R225+0x2000] ;  /* 0x00200000e114783b */ /* 0x000ea20000000200 */
[C---:B-1----:R-:W-:Y:S06]  /*2eb0*/  HMMA.16816.F32 R68, R8.reuse, R32, R128 ;  /* 0x000000200844723c */ /* 0x042fec0000001880 */
[C---:B------:R-:W-:Y:S06]  /*2ec0*/  HMMA.16816.F32 R88, R8.reuse, R34, R132 ;  /* 0x000000220858723c */ /* 0x040fec0000001884 */
[C---:B---3--:R-:W-:Y:S06]  /*2ed0*/  HMMA.16816.F32 R128, R8.reuse, R24, R120 ;  /* 0x000000180880723c */ /* 0x048fec0000001878 */
[C---:B------:R-:W-:Y:S06]  /*2ee0*/  HMMA.16816.F32 R132, R8.reuse, R30, R124 ;  /* 0x0000001e0884723c */ /* 0x040fec000000187c */
[C---:B----4-:R-:W-:Y:S06]  /*2ef0*/  HMMA.16816.F32 R120, R8.reuse, R52, R116 ;  /* 0x000000340878723c */ /* 0x050fec0000001874 */
[C---:B------:R-:W-:Y:S06]  /*2f00*/  HMMA.16816.F32 R136, R8.reuse, R28, R136 ;  /* 0x0000001c0888723c */ /* 0x040fec0000001888 */
[C---:B------:R-:W-:Y:S06]  /*2f10*/  HMMA.16816.F32 R124, R8.reuse, R26, R108 ;  /* 0x0000001a087c723c */ /* 0x040fec000000186c */
[----:B------:R-:W-:Y:S06]  /*2f20*/  HMMA.16816.F32 R116, R8, R54, R100 ;  /* 0x000000360874723c */ /* 0x000fec0000001864 */
[C---:B-----5:R-:W-:Y:S06]  /*2f30*/  HMMA.16816.F32 R112, R12.reuse, R32, R92 ;  /* 0x000000200c70723c */ /* 0x060fec000000185c */
[C---:B------:R-:W-:Y:S01]  /*2f40*/  HMMA.16816.F32 R108, R12.reuse, R34, R80 ;  /* 0x000000220c6c723c */ /* 0x040fe20000001850 */
[----:B------:R-:W-:Y:S05]  /*2f50*/  LDSM.16.M88.4 R32, [R221+0x8400] ;  /* 0x00840000dd20783b */ /* 0x000fea0000000200 */
[C---:B------:R-:W-:Y:S06]  /*2f60*/  HMMA.16816.F32 R84, R12.reuse, R28, R76 ;  /* 0x0000001c0c54723c */ /* 0x040fec000000184c */
[C---:B------:R-:W-:Y:S06]  /*2f70*/  HMMA.16816.F32 R100, R12.reuse, R30, R72 ;  /* 0x0000001e0c64723c */ /* 0x040fec0000001848 */
[C---:B------:R-:W-:Y:S06]  /*2f80*/  HMMA.16816.F32 R28, R12.reuse, R24, R64 ;  /* 0x000000180c1c723c */ /* 0x040fec0000001840 */
[C---:B------:R-:W-:Y:S01]  /*2f90*/  HMMA.16816.F32 R8, R12.reuse, R26, R16 ;  /* 0x0000001a0c08723c */ /* 0x040fe20000001810 */
[----:B------:R-:W-:Y:S04]  /*2fa0*/  LDSM.16.M88.4 R16, [R224+0x5000] ;  /* 0x00500000e010783b */ /* 0x000fe80000000200 */
[----:B------:R-:W1:Y:S01]  /*2fb0*/  LDSM.16.M88.4 R24, [R221+0x8000] ;  /* 0x00800000dd18783b */ /* 0x000e620000000200 */
[C---:B------:R-:W-:Y:S06]  /*2fc0*/  HMMA.16816.F32 R96, R12.reuse, R52, R60 ;  /* 0x000000340c60723c */ /* 0x040fec000000183c */
[----:B------:R-:W-:Y:S01]  /*2fd0*/  HMMA.16816.F32 R92, R12, R54, R56 ;  /* 0x000000360c5c723c */ /* 0x000fe20000001838 */
[----:B------:R-:W3:Y:S05]  /*2fe0*/  LDSM.16.M88.4 R12, [R224+0x4000] ;  /* 0x00400000e00c783b */ /* 0x000eea0000000200 */
[C---:B--2---:R-:W-:Y:S06]  /*2ff0*/  HMMA.16816.F32 R60, R4.reuse, R44, R68 ;  /* 0x0000002c043c723c */ /* 0x044fec0000001844 */
        /* <DEDUP_REMOVED lines=10> */
[C---:B------:R-:W-:Y:S01]  /*30a0*/  HMMA.16816.F32 R108, R20.reuse, R40, R28 ;  /* 0x00000028146c723c */ /* 0x040fe2000000181c */
[----:B------:R-:W2:Y:S05]  /*30b0*/  LDSM.16.M88.4 R28, [R223+0x8000] ;  /* 0x00800000df1c783b */ /* 0x000eaa0000000200 */
[C---:B------:R-:W-:Y:S01]  /*30c0*/  HMMA.16816.F32 R112, R20.reuse, R42, R8 ;  /* 0x0000002a1470723c */ /* 0x040fe20000001808 */
[----:B------:R-:W4:Y:S05]  /*30d0*/  LDSM.16.M88.4 R8, [R225+0x4000] ;  /* 0x00400000e108783b */ /* 0x000f2a0000000200 */
[C---:B------:R-:W-:Y:S06]  /*30e0*/  HMMA.16816.F32 R84, R20.reuse, R36, R84 ;  /* 0x000000241454723c */ /* 0x040fec0000001854 */
        /* <DEDUP_REMOVED lines=11> */
[----:B---3--:R-:W-:Y:S06]  /*31a0*/  HMMA.16816.F32 R16, R12, R24, R52 ;  /* 0x000000180c10723c */ /* 0x008fec0000001834 */
[----:B--2---:R-:W-:Y:S06]  /*31b0*/  HMMA.16816.F32 R40, R4, R28, R20 ;  /* 0x0000001c0428723c */ /* 0x004fec0000001814 */
[----:B------:R-:W-:Y:S01]  /*31c0*/  HMMA.16816.F32 R44, R12, R26, R44 ;  /* 0x0000001a0c2c723c */ /* 0x000fe2000000182c */
[----:B------:R-:W-:-:S05]  /*31d0*/  LEA R20, R145, UR16, 0x4 ;  /* 0x0000001091147c11 */ /* 0x000fca000f8e20ff */
[----:B------:R-:W-:Y:S01]  /*31e0*/  IMAD.IADD R3, R153, 0x1, R20 ;  /* 0x0000000199037824 */ /* 0x000fe200078e0214 */
[----:B------:R-:W-:Y:S04]  /*31f0*/  HMMA.16816.F32 R24, R4, R30, R88 ;  /* 0x0000001e0418723c */ /* 0x000fe80000001858 */
[----:B------:R-:W-:Y:S02]  /*3200*/  VIADDMNMX R227, R3, UR13, RZ, !PT ;  /* 0x0000000d03e37c46 */ /* 0x000fe4000f8001ff */
[----:B----4-:R-:W-:Y:S06]  /*3210*/  HMMA.16816.F32 R36, R8, R28, R16 ;  /* 0x0000001c0824723c */ /* 0x010fec0000001810 */
[----:B------:R-:W-:Y:S01]  /*3220*/  HMMA.16816.F32 R48, R12, R32, R84 ;  /* 0x000000200c30723c */ /* 0x000fe20000001854 */
[----:B------:R-:W-:-:S02]  /*3230*/  IMAD.U32 R16, RZ, RZ, UR10 ;  /* 0x0000000aff107e24 */ /* 0x000fc4000f8e00ff */
[----:B------:R-:W-:Y:S02]  /*3240*/  IMAD.U32 R17, RZ, RZ, UR17 ;  /* 0x00000011ff117e24 */ /* 0x000fe4000f8e00ff */
[----:B------:R-:W-:Y:S01]  /*3250*/  VIADD R19, R0, 0x1 ;  /* 0x0000000100137836 */ /* 0x000fe20000000000 */
[C-C-:B------:R-:W-:Y:S01]  /*3260*/  IADD3 R20, R16.reuse, 0x40, R3.reuse ;  /* 0x0000004010147810 */ /* 0x140fe20007ffe003 */
[----:B------:R-:W-:Y:S01]  /*3270*/  HMMA.16816.F32 R28, R8, R30, R44 ;  /* 0x0000001e081c723c */ /* 0x000fe2000000182c */
[--C-:B------:R-:W-:Y:S02]  /*3280*/  IADD3 R21, R16, 0x48, R3.reuse ;  /* 0x0000004810157810 */ /* 0x100fe40007ffe003 */
[----:B------:R-:W-:Y:S02]  /*3290*/  VIMNMX R232, R20, UR17, PT ;  /* 0x0000001114e87c48 */ /* 0x000fe4000bfe0100 */
[----:B------:R-:W-:Y:S01]  /*32a0*/  VIMNMX R230, R21, UR17, PT ;  /* 0x0000001115e67c48 */ /* 0x000fe2000bfe0100 */
[----:B------:R-:W-:Y:S01]  /*32b0*/  HMMA.16816.F32 R32, R12, R34, R100 ;  /* 0x000000220c20723c */ /* 0x000fe20000001864 */
[----:B------:R-:W1:Y:S01]  /*32c0*/  LDSM.16.M88.4 R20, [R223+0x8400] ;  /* 0x00840000df14783b */ /* 0x000e620000000200 */
[----:B------:R-:W-:Y:S01]  /*32d0*/  IADD3 R18, R16, 0x8, R3 ;  /* 0x0000000810127810 */ /* 0x000fe20007ffe003 */
[C---:B------:R-:W-:Y:S01]  /*32e0*/  VIADD R16, R3.reuse, 0x8 ;  /* 0x0000000803107836 */ /* 0x040fe20000000000 */
[C---:B------:R-:W-:Y:S01]  /*32f0*/  VIADDMNMX R233, R3.reuse, UR10, R17, PT ;  /* 0x0000000a03e97c46 */ /* 0x040fe2000b800111 */
[C---:B------:R-:W-:Y:S01]  /*3300*/  VIADD R17, R3.reuse, 0x40 ;  /* 0x0000004003117836 */ /* 0x040fe20000000000 */
[----:B------:R-:W-:Y:S01]  /*3310*/  VIMNMX R231, R18, UR17, PT ;  /* 0x0000001112e77c48 */ /* 0x000fe2000bfe0100 */
[----:B------:R-:W-:Y:S01]  /*3320*/  VIADD R3, R3, 0x48 ;  /* 0x0000004803037836 */ /* 0x000fe20000000000 */
[----:B------:R-:W-:Y:S01]  /*3330*/  VIADDMNMX R226, R16, UR13, RZ, !PT ;  /* 0x0000000d10e27c46 */ /* 0x000fe2000f8001ff */
[C---:B------:R-:W-:Y:S01]  /*3340*/  VIADD R16, R0.reuse, 0x9 ;  /* 0x0000000900107836 */ /* 0x040fe20000000000 */
[----:B------:R-:W-:-:S02]  /*3350*/  ISETP.GE.AND P4, PT, R0, R231, PT ;  /* 0x000000e70000720c */ /* 0x000fc40003f86270 */
[----:B------:R-:W-:Y:S01]  /*3360*/  VIADDMNMX R228, R3, UR13, RZ, !PT ;  /* 0x0000000d03e47c46 */ /* 0x000fe2000f8001ff */
[C---:B------:R-:W-:Y:S01]  /*3370*/  VIADD R3, R0.reuse, 0x8 ;  /* 0x0000000800037836 */ /* 0x040fe20000000000 */
[----:B------:R-:W-:Y:S02]  /*3380*/  ISETP.LT.OR P4, PT, R0, R226, P4 ;  /* 0x000000e20000720c */ /* 0x000fe40002781670 */
[C---:B------:R-:W-:Y:S02]  /*3390*/  ISETP.GE.AND P6, PT, R19.reuse, R233, PT ;  /* 0x000000e91300720c */ /* 0x040fe40003fc6270 */
[----:B------:R-:W-:Y:S02]  /*33a0*/  FSEL R139, R38, -INF , !P4 ;  /* 0xff800000268b7808 */ /* 0x000fe40006000000 */
[C---:B------:R-:W-:Y:S02]  /*33b0*/  ISETP.GE.AND P5, PT, R19.reuse, R231, PT ;  /* 0x000000e71300720c */ /* 0x040fe40003fa6270 */
[----:B------:R-:W-:-:S02]  /*33c0*/  ISETP.GE.AND P1, PT, R19, R230, PT ;  /* 0x000000e61300720c */ /* 0x000fc40003f26270 */
[-C--:B------:R-:W-:Y:S02]  /*33d0*/  ISETP.GE.AND P4, PT, R3, R233.reuse, PT ;  /* 0x000000e90300720c */ /* 0x080fe40003f86270 */
[----:B------:R-:W-:Y:S02]  /*33e0*/  ISETP.GE.AND P2, PT, R0, R233, PT ;  /* 0x000000e90000720c */ /* 0x000fe40003f46270 */
[CC--:B------:R-:W-:Y:S02]  /*33f0*/  ISETP.LT.OR P6, PT, R19.reuse, R227.reuse, P6 ;  /* 0x000000e31300720c */ /* 0x0c0fe400037c1670 */
[C---:B------:R-:W-:Y:S02]  /*3400*/  ISETP.LT.OR P5, PT, R19.reuse, R226, P5 ;  /* 0x000000e21300720c */ /* 0x040fe40002fa1670 */
[----:B------:R-:W-:Y:S02]  /*3410*/  ISETP.LT.OR P1, PT, R19, R228, P1 ;  /* 0x000000e41300720c */ /* 0x000fe40000f21670 */
[----:B------:R-:W-:-:S02]  /*3420*/  ISETP.LT.OR P4, PT, R3, R227, P4 ;  /* 0x000000e30300720c */ /* 0x000fc40002781670 */
[----:B------:R-:W-:Y:S02]  /*3430*/  ISETP.LT.OR P2, PT, R0, R227, P2 ;  /* 0x000000e30000720c */ /* 0x000fe40001741670 */
[----:B------:R-:W-:Y:S02]  /*3440*/  FSEL R60, R43, -INF , !P1 ;  /* 0xff8000002b3c7808 */ /* 0x000fe40004800000 */
[----:B------:R-:W-:Y:S01]  /*3450*/  FSEL R91, R37, -INF , !P6 ;  /* 0xff800000255b7808 */ /* 0x000fe20007000000 */
[-C--:B-1----:R-:W-:Y:S01]  /*3460*/  HMMA.16816.F32 R48, R8, R20.reuse, R48 ;  /* 0x000000140830723c */ /* 0x082fe20000001830 */
[----:B------:R-:W-:Y:S02]  /*3470*/  FSEL R144, R39, -INF , !P5 ;  /* 0xff80000027907808 */ /* 0x000fe40006800000 */
[----:B------:R-:W-:Y:S02]  /*3480*/  FSEL R136, R28, -INF , !P4 ;  /* 0xff8000001c887808 */ /* 0x000fe40006000000 */
[----:B------:R-:W-:Y:S01]  /*3490*/  VIADDMNMX R229, R17, UR13, RZ, !PT ;  /* 0x0000000d11e57c46 */ /* 0x000fe2000f8001ff */
[----:B------:R-:W-:Y:S01]  /*34a0*/  HMMA.16816.F32 R44, R4, R20, R80 ;  /* 0x00000014042c723c */ /* 0x000fe20000001850 */
[----:B------:R-:W-:-:S02]  /*34b0*/  ISETP.GE.AND P3, PT, R19, R232, PT ;  /* 0x000000e81300720c */ /* 0x000fc40003f66270 */
[C---:B------:R-:W-:Y:S02]  /*34c0*/  ISETP.GE.AND P6, PT, R16.reuse, R233, PT ;  /* 0x000000e91000720c */ /* 0x040fe40003fc6270 */
[C---:B------:R-:W-:Y:S02]  /*34d0*/  ISETP.GE.AND P5, PT, R16.reuse, R231, PT ;  /* 0x000000e71000720c */ /* 0x040fe40003fa6270 */
[----:B------:R-:W-:Y:S01]  /*34e0*/  ISETP.GE.AND P1, PT, R16, R232, PT ;  /* 0x000000e81000720c */ /* 0x000fe20003f26270 */
[----:B------:R-:W-:Y:S01]  /*34f0*/  VIADD R20, R0, 0x11 ;  /* 0x0000001100147836 */ /* 0x000fe20000000000 */
[----:B------:R-:W-:Y:S02]  /*3500*/  ISETP.GE.AND P4, PT, R16, R230, PT ;  /* 0x000000e61000720c */ /* 0x000fe40003f86270 */
[----:B------:R-:W-:Y:S02]  /*3510*/  FSEL R90, R36, -INF , !P2 ;  /* 0xff800000245a7808 */ /* 0x000fe40005000000 */
[C---:B------:R-:W-:Y:S01]  /*3520*/  ISETP.GE.AND P0, PT, R0.reuse, R232, PT ;  /* 0x000000e80000720c */ /* 0x040fe20003f06270 */
[----:B------:R-:W-:Y:S01]  /*3530*/  HMMA.16816.F32 R36, R8, R22, R32 ;  /* 0x000000160824723c */ /* 0x000fe20000001820 */
[----:B------:R-:W-:-:S02]  /*3540*/  ISETP.GE.AND P2, PT, R0, R230, PT ;  /* 0x000000e60000720c */ /* 0x000fc40003f46270 */
[----:B------:R-:W-:Y:S02]  /*3550*/  ISETP.LT.OR P3, PT, R19, R229, P3 ;  /* 0x000000e51300720c */ /* 0x000fe40001f61670 */
[C---:B------:R-:W-:Y:S01]  /*3560*/  ISETP.LT.OR P6, PT, R16.reuse, R227, P6 ;  /* 0x000000e31000720c */ /* 0x040fe200037c1670 */
[----:B------:R-:W-:Y:S01]  /*3570*/  HMMA.16816.F32 R32, R12, R106, R112 ;  /* 0x0000006a0c20723c */ /* 0x000fe20000001870 */
[C---:B------:R-:W-:Y:S02]  /*3580*/  ISETP.LT.OR P5, PT, R16.reuse, R226, P5 ;  /* 0x000000e21000720c */ /* 0x040fe40002fa1670 */
[CC--:B------:R-:W-:Y:S02]  /*3590*/  ISETP.LT.OR P1, PT, R16.reuse, R229.reuse, P1 ;  /* 0x000000e51000720c */ /* 0x0c0fe40000f21670 */
[----:B------:R-:W-:Y:S02]  /*35a0*/  ISETP.LT.OR P4, PT, R16, R228, P4 ;  /* 0x000000e41000720c */ /* 0x000fe40002781670 */
[----:B------:R-:W1:Y:S01]  /*35b0*/  LDSM.16.M88.4 R16, [R223+0x8800] ;  /* 0x00880000df10783b */ /* 0x000e620000000200 */
[----:B------:R-:W-:-:S02]  /*35c0*/  ISETP.LT.OR P0, PT, R0, R229, P0 ;  /* 0x000000e50000720c */ /* 0x000fc40000701670 */
[----:B------:R-:W-:Y:S02]  /*35d0*/  ISETP.LT.OR P2, PT, R0, R228, P2 ;  /* 0x000000e40000720c */ /* 0x000fe40001741670 */
[----:B------:R-:W-:Y:S02]  /*35e0*/  FSEL R54, R40, -INF , !P0 ;  /* 0xff80000028367808 */ /* 0x000fe40004000000 */
[----:B------:R-:W-:Y:S02]  /*35f0*/  FSEL R61, R42, -INF , !P2 ;  /* 0xff8000002a3d7808 */ /* 0x000fe40005000000 */
[----:B------:R-:W-:Y:S02]  /*3600*/  FSEL R55, R41, -INF , !P3 ;  /* 0xff80000029377808 */ /* 0x000fe40005800000 */
[C---:B------:R-:W-:Y:S01]  /*3610*/  ISETP.GE.AND P0, PT, R3.reuse, R231, PT ;  /* 0x000000e70300720c */ /* 0x040fe20003f06270 */
[----:B------:R-:W-:Y:S01]  /*3620*/  HMMA.16816.F32 R40, R12, R104, R108 ;  /* 0x000000680c28723c */ /* 0x000fe2000000186c */
[----:B------:R-:W-:-:S02]  /*3630*/  ISETP.GE.AND P2, PT, R3, R232, PT ;  /* 0x000000e80300720c */ /* 0x000fc40003f46270 */
[C---:B------:R-:W-:Y:S02]  /*3640*/  ISETP.GE.AND P3, PT, R3.reuse, R230, PT ;  /* 0x000000e60300720c */ /* 0x040fe40003f66270 */
[C---:B------:R-:W-:Y:S02]  /*3650*/  ISETP.LT.OR P0, PT, R3.reuse, R226, P0 ;  /* 0x000000e20300720c */ /* 0x040fe40000701670 */
[C---:B------:R-:W-:Y:S02]  /*3660*/  ISETP.LT.OR P2, PT, R3.reuse, R229, P2 ;  /* 0x000000e50300720c */ /* 0x040fe40001741670 */
[----:B------:R-:W-:Y:S01]  /*3670*/  ISETP.LT.OR P3, PT, R3, R228, P3 ;  /* 0x000000e40300720c */ /* 0x000fe20001f61670 */
[----:B------:R-:W-:Y:S01]  /*3680*/  VIADD R3, R0, 0x10 ;  /* 0x0000001000037836 */ /* 0x000fe20000000000 */
[----:B------:R-:W-:Y:S02]  /*3690*/  FSEL R138, R30, -INF , !P0 ;  /* 0xff8000001e8a7808 */ /* 0x000fe40004000000 */
[----:B------:R-:W-:-:S02]  /*36a0*/  FSEL R57, R27, -INF , !P4 ;  /* 0xff8000001b397808 */ /* 0x000fc40006000000 */
[----:B------:R-:W-:Y:S02]  /*36b0*/  ISETP.GE.AND P0, PT, R3, R233, PT ;  /* 0x000000e90300720c */ /* 0x000fe40003f06270 */
[----:B------:R-:W-:Y:S02]  /*36c0*/  FSEL R105, R29, -INF , !P6 ;  /* 0xff8000001d697808 */ /* 0x000fe40007000000 */
[----:B------:R-:W-:Y:S02]  /*36d0*/  ISETP.LT.OR P0, PT, R3, R227, P0 ;  /* 0x000000e30300720c */ /* 0x000fe40000701670 */
[----:B------:R-:W-:Y:S02]  /*36e0*/  FSEL R137, R31, -INF , !P5 ;  /* 0xff8000001f897808 */ /* 0x000fe40006800000 */
[----:B------:R-:W-:Y:S01]  /*36f0*/  FSEL R161, R48, -INF , !P0 ;  /* 0xff80000030a17808 */ /* 0x000fe20004000000 */
[----:B------:R-:W-:Y:S01]  /*3700*/  HMMA.16816.F32 R28, R4, R22, R76 ;  /* 0x00000016041c723c */ /* 0x000fe2000000184c */
[----:B------:R-:W-:-:S02]  /*3710*/  ISETP.GE.AND P6, PT, R20, R233, PT ;  /* 0x000000e91400720c */ /* 0x000fc40003fc6270 */
[C---:B------:R-:W-:Y:S02]  /*3720*/  ISETP.GE.AND P5, PT, R20.reuse, R231, PT ;  /* 0x000000e71400720c */ /* 0x040fe40003fa6270 */
[C---:B------:R-:W-:Y:S01]  /*3730*/  ISETP.GE.AND P4, PT, R20.reuse, R232, PT ;  /* 0x000000e81400720c */ /* 0x040fe20003f86270 */
[----:B-1----:R-:W-:Y:S01]  /*3740*/  HMMA.16816.F32 R32, R8, R18, R32 ;  /* 0x000000120820723c */ /* 0x002fe20000001820 */
[C---:B------:R-:W-:Y:S02]  /*3750*/  ISETP.GE.AND P0, PT, R20.reuse, R230, PT ;  /* 0x000000e61400720c */ /* 0x040fe40003f06270 */
[C---:B------:R-:W-:Y:S02]  /*3760*/  ISETP.LT.OR P6, PT, R20.reuse, R227, P6 ;  /* 0x000000e31400720c */ /* 0x040fe400037c1670 */
[C---:B------:R-:W-:Y:S02]  /*3770*/  ISETP.LT.OR P5, PT, R20.reuse, R226, P5 ;  /* 0x000000e21400720c */ /* 0x040fe40002fa1670 */
[----:B------:R-:W-:-:S02]  /*3780*/  ISETP.LT.OR P4, PT, R20, R229, P4 ;  /* 0x000000e51400720c */ /* 0x000fc40002781670 */
[----:B------:R-:W-:Y:S02]  /*3790*/  ISETP.LT.OR P0, PT, R20, R228, P0 ;  /* 0x000000e41400720c */ /* 0x000fe40000701670 */
[----:B------:R-:W-:Y:S01]  /*37a0*/  FSEL R56, R26, -INF , !P3 ;  /* 0xff8000001a387808 */ /* 0x000fe20005800000 */
[----:B------:R-:W1:Y:S01]  /*37b0*/  LDSM.16.M88.4 R20, [R223+0x8c00] ;  /* 0x008c0000df14783b */ /* 0x000e620000000200 */
[----:B------:R-:W-:Y:S01]  /*37c0*/  FSEL R53, R25, -INF , !P1 ;  /* 0xff80000019357808 */ /* 0x000fe20004800000 */
[----:B------:R-:W-:-:S04]  /*37d0*/  DEPBAR.LE SB0, 0x0 ;  /* 0x000080000000791a */ /* 0x000fc80000000000 */
[----:B------:R-:W-:Y:S01]  /*37e0*/  FSEL R52, R24, -INF , !P2 ;  /* 0xff80000018347808 */ /* 0x000fe20005000000 */
[----:B------:R-:W-:Y:S01]  /*37f0*/  VIADD R24, R0, 0x20 ;  /* 0x0000002000187836 */ /* 0x000fe20000000000 */
[----:B------:R-:W-:Y:S01]  /*3800*/  BAR.SYNC.DEFER_BLOCKING 0x0 ;  /* 0x0000000000007b1d */ /* 0x000fe20000010000 */
        /* <DEDUP_REMOVED lines=11> */
[----:B------:R-:W-:Y:S01]  /*38c0*/  HMMA.16816.F32 R44, R8, R16, R40 ;  /* 0x00000010082c723c */ /* 0x000fe20000001828 */
[----:B------:R-:W-:-:S02]  /*38d0*/  FSEL R163, R50, -INF , !P2 ;  /* 0xff80000032a37808 */ /* 0x000fc40005000000 */
[----:B------:R-:W-:Y:S02]  /*38e0*/  FSEL R160, R49, -INF , !P6 ;  /* 0xff80000031a07808 */ /* 0x000fe40007000000 */
[C---:B------:R-:W-:Y:S01]  /*38f0*/  ISETP.GE.AND P2, PT, R3.reuse, R233, PT ;  /* 0x000000e90300720c */ /* 0x040fe20003f46270 */
[----:B------:R-:W-:Y:S01]  /*3900*/  HMMA.16816.F32 R40, R4, R16, R72 ;  /* 0x000000100428723c */ /* 0x000fe20000001848 */
[C---:B------:R-:W-:Y:S02]  /*3910*/  ISETP.GE.AND P3, PT, R3.reuse, R231, PT ;  /* 0x000000e70300720c */ /* 0x040fe40003f66270 */
[C---:B------:R-:W-:Y:S02]  /*3920*/  ISETP.GE.AND P1, PT, R3.reuse, R232, PT ;  /* 0x000000e80300720c */ /* 0x040fe40003f26270 */
[C---:B------:R-:W-:Y:S02]  /*3930*/  ISETP.GE.AND P6, PT, R3.reuse, R230, PT ;  /* 0x000000e60300720c */ /* 0x040fe40003fc6270 */
[C---:B------:R-:W-:Y:S01]  /*3940*/  ISETP.LT.OR P2, PT, R3.reuse, R227, P2 ;  /* 0x000000e30300720c */ /* 0x040fe20001741670 */
[----:B------:R-:W-:Y:S01]  /*3950*/  VIADD R16, R0, 0x21 ;  /* 0x0000002100107836 */ /* 0x000fe20000000000 */
[----:B------:R-:W-:-:S02]  /*3960*/  ISETP.LT.OR P3, PT, R3, R226, P3 ;  /* 0x000000e20300720c */ /* 0x000fc40001f61670 */
[C---:B------:R-:W-:Y:S02]  /*3970*/  ISETP.LT.OR P1, PT, R3.reuse, R229, P1 ;  /* 0x000000e50300720c */ /* 0x040fe40000f21670 */
[----:B------:R-:W-:Y:S01]  /*3980*/  ISETP.LT.OR P6, PT, R3, R228, P6 ;  /* 0x000000e40300720c */ /* 0x000fe200037c1670 */
[----:B------:R-:W-:Y:S01]  /*3990*/  VIADD R3, R0, 0x19 ;  /* 0x0000001900037836 */ /* 0x000fe20000000000 */
[----:B------:R-:W-:Y:S02]  /*39a0*/  FSEL R154, R36, -INF , !P2 ;  /* 0xff800000249a7808 */ /* 0x000fe40005000000 */
[----:B------:R-:W-:Y:S02]  /*39b0*/  FSEL R155, R38, -INF , !P3 ;  /* 0xff800000269b7808 */ /* 0x000fe40005800000 */
[C---:B------:R-:W-:Y:S02]  /*39c0*/  ISETP.GE.AND P2, PT, R3.reuse, R232, PT ;  /* 0x000000e80300720c */ /* 0x040fe40003f46270 */
[----:B------:R-:W-:-:S02]  /*39d0*/  ISETP.GE.AND P3, PT, R3, R230, PT ;  /* 0x000000e60300720c */ /* 0x000fc40003f66270 */
[----:B------:R-:W-:Y:S02]  /*39e0*/  FSEL R162, R51, -INF , !P5 ;  /* 0xff80000033a27808 */ /* 0x000fe40006800000 */
[CC--:B------:R-:W-:Y:S01]  /*39f0*/  ISETP.GE.AND P5, PT, R3.reuse, R233.reuse, PT ;  /* 0x000000e90300720c */ /* 0x0c0fe20003fa6270 */
[----:B------:R-:W-:Y:S01]  /*3a00*/  HMMA.16816.F32 R48, R12, R140, R96 ;  /* 0x0000008c0c30723c */ /* 0x000fe20000001860 */
[----:B------:R-:W-:Y:S02]  /*3a10*/  ISETP.GE.AND P0, PT, R24, R233, PT ;  /* 0x000000e91800720c */ /* 0x000fe40003f06270 */
[C---:B------:R-:W-:Y:S02]  /*3a20*/  ISETP.GE.AND P4, PT, R3.reuse, R231, PT ;  /* 0x000000e70300720c */ /* 0x040fe40003f86270 */
[C---:B------:R-:W-:Y:S02]  /*3a30*/  ISETP.LT.OR P2, PT, R3.reuse, R229, P2 ;  /* 0x000000e50300720c */ /* 0x040fe40001741670 */
[----:B------:R-:W-:-:S02]  /*3a40*/  ISETP.LT.OR P3, PT, R3, R228, P3 ;  /* 0x000000e40300720c */ /* 0x000fc40001f61670 */
[CC--:B------:R-:W-:Y:S02]  /*3a50*/  ISETP.LT.OR P5, PT, R3.reuse, R227.reuse, P5 ;  /* 0x000000e30300720c */ /* 0x0c0fe40002fa1670 */
[----:B------:R-:W-:Y:S01]  /*3a60*/  ISETP.LT.OR P4, PT, R3, R226, P4 ;  /* 0x000000e20300720c */ /* 0x000fe20002781670 */
[----:B------:R-:W-:Y:S01]  /*3a70*/  VIADD R3, R0, 0x28 ;  /* 0x0000002800037836 */ /* 0x000fe20000000000 */
[----:B------:R-:W-:Y:S02]  /*3a80*/  ISETP.LT.OR P0, PT, R24, R227, P0 ;  /* 0x000000e31800720c */ /* 0x000fe40000701670 */
[----:B------:R-:W-:Y:S02]  /*3a90*/  FSEL R80, R28, -INF , !P1 ;  /* 0xff8000001c507808 */ /* 0x000fe40004800000 */
[----:B------:R-:W-:Y:S02]  /*3aa0*/  FSEL R82, R30, -INF , !P6 ;  /* 0xff8000001e527808 */ /* 0x000fe40007000000 */
[----:B------:R-:W-:-:S02]  /*3ab0*/  FSEL R81, R29, -INF , !P2 ;  /* 0xff8000001d517808 */ /* 0x000fc40005000000 */
[----:B------:R-:W-:Y:S02]  /*3ac0*/  FSEL R83, R31, -INF , !P3 ;  /* 0xff8000001f537808 */ /* 0x000fe40005800000 */
[C---:B------:R-:W-:Y:S01]  /*3ad0*/  HMMA.16816.F32 R28, R4.reuse, R18, R68 ;  /* 0x00000012041c723c */ /* 0x040fe20000001844 */
[----:B------:R-:W-:Y:S02]  /*3ae0*/  FSEL R145, R37, -INF , !P5 ;  /* 0xff80000025917808 */ /* 0x000fe40006800000 */
[----:B------:R-:W-:Y:S02]  /*3af0*/  FSEL R147, R39, -INF , !P4 ;  /* 0xff80000027937808 */ /* 0x000fe40006000000 */
[----:B------:R-:W-:Y:S01]  /*3b00*/  FSEL R214, R44, -INF , !P0 ;  /* 0xff8000002cd67808 */ /* 0x000fe20004000000 */
[----:B-1----:R-:W-:Y:S01]  /*3b10*/  HMMA.16816.F32 R36, R4, R22, R64 ;  /* 0x000000160424723c */ /* 0x002fe20000001840 */
[C---:B------:R-:W-:Y:S02]  /*3b20*/  ISETP.GE.AND P3, PT, R16.reuse, R233, PT ;  /* 0x000000e91000720c */ /* 0x040fe40003f66270 */
[----:B------:R-:W-:-:S02]  /*3b30*/  ISETP.GE.AND P5, PT, R16, R231, PT ;  /* 0x000000e71000720c */ /* 0x000fc40003fa6270 */
[C---:B------:R-:W-:Y:S01]  /*3b40*/  ISETP.GE.AND P4, PT, R16.reuse, R232, PT ;  /* 0x000000e81000720c */ /* 0x040fe20003f86270 */
[----:B------:R-:W-:Y:S01]  /*3b50*/  HMMA.16816.F32 R48, R8, R20, R48 ;  /* 0x000000140830723c */ /* 0x000fe20000001830 */
[----:B------:R-:W-:Y:S02]  /*3b60*/  ISETP.GE.AND P0, PT, R16, R230, PT ;  /* 0x000000e61000720c */ /* 0x000fe40003f06270 */
[C---:B------:R-:W-:Y:S02]  /*3b70*/  ISETP.GE.AND P1, PT, R24.reuse, R231, PT ;  /* 0x000000e71800720c */ /* 0x040fe40003f26270 */
[C---:B------:R-:W-:Y:S02]  /*3b80*/  ISETP.GE.AND P6, PT, R24.reuse, R232, PT ;  /* 0x000000e81800720c */ /* 0x040fe40003fc6270 */
[----:B------:R-:W-:Y:S02]  /*3b90*/  ISETP.GE.AND P2, PT, R24, R230, PT ;  /* 0x000000e61800720c */ /* 0x000fe40003f46270 */
[----:B------:R-:W-:-:S02]  /*3ba0*/  ISETP.LT.OR P3, PT, R16, R227, P3 ;  /* 0x000000e31000720c */ /* 0x000fc40001f61670 */
[C---:B------:R-:W-:Y:S02]  /*3bb0*/  ISETP.LT.OR P5, PT, R16.reuse, R226, P5 ;  /* 0x000000e21000720c */ /* 0x040fe40002fa1670 */
[CC--:B------:R-:W-:Y:S02]  /*3bc0*/  ISETP.LT.OR P4, PT, R16.reuse, R229.reuse, P4 ;  /* 0x000000e51000720c */ /* 0x0c0fe40002781670 */
[----:B------:R-:W-:Y:S02]  /*3bd0*/  ISETP.LT.OR P0, PT, R16, R228, P0 ;  /* 0x000000e41000720c */ /* 0x000fe40000701670 */
[C---:B------:R-:W-:Y:S01]  /*3be0*/  ISETP.LT.OR P1, PT, R24.reuse, R226, P1 ;  /* 0x000000e21800720c */ /* 0x040fe20000f21670 */
[----:B------:R-:W-:Y:S01]  /*3bf0*/  HMMA.16816.F32 R16, R4, R20, R92 ;  /* 0x000000140410723c */ /* 0x000fe2000000185c */
[C---:B------:R-:W-:Y:S02]  /*3c00*/  ISETP.LT.OR P6, PT, R24.reuse, R229, P6 ;  /* 0x000000e51800720c */ /* 0x040fe400037c1670 */
[----:B------:R-:W-:-:S02]  /*3c10*/  ISETP.LT.OR P2, PT, R24, R228, P2 ;  /* 0x000000e41800720c */ /* 0x000fc40001741670 */
[----:B------:R-:W-:Y:S01]  /*3c20*/  FSEL R219, R46, -INF , !P1 ;  /* 0xff8000002edb7808 */ /* 0x000fe20004800000 */
[----:B------:R-:W-:Y:S01]  /*3c30*/  HMMA.16816.F32 R24, R12, R142, R116 ;  /* 0x0000008e0c18723c */ /* 0x000fe20000001874 */
[----:B------:R-:W-:Y:S02]  /*3c40*/  FSEL R179, R40, -INF , !P6 ;  /* 0xff80000028b37808 */ /* 0x000fe40007000000 */
[----:B------:R-:W-:Y:S02]  /*3c50*/  FSEL R191, R42, -INF , !P2 ;  /* 0xff8000002abf7808 */ /* 0x000fe40005000000 */
[----:B------:R-:W-:Y:S02]  /*3c60*/  FSEL R213, R45, -INF , !P3 ;  /* 0xff8000002dd57808 */ /* 0x000fe40005800000 */
[----:B------:R-:W-:Y:S01]  /*3c70*/  VIADD R12, R0, 0x29 ;  /* 0x00000029000c7836 */ /* 0x000fe20000000000 */
[C---:B------:R-:W-:Y:S02]  /*3c80*/  ISETP.GE.AND P1, PT, R3.reuse, R233, PT ;  /* 0x000000e90300720c */ /* 0x040fe40003f26270 */
[----:B------:R-:W-:-:S02]  /*3c90*/  ISETP.GE.AND P6, PT, R3, R231, PT ;  /* 0x000000e70300720c */ /* 0x000fc40003fc6270 */
[C---:B------:R-:W-:Y:S02]  /*3ca0*/  ISETP.GE.AND P2, PT, R3.reuse, R232, PT ;  /* 0x000000e80300720c */ /* 0x040fe40003f46270 */
[----:B------:R-:W-:Y:S02]  /*3cb0*/  ISETP.GE.AND P3, PT, R3, R230, PT ;  /* 0x000000e60300720c */ /* 0x000fe40003f66270 */
[----:B------:R-:W-:Y:S02]  /*3cc0*/  FSEL R190, R43, -INF , !P0 ;  /* 0xff8000002bbe7808 */ /* 0x000fe40004000000 */
[----:B------:R-:W-:Y:S02]  /*3cd0*/  ISETP.GE.AND P0, PT, R12, R232, PT ;  /* 0x000000e80c00720c */ /* 0x000fe40003f06270 */
[C---:B------:R-:W-:Y:S02]  /*3ce0*/  ISETP.LT.OR P1, PT, R3.reuse, R227, P1 ;  /* 0x000000e30300720c */ /* 0x040fe40000f21670 */
[----:B------:R-:W-:-:S02]  /*3cf0*/  ISETP.LT.OR P6, PT, R3, R226, P6 ;  /* 0x000000e20300720c */ /* 0x000fc400037c1670 */
[CC--:B------:R-:W-:Y:S01]  /*3d00*/  ISETP.LT.OR P2, PT, R3.reuse, R229.reuse, P2 ;  /* 0x000000e50300720c */ /* 0x0c0fe20001741670 */
[----:B------:R-:W-:Y:S01]  /*3d10*/  HMMA.16816.F32 R24, R8, R22, R24 ;  /* 0x000000160818723c */ /* 0x000fe20000001818 */
[----:B------:R-:W-:Y:S01]  /*3d20*/  ISETP.LT.OR P3, PT, R3, R228, P3 ;  /* 0x000000e40300720c */ /* 0x000fe20001f61670 */
[----:B------:R-:W-:Y:S01]  /*3d30*/  VIADD R3, R0, 0x30 ;  /* 0x0000003000037836 */ /* 0x000fe20000000000 */
[----:B------:R-:W-:Y:S02]  /*3d40*/  ISETP.LT.OR P0, PT, R12, R229, P0 ;  /* 0x000000e50c00720c */ /* 0x000fe40000701670 */
[----:B------:R-:W-:Y:S02]  /*3d50*/  FSEL R206, R34, -INF , !P6 ;  /* 0xff80000022ce7808 */ /* 0x000fe40007000000 */
        /* <DEDUP_REMOVED lines=8> */
[----:B------:R-:W-:Y:S02]  /*3de0*/  ISETP.GE.AND P3, PT, R3, R232, PT ;  /* 0x000000e80300720c */ /* 0x000fe40003f66270 */
[----:B------:R-:W-:Y:S02]  /*3df0*/  ISETP.GE.AND P5, PT, R12, R233, PT ;  /* 0x000000e90c00720c */ /* 0x000fe40003fa6270 */
[----:B------:R-:W-:Y:S02]  /*3e00*/  FSEL R237, R18, -INF , !P0 ;  /* 0xff80000012ed7808 */ /* 0x000fe40004000000 */
[----:B------:R-:W-:Y:S02]  /*3e10*/  PLOP3.LUT P0, PT, PT, PT, UP0, 0x80, 0x0 ;  /* 0x000000000000781c */ /* 0x000fe40003f0f008 */
[----:B------:R-:W-:Y:S02]  /*3e20*/  FSEL R178, R41, -INF , !P4 ;  /* 0xff80000029b27808 */ /* 0x000fe40006000000 */
[----:B------:R-:W-:-:S02]  /*3e30*/  FSEL R207, R32, -INF , !P1 ;  /* 0xff80000020cf7808 */ /* 0x000fc40004800000 */
[C---:B------:R-:W-:Y:S02]  /*3e40*/  ISETP.LT.OR P6, PT, R3.reuse, R227, P6 ;  /* 0x000000e30300720c */ /* 0x040fe400037c1670 */
[C---:B------:R-:W-:Y:S02]  /*3e50*/  ISETP.LT.OR P2, PT, R3.reuse, R226, P2 ;  /* 0x000000e20300720c */ /* 0x040fe40001741670 */
[----:B------:R-:W-:Y:S01]  /*3e60*/  ISETP.LT.OR P3, PT, R3, R229, P3 ;  /* 0x000000e50300720c */ /* 0x000fe20001f61670 */
[----:B------:R-:W-:Y:S01]  /*3e70*/  VIADD R3, R0, 0x31 ;  /* 0x0000003100037836 */ /* 0x000fe20000000000 */
[C---:B------:R-:W-:Y:S02]  /*3e80*/  ISETP.GE.AND P4, PT, R12.reuse, R231, PT ;  /* 0x000000e70c00720c */ /* 0x040fe40003f86270 */
[C---:B------:R-:W-:Y:S02]  /*3e90*/  ISETP.GE.AND P1, PT, R12.reuse, R230, PT ;  /* 0x000000e60c00720c */ /* 0x040fe40003f26270 */
[----:B------:R-:W-:-:S02]  /*3ea0*/  ISETP.LT.OR P5, PT, R12, R227, P5 ;  /* 0x000000e30c00720c */ /* 0x000fc40002fa1670 */
[C---:B------:R-:W-:Y:S02]  /*3eb0*/  ISETP.LT.OR P4, PT, R12.reuse, R226, P4 ;  /* 0x000000e20c00720c */ /* 0x040fe40002781670 */
[----:B------:R-:W-:Y:S02]  /*3ec0*/  ISETP.LT.OR P1, PT, R12, R228, P1 ;  /* 0x000000e40c00720c */ /* 0x000fe40000f21670 */
[----:B------:R-:W-:Y:S02]  /*3ed0*/  FSEL R204, R33, -INF , !P5 ;  /* 0xff80000021cc7808 */ /* 0x000fe40006800000 */
[----:B------:R-:W-:Y:S02]  /*3ee0*/  FSEL R215, R16, -INF , !P3 ;  /* 0xff80000010d77808 */ /* 0x000fe40005800000 */
[C---:B------:R-:W-:Y:S02]  /*3ef0*/  ISETP.GE.AND P5, PT, R3.reuse, R232, PT ;  /* 0x000000e80300720c */ /* 0x040fe40003fa6270 */
[----:B------:R-:W-:-:S02]  /*3f00*/  ISETP.GE.AND P3, PT, R3, R230, PT ;  /* 0x000000e60300720c */ /* 0x000fc40003f66270 */
[----:B------:R-:W-:Y:S02]  /*3f10*/  FSEL R189, R31, -INF , !P1 ;  /* 0xff8000001fbd7808 */ /* 0x000fe40004800000 */
[----:B------:R-:W-:Y:S02]  /*3f20*/  FSEL R205, R35, -INF , !P4 ;  /* 0xff80000023cd7808 */ /* 0x000fe40006000000 */
[C---:B------:R-:W-:Y:S02]  /*3f30*/  ISETP.GE.AND P1, PT, R3.reuse, R233, PT ;  /* 0x000000e90300720c */ /* 0x040fe40003f26270 */
[C---:B------:R-:W-:Y:S02]  /*3f40*/  ISETP.GE.AND P4, PT, R3.reuse, R231, PT ;  /* 0x000000e70300720c */ /* 0x040fe40003f86270 */
[C---:B------:R-:W-:Y:S02]  /*3f50*/  ISETP.LT.OR P5, PT, R3.reuse, R229, P5 ;  /* 0x000000e50300720c */ /* 0x040fe40002fa1670 */
[----:B------:R-:W-:-:S02]  /*3f60*/  ISETP.LT.OR P3, PT, R3, R228, P3 ;  /* 0x000000e40300720c */ /* 0x000fc40001f61670 */
[C---:B------:R-:W-:Y:S02]  /*3f70*/  ISETP.LT.OR P1, PT, R3.reuse, R227, P1 ;  /* 0x000000e30300720c */ /* 0x040fe40000f21670 */
[----:B------:R-:W-:Y:S02]  /*3f80*/  ISETP.LT.OR P4, PT, R3, R226, P4 ;  /* 0x000000e20300720c */ /* 0x000fe40002781670 */
[----:B------:R-:W-:Y:S02]  /*3f90*/  FSEL R212, R17, -INF , !P5 ;  /* 0xff80000011d47808 */ /* 0x000fe40006800000 */
[----:B------:R-:W-:Y:S01]  /*3fa0*/  FSEL R235, R19, -INF , !P3 ;  /* 0xff80000013eb7808 */ /* 0x000fe20005800000 */
[----:B------:R-:W-:Y:S08]  /*3fb0*/  @!P0 BRA `(.L_x_796) ;  /* 0x0000000000608947 */ /* 0x000ff00003800000 */
[----:B------:R-:W-:-:S04]  /*3fc0*/  UIADD3 UR11, UR39, -0x2, URZ ;  /* 0xfffffffe270b7890 */ /* 0x000fc8000fffe03f */
[----:B------:R-:W-:Y:S02]  /*3fd0*/  USHF.R.S32.HI UR10, URZ, 0x1f, UR11 ;  /* 0x0000001f3f0a7899 */ /* 0x000fe4000801140b */
[----:B------:R-:W-:Y:S01]  /*3fe0*/  UIMAD UR5, UR25, UR11, URZ ;  /* 0x0000000b190572a4 */ /* 0x000fe2000f8e023f */
[----:B------:R-:W-:-:S03]  /*3ff0*/  IMAD.U32 R3, RZ, RZ, UR11 ;  /* 0x0000000bff037e24 */ /* 0x000fc6000f8e00ff */
[----:B------:R-:W-:Y:S01]  /*4000*/  UIMAD UR5, UR10, UR26, UR5 ;  /* 0x0000001a0a0572a4 */ /* 0x000fe2000f8e0205 */
[----:B------:R-:W-:Y:S01]  /*4010*/  IMAD.WIDE.U32 R6, R3, UR26, R156 ;  /* 0x0000001a03067c25 */ /* 0x000fe2000f8e009c */
[----:B------:R-:W-:Y:S01]  /*4020*/  MOV R3, UR15 ;  /* 0x0000000f00037c02 */ /* 0x000fe20008000f00 */
[----:B------:R-:W-:-:S03]  /*4030*/  ULDC.64 UR10, c[0x0][0x218] ;  /* 0x00008600000a7ab9 */ /* 0x000fc60000000a00 */
[----:B------:R-:W-:Y:S01]  /*4040*/  VIADD R5, R7, UR5 ;  /* 0x0000000507057c36 */ /* 0x000fe20008000000 */
[----:B------:R-:W-:Y:S01]  /*4050*/  LEA R4, P3, R6, UR10, 0x1 ;  /* 0x0000000a06047c11 */ /* 0x000fe2000f8608ff */
[----:B------:R-:W-:-:S03]  /*4060*/  IMAD.U32 R7, RZ, RZ, UR14 ;  /* 0x0000000eff077e24 */ /* 0x000fc6000f8e00ff */
        /* <DEDUP_REMOVED lines=13> */
.L_x_796:
[----:B-1----:R-:W-:Y:S01]  /*4140*/  FMNMX.FTZ R4, R54, R55, !PT ;  /* 0x0000003736047209 */ /* 0x002fe20007810000 */
[----:B------:R-:W-:Y:S01]  /*4150*/  VIADD R3, R0, 0x38 ;  /* 0x0000003800037836 */ /* 0x000fe20000000000 */
[----:B------:R-:W-:Y:S01]  /*4160*/  FSEL R239, R48, -INF , !P6 ;  /* 0xff80000030ef7808 */ /* 0x000fe20007000000 */
[----:B------:R-:W-:Y:S01]  /*4170*/  VIADD R15, R0, 0x39 ;  /* 0x00000039000f7836 */ /* 0x000fe20000000000 */
[----:B------:R-:W-:Y:S01]  /*4180*/  FMNMX.FTZ R0, R52, R4, !PT ;  /* 0x0000000434007209 */ /* 0x000fe20007810000 */
[----:B------:R-:W-:Y:S01]  /*4190*/  VIADD R5, R151, 0x4 ;  /* 0x0000000497057836 */ /* 0x000fe20000000000 */
[----:B------:R-:W-:Y:S01]  /*41a0*/  ISETP.GE.AND P3, PT, R3, R232, PT ;  /* 0x000000e80300720c */ /* 0x000fe20003f66270 */
[----:B------:R-:W-:Y:S01]  /*41b0*/  USHF.L.U32 UR5, UR31, 0x1, URZ ;  /* 0x000000011f057899 */ /* 0x000fe2000800063f */
[----:B------:R-:W-:Y:S01]  /*41c0*/  FMNMX.FTZ R0, R53, R0, !PT ;  /* 0x0000000035007209 */ /* 0x000fe20007810000 */
[----:B------:R-:W-:Y:S01]  /*41d0*/  IMAD.WIDE.U32 R132, R5, -0x326172a9, RZ ;  /* 0xcd9e8d5705847825 */ /* 0x000fe200078e00ff */
[----:B------:R-:W-:Y:S01]  /*41e0*/  ISETP.GE.AND P5, PT, R15, R232, PT ;  /* 0x000000e80f00720c */ /* 0x000fe20003fa6270 */
[----:B------:R1:W-:Y:S01]  /*41f0*/  STL [R1+0x48], R5 ;  /* 0x0000480501007387 */ /* 0x0003e20000100800 */
[----:B------:R-:W-:Y:S01]  /*4200*/  FMNMX.FTZ R0, R58, R0, !PT ;  /* 0x000000003a007209 */ /* 0x000fe20007810000 */
[----:B------:R-:W-:Y:S01]  /*4210*/  IMAD.WIDE.U32 R152, R152, -0x2daee0ad, RZ ;  /* 0xd2511f5398987825 */ /* 0x000fe200078e00ff */
[-C--:B------:R-:W-:Y:S01]  /*4220*/  ISETP.LT.OR P3, PT, R3, R229.reuse, P3 ;  /* 0x000000e50300720c */ /* 0x080fe20001f61670 */
[----:B------:R-:W-:Y:S01]  /*4230*/  UIADD3 UR21, UR37, -0x4498517b, URZ ;  /* 0xbb67ae8525157890 */ /* 0x000fe2000fffe03f */
[----:B------:R-:W-:Y:S01]  /*4240*/  ISETP.LT.OR P5, PT, R15, R229, P5 ;  /* 0x000000e50f00720c */ /* 0x000fe20002fa1670 */
[----:B------:R-:W-:Y:S01]  /*4250*/  UIADD3 UR22, UR36, -0x61c88647, URZ ;  /* 0x9e3779b924167890 */ /* 0x000fe2000fffe03f */
[----:B------:R-:W-:Y:S01]  /*4260*/  FMNMX.FTZ R0, R59, R0, !PT ;  /* 0x000000003b007209 */ /* 0x000fe20007810000 */
[----:B------:R-:W-:Y:S01]  /*4270*/  IMAD.WIDE.U32 R248, R151, -0x326172a9, RZ ;  /* 0xcd9e8d5797f87825 */ /* 0x000fe200078e00ff */
[----:B------:R-:W-:Y:S01]  /*4280*/  FSEL R208, R36, -INF , !P3 ;  /* 0xff80000024d07808 */ /* 0x000fe20005800000 */
[----:B------:R-:W-:Y:S01]  /*4290*/  UIADD3 UR20, UR36, 0x3c6ef372, URZ ;  /* 0x3c6ef37224147890 */ /* 0x000fe2000fffe03f */
[----:B------:R-:W-:Y:S01]  /*42a0*/  FSEL R211, R37, -INF , !P5 ;  /* 0xff80000025d37808 */ /* 0x000fe20006800000 */
[----:B------:R-:W-:Y:S01]  /*42b0*/  UIADD3 UR19, UR37, 0x76cf5d0a, URZ ;  /* 0x76cf5d0a25137890 */ /* 0x000fe2000fffe03f */
[C---:B------:R-:W-:Y:S01]  /*42c0*/  ISETP.GE.AND P6, PT, R3.reuse, R233, PT ;  /* 0x000000e90300720c */ /* 0x040fe20003fc6270 */
[----:B------:R-:W-:Y:S01]  /*42d0*/  UIADD3 UR17, UR37, 0x32370b8f, URZ ;  /* 0x32370b8f25117890 */ /* 0x000fe2000fffe03f */
[C---:B------:R-:W-:Y:S01]  /*42e0*/  ISETP.GE.AND P3, PT, R3.reuse, R231, PT ;  /* 0x000000e70300720c */ /* 0x040fe20003f66270 */
[----:B------:R-:W-:Y:S01]  /*42f0*/  UIADD3 UR18, UR36, -0x255992d5, URZ ;  /* 0xdaa66d2b24127890 */ /* 0x000fe2000fffe03f */
[C---:B------:R-:W-:Y:S01]  /*4300*/  ISETP.GE.AND P5, PT, R3.reuse, R230, PT ;  /* 0x000000e60300720c */ /* 0x040fe20003fa6270 */
[----:B------:R-:W-:Y:S01]  /*4310*/  UIADD3 UR16, UR36, 0x78dde6e4, URZ ;  /* 0x78dde6e424107890 */ /* 0x000fe2000fffe03f */
[----:B------:R-:W-:Y:S01]  /*4320*/  FMNMX.FTZ R0, R80, R0, !PT ;  /* 0x0000000050007209 */ /* 0x000fe20007810000 */
[----:B------:R-:W-:Y:S01]  /*4330*/  UIADD3 UR15, UR37, -0x126145ec, URZ ;  /* 0xed9eba14250f7890 */ /* 0x000fe2000fffe03f */
[C---:B------:R-:W-:Y:S01]  /*4340*/  ISETP.LT.OR P6, PT, R3.reuse, R227, P6 ;  /* 0x000000e30300720c */ /* 0x040fe200037c1670 */
[----:B------:R-:W-:Y:S01]  /*4350*/  UIADD3 UR13, UR37, -0x56f99767, URZ ;  /* 0xa9066899250d7890 */ /* 0x000fe2000fffe03f */
[C---:B------:R-:W-:Y:S01]  /*4360*/  ISETP.LT.OR P3, PT, R3.reuse, R226, P3 ;  /* 0x000000e20300720c */ /* 0x040fe20001f61670 */
[----:B------:R-:W-:Y:S01]  /*4370*/  UIADD3 UR14, UR36, 0x1715609d, URZ ;  /* 0x1715609d240e7890 */ /* 0x000fe2000fffe03f */
[----:B------:R-:W-:Y:S01]  /*4380*/  ISETP.LT.OR P5, PT, R3, R228, P5 ;  /* 0x000000e40300720c */ /* 0x000fe20002fa1670 */
[----:B-1----:R-:W-:Y:S01]  /*4390*/  IMAD.U32 R5, RZ, RZ, UR5 ;  /* 0x00000005ff057e24 */ /* 0x002fe2000f8e00ff */
[----:B------:R-:W-:Y:S01]  /*43a0*/  LOP3.LUT R11, R150, UR36, RZ, 0x3c, !PT ;  /* 0x00000024960b7c12 */ /* 0x000fe2000f8e3cff */
[----:B------:R-:W-:Y:S01]  /*43b0*/  UIADD3 UR23, UR36, -0x4ab325aa, URZ ;  /* 0xb54cda5624177890 */ /* 0x000fe2000fffe03f */
[----:B------:R-:W-:Y:S01]  /*43c0*/  FMNMX.FTZ R3, R81, R0, !PT ;  /* 0x0000000051037209 */ /* 0x000fe20007810000 */
[----:B------:R-:W-:Y:S01]  /*43d0*/  ULDC UR40, c[0x0][0x2ec] ;  /* 0x0000bb0000287ab9 */ /* 0x000fe20000000800 */
[----:B------:R-:W-:Y:S01]  /*43e0*/  FMNMX.FTZ R0, R61, R60, !PT ;  /* 0x0000003c3d007209 */ /* 0x000fe20007810000 */
[----:B------:R1:W-:Y:S01]  /*43f0*/  STL [R1+0x20], R11 ;  /* 0x0000200b01007387 */ /* 0x0003e20000100800 */
[----:B------:R-:W-:Y:S01]  /*4400*/  LOP3.LUT R4, R133, R11, RZ, 0x3c, !PT ;  /* 0x0000000b85047212 */ /* 0x000fe200078e3cff */
[----:B------:R-:W2:Y:S01]  /*4410*/  LDC.U8 R18, c[0x0][0x388] ;  /* 0x0000e200ff127b82 */ /* 0x000ea20000000000 */
[----:B------:R-:W-:Y:S01]  /*4420*/  FMNMX.FTZ R3, R179, R3, !PT ;  /* 0x00000003b3037209 */ /* 0x000fe20007810000 */
[----:B------:R-:W-:Y:S01]  /*4430*/  UIADD3 UR32, UR37, 0x646e171e, URZ ;  /* 0x646e171e25207890 */ /* 0x000fe2000fffe03f */
[----:B------:R-:W-:Y:S01]  /*4440*/  FMNMX.FTZ R0, R56, R0, !PT ;  /* 0x0000000038007209 */ /* 0x000fe20007810000 */
[----:B------:R-:W-:Y:S01]  /*4450*/  IMAD.WIDE.U32 R106, R4, -0x2daee0ad, RZ ;  /* 0xd2511f53046a7825 */ /* 0x000fe200078e00ff */
[----:B------:R-:W-:Y:S01]  /*4460*/  FMNMX.FTZ R3, R178, R3, !PT ;  /* 0x00000003b2037209 */ /* 0x000fe20007810000 */
[----:B------:R-:W-:Y:S01]  /*4470*/  UIADD3 UR5, UR5, 0x1, URZ ;  /* 0x0000000105057890 */ /* 0x000fe2000fffe03f */
[----:B------:R-:W-:-:S02]  /*4480*/  FMNMX.FTZ R4, R57, R0, !PT ;  /* 0x0000000039047209 */ /* 0x000fc40007810000 */
[----:B------:R-:W-:Y:S02]  /*4490*/  FMNMX.FTZ R3, R176, R3, !PT ;  /* 0x00000003b0037209 */ /* 0x000fe40007810000 */
[----:B------:R-:W-:Y:S02]  /*44a0*/  LOP3.LUT R0, R153, UR37, R5, 0x96, !PT ;  /* 0x0000002599007c12 */ /* 0x000fe4000f8e9605 */
[----:B------:R-:W-:Y:S02]  /*44b0*/  FMNMX.FTZ R4, R88, R4, !PT ;  /* 0x0000000458047209 */ /* 0x000fe40007810000 */
[----:B------:R-:W-:Y:S01]  /*44c0*/  FMNMX.FTZ R3, R177, R3, !PT ;  /* 0x00000003b1037209 */ /* 0x000fe20007810000 */
[----:B------:R-:W-:Y:S01]  /*44d0*/  IMAD.WIDE.U32 R6, R0, -0x326172a9, RZ ;  /* 0xcd9e8d5700067825 */ /* 0x000fe200078e00ff */
[----:B------:R-:W-:Y:S02]  /*44e0*/  FMNMX.FTZ R0, R89, R4, !PT ;  /* 0x0000000459007209 */ /* 0x000fe40007810000 */
[----:B------:R-:W-:-:S02]  /*44f0*/  FMNMX.FTZ R3, R215, R3, !PT ;  /* 0x00000003d7037209 */ /* 0x000fc40007810000 */
[----:B------:R-:W-:Y:S02]  /*4500*/  FMNMX.FTZ R4, R82, R0, !PT ;  /* 0x0000000052047209 */ /* 0x000fe40007810000 */
        /* <DEDUP_REMOVED lines=14> */
[----:B------:R-:W-:Y:S02]  /*45f0*/  FMNMX.FTZ R0, R188, R0, !PT ;  /* 0x00000000bc007209 */ /* 0x000fe40007810000 */
[----:B------:R-:W-:Y:S01]  /*4600*/  LOP3.LUT R5, R5, UR19, R106, 0x96, !PT ;  /* 0x0000001305057c12 */ /* 0x000fe2000f8e966a */
[----:B------:R-:W-:Y:S01]  /*4610*/  IMAD.WIDE.U32 R8, R9, -0x2daee0ad, RZ ;  /* 0xd2511f5309087825 */ /* 0x000fe200078e00ff */
[----:B------:R-:W-:-:S02]  /*4620*/  FMNMX.FTZ R0, R189, R0, !PT ;  /* 0x00000000bd007209 */ /* 0x000fc40007810000 */
[----:B------:R-:W-:Y:S02]  /*4630*/  LOP3.LUT R3, R135, UR21, R152, 0x96, !PT ;  /* 0x0000001587037c12 */ /* 0x000fe4000f8e9698 */
[----:B------:R-:W-:Y:S02]  /*4640*/  FSEL R209, R38, -INF , !P5 ;  /* 0xff80000026d17808 */ /* 0x000fe40006800000 */
[----:B------:R-:W-:Y:S01]  /*4650*/  ISETP.GE.AND P5, PT, R15, R230, PT ;  /* 0x000000e60f00720c */ /* 0x000fe20003fa6270 */
[----:B------:R-:W-:Y:S01]  /*4660*/  IMAD.WIDE.U32 R98, R3, -0x326172a9, RZ ;  /* 0xcd9e8d5703627825 */ /* 0x000fe200078e00ff */
[----:B------:R-:W-:Y:S02]  /*4670*/  FMNMX.FTZ R0, R237, R0, !PT ;  /* 0x00000000ed007209 */ /* 0x000fe40007810000 */
[----:B------:R-:W-:Y:S01]  /*4680*/  LOP3.LUT R10, R9, UR17, R4, 0x96, !PT ;  /* 0x00000011090a7c12 */ /* 0x000fe2000f8e9604 */
[----:B------:R-:W-:Y:S01]  /*4690*/  IMAD.WIDE.U32 R4, R5, -0x326172a9, RZ ;  /* 0xcd9e8d5705047825 */ /* 0x000fe200078e00ff */
[----:B------:R-:W-:-:S02]  /*46a0*/  ISETP.LT.OR P5, PT, R15, R228, P5 ;  /* 0x000000e40f00720c */ /* 0x000fc40002fa1670 */
[----:B------:R-:W-:Y:S01]  /*46b0*/  FMNMX.FTZ R0, R235, R0, !PT ;  /* 0x00000000eb007209 */ /* 0x000fe20007810000 */
[----:B-1----:R-:W-:Y:S01]  /*46c0*/  IMAD.WIDE.U32 R10, R10, -0x326172a9, RZ ;  /* 0xcd9e8d570a0a7825 */ /* 0x002fe200078e00ff */
[----:B------:R-:W-:Y:S02]  /*46d0*/  LOP3.LUT R7, R7, UR22, R248, 0x96, !PT ;  /* 0x0000001607077c12 */ /* 0x000fe4000f8e96f8 */
[----:B------:R-:W-:Y:S02]  /*46e0*/  LOP3.LUT R9, R99, UR20, R6, 0x96, !PT ;  /* 0x0000001463097c12 */ /* 0x000fe4000f8e9606 */
[----:B------:R-:W-:Y:S01]  /*46f0*/  LOP3.LUT R3, R5, UR18, R22, 0x96, !PT ;  /* 0x0000001205037c12 */ /* 0x000fe2000f8e9616 */
[----:B------:R-:W-:Y:S01]  /*4700*/  IMAD.WIDE.U32 R6, R7, -0x2daee0ad, RZ ;  /* 0xd2511f5307067825 */ /* 0x000fe200078e00ff */
[----:B------:R-:W-:Y:S02]  /*4710*/  FSEL R210, R39, -INF , !P5 ;  /* 0xff80000027d27808 */ /* 0x000fe40006800000 */
[----:B------:R-:W-:Y:S01]  /*4720*/  FMNMX.FTZ R5, R209, R0, !PT ;  /* 0x00000000d1057209 */ /* 0x000fe20007810000 */
[----:B------:R-:W-:Y:S01]  /*4730*/  IMAD.WIDE.U32 R96, R9, -0x2daee0ad, RZ ;  /* 0xd2511f5309607825 */ /* 0x000fe200078e00ff */
[----:B------:R-:W-:-:S02]  /*4740*/  LOP3.LUT R0, R11, UR16, R4, 0x96, !PT ;  /* 0x000000100b007c12 */ /* 0x000fc4000f8e9604 */
[----:B------:R-:W-:Y:S01]  /*4750*/  FMNMX.FTZ R13, R210, R5, !PT ;  /* 0x00000005d20d7209 */ /* 0x000fe20007810000 */
[----:B------:R-:W-:Y:S01]  /*4760*/  IMAD.WIDE.U32 R4, R3, -0x2daee0ad, RZ ;  /* 0xd2511f5303047825 */ /* 0x000fe200078e00ff */
[----:B---3--:R-:W-:Y:S02]  /*4770*/  FMNMX.FTZ R11, R12, R14, !PT ;  /* 0x0000000e0c0b7209 */ /* 0x008fe40007810000 */
[----:B------:R-:W-:Y:S01]  /*4780*/  LOP3.LUT R7, R7, UR19, R134, 0x96, !PT ;  /* 0x0000001307077c12 */ /* 0x000fe2000f8e9686 */
[----:B------:R-:W-:Y:S01]  /*4790*/  IMAD.WIDE.U32 R20, R0, -0x2daee0ad, RZ ;  /* 0xd2511f5300147825 */ /* 0x000fe200078e00ff */
[----:B------:R-:W-:Y:S01]  /*47a0*/  LOP3.LUT R6, R97, UR17, R6, 0x96, !PT ;  /* 0x0000001161067c12 */ /* 0x000fe2000f8e9606 */
[----:B------:R-:W1:Y:S01]  /*47b0*/  SHFL.BFLY PT, R14, R11, 0x1, 0x1f ;  /* 0x0c201f000b0e7f89 */ /* 0x000e6200000e0000 */
[----:B------:R-:W-:Y:S01]  /*47c0*/  LOP3.LUT R3, R5, UR15, R8, 0x96, !PT ;  /* 0x0000000f05037c12 */ /* 0x000fe2000f8e9608 */
[----:B------:R-:W-:Y:S01]  /*47d0*/  IMAD.WIDE.U32 R8, R7, -0x326172a9, RZ ;  /* 0xcd9e8d5707087825 */ /* 0x000fe200078e00ff */
[----:B------:R-:W-:Y:S01]  /*47e0*/  LOP3.LUT R0, R21, UR13, R4, 0x96, !PT ;  /* 0x0000000d15007c12 */ /* 0x000fe2000f8e9604 */
[----:B------:R-:W3:Y:S01]  /*47f0*/  SHFL.BFLY PT, R12, R13, 0x2, 0x1f ;  /* 0x0c401f000d0c7f89 */ /* 0x000ee200000e0000 */
[----:B------:R-:W-:Y:S01]  /*4800*/  FSEL R107, R49, -INF , !P1 ;  /* 0xff800000316b7808 */ /* 0x000fe20004800000 */
[----:B------:R-:W-:Y:S01]  /*4810*/  IMAD.WIDE.U32 R100, R6, -0x326172a9, RZ ;  /* 0xcd9e8d5706647825 */ /* 0x000fe200078e00ff */
[----:B------:R-:W-:-:S02]  /*4820*/  LOP3.LUT R19, R9, UR18, R98, 0x96, !PT ;  /* 0x0000001209137c12 */ /* 0x000fc4000f8e9662 */
[----:B------:R-:W-:Y:S01]  /*4830*/  ISETP.GE.AND P5, PT, R15, R233, PT ;  /* 0x000000e90f00720c */ /* 0x000fe20003fa6270 */
[----:B------:R-:W-:Y:S01]  /*4840*/  IMAD.WIDE.U32 R6, R3, -0x326172a9, RZ ;  /* 0xcd9e8d5703067825 */ /* 0x000fe200078e00ff */
[----:B------:R-:W-:Y:S02]  /*4850*/  LOP3.LUT R21, R101, UR16, R8, 0x96, !PT ;  /* 0x0000001065157c12 */ /* 0x000fe4000f8e9608 */
[----:B------:R-:W-:Y:S01]  /*4860*/  FSEL R238, R50, -INF , !P2 ;  /* 0xff80000032ee7808 */ /* 0x000fe20005000000 */
[----:B------:R-:W-:Y:S01]  /*4870*/  IMAD.WIDE.U32 R4, R0, -0x326172a9, RZ ;  /* 0xcd9e8d5700047825 */ /* 0x000fe200078e00ff */
[----:B------:R-:W-:Y:S02]  /*4880*/  LOP3.LUT R17, R7, UR14, R10, 0x96, !PT ;  /* 0x0000000e07117c12 */ /* 0x000fe4000f8e960a */
[----:B------:R-:W-:Y:S01]  /*4890*/  FMNMX.FTZ R7, R90, R91, !PT ;  /* 0x0000005b5a077209 */ /* 0x000fe20007810000 */
[----:B------:R-:W-:Y:S01]  /*48a0*/  IMAD.IADD R0, R148, 0x1, R146 ;  /* 0x0000000194007824 */ /* 0x000fe200078e0292 */
[----:B------:R-:W-:Y:S01]  /*48b0*/  LOP3.LUT R3, R5, UR23, R6, 0x96, !PT ;  /* 0x0000001705037c12 */ /* 0x000fe2000f8e9606 */
[----:B--2---:R-:W-:Y:S01]  /*48c0*/  IMAD R97, R18, 0x10000, R18 ;  /* 0x0001000012617824 */ /* 0x004fe200078e0212 */
[----:B------:R-:W-:-:S02]  /*48d0*/  FMNMX.FTZ R6, R139, R144, !PT ;  /* 0x000000908b067209 */ /* 0x000fc40007810000 */
[----:B------:R-:W-:Y:S02]  /*48e0*/  FMNMX.FTZ R7, R136, R7, !PT ;  /* 0x0000000788077209 */ /* 0x000fe40007810000 */
[----:B------:R-:W-:Y:S02]  /*48f0*/  FMNMX.FTZ R6, R138, R6, !PT ;  /* 0x000000068a067209 */ /* 0x000fe40007810000 */
[----:B------:R-:W-:Y:S02]  /*4900*/  FMNMX.FTZ R7, R105, R7, !PT ;  /* 0x0000000769077209 */ /* 0x000fe40007810000 */
[----:B------:R-:W-:Y:S02]  /*4910*/  LOP3.LUT R10, R4, 0xffff, RZ, 0xc0, !PT ;  /* 0x0000ffff040a7812 */ /* 0x000fe400078ec0ff */
[----:B------:R-:W-:Y:S02]  /*4920*/  FMNMX.FTZ R5, R137, R6, !PT ;  /* 0x0000000689057209 */ /* 0x000fe40007810000 */
[----:B------:R-:W-:-:S02]  /*4930*/  FMNMX.FTZ R6, R161, R7, !PT ;  /* 0x00000007a1067209 */ /* 0x000fc40007810000 */
[----:B-1----:R-:W-:Y:S02]  /*4940*/  FMNMX.FTZ R102, R11, R14, !PT ;  /* 0x0000000e0b667209 */ /* 0x002fe40007810000 */
[----:B------:R-:W-:Y:S02]  /*4950*/  FMNMX.FTZ R7, R163, R5, !PT ;  /* 0x00000005a3077209 */ /* 0x000fe40007810000 */
[----:B---3--:R-:W-:Y:S02]  /*4960*/  FMNMX.FTZ R8, R13, R12, !PT ;  /* 0x0000000c0d087209 */ /* 0x008fe40007810000 */
[----:B------:R-:W-:Y:S01]  /*4970*/  FMNMX.FTZ R5, R160, R6, !PT ;  /* 0x00000006a0057209 */ /* 0x000fe20007810000 */
[C---:B------:R-:W-:Y:S01]  /*4980*/  FMUL.FTZ R6, R102.reuse, UR40 ;  /* 0x0000002866067c20 */ /* 0x040fe20008410000 */
[----:B------:R-:W-:Y:S01]  /*4990*/  FSETP.NEU.FTZ.AND P1, PT, R102, -INF , PT ;  /* 0xff8000006600780b */ /* 0x000fe20003f3d000 */
[----:B------:R-:W1:Y:S01]  /*49a0*/  SHFL.BFLY PT, R9, R8, 0x1, 0x1f ;  /* 0x0c201f0008097f89 */ /* 0x000e6200000e0000 */
[----:B------:R-:W-:-:S02]  /*49b0*/  FMNMX.FTZ R5, R154, R5, !PT ;  /* 0x000000059a057209 */ /* 0x000fc40007810000 */
[----:B------:R-:W-:Y:S02]  /*49c0*/  LOP3.LUT R14, R4, 0xff, RZ, 0xc0, !PT ;  /* 0x000000ff040e7812 */ /* 0x000fe400078ec0ff */
[--C-:B------:R-:W-:Y:S02]  /*49d0*/  SHF.R.U32.HI R11, RZ, 0x10, R4.reuse ;  /* 0x00000010ff0b7819 */ /* 0x100fe40000011604 */
[----:B------:R-:W-:Y:S02]  /*49e0*/  SHF.R.U32.HI R12, RZ, 0x18, R4 ;  /* 0x00000018ff0c7819 */ /* 0x000fe40000011604 */
[----:B------:R-:W-:Y:S02]  /*49f0*/  FMNMX.FTZ R4, R162, R7, !PT ;  /* 0x00000007a2047209 */ /* 0x000fe40007810000 */
[----:B------:R-:W-:Y:S02]  /*4a00*/  FMNMX.FTZ R5, R145, R5, !PT ;  /* 0x0000000591057209 */ /* 0x000fe40007810000 */
[----:B------:R-:W-:-:S02]  /*4a10*/  FSEL R16, R6, RZ, P1 ;  /* 0x000000ff06107208 */ /* 0x000fc40000800000 */
[----:B------:R-:W-:Y:S02]  /*4a20*/  FMNMX.FTZ R4, R155, R4, !PT ;  /* 0x000000049b047209 */ /* 0x000fe40007810000 */
[----:B------:R-:W-:Y:S01]  /*4a30*/  FMNMX.FTZ R5, R214, R5, !PT ;  /* 0x00000005d6057209 */ /* 0x000fe20007810000 */
[----:B------:R-:W-:Y:S01]  /*4a40*/  FFMA.FTZ R6, R54, UR40, -R16 ;  /* 0x0000002836067c23 */ /* 0x000fe20008010810 */
[----:B------:R-:W-:Y:S02]  /*4a50*/  FMNMX.FTZ R4, R147, R4, !PT ;  /* 0x0000000493047209 */ /* 0x000fe40007810000 */
[----:B------:R-:W-:Y:S01]  /*4a60*/  FMNMX.FTZ R5, R213, R5, !PT ;  /* 0x00000005d5057209 */ /* 0x000fe20007810000 */
[----:B------:R2:W-:Y:S01]  /*4a70*/  MUFU.EX2 R242, R6 ;  /* 0x0000000600f27308 */ /* 0x0005e20000000800 */
[----:B------:R-:W-:Y:S02]  /*4a80*/  FMNMX.FTZ R4, R219, R4, !PT ;  /* 0x00000004db047209 */ /* 0x000fe40007810000 */
[----:B------:R-:W-:-:S02]  /*4a90*/  FMNMX.FTZ R5, R207, R5, !PT ;  /* 0x00000005cf057209 */ /* 0x000fc40007810000 */
[----:B------:R-:W-:Y:S02]  /*4aa0*/  FMNMX.FTZ R4, R217, R4, !PT ;  /* 0x00000004d9047209 */ /* 0x000fe40007810000 */
[----:B-1----:R-:W-:Y:S02]  /*4ab0*/  FMNMX.FTZ R101, R8, R9, !PT ;  /* 0x0000000908657209 */ /* 0x002fe40007810000 */
[C---:B------:R-:W-:Y:S02]  /*4ac0*/  ISETP.LT.OR P5, PT, R15.reuse, R227, P5 ;  /* 0x000000e30f00720c */ /* 0x040fe40002fa1670 */
[----:B------:R-:W-:Y:S02]  /*4ad0*/  FSEL R133, R24, -INF , !P6 ;  /* 0xff80000018857808 */ /* 0x000fe40007000000 */
[----:B------:R-:W-:Y:S02]  /*4ae0*/  ISETP.GE.AND P2, PT, R15, R231, PT ;  /* 0x000000e70f00720c */ /* 0x000fe40003f46270 */
[----:B------:R-:W-:Y:S01]  /*4af0*/  FSETP.NEU.FTZ.AND P1, PT, R101, -INF , PT ;  /* 0xff8000006500780b */ /* 0x000fe20003f3d000 */
[----:B--2---:R-:W-:Y:S01]  /*4b00*/  FFMA.FTZ R6, R55, UR40, -R16 ;  /* 0x0000002837067c23 */ /* 0x004fe20008010810 */
[----:B------:R-:W-:-:S02]  /*4b10*/  FSEL R135, R25, -INF , !P5 ;  /* 0xff80000019877808 */ /* 0x000fc40006800000 */
[----:B------:R-:W-:Y:S01]  /*4b20*/  ISETP.LT.OR P2, PT, R15, R226, P2 ;  /* 0x000000e20f00720c */ /* 0x000fe20001741670 */
[----:B------:R1:W-:Y:S01]  /*4b30*/  MUFU.EX2 R244, R6 ;  /* 0x0000000600f47308 */ /* 0x0003e20000000800 */
[----:B------:R-:W-:Y:S02]  /*4b40*/  FSEL R236, R51, -INF , !P4 ;  /* 0xff80000033ec7808 */ /* 0x000fe40006000000 */
[----:B------:R-:W-:Y:S02]  /*4b50*/  FSEL R216, R26, -INF , !P3 ;  /* 0xff8000001ad87808 */ /* 0x000fe40005800000 */
[----:B------:R-:W-:Y:S02]  /*4b60*/  FSEL R218, R27, -INF , !P2 ;  /* 0xff8000001bda7808 */ /* 0x000fe40005000000 */
[----:B------:R-:W-:Y:S02]  /*4b70*/  LEA R220, R0, UR4, 0x1 ;  /* 0x0000000400dc7c11 */ /* 0x000fe4000f8e08ff */
[----:B------:R-:W-:-:S02]  /*4b80*/  LOP3.LUT R0, R3, 0xffff, RZ, 0xc0, !PT ;  /* 0x0000ffff03007812 */ /* 0x000fc400078ec0ff */
[----:B------:R-:W-:Y:S01]  /*4b90*/  LOP3.LUT R9, R3, 0xff, RZ, 0xc0, !PT ;  /* 0x000000ff03097812 */ /* 0x000fe200078ec0ff */
[----:B------:R-:W-:Y:S01]  /*4ba0*/  IMAD R222, R2, 0x2, R220 ;  /* 0x0000000202de7824 */ /* 0x000fe200078e02dc */
[----:B------:R-:W-:Y:S01]  /*4bb0*/  SHF.R.U32.HI R0, RZ, 0x8, R0 ;  /* 0x00000008ff007819 */ /* 0x000fe20000011600 */
[----:B------:R-:W-:Y:S01]  /*4bc0*/  LDSM.16.MT88.4 R76, [R220+0x9000] ;  /* 0x00900000dc4c783b */ /* 0x000fe20000004200 */
[----:B-1----:R-:W-:-:S03]  /*4bd0*/  FMNMX.FTZ R6, R204, R5, !PT ;  /* 0x00000005cc067209 */ /* 0x002fc60007810000 */
        /* <DEDUP_REMOVED lines=12> */
[----:B------:R-:W-:Y:S01]  /*4ca0*/  FMNMX.FTZ R8, R236, R8, !PT ;  /* 0x00000008ec087209 */ /* 0x000fe20007810000 */
[----:B------:R2:W3:Y:S01]  /*4cb0*/  MUFU.EX2 R241, R5 ;  /* 0x0000000500f17308 */ /* 0x0004e20000000800 */
[----:B------:R-:W-:Y:S01]  /*4cc0*/  PRMT R9, R9, 0x5410, R0 ;  /* 0x0000541009097816 */ /* 0x000fe20000000000 */
[----:B------:R-:W-:Y:S01]  /*4cd0*/  LDSM.16.MT88.4 R120, [R222+0xa400] ;  /* 0x00a40000de78783b */ /* 0x000fe20000004200 */
[----:B------:R-:W-:-:S03]  /*4ce0*/  FMNMX.FTZ R8, R216, R8, !PT ;  /* 0x00000008d8087209 */ /* 0x000fc60007810000 */
[----:B------:R-:W-:Y:S01]  /*4cf0*/  LDSM.16.MT88.4 R112, [R220+0xa400] ;  /* 0x00a40000dc70783b */ /* 0x000fe20000004200 */
[----:B------:R-:W-:Y:S01]  /*4d00*/  FMNMX.FTZ R8, R218, R8, !PT ;  /* 0x00000008da087209 */ /* 0x000fe20007810000 */
[----:B-1----:R-:W-:Y:S02]  /*4d10*/  FMUL.FTZ R4, R101, UR40 ;  /* 0x0000002865047c20 */ /* 0x002fe40008410000 */
[----:B------:R-:W-:Y:S03]  /*4d20*/  LDSM.16.MT88.4 R116, [R222+0x9400] ;  /* 0x00940000de74783b */ /* 0x000fe60000004200 */
[----:B------:R-:W-:Y:S01]  /*4d30*/  FSEL R15, R4, RZ, P1 ;  /* 0x000000ff040f7208 */ /* 0x000fe20000800000 */
[----:B------:R-:W-:Y:S01]  /*4d40*/  LDSM.16.MT88.4 R124, [R220+0xb400] ;  /* 0x00b40000dc7c783b */ /* 0x000fe20000004200 */
[----:B------:R-:W-:Y:S02]  /*4d50*/  FMNMX.FTZ R4, R135, R6, !PT ;  /* 0x0000000687047209 */ /* 0x000fe40007810000 */
[----:B--2---:R-:W-:Y:S01]  /*4d60*/  LOP3.LUT R5, R11, 0xff, RZ, 0xc0, !PT ;  /* 0x000000ff0b057812 */ /* 0x004fe200078ec0ff */
[--C-:B------:R-:W-:Y:S01]  /*4d70*/  FFMA.FTZ R7, R56, UR40, -R15.reuse ;  /* 0x0000002838077c23 */ /* 0x100fe2000801080f */
[----:B------:R-:W-:Y:S01]  /*4d80*/  SHF.R.U32.HI R6, RZ, 0x8, R10 ;  /* 0x00000008ff067819 */ /* 0x000fe2000001160a */
[----:B------:R-:W1:Y:S01]  /*4d90*/  SHFL.BFLY PT, R13, R4, 0x2, 0x1f ;  /* 0x0c401f00040d7f89 */ /* 0x000e6200000e0000 */
[----:B------:R-:W-:Y:S01]  /*4da0*/  PRMT R10, R5, 0x5410, R12 ;  /* 0x00005410050a7816 */ /* 0x000fe2000000000c */
[--C-:B------:R-:W-:Y:S01]  /*4db0*/  FFMA.FTZ R5, R57, UR40, -R15.reuse ;  /* 0x0000002839057c23 */ /* 0x100fe2000801080f */
[----:B------:R2:W-:Y:S01]  /*4dc0*/  MUFU.EX2 R143, R7 ;  /* 0x00000007008f7308 */ /* 0x0005e20000000800 */
[----:B------:R-:W4:Y:S01]  /*4dd0*/  SHFL.BFLY PT, R12, R8, 0x2, 0x1f ;  /* 0x0c401f00080c7f89 */ /* 0x000f2200000e0000 */
[----:B------:R-:W-:Y:S01]  /*4de0*/  PRMT R11, R14, 0x5410, R6 ;  /* 0x000054100e0b7816 */ /* 0x000fe20000000006 */
[--C-:B------:R-:W-:Y:S01]  /*4df0*/  FFMA.FTZ R0, R60, UR40, -R15.reuse ;  /* 0x000000283c007c23 */ /* 0x100fe2000801080f */
[----:B------:R-:W-:Y:S01]  /*4e00*/  FFMA.FTZ R6, R61, UR40, -R15 ;  /* 0x000000283d067c23 */ /* 0x000fe2000801080f */
[----:B---3--:R-:W-:Y:S01]  /*4e10*/  F2FP.F16.F32.PACK_AB R2, R241, R250 ;  /* 0x000000faf102723e */ /* 0x008fe200000000ff */
[----:B------:R-:W-:Y:S02]  /*4e20*/  LDSM.16.MT88.4 R60, [R222+0xa000] ;  /* 0x00a00000de3c783b */ /* 0x000fe40000004200 */
[----:B------:R3:W5:Y:S02]  /*4e30*/  MUFU.EX2 R240, R5 ;  /* 0x0000000500f07308 */ /* 0x0007640000000800 */
[----:B------:R-:W-:Y:S04]  /*4e40*/  LDSM.16.MT88.4 R128, [R222+0xb400] ;  /* 0x00b40000de80783b */ /* 0x000fe80000004200 */
[----:B------:R-:W-:Y:S02]  /*4e50*/  LDSM.16.MT88.4 R108, [R220+0x9400] ;  /* 0x00940000dc6c783b */ /* 0x000fe40000004200 */
[----:B------:R5:W-:Y:S01]  /*4e60*/  MUFU.EX2 R245, R0 ;  /* 0x0000000000f57308 */ /* 0x000be20000000800 */
[----:B--2---:R-:W-:-:S02]  /*4e70*/  SHF.R.U32.HI R7, RZ, 0x18, R3 ;  /* 0x00000018ff077819 */ /* 0x004fc40000011603 */
[----:B-1----:R-:W-:Y:S01]  /*4e80*/  FMNMX.FTZ R13, R4, R13, !PT ;  /* 0x0000000d040d7209 */ /* 0x002fe20007810000 */
[----:B------:R-:W-:-:S04]  /*4e90*/  FFMA.FTZ R4, R58, UR40, -R16 ;  /* 0x000000283a047c23 */ /* 0x000fc80008010810 */
[----:B------:R1:W2:Y:S01]  /*4ea0*/  MUFU.EX2 R140, R6 ;  /* 0x00000006008c7308 */ /* 0x0002a20000000800 */
[----:B---3--:R-:W-:Y:S02]  /*4eb0*/  SHF.R.U32.HI R5, RZ, 0x10, R3 ;  /* 0x00000010ff057819 */ /* 0x008fe40000011603 */
[----:B----4-:R-:W-:Y:S02]  /*4ec0*/  FMNMX.FTZ R12, R8, R12, !PT ;  /* 0x0000000c080c7209 */ /* 0x010fe40007810000 */
[----:B------:R-:W-:-:S03]  /*4ed0*/  LOP3.LUT R3, R5, 0xff, RZ, 0xc0, !PT ;  /* 0x000000ff05037812 */ /* 0x000fc600078ec0ff */
[----:B------:R3:W-:Y:S01]  /*4ee0*/  MUFU.EX2 R252, R4 ;  /* 0x0000000400fc7308 */ /* 0x0007e20000000800 */
[----:B------:R-:W-:Y:S01]  /*4ef0*/  PRMT R5, R3, 0x5410, R7 ;  /* 0x0000541003057816 */ /* 0x000fe20000000007 */
[----:B------:R-:W4:Y:S01]  /*4f00*/  SHFL.BFLY PT, R18, R12, 0x1, 0x1f ;  /* 0x0c201f000c127f89 */ /* 0x000f2200000e0000 */
[--C-:B-----5:R-:W-:Y:S02]  /*4f10*/  HSET2.LE.AND R0, R11, R97.reuse, PT ;  /* 0x000000610b007233 */ /* 0x120fe40003803000 */
[--C-:B------:R-:W-:Y:S02]  /*4f20*/  HSET2.LE.AND R3, R10, R97.reuse, PT ;  /* 0x000000610a037233 */ /* 0x100fe40003803000 */
[----:B------:R-:W-:Y:S02]  /*4f30*/  F2FP.F16.F32.PACK_AB R7, R240, R143 ;  /* 0x0000008ff007723e */ /* 0x000fe400000000ff */
[----:B-1----:R-:W-:Y:S02]  /*4f40*/  LOP3.LUT R6, R0, R2, RZ, 0xc0, !PT ;  /* 0x0000000200067212 */ /* 0x002fe400078ec0ff */
[----:B------:R-:W-:Y:S01]  /*4f50*/  LOP3.LUT R7, R3, R7, RZ, 0xc0, !PT ;  /* 0x0000000703077212 */ /* 0x000fe200078ec0ff */
[----:B------:R-:W-:Y:S01]  /*4f60*/  FFMA.FTZ R3, R59, UR40, -R16 ;  /* 0x000000283b037c23 */ /* 0x000fe20008010810 */
[--C-:B------:R-:W-:Y:S01]  /*4f70*/  HSET2.LE.AND R0, R9, R97.reuse, PT ;  /* 0x0000006109007233 */ /* 0x100fe20003803000 */
[----:B------:R-:W-:Y:S01]  /*4f80*/  LDSM.16.MT88.4 R56, [R222+0xb000] ;  /* 0x00b00000de38783b */ /* 0x000fe20000004200 */
[----:B------:R-:W-:Y:S01]  /*4f90*/  F2FP.F16.F32.PACK_AB R2, R244, R242 ;  /* 0x000000f2f402723e */ /* 0x000fe200000000ff */
[----:B------:R1:W5:Y:S01]  /*4fa0*/  MUFU.EX2 R141, R3 ;  /* 0x00000003008d7308 */ /* 0x0003620000000800 */
[----:B------:R-:W-:-:S02]  /*4fb0*/  HSET2.LE.AND R5, R5, R97, PT ;  /* 0x0000006105057233 */ /* 0x000fc40003803000 */
[----:B---3--:R-:W-:Y:S01]  /*4fc0*/  LOP3.LUT R4, R0, R2, RZ, 0xc0, !PT ;  /* 0x0000000200047212 */ /* 0x008fe200078ec0ff */
[----:B------:R-:W-:Y:S01]  /*4fd0*/  FFMA.FTZ R0, R80, UR40, -R16 ;  /* 0x0000002850007c23 */ /* 0x000fe20008010810 */
[----:B--2---:R-:W-:-:S03]  /*4fe0*/  F2FP.F16.F32.PACK_AB R8, R245, R140 ;  /* 0x0000008cf508723e */ /* 0x004fc600000000ff */
[----:B------:R2:W-:Y:S01]  /*4ff0*/  MUFU.EX2 R150, R0 ;  /* 0x0000000000967308 */ /* 0x0005e20000000800 */
[----:B------:R-:W-:Y:S02]  /*5000*/  LOP3.LUT R5, R5, R8, RZ, 0xc0, !PT ;  /* 0x0000000805057212 */ /* 0x000fe400078ec0ff */
[----:B----4-:R-:W-:-:S05]  /*5010*/  FMNMX.FTZ R103, R12, R18, !PT ;  /* 0x000000120c677209 */ /* 0x010fca0007810000 */
[C---:B------:R-:W-:Y:S01]  /*5020*/  HMMA.16816.F32 R44, R4.reuse, R60, RZ ;  /* 0x0000003c042c723c */ /* 0x040fe200000018ff */
[----:B-1----:R-:W-:Y:S02]  /*5030*/  IMAD.WIDE.U32 R2, R17, -0x2daee0ad, RZ ;  /* 0xd2511f5311027825 */ /* 0x002fe400078e00ff */
[----:B------:R-:W1:Y:S01]  /*5040*/  SHFL.BFLY PT, R17, R13, 0x1, 0x1f ;  /* 0x0c201f000d117f89 */ /* 0x000e6200000e0000 */
[C---:B------:R-:W-:Y:S02]  /*5050*/  LOP3.LUT R8, R2.reuse, 0xffff, RZ, 0xc0, !PT ;  /* 0x0000ffff02087812 */ /* 0x040fe400078ec0ff */
[C---:B------:R-:W-:Y:S01]  /*5060*/  HMMA.16816.F32 R84, R4.reuse, R76, RZ ;  /* 0x0000004c0454723c */ /* 0x040fe200000018ff */
[----:B------:R-:W-:Y:S02]  /*5070*/  LOP3.LUT R11, R2, 0xff, RZ, 0xc0, !PT ;  /* 0x000000ff020b7812 */ /* 0x000fe400078ec0ff */
[--C-:B--2---:R-:W-:Y:S02]  /*5080*/  SHF.R.U32.HI R0, RZ, 0x10, R2.reuse ;  /* 0x00000010ff007819 */ /* 0x104fe40000011602 */
[----:B------:R-:W-:Y:S01]  /*5090*/  SHF.R.U32.HI R10, RZ, 0x18, R2 ;  /* 0x00000018ff0a7819 */ /* 0x000fe20000011602 */
[----:B------:R-:W-:Y:S01]  /*50a0*/  FFMA.FTZ R2, R81, UR40, -R16 ;  /* 0x0000002851027c23 */ /* 0x000fe20008010810 */
[----:B------:R-:W-:Y:S01]  /*50b0*/  SHF.R.U32.HI R9, RZ, 0x8, R8 ;  /* 0x00000008ff097819 */ /* 0x000fe20000011608 */
[----:B------:R-:W-:Y:S01]  /*50c0*/  HMMA.16816.F32 R40, R4, R72, RZ ;  /* 0x000000480428723c */ /* 0x000fe200000018ff */
[----:B------:R-:W-:Y:S01]  /*50d0*/  LOP3.LUT R8, R0, 0xff, RZ, 0xc0, !PT ;  /* 0x000000ff00087812 */ /* 0x000fe200078ec0ff */
[----:B------:R2:W-:Y:S01]  /*50e0*/  MUFU.EX2 R148, R2 ;  /* 0x0000000200947308 */ /* 0x0005e20000000800 */
[----:B------:R-:W-:Y:S01]  /*50f0*/  FFMA.FTZ R0, R88, UR40, -R15 ;  /* 0x0000002858007c23 */ /* 0x000fe2000801080f */
[----:B------:R-:W-:-:S02]  /*5100*/  PRMT R14, R11, 0x5410, R9 ;  /* 0x000054100b0e7816 */ /* 0x000fc40000000009 */
[----:B------:R-:W-:Y:S01]  /*5110*/  PRMT R11, R8, 0x5410, R10 ;  /* 0x00005410080b7816 */ /* 0x000fe2000000000a */
[----:B------:R-:W-:Y:S01]  /*5120*/  FFMA.FTZ R8, R82, UR40, -R15 ;  /* 0x0000002852087c23 */ /* 0x000fe2000801080f */
[----:B------:R-:W-:Y:S02]  /*5130*/  HMMA.16816.F32 R28, R4, R68, RZ ;  /* 0x00000044041c723c */ /* 0x000fe400000018ff */
[----:B------:R3:W-:Y:S01]  /*5140*/  MUFU.EX2 R246, R0 ;  /* 0x0000000000f67308 */ /* 0x0007e20000000800 */
[----:B-1----:R-:W-:-:S03]  /*5150*/  FMNMX.FTZ R104, R13, R17, !PT ;  /* 0x000000110d687209 */ /* 0x002fc60007810000 */
[----:B------:R-:W-:Y:S01]  /*5160*/  HMMA.16816.F32 R36, R4, R64, RZ ;  /* 0x000000400424723c */ /* 0x000fe200000018ff */
[----:B------:R-:W-:-:S03]  /*5170*/  FSETP.NEU.FTZ.AND P1, PT, R104, -INF , PT ;  /* 0xff8000006800780b */ /* 0x000fc60003f3d000 */
[----:B------:R1:W-:Y:S01]  /*5180*/  MUFU.EX2 R142, R8 ;  /* 0x00000008008e7308 */ /* 0x0003e20000000800 */
[----:B--2---:R-:W-:Y:S01]  /*5190*/  LOP3.LUT R2, R3, UR32, R20, 0x96, !PT ;  /* 0x0000002003027c12 */ /* 0x004fe2000f8e9614 */
[C---:B------:R-:W-:Y:S01]  /*51a0*/  HMMA.16816.F32 R32, R4.reuse, R56, RZ ;  /* 0x000000380420723c */ /* 0x040fe200000018ff */
[----:B------:R-:W-:Y:S02]  /*51b0*/  IMAD.WIDE.U32 R20, R21, -0x2daee0ad, RZ ;  /* 0xd2511f5315147825 */ /* 0x000fe400078e00ff */
[--C-:B------:R-:W-:Y:S02]  /*51c0*/  SHF.R.U32.HI R9, RZ, 0x18, R2.reuse ;  /* 0x00000018ff097819 */ /* 0x100fe40000011602 */
[C---:B------:R-:W-:Y:S01]  /*51d0*/  LOP3.LUT R3, R2.reuse, 0xffff, RZ, 0xc0, !PT ;  /* 0x0000ffff02037812 */ /* 0x040fe200078ec0ff */
[C---:B------:R-:W-:Y:S01]  /*51e0*/  HMMA.16816.F32 R48, R4.reuse, R78, RZ ;  /* 0x0000004e0430723c */ /* 0x040fe200000018ff */
[----:B---3--:R-:W-:Y:S02]  /*51f0*/  SHF.R.U32.HI R0, RZ, 0x10, R2 ;  /* 0x00000010ff007819 */ /* 0x008fe40000011602 */
[----:B------:R-:W-:Y:S01]  /*5200*/  LOP3.LUT R10, R2, 0xff, RZ, 0xc0, !PT ;  /* 0x000000ff020a7812 */ /* 0x000fe200078ec0ff */
[----:B------:R-:W-:Y:S01]  /*5210*/  FFMA.FTZ R2, R83, UR40, -R15 ;  /* 0x0000002853027c23 */ /* 0x000fe2000801080f */
[----:B------:R-:W-:Y:S01]  /*5220*/  LOP3.LUT R0, R0, 0xff, RZ, 0xc0, !PT ;  /* 0x000000ff00007812 */ /* 0x000fe200078ec0ff */
[C---:B------:R-:W-:Y:S01]  /*5230*/  HMMA.16816.F32 R52, R4.reuse, R74, RZ ;  /* 0x0000004a0434723c */ /* 0x040fe200000018ff */
[----:B------:R-:W-:Y:S01]  /*5240*/  SHF.R.U32.HI R3, RZ, 0x8, R3 ;  /* 0x00000008ff037819 */ /* 0x000fe20000011603 */
[----:B------:R2:W3:Y:S01]  /*5250*/  MUFU.EX2 R146, R2 ;  /* 0x0000000200927308 */ /* 0x0004e20000000800 */
[----:B------:R-:W-:Y:S01]  /*5260*/  PRMT R13, R0, 0x5410, R9 ;  /* 0x00005410000d7816 */ /* 0x000fe20000000009 */
[----:B------:R-:W-:Y:S01]  /*5270*/  FMUL.FTZ R0, R104, UR40 ;  /* 0x0000002868007c20 */ /* 0x000fe20008410000 */
[----:B-1----:R-:W-:Y:S01]  /*5280*/  PRMT R8, R10, 0x5410, R3 ;  /* 0x000054100a087816 */ /* 0x002fe20000000003 */
[----:B------:R-:W-:Y:S01]  /*5290*/  HMMA.16816.F32 R92, R4, R70, RZ ;  /* 0x00000046045c723c */ /* 0x000fe200000018ff */
[----:B-----5:R-:W-:-:S02]  /*52a0*/  F2FP.F16.F32.PACK_AB R9, R141, R252 ;  /* 0x000000fc8d09723e */ /* 0x020fc400000000ff */
[----:B------:R-:W-:Y:S02]  /*52b0*/  FSEL R12, R0, RZ, P1 ;  /* 0x000000ff000c7208 */ /* 0x000fe40000800000 */
[--C-:B------:R-:W-:Y:S01]  /*52c0*/  HSET2.LE.AND R0, R14, R97.reuse, PT ;  /* 0x000000610e007233 */ /* 0x100fe20003803000 */
[C---:B------:R-:W-:Y:S01]  /*52d0*/  HMMA.16816.F32 R80, R4.reuse, R66, RZ ;  /* 0x000000420450723c */ /* 0x040fe200000018ff */
[--C-:B------:R-:W-:Y:S02]  /*52e0*/  HSET2.LE.AND R8, R8, R97.reuse, PT ;  /* 0x0000006108087233 */ /* 0x100fe40003803000 */
[----:B------:R-:W-:Y:S02]  /*52f0*/  FSETP.NEU.FTZ.AND P1, PT, R103, -INF , PT ;  /* 0xff8000006700780b */ /* 0x000fe40003f3d000 */
[----:B------:R-:W-:Y:S01]  /*5300*/  HSET2.LE.AND R3, R11, R97, PT ;  /* 0x000000610b037233 */ /* 0x000fe20003803000 */
[----:B------:R-:W-:Y:S01]  /*5310*/  HMMA.16816.F32 R24, R4, R58, RZ ;  /* 0x0000003a0418723c */ /* 0x000fe200000018ff */
[----:B--2---:R-:W-:Y:S01]  /*5320*/  FFMA.FTZ R2, R89, UR40, -R15 ;  /* 0x0000002859027c23 */ /* 0x004fe2000801080f */
[----:B------:R-:W-:-:S02]  /*5330*/  LOP3.LUT R8, R8, R9, RZ, 0xc0, !PT ;  /* 0x0000000908087212 */ /* 0x000fc400078ec0ff */
[----:B---3--:R-:W-:Y:S01]  /*5340*/  F2FP.F16.F32.PACK_AB R11, R146, R142 ;  /* 0x0000008e920b723e */ /* 0x008fe200000000ff */
[----:B------:R1:W2:Y:S03]  /*5350*/  MUFU.EX2 R149, R2 ;  /* 0x0000000200957308 */ /* 0x0002a60000000800 */
[----:B------:R-:W-:Y:S01]  /*5360*/  LOP3.LUT R11, R3, R11, RZ, 0xc0, !PT ;  /* 0x0000000b030b7212 */ /* 0x000fe200078ec0ff */
[----:B-1----:R-:W-:-:S04]  /*5370*/  FFMA.FTZ R2, R90, UR40, -R12 ;  /* 0x000000285a027c23 */ /* 0x002fc8000801080c */
[----:B------:R1:W-:Y:S02]  /*5380*/  MUFU.EX2 R151, R2 ;  /* 0x0000000200977308 */ /* 0x0003e40000000800 */
[----:B-1----:R-:W-:-:S04]  /*5390*/  F2FP.F16.F32.PACK_AB R2, R148, R150 ;  /* 0x000000969402723e */ /* 0x002fc800000000ff */
[----:B------:R-:W-:Y:S01]  /*53a0*/  LOP3.LUT R10, R0, R2, RZ, 0xc0, !PT ;  /* 0x00000002000a7212 */ /* 0x000fe200078ec0ff */
[--C-:B------:R-:W-:Y:S01]  /*53b0*/  FFMA.FTZ R0, R91, UR40, -R12.reuse ;  /* 0x000000285b007c23 */ /* 0x100fe2000801080c */
[----:B--2---:R-:W-:Y:S01]  /*53c0*/  F2FP.F16.F32.PACK_AB R2, R149, R246 ;  /* 0x000000f69502723e */ /* 0x004fe200000000ff */
[----:B------:R-:W-:Y:S02]  /*53d0*/  HMMA.16816.F32 R88, R4, R62, RZ ;  /* 0x0000003e0458723c */ /* 0x000fe400000018ff */
[----:B------:R1:W2:Y:S02]  /*53e0*/  MUFU.EX2 R156, R0 ;  /* 0x00000000009c7308 */ /* 0x0002a40000000800 */
[----:B-1----:R-:W-:Y:S01]  /*53f0*/  HSET2.LE.AND R0, R13, R97, PT ;  /* 0x000000610d007233 */ /* 0x002fe20003803000 */
[----:B------:R-:W-:Y:S01]  /*5400*/  FFMA.FTZ R13, R136, UR40, -R12 ;  /* 0x00000028880d7c23 */ /* 0x000fe2000801080c */
[----:B------:R-:W-:-:S04]  /*5410*/  IMAD.MOV.U32 R136, RZ, RZ, R140 ;  /* 0x000000ffff887224 */ /* 0x000fc800078e008c */
[----:B------:R1:W-:Y:S01]  /*5420*/  MUFU.EX2 R247, R13 ;  /* 0x0000000d00f77308 */ /* 0x0003e20000000800 */
[----:B------:R-:W-:Y:S01]  /*5430*/  LOP3.LUT R9, R0, R2, RZ, 0xc0, !PT ;  /* 0x0000000200097212 */ /* 0x000fe200078ec0ff */
[----:B------:R-:W-:Y:S01]  /*5440*/  FFMA.FTZ R0, R105, UR40, -R12 ;  /* 0x0000002869007c23 */ /* 0x000fe2000801080c */
[----:B------:R-:W-:-:S05]  /*5450*/  IMAD.WIDE.U32 R2, R19, -0x2daee0ad, RZ ;  /* 0xd2511f5313027825 */ /* 0x000fca00078e00ff */
[----:B------:R3:W-:Y:S01]  /*5460*/  MUFU.EX2 R243, R0 ;  /* 0x0000000000f37308 */ /* 0x0007e20000000800 */
[----:B------:R-:W-:Y:S01]  /*5470*/  LOP3.LUT R2, R21, UR13, R2, 0x96, !PT ;  /* 0x0000000d15027c12 */ /* 0x000fe2000f8e9602 */
[C---:B------:R-:W-:Y:S01]  /*5480*/  HMMA.16816.F32 R180, R8.reuse, R120, R44 ;  /* 0x0000007808b4723c */ /* 0x040fe2000000182c */
[----:B------:R-:W-:Y:S01]  /*5490*/  LOP3.LUT R4, R3, UR15, R96, 0x96, !PT ;  /* 0x0000000f03047c12 */ /* 0x000fe2000f8e9660 */
[----:B--2---:R-:W-:Y:S02]  /*54a0*/  IMAD.MOV.U32 R96, RZ, RZ, R156 ;  /* 0x000000ffff607224 */ /* 0x004fe400078e009c */
[----:B------:R-:W-:Y:S02]  /*54b0*/  IMAD.WIDE.U32 R2, R2, -0x326172a9, RZ ;  /* 0xcd9e8d5702027825 */ /* 0x000fe400078e00ff */
[----:B------:R-:W-:Y:S02]  /*54c0*/  HMMA.16816.F32 R156, R8, R114, R92 ;  /* 0x00000072089c723c */ /* 0x000fe4000000185c */
[----:B-1----:R-:W-:Y:S01]  /*54d0*/  FMUL.FTZ R13, R103, UR40 ;  /* 0x00000028670d7c20 */ /* 0x002fe20008410000 */
[----:B------:R-:W-:Y:S01]  /*54e0*/  IMAD.WIDE.U32 R18, R4, -0x326172a9, RZ ;  /* 0xcd9e8d5704127825 */ /* 0x000fe200078e00ff */
[----:B------:R-:W-:-:S02]  /*54f0*/  LOP3.LUT R4, R2, 0xffff, RZ, 0xc0, !PT ;  /* 0x0000ffff02047812 */ /* 0x000fc400078ec0ff */
[----:B------:R-:W-:Y:S01]  /*5500*/  LOP3.LUT R7, R2, 0xff, RZ, 0xc0, !PT ;  /* 0x000000ff02077812 */ /* 0x000fe200078ec0ff */
[C---:B------:R-:W-:Y:S01]  /*5510*/  HMMA.16816.F32 R196, R8.reuse, R116, R40 ;  /* 0x0000007408c4723c */ /* 0x040fe20000001828 */
[----:B------:R-:W-:Y:S01]  /*5520*/  FSEL R13, R13, RZ, P1 ;  /* 0x000000ff0d0d7208 */ /* 0x000fe20000800000 */
[----:B------:R-:W-:Y:S01]  /*5530*/  IMAD.MOV.U32 R46, RZ, RZ, R142 ;  /* 0x000000ffff2e7224 */ /* 0x000fe200078e008e */
[----:B------:R-:W-:Y:S01]  /*5540*/  SHF.R.U32.HI R6, RZ, 0x18, R2 ;  /* 0x00000018ff067819 */ /* 0x000fe20000011602 */
[----:B------:R-:W-:Y:S01]  /*5550*/  IMAD.MOV.U32 R21, RZ, RZ, R252 ;  /* 0x000000ffff157224 */ /* 0x000fe200078e00fc */
[----:B------:R-:W-:Y:S01]  /*5560*/  SHF.R.U32.HI R4, RZ, 0x8, R4 ;  /* 0x00000008ff047819 */ /* 0x000fe20000011604 */
[----:B---3--:R-:W-:Y:S01]  /*5570*/  FFMA.FTZ R0, R139, UR40, -R13 ;  /* 0x000000288b007c23 */ /* 0x008fe2000801080d */
[C---:B------:R-:W-:Y:S01]  /*5580*/  HMMA.16816.F32 R184, R8.reuse, R112, R28 ;  /* 0x0000007008b8723c */ /* 0x040fe2000000181c */
[----:B------:R-:W-:Y:S01]  /*5590*/  IMAD.MOV.U32 R139, RZ, RZ, R141 ;  /* 0x000000ffff8b7224 */ /* 0x000fe200078e008d */
[----:B------:R-:W-:Y:S01]  /*55a0*/  PRMT R7, R7, 0x5410, R4 ;  /* 0x0000541007077816 */ /* 0x000fe20000000004 */
[----:B------:R1:W2:Y:S03]  /*55b0*/  MUFU.EX2 R5, R0 ;  /* 0x0000000000057308 */ /* 0x0002a60000000800 */
[C---:B------:R-:W-:Y:S06]  /*55c0*/  HMMA.16816.F32 R192, R8.reuse, R124, R36 ;  /* 0x0000007c08c0723c */ /* 0x040fec0000001824 */
[C---:B------:R-:W-:Y:S06]  /*55d0*/  HMMA.16816.F32 R172, R8.reuse, R128, R32 ;  /* 0x0000008008ac723c */ /* 0x040fec0000001820 */
[----:B------:R-:W-:Y:S01]  /*55e0*/  HMMA.16816.F32 R92, R8, R130, R24 ;  /* 0x00000082085c723c */ /* 0x000fe20000001818 */
[----:B-1----:R-:W-:Y:S01]  /*55f0*/  FFMA.FTZ R0, R138, UR40, -R13 ;  /* 0x000000288a007c23 */ /* 0x002fe2000801080d */
[----:B--2---:R-:W-:-:S02]  /*5600*/  IMAD.MOV.U32 R44, RZ, RZ, R5 ;  /* 0x000000ffff2c7224 */ /* 0x004fc400078e0005 */
[----:B------:R-:W-:Y:S01]  /*5610*/  FFMA.FTZ R5, R137, UR40, -R13 ;  /* 0x0000002889057c23 */ /* 0x000fe2000801080d */
[----:B------:R-:W-:Y:S01]  /*5620*/  IMAD.MOV.U32 R137, RZ, RZ, R151 ;  /* 0x000000ffff897224 */ /* 0x000fe200078e0097 */
[----:B------:R1:W-:Y:S01]  /*5630*/  MUFU.EX2 R138, R0 ;  /* 0x00000000008a7308 */ /* 0x0003e20000000800 */
[C---:B------:R-:W-:Y:S06]  /*5640*/  HMMA.16816.F32 R168, R8.reuse, R110, R48 ;  /* 0x0000006e08a8723c */ /* 0x040fec0000001830 */
[C---:B------:R-:W-:Y:S01]  /*5650*/  HMMA.16816.F32 R164, R8.reuse, R118, R52 ;  /* 0x0000007608a4723c */ /* 0x040fe20000001834 */
[----:B------:R2:W3:Y:S05]  /*5660*/  MUFU.EX2 R105, R5 ;  /* 0x0000000500697308 */ /* 0x0004ea0000000800 */
[----:B------:R-:W-:Y:S01]  /*5670*/  HMMA.16816.F32 R200, R8, R108, R84 ;  /* 0x0000006c08c8723c */ /* 0x000fe20000001854 */
[----:B-1----:R-:W-:-:S02]  /*5680*/  SHF.R.U32.HI R0, RZ, 0x10, R2 ;  /* 0x00000010ff007819 */ /* 0x002fc40000011602 */
[----:B------:R-:W-:Y:S01]  /*5690*/  LOP3.LUT R2, R3, UR23, R18, 0x96, !PT ;  /* 0x0000001703027c12 */ /* 0x000fe2000f8e9612 */
[----:B------:R-:W-:Y:S01]  /*56a0*/  FFMA.FTZ R3, R144, UR40, -R13 ;  /* 0x0000002890037c23 */ /* 0x000fe2000801080d */
[----:B------:R-:W-:Y:S02]  /*56b0*/  LOP3.LUT R0, R0, 0xff, RZ, 0xc0, !PT ;  /* 0x000000ff00007812 */ /* 0x000fe400078ec0ff */
[----:B------:R-:W-:Y:S01]  /*56c0*/  IMAD.MOV.U32 R86, RZ, RZ, R150 ;  /* 0x000000ffff567224 */ /* 0x000fe200078e0096 */
[----:B------:R-:W-:Y:S01]  /*56d0*/  LOP3.LUT R14, R2, 0xff, RZ, 0xc0, !PT ;  /* 0x000000ff020e7812 */ /* 0x000fe200078ec0ff */
[----:B------:R1:W4:Y:S01]  /*56e0*/  MUFU.EX2 R144, R3 ;  /* 0x0000000300907308 */ /* 0x0003220000000800 */
[----:B------:R-:W-:Y:S01]  /*56f0*/  PRMT R17, R0, 0x5410, R6 ;  /* 0x0000541000117816 */ /* 0x000fe20000000006 */
[----:B------:R-:W-:Y:S01]  /*5700*/  IMAD.MOV.U32 R85, RZ, RZ, R149 ;  /* 0x000000ffff557224 */ /* 0x000fe200078e0095 */
[----:B------:R-:W-:Y:S01]  /*5710*/  LOP3.LUT R0, R2, 0xffff, RZ, 0xc0, !PT ;  /* 0x0000ffff02007812 */ /* 0x000fe200078ec0ff */
[----:B------:R-:W-:Y:S01]  /*5720*/  IMAD.MOV.U32 R87, RZ, RZ, R148 ;  /* 0x000000ffff577224 */ /* 0x000fe200078e0094 */
[----:B--2---:R-:W-:Y:S01]  /*5730*/  SHF.R.U32.HI R5, RZ, 0x10, R2 ;  /* 0x00000010ff057819 */ /* 0x004fe20000011602 */
[----:B------:R-:W-:Y:S01]  /*5740*/  IMAD.MOV.U32 R84, RZ, RZ, R143 ;  /* 0x000000ffff547224 */ /* 0x000fe200078e008f */
[----:B------:R-:W-:Y:S01]  /*5750*/  SHF.R.U32.HI R6, RZ, 0x8, R0 ;  /* 0x00000008ff067819 */ /* 0x000fe20000011600 */
[C---:B------:R-:W-:Y:S01]  /*5760*/  HMMA.16816.F32 R148, R8.reuse, R122, R88 ;  /* 0x0000007a0894723c */ /* 0x040fe20000001858 */
[----:B------:R-:W-:Y:S01]  /*5770*/  SHF.R.U32.HI R4, RZ, 0x18, R2 ;  /* 0x00000018ff047819 */ /* 0x000fe20000011602 */
[----:B------:R-:W-:Y:S01]  /*5780*/  IMAD.MOV.U32 R45, RZ, RZ, R84 ;  /* 0x000000ffff2d7224 */ /* 0x000fe200078e0054 */
[----:B------:R-:W-:Y:S01]  /*5790*/  HSET2.LE.AND R0, R7, R97, PT ;  /* 0x0000006107007233 */ /* 0x000fe20003803000 */
[----:B------:R-:W-:Y:S01]  /*57a0*/  IMAD.MOV.U32 R84, RZ, RZ, R248 ;  /* 0x000000ffff547224 */ /* 0x000fe200078e00f8 */
[----:B------:R-:W-:Y:S01]  /*57b0*/  F2FP.F16.F32.PACK_AB R2, R243, R247 ;  /* 0x000000f7f302723e */ /* 0x000fe200000000ff */
[----:B------:R-:W-:Y:S01]  /*57c0*/  HMMA.16816.F32 R140, R8, R126, R80 ;  /* 0x0000007e088c723c */ /* 0x000fe20000001850 */
[----:B-1----:R-:W-:-:S02]  /*57d0*/  LOP3.LUT R3, R5, 0xff, RZ, 0xc0, !PT ;  /* 0x000000ff05037812 */ /* 0x002fc400078ec0ff */
[----:B------:R-:W-:Y:S02]  /*57e0*/  PRMT R5, R14, 0x5410, R6 ;  /* 0x000054100e057816 */ /* 0x000fe40000000006 */
[----:B------:R-:W-:Y:S02]  /*57f0*/  PRMT R7, R3, 0x5410, R4 ;  /* 0x0000541003077816 */ /* 0x000fe40000000004 */
[----:B------:R-:W-:Y:S02]  /*5800*/  LOP3.LUT R6, R0, R2, RZ, 0xc0, !PT ;  /* 0x0000000200067212 */ /* 0x000fe400078ec0ff */
[--C-:B------:R-:W-:Y:S01]  /*5810*/  HSET2.LE.AND R0, R17, R97.reuse, PT ;  /* 0x0000006111007233 */ /* 0x100fe20003803000 */
[----:B------:R-:W-:Y:S01]  /*5820*/  IMAD.MOV.U32 R17, RZ, RZ, R86 ;  /* 0x000000ffff117224 */ /* 0x000fe200078e0056 */
[----:B---3--:R-:W-:Y:S01]  /*5830*/  F2FP.F16.F32.PACK_AB R2, R105, R138 ;  /* 0x0000008a6902723e */ /* 0x008fe200000000ff */
[----:B------:R-:W-:Y:S01]  /*5840*/  IMAD.MOV.U32 R86, RZ, RZ, R250 ;  /* 0x000000ffff567224 */ /* 0x000fe200078e00fa */
[----:B------:R-:W-:-:S02]  /*5850*/  HSET2.LE.AND R3, R5, R97, PT ;  /* 0x0000006105037233 */ /* 0x000fc40003803000 */
[----:B------:R-:W-:Y:S02]  /*5860*/  HSET2.LE.AND R5, R7, R97, PT ;  /* 0x0000006107057233 */ /* 0x000fe40003803000 */
[----:B------:R-:W-:Y:S01]  /*5870*/  LOP3.LUT R7, R0, R2, RZ, 0xc0, !PT ;  /* 0x0000000200077212 */ /* 0x000fe200078ec0ff */
[----:B------:R-:W-:Y:S01]  /*5880*/  FFMA.FTZ R0, R161, UR40, -R12 ;  /* 0x00000028a1007c23 */ /* 0x000fe2000801080c */
[----:B------:R-:W-:Y:S02]  /*5890*/  F2FP.F16.F32.PACK_AB R4, R96, R137 ;  /* 0x000000896004723e */ /* 0x000fe400000000ff */
[----:B------:R-:W-:Y:S01]  /*58a0*/  LOP3.LUT R2, R19, UR14, R100, 0x96, !PT ;  /* 0x0000000e13027c12 */ /* 0x000fe2000f8e9664 */
[----:B------:R1:W-:Y:S01]  /*58b0*/  MUFU.EX2 R251, R0 ;  /* 0x0000000000fb7308 */ /* 0x0003e20000000800 */
[----:B----4-:R-:W-:Y:S02]  /*58c0*/  F2FP.F16.F32.PACK_AB R14, R144, R44 ;  /* 0x0000002c900e723e */ /* 0x010fe400000000ff */
[----:B------:R-:W-:Y:S01]  /*58d0*/  LOP3.LUT R4, R3, R4, RZ, 0xc0, !PT ;  /* 0x0000000403047212 */ /* 0x000fe200078ec0ff */
[----:B------:R-:W-:Y:S01]  /*58e0*/  IMAD.WIDE.U32 R2, R2, -0x2daee0ad, RZ ;  /* 0xd2511f5302027825 */ /* 0x000fe200078e00ff */
[----:B------:R-:W-:-:S03]  /*58f0*/  LOP3.LUT R5, R5, R14, RZ, 0xc0, !PT ;  /* 0x0000000e05057212 */ /* 0x000fc600078ec0ff */
[----:B------:R-:W-:Y:S02]  /*5900*/  IMAD.MOV.U32 R14, RZ, RZ, R85 ;  /* 0x000000ffff0e7224 */ /* 0x000fe400078e0055 */
[----:B------:R-:W-:Y:S02]  /*5910*/  IMAD.MOV.U32 R85, RZ, RZ, R249 ;  /* 0x000000ffff557224 */ /* 0x000fe400078e00f9 */
        /* <DEDUP_REMOVED lines=11> */
[----:B------:R-:W-:Y:S01]  /*59d0*/  HMMA.16816.F32 R68, R4, R70, RZ ;  /* 0x000000460444723c */ /* 0x000fe200000018ff */
[----:B-1----:R-:W-:-:S02]  /*59e0*/  LOP3.LUT R0, R3, UR32, R20, 0x96, !PT ;  /* 0x0000002003007c12 */ /* 0x002fc4000f8e9614 */
[----:B------:R-:W-:-:S03]  /*59f0*/  LOP3.LUT R3, R2, 0xffff, RZ, 0xc0, !PT ;  /* 0x0000ffff02037812 */ /* 0x000fc600078ec0ff */
[C---:B------:R-:W-:Y:S06]  /*5a00*/  HMMA.16816.F32 R60, R4.reuse, R62, RZ ;  /* 0x0000003e043c723c */ /* 0x040fec00000018ff */
[C---:B------:R-:W-:Y:S06]  /*5a10*/  HMMA.16816.F32 R64, R4.reuse, R66, RZ ;  /* 0x000000420440723c */ /* 0x040fec00000018ff */
[C---:B------:R-:W-:Y:S06]  /*5a20*/  HMMA.16816.F32 R48, R4.reuse, R56, RZ ;  /* 0x000000380430723c */ /* 0x040fec00000018ff */
[----:B------:R-:W-:Y:S01]  /*5a30*/  HMMA.16816.F32 R52, R4, R58, RZ ;  /* 0x0000003a0434723c */ /* 0x000fe200000018ff */
[----:B------:R-:W-:-:S02]  /*5a40*/  IMAD.MOV.U32 R57, RZ, RZ, R245 ;  /* 0x000000ffff397224 */ /* 0x000fc400078e00f5 */
[----:B------:R-:W-:-:S04]  /*5a50*/  IMAD.MOV.U32 R56, RZ, RZ, R244 ;  /* 0x000000ffff387224 */ /* 0x000fc800078e00f4 */
[----:B------:R-:W-:Y:S01]  /*5a60*/  FFMA.FTZ R4, R145, UR40, -R12 ;  /* 0x0000002891047c23 */ /* 0x000fe2000801080c */
[----:B------:R-:W-:Y:S01]  /*5a70*/  LOP3.LUT R7, R2, 0xff, RZ, 0xc0, !PT ;  /* 0x000000ff02077812 */ /* 0x000fe200078ec0ff */
[----:B------:R-:W-:Y:S01]  /*5a80*/  IMAD.MOV.U32 R145, RZ, RZ, R85 ;  /* 0x000000ffff917224 */ /* 0x000fe200078e0055 */
[--C-:B------:R-:W-:Y:S01]  /*5a90*/  SHF.R.U32.HI R6, RZ, 0x10, R2.reuse ;  /* 0x00000010ff067819 */ /* 0x100fe20000011602 */
[----:B------:R1:W2:Y:S01]  /*5aa0*/  MUFU.EX2 R9, R4 ;  /* 0x0000000400097308 */ /* 0x0002a20000000800 */
[----:B------:R-:W-:Y:S01]  /*5ab0*/  SHF.R.U32.HI R5, RZ, 0x18, R2 ;  /* 0x00000018ff057819 */ /* 0x000fe20000011602 */
[----:B------:R-:W-:Y:S01]  /*5ac0*/  IMAD.MOV.U32 R59, RZ, RZ, R243 ;  /* 0x000000ffff3b7224 */ /* 0x000fe200078e00f3 */
        /* <DEDUP_REMOVED lines=10> */
[----:B------:R-:W-:-:S03]  /*5b70*/  FFMA.FTZ R2, R163, UR40, -R13 ;  /* 0x00000028a3027c23 */ /* 0x000fc6000801080d */
[----:B------:R-:W-:Y:S01]  /*5b80*/  PRMT R4, R6, 0x5410, R4 ;  /* 0x0000541006047816 */ /* 0x000fe20000000004 */
[----:B------:R1:W-:Y:S01]  /*5b90*/  MUFU.EX2 R248, R2 ;  /* 0x0000000200f87308 */ /* 0x0003e20000000800 */
[----:B---3--:R-:W-:Y:S01]  /*5ba0*/  FFMA.FTZ R3, R147, UR40, -R13 ;  /* 0x0000002893037c23 */ /* 0x008fe2000801080d */
[----:B--2---:R-:W-:-:S06]  /*5bb0*/  IMAD.MOV.U32 R147, RZ, RZ, R9 ;  /* 0x000000ffff937224 */ /* 0x004fcc00078e0009 */
[----:B------:R2:W3:Y:S01]  /*5bc0*/  MUFU.EX2 R250, R3 ;  /* 0x0000000300fa7308 */ /* 0x0004e20000000800 */
[----:B-1----:R-:W-:-:S07]  /*5bd0*/  FFMA.FTZ R2, R162, UR40, -R13 ;  /* 0x00000028a2027c23 */ /* 0x002fce000801080d */
[----:B------:R1:W4:Y:S01]  /*5be0*/  MUFU.EX2 R249, R2 ;  /* 0x0000000200f97308 */ /* 0x0003220000000800 */
[----:B--2---:R-:W-:-:S04]  /*5bf0*/  SHF.R.U32.HI R3, RZ, 0x10, R0 ;  /* 0x00000010ff037819 */ /* 0x004fc80000011600 */
[----:B------:R-:W-:-:S04]  /*5c00*/  LOP3.LUT R0, R3, 0xff, RZ, 0xc0, !PT ;  /* 0x000000ff03007812 */ /* 0x000fc800078ec0ff */
[----:B------:R-:W-:Y:S02]  /*5c10*/  PRMT R3, R0, 0x5410, R5 ;  /* 0x0000541000037816 */ /* 0x000fe40000000005 */
[----:B------:R-:W-:Y:S02]  /*5c20*/  HSET2.LE.AND R0, R8, R97, PT ;  /* 0x0000006108007233 */ /* 0x000fe40003803000 */
[----:B-1----:R-:W-:-:S04]  /*5c30*/  F2FP.F16.F32.PACK_AB R2, R147, R47 ;  /* 0x0000002f9302723e */ /* 0x002fc800000000ff */
        /* <DEDUP_REMOVED lines=8> */
[----:B----4-:R-:W-:-:S04]  /*5cc0*/  F2FP.F16.F32.PACK_AB R2, R249, R248 ;  /* 0x000000f8f902723e */ /* 0x010fc800000000ff */
[----:B------:R-:W-:Y:S01]  /*5cd0*/  LOP3.LUT R5, R0, R2, RZ, 0xc0, !PT ;  /* 0x0000000200057212 */ /* 0x000fe200078ec0ff */
[----:B------:R-:W-:-:S05]  /*5ce0*/  IMAD.U32 R0, RZ, RZ, UR5 ;  /* 0x00000005ff007e24 */ /* 0x000fca000f8e00ff */
[----:B------:R-:W-:Y:S01]  /*5cf0*/  LOP3.LUT R0, R153, UR37, R0, 0x96, !PT ;  /* 0x0000002599007c12 */ /* 0x000fe2000f8e9600 */
[C---:B------:R-:W-:Y:S04]  /*5d00*/  HMMA.16816.F32 R88, R4.reuse, R108, R28 ;  /* 0x0000006c0458723c */ /* 0x040fe8000000181c */
[----:B------:R-:W-:Y:S02]  /*5d10*/  IMAD.WIDE.U32 R18, R0, -0x326172a9, RZ ;  /* 0xcd9e8d5700127825 */ /* 0x000fe400078e00ff */
[C---:B------:R-:W-:Y:S02]  /*5d20*/  HMMA.16816.F32 R80, R4.reuse, R112, R36 ;  /* 0x000000700450723c */ /* 0x040fe40000001824 */
[----:B------:R-:W-:Y:S01]  /*5d30*/  IMAD.MOV.U32 R29, RZ, RZ, R144 ;  /* 0x000000ffff1d7224 */ /* 0x000fe200078e0090 */
[----:B------:R-:W-:Y:S01]  /*5d40*/  LOP3.LUT R0, R19, UR22, R132, 0x96, !PT ;  /* 0x0000001613007c12 */ /* 0x000fe2000f8e9684 */
[----:B------:R-:W-:Y:S01]  /*5d50*/  IMAD.MOV.U32 R144, RZ, RZ, R84 ;  /* 0x000000ffff907224 */ /* 0x000fe200078e0054 */
[----:B------:R-:W-:Y:S01]  /*5d60*/  LOP3.LUT R2, R23, UR20, R18, 0x96, !PT ;  /* 0x0000001417027c12 */ /* 0x000fe2000f8e9612 */
[----:B------:R-:W-:Y:S01]  /*5d70*/  IMAD.MOV.U32 R109, RZ, RZ, R86 ;  /* 0x000000ffff6d7224 */ /* 0x000fe200078e0056 */
[C---:B------:R-:W-:Y:S01]  /*5d80*/  HMMA.16816.F32 R160, R4.reuse, R120, R32 ;  /* 0x0000007804a0723c */ /* 0x040fe20000001820 */
[----:B------:R-:W-:Y:S01]  /*5d90*/  IMAD.WIDE.U32 R8, R0, -0x2daee0ad, RZ ;  /* 0xd2511f5300087825 */ /* 0x000fe200078e00ff */
[----:B------:R-:W-:Y:S03]  /*5da0*/  LDSM.16.MT88.4 R32, [R220+0xa800] ;  /* 0x00a80000dc20783b */ /* 0x000fe60000004200 */
[----:B------:R-:W-:Y:S01]  /*5db0*/  IMAD.WIDE.U32 R2, R2, -0x2daee0ad, RZ ;  /* 0xd2511f5302027825 */ /* 0x000fe200078e00ff */
[----:B------:R-:W-:Y:S01]  /*5dc0*/  LOP3.LUT R9, R9, UR19, R106, 0x96, !PT ;  /* 0x0000001309097c12 */ /* 0x000fe2000f8e966a */
[----:B------:R-:W-:Y:S02]  /*5dd0*/  HMMA.16816.F32 R60, R4, R122, R60 ;  /* 0x0000007a043c723c */ /* 0x000fe4000000183c */
[----:B------:R-:W-:Y:S01]  /*5de0*/  IMAD.MOV.U32 R108, RZ, RZ, R87 ;  /* 0x000000ffff6c7224 */ /* 0x000fe200078e0057 */
[----:B------:R-:W-:Y:S01]  /*5df0*/  LOP3.LUT R0, R3, UR17, R8, 0x96, !PT ;  /* 0x0000001103007c12 */ /* 0x000fe2000f8e9608 */
[----:B------:R-:W-:-:S04]  /*5e00*/  IMAD.WIDE.U32 R8, R9, -0x326172a9, RZ ;  /* 0xcd9e8d5709087825 */ /* 0x000fc800078e00ff */
[----:B------:R-:W-:Y:S01]  /*5e10*/  FFMA.FTZ R3, R179, UR40, -R16 ;  /* 0x00000028b3037c23 */ /* 0x000fe20008010810 */
[C---:B------:R-:W-:Y:S01]  /*5e20*/  HMMA.16816.F32 R84, R4.reuse, R116, R24 ;  /* 0x000000740454723c */ /* 0x040fe20000001818 */
[----:B------:R-:W-:Y:S02]  /*5e30*/  IMAD.MOV.U32 R38, RZ, RZ, R247 ;  /* 0x000000ffff267224 */ /* 0x000fe400078e00f7 */
[----:B------:R1:W-:Y:S01]  /*5e40*/  MUFU.EX2 R247, R3 ;  /* 0x0000000300f77308 */ /* 0x0003e20000000800 */
[----:B------:R-:W-:Y:S02]  /*5e50*/  IMAD.MOV.U32 R37, RZ, RZ, R246 ;  /* 0x000000ffff257224 */ /* 0x000fe400078e00f6 */
[----:B------:R-:W-:Y:S01]  /*5e60*/  HMMA.16816.F32 R152, R4, R128, R48 ;  /* 0x000000800498723c */ /* 0x000fe20000001830 */
[----:B------:R-:W-:Y:S02]  /*5e70*/  IMAD.MOV.U32 R25, RZ, RZ, R46 ;  /* 0x000000ffff197224 */ /* 0x000fe400078e002e */
[----:B------:R-:W-:-:S02]  /*5e80*/  IMAD.MOV.U32 R24, RZ, RZ, R47 ;  /* 0x000000ffff187224 */ /* 0x000fc400078e002f */
[----:B------:R-:W-:Y:S01]  /*5e90*/  IMAD.WIDE.U32 R46, R0, -0x326172a9, RZ ;  /* 0xcd9e8d57002e7825 */ /* 0x000fe200078e00ff */
[----:B------:R-:W-:Y:S01]  /*5ea0*/  LOP3.LUT R0, R9, UR18, R22, 0x96, !PT ;  /* 0x0000001209007c12 */ /* 0x000fe2000f8e9616 */
[----:B------:R-:W-:Y:S01]  /*5eb0*/  HMMA.16816.F32 R128, R4, R130, R52 ;  /* 0x000000820480723c */ /* 0x000fe20000001834 */
[----:B------:R-:W-:Y:S01]  /*5ec0*/  LDSM.16.MT88.4 R52, [R222+0xb800] ;  /* 0x00b80000de34783b */ /* 0x000fe20000004200 */
[----:B------:R-:W-:Y:S01]  /*5ed0*/  IMAD.MOV.U32 R27, RZ, RZ, R44 ;  /* 0x000000ffff1b7224 */ /* 0x000fe200078e002c */
[----:B------:R-:W-:Y:S01]  /*5ee0*/  LOP3.LUT R10, R47, UR16, R8, 0x96, !PT ;  /* 0x000000102f0a7c12 */ /* 0x000fe2000f8e9608 */
[----:B------:R-:W-:Y:S02]  /*5ef0*/  IMAD.MOV.U32 R26, RZ, RZ, R45 ;  /* 0x000000ffff1a7224 */ /* 0x000fe400078e002d */
[----:B------:R-:W-:-:S04]  /*5f00*/  IMAD.WIDE.U32 R8, R0, -0x2daee0ad, RZ ;  /* 0xd2511f5300087825 */ /* 0x000fc800078e00ff */
[----:B------:R-:W-:Y:S01]  /*5f10*/  FFMA.FTZ R0, R178, UR40, -R16 ;  /* 0x00000028b2007c23 */ /* 0x000fe20008010810 */
[C---:B------:R-:W-:Y:S01]  /*5f20*/  HMMA.16816.F32 R76, R4.reuse, R110, R76 ;  /* 0x0000006e044c723c */ /* 0x040fe2000000184c */
[----:B------:R-:W-:Y:S02]  /*5f30*/  IMAD.WIDE.U32 R44, R10, -0x2daee0ad, RZ ;  /* 0xd2511f530a2c7825 */ /* 0x000fe400078e00ff */
[----:B------:R2:W3:Y:S02]  /*5f40*/  MUFU.EX2 R246, R0 ;  /* 0x0000000000f67308 */ /* 0x0004e40000000800 */
[----:B------:R-:W-:Y:S01]  /*5f50*/  IMAD.MOV.U32 R31, RZ, RZ, R14 ;  /* 0x000000ffff1f7224 */ /* 0x000fe200078e000e */
[----:B-1----:R-:W-:Y:S01]  /*5f60*/  LOP3.LUT R3, R45, UR13, R8, 0x96, !PT ;  /* 0x0000000d2d037c12 */ /* 0x002fe2000f8e9608 */
[----:B------:R-:W-:Y:S01]  /*5f70*/  FFMA.FTZ R8, R176, UR40, -R16 ;  /* 0x00000028b0087c23 */ /* 0x000fe20008010810 */
[----:B------:R-:W-:Y:S01]  /*5f80*/  IMAD.MOV.U32 R30, RZ, RZ, R17 ;  /* 0x000000ffff1e7224 */ /* 0x000fe200078e0011 */
[----:B------:R-:W-:Y:S01]  /*5f90*/  HMMA.16816.F32 R72, R4, R118, R72 ;  /* 0x000000760448723c */ /* 0x000fe20000001848 */
[----:B------:R-:W-:Y:S01]  /*5fa0*/  IMAD.MOV.U32 R28, RZ, RZ, R137 ;  /* 0x000000ffff1c7224 */ /* 0x000fe200078e0089 */
[----:B------:R1:W-:Y:S01]  /*5fb0*/  MUFU.EX2 R245, R8 ;  /* 0x0000000800f57308 */ /* 0x0003e20000000800 */
[----:B------:R-:W-:-:S02]  /*5fc0*/  IMAD.MOV.U32 R39, RZ, RZ, R136 ;  /* 0x000000ffff277224 */ /* 0x000fc400078e0088 */
[----:B------:R-:W-:Y:S01]  /*5fd0*/  IMAD.MOV.U32 R117, RZ, RZ, R138 ;  /* 0x000000ffff757224 */ /* 0x000fe200078e008a */
[C---:B------:R-:W-:Y:S01]  /*5fe0*/  HMMA.16816.F32 R68, R4.reuse, R114, R68 ;  /* 0x000000720444723c */ /* 0x040fe20000001844 */
[----:B------:R-:W-:Y:S02]  /*5ff0*/  IMAD.MOV.U32 R116, RZ, RZ, R139 ;  /* 0x000000ffff747224 */ /* 0x000fe400078e008b */
[----:B------:R-:W-:Y:S01]  /*6000*/  IMAD.MOV.U32 R121, RZ, RZ, R56 ;  /* 0x000000ffff797224 */ /* 0x000fe200078e0038 */
[----:B--2---:R-:W-:Y:S01]  /*6010*/  LOP3.LUT R0, R9, UR15, R2, 0x96, !PT ;  /* 0x0000000f09007c12 */ /* 0x004fe2000f8e9602 */
[----:B------:R-:W-:Y:S01]  /*6020*/  IMAD.WIDE.U32 R2, R3, -0x326172a9, RZ ;  /* 0xcd9e8d5703027825 */ /* 0x000fe200078e00ff */
[----:B------:R-:W-:Y:S01]  /*6030*/  HMMA.16816.F32 R136, R4, R124, R40 ;  /* 0x0000007c0488723c */ /* 0x000fe20000001828 */
[----:B------:R-:W-:Y:S02]  /*6040*/  LDSM.16.MT88.4 R40, [R220+0xb800] ;  /* 0x00b80000dc28783b */ /* 0x000fe40000004200 */
[----:B------:R-:W-:Y:S01]  /*6050*/  IMAD.WIDE.U32 R22, R0, -0x326172a9, RZ ;  /* 0xcd9e8d5700167825 */ /* 0x000fe200078e00ff */
[----:B------:R-:W-:-:S02]  /*6060*/  LOP3.LUT R0, R2, 0xffff, RZ, 0xc0, !PT ;  /* 0x0000ffff02007812 */ /* 0x000fc400078ec0ff */
[----:B------:R-:W-:Y:S01]  /*6070*/  LOP3.LUT R9, R2, 0xff, RZ, 0xc0, !PT ;  /* 0x000000ff02097812 */ /* 0x000fe200078ec0ff */
[----:B-1----:R-:W-:Y:S01]  /*6080*/  FFMA.FTZ R8, R177, UR40, -R16 ;  /* 0x00000028b1087c23 */ /* 0x002fe20008010810 */
[--C-:B------:R-:W-:Y:S01]  /*6090*/  SHF.R.U32.HI R14, RZ, 0x10, R2.reuse ;  /* 0x00000010ff0e7819 */ /* 0x100fe20000011602 */
[----:B------:R-:W-:Y:S01]  /*60a0*/  IMAD.MOV.U32 R123, RZ, RZ, R57 ;  /* 0x000000ffff7b7224 */ /* 0x000fe200078e0039 */
[----:B------:R-:W-:Y:S01]  /*60b0*/  SHF.R.U32.HI R17, RZ, 0x18, R2 ;  /* 0x00000018ff117819 */ /* 0x000fe20000011602 */
[----:B------:R1:W-:Y:S01]  /*60c0*/  MUFU.EX2 R244, R8 ;  /* 0x0000000800f47308 */ /* 0x0003e20000000800 */
        /* <DEDUP_REMOVED lines=8> */
[----:B------:R-:W2:Y:S01]  /*6150*/  LDSM.16.MT88.4 R28, [R222+0x9800] ;  /* 0x00980000de1c783b */ /* 0x000ea20000004200 */
[----:B-1----:R-:W-:Y:S01]  /*6160*/  SHF.R.U32.HI R8, RZ, 0x8, R0 ;  /* 0x00000008ff087819 */ /* 0x002fe20000011600 */
[----:B------:R-:W-:Y:S01]  /*6170*/  IMAD.MOV.U32 R125, RZ, RZ, R39 ;  /* 0x000000ffff7d7224 */ /* 0x000fe200078e0027 */
[----:B------:R-:W-:Y:S01]  /*6180*/  LOP3.LUT R0, R3, UR23, R22, 0x96, !PT ;  /* 0x0000001703007c12 */ /* 0x000fe2000f8e9616 */
[----:B------:R-:W-:Y:S01]  /*6190*/  FFMA.FTZ R3, R191, UR40, -R15 ;  /* 0x00000028bf037c23 */ /* 0x000fe2000801080f */
[----:B------:R-:W-:Y:S01]  /*61a0*/  PRMT R20, R9, 0x5410, R8 ;  /* 0x0000541009147816 */ /* 0x000fe20000000008 */
[----:B------:R-:W-:Y:S01]  /*61b0*/  IMAD.MOV.U32 R47, RZ, RZ, R105 ;  /* 0x000000ffff2f7224 */ /* 0x000fe200078e0069 */
[C---:B------:R-:W-:Y:S01]  /*61c0*/  LOP3.LUT R2, R0.reuse, 0xffff, RZ, 0xc0, !PT ;  /* 0x0000ffff00027812 */ /* 0x040fe200078ec0ff */
[----:B------:R1:W-:Y:S01]  /*61d0*/  MUFU.EX2 R243, R3 ;  /* 0x0000000300f37308 */ /* 0x0003e20000000800 */
[----:B------:R-:W-:Y:S01]  /*61e0*/  LOP3.LUT R11, R0, 0xff, RZ, 0xc0, !PT ;  /* 0x000000ff000b7812 */ /* 0x000fe200078ec0ff */
[----:B------:R-:W-:Y:S01]  /*61f0*/  IMAD.MOV.U32 R105, RZ, RZ, R240 ;  /* 0x000000ffff697224 */ /* 0x000fe200078e00f0 */
[--C-:B------:R-:W-:Y:S01]  /*6200*/  SHF.R.U32.HI R8, RZ, 0x10, R0.reuse ;  /* 0x00000010ff087819 */ /* 0x100fe20000011600 */
[----:B------:R-:W-:Y:S01]  /*6210*/  IMAD.MOV.U32 R106, RZ, RZ, R241 ;  /* 0x000000ffff6a7224 */ /* 0x000fe200078e00f1 */
[----:B------:R-:W-:Y:S01]  /*6220*/  SHF.R.U32.HI R10, RZ, 0x18, R0 ;  /* 0x00000018ff0a7819 */ /* 0x000fe20000011600 */
[----:B------:R-:W-:Y:S01]  /*6230*/  IMAD.MOV.U32 R179, RZ, RZ, R117 ;  /* 0x000000ffffb37224 */ /* 0x000fe200078e0075 */
[----:B------:R-:W-:Y:S01]  /*6240*/  LOP3.LUT R9, R14, 0xff, RZ, 0xc0, !PT ;  /* 0x000000ff0e097812 */ /* 0x000fe200078ec0ff */
[----:B------:R-:W-:Y:S01]  /*6250*/  IMAD.MOV.U32 R14, RZ, RZ, R59 ;  /* 0x000000ffff0e7224 */ /* 0x000fe200078e003b */
[----:B------:R-:W-:Y:S01]  /*6260*/  SHF.R.U32.HI R0, RZ, 0x8, R2 ;  /* 0x00000008ff007819 */ /* 0x000fe20000011602 */
[----:B------:R-:W-:Y:S01]  /*6270*/  HMMA.16816.F32 R56, R4, R126, R64 ;  /* 0x0000007e0438723c */ /* 0x000fe20000001840 */
[----:B------:R-:W-:Y:S01]  /*6280*/  PRMT R9, R9, 0x5410, R17 ;  /* 0x0000541009097816 */ /* 0x000fe20000000011 */
[----:B------:R-:W-:Y:S01]  /*6290*/  IMAD.MOV.U32 R17, RZ, RZ, R24 ;  /* 0x000000ffff117224 */ /* 0x000fe200078e0018 */
[----:B------:R-:W-:Y:S01]  /*62a0*/  PRMT R0, R11, 0x5410, R0 ;  /* 0x000054100b007816 */ /* 0x000fe20000000000 */
[----:B------:R-:W-:Y:S01]  /*62b0*/  IMAD.MOV.U32 R11, RZ, RZ, R25 ;  /* 0x000000ffff0b7224 */ /* 0x000fe200078e0019 */
[----:B------:R-:W-:Y:S01]  /*62c0*/  LOP3.LUT R2, R8, 0xff, RZ, 0xc0, !PT ;  /* 0x000000ff08027812 */ /* 0x000fe200078ec0ff */
[----:B------:R-:W4:Y:S01]  /*62d0*/  LDSM.16.MT88.4 R24, [R220+0x9800] ;  /* 0x00980000dc18783b */ /* 0x000f220000004200 */
[----:B-1----:R-:W-:Y:S01]  /*62e0*/  FFMA.FTZ R3, R190, UR40, -R15 ;  /* 0x00000028be037c23 */ /* 0x002fe2000801080f */
[----:B------:R-:W-:Y:S01]  /*62f0*/  IMAD.MOV.U32 R127, RZ, RZ, R37 ;  /* 0x000000ffff7f7224 */ /* 0x000fe200078e0025 */
[----:B------:R-:W-:Y:S01]  /*6300*/  PRMT R8, R2, 0x5410, R10 ;  /* 0x0000541002087816 */ /* 0x000fe2000000000a */
[----:B------:R-:W1:Y:S01]  /*6310*/  LDSM.16.MT88.4 R36, [R222+0xa800] ;  /* 0x00a80000de24783b */ /* 0x000e620000004200 */
[----:B------:R5:W2:Y:S01]  /*6320*/  MUFU.EX2 R242, R3 ;  /* 0x0000000300f27308 */ /* 0x000aa20000000800 */
[----:B------:R-:W-:Y:S01]  /*6330*/  FFMA.FTZ R2, R189, UR40, -R15 ;  /* 0x00000028bd027c23 */ /* 0x000fe2000801080f */
[----:B------:R-:W-:Y:S01]  /*6340*/  HSET2.LE.AND R0, R0, R97, PT ;  /* 0x0000006100007233 */ /* 0x000fe20003803000 */
[----:B------:R-:W-:-:S02]  /*6350*/  IMAD.MOV.U32 R126, RZ, RZ, R116 ;  /* 0x000000ffff7e7224 */ /* 0x000fc400078e0074 */
[----:B------:R-:W-:Y:S02]  /*6360*/  IMAD.MOV.U32 R48, RZ, RZ, R147 ;  /* 0x000000ffff307224 */ /* 0x000fe400078e0093 */
[----:B------:R-:W-:Y:S01]  /*6370*/  IMAD.MOV.U32 R51, RZ, RZ, R146 ;  /* 0x000000ffff337224 */ /* 0x000fe200078e0092 */
[----:B------:R3:W-:Y:S01]  /*6380*/  MUFU.EX2 R240, R2 ;  /* 0x0000000200f07308 */ /* 0x0007e20000000800 */
[----:B------:R-:W-:Y:S02]  /*6390*/  IMAD.MOV.U32 R176, RZ, RZ, R108 ;  /* 0x000000ffffb07224 */ /* 0x000fe400078e006c */
[----:B------:R-:W-:Y:S02]  /*63a0*/  IMAD.MOV.U32 R45, RZ, RZ, R109 ;  /* 0x000000ffff2d7224 */ /* 0x000fe400078e006d */
[----:B------:R-:W-:Y:S02]  /*63b0*/  IMAD.MOV.U32 R10, RZ, RZ, R11 ;  /* 0x000000ffff0a7224 */ /* 0x000fe400078e000b */
[----:B------:R-:W-:-:S02]  /*63c0*/  IMAD.MOV.U32 R11, RZ, RZ, R17 ;  /* 0x000000ffff0b7224 */ /* 0x000fc400078e0011 */
[----:B-----5:R-:W-:Y:S01]  /*63d0*/  FFMA.FTZ R3, R188, UR40, -R15 ;  /* 0x00000028bc037c23 */ /* 0x020fe2000801080f */
[----:B------:R-:W-:Y:S02]  /*63e0*/  IMAD.MOV.U32 R17, RZ, RZ, R126 ;  /* 0x000000ffff117224 */ /* 0x000fe400078e007e */
[----:B------:R-:W-:Y:S01]  /*63f0*/  IMAD.MOV.U32 R126, RZ, RZ, R127 ;  /* 0x000000ffff7e7224 */ /* 0x000fe200078e007f */
[----:B------:R-:W5:Y:S01]  /*6400*/  MUFU.EX2 R241, R3 ;  /* 0x0000000300f17308 */ /* 0x000f620000000800 */
[----:B------:R-:W-:Y:S02]  /*6410*/  IMAD.MOV.U32 R127, RZ, RZ, R14 ;  /* 0x000000ffff7f7224 */ /* 0x000fe400078e000e */
[----:B------:R-:W-:Y:S01]  /*6420*/  IMAD.MOV.U32 R14, RZ, RZ, R21 ;  /* 0x000000ffff0e7224 */ /* 0x000fe200078e0015 */
[----:B---3--:R-:W-:-:S04]  /*6430*/  F2FP.F16.F32.PACK_AB R2, R246, R247 ;  /* 0x000000f7f602723e */ /* 0x008fc800000000ff */
[----:B------:R-:W-:Y:S02]  /*6440*/  LOP3.LUT R4, R0, R2, RZ, 0xc0, !PT ;  /* 0x0000000200047212 */ /* 0x000fe400078ec0ff */
[----:B------:R-:W-:Y:S01]  /*6450*/  HSET2.LE.AND R0, R8, R97, PT ;  /* 0x0000006108007233 */ /* 0x000fe20003803000 */
[----:B------:R-:W-:Y:S01]  /*6460*/  IMAD.MOV.U32 R8, RZ, RZ, R144 ;  /* 0x000000ffff087224 */ /* 0x000fe200078e0090 */
[----:B--2---:R-:W-:-:S04]  /*6470*/  F2FP.F16.F32.PACK_AB R2, R242, R243 ;  /* 0x000000f3f202723e */ /* 0x004fc800000000ff */
[----:B------:R-:W-:Y:S02]  /*6480*/  LOP3.LUT R5, R0, R2, RZ, 0xc0, !PT ;  /* 0x0000000200057212 */ /* 0x000fe400078ec0ff */
[----:B------:R-:W-:Y:S02]  /*6490*/  HSET2.LE.AND R0, R20, R97, PT ;  /* 0x0000006114007233 */ /* 0x000fe40003803000 */
[----:B------:R-:W-:-:S04]  /*64a0*/  F2FP.F16.F32.PACK_AB R2, R244, R245 ;  /* 0x000000f5f402723e */ /* 0x000fc800000000ff */
[----:B------:R-:W-:Y:S02]  /*64b0*/  LOP3.LUT R6, R0, R2, RZ, 0xc0, !PT ;  /* 0x0000000200067212 */ /* 0x000fe400078ec0ff */
[----:B------:R-:W-:Y:S01]  /*64c0*/  HSET2.LE.AND R0, R9, R97, PT ;  /* 0x0000006109007233 */ /* 0x000fe20003803000 */
[----:B------:R-:W-:Y:S01]  /*64d0*/  IMAD.MOV.U32 R9, RZ, RZ, R145 ;  /* 0x000000ffff097224 */ /* 0x000fe200078e0091 */
[----:B-----5:R-:W-:-:S04]  /*64e0*/  F2FP.F16.F32.PACK_AB R2, R240, R241 ;  /* 0x000000f1f002723e */ /* 0x020fc800000000ff */
[----:B------:R-:W-:Y:S02]  /*64f0*/  LOP3.LUT R7, R0, R2, RZ, 0xc0, !PT ;  /* 0x0000000200077212 */ /* 0x000fe400078ec0ff */
[----:B------:R-:W-:Y:S01]  /*6500*/  LOP3.LUT R0, R19, UR22, R8, 0x96, !PT ;  /* 0x0000001613007c12 */ /* 0x000fe2000f8e9608 */
[----:B------:R-:W-:Y:S01]  /*6510*/  IMAD.MOV.U32 R8, RZ, RZ, R49 ;  /* 0x000000ffff087224 */ /* 0x000fe200078e0031 */
[----:B------:R-:W-:-:S03]  /*6520*/  LOP3.LUT R2, R99, UR20, R18, 0x96, !PT ;  /* 0x0000001463027c12 */ /* 0x000fc6000f8e9612 */
[----:B------:R-:W-:Y:S02]  /*6530*/  HMMA.16816.F32 R64, R4, R28, R196 ;  /* 0x0000001c0440723c */ /* 0x000fe400000018c4 */
[----:B------:R-:W-:-:S04]  /*6540*/  IMAD.WIDE.U32 R2, R2, -0x2daee0ad, RZ ;  /* 0xd2511f5302027825 */ /* 0x000fc800078e00ff */
[C---:B------:R-:W-:Y:S06]  /*6550*/  HMMA.16816.F32 R144, R4.reuse, R32, R184 ;  /* 0x000000200490723c */ /* 0x040fec00000018b8 */
[C---:B----4-:R-:W-:Y:S06]  /*6560*/  HMMA.16816.F32 R116, R4.reuse, R26, R168 ;  /* 0x0000001a0474723c */ /* 0x050fec00000018a8 */
[C---:B------:R-:W-:Y:S06]  /*6570*/  HMMA.16816.F32 R108, R4.reuse, R24, R200 ;  /* 0x00000018046c723c */ /* 0x040fec00000018c8 */
[C---:B-1----:R-:W-:Y:S06]  /*6580*/  HMMA.16816.F32 R180, R4.reuse, R36, R180 ;  /* 0x0000002404b4723c */ /* 0x042fec00000018b4 */
[C---:B------:R-:W-:Y:S06]  /*6590*/  HMMA.16816.F32 R192, R4.reuse, R40, R192 ;  /* 0x0000002804c0723c */ /* 0x040fec00000018c0 */
[C---:B------:R-:W-:Y:S06]  /*65a0*/  HMMA.16816.F32 R196, R4.reuse, R52, R172 ;  /* 0x0000003404c4723c */ /* 0x040fec00000018ac */
[C---:B------:R-:W-:Y:S06]  /*65b0*/  HMMA.16816.F32 R112, R4.reuse, R30, R164 ;  /* 0x0000001e0470723c */ /* 0x040fec00000018a4 */
[C---:B------:R-:W-:Y:S06]  /*65c0*/  HMMA.16816.F32 R156, R4.reuse, R34, R156 ;  /* 0x00000022049c723c */ /* 0x040fec000000189c */
[C---:B------:R-:W-:Y:S06]  /*65d0*/  HMMA.16816.F32 R168, R4.reuse, R38, R148 ;  /* 0x0000002604a8723c */ /* 0x040fec0000001894 */
[C---:B------:R-:W-:Y:S06]  /*65e0*/  HMMA.16816.F32 R184, R4.reuse, R42, R140 ;  /* 0x0000002a04b8723c */ /* 0x040fec000000188c */
[----:B------:R-:W-:Y:S07]  /*65f0*/  HMMA.16816.F32 R188, R4, R54, R92 ;  /* 0x0000003604bc723c */ /* 0x000fee000000185c */
[----:B------:R-:W-:-:S04]  /*6600*/  IMAD.WIDE.U32 R4, R0, -0x2daee0ad, RZ ;  /* 0xd2511f5300047825 */ /* 0x000fc800078e00ff */
[----:B------:R-:W-:Y:S01]  /*6610*/  FFMA.FTZ R6, R214, UR40, -R12 ;  /* 0x00000028d6067c23 */ /* 0x000fe2000801080c */
[----:B------:R-:W-:Y:S01]  /*6620*/  IMAD.MOV.U32 R214, RZ, RZ, R48 ;  /* 0x000000ffffd67224 */ /* 0x000fe200078e0030 */
[----:B------:R-:W-:Y:S02]  /*6630*/  LOP3.LUT R5, R5, UR19, R134, 0x96, !PT ;  /* 0x0000001305057c12 */ /* 0x000fe4000f8e9686 */
[----:B------:R1:W-:Y:S01]  /*6640*/  MUFU.EX2 R201, R6 ;  /* 0x0000000600c97308 */ /* 0x0003e20000000800 */
[----:B------:R-:W-:Y:S02]  /*6650*/  LOP3.LUT R0, R3, UR17, R4, 0x96, !PT ;  /* 0x0000001103007c12 */ /* 0x000fe4000f8e9604 */
[----:B------:R-:W-:-:S04]  /*6660*/  IMAD.WIDE.U32 R4, R5, -0x326172a9, RZ ;  /* 0xcd9e8d5705047825 */ /* 0x000fc800078e00ff */
[----:B------:R-:W-:Y:S01]  /*6670*/  IMAD.WIDE.U32 R20, R0, -0x326172a9, RZ ;  /* 0xcd9e8d5700147825 */ /* 0x000fe200078e00ff */
[----:B------:R-:W-:-:S04]  /*6680*/  LOP3.LUT R3, R5, UR18, R98, 0x96, !PT ;  /* 0x0000001205037c12 */ /* 0x000fc8000f8e9662 */
[----:B------:R-:W-:Y:S01]  /*6690*/  LOP3.LUT R0, R21, UR16, R4, 0x96, !PT ;  /* 0x0000001015007c12 */ /* 0x000fe2000f8e9604 */
[----:B------:R-:W-:-:S04]  /*66a0*/  IMAD.WIDE.U32 R4, R3, -0x2daee0ad, RZ ;  /* 0xd2511f5303047825 */ /* 0x000fc800078e00ff */
[----:B------:R-:W-:-:S04]  /*66b0*/  IMAD.WIDE.U32 R48, R0, -0x2daee0ad, RZ ;  /* 0xd2511f5300307825 */ /* 0x000fc800078e00ff */
[----:B------:R-:W-:Y:S01]  /*66c0*/  FFMA.FTZ R0, R213, UR40, -R12 ;  /* 0x00000028d5007c23 */ /* 0x000fe2000801080c */
[----:B-1----:R-:W-:Y:S01]  /*66d0*/  LOP3.LUT R6, R5, UR15, R2, 0x96, !PT ;  /* 0x0000000f05067c12 */ /* 0x002fe2000f8e9602 */
[----:B------:R-:W-:Y:S01]  /*66e0*/  FFMA.FTZ R5, R204, UR40, -R12 ;  /* 0x00000028cc057c23 */ /* 0x000fe2000801080c */
[----:B------:R-:W-:Y:S01]  /*66f0*/  IMAD.MOV.U32 R213, RZ, RZ, R10 ;  /* 0x000000ffffd57224 */ /* 0x000fe200078e000a */
[----:B------:R-:W-:Y:S01]  /*6700*/  LOP3.LUT R2, R49, UR13, R4, 0x96, !PT ;  /* 0x0000000d31027c12 */ /* 0x000fe2000f8e9604 */
[----:B------:R-:W-:Y:S02]  /*6710*/  IMAD.MOV.U32 R10, RZ, RZ, R11 ;  /* 0x000000ffff0a7224 */ /* 0x000fe400078e000b */
[----:B------:R-:W-:Y:S01]  /*6720*/  FFMA.FTZ R4, R207, UR40, -R12 ;  /* 0x00000028cf047c23 */ /* 0x000fe2000801080c */
[----:B------:R-:W-:Y:S02]  /*6730*/  IMAD.MOV.U32 R11, RZ, RZ, R17 ;  /* 0x000000ffff0b7224 */ /* 0x000fe400078e0011 */
[----:B------:R-:W-:Y:S01]  /*6740*/  IMAD.MOV.U32 R17, RZ, RZ, R126 ;  /* 0x000000ffff117224 */ /* 0x000fe200078e007e */
[----:B------:R-:W-:Y:S01]  /*6750*/  MUFU.EX2 R200, R4 ;  /* 0x0000000400c87308 */ /* 0x000fe20000000800 */
[----:B------:R-:W-:-:S02]  /*6760*/  IMAD.MOV.U32 R126, RZ, RZ, R127 ;  /* 0x000000ffff7e7224 */ /* 0x000fc400078e007f */
[----:B------:R-:W-:Y:S02]  /*6770*/  IMAD.MOV.U32 R127, RZ, RZ, R14 ;  /* 0x000000ffff7f7224 */ /* 0x000fe400078e000e */
[----:B------:R-:W-:Y:S02]  /*6780*/  IMAD.MOV.U32 R14, RZ, RZ, R122 ;  /* 0x000000ffff0e7224 */ /* 0x000fe400078e007a */
[----:B------:R-:W-:Y:S02]  /*6790*/  IMAD.MOV.U32 R122, RZ, RZ, R177 ;  /* 0x000000ffff7a7224 */ /* 0x000fe400078e00b1 */
[----:B------:R-:W-:Y:S02]  /*67a0*/  IMAD.MOV.U32 R177, RZ, RZ, R176 ;  /* 0x000000ffffb17224 */ /* 0x000fe400078e00b0 */
[----:B------:R-:W-:Y:S02]  /*67b0*/  IMAD.MOV.U32 R176, RZ, RZ, R45 ;  /* 0x000000ffffb07224 */ /* 0x000fe400078e002d */
[----:B------:R-:W-:-:S02]  /*67c0*/  IMAD.MOV.U32 R45, RZ, RZ, R178 ;  /* 0x000000ffff2d7224 */ /* 0x000fc400078e00b2 */
[----:B------:R-:W-:-:S04]  /*67d0*/  IMAD.WIDE.U32 R2, R2, -0x326172a9, RZ ;  /* 0xcd9e8d5702027825 */ /* 0x000fc800078e00ff */
[----:B------:R-:W-:Y:S02]  /*67e0*/  IMAD.MOV.U32 R204, RZ, RZ, R10 ;  /* 0x000000ffffcc7224 */ /* 0x000fe400078e000a */
[----:B------:R-:W-:Y:S02]  /*67f0*/  IMAD.MOV.U32 R178, RZ, RZ, R51 ;  /* 0x000000ffffb27224 */ /* 0x000fe400078e0033 */
[----:B------:R-:W-:Y:S02]  /*6800*/  IMAD.MOV.U32 R10, RZ, RZ, R11 ;  /* 0x000000ffff0a7224 */ /* 0x000fe400078e000b */
[----:B------:R-:W-:Y:S02]  /*6810*/  IMAD.MOV.U32 R51, RZ, RZ, R47 ;  /* 0x000000ffff337224 */ /* 0x000fe400078e002f */
[----:B------:R-:W-:Y:S02]  /*6820*/  IMAD.MOV.U32 R11, RZ, RZ, R17 ;  /* 0x000000ffff0b7224 */ /* 0x000fe400078e0011 */
[----:B------:R-:W-:-:S02]  /*6830*/  IMAD.MOV.U32 R47, RZ, RZ, R106 ;  /* 0x000000ffff2f7224 */ /* 0x000fc400078e006a */
[----:B------:R-:W-:Y:S01]  /*6840*/  IMAD.MOV.U32 R17, RZ, RZ, R126 ;  /* 0x000000ffff117224 */ /* 0x000fe200078e007e */
[----:B------:R1:W-:Y:S01]  /*6850*/  MUFU.EX2 R106, R0 ;  /* 0x00000000006a7308 */ /* 0x0003e20000000800 */
[----:B------:R-:W-:Y:S02]  /*6860*/  IMAD.MOV.U32 R126, RZ, RZ, R127 ;  /* 0x000000ffff7e7224 */ /* 0x000fe400078e007f */
[----:B------:R-:W-:Y:S02]  /*6870*/  IMAD.MOV.U32 R127, RZ, RZ, R14 ;  /* 0x000000ffff7f7224 */ /* 0x000fe400078e000e */
[----:B------:R-:W-:Y:S02]  /*6880*/  IMAD.MOV.U32 R14, RZ, RZ, R122 ;  /* 0x000000ffff0e7224 */ /* 0x000fe400078e007a */
[----:B------:R-:W-:Y:S02]  /*6890*/  IMAD.MOV.U32 R122, RZ, RZ, R177 ;  /* 0x000000ffff7a7224 */ /* 0x000fe400078e00b1 */
[----:B------:R-:W-:-:S02]  /*68a0*/  IMAD.MOV.U32 R177, RZ, RZ, R176 ;  /* 0x000000ffffb17224 */ /* 0x000fc400078e00b0 */
[----:B------:R-:W-:Y:S02]  /*68b0*/  IMAD.MOV.U32 R176, RZ, RZ, R45 ;  /* 0x000000ffffb07224 */ /* 0x000fe400078e002d */
[----:B------:R-:W-:Y:S02]  /*68c0*/  IMAD.MOV.U32 R45, RZ, RZ, R178 ;  /* 0x000000ffff2d7224 */ /* 0x000fe400078e00b2 */
[----:B------:R-:W-:Y:S01]  /*68d0*/  IMAD.MOV.U32 R178, RZ, RZ, R51 ;  /* 0x000000ffffb27224 */ /* 0x000fe200078e0033 */
[----:B-1----:R-:W-:Y:S01]  /*68e0*/  LOP3.LUT R0, R2, 0xffff, RZ, 0xc0, !PT ;  /* 0x0000ffff02007812 */ /* 0x002fe200078ec0ff */
[----:B------:R-:W-:-:S03]  /*68f0*/  IMAD.WIDE.U32 R18, R6, -0x326172a9, RZ ;  /* 0xcd9e8d5706127825 */ /* 0x000fc600078e00ff */
[----:B------:R-:W-:Y:S01]  /*6900*/  SHF.R.U32.HI R4, RZ, 0x8, R0 ;  /* 0x00000008ff047819 */ /* 0x000fe20000011600 */
[----:B------:R-:W-:Y:S01]  /*6910*/  IMAD.MOV.U32 R51, RZ, RZ, R47 ;  /* 0x000000ffff337224 */ /* 0x000fe200078e002f */
[----:B------:R-:W-:Y:S01]  /*6920*/  LOP3.LUT R0, R2, 0xff, RZ, 0xc0, !PT ;  /* 0x000000ff02007812 */ /* 0x000fe200078ec0ff */
[----:B------:R-:W-:Y:S02]  /*6930*/  IMAD.MOV.U32 R207, RZ, RZ, R8 ;  /* 0x000000ffffcf7224 */ /* 0x000fe400078e0008 */
[----:B------:R-:W-:Y:S01]  /*6940*/  IMAD.MOV.U32 R47, RZ, RZ, R105 ;  /* 0x000000ffff2f7224 */ /* 0x000fe200078e0069 */
[----:B------:R-:W-:Y:S01]  /*6950*/  PRMT R8, R0, 0x5410, R4 ;  /* 0x0000541000087816 */ /* 0x000fe20000000004 */
[----:B------:R1:W2:Y:S01]  /*6960*/  MUFU.EX2 R105, R5 ;  /* 0x0000000500697308 */ /* 0x0002a20000000800 */
[----:B------:R-:W-:Y:S01]  /*6970*/  SHF.R.U32.HI R0, RZ, 0x10, R2 ;  /* 0x00000010ff007819 */ /* 0x000fe20000011602 */
[----:B------:R-:W-:Y:S01]  /*6980*/  FFMA.FTZ R4, R206, UR40, -R13 ;  /* 0x00000028ce047c23 */ /* 0x000fe2000801080d */
[----:B------:R-:W-:-:S02]  /*6990*/  IMAD.MOV.U32 R206, RZ, RZ, R50 ;  /* 0x000000ffffce7224 */ /* 0x000fc400078e0032 */
[----:B------:R-:W-:Y:S01]  /*69a0*/  LOP3.LUT R0, R0, 0xff, RZ, 0xc0, !PT ;  /* 0x000000ff00007812 */ /* 0x000fe200078ec0ff */
[----:B------:R-:W-:Y:S02]  /*69b0*/  IMAD.MOV.U32 R50, RZ, RZ, R100 ;  /* 0x000000ffff327224 */ /* 0x000fe400078e0064 */
[----:B------:R3:W-:Y:S01]  /*69c0*/  MUFU.EX2 R100, R4 ;  /* 0x0000000400647308 */ /* 0x0007e20000000800 */
[----:B-1----:R-:W-:Y:S02]  /*69d0*/  SHF.R.U32.HI R5, RZ, 0x18, R2 ;  /* 0x00000018ff057819 */ /* 0x002fe40000011602 */
[----:B------:R-:W-:Y:S01]  /*69e0*/  LOP3.LUT R2, R3, UR23, R18, 0x96, !PT ;  /* 0x0000001703027c12 */ /* 0x000fe2000f8e9612 */
[----:B------:R-:W-:Y:S01]  /*69f0*/  FFMA.FTZ R3, R205, UR40, -R13 ;  /* 0x00000028cd037c23 */ /* 0x000fe2000801080d */
[----:B------:R-:W-:Y:S01]  /*6a00*/  IMAD.MOV.U32 R205, RZ, RZ, R10 ;  /* 0x000000ffffcd7224 */ /* 0x000fe200078e000a */
[----:B------:R-:W-:Y:S01]  /*6a10*/  PRMT R7, R0, 0x5410, R5 ;  /* 0x0000541000077816 */ /* 0x000fe20000000005 */
[----:B------:R-:W-:Y:S01]  /*6a20*/  IMAD.MOV.U32 R10, RZ, RZ, R11 ;  /* 0x000000ffff0a7224 */ /* 0x000fe200078e000b */
[C---:B------:R-:W-:Y:S01]  /*6a30*/  LOP3.LUT R0, R2.reuse, 0xffff, RZ, 0xc0, !PT ;  /* 0x0000ffff02007812 */ /* 0x040fe200078ec0ff */
[----:B------:R-:W-:Y:S01]  /*6a40*/  IMAD.MOV.U32 R11, RZ, RZ, R17 ;  /* 0x000000ffff0b7224 */ /* 0x000fe200078e0011 */
[----:B------:R-:W-:Y:S01]  /*6a50*/  LOP3.LUT R6, R2, 0xff, RZ, 0xc0, !PT ;  /* 0x000000ff02067812 */ /* 0x000fe200078ec0ff */
[----:B------:R-:W-:Y:S01]  /*6a60*/  IMAD.MOV.U32 R17, RZ, RZ, R126 ;  /* 0x000000ffff117224 */ /* 0x000fe200078e007e */
[----:B------:R-:W-:Y:S01]  /*6a70*/  SHF.R.U32.HI R5, RZ, 0x18, R2 ;  /* 0x00000018ff057819 */ /* 0x000fe20000011602 */
[----:B------:R-:W-:Y:S01]  /*6a80*/  IMAD.MOV.U32 R126, RZ, RZ, R127 ;  /* 0x000000ffff7e7224 */ /* 0x000fe200078e007f */
[----:B---3--:R-:W-:Y:S01]  /*6a90*/  SHF.R.U32.HI R4, RZ, 0x8, R0 ;  /* 0x00000008ff047819 */ /* 0x008fe20000011600 */
[----:B------:R-:W-:-:S02]  /*6aa0*/  IMAD.MOV.U32 R127, RZ, RZ, R14 ;  /* 0x000000ffff7f7224 */ /* 0x000fc400078e000e */
[----:B------:R-:W-:Y:S01]  /*6ab0*/  IMAD.MOV.U32 R14, RZ, RZ, R122 ;  /* 0x000000ffff0e7224 */ /* 0x000fe200078e007a */
[----:B------:R-:W-:Y:S01]  /*6ac0*/  PRMT R4, R6, 0x5410, R4 ;  /* 0x0000541006047816 */ /* 0x000fe20000000004 */
[----:B------:R-:W-:Y:S02]  /*6ad0*/  IMAD.MOV.U32 R122, RZ, RZ, R177 ;  /* 0x000000ffff7a7224 */ /* 0x000fe400078e00b1 */
[----:B------:R-:W-:Y:S02]  /*6ae0*/  IMAD.MOV.U32 R177, RZ, RZ, R176 ;  /* 0x000000ffffb17224 */ /* 0x000fe400078e00b0 */
[----:B------:R-:W-:Y:S02]  /*6af0*/  IMAD.MOV.U32 R176, RZ, RZ, R178 ;  /* 0x000000ffffb07224 */ /* 0x000fe400078e00b2 */
[----:B------:R-:W-:Y:S02]  /*6b00*/  IMAD.MOV.U32 R178, RZ, RZ, R51 ;  /* 0x000000ffffb27224 */ /* 0x000fe400078e0033 */
[----:B------:R1:W3:Y:S01]  /*6b10*/  MUFU.EX2 R51, R3 ;  /* 0x0000000300337308 */ /* 0x0002e20000000800 */
        /* <DEDUP_REMOVED lines=8> */
[----:B-1----:R-:W-:Y:S01]  /*6ba0*/  SHF.R.U32.HI R3, RZ, 0x10, R2 ;  /* 0x00000010ff037819 */ /* 0x002fe20000011602 */
[----:B------:R-:W-:Y:S01]  /*6bb0*/  FFMA.FTZ R2, R219, UR40, -R13 ;  /* 0x00000028db027c23 */ /* 0x000fe2000801080d */
[----:B------:R-:W-:Y:S02]  /*6bc0*/  IMAD.MOV.U32 R219, RZ, RZ, R50 ;  /* 0x000000ffffdb7224 */ /* 0x000fe400078e0032 */
[----:B------:R-:W-:Y:S01]  /*6bd0*/  LOP3.LUT R0, R3, 0xff, RZ, 0xc0, !PT ;  /* 0x000000ff03007812 */ /* 0x000fe200078ec0ff */
[----:B------:R1:W-:Y:S01]  /*6be0*/  MUFU.EX2 R50, R2 ;  /* 0x0000000200327308 */ /* 0x0003e20000000800 */
[----:B------:R-:W-:Y:S02]  /*6bf0*/  IMAD.MOV.U32 R122, RZ, RZ, R124 ;  /* 0x000000ffff7a7224 */ /* 0x000fe400078e007c */
[----:B------:R-:W-:Y:S01]  /*6c00*/  PRMT R3, R0, 0x5410, R5 ;  /* 0x0000541000037816 */ /* 0x000fe20000000005 */
[----:B------:R-:W-:Y:S01]  /*6c10*/  IMAD.MOV.U32 R47, RZ, RZ, R125 ;  /* 0x000000ffff2f7224 */ /* 0x000fe200078e007d */
[----:B------:R-:W-:Y:S01]  /*6c20*/  HSET2.LE.AND R0, R8, R97, PT ;  /* 0x0000006108007233 */ /* 0x000fe20003803000 */
[----:B------:R-:W-:Y:S01]  /*6c30*/  FFMA.FTZ R8, R237, UR40, -R15 ;  /* 0x00000028ed087c23 */ /* 0x000fe2000801080f */
[----:B------:R-:W-:-:S02]  /*6c40*/  IMAD.MOV.U32 R165, RZ, RZ, R176 ;  /* 0x000000ffffa57224 */ /* 0x000fc400078e00b0 */
[----:B------:R-:W-:Y:S02]  /*6c50*/  IMAD.MOV.U32 R164, RZ, RZ, R178 ;  /* 0x000000ffffa47224 */ /* 0x000fe400078e00b2 */
[----:B-1----:R-:W-:Y:S01]  /*6c60*/  FFMA.FTZ R2, R217, UR40, -R13 ;  /* 0x00000028d9027c23 */ /* 0x002fe2000801080d */
[----:B------:R-:W-:Y:S02]  /*6c70*/  IMAD.MOV.U32 R217, RZ, RZ, R10 ;  /* 0x000000ffffd97224 */ /* 0x000fe400078e000a */
[----:B------:R-:W-:Y:S01]  /*6c80*/  IMAD.MOV.U32 R10, RZ, RZ, R177 ;  /* 0x000000ffff0a7224 */ /* 0x000fe200078e00b1 */
        /* <DEDUP_REMOVED lines=13> */
[----:B------:R-:W-:Y:S01]  /*6d60*/  IMAD.MOV.U32 R215, RZ, RZ, R167 ;  /* 0x000000ffffd77224 */ /* 0x000fe200078e00a7 */
[----:B------:R-:W-:Y:S01]  /*6d70*/  LOP3.LUT R2, R23, UR14, R46, 0x96, !PT ;  /* 0x0000000e17027c12 */ /* 0x000fe2000f8e962e */
[----:B------:R-:W-:Y:S02]  /*6d80*/  IMAD.MOV.U32 R167, RZ, RZ, R202 ;  /* 0x000000ffffa77224 */ /* 0x000fe400078e00ca */
[----:B------:R-:W-:Y:S01]  /*6d90*/  IMAD.MOV.U32 R202, RZ, RZ, R203 ;  /* 0x000000ffffca7224 */ /* 0x000fe200078e00cb */
[----:B------:R-:W-:Y:S01]  /*6da0*/  HMMA.16816.F32 R172, R4, R26, R76 ;  /* 0x0000001a04ac723c */ /* 0x000fe2000000184c */
[----:B------:R-:W-:Y:S02]  /*6db0*/  IMAD.MOV.U32 R203, RZ, RZ, R9 ;  /* 0x000000ffffcb7224 */ /* 0x000fe400078e0009 */
[----:B------:R-:W-:-:S02]  /*6dc0*/  IMAD.MOV.U32 R9, RZ, RZ, R10 ;  /* 0x000000ffff097224 */ /* 0x000fc400078e000a */
[----:B------:R-:W-:Y:S01]  /*6dd0*/  IMAD.MOV.U32 R10, RZ, RZ, R45 ;  /* 0x000000ffff0a7224 */ /* 0x000fe200078e002d */
[----:B------:R-:W-:Y:S01]  /*6de0*/  HMMA.16816.F32 R160, R4, R36, R160 ;  /* 0x0000002404a0723c */ /* 0x000fe200000018a0 */
[----:B------:R1:W-:Y:S01]  /*6df0*/  MUFU.EX2 R45, R0 ;  /* 0x00000000002d7308 */ /* 0x0003e20000000800 */
[----:B------:R-:W-:-:S04]  /*6e00*/  IMAD.WIDE.U32 R2, R2, -0x2daee0ad, RZ ;  /* 0xd2511f5302027825 */ /* 0x000fc800078e00ff */
[----:B------:R-:W-:Y:S01]  /*6e10*/  IMAD.MOV.U32 R237, RZ, RZ, R167 ;  /* 0x000000ffffed7224 */ /* 0x000fe200078e00a7 */
[C---:B------:R-:W-:Y:S01]  /*6e20*/  HMMA.16816.F32 R60, R4.reuse, R38, R60 ;  /* 0x00000026043c723c */ /* 0x040fe2000000183c */
[----:B------:R-:W-:Y:S01]  /*6e30*/  IMAD.MOV.U32 R167, RZ, RZ, R202 ;  /* 0x000000ffffa77224 */ /* 0x000fe200078e00ca */
[----:B------:R2:W-:Y:S01]  /*6e40*/  MUFU.EX2 R37, R8 ;  /* 0x0000000800257308 */ /* 0x0005e20000000800 */
[----:B------:R-:W-:Y:S02]  /*6e50*/  IMAD.MOV.U32 R202, RZ, RZ, R9 ;  /* 0x000000ffffca7224 */ /* 0x000fe400078e0009 */
[----:B------:R-:W-:Y:S01]  /*6e60*/  IMAD.MOV.U32 R46, RZ, RZ, R165 ;  /* 0x000000ffff2e7224 */ /* 0x000fe200078e00a5 */
[----:B------:R-:W-:Y:S01]  /*6e70*/  HMMA.16816.F32 R176, R4, R24, R88 ;  /* 0x0000001804b0723c */ /* 0x000fe20000001858 */
[----:B-1----:R-:W-:Y:S01]  /*6e80*/  FFMA.FTZ R0, R212, UR40, -R16 ;  /* 0x00000028d4007c23 */ /* 0x002fe20008010810 */
[----:B------:R-:W-:-:S04]  /*6e90*/  IMAD.MOV.U32 R212, RZ, RZ, R17 ;  /* 0x000000ffffd47224 */ /* 0x000fc800078e0011 */
[C---:B------:R-:W-:Y:S01]  /*6ea0*/  HMMA.16816.F32 R56, R4.reuse, R42, R56 ;  /* 0x0000002a0438723c */ /* 0x040fe20000001838 */
[----:B------:R-:W-:Y:S02]  /*6eb0*/  IMAD.MOV.U32 R17, RZ, RZ, R14 ;  /* 0x000000ffff117224 */ /* 0x000fe400078e000e */
[----:B------:R-:W-:Y:S02]  /*6ec0*/  IMAD.MOV.U32 R14, RZ, RZ, R122 ;  /* 0x000000ffff0e7224 */ /* 0x000fe400078e007a */
[----:B------:R-:W-:Y:S02]  /*6ed0*/  IMAD.MOV.U32 R122, RZ, RZ, R47 ;  /* 0x000000ffff7a7224 */ /* 0x000fe400078e002f */
[----:B--2---:R-:W-:Y:S01]  /*6ee0*/  FFMA.FTZ R8, R235, UR40, -R15 ;  /* 0x00000028eb087c23 */ /* 0x004fe2000801080f */
[----:B------:R1:W2:Y:S01]  /*6ef0*/  MUFU.EX2 R47, R0 ;  /* 0x00000000002f7308 */ /* 0x0002a20000000800 */
[----:B------:R-:W-:Y:S01]  /*6f00*/  IMAD.MOV.U32 R39, RZ, RZ, R17 ;  /* 0x000000ffff277224 */ /* 0x000fe200078e0011 */
[----:B------:R-:W-:Y:S01]  /*6f10*/  SHF.R.U32.HI R17, RZ, 0x18, R2 ;  /* 0x00000018ff117819 */ /* 0x000fe20000011602 */
[----:B------:R-:W-:Y:S01]  /*6f20*/  IMAD.MOV.U32 R38, RZ, RZ, R14 ;  /* 0x000000ffff267224 */ /* 0x000fe200078e000e */
[----:B------:R-:W-:Y:S01]  /*6f30*/  SHF.R.U32.HI R14, RZ, 0x10, R2 ;  /* 0x00000010ff0e7819 */ /* 0x000fe20000011602 */
[----:B------:R-:W-:Y:S01]  /*6f40*/  IMAD.MOV.U32 R43, RZ, RZ, R202 ;  /* 0x000000ffff2b7224 */ /* 0x000fe200078e00ca */
[----:B------:R-:W-:Y:S01]  /*6f50*/  HMMA.16816.F32 R124, R4, R28, R84 ;  /* 0x0000001c047c723c */ /* 0x000fe20000001854 */
[----:B------:R-:W-:Y:S01]  /*6f60*/  IMAD.MOV.U32 R202, RZ, RZ, R11 ;  /* 0x000000ffffca7224 */ /* 0x000fe200078e000b */
[----:B------:R-:W3:Y:S01]  /*6f70*/  MUFU.EX2 R36, R8 ;  /* 0x0000000800247308 */ /* 0x000ee20000000800 */
[----:B------:R-:W-:-:S02]  /*6f80*/  IMAD.MOV.U32 R42, RZ, RZ, R132 ;  /* 0x000000ffff2a7224 */ /* 0x000fc400078e0084 */
[----:B------:R-:W-:Y:S01]  /*6f90*/  IMAD.MOV.U32 R235, RZ, RZ, R122 ;  /* 0x000000ffffeb7224 */ /* 0x000fe200078e007a */
[----:B------:R-:W-:Y:S01]  /*6fa0*/  HMMA.16816.F32 R140, R4, R32, R80 ;  /* 0x00000020048c723c */ /* 0x000fe20000001850 */
[----:B------:R-:W-:Y:S01]  /*6fb0*/  LDSM.16.MT88.4 R80, [R220+0xbc00] ;  /* 0x00bc0000dc50783b */ /* 0x000fe20000004200 */
[----:B-1----:R-:W-:-:S04]  /*6fc0*/  FFMA.FTZ R0, R208, UR40, -R16 ;  /* 0x00000028d0007c23 */ /* 0x002fc80008010810 */
[C---:B------:R-:W-:Y:S01]  /*6fd0*/  HMMA.16816.F32 R32, R4.reuse, R34, R68 ;  /* 0x000000220420723c */ /* 0x040fe20000001844 */
[----:B------:R-:W-:Y:S01]  /*6fe0*/  IMAD.MOV.U32 R208, RZ, RZ, R164 ;  /* 0x000000ffffd07224 */ /* 0x000fe200078e00a4 */
[----:B------:R1:W-:Y:S04]  /*6ff0*/  MUFU.EX2 R27, R0 ;  /* 0x00000000001b7308 */ /* 0x0003e80000000800 */
[C---:B------:R-:W-:Y:S01]  /*7000*/  HMMA.16816.F32 R84, R4.reuse, R52, R152 ;  /* 0x000000340454723c */ /* 0x040fe20000001898 */
[----:B------:R-:W-:Y:S05]  /*7010*/  LDSM.16.MT88.4 R152, [R220+0xac00] ;  /* 0x00ac0000dc98783b */ /* 0x000fea0000004200 */
[C---:B------:R-:W-:Y:S06]  /*7020*/  HMMA.16816.F32 R28, R4.reuse, R30, R72 ;  /* 0x0000001e041c723c */ /* 0x040fec0000001848 */
[----:B------:R-:W-:Y:S01]  /*7030*/  HMMA.16816.F32 R68, R4, R40, R136 ;  /* 0x000000280444723c */ /* 0x000fe20000001888 */
[----:B------:R-:W4:Y:S01]  /*7040*/  LDSM.16.MT88.4 R136, [R222+0x9c00] ;  /* 0x009c0000de88783b */ /* 0x000f220000004200 */
[----:B-1----:R-:W-:Y:S01]  /*7050*/  FFMA.FTZ R0, R211, UR40, -R16 ;  /* 0x00000028d3007c23 */ /* 0x002fe20008010810 */
[----:B------:R-:W-:-:S03]  /*7060*/  IMAD.MOV.U32 R211, RZ, RZ, R166 ;  /* 0x000000ffffd37224 */ /* 0x000fc600078e00a6 */
[----:B------:R1:W-:Y:S01]  /*7070*/  MUFU.EX2 R26, R0 ;  /* 0x00000000001a7308 */ /* 0x0003e20000000800 */
[----:B------:R-:W-:Y:S01]  /*7080*/  HMMA.16816.F32 R52, R4, R54, R128 ;  /* 0x000000360434723c */ /* 0x000fe20000001880 */
[----:B------:R-:W-:Y:S02]  /*7090*/  IMAD.MOV.U32 R41, RZ, RZ, R120 ;  /* 0x000000ffff297224 */ /* 0x000fe400078e0078 */
[----:B------:R-:W-:-:S04]  /*70a0*/  IMAD.MOV.U32 R40, RZ, RZ, R121 ;  /* 0x000000ffff287224 */ /* 0x000fc800078e0079 */
[----:B------:R-:W-:Y:S01]  /*70b0*/  FFMA.FTZ R4, R216, UR40, -R13 ;  /* 0x00000028d8047c23 */ /* 0x000fe2000801080d */
[----:B-1----:R-:W-:Y:S01]  /*70c0*/  LOP3.LUT R0, R3, UR32, R44, 0x96, !PT ;  /* 0x0000002003007c12 */ /* 0x002fe2000f8e962c */
[----:B------:R-:W-:Y:S01]  /*70d0*/  IMAD.MOV.U32 R44, RZ, RZ, R203 ;  /* 0x000000ffff2c7224 */ /* 0x000fe200078e00cb */
[C---:B------:R-:W-:Y:S01]  /*70e0*/  LOP3.LUT R3, R2.reuse, 0xffff, RZ, 0xc0, !PT ;  /* 0x0000ffff02037812 */ /* 0x040fe200078ec0ff */
[----:B------:R-:W-:Y:S01]  /*70f0*/  IMAD.MOV.U32 R203, RZ, RZ, R10 ;  /* 0x000000ffffcb7224 */ /* 0x000fe200078e000a */
[----:B------:R-:W-:Y:S02]  /*7100*/  LOP3.LUT R10, R2, 0xff, RZ, 0xc0, !PT ;  /* 0x000000ff020a7812 */ /* 0x000fe400078ec0ff */
[----:B------:R-:W-:Y:S02]  /*7110*/  SHF.R.U32.HI R9, RZ, 0x8, R3 ;  /* 0x00000008ff097819 */ /* 0x000fe40000011603 */
[C---:B------:R-:W-:Y:S02]  /*7120*/  LOP3.LUT R3, R0.reuse, 0xffff, RZ, 0xc0, !PT ;  /* 0x0000ffff00037812 */ /* 0x040fe400078ec0ff */
[----:B------:R-:W-:-:S02]  /*7130*/  LOP3.LUT R8, R0, 0xff, RZ, 0xc0, !PT ;  /* 0x000000ff00087812 */ /* 0x000fc400078ec0ff */
[----:B------:R-:W-:Y:S01]  /*7140*/  SHF.R.U32.HI R2, RZ, 0x8, R3 ;  /* 0x00000008ff027819 */ /* 0x000fe20000011603 */
[----:B------:R-:W-:Y:S01]  /*7150*/  FFMA.FTZ R3, R209, UR40, -R15 ;  /* 0x00000028d1037c23 */ /* 0x000fe2000801080f */
[----:B------:R-:W-:Y:S01]  /*7160*/  PRMT R16, R10, 0x5410, R9 ;  /* 0x000054100a107816 */ /* 0x000fe20000000009 */
[----:B------:R-:W-:Y:S01]  /*7170*/  IMAD.MOV.U32 R209, RZ, RZ, R123 ;  /* 0x000000ffffd17224 */ /* 0x000fe200078e007b */
[----:B------:R-:W-:Y:S01]  /*7180*/  PRMT R2, R8, 0x5410, R2 ;  /* 0x0000541008027816 */ /* 0x000fe20000000002 */
[----:B------:R1:W-:Y:S01]  /*7190*/  MUFU.EX2 R25, R3 ;  /* 0x0000000300197308 */ /* 0x0003e20000000800 */
[----:B------:R-:W-:Y:S01]  /*71a0*/  SHF.R.U32.HI R11, RZ, 0x18, R0 ;  /* 0x00000018ff0b7819 */ /* 0x000fe20000011600 */
[----:B------:R-:W-:Y:S01]  /*71b0*/  FFMA.FTZ R8, R210, UR40, -R15 ;  /* 0x00000028d2087c23 */ /* 0x000fe2000801080f */
[----:B------:R-:W-:Y:S01]  /*71c0*/  LOP3.LUT R9, R14, 0xff, RZ, 0xc0, !PT ;  /* 0x000000ff0e097812 */ /* 0x000fe200078ec0ff */
[----:B------:R-:W-:Y:S01]  /*71d0*/  IMAD.MOV.U32 R210, RZ, RZ, R167 ;  /* 0x000000ffffd27224 */ /* 0x000fe200078e00a7 */
[----:B------:R-:W5:Y:S02]  /*71e0*/  LDSM.16.MT88.4 R120, [R220+0x9c00] ;  /* 0x009c0000dc78783b */ /* 0x000f640000004200 */
[----:B------:R-:W-:Y:S01]  /*71f0*/  PRMT R9, R9, 0x5410, R17 ;  /* 0x0000541009097816 */ /* 0x000fe20000000011 */
[----:B------:R3:W4:Y:S01]  /*7200*/  MUFU.EX2 R24, R8 ;  /* 0x0000000800187308 */ /* 0x0007220000000800 */
[----:B------:R-:W5:Y:S03]  /*7210*/  LDSM.16.MT88.4 R164, [R222+0xac00] ;  /* 0x00ac0000dea4783b */ /* 0x000f660000004200 */
[----:B------:R-:W-:-:S04]  /*7220*/  HSET2.LE.AND R9, R9, R97, PT ;  /* 0x0000006109097233 */ /* 0x000fc80003803000 */
[----:B------:R4:W-:Y:S01]  /*7230*/  MUFU.EX2 R14, R4 ;  /* 0x00000004000e7308 */ /* 0x0009e20000000800 */
[----:B-1----:R-:W-:Y:S02]  /*7240*/  SHF.R.U32.HI R3, RZ, 0x10, R0 ;  /* 0x00000010ff037819 */ /* 0x002fe40000011600 */
[----:B------:R-:W-:Y:S02]  /*7250*/  HSET2.LE.AND R0, R2, R97, PT ;  /* 0x0000006102007233 */ /* 0x000fe40003803000 */
[----:B------:R-:W-:Y:S01]  /*7260*/  LOP3.LUT R10, R3, 0xff, RZ, 0xc0, !PT ;  /* 0x000000ff030a7812 */ /* 0x000fe200078ec0ff */
[----:B------:R-:W-:Y:S01]  /*7270*/  FFMA.FTZ R3, R239, UR40, -R12 ;  /* 0x00000028ef037c23 */ /* 0x000fe2000801080c */
[----:B--2---:R-:W-:Y:S01]  /*7280*/  F2FP.F16.F32.PACK_AB R2, R47, R45 ;  /* 0x0000002d2f02723e */ /* 0x004fe200000000ff */
[----:B------:R-:W-:Y:S01]  /*7290*/  IMAD.MOV.U32 R239, RZ, RZ, R96 ;  /* 0x000000ffffef7224 */ /* 0x000fe200078e0060 */
[----:B------:R-:W-:Y:S01]  /*72a0*/  PRMT R10, R10, 0x5410, R11 ;  /* 0x000054100a0a7816 */ /* 0x000fe2000000000b */
[----:B---3--:R-:W-:Y:S01]  /*72b0*/  FFMA.FTZ R8, R107, UR40, -R12 ;  /* 0x000000286b087c23 */ /* 0x008fe2000801080c */
[----:B------:R-:W-:Y:S01]  /*72c0*/  LOP3.LUT R92, R0, R2, RZ, 0xc0, !PT ;  /* 0x00000002005c7212 */ /* 0x000fe200078ec0ff */
[----:B------:R1:W-:Y:S01]  /*72d0*/  MUFU.EX2 R23, R3 ;  /* 0x0000000300177308 */ /* 0x0003e20000000800 */
[----:B------:R-:W-:-:S02]  /*72e0*/  F2FP.F16.F32.PACK_AB R2, R36, R37 ;  /* 0x000000252402723e */ /* 0x000fc400000000ff */
[----:B------:R-:W-:Y:S02]  /*72f0*/  HSET2.LE.AND R0, R10, R97, PT ;  /* 0x000000610a007233 */ /* 0x000fe40003803000 */
[----:B----4-:R-:W-:Y:S01]  /*7300*/  F2FP.F16.F32.PACK_AB R10, R24, R25 ;  /* 0x00000019180a723e */ /* 0x010fe200000000ff */
[----:B------:R-:W-:Y:S02]  /*7310*/  FFMA.FTZ R4, R236, UR40, -R13 ;  /* 0x00000028ec047c23 */ /* 0x000fe4000801080d */
[----:B------:R-:W-:Y:S01]  /*7320*/  LOP3.LUT R93, R0, R2, RZ, 0xc0, !PT ;  /* 0x00000002005d7212 */ /* 0x000fe200078ec0ff */
[----:B------:R-:W-:Y:S01]  /*7330*/  FFMA.FTZ R0, R133, UR40, -R12 ;  /* 0x0000002885007c23 */ /* 0x000fe2000801080c */
[----:B------:R2:W-:Y:S01]  /*7340*/  MUFU.EX2 R22, R8 ;  /* 0x0000000800167308 */ /* 0x0005e20000000800 */
[----:B------:R-:W-:Y:S02]  /*7350*/  LOP3.LUT R2, R19, UR14, R20, 0x96, !PT ;  /* 0x0000000e13027c12 */ /* 0x000fe4000f8e9614 */
[----:B------:R-:W-:-:S02]  /*7360*/  LOP3.LUT R95, R9, R10, RZ, 0xc0, !PT ;  /* 0x0000000a095f7212 */ /* 0x000fc400078ec0ff */
[----:B-1----:R-:W-:-:S03]  /*7370*/  HSET2.LE.AND R3, R16, R97, PT ;  /* 0x0000006110037233 */ /* 0x002fc60003803000 */
[----:B------:R1:W-:Y:S01]  /*7380*/  MUFU.EX2 R15, R0 ;  /* 0x00000000000f7308 */ /* 0x0003e20000000800 */
[----:B------:R-:W3:Y:S07]  /*7390*/  LDSM.16.MT88.4 R16, [R222+0xbc00] ;  /* 0x00bc0000de10783b */ /* 0x000eee0000004200 */
[----:B------:R-:W-:Y:S01]  /*73a0*/  MUFU.EX2 R11, R4 ;  /* 0x00000004000b7308 */ /* 0x000fe20000000800 */
[----:B--2---:R-:W-:-:S04]  /*73b0*/  F2FP.F16.F32.PACK_AB R8, R26, R27 ;  /* 0x0000001b1a08723e */ /* 0x004fc800000000ff */
[----:B------:R-:W-:Y:S01]  /*73c0*/  LOP3.LUT R94, R3, R8, RZ, 0xc0, !PT ;  /* 0x00000008035e7212 */ /* 0x000fe200078ec0ff */
[----:B------:R-:W-:-:S04]  /*73d0*/  IMAD.WIDE.U32 R2, R2, -0x2daee0ad, RZ ;  /* 0xd2511f5302027825 */ /* 0x000fc800078e00ff */
[----:B-1----:R-:W-:Y:S01]  /*73e0*/  FFMA.FTZ R0, R135, UR40, -R12 ;  /* 0x0000002887007c23 */ /* 0x002fe2000801080c */
[C---:B------:R-:W-:Y:S01]  /*73f0*/  LOP3.LUT R5, R2.reuse, 0xffff, RZ, 0xc0, !PT ;  /* 0x0000ffff02057812 */ /* 0x040fe200078ec0ff */
[C---:B------:R-:W-:Y:S02]  /*7400*/  HMMA.16816.F32 R132, R92.reuse, R138, R112 ;  /* 0x0000008a5c84723c */ /* 0x040fe40000001870 */
[----:B------:R1:W-:Y:S01]  /*7410*/  MUFU.EX2 R21, R0 ;  /* 0x0000000000157308 */ /* 0x0003e20000000800 */
[----:B------:R-:W-:Y:S02]  /*7420*/  LOP3.LUT R10, R2, 0xff, RZ, 0xc0, !PT ;  /* 0x000000ff020a7812 */ /* 0x000fe400078ec0ff */
[----:B------:R-:W-:Y:S02]  /*7430*/  SHF.R.U32.HI R9, RZ, 0x18, R2 ;  /* 0x00000018ff097819 */ /* 0x000fe40000011602 */
[----:B------:R-:W-:Y:S01]  /*7440*/  SHF.R.U32.HI R8, RZ, 0x8, R5 ;  /* 0x00000008ff087819 */ /* 0x000fe20000011605 */
[C---:B------:R-:W-:Y:S06]  /*7450*/  HMMA.16816.F32 R148, R92.reuse, R154, R156 ;  /* 0x0000009a5c94723c */ /* 0x040fec000000189c */
[----:B-----5:R-:W-:Y:S01]  /*7460*/  HMMA.16816.F32 R108, R92, R120, R108 ;  /* 0x000000785c6c723c */ /* 0x020fe2000000186c */
[----:B-1----:R-:W-:-:S05]  /*7470*/  FFMA.FTZ R0, R238, UR40, -R13 ;  /* 0x00000028ee007c23 */ /* 0x002fca000801080d */
[C---:B------:R-:W-:Y:S01]  /*7480*/  HMMA.16816.F32 R116, R92.reuse, R122, R116 ;  /* 0x0000007a5c74723c */ /* 0x040fe20000001874 */
[----:B------:R1:W-:Y:S05]  /*7490*/  MUFU.EX2 R12, R0 ;  /* 0x00000000000c7308 */ /* 0x0003ea0000000800 */
[C---:B------:R-:W-:Y:S06]  /*74a0*/  HMMA.16816.F32 R128, R92.reuse, R136, R64 ;  /* 0x000000885c80723c */ /* 0x040fec0000001840 */
[C---:B------:R-:W-:Y:S06]  /*74b0*/  HMMA.16816.F32 R144, R92.reuse, R152, R144 ;  /* 0x000000985c90723c */ /* 0x040fec0000001890 */
[----:B------:R-:W-:Y:S01]  /*74c0*/  HMMA.16816.F32 R156, R92, R164, R180 ;  /* 0x000000a45c9c723c */ /* 0x000fe200000018b4 */
[----:B-1----:R-:W-:-:S02]  /*74d0*/  LOP3.LUT R0, R3, UR32, R48, 0x96, !PT ;  /* 0x0000002003007c12 */ /* 0x002fc4000f8e9630 */
[----:B------:R-:W-:Y:S01]  /*74e0*/  SHF.R.U32.HI R3, RZ, 0x10, R2 ;  /* 0x00000010ff037819 */ /* 0x000fe20000011602 */
[----:B------:R-:W-:Y:S01]  /*74f0*/  FFMA.FTZ R2, R218, UR40, -R13 ;  /* 0x00000028da027c23 */ /* 0x000fe2000801080d */
[----:B------:R-:W-:Y:S01]  /*7500*/  LOP3.LUT R7, R0, 0xff, RZ, 0xc0, !PT ;  /* 0x000000ff00077812 */ /* 0x000fe200078ec0ff */
[C---:B------:R-:W-:Y:S01]  /*7510*/  HMMA.16816.F32 R168, R92.reuse, R166, R168 ;  /* 0x000000a65ca8723c */ /* 0x040fe200000018a8 */
[----:B------:R-:W-:Y:S01]  /*7520*/  LOP3.LUT R6, R3, 0xff, RZ, 0xc0, !PT ;  /* 0x000000ff03067812 */ /* 0x000fe200078ec0ff */
[----:B------:R1:W2:Y:S01]  /*7530*/  MUFU.EX2 R13, R2 ;  /* 0x00000002000d7308 */ /* 0x0002a20000000800 */
[--C-:B------:R-:W-:Y:S02]  /*7540*/  SHF.R.U32.HI R3, RZ, 0x10, R0.reuse ;  /* 0x00000010ff037819 */ /* 0x100fe40000011600 */
[----:B------:R-:W-:Y:S01]  /*7550*/  SHF.R.U32.HI R5, RZ, 0x18, R0 ;  /* 0x00000018ff057819 */ /* 0x000fe20000011600 */
[----:B------:R-:W-:Y:S01]  /*7560*/  HMMA.16816.F32 R72, R92, R80, R192 ;  /* 0x000000505c48723c */ /* 0x000fe200000018c0 */
[----:B------:R-:W-:-:S02]  /*7570*/  LOP3.LUT R3, R3, 0xff, RZ, 0xc0, !PT ;  /* 0x000000ff03037812 */ /* 0x000fc400078ec0ff */
[----:B------:R-:W-:-:S03]  /*7580*/  PRMT R6, R6, 0x5410, R9 ;  /* 0x0000541006067816 */ /* 0x000fc60000000009 */
[C---:B------:R-:W-:Y:S06]  /*7590*/  HMMA.16816.F32 R76, R92.reuse, R82, R184 ;  /* 0x000000525c4c723c */ /* 0x040fec00000018b8 */
[C---:B---3--:R-:W-:Y:S01]  /*75a0*/  HMMA.16816.F32 R88, R92.reuse, R16, R196 ;  /* 0x000000105c58723c */ /* 0x048fe200000018c4 */
[----:B-1----:R-:W-:Y:S02]  /*75b0*/  LOP3.LUT R2, R0, 0xffff, RZ, 0xc0, !PT ;  /* 0x0000ffff00027812 */ /* 0x002fe400078ec0ff */
[----:B------:R-:W-:Y:S02]  /*75c0*/  PRMT R0, R10, 0x5410, R8 ;  /* 0x000054100a007816 */ /* 0x000fe40000000008 */
[----:B------:R-:W-:Y:S01]  /*75d0*/  SHF.R.U32.HI R2, RZ, 0x8, R2 ;  /* 0x00000008ff027819 */ /* 0x000fe20000011602 */
[----:B------:R-:W-:Y:S01]  /*75e0*/  HMMA.16816.F32 R92, R92, R18, R188 ;  /* 0x000000125c5c723c */ /* 0x000fe200000018bc */
[----:B--2---:R-:W-:-:S02]  /*75f0*/  F2FP.F16.F32.PACK_AB R4, R13, R14 ;  /* 0x0000000e0d04723e */ /* 0x004fc400000000ff */
[----:B------:R-:W-:Y:S02]  /*7600*/  PRMT R7, R7, 0x5410, R2 ;  /* 0x0000541007077816 */ /* 0x000fe40000000002 */
[----:B------:R-:W-:Y:S02]  /*7610*/  PRMT R2, R3, 0x5410, R5 ;  /* 0x0000541003027816 */ /* 0x000fe40000000005 */
[--C-:B------:R-:W-:Y:S02]  /*7620*/  HSET2.LE.AND R0, R0, R97.reuse, PT ;  /* 0x0000006100007233 */ /* 0x100fe40003803000 */
[--C-:B------:R-:W-:Y:S02]  /*7630*/  HSET2.LE.AND R5, R7, R97.reuse, PT ;  /* 0x0000006107057233 */ /* 0x100fe40003803000 */
[----:B------:R-:W-:Y:S02]  /*7640*/  HSET2.LE.AND R7, R2, R97, PT ;  /* 0x0000006102077233 */ /* 0x000fe40003803000 */
[----:B------:R-:W-:-:S02]  /*7650*/  F2FP.F16.F32.PACK_AB R2, R21, R15 ;  /* 0x0000000f1502723e */ /* 0x000fc400000000ff */
[----:B------:R-:W-:Y:S02]  /*7660*/  HSET2.LE.AND R3, R6, R97, PT ;  /* 0x0000006106037233 */ /* 0x000fe40003803000 */
        /* <DEDUP_REMOVED lines=85> */
[----:B------:R-:W3:Y:S04]  /*7bc0*/  LDL R213, [R1+0x20] ;  /* 0x0000200001d57983 */ /* 0x000ee80000100800 */
[----:B------:R-:W4:Y:S04]  /*7bd0*/  LDL R214, [R1+0x38] ;  /* 0x0000380001d67983 */ /* 0x000f280000100800 */
[----:B------:R-:W5:Y:S04]  /*7be0*/  LDL R202, [R1+0x48] ;  /* 0x0000480001ca7983 */ /* 0x000f680000100800 */
[----:B------:R-:W5:Y:S01]  /*7bf0*/  LDL R203, [R1+0x18] ;  /* 0x0000180001cb7983 */ /* 0x000f620000100800 */
[----:B------:R-:W-:Y:S01]  /*7c00*/  UIADD3 UR31, UR39, -0x2, URZ ;  /* 0xfffffffe271f7890 */ /* 0x000fe2000fffe03f */
[----:B------:R-:W-:-:S04]  /*7c10*/  DEPBAR.LE SB0, 0x0 ;  /* 0x000080000000791a */ /* 0x000fc80000000000 */
[----:B------:R-:W-:Y:S01]  /*7c20*/  USHF.R.S32.HI UR4, URZ, 0x1f, UR31 ;  /* 0x0000001f3f047899 */ /* 0x000fe2000801141f */
[----:B------:R-:W-:Y:S01]  /*7c30*/  IMAD.U32 R4, RZ, RZ, UR31 ;  /* 0x0000001fff047e24 */ /* 0x000fe2000f8e00ff */
[----:B------:R-:W-:Y:S01]  /*7c40*/  UIMAD UR5, UR27, UR31, URZ ;  /* 0x0000001f1b0572a4 */ /* 0x000fe2000f8e023f */
[----:B------:R-:W-:Y:S01]  /*7c50*/  IMAD.U32 R6, RZ, RZ, UR38 ;  /* 0x00000026ff067e24 */ /* 0x000fe2000f8e00ff */
[----:B------:R-:W-:Y:S01]  /*7c60*/  ULDC.64 UR10, c[0x0][0x220] ;  /* 0x00008800000a7ab9 */ /* 0x000fe20000000a00 */
[----:B------:R-:W-:Y:S02]  /*7c70*/  USHF.L.U32 UR41, UR31, 0x1, URZ ;  /* 0x000000011f297899 */ /* 0x000fe4000800063f */
[----:B------:R-:W-:Y:S01]  /*7c80*/  UIMAD UR4, UR4, UR28, UR5 ;  /* 0x0000001c040472a4 */ /* 0x000fe2000f8e0205 */
[----:B------:R-:W-:Y:S01]  /*7c90*/  BAR.SYNC.DEFER_BLOCKING 0x0 ;  /* 0x0000000000007b1d */ /* 0x000fe20000010000 */
[----:B--2---:R-:W-:-:S04]  /*7ca0*/  IMAD.WIDE.U32 R4, R4, UR28, R206 ;  /* 0x0000001c04047c25 */ /* 0x004fc8000f8e00ce */
[----:B------:R-:W-:Y:S01]  /*7cb0*/  VIADD R0, R5, UR4 ;  /* 0x0000000405007c36 */ /* 0x000fe20008000000 */
[C---:B------:R-:W-:Y:S01]  /*7cc0*/  LEA R2, P0, R4.reuse, UR10, 0x1 ;  /* 0x0000000a04027c11 */ /* 0x040fe2000f8008ff */
[----:B------:R-:W-:Y:S01]  /*7cd0*/  IMAD.U32 R5, RZ, RZ, UR38 ;  /* 0x00000026ff057e24 */ /* 0x000fe2000f8e00ff */
[----:B------:R-:W-:Y:S01]  /*7ce0*/  UIADD3 UR4, UR39, -0x2, URZ ;  /* 0xfffffffe27047890 */ /* 0x000fe2000fffe03f */
[----:B---3--:R-:W-:Y:S01]  /*7cf0*/  IMAD.MOV.U32 R105, RZ, RZ, R213 ;  /* 0x000000ffff697224 */ /* 0x008fe200078e00d5 */
[----:B------:R-:W-:Y:S01]  /*7d00*/  LEA.HI.X R3, R4, UR11, R0, 0x1, P0 ;  /* 0x0000000b04037c11 */ /* 0x000fe200080f0c00 */
[----:B------:R-:W-:Y:S01]  /*7d10*/  IMAD.U32 R0, RZ, RZ, UR33 ;  /* 0x00000021ff007e24 */ /* 0x000fe2000f8e00ff */
[----:B------:R-:W-:Y:S01]  /*7d20*/  LEA R4, P0, R5, R2, 0x1 ;  /* 0x0000000205047211 */ /* 0x000fe200078008ff */
[----:B----4-:R-:W-:Y:S01]  /*7d30*/  IMAD.MOV.U32 R100, RZ, RZ, R214 ;  /* 0x000000ffff647224 */ /* 0x010fe200078e00d6 */
[----:B------:R-:W-:Y:S01]  /*7d40*/  UISETP.GT.AND UP0, UPT, UR4, UR24, UPT ;  /* 0x000000180400728c */ /* 0x000fe2000bf04270 */
[----:B------:R-:W-:Y:S01]  /*7d50*/  @!PT LDS RZ, [RZ] ;  /* 0x00000000fffff984 */ /* 0x000fe20000000800 */
[----:B------:R-:W-:Y:S01]  /*7d60*/  @!PT LDS RZ, [RZ] ;  /* 0x00000000fffff984 */ /* 0x000fe20000000800 */
[----:B------:R-:W-:Y:S01]  /*7d70*/  @!PT LDS RZ, [RZ] ;  /* 0x00000000fffff984 */ /* 0x000fe20000000800 */
[----:B------:R-:W-:Y:S01]  /*7d80*/  LDGSTS.E.BYPASS.LTC128B.128 [R234+0x9000], desc[UR34][R2.64] ;  /* 0x0900000002ea7fae */ /* 0x000fe2000b901d62 */
[----:B------:R-:W-:Y:S01]  /*7d90*/  LEA.HI.X R5, R6, R3, R0, 0x1, P0 ;  /* 0x0000000306057211 */ /* 0x000fe200000f0c00 */
[----:B-----5:R-:W-:-:S02]  /*7da0*/  IMAD.MOV.U32 R106, RZ, RZ, R202 ;  /* 0x000000ffff6a7224 */ /* 0x020fc400078e00ca */
[----:B------:R-:W-:Y:S01]  /*7db0*/  LDGSTS.E.BYPASS.LTC128B.128 [R234+0xa000], desc[UR34][R2.64+0x40] ;  /* 0x0a00004002ea7fae */ /* 0x000fe2000b901d62 */
[----:B------:R-:W-:-:S03]  /*7dc0*/  IMAD.MOV.U32 R107, RZ, RZ, R203 ;  /* 0x000000ffff6b7224 */ /* 0x000fc600078e00cb */
[----:B------:R-:W-:Y:S04]  /*7dd0*/  LDGSTS.E.BYPASS.LTC128B.128 [R234+0xb000], desc[UR34][R2.64+0x80] ;  /* 0x0b00008002ea7fae */ /* 0x000fe8000b901d62 */
[----:B------:R-:W-:Y:S04]  /*7de0*/  LDGSTS.E.BYPASS.LTC128B.128 [R234+0x9800], desc[UR34][R4.64] ;  /* 0x0980000004ea7fae */ /* 0x000fe8000b901d62 */
[----:B------:R-:W-:Y:S04]  /*7df0*/  LDGSTS.E.BYPASS.LTC128B.128 [R234+0xa800], desc[UR34][R4.64+0x40] ;  /* 0x0a80004004ea7fae */ /* 0x000fe8000b901d62 */
[----:B------:R1:W-:Y:S04]  /*7e00*/  LDGSTS.E.BYPASS.LTC128B.128 [R234+0xb800], desc[UR34][R4.64+0x80] ;  /* 0x0b80008004ea7fae */ /* 0x0003e8000b901d62 */
[----:B------:R-:W-:Y:S04]  /*7e10*/  LDSM.16.M88.4 R8, [R224] ;  /* 0x00000000e008783b */ /* 0x000fe80000000200 */
[----:B------:R-:W2:Y:S04]  /*7e20*/  LDSM.16.M88.4 R12, [R221+0x6000] ;  /* 0x00600000dd0c783b */ /* 0x000ea80000000200 */
[----:B------:R-:W-:Y:S04]  /*7e30*/  LDSM.16.M88.4 R32, [R221+0x6400] ;  /* 0x00640000dd20783b */ /* 0x000fe80000000200 */
[----:B------:R-:W-:Y:S04]  /*7e40*/  LDSM.16.M88.4 R28, [R221+0x6800] ;  /* 0x00680000dd1c783b */ /* 0x000fe80000000200 */
[----:B------:R-:W3:Y:S04]  /*7e50*/  LDSM.16.M88.4 R24, [R221+0x6c00] ;  /* 0x006c0000dd18783b */ /* 0x000ee80000000200 */
[----:B------:R-:W-:Y:S04]  /*7e60*/  LDSM.16.M88.4 R36, [R223+0x6c00] ;  /* 0x006c0000df24783b */ /* 0x000fe80000000200 */
[----:B-1----:R-:W1:Y:S04]  /*7e70*/  LDSM.16.M88.4 R4, [R224+0x1000] ;  /* 0x00100000e004783b */ /* 0x002e680000000200 */
[----:B------:R-:W-:Y:S04]  /*7e80*/  LDSM.16.M88.4 R40, [R223+0x6800] ;  /* 0x00680000df28783b */ /* 0x000fe80000000200 */
[----:B------:R-:W-:Y:S04]  /*7e90*/  LDSM.16.M88.4 R20, [R223+0x6000] ;  /* 0x00600000df14783b */ /* 0x000fe80000000200 */
[----:B------:R-:W-:Y:S04]  /*7ea0*/  LDSM.16.M88.4 R16, [R223+0x6400] ;  /* 0x00640000df10783b */ /* 0x000fe80000000200 */
[----:B------:R-:W-:Y:S01]  /*7eb0*/  LDSM.16.M88.4 R48, [R221+0x7000] ;  /* 0x00700000dd30783b */ /* 0x000fe20000000200 */
[C---:B--2---:R-:W-:Y:S03]  /*7ec0*/  HMMA.16816.F32 R64, R8.reuse, R12, RZ ;  /* 0x0000000c0840723c */ /* 0x044fe600000018ff */
[----:B------:R-:W-:Y:S04]  /*7ed0*/  LDSM.16.M88.4 R44, [R221+0x7400] ;  /* 0x00740000dd2c783b */ /* 0x000fe80000000200 */
[----:B------:R-:W0:Y:S01]  /*7ee0*/  LDGDEPBAR ;  /* 0x00000000000079af */ /* 0x000e220000000000 */
[C---:B------:R-:W-:Y:S06]  /*7ef0*/  HMMA.16816.F32 R192, R8.reuse, R14, RZ ;  /* 0x0000000e08c0723c */ /* 0x040fec00000018ff */
[C---:B---3--:R-:W-:Y:S06]  /*7f00*/  HMMA.16816.F32 R52, R8.reuse, R24, RZ ;  /* 0x000000180834723c */ /* 0x048fec00000018ff */
[----:B------:R-:W-:Y:S06]  /*7f10*/  HMMA.16816.F32 R184, R8, R30, RZ ;  /* 0x0000001e08b8723c */ /* 0x000fec00000018ff */
[C---:B-1----:R-:W-:Y:S06]  /*7f20*/  HMMA.16816.F32 R212, R4.reuse, R12, RZ ;  /* 0x0000000c04d4723c */ /* 0x042fec00000018ff */
[C---:B------:R-:W-:Y:S01]  /*7f30*/  HMMA.16816.F32 R208, R4.reuse, R14, RZ ;  /* 0x0000000e04d0723c */ /* 0x040fe200000018ff */
[----:B------:R-:W1:Y:S05]  /*7f40*/  LDSM.16.M88.4 R12, [R225] ;  /* 0x00000000e10c783b */ /* 0x000e6a0000000200 */
[C---:B------:R-:W-:Y:S06]  /*7f50*/  HMMA.16816.F32 R204, R4.reuse, R32, RZ ;  /* 0x0000002004cc723c */ /* 0x040fec00000018ff */
[C---:B------:R-:W-:Y:S06]  /*7f60*/  HMMA.16816.F32 R200, R4.reuse, R28, RZ ;  /* 0x0000001c04c8723c */ /* 0x040fec00000018ff */
[C---:B------:R-:W-:Y:S06]  /*7f70*/  HMMA.16816.F32 R196, R4.reuse, R24, RZ ;  /* 0x0000001804c4723c */ /* 0x040fec00000018ff */
[C---:B------:R-:W-:Y:S06]  /*7f80*/  HMMA.16816.F32 R216, R4.reuse, R34, RZ ;  /* 0x0000002204d8723c */ /* 0x040fec00000018ff */
[C---:B------:R-:W-:Y:S06]  /*7f90*/  HMMA.16816.F32 R240, R4.reuse, R30, RZ ;  /* 0x0000001e04f0723c */ /* 0x040fec00000018ff */
[-C--:B------:R-:W-:Y:S01]  /*7fa0*/  HMMA.16816.F32 R236, R4, R26.reuse, RZ ;  /* 0x0000001a04ec723c */ /* 0x080fe200000018ff */
[----:B------:R-:W2:Y:S05]  /*7fb0*/  LDSM.16.M88.4 R4, [R225+0x1000] ;  /* 0x00100000e104783b */ /* 0x000eaa0000000200 */
[----:B------:R-:W-:Y:S06]  /*7fc0*/  HMMA.16816.F32 R180, R8, R26, RZ ;  /* 0x0000001a08b4723c */ /* 0x000fec00000018ff */
[----:B-1----:R-:W-:Y:S06]  /*7fd0*/  HMMA.16816.F32 R24, R12, R36, R52 ;  /* 0x000000240c18723c */ /* 0x002fec0000001834 */
[C---:B------:R-:W-:Y:S06]  /*7fe0*/  HMMA.16816.F32 R60, R8.reuse, R32, RZ ;  /* 0x00000020083c723c */ /* 0x040fec00000018ff */
[----:B------:R-:W-:Y:S01]  /*7ff0*/  HMMA.16816.F32 R56, R8, R28, RZ ;  /* 0x0000001c0838723c */ /* 0x000fe200000018ff */
[----:B------:R-:W-:Y:S05]  /*8000*/  LDSM.16.M88.4 R28, [R221+0x7c00] ;  /* 0x007c0000dd1c783b */ /* 0x000fea0000000200 */
[----:B------:R-:W-:Y:S06]  /*8010*/  HMMA.16816.F32 R52, R12, R42, R184 ;  /* 0x0000002a0c34723c */ /* 0x000fec00000018b8 */
[----:B------:R-:W-:Y:S01]  /*8020*/  HMMA.16816.F32 R188, R8, R34, RZ ;  /* 0x0000002208bc723c */ /* 0x000fe200000018ff */
[----:B------:R-:W1:Y:S04]  /*8030*/  LDSM.16.M88.4 R8, [R224+0x2000] ;  /* 0x00200000e008783b */ /* 0x000e680000000200 */
[----:B------:R-:W3:Y:S01]  /*8040*/  LDSM.16.M88.4 R32, [R221+0x7800] ;  /* 0x00780000dd20783b */ /* 0x000ee20000000200 */
[----:B------:R-:W-:Y:S06]  /*8050*/  HMMA.16816.F32 R184, R12, R38, R180 ;  /* 0x000000260cb8723c */ /* 0x000fec00000018b4 */
[C---:B--2---:R-:W-:Y:S06]  /*8060*/  HMMA.16816.F32 R180, R4.reuse, R36, R196 ;  /* 0x0000002404b4723c */ /* 0x044fec00000018c4 */
[----:B------:R-:W-:Y:S06]  /*8070*/  HMMA.16816.F32 R200, R4, R40, R200 ;  /* 0x0000002804c8723c */ /* 0x000fec00000018c8 */
[C---:B------:R-:W-:Y:S06]  /*8080*/  HMMA.16816.F32 R176, R12.reuse, R20, R64 ;  /* 0x000000140cb0723c */ /* 0x040fec0000001840 */
[C---:B------:R-:W-:Y:S06]  /*8090*/  HMMA.16816.F32 R172, R12.reuse, R16, R60 ;  /* 0x000000100cac723c */ /* 0x040fec000000183c */
[C---:B------:R-:W-:Y:S06]  /*80a0*/  HMMA.16816.F32 R64, R12.reuse, R40, R56 ;  /* 0x000000280c40723c */ /* 0x040fec0000001838 */
[----:B------:R-:W-:Y:S01]  /*80b0*/  HMMA.16816.F32 R60, R12, R22, R192 ;  /* 0x000000160c3c723c */ /* 0x000fe200000018c0 */
[----:B------:R-:W-:-:S02]  /*80c0*/  IMAD.MOV.U32 R3, RZ, RZ, R201 ;  /* 0x000000ffff037224 */ /* 0x000fc400078e00c9 */
[----:B------:R-:W-:Y:S02]  /*80d0*/  IMAD.MOV.U32 R2, RZ, RZ, R202 ;  /* 0x000000ffff027224 */ /* 0x000fe400078e00ca */
[----:B------:R-:W-:Y:S01]  /*80e0*/  IMAD.MOV.U32 R0, RZ, RZ, R203 ;  /* 0x000000ffff007224 */ /* 0x000fe200078e00cb */
[-C--:B------:R-:W-:Y:S06]  /*80f0*/  HMMA.16816.F32 R56, R12, R18.reuse, R188 ;  /* 0x000000120c38723c */ /* 0x080fec00000018bc */
        /* <DEDUP_REMOVED lines=11> */
[----:B------:R-:W2:Y:S01]  /*81b0*/  LDSM.16.M88.4 R12, [R224+0x3000] ;  /* 0x00300000e00c783b */ /* 0x000ea20000000200 */
[----:B------:R-:W-:Y:S01]  /*81c0*/  IMAD.MOV.U32 R16, RZ, RZ, R200 ;  /* 0x000000ffff107224 */ /* 0x000fe200078e00c8 */
[C---:B------:R-:W-:Y:S02]  /*81d0*/  HMMA.16816.F32 R188, R4.reuse, R22, R208 ;  /* 0x0000001604bc723c */ /* 0x040fe400000018d0 */
[----:B------:R-:W-:Y:S04]  /*81e0*/  LDSM.16.M88.4 R20, [R223+0x7800] ;  /* 0x00780000df14783b */ /* 0x000fe80000000200 */
[C---:B------:R-:W-:Y:S06]  /*81f0*/  HMMA.16816.F32 R200, R4.reuse, R42, R240 ;  /* 0x0000002a04c8723c */ /* 0x040fec00000018f0 */
[----:B------:R-:W-:Y:S01]  /*8200*/  HMMA.16816.F32 R212, R4, R38, R236 ;  /* 0x0000002604d4723c */ /* 0x000fe200000018ec */
[----:B------:R-:W-:Y:S01]  /*8210*/  IMAD.MOV.U32 R240, RZ, RZ, R16 ;  /* 0x000000fffff07224 */ /* 0x000fe200078e0010 */
[----:B------:R-:W-:Y:S01]  /*8220*/  LDSM.16.M88.4 R4, [R225+0x2000] ;  /* 0x00200000e104783b */ /* 0x000fe20000000200 */
[----:B------:R-:W-:-:S02]  /*8230*/  IMAD.MOV.U32 R241, RZ, RZ, R3 ;  /* 0x000000fffff17224 */ /* 0x000fc400078e0003 */
[----:B------:R-:W-:Y:S01]  /*8240*/  IMAD.MOV.U32 R242, RZ, RZ, R2 ;  /* 0x000000fffff27224 */ /* 0x000fe200078e0002 */
[C---:B-1----:R-:W-:Y:S01]  /*8250*/  HMMA.16816.F32 R180, R8.reuse, R28, R24 ;  /* 0x0000001c08b4723c */ /* 0x042fe20000001818 */
[----:B------:R-:W1:Y:S01]  /*8260*/  LDSM.16.M88.4 R16, [R223+0x7000] ;  /* 0x00700000df10783b */ /* 0x000e620000000200 */
[----:B------:R-:W-:Y:S02]  /*8270*/  IMAD.MOV.U32 R243, RZ, RZ, R0 ;  /* 0x000000fffff37224 */ /* 0x000fe400078e0000 */
[----:B------:R-:W-:Y:S01]  /*8280*/  IMAD.U32 R0, RZ, RZ, UR4 ;  /* 0x00000004ff007e24 */ /* 0x000fe2000f8e00ff */
[----:B------:R-:W4:Y:S01]  /*8290*/  LDSM.16.M88.4 R24, [R223+0x7400] ;  /* 0x00740000df18783b */ /* 0x000f220000000200 */
[C---:B------:R-:W-:Y:S03]  /*82a0*/  HMMA.16816.F32 R208, R8.reuse, R48, R176 ;  /* 0x0000003008d0723c */ /* 0x040fe600000018b0 */
[----:B------:R-:W5:Y:S03]  /*82b0*/  LDSM.16.M88.4 R36, [R223+0x7c00] ;  /* 0x007c0000df24783b */ /* 0x000f660000000200 */
[C---:B---3--:R-:W-:Y:S01]  /*82c0*/  HMMA.16816.F32 R196, R8.reuse, R32, R64 ;  /* 0x0000002008c4723c */ /* 0x048fe20000001840 */
[----:B------:R-:W3:Y:S05]  /*82d0*/  S2R R3, SR_TID.X ;  /* 0x0000000000037919 */ /* 0x000eea0000002100 */
[C---:B------:R-:W-:Y:S06]  /*82e0*/  HMMA.16816.F32 R176, R8.reuse, R50, R60 ;  /* 0x0000003208b0723c */ /* 0x040fec000000183c */
[C---:B------:R-:W-:Y:S06]  /*82f0*/  HMMA.16816.F32 R64, R8.reuse, R46, R56 ;  /* 0x0000002e0840723c */ /* 0x040fec0000001838 */
[C---:B------:R-:W-:Y:S06]  /*8300*/  HMMA.16816.F32 R204, R8.reuse, R44, R172 ;  /* 0x0000002c08cc723c */ /* 0x040fec00000018ac */
[C---:B------:R-:W-:Y:S06]  /*8310*/  HMMA.16816.F32 R60, R8.reuse, R34, R52 ;  /* 0x00000022083c723c */ /* 0x040fec0000001834 */
[----:B------:R-:W-:Y:S01]  /*8320*/  HMMA.16816.F32 R56, R8, R30, R184 ;  /* 0x0000001e0838723c */ /* 0x000fe200000018b8 */
[----:B------:R-:W5:Y:S01]  /*8330*/  LDSM.16.M88.4 R8, [R225+0x3000] ;  /* 0x00300000e108783b */ /* 0x000f620000000200 */
[----:B---3--:R-:W-:-:S04]  /*8340*/  IMAD.SHL.U32 R3, R3, 0x2, RZ ;  /* 0x0000000203037824 */ /* 0x008fc800078e00ff */
[----:B--2---:R-:W-:Y:S01]  /*8350*/  HMMA.16816.F32 R52, R12, R48, R244 ;  /* 0x000000300c34723c */ /* 0x004fe200000018f4 */
[----:B------:R-:W-:-:S05]  /*8360*/  LOP3.LUT R3, R3, 0x6, RZ, 0xc0, !PT ;  /* 0x0000000603037812 */ /* 0x000fca00078ec0ff */
[----:B------:R-:W-:Y:S01]  /*8370*/  HMMA.16816.F32 R48, R12, R50, R188 ;  /* 0x000000320c30723c */ /* 0x000fe200000018bc */
[----:B------:R-:W-:-:S04]  /*8380*/  IMAD R0, R0, 0x40, R3 ;  /* 0x0000004000007824 */ /* 0x000fc800078e0203 */
[C---:B------:R-:W-:Y:S01]  /*8390*/  VIADD R2, R0.reuse, 0x1 ;  /* 0x0000000100027836 */ /* 0x040fe20000000000 */
[C---:B------:R-:W-:Y:S01]  /*83a0*/  HMMA.16816.F32 R172, R12.reuse, R44, R248 ;  /* 0x0000002c0cac723c */ /* 0x040fe200000018f8 */
[C---:B------:R-:W-:Y:S01]  /*83b0*/  ISETP.GE.AND P2, PT, R0.reuse, R233, PT ;  /* 0x000000e90000720c */ /* 0x040fe20003f46270 */
[C---:B------:R-:W-:Y:S01]  /*83c0*/  VIADD R3, R0.reuse, 0x9 ;  /* 0x0000000900037836 */ /* 0x040fe20000000000 */
[CC--:B------:R-:W-:Y:S02]  /*83d0*/  ISETP.GE.AND P3, PT, R0.reuse, R232.reuse, PT ;  /* 0x000000e80000720c */ /* 0x0c0fe40003f66270 */
[----:B------:R-:W-:Y:S01]  /*83e0*/  ISETP.LT.OR P2, PT, R0, R227, P2 ;  /* 0x000000e30000720c */ /* 0x000fe20001741670 */
[----:B------:R-:W-:Y:S01]  /*83f0*/  HMMA.16816.F32 R44, R12, R46, R192 ;  /* 0x0000002e0c2c723c */ /* 0x000fe200000018c0 */
[C---:B------:R-:W-:Y:S02]  /*8400*/  ISETP.GE.AND P1, PT, R2.reuse, R232, PT ;  /* 0x000000e80200720c */ /* 0x040fe40003f26270 */
[----:B------:R-:W-:-:S02]  /*8410*/  ISETP.GE.AND P4, PT, R2, R230, PT ;  /* 0x000000e60200720c */ /* 0x000fc40003f86270 */
[CC--:B------:R-:W-:Y:S01]  /*8420*/  ISETP.LT.OR P1, PT, R2.reuse, R229.reuse, P1 ;  /* 0x000000e50200720c */ /* 0x0c0fe20000f21670 */
[C---:B------:R-:W-:Y:S01]  /*8430*/  HMMA.16816.F32 R184, R12.reuse, R34, R200 ;  /* 0x000000220cb8723c */ /* 0x040fe200000018c8 */
[----:B------:R-:W-:Y:S02]  /*8440*/  ISETP.LT.OR P4, PT, R2, R228, P4 ;  /* 0x000000e40200720c */ /* 0x000fe40002781670 */
[----:B------:R-:W-:Y:S02]  /*8450*/  ISETP.LT.OR P3, PT, R0, R229, P3 ;  /* 0x000000e50000720c */ /* 0x000fe40001f61670 */
[C---:B------:R-:W-:Y:S01]  /*8460*/  ISETP.GE.AND P6, PT, R2.reuse, R233, PT ;  /* 0x000000e90200720c */ /* 0x040fe20003fc6270 */
[----:B------:R-:W-:Y:S01]  /*8470*/  HMMA.16816.F32 R188, R12, R28, R216 ;  /* 0x0000001c0cbc723c */ /* 0x000fe200000018d8 */
[-C--:B------:R-:W-:Y:S02]  /*8480*/  ISETP.GE.AND P5, PT, R2, R231.reuse, PT ;  /* 0x000000e70200720c */ /* 0x080fe40003fa6270 */
[----:B------:R-:W-:-:S02]  /*8490*/  ISETP.GE.AND P0, PT, R0, R231, PT ;  /* 0x000000e70000720c */ /* 0x000fc40003f06270 */
[C---:B------:R-:W-:Y:S01]  /*84a0*/  ISETP.LT.OR P6, PT, R2.reuse, R227, P6 ;  /* 0x000000e30200720c */ /* 0x040fe200037c1670 */
[----:B------:R-:W-:Y:S01]  /*84b0*/  HMMA.16816.F32 R192, R12, R30, R212 ;  /* 0x0000001e0cc0723c */ /* 0x000fe200000018d4 */
[----:B------:R-:W-:Y:S01]  /*84c0*/  LDSM.16.M88.4 R28, [R221+0x8400] ;  /* 0x00840000dd1c783b */ /* 0x000fe20000000200 */
[-C--:B------:R-:W-:Y:S01]  /*84d0*/  ISETP.LT.OR P5, PT, R2, R226.reuse, P5 ;  /* 0x000000e20200720c */ /* 0x080fe20002fa1670 */
[C---:B------:R-:W-:Y:S01]  /*84e0*/  VIADD R2, R0.reuse, 0x8 ;  /* 0x0000000800027836 */ /* 0x040fe20000000000 */
[----:B------:R-:W-:Y:S02]  /*84f0*/  ISETP.LT.OR P0, PT, R0, R226, P0 ;  /* 0x000000e20000720c */ /* 0x000fe40000701670 */
[C---:B-1----:R-:W-:Y:S06]  /*8500*/  HMMA.16816.F32 R200, R4.reuse, R16, R208 ;  /* 0x0000001004c8723c */ /* 0x042fec00000018d0 */
[C---:B------:R-:W-:Y:S06]  /*8510*/  HMMA.16816.F32 R236, R4.reuse, R18, R176 ;  /* 0x0000001204ec723c */ /* 0x040fec00000018b0 */
[----:B----4-:R-:W-:Y:S06]  /*8520*/  HMMA.16816.F32 R216, R4, R24, R204 ;  /* 0x0000001804d8723c */ /* 0x010fec00000018cc */
[----:B------:R-:W-:Y:S01]  /*8530*/  HMMA.16816.F32 R40, R12, R32, R240 ;  /* 0x000000200c28723c */ /* 0x000fe200000018f0 */
[----:B------:R-:W-:Y:S04]  /*8540*/  LDSM.16.M88.4 R32, [R221+0x8000] ;  /* 0x00800000dd20783b */ /* 0x000fe80000000200 */
[----:B------:R-:W-:Y:S01]  /*8550*/  LDSM.16.M88.4 R12, [R225+0x4000] ;  /* 0x00400000e10c783b */ /* 0x000fe20000000200 */
[C---:B------:R-:W-:Y:S06]  /*8560*/  HMMA.16816.F32 R212, R4.reuse, R26, R64 ;  /* 0x0000001a04d4723c */ /* 0x040fec0000001840 */
[C---:B------:R-:W-:Y:S06]  /*8570*/  HMMA.16816.F32 R208, R4.reuse, R20, R196 ;  /* 0x0000001404d0723c */ /* 0x040fec00000018c4 */
[C---:B------:R-:W-:Y:S06]  /*8580*/  HMMA.16816.F32 R204, R4.reuse, R22, R60 ;  /* 0x0000001604cc723c */ /* 0x040fec000000183c */
[C---:B-----5:R-:W-:Y:S06]  /*8590*/  HMMA.16816.F32 R180, R4.reuse, R36, R180 ;  /* 0x0000002404b4723c */ /* 0x060fec00000018b4 */
[----:B------:R-:W-:Y:S01]  /*85a0*/  HMMA.16816.F32 R176, R4, R38, R56 ;  /* 0x0000002604b0723c */ /* 0x000fe20000001838 */
[----:B------:R-:W1:Y:S05]  /*85b0*/  LDSM.16.M88.4 R4, [R224+0x4000] ;  /* 0x00400000e004783b */ /* 0x000e6a0000000200 */
[C---:B------:R-:W-:Y:S06]  /*85c0*/  HMMA.16816.F32 R52, R8.reuse, R16, R52 ;  /* 0x000000100834723c */ /* 0x040fec0000001834 */
[C---:B------:R-:W-:Y:S01]  /*85d0*/  HMMA.16816.F32 R48, R8.reuse, R18, R48 ;  /* 0x000000120830723c */ /* 0x040fe20000001830 */
[----:B------:R-:W2:Y:S05]  /*85e0*/  LDSM.16.M88.4 R16, [R224+0x5000] ;  /* 0x00500000e010783b */ /* 0x000eaa0000000200 */
[C---:B------:R-:W-:Y:S06]  /*85f0*/  HMMA.16816.F32 R60, R8.reuse, R24, R172 ;  /* 0x00000018083c723c */ /* 0x040fec00000018ac */
[C---:B------:R-:W-:Y:S01]  /*8600*/  HMMA.16816.F32 R196, R8.reuse, R26, R44 ;  /* 0x0000001a08c4723c */ /* 0x040fe2000000182c */
[----:B------:R-:W3:Y:S04]  /*8610*/  LDSM.16.M88.4 R24, [R223+0x8000] ;  /* 0x00800000df18783b */ /* 0x000ee80000000200 */
[----:B------:R-:W-:Y:S01]  /*8620*/  LDSM.16.M88.4 R44, [R221+0x8c00] ;  /* 0x008c0000dd2c783b */ /* 0x000fe20000000200 */
[C---:B------:R-:W-:Y:S03]  /*8630*/  HMMA.16816.F32 R240, R8.reuse, R20, R40 ;  /* 0x0000001408f0723c */ /* 0x040fe60000001828 */
[----:B------:R-:W4:Y:S03]  /*8640*/  LDSM.16.M88.4 R40, [R221+0x8800] ;  /* 0x00880000dd28783b */ /* 0x000f260000000200 */
[C---:B------:R-:W-:Y:S06]  /*8650*/  HMMA.16816.F32 R244, R8.reuse, R22, R184 ;  /* 0x0000001608f4723c */ /* 0x040fec00000018b8 */
[C---:B------:R-:W-:Y:S06]  /*8660*/  HMMA.16816.F32 R248, R8.reuse, R36, R188 ;  /* 0x0000002408f8723c */ /* 0x040fec00000018bc */
[----:B------:R-:W-:Y:S01]  /*8670*/  HMMA.16816.F32 R192, R8, R38, R192 ;  /* 0x0000002608c0723c */ /* 0x000fe200000018c0 */
[----:B------:R-:W5:Y:S05]  /*8680*/  LDSM.16.M88.4 R8, [R225+0x5000] ;  /* 0x00500000e108783b */ /* 0x000f6a0000000200 */
[-C--:B-1----:R-:W-:Y:S06]  /*8690*/  HMMA.16816.F32 R20, R4, R32.reuse, R200 ;  /* 0x000000200414723c */ /* 0x082fec00000018c8 */
[----:B--2---:R-:W-:Y:S06]  /*86a0*/  HMMA.16816.F32 R36, R16, R32, R52 ;  /* 0x000000201024723c */ /* 0x004fec0000001834 */
[-C--:B------:R-:W-:Y:S06]  /*86b0*/  HMMA.16816.F32 R56, R4, R34.reuse, R236 ;  /* 0x000000220438723c */ /* 0x080fec00000018ec */
[----:B------:R-:W-:Y:S01]  /*86c0*/  HMMA.16816.F32 R32, R16, R34, R48 ;  /* 0x000000221020723c */ /* 0x000fe20000001830 */
[----:B------:R-:W-:-:S02]  /*86d0*/  IMAD.MOV.U32 R238, RZ, RZ, R100 ;  /* 0x000000ffffee7224 */ /* 0x000fc400078e0064 */
[----:B------:R-:W-:-:S03]  /*86e0*/  IMAD.MOV.U32 R239, RZ, RZ, R105 ;  /* 0x000000ffffef7224 */ /* 0x000fc600078e0069 */
[----:B---3--:R-:W-:Y:S01]  /*86f0*/  HMMA.16816.F32 R52, R12, R24, R20 ;  /* 0x000000180c34723c */ /* 0x008fe20000001814 */
[----:B------:R-:W1:Y:S05]  /*8700*/  LDSM.16.M88.4 R20, [R223+0x8400] ;  /* 0x00840000df14783b */ /* 0x000e6a0000000200 */
[C---:B------:R-:W-:Y:S06]  /*8710*/  HMMA.16816.F32 R64, R4.reuse, R28, R216 ;  /* 0x0000001c0440723c */ /* 0x040fec00000018d8 */
[----:B------:R-:W-:Y:S01]  /*8720*/  HMMA.16816.F32 R172, R4, R30, R212 ;  /* 0x0000001e04ac723c */ /* 0x000fe200000018d4 */
[----:B------:R-:W-:-:S05]  /*8730*/  IMAD.MOV.U32 R218, RZ, RZ, R106 ;  /* 0x000000ffffda7224 */ /* 0x000fca00078e006a */
[----:B----4-:R-:W-:Y:S01]  /*8740*/  HMMA.16816.F32 R184, R4, R40, R208 ;  /* 0x0000002804b8723c */ /* 0x010fe200000018d0 */
[----:B------:R-:W-:-:S05]  /*8750*/  IMAD.MOV.U32 R214, RZ, RZ, R107 ;  /* 0x000000ffffd67224 */ /* 0x000fca00078e006b */
[C---:B------:R-:W-:Y:S01]  /*8760*/  HMMA.16816.F32 R204, R4.reuse, R42, R204 ;  /* 0x0000002a04cc723c */ /* 0x040fe200000018cc */
[----:B------:R-:W-:Y:S02]  /*8770*/  FSEL R100, R52, -INF , !P2 ;  /* 0xff80000034647808 */ /* 0x000fe40005000000 */
[----:B------:R-:W-:Y:S02]  /*8780*/  ISETP.GE.AND P2, PT, R0, R230, PT ;  /* 0x000000e60000720c */ /* 0x000fe40003f46270 */
[----:B------:R-:W-:Y:S01]  /*8790*/  FSEL R105, R54, -INF , !P0 ;  /* 0xff80000036697808 */ /* 0x000fe20004000000 */
[C---:B------:R-:W-:Y:S01]  /*87a0*/  HMMA.16816.F32 R180, R4.reuse, R44, R180 ;  /* 0x0000002c04b4723c */ /* 0x040fe200000018b4 */
[----:B------:R-:W-:Y:S02]  /*87b0*/  ISETP.LT.OR P2, PT, R0, R228, P2 ;  /* 0x000000e40000720c */ /* 0x000fe40001741670 */
[C---:B------:R-:W-:Y:S02]  /*87c0*/  ISETP.GE.AND P0, PT, R2.reuse, R233, PT ;  /* 0x000000e90200720c */ /* 0x040fe40003f06270 */
[----:B------:R-:W-:Y:S01]  /*87d0*/  FSEL R106, R55, -INF , !P5 ;  /* 0xff800000376a7808 */ /* 0x000fe20006800000 */
[----:B------:R-:W-:Y:S01]  /*87e0*/  HMMA.16816.F32 R176, R4, R46, R176 ;  /* 0x0000002e04b0723c */ /* 0x000fe200000018b0 */
[----:B------:R-:W-:-:S02]  /*87f0*/  ISETP.LT.OR P0, PT, R2, R227, P0 ;  /* 0x000000e30200720c */ /* 0x000fc40000701670 */
[----:B------:R-:W-:-:S03]  /*8800*/  ISETP.GE.AND P5, PT, R3, R232, PT ;  /* 0x000000e80300720c */ /* 0x000fc60003fa6270 */
[----:B-----5:R-:W-:Y:S01]  /*8810*/  HMMA.16816.F32 R4, R8, R24, R36 ;  /* 0x000000180804723c */ /* 0x020fe20000001824 */
[----:B------:R-:W-:-:S05]  /*8820*/  ISETP.LT.OR P5, PT, R3, R229, P5 ;  /* 0x000000e50300720c */ /* 0x000fca0002fa1670 */
        /* <DEDUP_REMOVED lines=14> */
[----:B------:R-:W-:Y:S01]  /*8910*/  FSEL R57, R32, -INF , !P0 ;  /* 0xff80000020397808 */ /* 0x000fe20004000000 */
[----:B------:R-:W-:Y:S01]  /*8920*/  HMMA.16816.F32 R52, R16, R40, R240 ;  /* 0x000000281034723c */ /* 0x000fe200000018f0 */
[C---:B------:R-:W-:Y:S02]  /*8930*/  ISETP.GE.AND P0, PT, R3.reuse, R230, PT ;  /* 0x000000e60300720c */ /* 0x040fe40003f06270 */
[C---:B------:R-:W-:Y:S02]  /*8940*/  ISETP.LT.OR P2, PT, R2.reuse, R229, P2 ;  /* 0x000000e50200720c */ /* 0x040fe40001741670 */
[-C--:B------:R-:W-:Y:S01]  /*8950*/  ISETP.LT.OR P1, PT, R2, R228.reuse, P1 ;  /* 0x000000e40200720c */ /* 0x080fe20000f21670 */
[----:B------:R-:W-:Y:S01]  /*8960*/  HMMA.16816.F32 R24, R8, R20, R60 ;  /* 0x000000140818723c */ /* 0x000fe2000000183c */
[----:B------:R-:W-:Y:S01]  /*8970*/  ISETP.LT.OR P0, PT, R3, R228, P0 ;  /* 0x000000e40300720c */ /* 0x000fe20000701670 */
[----:B------:R-:W-:Y:S01]  /*8980*/  IMAD.WIDE.U32 R240, R238, -0x2daee0ad, RZ ;  /* 0xd2511f53eef07825 */ /* 0x000fe200078e00ff */
[----:B------:R-:W-:-:S02]  /*8990*/  ISETP.GE.AND P3, PT, R2, R231, PT ;  /* 0x000000e70200720c */ /* 0x000fc40003f66270 */
[----:B------:R-:W-:Y:S01]  /*89a0*/  ISETP.GE.AND P4, PT, R3, R231, PT ;  /* 0x000000e70300720c */ /* 0x000fe20003f86270 */
[----:B------:R-:W-:Y:S01]  /*89b0*/  HMMA.16816.F32 R28, R8, R22, R28 ;  /* 0x00000016081c723c */ /* 0x000fe2000000181c */
[----:B------:R-:W-:Y:S01]  /*89c0*/  FSEL R61, R48, -INF , !P2 ;  /* 0xff800000303d7808 */ /* 0x000fe20005000000 */
[----:B------:R-:W-:Y:S01]  /*89d0*/  STL.64 [R1+0x8], R240 ;  /* 0x000008f001007387 */ /* 0x000fe20000100a00 */
[----:B------:R-:W-:Y:S02]  /*89e0*/  FSEL R64, R50, -INF , !P1 ;  /* 0xff80000032407808 */ /* 0x000fe40004800000 */
[----:B------:R-:W-:Y:S01]  /*89f0*/  FSEL R62, R49, -INF , !P5 ;  /* 0xff800000313e7808 */ /* 0x000fe20006800000 */
[----:B------:R-:W-:Y:S01]  /*8a00*/  HMMA.16816.F32 R40, R16, R42, R244 ;  /* 0x0000002a1028723c */ /* 0x000fe200000018f4 */
[----:B------:R-:W-:Y:S02]  /*8a10*/  FSEL R63, R51, -INF , !P0 ;  /* 0xff800000333f7808 */ /* 0x000fe40004000000 */
[-C--:B------:R-:W-:Y:S01]  /*8a20*/  ISETP.LT.OR P3, PT, R2, R226.reuse, P3 ;  /* 0x000000e20200720c */ /* 0x080fe20001f61670 */
[C---:B------:R-:W-:Y:S01]  /*8a30*/  VIADD R2, R0.reuse, 0x10 ;  /* 0x0000001000027836 */ /* 0x040fe20000000000 */
[C---:B------:R-:W-:Y:S01]  /*8a40*/  ISETP.LT.OR P6, PT, R3.reuse, R227, P6 ;  /* 0x000000e30300720c */ /* 0x040fe200037c1670 */
[----:B------:R-:W-:Y:S01]  /*8a50*/  HMMA.16816.F32 R48, R12, R22, R172 ;  /* 0x000000160c30723c */ /* 0x000fe200000018ac */
[----:B------:R-:W-:Y:S01]  /*8a60*/  ISETP.LT.OR P4, PT, R3, R226, P4 ;  /* 0x000000e20300720c */ /* 0x000fe20002781670 */
[----:B------:R-:W-:Y:S01]  /*8a70*/  VIADD R3, R0, 0x11 ;  /* 0x0000001100037836 */ /* 0x000fe20000000000 */
[----:B------:R-:W-:Y:S01]  /*8a80*/  FSEL R60, R34, -INF , !P3 ;  /* 0xff800000223c7808 */ /* 0x000fe20005800000 */
[----:B------:R-:W2:Y:S01]  /*8a90*/  LDSM.16.M88.4 R20, [R223+0x8c00] ;  /* 0x008c0000df14783b */ /* 0x000ea20000000200 */
[----:B------:R-:W-:Y:S01]  /*8aa0*/  FSEL R56, R33, -INF , !P6 ;  /* 0xff80000021387808 */ /* 0x000fe20007000000 */
[----:B------:R-:W-:Y:S01]  /*8ab0*/  IMAD.WIDE.U32 R244, R214, -0x326172a9, RZ ;  /* 0xcd9e8d57d6f47825 */ /* 0x000fe200078e00ff */
[----:B------:R-:W-:Y:S01]  /*8ac0*/  ISETP.GE.AND P3, PT, R2, R233, PT ;  /* 0x000000e90200720c */ /* 0x000fe20003f66270 */
[----:B------:R-:W-:-:S04]  /*8ad0*/  DEPBAR.LE SB0, 0x0 ;  /* 0x000080000000791a */ /* 0x000fc80000000000 */
[C---:B------:R-:W-:Y:S02]  /*8ae0*/  ISETP.GE.AND P2, PT, R2.reuse, R231, PT ;  /* 0x000000e70200720c */ /* 0x040fe40003f46270 */
[C---:B------:R-:W-:Y:S02]  /*8af0*/  ISETP.GE.AND P1, PT, R2.reuse, R232, PT ;  /* 0x000000e80200720c */ /* 0x040fe40003f26270 */
[C---:B------:R-:W-:Y:S02]  /*8b00*/  ISETP.GE.AND P5, PT, R2.reuse, R230, PT ;  /* 0x000000e60200720c */ /* 0x040fe40003fa6270 */
[C---:B------:R-:W-:Y:S01]  /*8b10*/  ISETP.GE.AND P0, PT, R3.reuse, R233, PT ;  /* 0x000000e90300720c */ /* 0x040fe20003f06270 */
[----:B-1----:R-:W-:Y:S01]  /*8b20*/  HMMA.16816.F32 R40, R8, R6, R40 ;  /* 0x000000060828723c */ /* 0x002fe20000001828 */
[----:B------:R-:W-:Y:S01]  /*8b30*/  BAR.SYNC.DEFER_BLOCKING 0x0 ;  /* 0x0000000000007b1d */ /* 0x000fe20000010000 */
[----:B------:R-:W-:Y:S02]  /*8b40*/  ISETP.GE.AND P6, PT, R3, R231, PT ;  /* 0x000000e70300720c */ /* 0x000fe40003fc6270 */
[----:B------:R-:W-:-:S02]  /*8b50*/  ISETP.LT.OR P3, PT, R2, R227, P3 ;  /* 0x000000e30200720c */ /* 0x000fc40001f61670 */
[C---:B------:R-:W-:Y:S02]  /*8b60*/  ISETP.LT.OR P2, PT, R2.reuse, R226, P2 ;  /* 0x000000e20200720c */ /* 0x040fe40001741670 */
[C---:B------:R-:W-:Y:S02]  /*8b70*/  ISETP.LT.OR P1, PT, R2.reuse, R229, P1 ;  /* 0x000000e50200720c */ /* 0x040fe40000f21670 */
[----:B------:R-:W-:Y:S01]  /*8b80*/  ISETP.LT.OR P5, PT, R2, R228, P5 ;  /* 0x000000e40200720c */ /* 0x000fe20002fa1670 */
[----:B------:R-:W-:Y:S01]  /*8b90*/  VIADD R2, R0, 0x18 ;  /* 0x0000001800027836 */ /* 0x000fe20000000000 */
[C---:B------:R-:W-:Y:S02]  /*8ba0*/  ISETP.LT.OR P0, PT, R3.reuse, R227, P0 ;  /* 0x000000e30300720c */ /* 0x040fe40000701670 */
[----:B------:R-:W-:Y:S02]  /*8bb0*/  ISETP.LT.OR P6, PT, R3, R226, P6 ;  /* 0x000000e20300720c */ /* 0x000fe400037c1670 */
[----:B------:R-:W-:-:S02]  /*8bc0*/  FSEL R59, R35, -INF , !P4 ;  /* 0xff800000233b7808 */ /* 0x000fc40006000000 */
[----:B------:R-:W-:Y:S01]  /*8bd0*/  FSEL R198, R36, -INF , !P3 ;  /* 0xff80000024c67808 */ /* 0x000fe20005800000 */
[-C--:B------:R-:W-:Y:S01]  /*8be0*/  HMMA.16816.F32 R32, R8, R4.reuse, R52 ;  /* 0x000000040820723c */ /* 0x080fe20000001834 */
[----:B------:R-:W-:Y:S02]  /*8bf0*/  FSEL R200, R38, -INF , !P2 ;  /* 0xff80000026c87808 */ /* 0x000fe40005000000 */
[----:B------:R-:W-:Y:S02]  /*8c00*/  FSEL R197, R37, -INF , !P0 ;  /* 0xff80000025c57808 */ /* 0x000fe40004000000 */
[----:B------:R-:W-:Y:S02]  /*8c10*/  FSEL R199, R39, -INF , !P6 ;  /* 0xff80000027c77808 */ /* 0x000fe40007000000 */
[C---:B------:R-:W-:Y:S01]  /*8c20*/  ISETP.GE.AND P4, PT, R3.reuse, R232, PT ;  /* 0x000000e80300720c */ /* 0x040fe20003f86270 */
[----:B------:R-:W-:Y:S01]  /*8c30*/  HMMA.16816.F32 R36, R12, R4, R184 ;  /* 0x000000040c24723c */ /* 0x000fe200000018b8 */
[----:B------:R-:W-:-:S02]  /*8c40*/  ISETP.GE.AND P3, PT, R3, R230, PT ;  /* 0x000000e60300720c */ /* 0x000fc40003f66270 */
[----:B------:R-:W-:Y:S02]  /*8c50*/  ISETP.GE.AND P2, PT, R2, R233, PT ;  /* 0x000000e90200720c */ /* 0x000fe40003f46270 */
[C---:B------:R-:W-:Y:S02]  /*8c60*/  ISETP.LT.OR P4, PT, R3.reuse, R229, P4 ;  /* 0x000000e50300720c */ /* 0x040fe40002781670 */
[----:B------:R-:W-:Y:S01]  /*8c70*/  ISETP.LT.OR P3, PT, R3, R228, P3 ;  /* 0x000000e40300720c */ /* 0x000fe20001f61670 */
[----:B------:R-:W-:Y:S01]  /*8c80*/  VIADD R3, R0, 0x19 ;  /* 0x0000001900037836 */ /* 0x000fe20000000000 */
[----:B------:R-:W-:Y:S02]  /*8c90*/  FSEL R174, R24, -INF , !P1 ;  /* 0xff80000018ae7808 */ /* 0x000fe40004800000 */
[----:B------:R-:W-:Y:S02]  /*8ca0*/  FSEL R175, R26, -INF , !P5 ;  /* 0xff8000001aaf7808 */ /* 0x000fe40006800000 */
[----:B------:R-:W-:-:S02]  /*8cb0*/  ISETP.LT.OR P2, PT, R2, R227, P2 ;  /* 0x000000e30200720c */ /* 0x000fc40001741670 */
[C---:B------:R-:W-:Y:S02]  /*8cc0*/  ISETP.GE.AND P1, PT, R2.reuse, R231, PT ;  /* 0x000000e70200720c */ /* 0x040fe40003f26270 */
[C---:B------:R-:W-:Y:S02]  /*8cd0*/  ISETP.GE.AND P5, PT, R2.reuse, R232, PT ;  /* 0x000000e80200720c */ /* 0x040fe40003fa6270 */
[----:B------:R-:W-:Y:S02]  /*8ce0*/  ISETP.GE.AND P0, PT, R2, R230, PT ;  /* 0x000000e60200720c */ /* 0x000fe40003f06270 */
[----:B------:R-:W-:Y:S02]  /*8cf0*/  FSEL R191, R27, -INF , !P3 ;  /* 0xff8000001bbf7808 */ /* 0x000fe40005800000 */
[----:B------:R-:W-:Y:S02]  /*8d00*/  FSEL R196, R48, -INF , !P2 ;  /* 0xff80000030c47808 */ /* 0x000fe40005000000 */
[----:B------:R-:W-:-:S02]  /*8d10*/  ISETP.LT.OR P1, PT, R2, R226, P1 ;  /* 0x000000e20200720c */ /* 0x000fc40000f21670 */
[CC--:B------:R-:W-:Y:S02]  /*8d20*/  ISETP.LT.OR P5, PT, R2.reuse, R229.reuse, P5 ;  /* 0x000000e50200720c */ /* 0x0c0fe40002fa1670 */
[----:B------:R-:W-:Y:S01]  /*8d30*/  ISETP.LT.OR P0, PT, R2, R228, P0 ;  /* 0x000000e40200720c */ /* 0x000fe20000701670 */
[----:B------:R-:W-:Y:S01]  /*8d40*/  VIADD R2, R0, 0x20 ;  /* 0x0000002000027836 */ /* 0x000fe20000000000 */
[C---:B------:R-:W-:Y:S02]  /*8d50*/  ISETP.GE.AND P3, PT, R3.reuse, R232, PT ;  /* 0x000000e80300720c */ /* 0x040fe40003f66270 */
[----:B------:R-:W-:Y:S02]  /*8d60*/  ISETP.GE.AND P2, PT, R3, R230, PT ;  /* 0x000000e60300720c */ /* 0x000fe40003f46270 */
[----:B------:R-:W-:Y:S02]  /*8d70*/  FSEL R67, R25, -INF , !P4 ;  /* 0xff80000019437808 */ /* 0x000fe40006000000 */
[C---:B------:R-:W-:Y:S01]  /*8d80*/  ISETP.LT.OR P3, PT, R3.reuse, R229, P3 ;  /* 0x000000e50300720c */ /* 0x040fe20001f61670 */
[----:B------:R-:W-:Y:S01]  /*8d90*/  HMMA.16816.F32 R24, R16, R44, R248 ;  /* 0x0000002c1018723c */ /* 0x000fe200000018f8 */
[----:B------:R-:W-:-:S02]  /*8da0*/  ISETP.LT.OR P2, PT, R3, R228, P2 ;  /* 0x000000e40300720c */ /* 0x000fc40001741670 */
[C---:B------:R-:W-:Y:S02]  /*8db0*/  ISETP.GE.AND P6, PT, R3.reuse, R233, PT ;  /* 0x000000e90300720c */ /* 0x040fe40003fc6270 */
[----:B------:R-:W-:Y:S01]  /*8dc0*/  ISETP.GE.AND P4, PT, R3, R231, PT ;  /* 0x000000e70300720c */ /* 0x000fe20003f86270 */
[----:B------:R-:W-:Y:S01]  /*8dd0*/  HMMA.16816.F32 R16, R16, R46, R192 ;  /* 0x0000002e1010723c */ /* 0x000fe200000018c0 */
[----:B------:R-:W-:Y:S01]  /*8de0*/  FSEL R185, R50, -INF , !P1 ;  /* 0xff80000032b97808 */ /* 0x000fe20004800000 */
[----:B------:R-:W-:Y:S01]  /*8df0*/  IMAD.WIDE.U32 R248, R218, -0x326172a9, RZ ;  /* 0xcd9e8d57daf87825 */ /* 0x000fe200078e00ff */
[----:B------:R-:W-:Y:S02]  /*8e00*/  ISETP.GE.AND P1, PT, R2, R233, PT ;  /* 0x000000e90200720c */ /* 0x000fe40003f26270 */
[----:B------:R-:W-:Y:S02]  /*8e10*/  FSEL R53, R28, -INF , !P5 ;  /* 0xff8000001c357808 */ /* 0x000fe40006800000 */
[----:B------:R-:W-:-:S02]  /*8e20*/  FSEL R66, R30, -INF , !P0 ;  /* 0xff8000001e427808 */ /* 0x000fc40004000000 */
[----:B------:R-:W-:Y:S02]  /*8e30*/  FSEL R48, R29, -INF , !P3 ;  /* 0xff8000001d307808 */ /* 0x000fe40005800000 */
[----:B------:R-:W-:Y:S02]  /*8e40*/  FSEL R65, R31, -INF , !P2 ;  /* 0xff8000001f417808 */ /* 0x000fe40005000000 */
[CC--:B------:R-:W-:Y:S01]  /*8e50*/  ISETP.LT.OR P6, PT, R3.reuse, R227.reuse, P6 ;  /* 0x000000e30300720c */ /* 0x0c0fe200037c1670 */
[C---:B------:R-:W-:Y:S01]  /*8e60*/  HMMA.16816.F32 R28, R12.reuse, R6, R204 ;  /* 0x000000060c1c723c */ /* 0x040fe200000018cc */
[----:B------:R-:W-:Y:S01]  /*8e70*/  ISETP.LT.OR P4, PT, R3, R226, P4 ;  /* 0x000000e20300720c */ /* 0x000fe20002781670 */
[----:B------:R-:W-:Y:S01]  /*8e80*/  VIADD R3, R0, 0x21 ;  /* 0x0000002100037836 */ /* 0x000fe20000000000 */
[C---:B------:R-:W-:Y:S02]  /*8e90*/  ISETP.LT.OR P1, PT, R2.reuse, R227, P1 ;  /* 0x000000e30200720c */ /* 0x040fe40000f21670 */
[C---:B------:R-:W-:Y:S01]  /*8ea0*/  ISETP.GE.AND P5, PT, R2.reuse, R231, PT ;  /* 0x000000e70200720c */ /* 0x040fe20003fa6270 */
[----:B--2---:R-:W-:Y:S01]  /*8eb0*/  HMMA.16816.F32 R4, R12, R20, R180 ;  /* 0x000000140c04723c */ /* 0x004fe200000018b4 */
[----:B------:R-:W-:-:S02]  /*8ec0*/  ISETP.GE.AND P0, PT, R2, R232, PT ;  /* 0x000000e80200720c */ /* 0x000fc40003f06270 */
[----:B------:R-:W-:Y:S02]  /*8ed0*/  ISETP.GE.AND P3, PT, R2, R230, PT ;  /* 0x000000e60200720c */ /* 0x000fe40003f66270 */
[----:B------:R-:W-:Y:S01]  /*8ee0*/  FSEL R49, R49, -INF , !P6 ;  /* 0xff80000031317808 */ /* 0x000fe20007000000 */
[----:B------:R-:W-:Y:S01]  /*8ef0*/  HMMA.16816.F32 R24, R8, R20, R24 ;  /* 0x000000140818723c */ /* 0x000fe20000001818 */
[----:B------:R-:W-:Y:S02]  /*8f00*/  FSEL R184, R51, -INF , !P4 ;  /* 0xff80000033b87808 */ /* 0x000fe40006000000 */
[----:B------:R-:W-:Y:S02]  /*8f10*/  FSEL R210, R36, -INF , !P1 ;  /* 0xff80000024d27808 */ /* 0x000fe40004800000 */
[C---:B------:R-:W-:Y:S01]  /*8f20*/  ISETP.GE.AND P6, PT, R3.reuse, R233, PT ;  /* 0x000000e90300720c */ /* 0x040fe20003fc6270 */
[----:B------:R-:W-:Y:S01]  /*8f30*/  HMMA.16816.F32 R12, R12, R22, R176 ;  /* 0x000000160c0c723c */ /* 0x000fe200000018b0 */
[----:B------:R-:W-:-:S02]  /*8f40*/  ISETP.GE.AND P4, PT, R3, R231, PT ;  /* 0x000000e70300720c */ /* 0x000fc40003f86270 */
[C---:B------:R-:W-:Y:S02]  /*8f50*/  ISETP.GE.AND P2, PT, R3.reuse, R232, PT ;  /* 0x000000e80300720c */ /* 0x040fe40003f46270 */
[C---:B------:R-:W-:Y:S02]  /*8f60*/  ISETP.GE.AND P1, PT, R3.reuse, R230, PT ;  /* 0x000000e60300720c */ /* 0x040fe40003f26270 */
[C---:B------:R-:W-:Y:S02]  /*8f70*/  ISETP.LT.OR P5, PT, R2.reuse, R226, P5 ;  /* 0x000000e20200720c */ /* 0x040fe40002fa1670 */
[C---:B------:R-:W-:Y:S02]  /*8f80*/  ISETP.LT.OR P0, PT, R2.reuse, R229, P0 ;  /* 0x000000e50200720c */ /* 0x040fe40000701670 */
[----:B------:R-:W-:Y:S01]  /*8f90*/  ISETP.LT.OR P3, PT, R2, R228, P3 ;  /* 0x000000e40200720c */ /* 0x000fe20001f61670 */
[----:B------:R-:W-:Y:S01]  /*8fa0*/  VIADD R2, R0, 0x28 ;  /* 0x0000002800027836 */ /* 0x000fe20000000000 */
[----:B------:R-:W-:-:S02]  /*8fb0*/  ISETP.LT.OR P6, PT, R3, R227, P6 ;  /* 0x000000e30300720c */ /* 0x000fc400037c1670 */
[C---:B------:R-:W-:Y:S02]  /*8fc0*/  ISETP.LT.OR P4, PT, R3.reuse, R226, P4 ;  /* 0x000000e20300720c */ /* 0x040fe40002781670 */
[C---:B------:R-:W-:Y:S02]  /*8fd0*/  ISETP.LT.OR P2, PT, R3.reuse, R229, P2 ;  /* 0x000000e50300720c */ /* 0x040fe40001741670 */
[----:B------:R-:W-:Y:S01]  /*8fe0*/  ISETP.LT.OR P1, PT, R3, R228, P1 ;  /* 0x000000e40300720c */ /* 0x000fe20000f21670 */
[----:B------:R-:W-:Y:S01]  /*8ff0*/  VIADD R3, R0, 0x29 ;  /* 0x0000002900037836 */ /* 0x000fe20000000000 */
        /* <DEDUP_REMOVED lines=8> */
[----:B------:R-:W-:-:S02]  /*9080*/  FSEL R212, R39, -INF , !P4 ;  /* 0xff80000027d47808 */ /* 0x000fc40006000000 */
[C---:B------:R-:W-:Y:S02]  /*9090*/  ISETP.GE.AND P4, PT, R3.reuse, R233, PT ;  /* 0x000000e90300720c */ /* 0x040fe40003f86270 */
[C---:B------:R-:W-:Y:S02]  /*90a0*/  ISETP.LT.OR P5, PT, R2.reuse, R227, P5 ;  /* 0x000000e30200720c */ /* 0x040fe40002fa1670 */
[C---:B------:R-:W-:Y:S02]  /*90b0*/  ISETP.LT.OR P0, PT, R2.reuse, R226, P0 ;  /* 0x000000e20200720c */ /* 0x040fe40000701670 */
[C---:B------:R-:W-:Y:S02]  /*90c0*/  ISETP.LT.OR P3, PT, R2.reuse, R229, P3 ;  /* 0x000000e50200720c */ /* 0x040fe40001f61670 */
[----:B------:R-:W-:Y:S01]  /*90d0*/  ISETP.LT.OR P6, PT, R2, R228, P6 ;  /* 0x000000e40200720c */ /* 0x000fe200037c1670 */
[----:B------:R-:W-:Y:S01]  /*90e0*/  VIADD R2, R0, 0x30 ;  /* 0x0000003000027836 */ /* 0x000fe20000000000 */
[----:B------:R-:W-:-:S02]  /*90f0*/  ISETP.LT.OR P4, PT, R3, R227, P4 ;  /* 0x000000e30300720c */ /* 0x000fc40002781670 */
[----:B------:R-:W-:Y:S02]  /*9100*/  FSEL R203, R30, -INF , !P0 ;  /* 0xff8000001ecb7808 */ /* 0x000fe40004000000 */
[----:B------:R-:W-:Y:S02]  /*9110*/  FSEL R179, R40, -INF , !P3 ;  /* 0xff80000028b37808 */ /* 0x000fe40005800000 */
[----:B------:R-:W-:Y:S02]  /*9120*/  FSEL R181, R42, -INF , !P6 ;  /* 0xff8000002ab57808 */ /* 0x000fe40007000000 */
[----:B------:R-:W-:Y:S02]  /*9130*/  FSEL R202, R29, -INF , !P4 ;  /* 0xff8000001dca7808 */ /* 0x000fe40006000000 */
[----:B------:R-:W-:Y:S02]  /*9140*/  FSEL R180, R33, -INF , !P2 ;  /* 0xff80000021b47808 */ /* 0x000fe40005000000 */
[----:B------:R-:W-:-:S02]  /*9150*/  ISETP.GE.AND P0, PT, R2, R233, PT ;  /* 0x000000e90200720c */ /* 0x000fc40003f06270 */
[CC--:B------:R-:W-:Y:S02]  /*9160*/  ISETP.GE.AND P3, PT, R2.reuse, R231.reuse, PT ;  /* 0x000000e70200720c */ /* 0x0c0fe40003f66270 */
        /* <DEDUP_REMOVED lines=11> */
[----:B------:R-:W-:-:S02]  /*9220*/  ISETP.GE.AND P1, PT, R3, R232, PT ;  /* 0x000000e80300720c */ /* 0x000fc40003f26270 */
[----:B------:R-:W-:Y:S02]  /*9230*/  ISETP.GE.AND P5, PT, R3, R230, PT ;  /* 0x000000e60300720c */ /* 0x000fe40003fa6270 */
[----:B------:R-:W-:Y:S02]  /*9240*/  FSEL R201, R31, -INF , !P2 ;  /* 0xff8000001fc97808 */ /* 0x000fe40005000000 */
[----:B------:R-:W-:Y:S01]  /*9250*/  ISETP.GE.AND P2, PT, R2, R233, PT ;  /* 0x000000e90200720c */ /* 0x000fe20003f46270 */
[----:B------:R-:W-:Y:S01]  /*9260*/  HMMA.16816.F32 R28, R8, R22, R16 ;  /* 0x00000016081c723c */ /* 0x000fe20000001810 */
[C---:B------:R-:W-:Y:S02]  /*9270*/  ISETP.LT.OR P1, PT, R3.reuse, R229, P1 ;  /* 0x000000e50300720c */ /* 0x040fe40000f21670 */
[----:B------:R-:W-:Y:S01]  /*9280*/  ISETP.LT.OR P5, PT, R3, R228, P5 ;  /* 0x000000e40300720c */ /* 0x000fe20002fa1670 */
[----:B------:R-:W-:Y:S01]  /*9290*/  VIADD R3, R0, 0x38 ;  /* 0x0000003800037836 */ /* 0x000fe20000000000 */
[----:B------:R-:W-:Y:S01]  /*92a0*/  ISETP.LT.OR P2, PT, R2, R227, P2 ;  /* 0x000000e30200720c */ /* 0x000fe20001741670 */
[----:B------:R-:W-:Y:S01]  /*92b0*/  VIADD R0, R0, 0x39 ;  /* 0x0000003900007836 */ /* 0x000fe20000000000 */
[----:B------:R-:W-:-:S02]  /*92c0*/  FSEL R178, R41, -INF , !P1 ;  /* 0xff80000029b27808 */ /* 0x000fc40004800000 */
[----:B------:R-:W-:Y:S02]  /*92d0*/  FSEL R211, R24, -INF , !P6 ;  /* 0xff80000018d37808 */ /* 0x000fe40007000000 */
[----:B------:R-:W-:Y:S02]  /*92e0*/  FSEL R217, R5, -INF , !P2 ;  /* 0xff80000005d97808 */ /* 0x000fe40005000000 */
[----:B------:R-:W-:Y:S02]  /*92f0*/  ISETP.GE.AND P1, PT, R2, R231, PT ;  /* 0x000000e70200720c */ /* 0x000fe40003f26270 */
[C---:B------:R-:W-:Y:S02]  /*9300*/  ISETP.GE.AND P6, PT, R3.reuse, R233, PT ;  /* 0x000000e90300720c */ /* 0x040fe40003fc6270 */
[----:B------:R-:W-:Y:S02]  /*9310*/  ISETP.GE.AND P2, PT, R3, R231, PT ;  /* 0x000000e70300720c */ /* 0x000fe40003f46270 */
[----:B------:R-:W-:-:S02]  /*9320*/  FSEL R215, R4, -INF , !P0 ;  /* 0xff80000004d77808 */ /* 0x000fc40004000000 */
[C---:B------:R-:W-:Y:S02]  /*9330*/  ISETP.GE.AND P0, PT, R2.reuse, R232, PT ;  /* 0x000000e80200720c */ /* 0x040fe40003f06270 */
[CC--:B------:R-:W-:Y:S02]  /*9340*/  ISETP.LT.OR P1, PT, R2.reuse, R226.reuse, P1 ;  /* 0x000000e20200720c */ /* 0x0c0fe40000f21670 */
[C---:B------:R-:W-:Y:S02]  /*9350*/  ISETP.LT.OR P6, PT, R3.reuse, R227, P6 ;  /* 0x000000e30300720c */ /* 0x040fe400037c1670 */
[----:B------:R-:W-:Y:S02]  /*9360*/  ISETP.LT.OR P2, PT, R3, R226, P2 ;  /* 0x000000e20300720c */ /* 0x000fe40001741670 */
[----:B------:R-:W-:Y:S02]  /*9370*/  ISETP.LT.OR P0, PT, R2, R229, P0 ;  /* 0x000000e50200720c */ /* 0x000fe40000701670 */
[----:B------:R-:W-:-:S02]  /*9380*/  FSEL R237, R7, -INF , !P1 ;  /* 0xff80000007ed7808 */ /* 0x000fc40004800000 */
[----:B------:R-:W-:Y:S02]  /*9390*/  FSEL R216, R12, -INF , !P6 ;  /* 0xff8000000cd87808 */ /* 0x000fe40007000000 */
[----:B------:R-:W-:Y:S02]  /*93a0*/  FSEL R236, R14, -INF , !P2 ;  /* 0xff8000000eec7808 */ /* 0x000fe40005000000 */
[C---:B------:R-:W-:Y:S02]  /*93b0*/  ISETP.GE.AND P1, PT, R3.reuse, R232, PT ;  /* 0x000000e80300720c */ /* 0x040fe40003f26270 */
[----:B------:R-:W-:Y:S02]  /*93c0*/  ISETP.GE.AND P6, PT, R0, R233, PT ;  /* 0x000000e90000720c */ /* 0x000fe40003fc6270 */
[----:B------:R-:W-:Y:S02]  /*93d0*/  ISETP.GE.AND P2, PT, R3, R230, PT ;  /* 0x000000e60300720c */ /* 0x000fe40003f46270 */
[----:B------:R-:W-:-:S02]  /*93e0*/  FSEL R219, R6, -INF , !P3 ;  /* 0xff80000006db7808 */ /* 0x000fc40005800000 */
[----:B------:R-:W-:Y:S02]  /*93f0*/  FSEL R208, R25, -INF , !P0 ;  /* 0xff80000019d07808 */ /* 0x000fe40004000000 */
[----:B------:R-:W-:Y:S02]  /*9400*/  ISETP.GE.AND P3, PT, R2, R230, PT ;  /* 0x000000e60200720c */ /* 0x000fe40003f66270 */
[----:B------:R-:W-:Y:S02]  /*9410*/  PLOP3.LUT P0, PT, PT, PT, UP0, 0x80, 0x0 ;  /* 0x000000000000781c */ /* 0x000fe40003f0f008 */
[C---:B------:R-:W-:Y:S02]  /*9420*/  ISETP.LT.OR P1, PT, R3.reuse, R229, P1 ;  /* 0x000000e50300720c */ /* 0x040fe40000f21670 */
[----:B------:R-:W-:Y:S02]  /*9430*/  ISETP.LT.OR P6, PT, R0, R227, P6 ;  /* 0x000000e30000720c */ /* 0x000fe400037c1670 */
[----:B------:R-:W-:-:S02]  /*9440*/  ISETP.LT.OR P2, PT, R3, R228, P2 ;  /* 0x000000e40300720c */ /* 0x000fc40001741670 */
[-C--:B------:R-:W-:Y:S02]  /*9450*/  LOP3.LUT R3, R245, R239.reuse, RZ, 0x3c, !PT ;  /* 0x000000eff5037212 */ /* 0x080fe400078e3cff */
[----:B------:R-:W-:Y:S02]  /*9460*/  LOP3.LUT R4, R249, R239, RZ, 0x3c, !PT ;  /* 0x000000eff9047212 */ /* 0x000fe400078e3cff */
[----:B------:R-:W-:Y:S01]  /*9470*/  ISETP.LT.OR P3, PT, R2, R228, P3 ;  /* 0x000000e40200720c */ /* 0x000fe20001f61670 */
[----:B------:R-:W-:Y:S01]  /*9480*/  IMAD.U32 R2, RZ, RZ, UR37 ;  /* 0x00000025ff027e24 */ /* 0x000fe2000f8e00ff */
[----:B------:R-:W-:Y:S01]  /*9490*/  FSEL R214, R13, -INF , !P6 ;  /* 0xff8000000dd67808 */ /* 0x000fe20007000000 */
[----:B------:R-:W-:Y:S01]  /*94a0*/  IMAD.WIDE.U32 R172, R3, -0x2daee0ad, RZ ;  /* 0xd2511f5303ac7825 */ /* 0x000fe200078e00ff */
[----:B------:R-:W-:Y:S02]  /*94b0*/  ISETP.GE.AND P6, PT, R0, R231, PT ;  /* 0x000000e70000720c */ /* 0x000fe40003fc6270 */
[----:B------:R-:W-:Y:S01]  /*94c0*/  LOP3.LUT R2, R241, UR41, R2, 0x96, !PT ;  /* 0x00000029f1027c12 */ /* 0x000fe2000f8e9602 */
[----:B------:R-:W-:Y:S01]  /*94d0*/  IMAD.WIDE.U32 R46, R4, -0x2daee0ad, RZ ;  /* 0xd2511f53042e7825 */ /* 0x000fe200078e00ff */
[----:B------:R-:W-:-:S02]  /*94e0*/  ISETP.LT.OR P6, PT, R0, R226, P6 ;  /* 0x000000e20000720c */ /* 0x000fc400037c1670 */
[--C-:B------:R-:W-:Y:S01]  /*94f0*/  LOP3.LUT R9, R173, UR21, R240.reuse, 0x96, !PT ;  /* 0x00000015ad097c12 */ /* 0x100fe2000f8e96f0 */
[----:B------:R-:W-:Y:S01]  /*9500*/  IMAD.WIDE.U32 R4, R2, -0x326172a9, RZ ;  /* 0xcd9e8d5702047825 */ /* 0x000fe200078e00ff */
[----:B------:R-:W-:Y:S02]  /*9510*/  LOP3.LUT R10, R47, UR21, R240, 0x96, !PT ;  /* 0x000000152f0a7c12 */ /* 0x000fe4000f8e96f0 */
[----:B------:R-:W-:Y:S02]  /*9520*/  FSEL R218, R15, -INF , !P6 ;  /* 0xff8000000fda7808 */ /* 0x000fe40007000000 */
[----:B------:R-:W-:Y:S02]  /*9530*/  FSEL R207, R28, -INF , !P1 ;  /* 0xff8000001ccf7808 */ /* 0x000fe40004800000 */
[----:B------:R-:W-:Y:S02]  /*9540*/  ISETP.GE.AND P6, PT, R0, R232, PT ;  /* 0x000000e80000720c */ /* 0x000fe40003fc6270 */
[----:B------:R-:W-:Y:S01]  /*9550*/  FMNMX.FTZ R8, R104, R100, !PT ;  /* 0x0000006468087209 */ /* 0x000fe20007810000 */
[----:B------:R-:W-:Y:S10]  /*9560*/  @!P0 BRA `(.L_x_798) ;  /* 0x0000000000708947 */ /* 0x000ff40003800000 */
        /* <DEDUP_REMOVED lines=28> */
.L_x_798:
[----:B------:R-:W2:Y:S04]  /*9730*/  LDL.LU R24, [R1+0x58] ;  /* 0x0000580001187983 */ /* 0x000ea80000300800 */
[----:B------:R-:W3:Y:S01]  /*9740*/  LDL.LU R25, [R1+0x60] ;  /* 0x0000600001197983 */ /* 0x000ee20000300800 */
[----:B-1----:R-:W-:Y:S01]  /*9750*/  FMNMX.FTZ R2, R58, R8, !PT ;  /* 0x000000083a027209 */ /* 0x002fe20007810000 */
[----:B------:R-:W-:Y:S01]  /*9760*/  IMAD.WIDE.U32 R54, R9, -0x326172a9, RZ ;  /* 0xcd9e8d5709367825 */ /* 0x000fe200078e00ff */
[----:B------:R-:W-:Y:S01]  /*9770*/  ISETP.GE.AND P1, PT, R0, R230, PT ;  /* 0x000000e60000720c */ /* 0x000fe20003f26270 */
[----:B------:R-:W-:Y:S01]  /*9780*/  UIADD3 UR41, UR41, 0x1, URZ ;  /* 0x0000000129297890 */ /* 0x000fe2000fffe03f */
[----:B------:R-:W-:Y:S01]  /*9790*/  FMNMX.FTZ R2, R57, R2, !PT ;  /* 0x0000000239027209 */ /* 0x000fe20007810000 */
[----:B------:R-:W-:Y:S01]  /*97a0*/  IMAD.WIDE.U32 R44, R10, -0x326172a9, RZ ;  /* 0xcd9e8d570a2c7825 */ /* 0x000fe200078e00ff */
[----:B------:R-:W-:-:S02]  /*97b0*/  ISETP.LT.OR P6, PT, R0, R229, P6 ;  /* 0x000000e50000720c */ /* 0x000fc400037c1670 */
[----:B------:R-:W-:Y:S01]  /*97c0*/  ISETP.LT.OR P1, PT, R0, R228, P1 ;  /* 0x000000e40000720c */ /* 0x000fe20000f21670 */
[----:B------:R-:W-:Y:S01]  /*97d0*/  IMAD.MOV.U32 R32, RZ, RZ, R252 ;  /* 0x000000ffff207224 */ /* 0x000fe200078e00fc */
[----:B------:R-:W-:Y:S01]  /*97e0*/  FMNMX.FTZ R0, R56, R2, !PT ;  /* 0x0000000238007209 */ /* 0x000fe20007810000 */
[----:B------:R-:W-:Y:S01]  /*97f0*/  IMAD.MOV.U32 R28, RZ, RZ, R235 ;  /* 0x000000ffff1c7224 */ /* 0x000fe200078e00eb */
[C---:B------:R-:W-:Y:S02]  /*9800*/  LOP3.LUT R6, R5.reuse, UR22, R244, 0x96, !PT ;  /* 0x0000001605067c12 */ /* 0x040fe4000f8e96f4 */
[----:B------:R-:W-:Y:S02]  /*9810*/  FMNMX.FTZ R0, R198, R0, !PT ;  /* 0x00000000c6007209 */ /* 0x000fe40007810000 */
[----:B------:R-:W-:Y:S01]  /*9820*/  LOP3.LUT R2, R5, UR22, R248, 0x96, !PT ;  /* 0x0000001605027c12 */ /* 0x000fe2000f8e96f8 */
[----:B------:R-:W-:Y:S01]  /*9830*/  IMAD.WIDE.U32 R6, R6, -0x2daee0ad, RZ ;  /* 0xd2511f5306067825 */ /* 0x000fe200078e00ff */
[----:B------:R-:W-:-:S02]  /*9840*/  LOP3.LUT R3, R55, UR20, R4, 0x96, !PT ;  /* 0x0000001437037c12 */ /* 0x000fc4000f8e9604 */
[----:B------:R-:W-:Y:S01]  /*9850*/  LOP3.LUT R4, R45, UR20, R4, 0x96, !PT ;  /* 0x000000142d047c12 */ /* 0x000fe2000f8e9604 */
[----:B------:R-:W-:Y:S01]  /*9860*/  IMAD.WIDE.U32 R8, R2, -0x2daee0ad, RZ ;  /* 0xd2511f5302087825 */ /* 0x000fe200078e00ff */
[----:B------:R-:W-:Y:S02]  /*9870*/  FMNMX.FTZ R0, R197, R0, !PT ;  /* 0x00000000c5007209 */ /* 0x000fe40007810000 */
[----:B------:R-:W-:Y:S01]  /*9880*/  FSEL R192, R29, -INF , !P6 ;  /* 0xff8000001dc07808 */ /* 0x000fe20007000000 */
[----:B------:R-:W-:Y:S01]  /*9890*/  IMAD.WIDE.U32 R16, R3, -0x2daee0ad, RZ ;  /* 0xd2511f5303107825 */ /* 0x000fe200078e00ff */
[----:B------:R-:W-:Y:S02]  /*98a0*/  FMNMX.FTZ R2, R196, R0, !PT ;  /* 0x00000000c4027209 */ /* 0x000fe40007810000 */
[----:B------:R-:W-:Y:S01]  /*98b0*/  FMNMX.FTZ R0, R103, R105, !PT ;  /* 0x0000006967007209 */ /* 0x000fe20007810000 */
[----:B------:R-:W-:Y:S01]  /*98c0*/  IMAD.WIDE.U32 R18, R4, -0x2daee0ad, RZ ;  /* 0xd2511f5304127825 */ /* 0x000fe200078e00ff */
[----:B------:R-:W-:-:S02]  /*98d0*/  LOP3.LUT R4, R7, UR19, R172, 0x96, !PT ;  /* 0x0000001307047c12 */ /* 0x000fc4000f8e96ac */
[----:B------:R-:W-:Y:S02]  /*98e0*/  FMNMX.FTZ R2, R49, R2, !PT ;  /* 0x0000000231027209 */ /* 0x000fe40007810000 */
[----:B------:R-:W-:Y:S02]  /*98f0*/  LOP3.LUT R3, R17, UR17, R6, 0x96, !PT ;  /* 0x0000001111037c12 */ /* 0x000fe4000f8e9606 */
[----:B------:R-:W-:Y:S02]  /*9900*/  LOP3.LUT R5, R9, UR19, R46, 0x96, !PT ;  /* 0x0000001309057c12 */ /* 0x000fe4000f8e962e */
[----:B------:R-:W-:Y:S01]  /*9910*/  LOP3.LUT R6, R19, UR17, R8, 0x96, !PT ;  /* 0x0000001113067c12 */ /* 0x000fe2000f8e9608 */
[----:B------:R-:W-:Y:S01]  /*9920*/  IMAD.WIDE.U32 R8, R4, -0x326172a9, RZ ;  /* 0xcd9e8d5704087825 */ /* 0x000fe200078e00ff */
[----:B------:R-:W-:Y:S02]  /*9930*/  FMNMX.FTZ R4, R210, R2, !PT ;  /* 0x00000002d2047209 */ /* 0x000fe40007810000 */
[----:B------:R-:W-:Y:S01]  /*9940*/  FMNMX.FTZ R0, R106, R0, !PT ;  /* 0x000000006a007209 */ /* 0x000fe20007810000 */
[----:B------:R-:W-:Y:S01]  /*9950*/  IMAD.WIDE.U32 R10, R5, -0x326172a9, RZ ;  /* 0xcd9e8d57050a7825 */ /* 0x000fe200078e00ff */
[----:B------:R-:W-:-:S02]  /*9960*/  FMNMX.FTZ R4, R209, R4, !PT ;  /* 0x00000004d1047209 */ /* 0x000fc40007810000 */
[----:B------:R-:W-:Y:S01]  /*9970*/  FMNMX.FTZ R0, R60, R0, !PT ;  /* 0x000000003c007209 */ /* 0x000fe20007810000 */
[----:B------:R-:W-:Y:S01]  /*9980*/  IMAD.WIDE.U32 R14, R6, -0x326172a9, RZ ;  /* 0xcd9e8d57060e7825 */ /* 0x000fe200078e00ff */
[----:B------:R-:W-:Y:S02]  /*9990*/  FMNMX.FTZ R4, R206, R4, !PT ;  /* 0x00000004ce047209 */ /* 0x000fe40007810000 */
[----:B------:R-:W-:Y:S01]  /*99a0*/  FMNMX.FTZ R0, R59, R0, !PT ;  /* 0x000000003b007209 */ /* 0x000fe20007810000 */
[----:B------:R-:W-:Y:S01]  /*99b0*/  IMAD.WIDE.U32 R238, R3, -0x326172a9, RZ ;  /* 0xcd9e8d5703ee7825 */ /* 0x000fe200078e00ff */
        /* <DEDUP_REMOVED lines=8> */
[----:B------:R-:W-:Y:S02]  /*9a40*/  FMNMX.FTZ R4, R217, R4, !PT ;  /* 0x00000004d9047209 */ /* 0x000fe40007810000 */
[----:B------:R-:W-:Y:S02]  /*9a50*/  LOP3.LUT R3, R11, UR18, R44, 0x96, !PT ;  /* 0x000000120b037c12 */ /* 0x000fe4000f8e962c */
[----:B------:R-:W-:Y:S02]  /*9a60*/  FMNMX.FTZ R0, R185, R0, !PT ;  /* 0x00000000b9007209 */ /* 0x000fe40007810000 */
[----:B------:R-:W-:-:S02]  /*9a70*/  FMNMX.FTZ R2, R102, R107, !PT ;  /* 0x0000006b66027209 */ /* 0x000fc40007810000 */
[----:B------:R-:W-:Y:S02]  /*9a80*/  FMNMX.FTZ R4, R216, R4, !PT ;  /* 0x00000004d8047209 */ /* 0x000fe40007810000 */
[----:B------:R-:W-:Y:S01]  /*9a90*/  LOP3.LUT R7, R239, UR16, R8, 0x96, !PT ;  /* 0x00000010ef077c12 */ /* 0x000fe2000f8e9608 */
[----:B------:R-:W-:Y:S01]  /*9aa0*/  IMAD.WIDE.U32 R8, R3, -0x2daee0ad, RZ ;  /* 0xd2511f5303087825 */ /* 0x000fe200078e00ff */
[----:B------:R-:W-:Y:S02]  /*9ab0*/  FMNMX.FTZ R0, R184, R0, !PT ;  /* 0x00000000b8007209 */ /* 0x000fe40007810000 */
[----:B------:R-:W-:Y:S01]  /*9ac0*/  FMNMX.FTZ R2, R189, R2, !PT ;  /* 0x00000002bd027209 */ /* 0x000fe20007810000 */
[----:B------:R-:W-:Y:S01]  /*9ad0*/  IMAD.WIDE.U32 R204, R7, -0x2daee0ad, RZ ;  /* 0xd2511f5307cc7825 */ /* 0x000fe200078e00ff */
[----:B------:R-:W-:Y:S02]  /*9ae0*/  FMNMX.FTZ R4, R214, R4, !PT ;  /* 0x00000004d6047209 */ /* 0x000fe40007810000 */
[----:B------:R-:W-:-:S02]  /*9af0*/  FMNMX.FTZ R3, R213, R0, !PT ;  /* 0x00000000d5037209 */ /* 0x000fc40007810000 */
[----:B------:R-:W-:Y:S01]  /*9b00*/  FMNMX.FTZ R0, R61, R2, !PT ;  /* 0x000000023d007209 */ /* 0x000fe20007810000 */
[----:B------:R-:W1:Y:S01]  /*9b10*/  SHFL.BFLY PT, R10, R4, 0x2, 0x1f ;  /* 0x0c401f00040a7f89 */ /* 0x000e6200000e0000 */
        /* <DEDUP_REMOVED lines=8> */
[----:B------:R-:W-:Y:S02]  /*9ba0*/  FMNMX.FTZ R8, R201, R8, !PT ;  /* 0x00000008c9087209 */ /* 0x000fe40007810000 */
[----:B------:R-:W-:Y:S02]  /*9bb0*/  LOP3.LUT R0, R3, UR23, R6, 0x96, !PT ;  /* 0x0000001703007c12 */ /* 0x000fe4000f8e9606 */
[----:B------:R-:W-:Y:S02]  /*9bc0*/  LOP3.LUT R11, R2, 0xffff, RZ, 0xc0, !PT ;  /* 0x0000ffff020b7812 */ /* 0x000fe400078ec0ff */
[----:B------:R-:W-:Y:S02]  /*9bd0*/  FMNMX.FTZ R3, R67, R5, !PT ;  /* 0x0000000543037209 */ /* 0x000fe40007810000 */
[----:B------:R-:W-:Y:S02]  /*9be0*/  FMNMX.FTZ R6, R219, R8, !PT ;  /* 0x00000008db067209 */ /* 0x000fe40007810000 */
[----:B------:R-:W-:-:S02]  /*9bf0*/  FMNMX.FTZ R3, R53, R3, !PT ;  /* 0x0000000335037209 */ /* 0x000fc40007810000 */
[----:B------:R-:W-:Y:S02]  /*9c00*/  FMNMX.FTZ R5, R101, R188, !PT ;  /* 0x000000bc65057209 */ /* 0x000fe40007810000 */
[----:B------:R-:W-:Y:S02]  /*9c10*/  LOP3.LUT R23, R7, UR14, R14, 0x96, !PT ;  /* 0x0000000e07177c12 */ /* 0x000fe4000f8e960e */
[----:B------:R-:W-:Y:S02]  /*9c20*/  FMNMX.FTZ R7, R237, R6, !PT ;  /* 0x00000006ed077209 */ /* 0x000fe40007810000 */
[----:B------:R-:W-:Y:S02]  /*9c30*/  FMNMX.FTZ R3, R48, R3, !PT ;  /* 0x0000000330037209 */ /* 0x000fe40007810000 */
[----:B------:R-:W-:Y:S02]  /*9c40*/  FMNMX.FTZ R6, R190, R5, !PT ;  /* 0x00000005be067209 */ /* 0x000fe40007810000 */
[----:B------:R-:W-:-:S02]  /*9c50*/  FMNMX.FTZ R5, R236, R7, !PT ;  /* 0x00000007ec057209 */ /* 0x000fc40007810000 */
[----:B------:R-:W-:Y:S02]  /*9c60*/  FMNMX.FTZ R7, R186, R3, !PT ;  /* 0x00000003ba077209 */ /* 0x000fe40007810000 */
[----:B------:R-:W-:Y:S02]  /*9c70*/  FMNMX.FTZ R6, R64, R6, !PT ;  /* 0x0000000640067209 */ /* 0x000fe40007810000 */
[----:B------:R-:W-:Y:S02]  /*9c80*/  LOP3.LUT R9, R205, UR13, R12, 0x96, !PT ;  /* 0x0000000dcd097c12 */ /* 0x000fe4000f8e960c */
[----:B-1----:R-:W-:Y:S02]  /*9c90*/  FMNMX.FTZ R4, R4, R10, !PT ;  /* 0x0000000a04047209 */ /* 0x002fe40007810000 */
[----:B------:R-:W-:Y:S02]  /*9ca0*/  FMNMX.FTZ R5, R218, R5, !PT ;  /* 0x00000005da057209 */ /* 0x000fe40007810000 */
[----:B------:R-:W-:-:S02]  /*9cb0*/  FMNMX.FTZ R7, R180, R7, !PT ;  /* 0x00000007b4077209 */ /* 0x000fc40007810000 */
[----:B------:R-:W-:Y:S01]  /*9cc0*/  LOP3.LUT R16, R13, UR15, R16, 0x96, !PT ;  /* 0x0000000f0d107c12 */ /* 0x000fe2000f8e9610 */
[----:B------:R-:W-:Y:S01]  /*9cd0*/  SHFL.BFLY PT, R8, R5, 0x2, 0x1f ;  /* 0x0c401f0005087f89 */ /* 0x000fe200000e0000 */
[----:B------:R-:W-:Y:S02]  /*9ce0*/  FMNMX.FTZ R6, R63, R6, !PT ;  /* 0x000000063f067209 */ /* 0x000fe40007810000 */
[----:B------:R-:W-:Y:S01]  /*9cf0*/  LOP3.LUT R13, R2, 0xff, RZ, 0xc0, !PT ;  /* 0x000000ff020d7812 */ /* 0x000fe200078ec0ff */
[----:B------:R-:W-:Y:S01]  /*9d00*/  IMAD.WIDE.U32 R176, R16, -0x326172a9, RZ ;  /* 0xcd9e8d5710b07825 */ /* 0x000fe200078e00ff */
[--C-:B------:R-:W-:Y:S02]  /*9d10*/  SHF.R.U32.HI R14, RZ, 0x10, R2.reuse ;  /* 0x00000010ff0e7819 */ /* 0x100fe40000011602 */
[----:B------:R-:W-:Y:S01]  /*9d20*/  SHF.R.U32.HI R19, RZ, 0x18, R2 ;  /* 0x00000018ff137819 */ /* 0x000fe20000011602 */
[----:B------:R-:W-:Y:S01]  /*9d30*/  IMAD.WIDE.U32 R2, R9, -0x326172a9, RZ ;  /* 0xcd9e8d5709027825 */ /* 0x000fe200078e00ff */
[----:B------:R-:W-:Y:S01]  /*9d40*/  FMNMX.FTZ R7, R179, R7, !PT ;  /* 0x00000007b3077209 */ /* 0x000fe20007810000 */
[----:B------:R-:W1:Y:S01]  /*9d50*/  SHFL.BFLY PT, R9, R4, 0x1, 0x1f ;  /* 0x0c201f0004097f89 */ /* 0x000e6200000e0000 */
[----:B------:R-:W-:-:S02]  /*9d60*/  FMNMX.FTZ R6, R175, R6, !PT ;  /* 0x00000006af067209 */ /* 0x000fc40007810000 */
[----:B------:R-:W-:Y:S02]  /*9d70*/  FMNMX.FTZ R7, R178, R7, !PT ;  /* 0x00000007b2077209 */ /* 0x000fe40007810000 */
[----:B------:R-:W-:Y:S02]  /*9d80*/  FMNMX.FTZ R6, R191, R6, !PT ;  /* 0x00000006bf067209 */ /* 0x000fe40007810000 */
[----:B------:R-:W-:Y:S02]  /*9d90*/  FMNMX.FTZ R7, R211, R7, !PT ;  /* 0x00000007d3077209 */ /* 0x000fe40007810000 */
[----:B------:R-:W-:Y:S02]  /*9da0*/  FMNMX.FTZ R6, R66, R6, !PT ;  /* 0x0000000642067209 */ /* 0x000fe40007810000 */
[----:B------:R-:W-:Y:S02]  /*9db0*/  LOP3.LUT R10, R2, 0xffff, RZ, 0xc0, !PT ;  /* 0x0000ffff020a7812 */ /* 0x000fe400078ec0ff */
[----:B------:R-:W-:-:S02]  /*9dc0*/  FMNMX.FTZ R7, R208, R7, !PT ;  /* 0x00000007d0077209 */ /* 0x000fc40007810000 */
[----:B------:R-:W-:Y:S02]  /*9dd0*/  FMNMX.FTZ R6, R65, R6, !PT ;  /* 0x0000000641067209 */ /* 0x000fe40007810000 */
[----:B------:R-:W-:Y:S02]  /*9de0*/  LOP3.LUT R12, R2, 0xff, RZ, 0xc0, !PT ;  /* 0x000000ff020c7812 */ /* 0x000fe400078ec0ff */
[----:B------:R-:W-:Y:S02]  /*9df0*/  SHF.R.U32.HI R10, RZ, 0x8, R10 ;  /* 0x00000008ff0a7819 */ /* 0x000fe4000001160a */
[----:B------:R-:W-:Y:S02]  /*9e00*/  FMNMX.FTZ R7, R207, R7, !PT ;  /* 0x00000007cf077209 */ /* 0x000fe40007810000 */
[----:B------:R-:W-:Y:S02]  /*9e10*/  FMNMX.FTZ R6, R187, R6, !PT ;  /* 0x00000006bb067209 */ /* 0x000fe40007810000 */
[----:B------:R-:W-:-:S02]  /*9e20*/  PRMT R21, R12, 0x5410, R10 ;  /* 0x000054100c157816 */ /* 0x000fc4000000000a */
[----:B------:R-:W-:Y:S02]  /*9e30*/  FMNMX.FTZ R12, R192, R7, !PT ;  /* 0x00000007c00c7209 */ /* 0x000fe40007810000 */
[----:B------:R-:W-:Y:S02]  /*9e40*/  FMNMX.FTZ R6, R182, R6, !PT ;  /* 0x00000006b6067209 */ /* 0x000fe40007810000 */
[----:B-1----:R-:W-:Y:S01]  /*9e50*/  FMNMX.FTZ R39, R4, R9, !PT ;  /* 0x0000000904277209 */ /* 0x002fe20007810000 */
[----:B------:R-:W-:Y:S01]  /*9e60*/  SHFL.BFLY PT, R7, R12, 0x2, 0x1f ;  /* 0x0c401f000c077f89 */ /* 0x000fe200000e0000 */
[----:B------:R-:W-:Y:S02]  /*9e70*/  FSEL R173, R43, -INF , !P5 ;  /* 0xff8000002bad7808 */ /* 0x000fe40006800000 */
[----:B------:R-:W-:Y:S01]  /*9e80*/  FMNMX.FTZ R5, R5, R8, !PT ;  /* 0x0000000805057209 */ /* 0x000fe20007810000 */
[----:B------:R-:W-:Y:S01]  /*9e90*/  FMUL.FTZ R15, R39, UR40 ;  /* 0x00000028270f7c20 */ /* 0x000fe20008410000 */
[----:B------:R-:W-:-:S02]  /*9ea0*/  FMNMX.FTZ R4, R181, R6, !PT ;  /* 0x00000006b5047209 */ /* 0x000fc40007810000 */
[----:B------:R-:W-:Y:S01]  /*9eb0*/  FSEL R183, R26, -INF , !P4 ;  /* 0xff8000001ab77808 */ /* 0x000fe20006000000 */
[----:B------:R-:W1:Y:S01]  /*9ec0*/  SHFL.BFLY PT, R8, R5, 0x1, 0x1f ;  /* 0x0c201f0005087f89 */ /* 0x000e6200000e0000 */
[----:B------:R-:W-:Y:S02]  /*9ed0*/  FMNMX.FTZ R4, R173, R4, !PT ;  /* 0x00000004ad047209 */ /* 0x000fe40007810000 */
[----:B------:R-:W-:Y:S02]  /*9ee0*/  SHF.R.U32.HI R10, RZ, 0x10, R2 ;  /* 0x00000010ff0a7819 */ /* 0x000fe40000011602 */
[----:B------:R-:W-:Y:S02]  /*9ef0*/  FSETP.NEU.FTZ.AND P4, PT, R39, -INF , PT ;  /* 0xff8000002700780b */ /* 0x000fe40003f9d000 */
[----:B------:R-:W-:Y:S02]  /*9f00*/  SHF.R.U32.HI R11, RZ, 0x8, R11 ;  /* 0x00000008ff0b7819 */ /* 0x000fe4000001160b */
[----:B------:R-:W-:-:S02]  /*9f10*/  FSEL R193, R27, -INF , !P3 ;  /* 0xff8000001bc17808 */ /* 0x000fc40005800000 */
[----:B------:R-:W-:Y:S02]  /*9f20*/  FMNMX.FTZ R9, R183, R4, !PT ;  /* 0x00000004b7097209 */ /* 0x000fe40007810000 */
[----:B------:R-:W-:Y:S02]  /*9f30*/  LOP3.LUT R6, R10, 0xff, RZ, 0xc0, !PT ;  /* 0x000000ff0a067812 */ /* 0x000fe400078ec0ff */
[----:B------:R-:W-:Y:S02]  /*9f40*/  SHF.R.U32.HI R2, RZ, 0x18, R2 ;  /* 0x00000018ff027819 */ /* 0x000fe40000011602 */
[----:B------:R-:W-:Y:S02]  /*9f50*/  FSEL R15, R15, RZ, P4 ;  /* 0x000000ff0f0f7208 */ /* 0x000fe40002000000 */
[----:B------:R-:W-:Y:S02]  /*9f60*/  PRMT R22, R13, 0x5410, R11 ;  /* 0x000054100d167816 */ /* 0x000fe4000000000b */
[----:B------:R-:W-:-:S02]  /*9f70*/  FSEL R195, R30, -INF , !P2 ;  /* 0xff8000001ec37808 */ /* 0x000fc40005000000 */
[----:B------:R-:W-:Y:S02]  /*9f80*/  FMNMX.FTZ R9, R193, R9, !PT ;  /* 0x00000009c1097209 */ /* 0x000fe40007810000 */
[----:B------:R-:W-:Y:S01]  /*9f90*/  PRMT R11, R6, 0x5410, R2 ;  /* 0x00005410060b7816 */ /* 0x000fe20000000002 */
[--C-:B------:R-:W-:Y:S01]  /*9fa0*/  FFMA.FTZ R2, R100, UR40, -R15.reuse ;  /* 0x0000002864027c23 */ /* 0x100fe2000801080f */
[----:B------:R-:W-:Y:S01]  /*9fb0*/  FSEL R194, R31, -INF , !P1 ;  /* 0xff8000001fc27808 */ /* 0x000fe20004800000 */
[----:B------:R-:W-:Y:S01]  /*9fc0*/  FFMA.FTZ R6, R58, UR40, -R15 ;  /* 0x000000283a067c23 */ /* 0x000fe2000801080f */
[----:B------:R-:W-:Y:S01]  /*9fd0*/  FMNMX.FTZ R9, R195, R9, !PT ;  /* 0x00000009c3097209 */ /* 0x000fe20007810000 */
[----:B------:R4:W-:Y:S01]  /*9fe0*/  MUFU.EX2 R50, R2 ;  /* 0x0000000200327308 */ /* 0x0009e20000000800 */
[----:B------:R-:W-:Y:S02]  /*9ff0*/  LOP3.LUT R4, R14, 0xff, RZ, 0xc0, !PT ;  /* 0x000000ff0e047812 */ /* 0x000fe400078ec0ff */
[----:B-1----:R-:W-:-:S02]  /*a000*/  FMNMX.FTZ R41, R5, R8, !PT ;  /* 0x0000000805297209 */ /* 0x002fc40007810000 */
[----:B------:R-:W-:Y:S02]  /*a010*/  PRMT R19, R4, 0x5410, R19 ;  /* 0x0000541004137816 */ /* 0x000fe40000000013 */
[C---:B------:R-:W-:Y:S01]  /*a020*/  FSETP.NEU.FTZ.AND P2, PT, R41.reuse, -INF , PT ;  /* 0xff8000002900780b */ /* 0x040fe20003f5d000 */
[----:B------:R1:W-:Y:S01]  /*a030*/  MUFU.EX2 R51, R6 ;  /* 0x0000000600337308 */ /* 0x0003e20000000800 */
[----:B------:R-:W-:Y:S01]  /*a040*/  FMUL.FTZ R20, R41, UR40 ;  /* 0x0000002829147c20 */ /* 0x000fe20008410000 */
[----:B------:R-:W-:Y:S04]  /*a050*/  STL [R1], R41 ;  /* 0x0000002901007387 */ /* 0x000fe80000100800 */
[----:B------:R-:W-:Y:S02]  /*a060*/  FSEL R20, R20, RZ, P2 ;  /* 0x000000ff14147208 */ /* 0x000fe40001000000 */
[----:B----4-:R-:W-:-:S02]  /*a070*/  LOP3.LUT R2, R3, UR23, R176, 0x96, !PT ;  /* 0x0000001703027c12 */ /* 0x010fc4000f8e96b0 */
[----:B------:R-:W-:Y:S02]  /*a080*/  FMNMX.FTZ R3, R194, R9, !PT ;  /* 0x00000009c2037209 */ /* 0x000fe40007810000 */
[----:B------:R-:W-:Y:S02]  /*a090*/  FMNMX.FTZ R9, R12, R7, !PT ;  /* 0x000000070c097209 */ /* 0x000fe40007810000 */
[C---:B------:R-:W-:Y:S01]  /*a0a0*/  LOP3.LUT R4, R2.reuse, 0xffff, RZ, 0xc0, !PT ;  /* 0x0000ffff02047812 */ /* 0x040fe200078ec0ff */
[----:B------:R-:W-:Y:S01]  /*a0b0*/  SHFL.BFLY PT, R7, R3, 0x2, 0x1f ;  /* 0x0c401f0003077f89 */ /* 0x000fe200000e0000 */
[----:B------:R-:W-:Y:S02]  /*a0c0*/  LOP3.LUT R5, R2, 0xff, RZ, 0xc0, !PT ;  /* 0x000000ff02057812 */ /* 0x000fe400078ec0ff */
[----:B-1----:R-:W-:Y:S01]  /*a0d0*/  SHF.R.U32.HI R6, RZ, 0x8, R4 ;  /* 0x00000008ff067819 */ /* 0x002fe20000011604 */
[----:B------:R-:W1:Y:S01]  /*a0e0*/  SHFL.BFLY PT, R8, R9, 0x1, 0x1f ;  /* 0x0c201f0009087f89 */ /* 0x000e6200000e0000 */
[----:B------:R-:W-:-:S02]  /*a0f0*/  FFMA.FTZ R4, R57, UR40, -R15 ;  /* 0x0000002839047c23 */ /* 0x000fc4000801080f */
[----:B------:R-:W-:Y:S01]  /*a100*/  PRMT R16, R5, 0x5410, R6 ;  /* 0x0000541005107816 */ /* 0x000fe20000000006 */
[----:B------:R-:W-:Y:S01]  /*a110*/  FFMA.FTZ R5, R56, UR40, -R15 ;  /* 0x0000002838057c23 */ /* 0x000fe2000801080f */
[----:B------:R4:W-:Y:S08]  /*a120*/  MUFU.EX2 R242, R4 ;  /* 0x0000000400f27308 */ /* 0x0009f00000000800 */
[----:B------:R5:W-:Y:S01]  /*a130*/  MUFU.EX2 R35, R5 ;  /* 0x0000000500237308 */ /* 0x000be20000000800 */
[----:B----4-:R-:W-:-:S02]  /*a140*/  SHF.R.U32.HI R4, RZ, 0x10, R2 ;  /* 0x00000010ff047819 */ /* 0x010fc40000011602 */
[----:B-1----:R-:W-:-:S04]  /*a150*/  FMNMX.FTZ R252, R9, R8, !PT ;  /* 0x0000000809fc7209 */ /* 0x002fc80007810000 */
[C---:B------:R-:W-:Y:S01]  /*a160*/  FSETP.NEU.FTZ.AND P1, PT, R252.reuse, -INF , PT ;  /* 0xff800000fc00780b */ /* 0x040fe20003f3d000 */
[----:B------:R-:W-:Y:S01]  /*a170*/  FMUL.FTZ R12, R252, UR40 ;  /* 0x00000028fc0c7c20 */ /* 0x000fe20008410000 */
[----:B-----5:R-:W-:Y:S02]  /*a180*/  SHF.R.U32.HI R5, RZ, 0x18, R2 ;  /* 0x00000018ff057819 */ /* 0x020fe40000011602 */
[----:B------:R-:W-:Y:S01]  /*a190*/  LOP3.LUT R2, R4, 0xff, RZ, 0xc0, !PT ;  /* 0x000000ff04027812 */ /* 0x000fe200078ec0ff */
[----:B------:R-:W-:Y:S01]  /*a1a0*/  FFMA.FTZ R4, R105, UR40, -R20 ;  /* 0x0000002869047c23 */ /* 0x000fe20008010814 */
[----:B------:R-:W-:Y:S02]  /*a1b0*/  FSEL R12, R12, RZ, P1 ;  /* 0x000000ff0c0c7208 */ /* 0x000fe40000800000 */
[----:B------:R-:W-:Y:S01]  /*a1c0*/  PRMT R13, R2, 0x5410, R5 ;  /* 0x00005410020d7816 */ /* 0x000fe20000000005 */
[----:B------:R1:W-:Y:S01]  /*a1d0*/  MUFU.EX2 R40, R4 ;  /* 0x0000000400287308 */ /* 0x0003e20000000800 */
[----:B------:R-:W-:-:S02]  /*a1e0*/  FMNMX.FTZ R2, R3, R7, !PT ;  /* 0x0000000703027209 */ /* 0x000fc40007810000 */
[----:B------:R-:W-:-:S03]  /*a1f0*/  LOP3.LUT R3, R0, 0xffff, RZ, 0xc0, !PT ;  /* 0x0000ffff00037812 */ /* 0x000fc600078ec0ff */
[----:B------:R-:W4:Y:S01]  /*a200*/  SHFL.BFLY PT, R6, R2, 0x1, 0x1f ;  /* 0x0c201f0002067f89 */ /* 0x000f2200000e0000 */
[----:B------:R-:W-:Y:S02]  /*a210*/  SHF.R.U32.HI R5, RZ, 0x8, R3 ;  /* 0x00000008ff057819 */ /* 0x000fe40000011603 */
[----:B------:R-:W-:-:S04]  /*a220*/  LOP3.LUT R3, R0, 0xff, RZ, 0xc0, !PT ;  /* 0x000000ff00037812 */ /* 0x000fc800078ec0ff */
[----:B------:R-:W-:Y:S02]  /*a230*/  PRMT R18, R3, 0x5410, R5 ;  /* 0x0000541003127816 */ /* 0x000fe40000000005 */
[----:B------:R-:W-:Y:S01]  /*a240*/  SHF.R.U32.HI R3, RZ, 0x10, R0 ;  /* 0x00000010ff037819 */ /* 0x000fe20000011600 */
[----:B--2---:R-:W-:Y:S02]  /*a250*/  IMAD.MOV.U32 R243, RZ, RZ, R24 ;  /* 0x000000fffff37224 */ /* 0x004fe400078e0018 */
[----:B-1----:R-:W-:-:S04]  /*a260*/  FFMA.FTZ R4, R106, UR40, -R20 ;  /* 0x000000286a047c23 */ /* 0x002fc80008010814 */
[----:B------:R1:W-:Y:S01]  /*a270*/  MUFU.EX2 R33, R4 ;  /* 0x0000000400217308 */ /* 0x0003e20000000800 */
[----:B----4-:R-:W-:Y:S02]  /*a280*/  FMNMX.FTZ R235, R2, R6, !PT ;  /* 0x0000000602eb7209 */ /* 0x010fe40007810000 */
[----:B------:R-:W-:Y:S02]  /*a290*/  FSEL R2, R41, RZ, P2 ;  /* 0x000000ff29027208 */ /* 0x000fe40001000000 */
[C---:B------:R-:W-:Y:S01]  /*a2a0*/  FSETP.NEU.FTZ.AND P2, PT, R235.reuse, -INF , PT ;  /* 0xff800000eb00780b */ /* 0x040fe20003f5d000 */
[----:B------:R-:W-:Y:S02]  /*a2b0*/  FMUL.FTZ R14, R235, UR40 ;  /* 0x00000028eb0e7c20 */ /* 0x000fe40008410000 */
[----:B------:R-:W-:Y:S01]  /*a2c0*/  FADD.FTZ R5, R103, -R2 ;  /* 0x8000000267057221 */ /* 0x000fe20000010000 */
[----:B-1----:R-:W-:Y:S01]  /*a2d0*/  FFMA.FTZ R4, R60, UR40, -R20 ;  /* 0x000000283c047c23 */ /* 0x002fe20008010814 */
[----:B------:R-:W-:-:S02]  /*a2e0*/  FSEL R2, R252, RZ, P1 ;  /* 0x000000fffc027208 */ /* 0x000fc40000800000 */
[----:B------:R-:W-:Y:S01]  /*a2f0*/  FSEL R14, R14, RZ, P2 ;  /* 0x000000ff0e0e7208 */ /* 0x000fe20001000000 */
[----:B------:R1:W-:Y:S01]  /*a300*/  MUFU.EX2 R34, R4 ;  /* 0x0000000400227308 */ /* 0x0003e20000000800 */
[----:B------:R-:W-:-:S07]  /*a310*/  FMUL.FTZ R5, R5, UR40 ;  /* 0x0000002805057c20 */ /* 0x000fce0008410000 */
[----:B------:R-:W2:Y:S01]  /*a320*/  MUFU.EX2 R52, R5 ;  /* 0x0000000500347308 */ /* 0x000ea20000000800 */
[----:B-1----:R-:W-:Y:S02]  /*a330*/  SHF.R.U32.HI R4, RZ, 0x18, R0 ;  /* 0x00000018ff047819 */ /* 0x002fe40000011600 */
[----:B------:R-:W-:Y:S01]  /*a340*/  LOP3.LUT R0, R3, 0xff, RZ, 0xc0, !PT ;  /* 0x000000ff03007812 */ /* 0x000fe200078ec0ff */
[----:B------:R-:W-:-:S03]  /*a350*/  FFMA.FTZ R3, R59, UR40, -R20 ;  /* 0x000000283b037c23 */ /* 0x000fc60008010814 */
[----:B------:R-:W-:Y:S01]  /*a360*/  PRMT R17, R0, 0x5410, R4 ;  /* 0x0000541000117816 */ /* 0x000fe20000000004 */
[----:B------:R-:W-:Y:S01]  /*a370*/  FFMA.FTZ R0, R107, UR40, -R12 ;  /* 0x000000286b007c23 */ /* 0x000fe2000801080c */
[----:B------:R1:W-:Y:S01]  /*a380*/  MUFU.EX2 R38, R3 ;  /* 0x0000000300267308 */ /* 0x0003e20000000800 */
[-C--:B--2---:R-:W-:Y:S01]  /*a390*/  FMUL.FTZ R126, R126, R52.reuse ;  /* 0x000000347e7e7220 */ /* 0x084fe20000410000 */
[-C--:B------:R-:W-:Y:S01]  /*a3a0*/  FMUL.FTZ R127, R127, R52.reuse ;  /* 0x000000347f7f7220 */ /* 0x080fe20000410000 */
[-C--:B------:R-:W-:Y:S01]  /*a3b0*/  FMUL.FTZ R138, R138, R52.reuse ;  /* 0x000000348a8a7220 */ /* 0x080fe20000410000 */
[-C--:B------:R-:W-:Y:S01]  /*a3c0*/  FMUL.FTZ R139, R139, R52.reuse ;  /* 0x000000348b8b7220 */ /* 0x080fe20000410000 */
        /* <DEDUP_REMOVED lines=12> */
[----:B-1----:R-:W-:Y:S01]  /*a490*/  FSEL R3, R39, RZ, P4 ;  /* 0x000000ff27037208 */ /* 0x002fe20002000000 */
[-C--:B------:R-:W-:Y:S01]  /*a4a0*/  FMUL.FTZ R143, R143, R52.reuse ;  /* 0x000000348f8f7220 */ /* 0x080fe20000410000 */
[-C--:B------:R-:W-:Y:S01]  /*a4b0*/  FMUL.FTZ R154, R154, R52.reuse ;  /* 0x000000349a9a7220 */ /* 0x080fe20000410000 */
[-C--:B------:R-:W-:Y:S01]  /*a4c0*/  FMUL.FTZ R155, R155, R52.reuse ;  /* 0x000000349b9b7220 */ /* 0x080fe20000410000 */
[----:B------:R-:W-:Y:S01]  /*a4d0*/  FMUL.FTZ R162, R162, R52 ;  /* 0x00000034a2a27220 */ /* 0x000fe20000410000 */
[----:B------:R-:W-:Y:S01]  /*a4e0*/  FADD.FTZ R4, R104, -R3 ;  /* 0x8000000368047221 */ /* 0x000fe20000010000 */
[----:B------:R-:W-:Y:S01]  /*a4f0*/  FADD.FTZ R3, R102, -R2 ;  /* 0x8000000266037221 */ /* 0x000fe20000010000 */
[----:B------:R-:W-:Y:S01]  /*a500*/  FSEL R2, R235, RZ, P2 ;  /* 0x000000ffeb027208 */ /* 0x000fe20001000000 */
[----:B--2---:R-:W-:Y:S01]  /*a510*/  FFMA.FTZ R0, R189, UR40, -R12 ;  /* 0x00000028bd007c23 */ /* 0x004fe2000801080c */
[----:B------:R-:W-:-:S02]  /*a520*/  IMAD.MOV.U32 R189, RZ, RZ, R50 ;  /* 0x000000ffffbd7224 */ /* 0x000fc400078e0032 */
[----:B------:R-:W-:Y:S01]  /*a530*/  FMUL.FTZ R4, R4, UR40 ;  /* 0x0000002804047c20 */ /* 0x000fe20008410000 */
[----:B------:R-:W1:Y:S01]  /*a540*/  LDC.U8 R50, c[0x0][0x388] ;  /* 0x0000e200ff327b82 */ /* 0x000e620000000000 */
[----:B------:R2:W-:Y:S01]  /*a550*/  MUFU.EX2 R43, R0 ;  /* 0x00000000002b7308 */ /* 0x0005e20000000800 */
[----:B------:R-:W-:Y:S01]  /*a560*/  FADD.FTZ R7, R101, -R2 ;  /* 0x8000000265077221 */ /* 0x000fe20000010000 */
[----:B------:R-:W-:Y:S01]  /*a570*/  FFMA.FTZ R2, R64, UR40, -R14 ;  /* 0x0000002840027c23 */ /* 0x000fe2000801080e */
[----:B------:R-:W-:Y:S02]  /*a580*/  IMAD.MOV.U32 R64, RZ, RZ, R33 ;  /* 0x000000ffff407224 */ /* 0x000fe400078e0021 */
[----:B------:R-:W-:Y:S01]  /*a590*/  FMUL.FTZ R3, R3, UR40 ;  /* 0x0000002803037c20 */ /* 0x000fe20008410000 */
[----:B---3--:R-:W-:Y:S02]  /*a5a0*/  IMAD.MOV.U32 R33, RZ, RZ, R25 ;  /* 0x000000ffff217224 */ /* 0x008fe400078e0019 */
[-C--:B------:R-:W-:Y:S01]  /*a5b0*/  FMUL.FTZ R163, R163, R52.reuse ;  /* 0x00000034a3a37220 */ /* 0x080fe20000410000 */
[----:B------:R-:W3:Y:S01]  /*a5c0*/  LDSM.16.MT88.4 R24, [R220+0x9000] ;  /* 0x00900000dc18783b */ /* 0x000ee20000004200 */
[----:B------:R4:W-:Y:S01]  /*a5d0*/  MUFU.EX2 R249, R2 ;  /* 0x0000000200f97308 */ /* 0x0009e20000000800 */
[-C--:B------:R-:W-:Y:S01]  /*a5e0*/  FMUL.FTZ R166, R166, R52.reuse ;  /* 0x00000034a6a67220 */ /* 0x080fe20000410000 */
[-C--:B------:R-:W-:Y:S01]  /*a5f0*/  FMUL.FTZ R167, R167, R52.reuse ;  /* 0x00000034a7a77220 */ /* 0x080fe20000410000 */
[-C--:B------:R-:W-:Y:S01]  /*a600*/  FMUL.FTZ R82, R82, R52.reuse ;  /* 0x0000003452527220 */ /* 0x080fe20000410000 */
[----:B------:R-:W-:Y:S01]  /*a610*/  FMUL.FTZ R83, R83, R52 ;  /* 0x0000003453537220 */ /* 0x000fe20000410000 */
[----:B--2---:R-:W-:-:S04]  /*a620*/  FFMA.FTZ R0, R61, UR40, -R12 ;  /* 0x000000283d007c23 */ /* 0x004fc8000801080c */
[----:B------:R2:W-:Y:S01]  /*a630*/  MUFU.EX2 R29, R0 ;  /* 0x00000000001d7308 */ /* 0x0005e20000000800 */
[----:B----4-:R-:W-:-:S07]  /*a640*/  FFMA.FTZ R2, R63, UR40, -R14 ;  /* 0x000000283f027c23 */ /* 0x010fce000801080e */
[----:B------:R-:W4:Y:S01]  /*a650*/  MUFU.EX2 R247, R2 ;  /* 0x0000000200f77308 */ /* 0x000f220000000800 */
[----:B--2---:R-:W-:-:S07]  /*a660*/  FFMA.FTZ R0, R62, UR40, -R12 ;  /* 0x000000283e007c23 */ /* 0x004fce000801080c */
[----:B------:R2:W-:Y:S01]  /*a670*/  MUFU.EX2 R30, R0 ;  /* 0x00000000001e7308 */ /* 0x0005e20000000800 */
[----:B----4-:R-:W-:Y:S01]  /*a680*/  F2FP.F16.F32.PACK_AB R2, R247, R249 ;  /* 0x000000f9f702723e */ /* 0x010fe200000000ff */
[----:B--2---:R-:W-:Y:S01]  /*a690*/  FFMA.FTZ R0, R188, UR40, -R14 ;  /* 0x00000028bc007c23 */ /* 0x004fe2000801080e */
[----:B-1----:R-:W-:Y:S01]  /*a6a0*/  PRMT R188, R50, 0x7054, R50 ;  /* 0x0000705432bc7816 */ /* 0x002fe20000000032 */
[----:B------:R-:W-:-:S04]  /*a6b0*/  FMUL.FTZ R50, R7, UR40 ;  /* 0x0000002807327c20 */ /* 0x000fc80008410000 */
[----:B------:R1:W-:Y:S01]  /*a6c0*/  MUFU.EX2 R251, R0 ;  /* 0x0000000000fb7308 */ /* 0x0003e20000000800 */
[--C-:B------:R-:W-:Y:S02]  /*a6d0*/  HSET2.LE.AND R10, R21, R188.reuse, PT ;  /* 0x000000bc150a7233 */ /* 0x100fe40003803000 */
[--C-:B------:R-:W-:Y:S02]  /*a6e0*/  HSET2.LE.AND R11, R11, R188.reuse, PT ;  /* 0x000000bc0b0b7233 */ /* 0x100fe40003803000 */
[--C-:B------:R-:W-:Y:S02]  /*a6f0*/  HSET2.LE.AND R8, R16, R188.reuse, PT ;  /* 0x000000bc10087233 */ /* 0x100fe40003803000 */
[--C-:B------:R-:W-:Y:S01]  /*a700*/  HSET2.LE.AND R9, R13, R188.reuse, PT ;  /* 0x000000bc0d097233 */ /* 0x100fe20003803000 */
[----:B------:R-:W2:Y:S01]  /*a710*/  MUFU.EX2 R21, R4 ;  /* 0x0000000400157308 */ /* 0x000ea20000000800 */
[----:B------:R-:W-:Y:S01]  /*a720*/  HSET2.LE.AND R6, R22, R188, PT ;  /* 0x000000bc16067233 */ /* 0x000fe20003803000 */
[----:B------:R-:W-:-:S02]  /*a730*/  IMAD.MOV.U32 R22, RZ, RZ, R41 ;  /* 0x000000ffff167224 */ /* 0x000fc400078e0029 */
[----:B------:R-:W-:Y:S02]  /*a740*/  IMAD.MOV.U32 R41, RZ, RZ, R28 ;  /* 0x000000ffff297224 */ /* 0x000fe400078e001c */
[----:B------:R-:W-:Y:S02]  /*a750*/  IMAD.MOV.U32 R13, RZ, RZ, R243 ;  /* 0x000000ffff0d7224 */ /* 0x000fe400078e00f3 */
[----:B-1----:R-:W-:Y:S01]  /*a760*/  FFMA.FTZ R0, R190, UR40, -R14 ;  /* 0x00000028be007c23 */ /* 0x002fe2000801080e */
[----:B------:R-:W-:Y:S01]  /*a770*/  IMAD.MOV.U32 R190, RZ, RZ, R51 ;  /* 0x000000ffffbe7224 */ /* 0x000fe200078e0033 */
[----:B------:R-:W1:Y:S01]  /*a780*/  MUFU.EX2 R50, R50 ;  /* 0x0000003200327308 */ /* 0x000e620000000800 */
[----:B--2---:R-:W-:-:S07]  /*a790*/  FMUL.FTZ R124, R124, R21 ;  /* 0x000000157c7c7220 */ /* 0x004fce0000410000 */
        /* <DEDUP_REMOVED lines=8> */
[----:B------:R-:W4:Y:S01]  /*a820*/  MUFU.EX2 R51, R3 ;  /* 0x0000000300337308 */ /* 0x000f220000000800 */
[-C--:B-1----:R-:W-:Y:S01]  /*a830*/  FMUL.FTZ R110, R110, R50.reuse ;  /* 0x000000326e6e7220 */ /* 0x082fe20000410000 */
        /* <DEDUP_REMOVED lines=8> */
[-C--:B------:R-:W-:Y:S01]  /*a8c0*/  FMUL.FTZ R68, R68, R21.reuse ;  /* 0x0000001544447220 */ /* 0x080fe20000410000 */
[----:B------:R-:W-:Y:S01]  /*a8d0*/  FMUL.FTZ R69, R69, R21 ;  /* 0x0000001545457220 */ /* 0x000fe20000410000 */
[----:B------:R-:W-:Y:S01]  /*a8e0*/  FMUL.FTZ R90, R90, R50 ;  /* 0x000000325a5a7220 */ /* 0x000fe20000410000 */
[----:B------:R-:W-:Y:S01]  /*a8f0*/  LOP3.LUT R10, R10, R0, RZ, 0xc0, !PT ;  /* 0x000000000a0a7212 */ /* 0x000fe200078ec0ff */
[----:B------:R-:W-:Y:S01]  /*a900*/  FMUL.FTZ R91, R91, R50 ;  /* 0x000000325b5b7220 */ /* 0x000fe20000410000 */
[----:B------:R-:W-:Y:S01]  /*a910*/  F2FP.F16.F32.PACK_AB R0, R38, R34 ;  /* 0x000000222600723e */ /* 0x000fe200000000ff */
[----:B------:R-:W-:Y:S01]  /*a920*/  FMUL.FTZ R94, R94, R50 ;  /* 0x000000325e5e7220 */ /* 0x000fe20000410000 */
[-C--:B----4-:R-:W-:Y:S01]  /*a930*/  FMUL.FTZ R108, R108, R51.reuse ;  /* 0x000000336c6c7220 */ /* 0x090fe20000410000 */
[-C--:B------:R-:W-:Y:S01]  /*a940*/  FMUL.FTZ R109, R109, R51.reuse ;  /* 0x000000336d6d7220 */ /* 0x080fe20000410000 */
[----:B------:R-:W-:Y:S01]  /*a950*/  LOP3.LUT R11, R11, R0, RZ, 0xc0, !PT ;  /* 0x000000000b0b7212 */ /* 0x000fe200078ec0ff */
[----:B------:R-:W-:Y:S01]  /*a960*/  FMUL.FTZ R116, R116, R51 ;  /* 0x0000003374747220 */ /* 0x000fe20000410000 */
[----:B------:R-:W-:Y:S01]  /*a970*/  F2FP.F16.F32.PACK_AB R0, R190, R189 ;  /* 0x000000bdbe00723e */ /* 0x000fe200000000ff */
[-C--:B------:R-:W-:Y:S01]  /*a980*/  FMUL.FTZ R117, R117, R51.reuse ;  /* 0x0000003375757220 */ /* 0x080fe20000410000 */
[-C--:B------:R-:W-:Y:S01]  /*a990*/  FMUL.FTZ R128, R128, R51.reuse ;  /* 0x0000003380807220 */ /* 0x080fe20000410000 */
[-C--:B------:R-:W-:Y:S01]  /*a9a0*/  FMUL.FTZ R129, R129, R51.reuse ;  /* 0x0000003381817220 */ /* 0x080fe20000410000 */
[----:B------:R-:W-:Y:S01]  /*a9b0*/  LOP3.LUT R8, R8, R0, RZ, 0xc0, !PT ;  /* 0x0000000008087212 */ /* 0x000fe200078ec0ff */
[-C--:B------:R-:W-:Y:S01]  /*a9c0*/  FMUL.FTZ R132, R132, R51.reuse ;  /* 0x0000003384847220 */ /* 0x080fe20000410000 */
[----:B------:R-:W-:Y:S01]  /*a9d0*/  F2FP.F16.F32.PACK_AB R0, R64, R40 ;  /* 0x000000284000723e */ /* 0x000fe200000000ff */
[-C--:B------:R-:W-:Y:S01]  /*a9e0*/  FMUL.FTZ R133, R133, R51.reuse ;  /* 0x0000003385857220 */ /* 0x080fe20000410000 */
[-C--:B------:R-:W-:Y:S01]  /*a9f0*/  FMUL.FTZ R88, R88, R51.reuse ;  /* 0x0000003358587220 */ /* 0x080fe20000410000 */
[-C--:B------:R-:W-:Y:S01]  /*aa00*/  FMUL.FTZ R89, R89, R51.reuse ;  /* 0x0000003359597220 */ /* 0x080fe20000410000 */
[----:B------:R-:W-:Y:S01]  /*aa10*/  LOP3.LUT R9, R9, R0, RZ, 0xc0, !PT ;  /* 0x0000000009097212 */ /* 0x000fe200078ec0ff */
[----:B------:R-:W-:Y:S01]  /*aa20*/  FMUL.FTZ R92, R92, R51 ;  /* 0x000000335c5c7220 */ /* 0x000fe20000410000 */
[----:B------:R-:W-:Y:S01]  /*aa30*/  F2FP.F16.F32.PACK_AB R0, R30, R29 ;  /* 0x0000001d1e00723e */ /* 0x000fe200000000ff */
[----:B------:R-:W-:Y:S01]  /*aa40*/  FMUL.FTZ R93, R93, R51 ;  /* 0x000000335d5d7220 */ /* 0x000fe20000410000 */
[----:B------:R-:W-:Y:S01]  /*aa50*/  FMUL.FTZ R95, R95, R50 ;  /* 0x000000325f5f7220 */ /* 0x000fe20000410000 */
[-C--:B------:R-:W-:Y:S01]  /*aa60*/  FMUL.FTZ R84, R84, R21.reuse ;  /* 0x0000001554547220 */ /* 0x080fe20000410000 */
[----:B------:R-:W-:Y:S01]  /*aa70*/  LOP3.LUT R6, R6, R0, RZ, 0xc0, !PT ;  /* 0x0000000006067212 */ /* 0x000fe200078ec0ff */
[C---:B---3--:R-:W-:Y:S01]  /*aa80*/  HMMA.16816.F32 R112, R8.reuse, R24, R112 ;  /* 0x000000180870723c */ /* 0x048fe20000001870 */
[--C-:B------:R-:W-:Y:S01]  /*aa90*/  HSET2.LE.AND R0, R19, R188.reuse, PT ;  /* 0x000000bc13007233 */ /* 0x100fe20003803000 */
[-C--:B------:R-:W-:Y:S01]  /*aaa0*/  FMUL.FTZ R85, R85, R21.reuse ;  /* 0x0000001555557220 */ /* 0x080fe20000410000 */
[-C--:B------:R-:W-:Y:S01]  /*aab0*/  FMUL.FTZ R96, R96, R21.reuse ;  /* 0x0000001560607220 */ /* 0x080fe20000410000 */
[----:B------:R-:W-:Y:S01]  /*aac0*/  FMUL.FTZ R97, R97, R21 ;  /* 0x0000001561617220 */ /* 0x000fe20000410000 */
[-C--:B------:R-:W-:Y:S01]  /*aad0*/  FMUL.FTZ R144, R144, R51.reuse ;  /* 0x0000003390907220 */ /* 0x080fe20000410000 */
[----:B------:R-:W-:Y:S01]  /*aae0*/  LOP3.LUT R7, R0, R2, RZ, 0xc0, !PT ;  /* 0x0000000200077212 */ /* 0x000fe200078ec0ff */
[----:B------:R-:W-:Y:S01]  /*aaf0*/  HMMA.16816.F32 R120, R8, R26, R120 ;  /* 0x0000001a0878723c */ /* 0x000fe20000001878 */
[--C-:B------:R-:W-:Y:S01]  /*ab00*/  HSET2.LE.AND R0, R18, R188.reuse, PT ;  /* 0x000000bc12007233 */ /* 0x100fe20003803000 */
[-C--:B------:R-:W-:Y:S01]  /*ab10*/  FMUL.FTZ R145, R145, R51.reuse ;  /* 0x0000003391917220 */ /* 0x080fe20000410000 */
[----:B------:R-:W-:Y:S01]  /*ab20*/  F2FP.F16.F32.PACK_AB R2, R43, R42 ;  /* 0x0000002a2b02723e */ /* 0x000fe200000000ff */
[-C--:B------:R-:W-:Y:S01]  /*ab30*/  FMUL.FTZ R148, R148, R51.reuse ;  /* 0x0000003394947220 */ /* 0x080fe20000410000 */
[-C--:B------:R-:W-:Y:S01]  /*ab40*/  FMUL.FTZ R149, R149, R51.reuse ;  /* 0x0000003395957220 */ /* 0x080fe20000410000 */
[-C--:B------:R-:W-:Y:S01]  /*ab50*/  FMUL.FTZ R156, R156, R51.reuse ;  /* 0x000000339c9c7220 */ /* 0x080fe20000410000 */
[----:B------:R-:W-:Y:S01]  /*ab60*/  LOP3.LUT R4, R0, R2, RZ, 0xc0, !PT ;  /* 0x0000000200047212 */ /* 0x000fe200078ec0ff */
[-C--:B------:R-:W-:Y:S01]  /*ab70*/  FMUL.FTZ R157, R157, R51.reuse ;  /* 0x000000339d9d7220 */ /* 0x080fe20000410000 */
[----:B------:R-:W-:Y:S01]  /*ab80*/  HSET2.LE.AND R0, R17, R188, PT ;  /* 0x000000bc11007233 */ /* 0x000fe20003803000 */
[----:B------:R-:W-:Y:S01]  /*ab90*/  FMUL.FTZ R168, R168, R51 ;  /* 0x00000033a8a87220 */ /* 0x000fe20000410000 */
[----:B------:R-:W1:Y:S01]  /*aba0*/  LDSM.16.MT88.4 R16, [R222+0x9000] ;  /* 0x00900000de10783b */ /* 0x000e620000004200 */
[----:B------:R-:W-:Y:S01]  /*abb0*/  F2FP.F16.F32.PACK_AB R2, R250, R251 ;  /* 0x000000fbfa02723e */ /* 0x000fe200000000ff */
[-C--:B------:R-:W-:Y:S01]  /*abc0*/  FMUL.FTZ R146, R146, R50.reuse ;  /* 0x0000003292927220 */ /* 0x080fe20000410000 */
[-C--:B------:R-:W-:Y:S01]  /*abd0*/  FMUL.FTZ R147, R147, R50.reuse ;  /* 0x0000003293937220 */ /* 0x080fe20000410000 */
[----:B------:R-:W-:Y:S01]  /*abe0*/  FMUL.FTZ R150, R150, R50 ;  /* 0x0000003296967220 */ /* 0x000fe20000410000 */
[----:B------:R-:W-:Y:S01]  /*abf0*/  LOP3.LUT R5, R0, R2, RZ, 0xc0, !PT ;  /* 0x0000000200057212 */ /* 0x000fe200078ec0ff */
        /* <DEDUP_REMOVED lines=10> */
[----:B------:R-:W-:Y:S01]  /*aca0*/  FMUL.FTZ R77, R77, R51 ;  /* 0x000000334d4d7220 */ /* 0x000fe20000410000 */
[-C--:B------:R-:W-:Y:S01]  /*acb0*/  FMUL.FTZ R170, R170, R50.reuse ;  /* 0x00000032aaaa7220 */ /* 0x080fe20000410000 */
[----:B------:R-:W-:Y:S01]  /*acc0*/  HMMA.16816.F32 R116, R4, R26, R116 ;  /* 0x0000001a0474723c */ /* 0x000fe20000001874 */
[----:B------:R-:W3:Y:S01]  /*acd0*/  LDSM.16.MT88.4 R24, [R222+0xa000] ;  /* 0x00a00000de18783b */ /* 0x000ee20000004200 */
[-C--:B------:R-:W-:Y:S01]  /*ace0*/  FMUL.FTZ R171, R171, R50.reuse ;  /* 0x00000032abab7220 */ /* 0x080fe20000410000 */
[-C--:B------:R-:W-:Y:S01]  /*acf0*/  FMUL.FTZ R74, R74, R50.reuse ;  /* 0x000000324a4a7220 */ /* 0x080fe20000410000 */
[-C--:B------:R-:W-:Y:S01]  /*ad00*/  FMUL.FTZ R75, R75, R50.reuse ;  /* 0x000000324b4b7220 */ /* 0x080fe20000410000 */
[-C--:B------:R-:W-:Y:S01]  /*ad10*/  FMUL.FTZ R78, R78, R50.reuse ;  /* 0x000000324e4e7220 */ /* 0x080fe20000410000 */
[----:B------:R-:W-:Y:S01]  /*ad20*/  FMUL.FTZ R79, R79, R50 ;  /* 0x000000324f4f7220 */ /* 0x000fe20000410000 */
[-C--:B------:R-:W-:Y:S01]  /*ad30*/  FMUL.FTZ R140, R140, R21.reuse ;  /* 0x000000158c8c7220 */ /* 0x080fe20000410000 */
[-C--:B------:R-:W-:Y:S01]  /*ad40*/  FMUL.FTZ R141, R141, R21.reuse ;  /* 0x000000158d8d7220 */ /* 0x080fe20000410000 */
[----:B--2---:R-:W-:Y:S01]  /*ad50*/  FFMA.FTZ R0, R67, UR40, -R12 ;  /* 0x0000002843007c23 */ /* 0x004fe2000801080c */
        /* <DEDUP_REMOVED lines=8> */
[----:B------:R-:W-:Y:S01]  /*ade0*/  IMAD.WIDE.U32 R2, R23, -0x2daee0ad, RZ ;  /* 0xd2511f5317027825 */ /* 0x000fe200078e00ff */
[----:B-1----:R-:W-:Y:S03]  /*adf0*/  HMMA.16816.F32 R60, R8, R16, R124 ;  /* 0x00000010083c723c */ /* 0x002fe6000000187c */
[----:B------:R-:W-:-:S02]  /*ae00*/  IMAD.MOV.U32 R23, RZ, RZ, R43 ;  /* 0x000000ffff177224 */ /* 0x000fc400078e002b */
[----:B------:R-:W-:Y:S01]  /*ae10*/  IMAD.MOV.U32 R174, RZ, RZ, R40 ;  /* 0x000000ffffae7224 */ /* 0x000fe200078e0028 */
[----:B------:R-:W-:Y:S01]  /*ae20*/  HMMA.16816.F32 R56, R8, R18, R136 ;  /* 0x000000120838723c */ /* 0x000fe20000001888 */
[----:B------:R-:W-:Y:S02]  /*ae30*/  IMAD.MOV.U32 R125, RZ, RZ, R39 ;  /* 0x000000ffff7d7224 */ /* 0x000fe400078e0027 */
[----:B------:R-:W-:Y:S02]  /*ae40*/  IMAD.MOV.U32 R124, RZ, RZ, R30 ;  /* 0x000000ffff7c7224 */ /* 0x000fe400078e001e */
[----:B------:R-:W-:Y:S01]  /*ae50*/  IMAD.MOV.U32 R39, RZ, RZ, R32 ;  /* 0x000000ffff277224 */ /* 0x000fe200078e0020 */
[----:B------:R-:W-:Y:S01]  /*ae60*/  HMMA.16816.F32 R128, R4, R16, R128 ;  /* 0x000000100480723c */ /* 0x000fe20000001880 */
[----:B------:R-:W-:Y:S02]  /*ae70*/  IMAD.MOV.U32 R139, RZ, RZ, R38 ;  /* 0x000000ffff8b7224 */ /* 0x000fe400078e0026 */
[----:B------:R-:W-:-:S02]  /*ae80*/  IMAD.MOV.U32 R137, RZ, RZ, R29 ;  /* 0x000000ffff897224 */ /* 0x000fc400078e001d */
[----:B------:R-:W-:Y:S01]  /*ae90*/  IMAD.MOV.U32 R138, RZ, RZ, R35 ;  /* 0x000000ffff8a7224 */ /* 0x000fe200078e0023 */
[----:B------:R-:W1:Y:S01]  /*aea0*/  LDSM.16.MT88.4 R28, [R220+0xb000] ;  /* 0x00b00000dc1c783b */ /* 0x000e620000004200 */
[----:B------:R-:W-:Y:S01]  /*aeb0*/  IMAD.MOV.U32 R136, RZ, RZ, R34 ;  /* 0x000000ffff887224 */ /* 0x000fe200078e0022 */
[C---:B------:R-:W-:Y:S01]  /*aec0*/  HMMA.16816.F32 R132, R4.reuse, R18, R132 ;  /* 0x000000120484723c */ /* 0x040fe20000001884 */
[----:B------:R-:W-:Y:S01]  /*aed0*/  IMAD.MOV.U32 R38, RZ, RZ, R33 ;  /* 0x000000ffff267224 */ /* 0x000fe200078e0021 */
[----:B------:R-:W2:Y:S01]  /*aee0*/  LDSM.16.MT88.4 R16, [R220+0xa000] ;  /* 0x00a00000dc10783b */ /* 0x000ea20000004200 */
[----:B------:R-:W-:Y:S02]  /*aef0*/  IMAD.MOV.U32 R126, RZ, RZ, R244 ;  /* 0x000000ffff7e7224 */ /* 0x000fe400078e00f4 */
[----:B------:R4:W-:Y:S01]  /*af00*/  MUFU.EX2 R244, R0 ;  /* 0x0000000000f47308 */ /* 0x0009e20000000800 */
[----:B------:R-:W5:Y:S01]  /*af10*/  LDSM.16.MT88.4 R32, [R222+0xb000] ;  /* 0x00b00000de20783b */ /* 0x000f620000004200 */
[----:B------:R-:W-:Y:S01]  /*af20*/  IMAD.MOV.U32 R127, RZ, RZ, R245 ;  /* 0x000000ffff7f7224 */ /* 0x000fe200078e00f5 */
[----:B---3--:R-:W-:Y:S01]  /*af30*/  HMMA.16816.F32 R156, R4, R24, R156 ;  /* 0x00000018049c723c */ /* 0x008fe2000000189c */
[----:B------:R-:W-:-:S02]  /*af40*/  IMAD.MOV.U32 R43, RZ, RZ, R38 ;  /* 0x000000ffff2b7224 */ /* 0x000fc400078e0026 */
[----:B------:R-:W-:-:S03]  /*af50*/  IMAD.MOV.U32 R205, RZ, RZ, R39 ;  /* 0x000000ffffcd7224 */ /* 0x000fc600078e0027 */
[----:B------:R-:W-:Y:S06]  /*af60*/  HMMA.16816.F32 R168, R4, R26, R168 ;  /* 0x0000001a04a8723c */ /* 0x000fec00000018a8 */
[----:B------:R-:W-:Y:S01]  /*af70*/  HMMA.16816.F32 R160, R8, R24, R160 ;  /* 0x0000001808a0723c */ /* 0x000fe200000018a0 */
[----:B----4-:R-:W-:Y:S01]  /*af80*/  FFMA.FTZ R0, R53, UR40, -R12 ;  /* 0x0000002835007c23 */ /* 0x010fe2000801080c */
[----:B------:R-:W-:-:S03]  /*af90*/  IMAD.MOV.U32 R53, RZ, RZ, R41 ;  /* 0x000000ffff357224 */ /* 0x000fc600078e0029 */
[----:B------:R3:W-:Y:S01]  /*afa0*/  MUFU.EX2 R245, R0 ;  /* 0x0000000000f57308 */ /* 0x0007e20000000800 */
[C---:B------:R-:W-:Y:S01]  /*afb0*/  HMMA.16816.F32 R164, R8.reuse, R26, R164 ;  /* 0x0000001a08a4723c */ /* 0x040fe200000018a4 */
[----:B------:R-:W-:Y:S05]  /*afc0*/  LDSM.16.MT88.4 R24, [R222+0x9400] ;  /* 0x00940000de18783b */ /* 0x000fea0000004200 */
[----:B-1----:R-:W-:Y:S01]  /*afd0*/  HMMA.16816.F32 R104, R8, R28, R68 ;  /* 0x0000001c0868723c */ /* 0x002fe20000001844 */
[----:B---3--:R-:W-:Y:S01]  /*afe0*/  FFMA.FTZ R0, R48, UR40, -R12 ;  /* 0x0000002830007c23 */ /* 0x008fe2000801080c */
[----:B------:R-:W-:-:S04]  /*aff0*/  IMAD.MOV.U32 R48, RZ, RZ, R242 ;  /* 0x000000ffff307224 */ /* 0x000fc800078e00f2 */
[C---:B--2---:R-:W-:Y:S01]  /*b000*/  HMMA.16816.F32 R144, R4.reuse, R16, R144 ;  /* 0x000000100490723c */ /* 0x044fe20000001890 */
[----:B------:R-:W-:Y:S01]  /*b010*/  IMAD.MOV.U32 R70, RZ, RZ, R240 ;  /* 0x000000ffff467224 */ /* 0x000fe200078e00f0 */
[----:B------:R1:W2:Y:S01]  /*b020*/  MUFU.EX2 R246, R0 ;  /* 0x0000000000f67308 */ /* 0x0002a20000000800 */
[----:B------:R-:W-:Y:S02]  /*b030*/  IMAD.MOV.U32 R71, RZ, RZ, R241 ;  /* 0x000000ffff477224 */ /* 0x000fe400078e00f1 */
[----:B------:R-:W-:Y:S01]  /*b040*/  IMAD.MOV.U32 R176, RZ, RZ, R70 ;  /* 0x000000ffffb07224 */ /* 0x000fe200078e0046 */
[C---:B-----5:R-:W-:Y:S06]  /*b050*/  HMMA.16816.F32 R88, R4.reuse, R32, R88 ;  /* 0x000000200458723c */ /* 0x060fec0000001858 */
[----:B------:R-:W-:Y:S06]  /*b060*/  HMMA.16816.F32 R92, R4, R34, R92 ;  /* 0x00000022045c723c */ /* 0x000fec000000185c */
[----:B------:R-:W-:Y:S01]  /*b070*/  HMMA.16816.F32 R84, R8, R32, R84 ;  /* 0x000000200854723c */ /* 0x000fe20000001854 */
[----:B-1----:R-:W-:Y:S01]  /*b080*/  FFMA.FTZ R0, R175, UR40, -R14 ;  /* 0x00000028af007c23 */ /* 0x002fe2000801080e */
[----:B------:R-:W-:-:S03]  /*b090*/  IMAD.MOV.U32 R175, RZ, RZ, R42 ;  /* 0x000000ffffaf7224 */ /* 0x000fc600078e002a */
[----:B------:R1:W-:Y:S01]  /*b0a0*/  MUFU.EX2 R242, R0 ;  /* 0x0000000000f27308 */ /* 0x0003e20000000800 */
[----:B------:R-:W-:Y:S01]  /*b0b0*/  HMMA.16816.F32 R96, R8, R34, R96 ;  /* 0x000000220860723c */ /* 0x000fe20000001860 */
[----:B------:R-:W3:Y:S05]  /*b0c0*/  LDSM.16.MT88.4 R32, [R220+0x9400] ;  /* 0x00940000dc20783b */ /* 0x000eea0000004200 */
[C---:B------:R-:W-:Y:S06]  /*b0d0*/  HMMA.16816.F32 R148, R4.reuse, R18, R148 ;  /* 0x000000120494723c */ /* 0x040fec0000001894 */
[----:B------:R-:W-:Y:S01]  /*b0e0*/  HMMA.16816.F32 R72, R4, R28, R72 ;  /* 0x0000001c0448723c */ /* 0x000fe20000001848 */
[----:B-1----:R-:W-:-:S05]  /*b0f0*/  FFMA.FTZ R0, R66, UR40, -R14 ;  /* 0x0000002842007c23 */ /* 0x002fca000801080e */
[----:B------:R-:W-:Y:S01]  /*b100*/  HMMA.16816.F32 R76, R4, R30, R76 ;  /* 0x0000001e044c723c */ /* 0x000fe2000000184c */
[----:B------:R1:W-:Y:S05]  /*b110*/  MUFU.EX2 R240, R0 ;  /* 0x0000000000f07308 */ /* 0x0003ea0000000800 */
[C---:B------:R-:W-:Y:S01]  /*b120*/  HMMA.16816.F32 R140, R8.reuse, R16, R140 ;  /* 0x00000010088c723c */ /* 0x040fe2000000188c */
[C---:B------:R-:W-:Y:S02]  /*b130*/  LOP3.LUT R4, R2.reuse, 0xffff, RZ, 0xc0, !PT ;  /* 0x0000ffff02047812 */ /* 0x040fe400078ec0ff */
[----:B------:R-:W-:Y:S02]  /*b140*/  LOP3.LUT R5, R2, 0xff, RZ, 0xc0, !PT ;  /* 0x000000ff02057812 */ /* 0x000fe400078ec0ff */
[----:B------:R-:W-:Y:S01]  /*b150*/  SHF.R.U32.HI R4, RZ, 0x8, R4 ;  /* 0x00000008ff047819 */ /* 0x000fe20000011604 */
[----:B------:R-:W-:Y:S01]  /*b160*/  HMMA.16816.F32 R152, R8, R18, R152 ;  /* 0x000000120898723c */ /* 0x000fe20000001898 */
[----:B------:R-:W4:Y:S02]  /*b170*/  LDSM.16.MT88.4 R16, [R220+0xa400] ;  /* 0x00a40000dc10783b */ /* 0x000f240000004200 */
[----:B------:R-:W-:-:S03]  /*b180*/  PRMT R4, R5, 0x5410, R4 ;  /* 0x0000541005047816 */ /* 0x000fc60000000004 */
[----:B------:R-:W-:Y:S01]  /*b190*/  HMMA.16816.F32 R100, R8, R30, R80 ;  /* 0x0000001e0864723c */ /* 0x000fe20000001850 */
[----:B-1----:R-:W-:Y:S01]  /*b1a0*/  FFMA.FTZ R0, R65, UR40, -R14 ;  /* 0x0000002841007c23 */ /* 0x002fe2000801080e */
[----:B------:R-:W1:Y:S03]  /*b1b0*/  LDSM.16.MT88.4 R28, [R222+0xa400] ;  /* 0x00a40000de1c783b */ /* 0x000e660000004200 */
[----:B------:R5:W3:Y:S02]  /*b1c0*/  MUFU.EX2 R241, R0 ;  /* 0x0000000000f17308 */ /* 0x000ae40000000800 */
[----:B------:R-:W-:Y:S02]  /*b1d0*/  SHF.R.U32.HI R9, RZ, 0x18, R2 ;  /* 0x00000018ff097819 */ /* 0x000fe40000011602 */
[----:B-----5:R-:W-:Y:S02]  /*b1e0*/  LOP3.LUT R0, R3, UR32, R36, 0x96, !PT ;  /* 0x0000002003007c12 */ /* 0x020fe4000f8e9624 */
[----:B------:R-:W-:Y:S01]  /*b1f0*/  SHF.R.U32.HI R3, RZ, 0x10, R2 ;  /* 0x00000010ff037819 */ /* 0x000fe20000011602 */
[----:B------:R-:W-:Y:S01]  /*b200*/  FFMA.FTZ R2, R191, UR40, -R14 ;  /* 0x00000028bf027c23 */ /* 0x000fe2000801080e */
[C---:B------:R-:W-:Y:S01]  /*b210*/  LOP3.LUT R6, R0.reuse, 0xff, RZ, 0xc0, !PT ;  /* 0x000000ff00067812 */ /* 0x040fe200078ec0ff */
[----:B------:R-:W5:Y:S01]  /*b220*/  LDSM.16.MT88.4 R36, [R220+0xb400] ;  /* 0x00b40000dc24783b */ /* 0x000f620000004200 */
[----:B------:R-:W-:Y:S01]  /*b230*/  LOP3.LUT R8, R3, 0xff, RZ, 0xc0, !PT ;  /* 0x000000ff03087812 */ /* 0x000fe200078ec0ff */
[----:B------:R2:W4:Y:S01]  /*b240*/  MUFU.EX2 R239, R2 ;  /* 0x0000000200ef7308 */ /* 0x0005220000000800 */
[----:B------:R-:W-:-:S02]  /*b250*/  LOP3.LUT R3, R0, 0xffff, RZ, 0xc0, !PT ;  /* 0x0000ffff00037812 */ /* 0x000fc400078ec0ff */
[----:B------:R-:W-:Y:S02]  /*b260*/  SHF.R.U32.HI R7, RZ, 0x18, R0 ;  /* 0x00000018ff077819 */ /* 0x000fe40000011600 */
[----:B------:R-:W-:-:S04]  /*b270*/  SHF.R.U32.HI R5, RZ, 0x8, R3 ;  /* 0x00000008ff057819 */ /* 0x000fc80000011603 */
[----:B------:R-:W-:Y:S02]  /*b280*/  PRMT R5, R6, 0x5410, R5 ;  /* 0x0000541006057816 */ /* 0x000fe40000000005 */
[----:B--2---:R-:W-:Y:S02]  /*b290*/  SHF.R.U32.HI R2, RZ, 0x10, R0 ;  /* 0x00000010ff027819 */ /* 0x004fe40000011600 */
[----:B------:R-:W-:Y:S02]  /*b2a0*/  HSET2.LE.AND R0, R4, R188, PT ;  /* 0x000000bc04007233 */ /* 0x000fe40003803000 */
[----:B------:R-:W-:Y:S02]  /*b2b0*/  LOP3.LUT R3, R2, 0xff, RZ, 0xc0, !PT ;  /* 0x000000ff02037812 */ /* 0x000fe400078ec0ff */
[----:B------:R-:W-:Y:S02]  /*b2c0*/  F2FP.F16.F32.PACK_AB R2, R246, R245 ;  /* 0x000000f5f602723e */ /* 0x000fe400000000ff */
[----:B------:R-:W-:-:S02]  /*b2d0*/  PRMT R4, R8, 0x5410, R9 ;  /* 0x0000541008047816 */ /* 0x000fc40000000009 */
[----:B------:R-:W-:Y:S02]  /*b2e0*/  PRMT R7, R3, 0x5410, R7 ;  /* 0x0000541003077816 */ /* 0x000fe40000000007 */
[----:B------:R-:W-:Y:S02]  /*b2f0*/  LOP3.LUT R6, R0, R2, RZ, 0xc0, !PT ;  /* 0x0000000200067212 */ /* 0x000fe400078ec0ff */
[--C-:B------:R-:W-:Y:S02]  /*b300*/  HSET2.LE.AND R3, R5, R188.reuse, PT ;  /* 0x000000bc05037233 */ /* 0x100fe40003803000 */
[--C-:B------:R-:W-:Y:S02]  /*b310*/  HSET2.LE.AND R0, R4, R188.reuse, PT ;  /* 0x000000bc04007233 */ /* 0x100fe40003803000 */
[----:B------:R-:W-:Y:S02]  /*b320*/  HSET2.LE.AND R5, R7, R188, PT ;  /* 0x000000bc07057233 */ /* 0x000fe40003803000 */
[----:B---3--:R-:W-:-:S02]  /*b330*/  F2FP.F16.F32.PACK_AB R2, R241, R240 ;  /* 0x000000f0f102723e */ /* 0x008fc400000000ff */
[----:B------:R-:W-:Y:S02]  /*b340*/  F2FP.F16.F32.PACK_AB R4, R244, R243 ;  /* 0x000000f3f404723e */ /* 0x000fe400000000ff */
[----:B----4-:R-:W-:Y:S02]  /*b350*/  F2FP.F16.F32.PACK_AB R8, R239, R242 ;  /* 0x000000f2ef08723e */ /* 0x010fe400000000ff */
[----:B------:R-:W-:Y:S01]  /*b360*/  LOP3.LUT R7, R0, R2, RZ, 0xc0, !PT ;  /* 0x0000000200077212 */ /* 0x000fe200078ec0ff */
[----:B------:R-:W-:Y:S01]  /*b370*/  FFMA.FTZ R0, R198, UR40, -R15 ;  /* 0x00000028c6007c23 */ /* 0x000fe2000801080f */
[----:B------:R-:W-:Y:S02]  /*b380*/  LOP3.LUT R4, R3, R4, RZ, 0xc0, !PT ;  /* 0x0000000403047212 */ /* 0x000fe400078ec0ff */
[----:B------:R-:W-:Y:S01]  /*b390*/  LOP3.LUT R5, R5, R8, RZ, 0xc0, !PT ;  /* 0x0000000805057212 */ /* 0x000fe200078ec0ff */
[----:B------:R2:W-:Y:S01]  /*b3a0*/  MUFU.EX2 R198, R0 ;  /* 0x0000000000c67308 */ /* 0x0005e20000000800 */
[----:B------:R-:W-:Y:S01]  /*b3b0*/  LOP3.LUT R2, R177, UR14, R238, 0x96, !PT ;  /* 0x0000000eb1027c12 */ /* 0x000fe2000f8e96ee */
[----:B------:R-:W-:-:S04]  /*b3c0*/  IMAD.MOV.U32 R177, RZ, RZ, R71 ;  /* 0x000000ffffb17224 */ /* 0x000fc800078e0047 */
[----:B------:R-:W-:Y:S01]  /*b3d0*/  HMMA.16816.F32 R80, R4, R32, R108 ;  /* 0x000000200450723c */ /* 0x000fe2000000186c */
[----:B------:R-:W-:-:S05]  /*b3e0*/  IMAD.WIDE.U32 R2, R2, -0x2daee0ad, RZ ;  /* 0xd2511f5302027825 */ /* 0x000fca00078e00ff */
[C---:B------:R-:W-:Y:S01]  /*b3f0*/  HMMA.16816.F32 R116, R4.reuse, R34, R116 ;  /* 0x000000220474723c */ /* 0x040fe20000001874 */
[----:B------:R-:W-:Y:S02]  /*b400*/  IMAD.MOV.U32 R109, RZ, RZ, R43 ;  /* 0x000000ffff6d7224 */ /* 0x000fe400078e002b */
[----:B------:R-:W3:Y:S01]  /*b410*/  LDSM.16.MT88.4 R40, [R222+0xb400] ;  /* 0x00b40000de28783b */ /* 0x000ee20000004200 */
[----:B------:R-:W-:Y:S02]  /*b420*/  IMAD.MOV.U32 R108, RZ, RZ, R205 ;  /* 0x000000ffff6c7224 */ /* 0x000fe400078e00cd */
[----:B--2---:R-:W-:Y:S01]  /*b430*/  FFMA.FTZ R0, R197, UR40, -R15 ;  /* 0x00000028c5007c23 */ /* 0x004fe2000801080f */
[----:B------:R-:W-:Y:S01]  /*b440*/  HMMA.16816.F32 R128, R4, R24, R128 ;  /* 0x000000180480723c */ /* 0x000fe20000001880 */
[----:B------:R-:W-:Y:S02]  /*b450*/  IMAD.MOV.U32 R110, RZ, RZ, R190 ;  /* 0x000000ffff6e7224 */ /* 0x000fe400078e00be */
[----:B------:R2:W-:Y:S01]  /*b460*/  MUFU.EX2 R205, R0 ;  /* 0x0000000000cd7308 */ /* 0x0005e20000000800 */
[----:B------:R-:W-:-:S02]  /*b470*/  IMAD.MOV.U32 R176, RZ, RZ, R109 ;  /* 0x000000ffffb07224 */ /* 0x000fc400078e006d */
[C---:B------:R-:W-:Y:S01]  /*b480*/  HMMA.16816.F32 R132, R4.reuse, R26, R132 ;  /* 0x0000001a0484723c */ /* 0x040fe20000001884 */
[----:B------:R-:W-:Y:S02]  /*b490*/  IMAD.MOV.U32 R109, RZ, RZ, R138 ;  /* 0x000000ffff6d7224 */ /* 0x000fe400078e008a */
[----:B------:R-:W-:Y:S02]  /*b4a0*/  IMAD.MOV.U32 R138, RZ, RZ, R13 ;  /* 0x000000ffff8a7224 */ /* 0x000fe400078e000d */
[----:B------:R-:W-:Y:S01]  /*b4b0*/  IMAD.MOV.U32 R111, RZ, RZ, R64 ;  /* 0x000000ffff6f7224 */ /* 0x000fe200078e0040 */
[C---:B------:R-:W-:Y:S06]  /*b4c0*/  HMMA.16816.F32 R144, R4.reuse, R16, R144 ;  /* 0x000000100490723c */ /* 0x040fec0000001890 */
[----:B------:R-:W-:Y:S01]  /*b4d0*/  HMMA.16816.F32 R148, R4, R18, R148 ;  /* 0x000000120494723c */ /* 0x000fe20000001894 */
[----:B--2---:R-:W-:-:S04]  /*b4e0*/  FFMA.FTZ R0, R196, UR40, -R15 ;  /* 0x00000028c4007c23 */ /* 0x004fc8000801080f */
[----:B------:R2:W-:Y:S01]  /*b4f0*/  MUFU.EX2 R238, R0 ;  /* 0x0000000000ee7308 */ /* 0x0005e20000000800 */
[C---:B-1----:R-:W-:Y:S06]  /*b500*/  HMMA.16816.F32 R156, R4.reuse, R28, R156 ;  /* 0x0000001c049c723c */ /* 0x042fec000000189c */
[C---:B------:R-:W-:Y:S06]  /*b510*/  HMMA.16816.F32 R168, R4.reuse, R30, R168 ;  /* 0x0000001e04a8723c */ /* 0x040fec00000018a8 */
[----:B-----5:R-:W-:Y:S01]  /*b520*/  HMMA.16816.F32 R72, R4, R36, R72 ;  /* 0x000000240448723c */ /* 0x020fe20000001848 */
[----:B--2---:R-:W-:-:S05]  /*b530*/  LOP3.LUT R0, R3, UR32, R204, 0x96, !PT ;  /* 0x0000002003007c12 */ /* 0x004fca000f8e96cc */
[----:B------:R-:W-:Y:S01]  /*b540*/  HMMA.16816.F32 R76, R4, R38, R76 ;  /* 0x00000026044c723c */ /* 0x000fe2000000184c */
[----:B------:R-:W-:-:S04]  /*b550*/  LOP3.LUT R3, R2, 0xffff, RZ, 0xc0, !PT ;  /* 0x0000ffff02037812 */ /* 0x000fc800078ec0ff */
[----:B------:R-:W-:Y:S01]  /*b560*/  SHF.R.U32.HI R3, RZ, 0x8, R3 ;  /* 0x00000008ff037819 */ /* 0x000fe20000011603 */
[C---:B---3--:R-:W-:Y:S06]  /*b570*/  HMMA.16816.F32 R88, R4.reuse, R40, R88 ;  /* 0x000000280458723c */ /* 0x048fec0000001858 */
[----:B------:R-:W-:Y:S07]  /*b580*/  HMMA.16816.F32 R92, R4, R42, R92 ;  /* 0x0000002a045c723c */ /* 0x000fee000000185c */
[----:B------:R-:W-:Y:S01]  /*b590*/  LOP3.LUT R7, R2, 0xff, RZ, 0xc0, !PT ;  /* 0x000000ff02077812 */ /* 0x000fe200078ec0ff */
[----:B------:R-:W-:Y:S01]  /*b5a0*/  FFMA.FTZ R4, R49, UR40, -R15 ;  /* 0x0000002831047c23 */ /* 0x000fe2000801080f */
[----:B------:R-:W-:-:S02]  /*b5b0*/  SHF.R.U32.HI R6, RZ, 0x10, R2 ;  /* 0x00000010ff067819 */ /* 0x000fc40000011602 */
[----:B------:R-:W-:Y:S01]  /*b5c0*/  SHF.R.U32.HI R5, RZ, 0x18, R2 ;  /* 0x00000018ff057819 */ /* 0x000fe20000011602 */
[----:B------:R-:W-:Y:S01]  /*b5d0*/  FFMA.FTZ R2, R185, UR40, -R20 ;  /* 0x00000028b9027c23 */ /* 0x000fe20008010814 */
[----:B------:R-:W-:Y:S01]  /*b5e0*/  PRMT R7, R7, 0x5410, R3 ;  /* 0x0000541007077816 */ /* 0x000fe20000000003 */
[----:B------:R1:W2:Y:S01]  /*b5f0*/  MUFU.EX2 R204, R4 ;  /* 0x0000000400cc7308 */ /* 0x0002a20000000800 */
[----:B------:R-:W-:-:S04]  /*b600*/  LOP3.LUT R3, R6, 0xff, RZ, 0xc0, !PT ;  /* 0x000000ff06037812 */ /* 0x000fc800078ec0ff */
[----:B------:R-:W-:Y:S02]  /*b610*/  PRMT R6, R3, 0x5410, R5 ;  /* 0x0000541003067816 */ /* 0x000fe40000000005 */
[C---:B------:R-:W-:Y:S01]  /*b620*/  LOP3.LUT R3, R0.reuse, 0xffff, RZ, 0xc0, !PT ;  /* 0x0000ffff00037812 */ /* 0x040fe200078ec0ff */
[----:B------:R3:W-:Y:S01]  /*b630*/  MUFU.EX2 R197, R2 ;  /* 0x0000000200c57308 */ /* 0x0007e20000000800 */
[----:B------:R-:W-:Y:S02]  /*b640*/  LOP3.LUT R5, R0, 0xff, RZ, 0xc0, !PT ;  /* 0x000000ff00057812 */ /* 0x000fe400078ec0ff */
[----:B------:R-:W-:-:S04]  /*b650*/  SHF.R.U32.HI R3, RZ, 0x8, R3 ;  /* 0x00000008ff037819 */ /* 0x000fc80000011603 */
[----:B------:R-:W-:Y:S02]  /*b660*/  PRMT R5, R5, 0x5410, R3 ;  /* 0x0000541005057816 */ /* 0x000fe40000000003 */
[----:B-1----:R-:W-:Y:S01]  /*b670*/  SHF.R.U32.HI R4, RZ, 0x18, R0 ;  /* 0x00000018ff047819 */ /* 0x002fe20000011600 */
[----:B---3--:R-:W-:-:S04]  /*b680*/  FFMA.FTZ R2, R184, UR40, -R20 ;  /* 0x00000028b8027c23 */ /* 0x008fc80008010814 */
[----:B------:R1:W3:Y:S02]  /*b690*/  MUFU.EX2 R196, R2 ;  /* 0x0000000200c47308 */ /* 0x0002e40000000800 */
[----:B-1----:R-:W-:-:S04]  /*b6a0*/  SHF.R.U32.HI R2, RZ, 0x10, R0 ;  /* 0x00000010ff027819 */ /* 0x002fc80000011600 */
[----:B------:R-:W-:Y:S01]  /*b6b0*/  LOP3.LUT R0, R2, 0xff, RZ, 0xc0, !PT ;  /* 0x000000ff02007812 */ /* 0x000fe200078ec0ff */
[----:B------:R-:W-:Y:S01]  /*b6c0*/  FFMA.FTZ R2, R200, UR40, -R20 ;  /* 0x00000028c8027c23 */ /* 0x000fe20008010814 */
[----:B------:R-:W-:Y:S02]  /*b6d0*/  IMAD.MOV.U32 R200, RZ, RZ, R136 ;  /* 0x000000ffffc87224 */ /* 0x000fe400078e0088 */
[----:B------:R-:W-:Y:S01]  /*b6e0*/  PRMT R3, R0, 0x5410, R4 ;  /* 0x0000541000037816 */ /* 0x000fe20000000004 */
[----:B------:R1:W-:Y:S01]  /*b6f0*/  MUFU.EX2 R191, R2 ;  /* 0x0000000200bf7308 */ /* 0x0003e20000000800 */
[----:B------:R-:W-:Y:S01]  /*b700*/  HSET2.LE.AND R0, R7, R188, PT ;  /* 0x000000bc07007233 */ /* 0x000fe20003803000 */
[----:B------:R-:W-:Y:S02]  /*b710*/  IMAD.MOV.U32 R136, RZ, RZ, R125 ;  /* 0x000000ffff887224 */ /* 0x000fe400078e007d */
[----:B-1----:R-:W-:Y:S01]  /*b720*/  FFMA.FTZ R2, R199, UR40, -R20 ;  /* 0x00000028c7027c23 */ /* 0x002fe20008010814 */
[----:B------:R-:W-:-:S03]  /*b730*/  IMAD.MOV.U32 R199, RZ, RZ, R48 ;  /* 0x000000ffffc77224 */ /* 0x000fc600078e0030 */
        /* <DEDUP_REMOVED lines=12> */
[----:B------:R-:W-:-:S05]  /*b800*/  IMAD.U32 R0, RZ, RZ, UR37 ;  /* 0x00000025ff007e24 */ /* 0x000fca000f8e00ff */
[----:B------:R-:W-:Y:S01]  /*b810*/  LOP3.LUT R0, R177, UR41, R0, 0x96, !PT ;  /* 0x00000029b1007c12 */ /* 0x000fe2000f8e9600 */
[----:B------:R-:W-:Y:S01]  /*b820*/  IMAD.MOV.U32 R177, RZ, RZ, R108 ;  /* 0x000000ffffb17224 */ /* 0x000fe200078e006c */
[----:B------:R-:W-:Y:S01]  /*b830*/  HMMA.16816.F32 R68, R8, R32, R112 ;  /* 0x000000200844723c */ /* 0x000fe20000001870 */
[----:B------:R-:W-:Y:S02]  /*b840*/  IMAD.MOV.U32 R108, RZ, RZ, R137 ;  /* 0x000000ffff6c7224 */ /* 0x000fe400078e0089 */
[----:B------:R-:W-:-:S03]  /*b850*/  IMAD.WIDE.U32 R48, R0, -0x326172a9, RZ ;  /* 0xcd9e8d5700307825 */ /* 0x000fc600078e00ff */
[C---:B------:R-:W-:Y:S01]  /*b860*/  HMMA.16816.F32 R140, R8.reuse, R16, R140 ;  /* 0x00000010088c723c */ /* 0x040fe2000000188c */
        /* <DEDUP_REMOVED lines=15> */
[----:B------:R-:W-:Y:S01]  /*b960*/  HMMA.16816.F32 R56, R8, R26, R56 ;  /* 0x0000001a0838723c */ /* 0x000fe20000001838 */
[----:B------:R-:W1:Y:S01]  /*b970*/  LDSM.16.MT88.4 R24, [R220+0x9800] ;  /* 0x00980000dc18783b */ /* 0x000e620000004200 */
[----:B------:R-:W-:Y:S01]  /*b980*/  IMAD.WIDE.U32 R22, R0, -0x326172a9, RZ ;  /* 0xcd9e8d5700167825 */ /* 0x000fe200078e00ff */
[----:B------:R-:W-:-:S03]  /*b990*/  LOP3.LUT R5, R5, UR18, R44, 0x96, !PT ;  /* 0x0000001205057c12 */ /* 0x000fc6000f8e962c */
[----:B------:R-:W-:Y:S01]  /*b9a0*/  FFMA.FTZ R0, R180, UR40, -R12 ;  /* 0x00000028b4007c23 */ /* 0x000fe2000801080c */
[----:B------:R-:W-:Y:S01]  /*b9b0*/  IMAD.MOV.U32 R139, RZ, RZ, R189 ;  /* 0x000000ffff8b7224 */ /* 0x000fe200078e00bd */
[C---:B------:R-:W-:Y:S01]  /*b9c0*/  HMMA.16816.F32 R152, R8.reuse, R18, R152 ;  /* 0x000000120898723c */ /* 0x040fe20000001898 */
[----:B------:R2:W-:Y:S01]  /*b9d0*/  MUFU.EX2 R189, R3 ;  /* 0x0000000300bd7308 */ /* 0x0005e20000000800 */
[----:B------:R-:W-:Y:S02]  /*b9e0*/  IMAD.MOV.U32 R122, RZ, RZ, R126 ;  /* 0x000000ffff7a7224 */ /* 0x000fe400078e007e */
[----:B------:R-:W-:Y:S02]  /*b9f0*/  IMAD.MOV.U32 R114, RZ, RZ, R111 ;  /* 0x000000ffff727224 */ /* 0x000fe400078e006f */
[----:B------:R-:W-:Y:S01]  /*ba00*/  HMMA.16816.F32 R160, R8, R28, R160 ;  /* 0x0000001c08a0723c */ /* 0x000fe200000018a0 */
[----:B------:R-:W-:Y:S02]  /*ba10*/  IMAD.MOV.U32 R111, RZ, RZ, R124 ;  /* 0x000000ffff6f7224 */ /* 0x000fe400078e007c */
[----:B------:R3:W4:Y:S01]  /*ba20*/  MUFU.EX2 R186, R0 ;  /* 0x0000000000ba7308 */ /* 0x0007220000000800 */
[----:B------:R-:W-:-:S02]  /*ba30*/  IMAD.MOV.U32 R123, RZ, RZ, R127 ;  /* 0x000000ffff7b7224 */ /* 0x000fc400078e007f */
[C---:B------:R-:W-:Y:S01]  /*ba40*/  HMMA.16816.F32 R164, R8.reuse, R30, R164 ;  /* 0x0000001e08a4723c */ /* 0x040fe200000018a4 */
[----:B------:R-:W5:Y:S01]  /*ba50*/  LDSM.16.MT88.4 R28, [R220+0xa800] ;  /* 0x00a80000dc1c783b */ /* 0x000f620000004200 */
[----:B------:R-:W-:Y:S02]  /*ba60*/  IMAD.MOV.U32 R248, RZ, RZ, R177 ;  /* 0x000000fffff87224 */ /* 0x000fe400078e00b1 */
[----:B------:R-:W-:Y:S01]  /*ba70*/  IMAD.MOV.U32 R120, RZ, RZ, R176 ;  /* 0x000000ffff787224 */ /* 0x000fe200078e00b0 */
[----:B--2---:R-:W-:Y:S01]  /*ba80*/  LOP3.LUT R3, R23, UR16, R4, 0x96, !PT ;  /* 0x0000001017037c12 */ /* 0x004fe2000f8e9604 */
[----:B------:R-:W-:Y:S01]  /*ba90*/  IMAD.WIDE.U32 R4, R5, -0x2daee0ad, RZ ;  /* 0xd2511f5305047825 */ /* 0x000fe200078e00ff */
[----:B------:R-:W-:Y:S03]  /*baa0*/  HMMA.16816.F32 R104, R8, R36, R104 ;  /* 0x000000240868723c */ /* 0x000fe60000001868 */
[----:B------:R-:W-:Y:S01]  /*bab0*/  IMAD.WIDE.U32 R44, R3, -0x2daee0ad, RZ ;  /* 0xd2511f53032c7825 */ /* 0x000fe200078e00ff */
[----:B------:R-:W-:-:S03]  /*bac0*/  LOP3.LUT R6, R5, UR15, R2, 0x96, !PT ;  /* 0x0000000f05067c12 */ /* 0x000fc6000f8e9602 */
[----:B---3--:R-:W-:Y:S01]  /*bad0*/  FFMA.FTZ R0, R179, UR40, -R12 ;  /* 0x00000028b3007c23 */ /* 0x008fe2000801080c */
[C---:B------:R-:W-:Y:S01]  /*bae0*/  HMMA.16816.F32 R100, R8.reuse, R38, R100 ;  /* 0x000000260864723c */ /* 0x040fe20000001864 */
[----:B------:R-:W-:Y:S01]  /*baf0*/  LOP3.LUT R2, R45, UR13, R4, 0x96, !PT ;  /* 0x0000000d2d027c12 */ /* 0x000fe2000f8e9604 */
[----:B------:R-:W-:Y:S01]  /*bb00*/  IMAD.WIDE.U32 R46, R6, -0x326172a9, RZ ;  /* 0xcd9e8d57062e7825 */ /* 0x000fe200078e00ff */
[----:B------:R2:W-:Y:S03]  /*bb10*/  MUFU.EX2 R185, R0 ;  /* 0x0000000000b97308 */ /* 0x0005e60000000800 */
[----:B------:R-:W-:Y:S01]  /*bb20*/  FFMA.FTZ R4, R187, UR40, -R14 ;  /* 0x00000028bb047c23 */ /* 0x000fe2000801080e */
[----:B------:R-:W-:Y:S01]  /*bb30*/  LDSM.16.MT88.4 R36, [R220+0xb800] ;  /* 0x00b80000dc24783b */ /* 0x000fe20000004200 */
[----:B------:R-:W-:Y:S01]  /*bb40*/  IMAD.WIDE.U32 R2, R2, -0x326172a9, RZ ;  /* 0xcd9e8d5702027825 */ /* 0x000fe200078e00ff */
[C---:B------:R-:W-:Y:S03]  /*bb50*/  HMMA.16816.F32 R84, R8.reuse, R40, R84 ;  /* 0x000000280854723c */ /* 0x040fe60000001854 */
[----:B------:R-:W-:Y:S01]  /*bb60*/  IMAD.MOV.U32 R187, RZ, RZ, R175 ;  /* 0x000000ffffbb7224 */ /* 0x000fe200078e00af */
[----:B------:R-:W-:Y:S01]  /*bb70*/  LOP3.LUT R5, R2, 0xff, RZ, 0xc0, !PT ;  /* 0x000000ff02057812 */ /* 0x000fe200078ec0ff */
[----:B------:R3:W-:Y:S01]  /*bb80*/  MUFU.EX2 R180, R4 ;  /* 0x0000000400b47308 */ /* 0x0007e20000000800 */
[--C-:B------:R-:W-:Y:S01]  /*bb90*/  SHF.R.U32.HI R7, RZ, 0x10, R2.reuse ;  /* 0x00000010ff077819 */ /* 0x100fe20000011602 */
[----:B------:R-:W-:Y:S01]  /*bba0*/  HMMA.16816.F32 R96, R8, R42, R96 ;  /* 0x0000002a0860723c */ /* 0x000fe20000001860 */
[----:B------:R-:W-:Y:S01]  /*bbb0*/  SHF.R.U32.HI R13, RZ, 0x18, R2 ;  /* 0x00000018ff0d7819 */ /* 0x000fe20000011602 */
[----:B------:R-:W-:Y:S01]  /*bbc0*/  LDSM.16.MT88.4 R40, [R222+0xb800] ;  /* 0x00b80000de28783b */ /* 0x000fe20000004200 */
[----:B------:R-:W-:-:S02]  /*bbd0*/  IMAD.MOV.U32 R123, RZ, RZ, R113 ;  /* 0x000000ffff7b7224 */ /* 0x000fc400078e0071 */
[----:B------:R-:W-:Y:S02]  /*bbe0*/  IMAD.MOV.U32 R121, RZ, RZ, R115 ;  /* 0x000000ffff797224 */ /* 0x000fe400078e0073 */
[----:B--2---:R-:W-:-:S04]  /*bbf0*/  FFMA.FTZ R0, R178, UR40, -R12 ;  /* 0x00000028b2007c23 */ /* 0x004fc8000801080c */
[----:B------:R2:W-:Y:S01]  /*bc00*/  MUFU.EX2 R184, R0 ;  /* 0x0000000000b87308 */ /* 0x0005e20000000800 */
[----:B---3--:R-:W-:Y:S01]  /*bc10*/  FFMA.FTZ R4, R182, UR40, -R14 ;  /* 0x00000028b6047c23 */ /* 0x008fe2000801080e */
[----:B------:R-:W-:-:S06]  /*bc20*/  IMAD.MOV.U32 R182, RZ, RZ, R53 ;  /* 0x000000ffffb67224 */ /* 0x000fcc00078e0035 */
[----:B------:R3:W1:Y:S01]  /*bc30*/  MUFU.EX2 R179, R4 ;  /* 0x0000000400b37308 */ /* 0x0006620000000800 */
[----:B--2---:R-:W-:Y:S02]  /*bc40*/  LOP3.LUT R0, R2, 0xffff, RZ, 0xc0, !PT ;  /* 0x0000ffff02007812 */ /* 0x004fe400078ec0ff */
[----:B------:R-:W-:Y:S02]  /*bc50*/  LOP3.LUT R2, R3, UR23, R46, 0x96, !PT ;  /* 0x0000001703027c12 */ /* 0x000fe4000f8e962e */
[----:B------:R-:W-:Y:S02]  /*bc60*/  SHF.R.U32.HI R0, RZ, 0x8, R0 ;  /* 0x00000008ff007819 */ /* 0x000fe40000011600 */
[C---:B------:R-:W-:Y:S02]  /*bc70*/  LOP3.LUT R3, R2.reuse, 0xffff, RZ, 0xc0, !PT ;  /* 0x0000ffff02037812 */ /* 0x040fe400078ec0ff */
[----:B------:R-:W-:Y:S01]  /*bc80*/  PRMT R16, R5, 0x5410, R0 ;  /* 0x0000541005107816 */ /* 0x000fe20000000000 */
[--C-:B------:R-:W-:Y:S01]  /*bc90*/  FFMA.FTZ R0, R181, UR40, -R14.reuse ;  /* 0x00000028b5007c23 */ /* 0x100fe2000801080e */
[----:B------:R-:W-:Y:S01]  /*bca0*/  LOP3.LUT R6, R2, 0xff, RZ, 0xc0, !PT ;  /* 0x000000ff02067812 */ /* 0x000fe200078ec0ff */
[----:B---3--:R-:W-:Y:S01]  /*bcb0*/  FFMA.FTZ R4, R173, UR40, -R14 ;  /* 0x00000028ad047c23 */ /* 0x008fe2000801080e */
[----:B------:R-:W-:Y:S01]  /*bcc0*/  SHF.R.U32.HI R5, RZ, 0x18, R2 ;  /* 0x00000018ff057819 */ /* 0x000fe20000011602 */
[----:B------:R2:W-:Y:S01]  /*bcd0*/  MUFU.EX2 R178, R0 ;  /* 0x0000000000b27308 */ /* 0x0005e20000000800 */
[----:B------:R-:W-:-:S07]  /*bce0*/  IMAD.MOV.U32 R181, RZ, RZ, R174 ;  /* 0x000000ffffb57224 */ /* 0x000fce00078e00ae */
[----:B------:R3:W5:Y:S01]  /*bcf0*/  MUFU.EX2 R45, R4 ;  /* 0x00000004002d7308 */ /* 0x0007620000000800 */
[----:B--2---:R-:W-:Y:S02]  /*bd00*/  SHF.R.U32.HI R0, RZ, 0x10, R2 ;  /* 0x00000010ff007819 */ /* 0x004fe40000011602 */
[----:B------:R-:W-:Y:S02]  /*bd10*/  SHF.R.U32.HI R2, RZ, 0x8, R3 ;  /* 0x00000008ff027819 */ /* 0x000fe40000011603 */
[----:B------:R-:W-:Y:S02]  /*bd20*/  LOP3.LUT R0, R0, 0xff, RZ, 0xc0, !PT ;  /* 0x000000ff00007812 */ /* 0x000fe400078ec0ff */
[----:B------:R-:W-:Y:S02]  /*bd30*/  PRMT R2, R6, 0x5410, R2 ;  /* 0x0000541006027816 */ /* 0x000fe40000000002 */
[----:B------:R-:W-:Y:S02]  /*bd40*/  PRMT R3, R0, 0x5410, R5 ;  /* 0x0000541000037816 */ /* 0x000fe40000000005 */
[----:B---3--:R-:W-:-:S02]  /*bd50*/  LOP3.LUT R4, R7, 0xff, RZ, 0xc0, !PT ;  /* 0x000000ff07047812 */ /* 0x008fc400078ec0ff */
[--C-:B------:R-:W-:Y:S02]  /*bd60*/  HSET2.LE.AND R0, R2, R188.reuse, PT ;  /* 0x000000bc02007233 */ /* 0x100fe40003803000 */
[----:B----4-:R-:W-:Y:S02]  /*bd70*/  F2FP.F16.F32.PACK_AB R2, R186, R189 ;  /* 0x000000bdba02723e */ /* 0x010fe400000000ff */
[----:B------:R-:W-:Y:S02]  /*bd80*/  PRMT R6, R4, 0x5410, R13 ;  /* 0x0000541004067816 */ /* 0x000fe4000000000d */
[----:B------:R-:W-:Y:S02]  /*bd90*/  LOP3.LUT R4, R0, R2, RZ, 0xc0, !PT ;  /* 0x0000000200047212 */ /* 0x000fe400078ec0ff */
[--C-:B------:R-:W-:Y:S02]  /*bda0*/  HSET2.LE.AND R0, R16, R188.reuse, PT ;  /* 0x000000bc10007233 */ /* 0x100fe40003803000 */
[----:B------:R-:W2:Y:S01]  /*bdb0*/  LDSM.16.MT88.4 R16, [R222+0x9800] ;  /* 0x00980000de10783b */ /* 0x000ea20000004200 */
[----:B------:R-:W-:-:S02]  /*bdc0*/  HSET2.LE.AND R3, R3, R188, PT ;  /* 0x000000bc03037233 */ /* 0x000fc40003803000 */
[----:B-1----:R-:W-:Y:S02]  /*bdd0*/  F2FP.F16.F32.PACK_AB R5, R179, R180 ;  /* 0x000000b4b305723e */ /* 0x002fe400000000ff */
[----:B------:R-:W-:Y:S02]  /*bde0*/  F2FP.F16.F32.PACK_AB R2, R184, R185 ;  /* 0x000000b9b802723e */ /* 0x000fe400000000ff */
[----:B------:R-:W-:Y:S02]  /*bdf0*/  LOP3.LUT R5, R3, R5, RZ, 0xc0, !PT ;  /* 0x0000000503057212 */ /* 0x000fe400078ec0ff */
[----:B------:R-:W-:Y:S02]  /*be00*/  HSET2.LE.AND R3, R6, R188, PT ;  /* 0x000000bc06037233 */ /* 0x000fe40003803000 */
[----:B-----5:R-:W-:Y:S02]  /*be10*/  F2FP.F16.F32.PACK_AB R7, R45, R178 ;  /* 0x000000b22d07723e */ /* 0x020fe400000000ff */
[----:B------:R-:W-:-:S02]  /*be20*/  LOP3.LUT R6, R0, R2, RZ, 0xc0, !PT ;  /* 0x0000000200067212 */ /* 0x000fc400078ec0ff */
[----:B------:R-:W-:Y:S02]  /*be30*/  LOP3.LUT R7, R3, R7, RZ, 0xc0, !PT ;  /* 0x0000000703077212 */ /* 0x000fe400078ec0ff */
[----:B------:R-:W-:Y:S01]  /*be40*/  LOP3.LUT R2, R49, UR22, R122, 0x96, !PT ;  /* 0x0000001631027c12 */ /* 0x000fe2000f8e967a */
[----:B------:R-:W-:Y:S01]  /*be50*/  IMAD.MOV.U32 R122, RZ, RZ, R114 ;  /* 0x000000ffff7a7224 */ /* 0x000fe200078e0072 */
[----:B------:R-:W-:-:S03]  /*be60*/  LOP3.LUT R0, R55, UR20, R48, 0x96, !PT ;  /* 0x0000001437007c12 */ /* 0x000fc6000f8e9630 */
[C---:B------:R-:W-:Y:S06]  /*be70*/  HMMA.16816.F32 R80, R4.reuse, R24, R80 ;  /* 0x000000180450723c */ /* 0x040fec0000001850 */
[C---:B------:R-:W-:Y:S06]  /*be80*/  HMMA.16816.F32 R116, R4.reuse, R26, R116 ;  /* 0x0000001a0474723c */ /* 0x040fec0000001874 */
[C---:B------:R-:W-:Y:S06]  /*be90*/  HMMA.16816.F32 R144, R4.reuse, R28, R144 ;  /* 0x0000001c0490723c */ /* 0x040fec0000001890 */
[C---:B--2---:R-:W-:Y:S06]  /*bea0*/  HMMA.16816.F32 R128, R4.reuse, R16, R128 ;  /* 0x000000100480723c */ /* 0x044fec0000001880 */
[C---:B------:R-:W-:Y:S06]  /*beb0*/  HMMA.16816.F32 R132, R4.reuse, R18, R132 ;  /* 0x000000120484723c */ /* 0x040fec0000001884 */
        /* <DEDUP_REMOVED lines=8> */
[----:B------:R-:W-:Y:S01]  /*bf40*/  IMAD.WIDE.U32 R6, R0, -0x2daee0ad, RZ ;  /* 0xd2511f5300067825 */ /* 0x000fe200078e00ff */
[----:B------:R-:W-:-:S04]  /*bf50*/  LOP3.LUT R2, R5, UR19, R172, 0x96, !PT ;  /* 0x0000001305027c12 */ /* 0x000fc8000f8e96ac */
[----:B------:R-:W-:Y:S01]  /*bf60*/  LOP3.LUT R0, R7, UR17, R4, 0x96, !PT ;  /* 0x0000001107007c12 */ /* 0x000fe2000f8e9604 */
[----:B------:R-:W-:-:S04]  /*bf70*/  IMAD.WIDE.U32 R4, R2, -0x326172a9, RZ ;  /* 0xcd9e8d5702047825 */ /* 0x000fc800078e00ff */
[----:B------:R-:W-:Y:S01]  /*bf80*/  IMAD.WIDE.U32 R48, R0, -0x326172a9, RZ ;  /* 0xcd9e8d5700307825 */ /* 0x000fe200078e00ff */
[----:B------:R-:W-:-:S04]  /*bf90*/  LOP3.LUT R2, R5, UR18, R54, 0x96, !PT ;  /* 0x0000001205027c12 */ /* 0x000fc8000f8e9636 */
[----:B------:R-:W-:Y:S01]  /*bfa0*/  LOP3.LUT R0, R49, UR16, R4, 0x96, !PT ;  /* 0x0000001031007c12 */ /* 0x000fe2000f8e9604 */
[----:B------:R-:W-:-:S04]  /*bfb0*/  IMAD.WIDE.U32 R2, R2, -0x2daee0ad, RZ ;  /* 0xd2511f5302027825 */ /* 0x000fc800078e00ff */
[----:B------:R-:W-:Y:S01]  /*bfc0*/  FFMA.FTZ R4, R210, UR40, -R15 ;  /* 0x00000028d2047c23 */ /* 0x000fe2000801080f */
[----:B------:R-:W-:Y:S01]  /*bfd0*/  IMAD.WIDE.U32 R54, R0, -0x2daee0ad, RZ ;  /* 0xd2511f5300367825 */ /* 0x000fe200078e00ff */
[----:B------:R-:W-:-:S03]  /*bfe0*/  LOP3.LUT R6, R3, UR15, R6, 0x96, !PT ;  /* 0x0000000f03067c12 */ /* 0x000fc6000f8e9606 */
[----:B------:R-:W-:Y:S01]  /*bff0*/  FFMA.FTZ R0, R209, UR40, -R15 ;  /* 0x00000028d1007c23 */ /* 0x000fe2000801080f */
[----:B------:R1:W-:Y:S01]  /*c000*/  MUFU.EX2 R177, R4 ;  /* 0x0000000400b17308 */ /* 0x0003e20000000800 */
[----:B------:R-:W-:Y:S01]  /*c010*/  IMAD.MOV.U32 R209, RZ, RZ, R199 ;  /* 0x000000ffffd17224 */ /* 0x000fe200078e00c7 */
[----:B------:R-:W-:Y:S01]  /*c020*/  LOP3.LUT R2, R55, UR13, R2, 0x96, !PT ;  /* 0x0000000d37027c12 */ /* 0x000fe2000f8e9602 */
[----:B------:R-:W-:-:S04]  /*c030*/  IMAD.WIDE.U32 R10, R6, -0x326172a9, RZ ;  /* 0xcd9e8d57060a7825 */ /* 0x000fc800078e00ff */
[----:B------:R-:W-:Y:S01]  /*c040*/  IMAD.WIDE.U32 R2, R2, -0x326172a9, RZ ;  /* 0xcd9e8d5702027825 */ /* 0x000fe200078e00ff */
[----:B------:R2:W-:Y:S03]  /*c050*/  MUFU.EX2 R175, R0 ;  /* 0x0000000000af7308 */ /* 0x0005e60000000800 */
[----:B------:R-:W-:Y:S01]  /*c060*/  IMAD.MOV.U32 R210, RZ, RZ, R200 ;  /* 0x000000ffffd27224 */ /* 0x000fe200078e00c8 */
[C---:B------:R-:W-:Y:S01]  /*c070*/  LOP3.LUT R5, R2.reuse, 0xff, RZ, 0xc0, !PT ;  /* 0x000000ff02057812 */ /* 0x040fe200078ec0ff */
[----:B------:R-:W-:Y:S01]  /*c080*/  IMAD.MOV.U32 R199, RZ, RZ, R136 ;  /* 0x000000ffffc77224 */ /* 0x000fe200078e0088 */
[----:B------:R-:W-:Y:S01]  /*c090*/  SHF.R.U32.HI R6, RZ, 0x18, R2 ;  /* 0x00000018ff067819 */ /* 0x000fe20000011602 */
[----:B------:R-:W-:Y:S01]  /*c0a0*/  IMAD.MOV.U32 R200, RZ, RZ, R137 ;  /* 0x000000ffffc87224 */ /* 0x000fe200078e0089 */
[----:B-1----:R-:W-:-:S04]  /*c0b0*/  LOP3.LUT R4, R2, 0xffff, RZ, 0xc0, !PT ;  /* 0x0000ffff02047812 */ /* 0x002fc800078ec0ff */
[----:B------:R-:W-:Y:S01]  /*c0c0*/  SHF.R.U32.HI R4, RZ, 0x8, R4 ;  /* 0x00000008ff047819 */ /* 0x000fe20000011604 */
[----:B--2---:R-:W-:-:S03]  /*c0d0*/  FFMA.FTZ R0, R206, UR40, -R15 ;  /* 0x00000028ce007c23 */ /* 0x004fc6000801080f */
[----:B------:R-:W-:Y:S01]  /*c0e0*/  PRMT R8, R5, 0x5410, R4 ;  /* 0x0000541005087816 */ /* 0x000fe20000000004 */
[----:B------:R-:W-:Y:S01]  /*c0f0*/  FFMA.FTZ R4, R203, UR40, -R20 ;  /* 0x00000028cb047c23 */ /* 0x000fe20008010814 */
[----:B------:R-:W-:Y:S01]  /*c100*/  SHF.R.U32.HI R5, RZ, 0x10, R2 ;  /* 0x00000010ff057819 */ /* 0x000fe20000011602 */
[----:B------:R1:W-:Y:S01]  /*c110*/  MUFU.EX2 R176, R0 ;  /* 0x0000000000b07308 */ /* 0x0003e20000000800 */
[----:B------:R-:W-:Y:S01]  /*c120*/  FFMA.FTZ R2, R201, UR40, -R20 ;  /* 0x00000028c9027c23 */ /* 0x000fe20008010814 */
[----:B------:R-:W-:Y:S02]  /*c130*/  IMAD.MOV.U32 R201, RZ, RZ, R120 ;  /* 0x000000ffffc97224 */ /* 0x000fe400078e0078 */
[----:B------:R-:W-:Y:S02]  /*c140*/  IMAD.MOV.U32 R203, RZ, RZ, R121 ;  /* 0x000000ffffcb7224 */ /* 0x000fe400078e0079 */
[----:B------:R-:W-:Y:S02]  /*c150*/  IMAD.MOV.U32 R206, RZ, RZ, R123 ;  /* 0x000000ffffce7224 */ /* 0x000fe400078e007b */
[----:B------:R-:W-:Y:S08]  /*c160*/  MUFU.EX2 R172, R2 ;  /* 0x0000000200ac7308 */ /* 0x000ff00000000800 */
[----:B------:R-:W-:Y:S01]  /*c170*/  MUFU.EX2 R173, R4 ;  /* 0x0000000400ad7308 */ /* 0x000fe20000000800 */
[----:B-1----:R-:W-:Y:S01]  /*c180*/  FFMA.FTZ R0, R202, UR40, -R15 ;  /* 0x00000028ca007c23 */ /* 0x002fe2000801080f */
[----:B------:R-:W-:-:S02]  /*c190*/  IMAD.MOV.U32 R202, RZ, RZ, R122 ;  /* 0x000000ffffca7224 */ /* 0x000fc400078e007a */
[----:B------:R-:W1:Y:S04]  /*c1a0*/  LDSM.16.MT88.4 R120, [R220+0x9c00] ;  /* 0x009c0000dc78783b */ /* 0x000e680000004200 */
[----:B------:R2:W3:Y:S02]  /*c1b0*/  MUFU.EX2 R174, R0 ;  /* 0x0000000000ae7308 */ /* 0x0004e40000000800 */
[----:B--2---:R-:W-:Y:S02]  /*c1c0*/  LOP3.LUT R0, R3, UR23, R10, 0x96, !PT ;  /* 0x0000001703007c12 */ /* 0x004fe4000f8e960a */
[----:B------:R-:W-:Y:S02]  /*c1d0*/  LOP3.LUT R3, R5, 0xff, RZ, 0xc0, !PT ;  /* 0x000000ff05037812 */ /* 0x000fe400078ec0ff */
[----:B------:R-:W-:-:S02]  /*c1e0*/  SHF.R.U32.HI R2, RZ, 0x10, R0 ;  /* 0x00000010ff027819 */ /* 0x000fc40000011600 */
[----:B------:R-:W-:Y:S02]  /*c1f0*/  PRMT R7, R3, 0x5410, R6 ;  /* 0x0000541003077816 */ /* 0x000fe40000000006 */
[C---:B------:R-:W-:Y:S02]  /*c200*/  LOP3.LUT R3, R0.reuse, 0xffff, RZ, 0xc0, !PT ;  /* 0x0000ffff00037812 */ /* 0x040fe400078ec0ff */
[----:B------:R-:W-:Y:S02]  /*c210*/  LOP3.LUT R5, R0, 0xff, RZ, 0xc0, !PT ;  /* 0x000000ff00057812 */ /* 0x000fe400078ec0ff */
[----:B------:R-:W-:Y:S02]  /*c220*/  SHF.R.U32.HI R4, RZ, 0x18, R0 ;  /* 0x00000018ff047819 */ /* 0x000fe40000011600 */
[----:B------:R-:W-:Y:S01]  /*c230*/  LOP3.LUT R0, R2, 0xff, RZ, 0xc0, !PT ;  /* 0x000000ff02007812 */ /* 0x000fe200078ec0ff */
[----:B------:R-:W-:Y:S01]  /*c240*/  FFMA.FTZ R2, R213, UR40, -R20 ;  /* 0x00000028d5027c23 */ /* 0x000fe20008010814 */
[----:B------:R-:W-:Y:S01]  /*c250*/  SHF.R.U32.HI R3, RZ, 0x8, R3 ;  /* 0x00000008ff037819 */ /* 0x000fe20000011603 */
[----:B------:R-:W-:-:S02]  /*c260*/  IMAD.MOV.U32 R213, RZ, RZ, R248 ;  /* 0x000000ffffd57224 */ /* 0x000fc400078e00f8 */
[----:B------:R2:W-:Y:S01]  /*c270*/  MUFU.EX2 R55, R2 ;  /* 0x0000000200377308 */ /* 0x0005e20000000800 */
[----:B------:R-:W-:Y:S01]  /*c280*/  PRMT R5, R5, 0x5410, R3 ;  /* 0x0000541005057816 */ /* 0x000fe20000000003 */
[----:B------:R-:W-:Y:S01]  /*c290*/  IMAD.MOV.U32 R248, RZ, RZ, R111 ;  /* 0x000000fffff87224 */ /* 0x000fe200078e006f */
[----:B------:R-:W-:Y:S02]  /*c2a0*/  PRMT R3, R0, 0x5410, R4 ;  /* 0x0000541000037816 */ /* 0x000fe40000000004 */
[----:B------:R-:W-:Y:S01]  /*c2b0*/  HSET2.LE.AND R0, R8, R188, PT ;  /* 0x000000bc08007233 */ /* 0x000fe20003803000 */
[----:B--2---:R-:W-:Y:S01]  /*c2c0*/  FFMA.FTZ R2, R212, UR40, -R20 ;  /* 0x00000028d4027c23 */ /* 0x004fe20008010814 */
[----:B------:R-:W-:Y:S02]  /*c2d0*/  IMAD.MOV.U32 R212, RZ, RZ, R187 ;  /* 0x000000ffffd47224 */ /* 0x000fe400078e00bb */
[----:B------:R-:W-:Y:S01]  /*c2e0*/  IMAD.MOV.U32 R187, RZ, RZ, R110 ;  /* 0x000000ffffbb7224 */ /* 0x000fe200078e006e */
[----:B------:R3:W2:Y:S02]  /*c2f0*/  MUFU.EX2 R53, R2 ;  /* 0x0000000200357308 */ /* 0x0006a40000000800 */
[----:B---3--:R-:W-:-:S04]  /*c300*/  F2FP.F16.F32.PACK_AB R2, R174, R176 ;  /* 0x000000b0ae02723e */ /* 0x008fc800000000ff */
        /* <DEDUP_REMOVED lines=10> */
[----:B------:R-:W-:Y:S01]  /*c3b0*/  FFMA.FTZ R0, R211, UR40, -R12 ;  /* 0x00000028d3007c23 */ /* 0x000fe2000801080c */
[----:B------:R-:W-:Y:S01]  /*c3c0*/  LOP3.LUT R2, R47, UR14, R22, 0x96, !PT ;  /* 0x0000000e2f027c12 */ /* 0x000fe2000f8e9616 */
[----:B------:R-:W-:Y:S02]  /*c3d0*/  IMAD.MOV.U32 R211, RZ, RZ, R182 ;  /* 0x000000ffffd37224 */ /* 0x000fe400078e00b6 */
[----:B------:R2:W-:Y:S01]  /*c3e0*/  MUFU.EX2 R46, R0 ;  /* 0x00000000002e7308 */ /* 0x0005e20000000800 */
[----:B------:R-:W-:Y:S01]  /*c3f0*/  IMAD.MOV.U32 R182, RZ, RZ, R109 ;  /* 0x000000ffffb67224 */ /* 0x000fe200078e006d */
[----:B------:R-:W-:Y:S01]  /*c400*/  HMMA.16816.F32 R112, R4, R24, R68 ;  /* 0x000000180470723c */ /* 0x000fe20000001844 */
[----:B------:R-:W-:-:S03]  /*c410*/  IMAD.WIDE.U32 R2, R2, -0x2daee0ad, RZ ;  /* 0xd2511f5302027825 */ /* 0x000fc600078e00ff */
[C---:B------:R-:W-:Y:S02]  /*c420*/  LOP3.LUT R8, R2.reuse, 0xffff, RZ, 0xc0, !PT ;  /* 0x0000ffff02087812 */ /* 0x040fe400078ec0ff */
[C---:B------:R-:W-:Y:S01]  /*c430*/  HMMA.16816.F32 R56, R4.reuse, R18, R56 ;  /* 0x000000120438723c */ /* 0x040fe20000001838 */
[----:B------:R-:W-:Y:S02]  /*c440*/  LOP3.LUT R9, R2, 0xff, RZ, 0xc0, !PT ;  /* 0x000000ff02097812 */ /* 0x000fe400078ec0ff */
[----:B------:R-:W-:Y:S02]  /*c450*/  SHF.R.U32.HI R13, RZ, 0x10, R2 ;  /* 0x00000010ff0d7819 */ /* 0x000fe40000011602 */
[----:B------:R-:W-:Y:S01]  /*c460*/  SHF.R.U32.HI R8, RZ, 0x8, R8 ;  /* 0x00000008ff087819 */ /* 0x000fe20000011608 */
[----:B------:R-:W-:Y:S01]  /*c470*/  HMMA.16816.F32 R60, R4, R16, R60 ;  /* 0x00000010043c723c */ /* 0x000fe2000000183c */
[----:B--2---:R-:W-:Y:S01]  /*c480*/  FFMA.FTZ R0, R208, UR40, -R12 ;  /* 0x00000028d0007c23 */ /* 0x004fe2000801080c */
[----:B------:R-:W-:-:S02]  /*c490*/  IMAD.MOV.U32 R208, RZ, RZ, R181 ;  /* 0x000000ffffd07224 */ /* 0x000fc400078e00b5 */
[----:B------:R-:W-:Y:S01]  /*c4a0*/  IMAD.MOV.U32 R181, RZ, RZ, R108 ;  /* 0x000000ffffb57224 */ /* 0x000fe200078e006c */
[----:B------:R2:W-:Y:S02]  /*c4b0*/  MUFU.EX2 R47, R0 ;  /* 0x00000000002f7308 */ /* 0x0005e40000000800 */
[----:B------:R-:W-:Y:S01]  /*c4c0*/  PRMT R16, R9, 0x5410, R8 ;  /* 0x0000541009107816 */ /* 0x000fe20000000008 */
[C---:B------:R-:W-:Y:S01]  /*c4d0*/  HMMA.16816.F32 R64, R4.reuse, R26, R64 ;  /* 0x0000001a0440723c */ /* 0x040fe20000001840 */
[----:B------:R-:W-:Y:S01]  /*c4e0*/  LOP3.LUT R8, R13, 0xff, RZ, 0xc0, !PT ;  /* 0x000000ff0d087812 */ /* 0x000fe200078ec0ff */
[----:B------:R-:W-:Y:S01]  /*c4f0*/  FFMA.FTZ R13, R214, UR40, -R15 ;  /* 0x00000028d60d7c23 */ /* 0x000fe2000801080f */
[----:B------:R-:W-:Y:S01]  /*c500*/  LOP3.LUT R17, R11, UR14, R48, 0x96, !PT ;  /* 0x0000000e0b117c12 */ /* 0x000fe2000f8e9630 */
[----:B------:R-:W-:Y:S02]  /*c510*/  FFMA.FTZ R11, R194, UR40, -R14 ;  /* 0x00000028c20b7c23 */ /* 0x000fe4000801080e */
[C---:B------:R-:W-:Y:S01]  /*c520*/  HMMA.16816.F32 R140, R4.reuse, R28, R140 ;  /* 0x0000001c048c723c */ /* 0x040fe2000000188c */
[----:B------:R-:W-:Y:S05]  /*c530*/  MUFU.EX2 R25, R13 ;  /* 0x0000000d00197308 */ /* 0x000fea0000000800 */
[----:B------:R-:W-:Y:S01]  /*c540*/  HMMA.16816.F32 R160, R4, R32, R160 ;  /* 0x0000002004a0723c */ /* 0x000fe200000018a0 */
[----:B--2---:R-:W-:-:S02]  /*c550*/  FFMA.FTZ R0, R207, UR40, -R12 ;  /* 0x00000028cf007c23 */ /* 0x004fc4000801080c */
[----:B------:R2:W-:Y:S01]  /*c560*/  MUFU.EX2 R18, R11 ;  /* 0x0000000b00127308 */ /* 0x0005e20000000800 */
[----:B------:R-:W-:Y:S02]  /*c570*/  IMAD.MOV.U32 R207, RZ, RZ, R138 ;  /* 0x000000ffffcf7224 */ /* 0x000fe400078e008a */
[C---:B------:R-:W-:Y:S05]  /*c580*/  HMMA.16816.F32 R68, R4.reuse, R36, R104 ;  /* 0x000000240444723c */ /* 0x040fea0000001868 */
[----:B------:R3:W-:Y:S01]  /*c590*/  MUFU.EX2 R49, R0 ;  /* 0x0000000000317308 */ /* 0x0007e20000000800 */
[C---:B------:R-:W-:Y:S06]  /*c5a0*/  HMMA.16816.F32 R84, R4.reuse, R40, R84 ;  /* 0x000000280454723c */ /* 0x040fec0000001854 */
[----:B------:R-:W-:Y:S01]  /*c5b0*/  HMMA.16816.F32 R28, R4, R30, R152 ;  /* 0x0000001e041c723c */ /* 0x000fe20000001898 */
[----:B------:R-:W-:Y:S01]  /*c5c0*/  LDSM.16.MT88.4 R152, [R220+0xac00] ;  /* 0x00ac0000dc98783b */ /* 0x000fe20000004200 */
[----:B--2---:R-:W-:-:S04]  /*c5d0*/  FFMA.FTZ R11, R216, UR40, -R15 ;  /* 0x00000028d80b7c23 */ /* 0x004fc8000801080f */
[C---:B------:R-:W-:Y:S01]  /*c5e0*/  HMMA.16816.F32 R32, R4.reuse, R34, R164 ;  /* 0x000000220420723c */ /* 0x040fe200000018a4 */
[----:B------:R-:W-:Y:S01]  /*c5f0*/  MUFU.EX2 R26, R11 ;  /* 0x0000000b001a7308 */ /* 0x000fe20000000800 */
[----:B------:R-:W-:Y:S01]  /*c600*/  LDSM.16.MT88.4 R164, [R222+0xac00] ;  /* 0x00ac0000dea4783b */ /* 0x000fe20000004200 */
[----:B---3--:R-:W-:Y:S01]  /*c610*/  FFMA.FTZ R0, R192, UR40, -R12 ;  /* 0x00000028c0007c23 */ /* 0x008fe2000801080c */
[----:B------:R-:W-:Y:S01]  /*c620*/  SHF.R.U32.HI R12, RZ, 0x18, R2 ;  /* 0x00000018ff0c7819 */ /* 0x000fe20000011602 */
[----:B------:R-:W-:Y:S01]  /*c630*/  FFMA.FTZ R2, R195, UR40, -R14 ;  /* 0x00000028c3027c23 */ /* 0x000fe2000801080e */
[C---:B------:R-:W-:Y:S01]  /*c640*/  HMMA.16816.F32 R36, R4.reuse, R38, R100 ;  /* 0x000000260424723c */ /* 0x040fe20000001864 */
[----:B------:R-:W-:Y:S02]  /*c650*/  IMAD.MOV.U32 R192, RZ, RZ, R139 ;  /* 0x000000ffffc07224 */ /* 0x000fe400078e008b */
[----:B------:R2:W3:Y:S01]  /*c660*/  MUFU.EX2 R24, R0 ;  /* 0x0000000000187308 */ /* 0x0004e20000000800 */
[----:B------:R-:W-:Y:S01]  /*c670*/  PRMT R12, R8, 0x5410, R12 ;  /* 0x00005410080c7816 */ /* 0x000fe2000000000c */
[----:B------:R-:W-:Y:S01]  /*c680*/  FFMA.FTZ R8, R217, UR40, -R15 ;  /* 0x00000028d9087c23 */ /* 0x000fe2000801080f */
[----:B------:R-:W4:Y:S01]  /*c690*/  LDSM.16.MT88.4 R136, [R222+0x9c00] ;  /* 0x009c0000de88783b */ /* 0x000f220000004200 */
[----:B------:R-:W-:Y:S01]  /*c6a0*/  HMMA.16816.F32 R40, R4, R42, R96 ;  /* 0x0000002a0428723c */ /* 0x000fe20000001860 */
[----:B------:R-:W-:-:S02]  /*c6b0*/  IMAD.MOV.U32 R103, RZ, RZ, R200 ;  /* 0x000000ffff677224 */ /* 0x000fc400078e00c8 */
[----:B------:R-:W-:Y:S01]  /*c6c0*/  IMAD.MOV.U32 R101, RZ, RZ, R235 ;  /* 0x000000ffff657224 */ /* 0x000fe200078e00eb */
[----:B------:R-:W5:Y:S01]  /*c6d0*/  MUFU.EX2 R19, R2 ;  /* 0x0000000200137308 */ /* 0x000f620000000800 */
[----:B------:R-:W-:-:S07]  /*c6e0*/  IMAD.MOV.U32 R102, RZ, RZ, R252 ;  /* 0x000000ffff667224 */ /* 0x000fce00078e00fc */
[----:B------:R3:W-:Y:S01]  /*c6f0*/  MUFU.EX2 R27, R8 ;  /* 0x00000008001b7308 */ /* 0x0007e20000000800 */
[----:B--2---:R-:W-:-:S07]  /*c700*/  FFMA.FTZ R0, R183, UR40, -R14 ;  /* 0x00000028b7007c23 */ /* 0x004fce000801080e */
[----:B------:R2:W-:Y:S01]  /*c710*/  MUFU.EX2 R23, R0 ;  /* 0x0000000000177308 */ /* 0x0005e20000000800 */
[----:B---3--:R-:W-:Y:S02]  /*c720*/  F2FP.F16.F32.PACK_AB R8, R24, R49 ;  /* 0x000000311808723e */ /* 0x008fe400000000ff */
[----:B--2---:R-:W-:Y:S01]  /*c730*/  LOP3.LUT R0, R3, UR32, R44, 0x96, !PT ;  /* 0x0000002003007c12 */ /* 0x004fe2000f8e962c */
[----:B------:R-:W-:-:S03]  /*c740*/  FFMA.FTZ R3, R193, UR40, -R14 ;  /* 0x00000028c1037c23 */ /* 0x000fc6000801080e */
[--C-:B------:R-:W-:Y:S01]  /*c750*/  SHF.R.U32.HI R2, RZ, 0x10, R0.reuse ;  /* 0x00000010ff027819 */ /* 0x100fe20000011600 */
[----:B------:R2:W3:Y:S01]  /*c760*/  MUFU.EX2 R22, R3 ;  /* 0x0000000300167308 */ /* 0x0004e20000000800 */
[----:B------:R-:W-:Y:S02]  /*c770*/  LOP3.LUT R10, R0, 0xff, RZ, 0xc0, !PT ;  /* 0x000000ff000a7812 */ /* 0x000fe400078ec0ff */
[----:B------:R-:W-:Y:S02]  /*c780*/  SHF.R.U32.HI R9, RZ, 0x18, R0 ;  /* 0x00000018ff097819 */ /* 0x000fe40000011600 */
[----:B------:R-:W-:-:S04]  /*c790*/  LOP3.LUT R2, R2, 0xff, RZ, 0xc0, !PT ;  /* 0x000000ff02027812 */ /* 0x000fc800078ec0ff */
[----:B------:R-:W-:Y:S01]  /*c7a0*/  PRMT R9, R2, 0x5410, R9 ;  /* 0x0000541002097816 */ /* 0x000fe20000000009 */
[----:B------:R-:W-:-:S04]  /*c7b0*/  FFMA.FTZ R2, R215, UR40, -R15 ;  /* 0x00000028d7027c23 */ /* 0x000fc8000801080f */
[----:B------:R1:W4:Y:S01]  /*c7c0*/  MUFU.EX2 R44, R2 ;  /* 0x00000002002c7308 */ /* 0x0003220000000800 */
[----:B--2---:R-:W-:-:S04]  /*c7d0*/  LOP3.LUT R3, R0, 0xffff, RZ, 0xc0, !PT ;  /* 0x0000ffff00037812 */ /* 0x004fc800078ec0ff */
[----:B------:R-:W-:Y:S02]  /*c7e0*/  SHF.R.U32.HI R0, RZ, 0x8, R3 ;  /* 0x00000008ff007819 */ /* 0x000fe40000011603 */
[--C-:B------:R-:W-:Y:S02]  /*c7f0*/  HSET2.LE.AND R3, R16, R188.reuse, PT ;  /* 0x000000bc10037233 */ /* 0x100fe40003803000 */
[----:B------:R-:W-:Y:S02]  /*c800*/  PRMT R0, R10, 0x5410, R0 ;  /* 0x000054100a007816 */ /* 0x000fe40000000000 */
[----:B-----5:R-:W-:Y:S02]  /*c810*/  F2FP.F16.F32.PACK_AB R10, R18, R19 ;  /* 0x00000013120a723e */ /* 0x020fe400000000ff */
[----:B------:R-:W-:Y:S02]  /*c820*/  LOP3.LUT R94, R3, R8, RZ, 0xc0, !PT ;  /* 0x00000008035e7212 */ /* 0x000fe400078ec0ff */
[----:B------:R-:W-:-:S02]  /*c830*/  HSET2.LE.AND R0, R0, R188, PT ;  /* 0x000000bc00007233 */ /* 0x000fc40003803000 */
[----:B-1----:R-:W-:-:S04]  /*c840*/  F2FP.F16.F32.PACK_AB R2, R47, R46 ;  /* 0x0000002e2f02723e */ /* 0x002fc800000000ff */
[----:B------:R-:W-:Y:S02]  /*c850*/  LOP3.LUT R92, R0, R2, RZ, 0xc0, !PT ;  /* 0x00000002005c7212 */ /* 0x000fe400078ec0ff */
[--C-:B------:R-:W-:Y:S02]  /*c860*/  HSET2.LE.AND R0, R9, R188.reuse, PT ;  /* 0x000000bc09007233 */ /* 0x100fe40003803000 */
[----:B---3--:R-:W-:Y:S02]  /*c870*/  F2FP.F16.F32.PACK_AB R2, R22, R23 ;  /* 0x000000171602723e */ /* 0x008fe400000000ff */
[----:B------:R-:W-:Y:S02]  /*c880*/  HSET2.LE.AND R9, R12, R188, PT ;  /* 0x000000bc0c097233 */ /* 0x000fe40003803000 */
[----:B------:R-:W-:Y:S01]  /*c890*/  LOP3.LUT R93, R0, R2, RZ, 0xc0, !PT ;  /* 0x00000002005d7212 */ /* 0x000fe200078ec0ff */
[----:B------:R-:W-:Y:S01]  /*c8a0*/  IMAD.WIDE.U32 R2, R17, -0x2daee0ad, RZ ;  /* 0xd2511f5311027825 */ /* 0x000fe200078e00ff */
[----:B------:R-:W-:Y:S01]  /*c8b0*/  LDSM.16.MT88.4 R12, [R222+0xbc00] ;  /* 0x00bc0000de0c783b */ /* 0x000fe20000004200 */
[----:B------:R-:W-:-:S02]  /*c8c0*/  LOP3.LUT R95, R9, R10, RZ, 0xc0, !PT ;  /* 0x0000000a095f7212 */ /* 0x000fc400078ec0ff */
[----:B------:R-:W-:Y:S01]  /*c8d0*/  FFMA.FTZ R9, R207, R21, R192 ;  /* 0x00000015cf097223 */ /* 0x000fe200000100c0 */
[----:B------:R-:W-:Y:S02]  /*c8e0*/  LOP3.LUT R0, R3, UR32, R54, 0x96, !PT ;  /* 0x0000002003007c12 */ /* 0x000fe4000f8e9636 */
[C---:B------:R-:W-:Y:S01]  /*c8f0*/  LOP3.LUT R4, R2.reuse, 0xffff, RZ, 0xc0, !PT ;  /* 0x0000ffff02047812 */ /* 0x040fe200078ec0ff */
[----:B------:R-:W-:Y:S01]  /*c900*/  FFMA.FTZ R3, R219, UR40, -R20 ;  /* 0x00000028db037c23 */ /* 0x000fe20008010814 */
[----:B------:R-:W-:Y:S01]  /*c910*/  LOP3.LUT R5, R2, 0xff, RZ, 0xc0, !PT ;  /* 0x000000ff02057812 */ /* 0x000fe200078ec0ff */
[C---:B------:R-:W-:Y:S01]  /*c920*/  HMMA.16816.F32 R108, R92.reuse, R120, R80 ;  /* 0x000000785c6c723c */ /* 0x040fe20000001850 */
[----:B------:R-:W-:Y:S01]  /*c930*/  SHF.R.U32.HI R6, RZ, 0x18, R2 ;  /* 0x00000018ff067819 */ /* 0x000fe20000011602 */
[----:B------:R1:W-:Y:S01]  /*c940*/  MUFU.EX2 R17, R3 ;  /* 0x0000000300117308 */ /* 0x0003e20000000800 */
[----:B------:R-:W2:Y:S03]  /*c950*/  LDSM.16.MT88.4 R80, [R220+0xbc00] ;  /* 0x00bc0000dc50783b */ /* 0x000ea60000004200 */
[C---:B------:R-:W-:Y:S06]  /*c960*/  HMMA.16816.F32 R116, R92.reuse, R122, R116 ;  /* 0x0000007a5c74723c */ /* 0x040fec0000001874 */
[C---:B----4-:R-:W-:Y:S06]  /*c970*/  HMMA.16816.F32 R128, R92.reuse, R136, R128 ;  /* 0x000000885c80723c */ /* 0x050fec0000001880 */
[----:B------:R-:W-:Y:S01]  /*c980*/  HMMA.16816.F32 R132, R92, R138, R132 ;  /* 0x0000008a5c84723c */ /* 0x000fe20000001884 */
[----:B-1----:R-:W-:-:S02]  /*c990*/  SHF.R.U32.HI R3, RZ, 0x8, R4 ;  /* 0x00000008ff037819 */ /* 0x002fc40000011604 */
[----:B------:R-:W-:Y:S01]  /*c9a0*/  SHF.R.U32.HI R4, RZ, 0x10, R2 ;  /* 0x00000010ff047819 */ /* 0x000fe20000011602 */
[--C-:B------:R-:W-:Y:S01]  /*c9b0*/  FFMA.FTZ R2, R236, UR40, -R20.reuse ;  /* 0x00000028ec027c23 */ /* 0x100fe20008010814 */
[----:B------:R-:W-:Y:S01]  /*c9c0*/  PRMT R8, R5, 0x5410, R3 ;  /* 0x0000541005087816 */ /* 0x000fe20000000003 */
[----:B------:R-:W-:Y:S01]  /*c9d0*/  FFMA.FTZ R5, R237, UR40, -R20 ;  /* 0x00000028ed057c23 */ /* 0x000fe20008010814 */
[----:B------:R-:W-:Y:S01]  /*c9e0*/  LOP3.LUT R3, R4, 0xff, RZ, 0xc0, !PT ;  /* 0x000000ff04037812 */ /* 0x000fe200078ec0ff */
[----:B------:R1:W-:Y:S01]  /*c9f0*/  MUFU.EX2 R16, R2 ;  /* 0x0000000200107308 */ /* 0x0003e20000000800 */
[----:B------:R-:W-:Y:S01]  /*ca00*/  LOP3.LUT R4, R0, 0xff, RZ, 0xc0, !PT ;  /* 0x000000ff00047812 */ /* 0x000fe200078ec0ff */
[----:B------:R-:W-:Y:S01]  /*ca10*/  HMMA.16816.F32 R144, R92, R152, R144 ;  /* 0x000000985c90723c */ /* 0x000fe20000001890 */
[----:B------:R-:W-:Y:S01]  /*ca20*/  PRMT R7, R3, 0x5410, R6 ;  /* 0x0000541003077816 */ /* 0x000fe20000000006 */
[----:B------:R-:W-:Y:S01]  /*ca30*/  IMAD.MOV.U32 R236, RZ, RZ, R199 ;  /* 0x000000ffffec7224 */ /* 0x000fe200078e00c7 */
[----:B------:R-:W-:-:S03]  /*ca40*/  SHF.R.U32.HI R3, RZ, 0x10, R0 ;  /* 0x00000010ff037819 */ /* 0x000fc60000011600 */
[----:B------:R-:W-:Y:S01]  /*ca50*/  MUFU.EX2 R10, R5 ;  /* 0x00000005000a7308 */ /* 0x000fe20000000800 */
[----:B------:R-:W-:Y:S01]  /*ca60*/  LOP3.LUT R3, R3, 0xff, RZ, 0xc0, !PT ;  /* 0x000000ff03037812 */ /* 0x000fe200078ec0ff */
[----:B------:R-:W-:Y:S01]  /*ca70*/  HMMA.16816.F32 R148, R92, R154, R148 ;  /* 0x0000009a5c94723c */ /* 0x000fe20000001894 */
[----:B------:R-:W-:-:S05]  /*ca80*/  IMAD.MOV.U32 R104, RZ, RZ, R236 ;  /* 0x000000ffff687224 */ /* 0x000fca00078e00ec */
[----:B------:R-:W-:Y:S01]  /*ca90*/  HMMA.16816.F32 R156, R92, R164, R156 ;  /* 0x000000a45c9c723c */ /* 0x000fe2000000189c */
[----:B-1----:R-:W-:-:S04]  /*caa0*/  FFMA.FTZ R2, R218, UR40, -R20 ;  /* 0x00000028da027c23 */ /* 0x002fc80008010814 */
[----:B------:R1:W3:Y:S01]  /*cab0*/  MUFU.EX2 R11, R2 ;  /* 0x00000002000b7308 */ /* 0x0002e20000000800 */
[C---:B------:R-:W-:Y:S06]  /*cac0*/  HMMA.16816.F32 R168, R92.reuse, R166, R168 ;  /* 0x000000a65ca8723c */ /* 0x040fec00000018a8 */
[C---:B--2---:R-:W-:Y:S06]  /*cad0*/  HMMA.16816.F32 R72, R92.reuse, R80, R72 ;  /* 0x000000505c48723c */ /* 0x044fec0000001848 */
[----:B------:R-:W-:Y:S01]  /*cae0*/  HMMA.16816.F32 R76, R92, R82, R76 ;  /* 0x000000525c4c723c */ /* 0x000fe2000000184c */
[----:B-1----:R-:W-:-:S02]  /*caf0*/  LOP3.LUT R2, R0, 0xffff, RZ, 0xc0, !PT ;  /* 0x0000ffff00027812 */ /* 0x002fc400078ec0ff */
[----:B------:R-:W-:-:S03]  /*cb00*/  SHF.R.U32.HI R0, RZ, 0x18, R0 ;  /* 0x00000018ff007819 */ /* 0x000fc60000011600 */
[C---:B------:R-:W-:Y:S01]  /*cb10*/  HMMA.16816.F32 R88, R92.reuse, R12, R88 ;  /* 0x0000000c5c58723c */ /* 0x040fe20000001858 */
[----:B------:R-:W-:Y:S02]  /*cb20*/  SHF.R.U32.HI R2, RZ, 0x8, R2 ;  /* 0x00000008ff027819 */ /* 0x000fe40000011602 */
[----:B------:R-:W-:Y:S02]  /*cb30*/  PRMT R6, R3, 0x5410, R0 ;  /* 0x0000541003067816 */ /* 0x000fe40000000000 */
[----:B------:R-:W-:Y:S01]  /*cb40*/  PRMT R4, R4, 0x5410, R2 ;  /* 0x0000541004047816 */ /* 0x000fe20000000002 */
[----:B------:R-:W-:Y:S01]  /*cb50*/  HMMA.16816.F32 R92, R92, R14, R124 ;  /* 0x0000000e5c5c723c */ /* 0x000fe2000000187c */
[--C-:B------:R-:W-:Y:S02]  /*cb60*/  HSET2.LE.AND R0, R8, R188.reuse, PT ;  /* 0x000000bc08007233 */ /* 0x100fe40003803000 */
[----:B------:R-:W-:Y:S02]  /*cb70*/  F2FP.F16.F32.PACK_AB R2, R25, R26 ;  /* 0x0000001a1902723e */ /* 0x000fe400000000ff */
[----:B------:R-:W-:-:S02]  /*cb80*/  HSET2.LE.AND R5, R4, R188, PT ;  /* 0x000000bc04057233 */ /* 0x000fc40003803000 */
[----:B------:R-:W-:Y:S02]  /*cb90*/  LOP3.LUT R98, R0, R2, RZ, 0xc0, !PT ;  /* 0x0000000200627212 */ /* 0x000fe400078ec0ff */
[--C-:B------:R-:W-:Y:S02]  /*cba0*/  HSET2.LE.AND R3, R7, R188.reuse, PT ;  /* 0x000000bc07037233 */ /* 0x100fe40003803000 */
[----:B------:R-:W-:Y:S02]  /*cbb0*/  F2FP.F16.F32.PACK_AB R0, R27, R44 ;  /* 0x0000002c1b00723e */ /* 0x000fe400000000ff */
[----:B------:R-:W-:Y:S02]  /*cbc0*/  HSET2.LE.AND R6, R6, R188, PT ;  /* 0x000000bc06067233 */ /* 0x000fe40003803000 */
[----:B---3--:R-:W-:Y:S02]  /*cbd0*/  F2FP.F16.F32.PACK_AB R4, R11, R16 ;  /* 0x000000100b04723e */ /* 0x008fe400000000ff */
[----:B------:R-:W-:-:S02]  /*cbe0*/  F2FP.F16.F32.PACK_AB R2, R10, R17 ;  /* 0x000000110a02723e */ /* 0x000fc400000000ff */
[----:B------:R-:W-:Y:S01]  /*cbf0*/  LOP3.LUT R96, R5, R0, RZ, 0xc0, !PT ;  /* 0x0000000005607212 */ /* 0x000fe200078ec0ff */
[----:B------:R-:W-:Y:S01]  /*cc00*/  FFMA.FTZ R0, R211, R52, R208 ;  /* 0x00000034d3007223 */ /* 0x000fe200000100d0 */
[----:B------:R-:W-:Y:S01]  /*cc10*/  LOP3.LUT R99, R3, R4, RZ, 0xc0, !PT ;  /* 0x0000000403637212 */ /* 0x000fe200078ec0ff */
[----:B------:R-:W-:Y:S01]  /*cc20*/  FFMA.FTZ R3, R213, R51, R212 ;  /* 0x00000033d5037223 */ /* 0x000fe200000100d4 */
[----:B------:R-:W-:Y:S01]  /*cc30*/  LOP3.LUT R97, R6, R2, RZ, 0xc0, !PT ;  /* 0x0000000206617212 */ /* 0x000fe200078ec0ff */
[----:B------:R-:W-:Y:S01]  /*cc40*/  FFMA.FTZ R2, R201, R50, R251 ;  /* 0x00000032c9027223 */ /* 0x000fe200000100fb */
        /* <DEDUP_REMOVED lines=79> */
[----:B------:R-:W3:Y:S04]  /*d140*/  LDL.64 R212, [R1+0x30] ;  /* 0x0000300001d47983 */ /* 0x000ee80000100a00 */
[----:B------:R-:W4:Y:S04]  /*d150*/  LDL.64 R202, [R1+0x8] ;  /* 0x0000080001ca7983 */ /* 0x000f280000100a00 */
[----:B------:R-:W5:Y:S04]  /*d160*/  LDL R200, [R1+0x20] ;  /* 0x0000200001c87983 */ /* 0x000f680000100800 */
[----:B------:R-:W5:Y:S04]  /*d170*/  LDL R248, [R1+0x18] ;  /* 0x0000180001f87983 */ /* 0x000f680000100800 */
[----:B------:R-:W5:Y:S01]  /*d180*/  LDL R199, [R1+0x48] ;  /* 0x0000480001c77983 */ /* 0x000f620000100800 */
[----:B------:R-:W-:Y:S01]  /*d190*/  UIADD3 UR31, UR39, -0x3, URZ ;  /* 0xfffffffd271f7890 */ /* 0x000fe2000fffe03f */
[----:B------:R-:W-:-:S04]  /*d1a0*/  DEPBAR.LE SB0, 0x0 ;  /* 0x000080000000791a */ /* 0x000fc80000000000 */
[----:B------:R-:W-:-:S04]  /*d1b0*/  USHF.R.S32.HI UR4, URZ, 0x1f, UR31 ;  /* 0x0000001f3f047899 */ /* 0x000fc8000801141f */
[----:B------:R-:W-:Y:S02]  /*d1c0*/  UIMAD UR4, UR4, UR6, URZ ;  /* 0x00000006040472a4 */ /* 0x000fe4000f8e023f */
[----:B------:R-:W-:Y:S02]  /*d1d0*/  UIMAD.WIDE.U32 UR42, UR31, UR6, URZ ;  /* 0x000000061f2a72a5 */ /* 0x000fe4000f8e003f */
[----:B------:R-:W-:-:S04]  /*d1e0*/  UIMAD UR4, UR31, UR7, UR4 ;  /* 0x000000071f0472a4 */ /* 0x000fc8000f8e0204 */
[----:B------:R-:W-:Y:S01]  /*d1f0*/  UIADD3 UR4, UR43, UR4, URZ ;  /* 0x000000042b047290 */ /* 0x000fe2000fffe03f */
[----:B------:R-:W-:-:S05]  /*d200*/  IMAD.U32 R4, RZ, RZ, UR42 ;  /* 0x0000002aff047e24 */ /* 0x000fca000f8e00ff */
[----:B------:R-:W-:Y:S02]  /*d210*/  IMAD.U32 R3, RZ, RZ, UR4 ;  /* 0x00000004ff037e24 */ /* 0x000fe4000f8e00ff */
[----:B------:R-:W-:Y:S01]  /*d220*/  IMAD.U32 R5, RZ, RZ, UR43 ;  /* 0x0000002bff057e24 */ /* 0x000fe2000f8e00ff */
[----:B------:R-:W-:Y:S01]  /*d230*/  BAR.SYNC.DEFER_BLOCKING 0x0 ;  /* 0x0000000000007b1d */ /* 0x000fe20000010000 */
        /* <DEDUP_REMOVED lines=16> */
[----:B------:R-:W2:Y:S04]  /*d340*/  LDSM.16.M88.4 R12, [R221+0x6000] ;  /* 0x00600000dd0c783b */ /* 0x000ea80000000200 */
[----:B------:R-:W-:Y:S04]  /*d350*/  LDSM.16.M88.4 R24, [R221+0x6c00] ;  /* 0x006c0000dd18783b */ /* 0x000fe80000000200 */
[----:B------:R-:W-:Y:S04]  /*d360*/  LDSM.16.M88.4 R32, [R221+0x6400] ;  /* 0x00640000dd20783b */ /* 0x000fe80000000200 */
[----:B------:R-:W-:Y:S01]  /*d370*/  LDSM.16.M88.4 R28, [R221+0x6800] ;  /* 0x00680000dd1c783b */ /* 0x000fe20000000200 */
[----:B----4-:R-:W-:-:S02]  /*d380*/  IMAD.MOV.U32 R2, RZ, RZ, R202 ;  /* 0x000000ffff027224 */ /* 0x010fc400078e00ca */
[----:B------:R-:W-:Y:S01]  /*d390*/  IMAD.MOV.U32 R3, RZ, RZ, R203 ;  /* 0x000000ffff037224 */ /* 0x000fe200078e00cb */
[----:B------:R-:W-:Y:S04]  /*d3a0*/  LDSM.16.M88.4 R36, [R223+0x6c00] ;  /* 0x006c0000df24783b */ /* 0x000fe80000000200 */
[----:B-1----:R-:W1:Y:S01]  /*d3b0*/  LDSM.16.M88.4 R4, [R224+0x1000] ;  /* 0x00100000e004783b */ /* 0x002e620000000200 */
[----:B-----5:R-:W-:-:S03]  /*d3c0*/  IMAD.MOV.U32 R251, RZ, RZ, R200 ;  /* 0x000000fffffb7224 */ /* 0x020fc600078e00c8 */
[----:B------:R-:W-:Y:S04]  /*d3d0*/  LDSM.16.M88.4 R20, [R223+0x6000] ;  /* 0x00600000df14783b */ /* 0x000fe80000000200 */
[----:B------:R-:W-:Y:S04]  /*d3e0*/  LDSM.16.M88.4 R16, [R223+0x6400] ;  /* 0x00640000df10783b */ /* 0x000fe80000000200 */
[----:B------:R-:W-:Y:S01]  /*d3f0*/  LDSM.16.M88.4 R40, [R223+0x6800] ;  /* 0x00680000df28783b */ /* 0x000fe20000000200 */
[----:B------:R-:W-:-:S03]  /*d400*/  IMAD.MOV.U32 R0, RZ, RZ, R248 ;  /* 0x000000ffff007224 */ /* 0x000fc600078e00f8 */
[----:B------:R-:W-:Y:S01]  /*d410*/  LDSM.16.M88.4 R48, [R221+0x7000] ;  /* 0x00700000dd30783b */ /* 0x000fe20000000200 */
[----:B--2---:R-:W-:Y:S03]  /*d420*/  HMMA.16816.F32 R64, R8, R12, RZ ;  /* 0x0000000c0840723c */ /* 0x004fe600000018ff */
[----:B------:R-:W-:Y:S01]  /*d430*/  LDSM.16.M88.4 R44, [R221+0x7400] ;  /* 0x00740000dd2c783b */ /* 0x000fe20000000200 */
[----:B------:R-:W-:-:S03]  /*d440*/  UIADD3 UR4, UR39, -0x3, URZ ;  /* 0xfffffffd27047890 */ /* 0x000fc6000fffe03f */
[----:B------:R-:W0:Y:S01]  /*d450*/  LDGDEPBAR ;  /* 0x00000000000079af */ /* 0x000e220000000000 */
[----:B------:R-:W-:Y:S06]  /*d460*/  HMMA.16816.F32 R184, R8, R14, RZ ;  /* 0x0000000e08b8723c */ /* 0x000fec00000018ff */
[C---:B-1----:R-:W-:Y:S06]  /*d470*/  HMMA.16816.F32 R204, R4.reuse, R12, RZ ;  /* 0x0000000c04cc723c */ /* 0x042fec00000018ff */
[----:B------:R-:W-:Y:S01]  /*d480*/  HMMA.16816.F32 R200, R4, R14, RZ ;  /* 0x0000000e04c8723c */ /* 0x000fe200000018ff */
[----:B------:R-:W1:Y:S01]  /*d490*/  LDSM.16.M88.4 R12, [R225] ;  /* 0x00000000e10c783b */ /* 0x000e620000000200 */
[----:B------:R-:W-:-:S04]  /*d4a0*/  IMAD.MOV.U32 R248, RZ, RZ, R199 ;  /* 0x000000fffff87224 */ /* 0x000fc800078e00c7 */
[----:B------:R-:W-:Y:S06]  /*d4b0*/  HMMA.16816.F32 R52, R8, R24, RZ ;  /* 0x000000180834723c */ /* 0x000fec00000018ff */
[C---:B------:R-:W-:Y:S06]  /*d4c0*/  HMMA.16816.F32 R196, R4.reuse, R32, RZ ;  /* 0x0000002004c4723c */ /* 0x040fec00000018ff */
[C---:B------:R-:W-:Y:S06]  /*d4d0*/  HMMA.16816.F32 R192, R4.reuse, R28, RZ ;  /* 0x0000001c04c0723c */ /* 0x040fec00000018ff */
[C---:B------:R-:W-:Y:S06]  /*d4e0*/  HMMA.16816.F32 R188, R4.reuse, R24, RZ ;  /* 0x0000001804bc723c */ /* 0x040fec00000018ff */
[C---:B------:R-:W-:Y:S06]  /*d4f0*/  HMMA.16816.F32 R208, R4.reuse, R34, RZ ;  /* 0x0000002204d0723c */ /* 0x040fec00000018ff */
[C---:B------:R-:W-:Y:S06]  /*d500*/  HMMA.16816.F32 R216, R4.reuse, R30, RZ ;  /* 0x0000001e04d8723c */ /* 0x040fec00000018ff */
[----:B------:R-:W-:Y:S01]  /*d510*/  HMMA.16816.F32 R212, R4, R26, RZ ;  /* 0x0000001a04d4723c */ /* 0x000fe200000018ff */
[----:B------:R-:W2:Y:S05]  /*d520*/  LDSM.16.M88.4 R4, [R225+0x1000] ;  /* 0x00100000e104783b */ /* 0x000eaa0000000200 */
[C---:B------:R-:W-:Y:S06]  /*d530*/  HMMA.16816.F32 R60, R8.reuse, R32, RZ ;  /* 0x00000020083c723c */ /* 0x040fec00000018ff */
[C---:B------:R-:W-:Y:S01]  /*d540*/  HMMA.16816.F32 R180, R8.reuse, R34, RZ ;  /* 0x0000002208b4723c */ /* 0x040fe200000018ff */
[----:B------:R-:W-:Y:S05]  /*d550*/  LDSM.16.M88.4 R32, [R221+0x7800] ;  /* 0x00780000dd20783b */ /* 0x000fea0000000200 */
[C---:B------:R-:W-:Y:S06]  /*d560*/  HMMA.16816.F32 R56, R8.reuse, R28, RZ ;  /* 0x0000001c0838723c */ /* 0x040fec00000018ff */
[C---:B------:R-:W-:Y:S01]  /*d570*/  HMMA.16816.F32 R176, R8.reuse, R30, RZ ;  /* 0x0000001e08b0723c */ /* 0x040fe200000018ff */
[----:B------:R-:W-:Y:S05]  /*d580*/  LDSM.16.M88.4 R28, [R221+0x7c00] ;  /* 0x007c0000dd1c783b */ /* 0x000fea0000000200 */
[----:B------:R-:W-:Y:S01]  /*d590*/  HMMA.16816.F32 R100, R8, R26, RZ ;  /* 0x0000001a0864723c */ /* 0x000fe200000018ff */
[----:B------:R-:W3:Y:S05]  /*d5a0*/  LDSM.16.M88.4 R8, [R224+0x2000] ;  /* 0x00200000e008783b */ /* 0x000eea0000000200 */
        /* <DEDUP_REMOVED lines=8> */
[----:B------:R-:W1:Y:S01]  /*d630*/  LDSM.16.M88.4 R12, [R224+0x3000] ;  /* 0x00300000e00c783b */ /* 0x000e620000000200 */
[----:B------:R-:W-:-:S04]  /*d640*/  IMAD.MOV.U32 R179, RZ, RZ, R236 ;  /* 0x000000ffffb37224 */ /* 0x000fc800078e00ec */
[C---:B--2---:R-:W-:Y:S06]  /*d650*/  HMMA.16816.F32 R244, R4.reuse, R40, R192 ;  /* 0x0000002804f4723c */ /* 0x044fec00000018c0 */
[----:B------:R-:W-:Y:S01]  /*d660*/  HMMA.16816.F32 R184, R4, R18, R208 ;  /* 0x0000001204b8723c */ /* 0x000fe200000018d0 */
[----:B------:R-:W-:Y:S02]  /*d670*/  IMAD.MOV.U32 R40, RZ, RZ, R251 ;  /* 0x000000ffff287224 */ /* 0x000fe400078e00fb */
[----:B------:R-:W-:-:S03]  /*d680*/  IMAD.MOV.U32 R41, RZ, RZ, R248 ;  /* 0x000000ffff297224 */ /* 0x000fc600078e00f8 */
[----:B------:R-:W-:Y:S01]  /*d690*/  HMMA.16816.F32 R236, R4, R20, R204 ;  /* 0x0000001404ec723c */ /* 0x000fe200000018cc */
[----:B------:R-:W-:-:S05]  /*d6a0*/  IMAD.MOV.U32 R211, RZ, RZ, R179 ;  /* 0x000000ffffd37224 */ /* 0x000fca00078e00b3 */
        /* <DEDUP_REMOVED lines=9> */
[C---:B---3--:R-:W-:Y:S03]  /*d740*/  HMMA.16816.F32 R176, R8.reuse, R28, R24 ;  /* 0x0000001c08b0723c */ /* 0x048fe60000001818 */
[----:B------:R-:W2:Y:S03]  /*d750*/  LDSM.16.M88.4 R24, [R223+0x7000] ;  /* 0x00700000df18783b */ /* 0x000ea60000000200 */
        /* <DEDUP_REMOVED lines=11> */
[----:B------:R-:W-:Y:S01]  /*d810*/  HMMA.16816.F32 R44, R12, R46, R184 ;  /* 0x0000002e0c2c723c */ /* 0x000fe200000018b8 */
[----:B------:R-:W-:-:S05]  /*d820*/  IMAD.MOV.U32 R242, RZ, RZ, R40 ;  /* 0x000000fffff27224 */ /* 0x000fca00078e0028 */
[----:B------:R-:W-:Y:S01]  /*d830*/  HMMA.16816.F32 R100, R12, R34, R192 ;  /* 0x000000220c64723c */ /* 0x000fe200000018c0 */
[----:B------:R-:W-:-:S05]  /*d840*/  IMAD.MOV.U32 R240, RZ, RZ, R41 ;  /* 0x000000fffff07224 */ /* 0x000fca00078e0029 */
[C---:B--2---:R-:W-:Y:S06]  /*d850*/  HMMA.16816.F32 R192, R4.reuse, R24, R200 ;  /* 0x0000001804c0723c */ /* 0x044fec00000018c8 */
[C---:B------:R-:W-:Y:S06]  /*d860*/  HMMA.16816.F32 R200, R4.reuse, R16, R196 ;  /* 0x0000001004c8723c */ /* 0x040fec00000018c4 */
[----:B------:R-:W-:Y:S06]  /*d870*/  HMMA.16816.F32 R196, R4, R20, R188 ;  /* 0x0000001404c4723c */ /* 0x000fec00000018bc */
[----:B------:R-:W-:Y:S06]  /*d880*/  HMMA.16816.F32 R184, R12, R30, R204 ;  /* 0x0000001e0cb8723c */ /* 0x000fec00000018cc */
[----:B------:R-:W-:Y:S06]  /*d890*/  HMMA.16816.F32 R188, R4, R22, R60 ;  /* 0x0000001604bc723c */ /* 0x000fec000000183c */
[----:B------:R-:W-:Y:S01]  /*d8a0*/  HMMA.16816.F32 R40, R12, R32, R244 ;  /* 0x000000200c28723c */ /* 0x000fe200000018f4 */
[----:B------:R-:W-:Y:S05]  /*d8b0*/  LDSM.16.M88.4 R32, [R221+0x8000] ;  /* 0x00800000dd20783b */ /* 0x000fea0000000200 */
[C---:B------:R-:W-:Y:S06]  /*d8c0*/  HMMA.16816.F32 R204, R4.reuse, R26, R172 ;  /* 0x0000001a04cc723c */ /* 0x040fec00000018ac */
[C---:B------:R-:W-:Y:S06]  /*d8d0*/  HMMA.16816.F32 R104, R4.reuse, R18, R104 ;  /* 0x000000120468723c */ /* 0x040fec0000001868 */
[C---:B------:R-:W-:Y:S06]  /*d8e0*/  HMMA.16816.F32 R176, R4.reuse, R36, R176 ;  /* 0x0000002404b0723c */ /* 0x040fec00000018b0 */
[----:B------:R-:W-:Y:S01]  /*d8f0*/  HMMA.16816.F32 R60, R4, R38, R56 ;  /* 0x00000026043c723c */ /* 0x000fe20000001838 */
[----:B------:R-:W1:Y:S05]  /*d900*/  LDSM.16.M88.4 R4, [R224+0x4000] ;  /* 0x00400000e004783b */ /* 0x000e6a0000000200 */
[----:B------:R-:W-:Y:S01]  /*d910*/  HMMA.16816.F32 R180, R12, R28, R248 ;  /* 0x0000001c0cb4723c */ /* 0x000fe200000018f8 */
[----:B------:R-:W-:Y:S05]  /*d920*/  LDSM.16.M88.4 R12, [R225+0x4000] ;  /* 0x00400000e10c783b */ /* 0x000fea0000000200 */
[C---:B---3--:R-:W-:Y:S06]  /*d930*/  HMMA.16816.F32 R52, R8.reuse, R24, R52 ;  /* 0x000000180834723c */ /* 0x048fec0000001834 */
[----:B------:R-:W-:Y:S01]  /*d940*/  HMMA.16816.F32 R64, R8, R26, R64 ;  /* 0x0000001a0840723c */ /* 0x000fe20000001840 */
[----:B------:R-:W-:Y:S01]  /*d950*/  LDSM.16.M88.4 R24, [R223+0x8000] ;  /* 0x00800000df18783b */ /* 0x000fe20000000200 */
[----:B------:R-:W-:-:S03]  /*d960*/  IMAD.MOV.U32 R243, RZ, RZ, R211 ;  /* 0x000000fffff37224 */ /* 0x000fc600078e00d3 */
[----:B------:R-:W-:Y:S01]  /*d970*/  LDSM.16.M88.4 R28, [R221+0x8400] ;  /* 0x00840000dd1c783b */ /* 0x000fe20000000200 */
[C---:B------:R-:W-:Y:S06]  /*d980*/  HMMA.16816.F32 R48, R8.reuse, R16, R48 ;  /* 0x000000100830723c */ /* 0x040fec0000001830 */
[C---:B------:R-:W-:Y:S01]  /*d990*/  HMMA.16816.F32 R172, R8.reuse, R18, R44 ;  /* 0x0000001208ac723c */ /* 0x040fe2000000182c */
[----:B------:R-:W2:Y:S04]  /*d9a0*/  LDSM.16.M88.4 R16, [R224+0x5000] ;  /* 0x00500000e010783b */ /* 0x000ea80000000200 */
[----:B------:R-:W3:Y:S01]  /*d9b0*/  LDSM.16.M88.4 R44, [R221+0x8c00] ;  /* 0x008c0000dd2c783b */ /* 0x000ee20000000200 */
[C---:B------:R-:W-:Y:S03]  /*d9c0*/  HMMA.16816.F32 R208, R8.reuse, R20, R40 ;  /* 0x0000001408d0723c */ /* 0x040fe60000001828 */
[----:B------:R-:W4:Y:S03]  /*d9d0*/  LDSM.16.M88.4 R40, [R221+0x8800] ;  /* 0x00880000dd28783b */ /* 0x000f260000000200 */
[C---:B------:R-:W-:Y:S01]  /*d9e0*/  HMMA.16816.F32 R212, R8.reuse, R22, R100 ;  /* 0x0000001608d4723c */ /* 0x040fe20000001864 */
[----:B------:R-:W5:Y:S05]  /*d9f0*/  S2R R247, SR_TID.X ;  /* 0x0000000000f77919 */ /* 0x000f6a0000002100 */
[C---:B------:R-:W-:Y:S06]  /*da00*/  HMMA.16816.F32 R216, R8.reuse, R36, R180 ;  /* 0x0000002408d8723c */ /* 0x040fec00000018b4 */
[----:B------:R-:W-:Y:S01]  /*da10*/  HMMA.16816.F32 R236, R8, R38, R184 ;  /* 0x0000002608ec723c */ /* 0x000fe200000018b8 */
[----:B------:R-:W4:Y:S05]  /*da20*/  LDSM.16.M88.4 R8, [R225+0x5000] ;  /* 0x00500000e108783b */ /* 0x000f2a0000000200 */
[-C--:B-1----:R-:W-:Y:S06]  /*da30*/  HMMA.16816.F32 R20, R4, R32.reuse, R192 ;  /* 0x000000200414723c */ /* 0x082fec00000018c0 */
[----:B--2---:R-:W-:Y:S06]  /*da40*/  HMMA.16816.F32 R36, R16, R32, R52 ;  /* 0x000000201024723c */ /* 0x004fec0000001834 */
[----:B------:R-:W-:Y:S01]  /*da50*/  HMMA.16816.F32 R56, R4, R34, R204 ;  /* 0x000000220438723c */ /* 0x000fe200000018cc */
[----:B-----5:R-:W-:-:S05]  /*da60*/  IMAD.SHL.U32 R247, R247, 0x2, RZ ;  /* 0x00000002f7f77824 */ /* 0x020fca00078e00ff */
[----:B------:R-:W-:Y:S06]  /*da70*/  HMMA.16816.F32 R32, R16, R34, R64 ;  /* 0x000000221020723c */ /* 0x000fec0000001840 */
[----:B------:R-:W-:Y:S01]  /*da80*/  HMMA.16816.F32 R52, R12, R24, R20 ;  /* 0x000000180c34723c */ /* 0x000fe20000001814 */
[----:B------:R-:W-:Y:S01]  /*da90*/  IMAD.MOV.U32 R241, RZ, RZ, R0 ;  /* 0x000000fffff17224 */ /* 0x000fe200078e0000 */
[----:B------:R-:W-:Y:S01]  /*daa0*/  LOP3.LUT R247, R247, 0x6, RZ, 0xc0, !PT ;  /* 0x00000006f7f77812 */ /* 0x000fe200078ec0ff */
[----:B------:R-:W-:Y:S01]  /*dab0*/  IMAD.U32 R0, RZ, RZ, UR31 ;  /* 0x0000001fff007e24 */ /* 0x000fe2000f8e00ff */
[----:B------:R-:W1:Y:S02]  /*dac0*/  LDSM.16.M88.4 R20, [R223+0x8400] ;  /* 0x00840000df14783b */ /* 0x000e640000000200 */
[----:B---3--:R-:W-:Y:S01]  /*dad0*/  HMMA.16816.F32 R184, R4, R44, R176 ;  /* 0x0000002c04b8723c */ /* 0x008fe200000018b0 */
[----:B------:R-:W-:-:S05]  /*dae0*/  IMAD R0, R0, 0x40, R247 ;  /* 0x0000004000007824 */ /* 0x000fca00078e02f7 */
[C---:B------:R-:W-:Y:S06]  /*daf0*/  HMMA.16816.F32 R100, R4.reuse, R28, R200 ;  /* 0x0000001c0464723c */ /* 0x040fec00000018c8 */
[C---:B------:R-:W-:Y:S06]  /*db00*/  HMMA.16816.F32 R104, R4.reuse, R30, R104 ;  /* 0x0000001e0468723c */ /* 0x040fec0000001868 */
[C---:B----4-:R-:W-:Y:S06]  /*db10*/  HMMA.16816.F32 R180, R4.reuse, R40, R196 ;  /* 0x0000002804b4723c */ /* 0x050fec00000018c4 */
[C---:B------:R-:W-:Y:S06]  /*db20*/  HMMA.16816.F32 R188, R4.reuse, R42, R188 ;  /* 0x0000002a04bc723c */ /* 0x040fec00000018bc */
[----:B------:R-:W-:Y:S06]  /*db30*/  HMMA.16816.F32 R176, R4, R46, R60 ;  /* 0x0000002e04b0723c */ /* 0x000fec000000183c */
[----:B------:R-:W-:Y:S01]  /*db40*/  HMMA.16816.F32 R4, R8, R24, R36 ;  /* 0x000000180804723c */ /* 0x000fe20000001824 */
[----:B------:R-:W-:Y:S01]  /*db50*/  ISETP.GE.AND P3, PT, R0, R233, PT ;  /* 0x000000e90000720c */ /* 0x000fe20003f66270 */
[----:B------:R-:W-:-:S02]  /*db60*/  IMAD.MOV.U32 R250, RZ, RZ, R2 ;  /* 0x000000fffffa7224 */ /* 0x000fc400078e0002 */
[C---:B------:R-:W-:Y:S01]  /*db70*/  VIADD R2, R0.reuse, 0x1 ;  /* 0x0000000100027836 */ /* 0x040fe20000000000 */
[C---:B------:R-:W-:Y:S01]  /*db80*/  ISETP.LT.OR P3, PT, R0.reuse, R227, P3 ;  /* 0x000000e30000720c */ /* 0x040fe20001f61670 */
[----:B------:R-:W-:Y:S01]  /*db90*/  HMMA.16816.F32 R60, R16, R28, R48 ;  /* 0x0000001c103c723c */ /* 0x000fe20000001830 */
[-C--:B------:R-:W-:Y:S02]  /*dba0*/  ISETP.GE.AND P2, PT, R0, R232.reuse, PT ;  /* 0x000000e80000720c */ /* 0x080fe40003f46270 */
[----:B------:R-:W-:-:S03]  /*dbb0*/  ISETP.GE.AND P1, PT, R2, R232, PT ;  /* 0x000000e80200720c */ /* 0x000fc60003f26270 */
[----:B------:R-:W-:Y:S01]  /*dbc0*/  HMMA.16816.F32 R48, R8, R26, R32 ;  /* 0x0000001a0830723c */ /* 0x000fe20000001820 */
[----:B------:R-:W-:-:S05]  /*dbd0*/  ISETP.GE.AND P4, PT, R2, R230, PT ;  /* 0x000000e60200720c */ /* 0x000fca0003f86270 */
[----:B------:R-:W-:Y:S01]  /*dbe0*/  HMMA.16816.F32 R32, R12, R26, R56 ;  /* 0x0000001a0c20723c */ /* 0x000fe20000001838 */
[----:B------:R-:W-:-:S06]  /*dbf0*/  ISETP.LT.OR P1, PT, R2, R229, P1 ;  /* 0x000000e50200720c */ /* 0x000fcc0000f21670 */
[----:B------:R-:W-:Y:S02]  /*dc00*/  FSEL R59, R52, -INF , !P3 ;  /* 0xff800000343b7808 */ /* 0x000fe40005800000 */
[----:B------:R-:W-:Y:S02]  /*dc10*/  ISETP.GE.AND P3, PT, R0, R230, PT ;  /* 0x000000e60000720c */ /* 0x000fe40003f66270 */
[-C--:B------:R-:W-:Y:S02]  /*dc20*/  ISETP.LT.OR P4, PT, R2, R228.reuse, P4 ;  /* 0x000000e40200720c */ /* 0x080fe40002781670 */
[C---:B------:R-:W-:Y:S02]  /*dc30*/  ISETP.LT.OR P2, PT, R0.reuse, R229, P2 ;  /* 0x000000e50000720c */ /* 0x040fe40001741670 */
[----:B------:R-:W-:Y:S01]  /*dc40*/  ISETP.LT.OR P3, PT, R0, R228, P3 ;  /* 0x000000e40000720c */ /* 0x000fe20001f61670 */
[----:B------:R-:W-:Y:S01]  /*dc50*/  HMMA.16816.F32 R28, R16, R30, R172 ;  /* 0x0000001e101c723c */ /* 0x000fe200000018ac */
[----:B------:R-:W-:-:S02]  /*dc60*/  ISETP.GE.AND P6, PT, R2, R233, PT ;  /* 0x000000e90200720c */ /* 0x000fc40003fc6270 */
[-C--:B------:R-:W-:Y:S02]  /*dc70*/  ISETP.GE.AND P5, PT, R2, R231.reuse, PT ;  /* 0x000000e70200720c */ /* 0x080fe40003fa6270 */
[----:B------:R-:W-:Y:S02]  /*dc80*/  ISETP.GE.AND P0, PT, R0, R231, PT ;  /* 0x000000e70000720c */ /* 0x000fe40003f06270 */
[----:B------:R-:W-:Y:S02]  /*dc90*/  FSEL R66, R4, -INF , !P2 ;  /* 0xff80000004427808 */ /* 0x000fe40005000000 */
[----:B------:R-:W-:Y:S02]  /*dca0*/  FSEL R192, R6, -INF , !P3 ;  /* 0xff80000006c07808 */ /* 0x000fe40005800000 */
[----:B------:R-:W-:Y:S02]  /*dcb0*/  FSEL R193, R5, -INF , !P1 ;  /* 0xff80000005c17808 */ /* 0x000fe40004800000 */
[----:B------:R-:W-:-:S02]  /*dcc0*/  FSEL R172, R7, -INF , !P4 ;  /* 0xff80000007ac7808 */ /* 0x000fc40006000000 */
[----:B------:R-:W2:Y:S01]  /*dcd0*/  LDSM.16.M88.4 R4, [R223+0x8800] ;  /* 0x00880000df04783b */ /* 0x000ea20000000200 */
[C---:B------:R-:W-:Y:S02]  /*dce0*/  ISETP.LT.OR P6, PT, R2.reuse, R227, P6 ;  /* 0x000000e30200720c */ /* 0x040fe400037c1670 */
[-C--:B------:R-:W-:Y:S01]  /*dcf0*/  ISETP.LT.OR P5, PT, R2, R226.reuse, P5 ;  /* 0x000000e20200720c */ /* 0x080fe20002fa1670 */
[C---:B------:R-:W-:Y:S01]  /*dd00*/  VIADD R2, R0.reuse, 0x8 ;  /* 0x0000000800027836 */ /* 0x040fe20000000000 */
[----:B------:R-:W-:-:S04]  /*dd10*/  ISETP.LT.OR P0, PT, R0, R226, P0 ;  /* 0x000000e20000720c */ /* 0x000fc80000701670 */
[----:B------:R-:W-:Y:S02]  /*dd20*/  FSEL R64, R54, -INF , !P0 ;  /* 0xff80000036407808 */ /* 0x000fe40004000000 */
[----:B------:R-:W-:Y:S01]  /*dd30*/  ISETP.GE.AND P0, PT, R2, R233, PT ;  /* 0x000000e90200720c */ /* 0x000fe20003f06270 */
[----:B------:R-:W-:Y:S02]  /*dd40*/  IMAD.MOV.U32 R251, RZ, RZ, R3 ;  /* 0x000000fffffb7224 */ /* 0x000fe400078e0003 */
[----:B------:R-:W-:Y:S01]  /*dd50*/  VIADD R3, R0, 0x9 ;  /* 0x0000000900037836 */ /* 0x000fe20000000000 */
[C---:B------:R-:W-:Y:S01]  /*dd60*/  ISETP.LT.OR P0, PT, R2.reuse, R227, P0 ;  /* 0x000000e30200720c */ /* 0x040fe20000701670 */
[----:B-1----:R-:W-:Y:S01]  /*dd70*/  HMMA.16816.F32 R36, R12, R20, R100 ;  /* 0x000000140c24723c */ /* 0x002fe20000001864 */
[----:B------:R-:W-:Y:S02]  /*dd80*/  ISETP.GE.AND P3, PT, R2, R232, PT ;  /* 0x000000e80200720c */ /* 0x000fe40003f66270 */
[----:B------:R-:W-:-:S02]  /*dd90*/  FSEL R58, R32, -INF , !P0 ;  /* 0xff800000203a7808 */ /* 0x000fc40004000000 */
[C---:B------:R-:W-:Y:S02]  /*dda0*/  ISETP.GE.AND P1, PT, R2.reuse, R230, PT ;  /* 0x000000e60200720c */ /* 0x040fe40003f26270 */
[C---:B------:R-:W-:Y:S02]  /*ddb0*/  ISETP.GE.AND P4, PT, R3.reuse, R232, PT ;  /* 0x000000e80300720c */ /* 0x040fe40003f86270 */
[----:B------:R-:W-:Y:S01]  /*ddc0*/  ISETP.GE.AND P0, PT, R3, R230, PT ;  /* 0x000000e60300720c */ /* 0x000fe20003f06270 */
[----:B------:R-:W-:Y:S01]  /*ddd0*/  HMMA.16816.F32 R24, R8, R20, R60 ;  /* 0x000000140818723c */ /* 0x000fe2000000183c */
[C---:B------:R-:W-:Y:S02]  /*dde0*/  ISETP.LT.OR P3, PT, R2.reuse, R229, P3 ;  /* 0x000000e50200720c */ /* 0x040fe40001f61670 */
[----:B------:R-:W-:Y:S02]  /*ddf0*/  ISETP.LT.OR P1, PT, R2, R228, P1 ;  /* 0x000000e40200720c */ /* 0x000fe40000f21670 */
[----:B------:R-:W-:-:S02]  /*de00*/  FSEL R57, R53, -INF , !P6 ;  /* 0xff80000035397808 */ /* 0x000fc40007000000 */
[----:B------:R-:W-:Y:S02]  /*de10*/  FSEL R65, R55, -INF , !P5 ;  /* 0xff80000037417808 */ /* 0x000fe40006800000 */
[C---:B------:R-:W-:Y:S02]  /*de20*/  ISETP.LT.OR P4, PT, R3.reuse, R229, P4 ;  /* 0x000000e50300720c */ /* 0x040fe40002781670 */
[C---:B------:R-:W-:Y:S02]  /*de30*/  ISETP.LT.OR P0, PT, R3.reuse, R228, P0 ;  /* 0x000000e40300720c */ /* 0x040fe40000701670 */
[----:B------:R-:W-:Y:S02]  /*de40*/  ISETP.GE.AND P2, PT, R2, R231, PT ;  /* 0x000000e70200720c */ /* 0x000fe40003f46270 */
[C---:B------:R-:W-:Y:S02]  /*de50*/  ISETP.GE.AND P6, PT, R3.reuse, R233, PT ;  /* 0x000000e90300720c */ /* 0x040fe40003fc6270 */
[----:B------:R-:W-:Y:S01]  /*de60*/  ISETP.GE.AND P5, PT, R3, R231, PT ;  /* 0x000000e70300720c */ /* 0x000fe20003fa6270 */
[----:B------:R-:W-:Y:S01]  /*de70*/  HMMA.16816.F32 R52, R16, R40, R208 ;  /* 0x000000281034723c */ /* 0x000fe200000018d0 */
[----:B------:R-:W-:-:S02]  /*de80*/  FSEL R62, R48, -INF , !P3 ;  /* 0xff800000303e7808 */ /* 0x000fc40005800000 */
[----:B------:R-:W-:Y:S02]  /*de90*/  FSEL R100, R50, -INF , !P1 ;  /* 0xff80000032647808 */ /* 0x000fe40004800000 */
[----:B------:R-:W-:Y:S02]  /*dea0*/  FSEL R63, R49, -INF , !P4 ;  /* 0xff800000313f7808 */ /* 0x000fe40006000000 */
[----:B------:R-:W-:Y:S02]  /*deb0*/  FSEL R67, R51, -INF , !P0 ;  /* 0xff80000033437808 */ /* 0x000fe40004000000 */
[-C--:B------:R-:W-:Y:S01]  /*dec0*/  ISETP.LT.OR P2, PT, R2, R226.reuse, P2 ;  /* 0x000000e20200720c */ /* 0x080fe20001741670 */
[----:B------:R-:W-:Y:S01]  /*ded0*/  HMMA.16816.F32 R48, R12, R22, R104 ;  /* 0x000000160c30723c */ /* 0x000fe20000001868 */
[C---:B------:R-:W-:Y:S01]  /*dee0*/  ISETP.LT.OR P6, PT, R3.reuse, R227, P6 ;  /* 0x000000e30300720c */ /* 0x040fe200037c1670 */
[C---:B------:R-:W-:Y:S01]  /*def0*/  VIADD R2, R0.reuse, 0x10 ;  /* 0x0000001000027836 */ /* 0x040fe20000000000 */
[----:B------:R-:W-:Y:S01]  /*df00*/  ISETP.LT.OR P5, PT, R3, R226, P5 ;  /* 0x000000e20300720c */ /* 0x000fe20002fa1670 */
[----:B------:R-:W-:Y:S01]  /*df10*/  VIADD R3, R0, 0x11 ;  /* 0x0000001100037836 */ /* 0x000fe20000000000 */
[----:B------:R-:W-:-:S02]  /*df20*/  FSEL R61, R34, -INF , !P2 ;  /* 0xff800000223d7808 */ /* 0x000fc40005000000 */
[----:B------:R-:W-:Y:S02]  /*df30*/  FSEL R56, R33, -INF , !P6 ;  /* 0xff80000021387808 */ /* 0x000fe40007000000 */
[C---:B------:R-:W-:Y:S02]  /*df40*/  ISETP.GE.AND P2, PT, R2.reuse, R233, PT ;  /* 0x000000e90200720c */ /* 0x040fe40003f46270 */
[C---:B------:R-:W-:Y:S02]  /*df50*/  ISETP.GE.AND P3, PT, R2.reuse, R231, PT ;  /* 0x000000e70200720c */ /* 0x040fe40003f66270 */
[C---:B------:R-:W-:Y:S02]  /*df60*/  ISETP.GE.AND P1, PT, R2.reuse, R232, PT ;  /* 0x000000e80200720c */ /* 0x040fe40003f26270 */
[----:B------:R-:W-:Y:S02]  /*df70*/  ISETP.GE.AND P4, PT, R2, R230, PT ;  /* 0x000000e60200720c */ /* 0x000fe40003f86270 */
[----:B------:R-:W-:-:S02]  /*df80*/  ISETP.GE.AND P0, PT, R3, R233, PT ;  /* 0x000000e90300720c */ /* 0x000fc40003f06270 */
[C---:B------:R-:W-:Y:S01]  /*df90*/  ISETP.GE.AND P6, PT, R3.reuse, R231, PT ;  /* 0x000000e70300720c */ /* 0x040fe20003fc6270 */
[----:B------:R-:W-:Y:S01]  /*dfa0*/  HMMA.16816.F32 R28, R8, R22, R28 ;  /* 0x00000016081c723c */ /* 0x000fe2000000181c */
[C---:B------:R-:W-:Y:S01]  /*dfb0*/  ISETP.LT.OR P2, PT, R2.reuse, R227, P2 ;  /* 0x000000e30200720c */ /* 0x040fe20001741670 */
[----:B------:R-:W1:Y:S01]  /*dfc0*/  LDSM.16.M88.4 R20, [R223+0x8c00] ;  /* 0x008c0000df14783b */ /* 0x000e620000000200 */
[C---:B------:R-:W-:Y:S01]  /*dfd0*/  ISETP.LT.OR P3, PT, R2.reuse, R226, P3 ;  /* 0x000000e20200720c */ /* 0x040fe20001f61670 */
[----:B------:R-:W-:Y:S01]  /*dfe0*/  IMAD.MOV.U32 R246, RZ, RZ, R243 ;  /* 0x000000fffff67224 */ /* 0x000fe200078e00f3 */
[C---:B------:R-:W-:Y:S01]  /*dff0*/  ISETP.LT.OR P1, PT, R2.reuse, R229, P1 ;  /* 0x000000e50200720c */ /* 0x040fe20000f21670 */
[----:B------:R-:W-:Y:S01]  /*e000*/  HMMA.16816.F32 R40, R16, R42, R212 ;  /* 0x0000002a1028723c */ /* 0x000fe200000018d4 */
[----:B------:R-:W-:Y:S01]  /*e010*/  ISETP.LT.OR P4, PT, R2, R228, P4 ;  /* 0x000000e40200720c */ /* 0x000fe20002781670 */
[----:B------:R-:W-:Y:S01]  /*e020*/  VIADD R2, R0, 0x18 ;  /* 0x0000001800027836 */ /* 0x000fe20000000000 */
[C---:B------:R-:W-:Y:S01]  /*e030*/  ISETP.LT.OR P0, PT, R3.reuse, R227, P0 ;  /* 0x000000e30300720c */ /* 0x040fe20000701670 */
[----:B------:R-:W-:Y:S01]  /*e040*/  IMAD.MOV.U32 R247, RZ, RZ, R242 ;  /* 0x000000fffff77224 */ /* 0x000fe200078e00f2 */
[----:B------:R-:W-:Y:S01]  /*e050*/  ISETP.LT.OR P6, PT, R3, R226, P6 ;  /* 0x000000e20300720c */ /* 0x000fe200037c1670 */
[----:B------:R-:W-:Y:S01]  /*e060*/  IMAD.MOV.U32 R202, RZ, RZ, R240 ;  /* 0x000000ffffca7224 */ /* 0x000fe200078e00f0 */
[----:B------:R-:W-:Y:S01]  /*e070*/  FSEL R60, R35, -INF , !P5 ;  /* 0xff800000233c7808 */ /* 0x000fe20006800000 */
[----:B------:R-:W-:Y:S01]  /*e080*/  UISETP.GT.AND UP0, UPT, UR4, UR24, UPT ;  /* 0x000000180400728c */ /* 0x000fe2000bf04270 */
[----:B------:R-:W-:Y:S01]  /*e090*/  FSEL R205, R36, -INF , !P2 ;  /* 0xff80000024cd7808 */ /* 0x000fe20005000000 */
[----:B------:R-:W-:Y:S01]  /*e0a0*/  USHF.L.U32 UR6, UR31, 0x1, URZ ;  /* 0x000000011f067899 */ /* 0x000fe2000800063f */
[----:B------:R-:W-:Y:S01]  /*e0b0*/  FSEL R207, R38, -INF , !P3 ;  /* 0xff80000026cf7808 */ /* 0x000fe20005800000 */
[----:B------:R-:W-:-:S04]  /*e0c0*/  DEPBAR.LE SB0, 0x0 ;  /* 0x000080000000791a */ /* 0x000fc80000000000 */
[----:B------:R-:W-:Y:S02]  /*e0d0*/  FSEL R204, R37, -INF , !P0 ;  /* 0xff80000025cc7808 */ /* 0x000fe40004000000 */
[----:B------:R-:W-:Y:S02]  /*e0e0*/  FSEL R206, R39, -INF , !P6 ;  /* 0xff80000027ce7808 */ /* 0x000fe40007000000 */
[C---:B------:R-:W-:Y:S01]  /*e0f0*/  ISETP.GE.AND P5, PT, R3.reuse, R232, PT ;  /* 0x000000e80300720c */ /* 0x040fe20003fa6270 */
[----:B--2---:R-:W-:Y:S01]  /*e100*/  HMMA.16816.F32 R36, R12, R4, R180 ;  /* 0x000000040c24723c */ /* 0x004fe200000018b4 */
[C---:B------:R-:W-:Y:S02]  /*e110*/  ISETP.GE.AND P2, PT, R3.reuse, R230, PT ;  /* 0x000000e60300720c */ /* 0x040fe40003f46270 */
[----:B------:R-:W-:Y:S02]  /*e120*/  ISETP.GE.AND P3, PT, R2, R233, PT ;  /* 0x000000e90200720c */ /* 0x000fe40003f66270 */
[----:B------:R-:W-:-:S02]  /*e130*/  ISETP.LT.OR P5, PT, R3, R229, P5 ;  /* 0x000000e50300720c */ /* 0x000fc40002fa1670 */
[----:B------:R-:W-:Y:S01]  /*e140*/  ISETP.LT.OR P2, PT, R3, R228, P2 ;  /* 0x000000e40300720c */ /* 0x000fe20001741670 */
[----:B------:R-:W-:Y:S01]  /*e150*/  VIADD R3, R0, 0x19 ;  /* 0x0000001900037836 */ /* 0x000fe20000000000 */
[----:B------:R-:W-:Y:S02]  /*e160*/  FSEL R195, R24, -INF , !P1 ;  /* 0xff80000018c37808 */ /* 0x000fe40004800000 */
[----:B------:R-:W-:Y:S02]  /*e170*/  FSEL R196, R26, -INF , !P4 ;  /* 0xff8000001ac47808 */ /* 0x000fe40006000000 */
[C---:B------:R-:W-:Y:S02]  /*e180*/  ISETP.LT.OR P3, PT, R2.reuse, R227, P3 ;  /* 0x000000e30200720c */ /* 0x040fe40001f61670 */
[C---:B------:R-:W-:Y:S02]  /*e190*/  ISETP.GE.AND P1, PT, R2.reuse, R231, PT ;  /* 0x000000e70200720c */ /* 0x040fe40003f26270 */
[----:B------:R-:W-:-:S02]  /*e1a0*/  ISETP.GE.AND P4, PT, R2, R232, PT ;  /* 0x000000e80200720c */ /* 0x000fc40003f86270 */
[----:B------:R-:W-:Y:S01]  /*e1b0*/  ISETP.GE.AND P0, PT, R2, R230, PT ;  /* 0x000000e60200720c */ /* 0x000fe20003f06270 */
[----:B------:R-:W-:Y:S01]  /*e1c0*/  HMMA.16816.F32 R32, R8, R4, R52 ;  /* 0x000000040820723c */ /* 0x000fe20000001834 */
[----:B------:R-:W-:Y:S02]  /*e1d0*/  FSEL R197, R27, -INF , !P2 ;  /* 0xff8000001bc57808 */ /* 0x000fe40005000000 */
[----:B------:R-:W-:Y:S02]  /*e1e0*/  FSEL R199, R48, -INF , !P3 ;  /* 0xff80000030c77808 */ /* 0x000fe40005800000 */
[C---:B------:R-:W-:Y:S02]  /*e1f0*/  ISETP.LT.OR P1, PT, R2.reuse, R226, P1 ;  /* 0x000000e20200720c */ /* 0x040fe40000f21670 */
[C---:B------:R-:W-:Y:S02]  /*e200*/  ISETP.LT.OR P4, PT, R2.reuse, R229, P4 ;  /* 0x000000e50200720c */ /* 0x040fe40002781670 */
[----:B------:R-:W-:Y:S01]  /*e210*/  ISETP.LT.OR P0, PT, R2, R228, P0 ;  /* 0x000000e40200720c */ /* 0x000fe20000701670 */
[----:B------:R-:W-:Y:S01]  /*e220*/  VIADD R2, R0, 0x20 ;  /* 0x0000002000027836 */ /* 0x000fe20000000000 */
[----:B------:R-:W-:-:S02]  /*e230*/  ISETP.GE.AND P2, PT, R3, R232, PT ;  /* 0x000000e80300720c */ /* 0x000fc40003f46270 */
[----:B------:R-:W-:Y:S02]  /*e240*/  ISETP.GE.AND P3, PT, R3, R230, PT ;  /* 0x000000e60300720c */ /* 0x000fe40003f66270 */
[----:B------:R-:W-:Y:S02]  /*e250*/  FSEL R194, R25, -INF , !P5 ;  /* 0xff80000019c27808 */ /* 0x000fe40006800000 */
[C---:B------:R-:W-:Y:S01]  /*e260*/  ISETP.LT.OR P2, PT, R3.reuse, R229, P2 ;  /* 0x000000e50300720c */ /* 0x040fe20001741670 */
[----:B------:R-:W-:Y:S01]  /*e270*/  HMMA.16816.F32 R24, R16, R44, R216 ;  /* 0x0000002c1018723c */ /* 0x000fe200000018d8 */
[C---:B------:R-:W-:Y:S02]  /*e280*/  ISETP.LT.OR P3, PT, R3.reuse, R228, P3 ;  /* 0x000000e40300720c */ /* 0x040fe40001f61670 */
[C---:B------:R-:W-:Y:S02]  /*e290*/  ISETP.GE.AND P6, PT, R3.reuse, R233, PT ;  /* 0x000000e90300720c */ /* 0x040fe40003fc6270 */
[----:B------:R-:W-:-:S02]  /*e2a0*/  ISETP.GE.AND P5, PT, R3, R231, PT ;  /* 0x000000e70300720c */ /* 0x000fc40003fa6270 */
[----:B------:R-:W-:Y:S02]  /*e2b0*/  FSEL R198, R50, -INF , !P1 ;  /* 0xff80000032c67808 */ /* 0x000fe40004800000 */
[----:B------:R-:W-:Y:S01]  /*e2c0*/  ISETP.GE.AND P1, PT, R2, R233, PT ;  /* 0x000000e90200720c */ /* 0x000fe20003f26270 */
[----:B------:R-:W-:Y:S01]  /*e2d0*/  HMMA.16816.F32 R40, R8, R6, R40 ;  /* 0x000000060828723c */ /* 0x000fe20000001828 */
[----:B------:R-:W-:Y:S02]  /*e2e0*/  FSEL R106, R28, -INF , !P4 ;  /* 0xff8000001c6a7808 */ /* 0x000fe40006000000 */
[----:B------:R-:W-:Y:S02]  /*e2f0*/  FSEL R180, R30, -INF , !P0 ;  /* 0xff8000001eb47808 */ /* 0x000fe40004000000 */
[----:B------:R-:W-:Y:S02]  /*e300*/  FSEL R105, R29, -INF , !P2 ;  /* 0xff8000001d697808 */ /* 0x000fe40005000000 */
[----:B------:R-:W-:-:S02]  /*e310*/  FSEL R107, R31, -INF , !P3 ;  /* 0xff8000001f6b7808 */ /* 0x000fc40005800000 */
[CC--:B------:R-:W-:Y:S01]  /*e320*/  ISETP.LT.OR P6, PT, R3.reuse, R227.reuse, P6 ;  /* 0x000000e30300720c */ /* 0x0c0fe200037c1670 */
[----:B------:R-:W-:Y:S01]  /*e330*/  HMMA.16816.F32 R28, R12, R6, R188 ;  /* 0x000000060c1c723c */ /* 0x000fe200000018bc */
[----:B------:R-:W-:Y:S01]  /*e340*/  ISETP.LT.OR P5, PT, R3, R226, P5 ;  /* 0x000000e20300720c */ /* 0x000fe20002fa1670 */
[----:B------:R-:W-:Y:S01]  /*e350*/  VIADD R3, R0, 0x21 ;  /* 0x0000002100037836 */ /* 0x000fe20000000000 */
[C---:B------:R-:W-:Y:S02]  /*e360*/  ISETP.LT.OR P1, PT, R2.reuse, R227, P1 ;  /* 0x000000e30200720c */ /* 0x040fe40000f21670 */
[C---:B------:R-:W-:Y:S02]  /*e370*/  ISETP.GE.AND P4, PT, R2.reuse, R231, PT ;  /* 0x000000e70200720c */ /* 0x040fe40003f86270 */
[C---:B------:R-:W-:Y:S02]  /*e380*/  ISETP.GE.AND P0, PT, R2.reuse, R232, PT ;  /* 0x000000e80200720c */ /* 0x040fe40003f06270 */
[----:B------:R-:W-:-:S02]  /*e390*/  ISETP.GE.AND P2, PT, R2, R230, PT ;  /* 0x000000e60200720c */ /* 0x000fc40003f46270 */
        /* <DEDUP_REMOVED lines=24> */
[----:B------:R-:W-:Y:S02]  /*e520*/  FSEL R208, R33, -INF , !P3 ;  /* 0xff80000021d07808 */ /* 0x000fe40005800000 */
[----:B------:R-:W-:Y:S01]  /*e530*/  ISETP.GE.AND P3, PT, R3, R233, PT ;  /* 0x000000e90300720c */ /* 0x000fe20003f66270 */
[----:B-1----:R-:W-:Y:S01]  /*e540*/  HMMA.16816.F32 R4, R12, R20, R184 ;  /* 0x000000140c04723c */ /* 0x002fe200000018b8 */
[----:B------:R-:W-:-:S02]  /*e550*/  ISETP.LT.OR P4, PT, R2, R227, P4 ;  /* 0x000000e30200720c */ /* 0x000fc40002781670 */
[C---:B------:R-:W-:Y:S02]  /*e560*/  ISETP.LT.OR P0, PT, R2.reuse, R226, P0 ;  /* 0x000000e20200720c */ /* 0x040fe40000701670 */
[C---:B------:R-:W-:Y:S01]  /*e570*/  ISETP.LT.OR P2, PT, R2.reuse, R229, P2 ;  /* 0x000000e50200720c */ /* 0x040fe20001741670 */
[----:B------:R-:W-:Y:S01]  /*e580*/  HMMA.16816.F32 R24, R8, R20, R24 ;  /* 0x000000140818723c */ /* 0x000fe20000001818 */
[----:B------:R-:W-:Y:S01]  /*e590*/  ISETP.LT.OR P6, PT, R2, R228, P6 ;  /* 0x000000e40200720c */ /* 0x000fe200037c1670 */
[----:B------:R-:W-:Y:S01]  /*e5a0*/  VIADD R2, R0, 0x30 ;  /* 0x0000003000027836 */ /* 0x000fe20000000000 */
[----:B------:R-:W-:Y:S02]  /*e5b0*/  ISETP.LT.OR P3, PT, R3, R227, P3 ;  /* 0x000000e30300720c */ /* 0x000fe40001f61670 */
        /* <DEDUP_REMOVED lines=9> */
[----:B------:R-:W-:Y:S01]  /*e650*/  ISETP.GE.AND P5, PT, R3, R231, PT ;  /* 0x000000e70300720c */ /* 0x000fe20003fa6270 */
[----:B------:R-:W-:Y:S01]  /*e660*/  HMMA.16816.F32 R12, R12, R22, R176 ;  /* 0x000000160c0c723c */ /* 0x000fe200000018b0 */
[----:B------:R-:W-:Y:S02]  /*e670*/  FSEL R211, R35, -INF , !P1 ;  /* 0xff80000023d37808 */ /* 0x000fe40004800000 */
[C---:B------:R-:W-:Y:S02]  /*e680*/  ISETP.LT.OR P0, PT, R2.reuse, R227, P0 ;  /* 0x000000e30200720c */ /* 0x040fe40000701670 */
[C---:B------:R-:W-:Y:S02]  /*e690*/  ISETP.LT.OR P2, PT, R2.reuse, R226, P2 ;  /* 0x000000e20200720c */ /* 0x040fe40001741670 */
[----:B------:R-:W-:-:S02]  /*e6a0*/  ISETP.LT.OR P6, PT, R2, R229, P6 ;  /* 0x000000e50200720c */ /* 0x000fc400037c1670 */
[----:B------:R-:W-:Y:S01]  /*e6b0*/  ISETP.LT.OR P3, PT, R2, R228, P3 ;  /* 0x000000e40200720c */ /* 0x000fe20001f61670 */
[----:B------:R-:W-:Y:S01]  /*e6c0*/  VIADD R2, R0, 0x31 ;  /* 0x0000003100027836 */ /* 0x000fe20000000000 */
[----:B------:R-:W-:Y:S01]  /*e6d0*/  BAR.SYNC.DEFER_BLOCKING 0x0 ;  /* 0x0000000000007b1d */ /* 0x000fe20000010000 */
[C---:B------:R-:W-:Y:S01]  /*e6e0*/  ISETP.GE.AND P1, PT, R3.reuse, R232, PT ;  /* 0x000000e80300720c */ /* 0x040fe20003f26270 */
[----:B------:R-:W-:Y:S01]  /*e6f0*/  IMAD.MOV.U32 R203, RZ, RZ, R246 ;  /* 0x000000ffffcb7224 */ /* 0x000fe200078e00f6 */
[C---:B------:R-:W-:Y:S01]  /*e700*/  ISETP.LT.OR P5, PT, R3.reuse, R226, P5 ;  /* 0x000000e20300720c */ /* 0x040fe20002fa1670 */
[----:B------:R-:W-:Y:S01]  /*e710*/  IMAD.MOV.U32 R246, RZ, RZ, R241 ;  /* 0x000000fffff67224 */ /* 0x000fe200078e00f1 */
[----:B------:R-:W-:Y:S02]  /*e720*/  FSEL R241, R28, -INF , !P4 ;  /* 0xff8000001cf17808 */ /* 0x000fe40006000000 */
[C---:B------:R-:W-:Y:S02]  /*e730*/  ISETP.GE.AND P4, PT, R3.reuse, R230, PT ;  /* 0x000000e60300720c */ /* 0x040fe40003f86270 */
[----:B------:R-:W-:-:S02]  /*e740*/  ISETP.LT.OR P1, PT, R3, R229, P1 ;  /* 0x000000e50300720c */ /* 0x000fc40000f21670 */
[----:B------:R-:W-:Y:S02]  /*e750*/  FSEL R218, R31, -INF , !P5 ;  /* 0xff8000001fda7808 */ /* 0x000fe40006800000 */
[----:B------:R-:W-:Y:S02]  /*e760*/  ISETP.GE.AND P5, PT, R2, R233, PT ;  /* 0x000000e90200720c */ /* 0x000fe40003fa6270 */
[----:B------:R-:W-:Y:S01]  /*e770*/  ISETP.LT.OR P4, PT, R3, R228, P4 ;  /* 0x000000e40300720c */ /* 0x000fe20002781670 */
[----:B------:R-:W-:Y:S01]  /*e780*/  VIADD R3, R0, 0x38 ;  /* 0x0000003800037836 */ /* 0x000fe20000000000 */
[----:B------:R-:W-:Y:S02]  /*e790*/  FSEL R186, R41, -INF , !P1 ;  /* 0xff80000029ba7808 */ /* 0x000fe40004800000 */
[C---:B------:R-:W-:Y:S02]  /*e7a0*/  ISETP.GE.AND P1, PT, R2.reuse, R231, PT ;  /* 0x000000e70200720c */ /* 0x040fe40003f26270 */
[C---:B------:R-:W-:Y:S01]  /*e7b0*/  ISETP.LT.OR P5, PT, R2.reuse, R227, P5 ;  /* 0x000000e30200720c */ /* 0x040fe20002fa1670 */
[----:B------:R-:W-:Y:S01]  /*e7c0*/  HMMA.16816.F32 R16, R16, R46, R236 ;  /* 0x0000002e1010723c */ /* 0x000fe200000018ec */
[----:B------:R-:W-:Y:S01]  /*e7d0*/  ISETP.LT.OR P1, PT, R2, R226, P1 ;  /* 0x000000e20200720c */ /* 0x000fe20000f21670 */
[----:B------:R-:W-:Y:S01]  /*e7e0*/  IMAD.MOV.U32 R34, RZ, RZ, R250 ;  /* 0x000000ffff227224 */ /* 0x000fe200078e00fa */
[----:B------:R-:W-:Y:S01]  /*e7f0*/  FSEL R249, R5, -INF , !P5 ;  /* 0xff80000005f97808 */ /* 0x000fe20006800000 */
[----:B------:R-:W-:Y:S01]  /*e800*/  IMAD.MOV.U32 R250, RZ, RZ, R247 ;  /* 0x000000fffffa7224 */ /* 0x000fe200078e00f7 */
[----:B------:R-:W-:-:S02]  /*e810*/  ISETP.GE.AND P5, PT, R3, R231, PT ;  /* 0x000000e70300720c */ /* 0x000fc40003fa6270 */
[----:B------:R-:W-:Y:S02]  /*e820*/  FSEL R239, R24, -INF , !P6 ;  /* 0xff80000018ef7808 */ /* 0x000fe40007000000 */
[----:B------:R-:W-:Y:S02]  /*e830*/  ISETP.GE.AND P6, PT, R3, R233, PT ;  /* 0x000000e90300720c */ /* 0x000fe40003fc6270 */
[----:B------:R-:W-:Y:S01]  /*e840*/  FSEL R247, R4, -INF , !P0 ;  /* 0xff80000004f77808 */ /* 0x000fe20004000000 */
[----:B------:R-:W-:Y:S01]  /*e850*/  VIADD R0, R0, 0x39 ;  /* 0x0000003900007836 */ /* 0x000fe20000000000 */
[----:B------:R-:W-:Y:S02]  /*e860*/  ISETP.GE.AND P0, PT, R2, R232, PT ;  /* 0x000000e80200720c */ /* 0x000fe40003f06270 */
[----:B------:R-:W-:Y:S02]  /*e870*/  FSEL R32, R7, -INF , !P1 ;  /* 0xff80000007207808 */ /* 0x000fe40004800000 */
[----:B------:R-:W-:-:S02]  /*e880*/  ISETP.LT.OR P1, PT, R3, R227, P6 ;  /* 0x000000e30300720c */ /* 0x000fc40003721670 */
[C---:B------:R-:W-:Y:S02]  /*e890*/  ISETP.LT.OR P5, PT, R3.reuse, R226, P5 ;  /* 0x000000e20300720c */ /* 0x040fe40002fa1670 */
[----:B------:R-:W-:Y:S01]  /*e8a0*/  ISETP.LT.OR P0, PT, R2, R229, P0 ;  /* 0x000000e50200720c */ /* 0x000fe20000701670 */
[----:B------:R-:W-:Y:S01]  /*e8b0*/  IMAD.WIDE.U32 R174, R246, -0x326172a9, RZ ;  /* 0xcd9e8d57f6ae7825 */ /* 0x000fe200078e00ff */
[----:B------:R-:W-:Y:S02]  /*e8c0*/  FSEL R248, R12, -INF , !P1 ;  /* 0xff8000000cf87808 */ /* 0x000fe40004800000 */
[----:B------:R-:W-:Y:S01]  /*e8d0*/  FSEL R33, R14, -INF , !P5 ;  /* 0xff8000000e217808 */ /* 0x000fe20006800000 */
[----:B------:R-:W-:Y:S01]  /*e8e0*/  IMAD.WIDE.U32 R176, R202, -0x326172a9, RZ ;  /* 0xcd9e8d57cab07825 */ /* 0x000fe200078e00ff */
[C---:B------:R-:W-:Y:S02]  /*e8f0*/  ISETP.GE.AND P6, PT, R3.reuse, R232, PT ;  /* 0x000000e80300720c */ /* 0x040fe40003fc6270 */
[----:B------:R-:W-:Y:S01]  /*e900*/  ISETP.GE.AND P1, PT, R3, R230, PT ;  /* 0x000000e60300720c */ /* 0x000fe20003f26270 */
[----:B------:R-:W-:Y:S01]  /*e910*/  IMAD.MOV.U32 R35, RZ, RZ, R251 ;  /* 0x000000ffff237224 */ /* 0x000fe200078e00fb */
[----:B------:R-:W-:-:S02]  /*e920*/  ISETP.GE.AND P5, PT, R0, R233, PT ;  /* 0x000000e90000720c */ /* 0x000fc40003fa6270 */
[----:B------:R-:W-:Y:S02]  /*e930*/  FSEL R251, R6, -INF , !P2 ;  /* 0xff80000006fb7808 */ /* 0x000fe40005000000 */
[----:B------:R-:W-:Y:S02]  /*e940*/  FSEL R238, R25, -INF , !P0 ;  /* 0xff80000019ee7808 */ /* 0x000fe40004000000 */
[----:B------:R-:W-:Y:S02]  /*e950*/  ISETP.GE.AND P2, PT, R2, R230, PT ;  /* 0x000000e60200720c */ /* 0x000fe40003f46270 */
[----:B------:R-:W-:Y:S02]  /*e960*/  PLOP3.LUT P0, PT, PT, PT, UP0, 0x80, 0x0 ;  /* 0x000000000000781c */ /* 0x000fe40003f0f008 */
[C---:B------:R-:W-:Y:S02]  /*e970*/  ISETP.LT.OR P6, PT, R3.reuse, R229, P6 ;  /* 0x000000e50300720c */ /* 0x040fe400037c1670 */
[----:B------:R-:W-:-:S02]  /*e980*/  ISETP.LT.OR P1, PT, R3, R228, P1 ;  /* 0x000000e40300720c */ /* 0x000fc40000f21670 */
[----:B------:R-:W-:Y:S02]  /*e990*/  ISETP.LT.OR P5, PT, R0, R227, P5 ;  /* 0x000000e30000720c */ /* 0x000fe40002fa1670 */
[-C--:B------:R-:W-:Y:S02]  /*e9a0*/  LOP3.LUT R3, R175, R250.reuse, RZ, 0x3c, !PT ;  /* 0x000000faaf037212 */ /* 0x080fe400078e3cff */
[----:B------:R-:W-:Y:S02]  /*e9b0*/  LOP3.LUT R4, R177, R250, RZ, 0x3c, !PT ;  /* 0x000000fab1047212 */ /* 0x000fe400078e3cff */
[----:B------:R-:W-:Y:S01]  /*e9c0*/  ISETP.LT.OR P2, PT, R2, R228, P2 ;  /* 0x000000e40200720c */ /* 0x000fe20001741670 */
[----:B------:R-:W-:Y:S01]  /*e9d0*/  IMAD.U32 R2, RZ, RZ, UR37 ;  /* 0x00000025ff027e24 */ /* 0x000fe2000f8e00ff */
[----:B------:R-:W-:Y:S01]  /*e9e0*/  FSEL R246, R13, -INF , !P5 ;  /* 0xff8000000df67808 */ /* 0x000fe20006800000 */
[----:B------:R-:W-:Y:S01]  /*e9f0*/  IMAD.WIDE.U32 R184, R3, -0x2daee0ad, RZ ;  /* 0xd2511f5303b87825 */ /* 0x000fe200078e00ff */
[----:B------:R-:W-:-:S03]  /*ea00*/  ISETP.GE.AND P5, PT, R0, R231, PT ;  /* 0x000000e70000720c */ /* 0x000fc60003fa6270 */
[----:B------:R-:W-:Y:S01]  /*ea10*/  IMAD.WIDE.U32 R48, R4, -0x2daee0ad, RZ ;  /* 0xd2511f5304307825 */ /* 0x000fe200078e00ff */
[----:B------:R-:W-:Y:S01]  /*ea20*/  ISETP.LT.OR P5, PT, R0, R226, P5 ;  /* 0x000000e20000720c */ /* 0x000fe20002fa1670 */
[----:B------:R-:W-:Y:S01]  /*ea30*/  HMMA.16816.F32 R20, R8, R22, R16 ;  /* 0x000000160814723c */ /* 0x000fe20000001810 */
[----:B------:R-:W-:Y:S02]  /*ea40*/  LOP3.LUT R2, R35, UR6, R2, 0x96, !PT ;  /* 0x0000000623027c12 */ /* 0x000fe4000f8e9602 */
[----:B------:R-:W-:-:S04]  /*ea50*/  FSEL R250, R15, -INF , !P5 ;  /* 0xff8000000ffa7808 */ /* 0x000fc80006800000 */
[--C-:B------:R-:W-:Y:S02]  /*ea60*/  LOP3.LUT R9, R185, UR21, R34.reuse, 0x96, !PT ;  /* 0x00000015b9097c12 */ /* 0x100fe4000f8e9622 */
[----:B------:R-:W-:Y:S01]  /*ea70*/  LOP3.LUT R10, R49, UR21, R34, 0x96, !PT ;  /* 0x00000015310a7c12 */ /* 0x000fe2000f8e9622 */
[----:B------:R-:W-:Y:S01]  /*ea80*/  IMAD.WIDE.U32 R4, R2, -0x326172a9, RZ ;  /* 0xcd9e8d5702047825 */ /* 0x000fe200078e00ff */
        /* <DEDUP_REMOVED lines=31> */
.L_x_799:
[----:B------:R-:W2:Y:S04]  /*ec80*/  LDL.LU R42, [R1] ;  /* 0x00000000012a7983 */ /* 0x000ea80000300800 */
[----:B------:R-:W3:Y:S04]  /*ec90*/  LDL.LU R28, [R1+0x5c] ;  /* 0x00005c00011c7983 */ /* 0x000ee80000300800 */
[----:B------:R-:W4:Y:S04]  /*eca0*/  LDL.LU R29, [R1+0x64] ;  /* 0x00006400011d7983 */ /* 0x000f280000300800 */
[----:B------:R-:W5:Y:S04]  /*ecb0*/  LDL.LU R25, [R1+0x60] ;  /* 0x0000600001197983 */ /* 0x000f680000300800 */
[----:B------:R-:W5:Y:S01]  /*ecc0*/  LDL.LU R24, [R1+0x58] ;  /* 0x0000580001187983 */ /* 0x000f620000300800 */
[C---:B------:R-:W-:Y:S01]  /*ecd0*/  ISETP.GE.AND P0, PT, R0.reuse, R230, PT ;  /* 0x000000e60000720c */ /* 0x040fe20003f06270 */
[----:B------:R-:W-:Y:S01]  /*ece0*/  IMAD.WIDE.U32 R54, R9, -0x326172a9, RZ ;  /* 0xcd9e8d5709367825 */ /* 0x000fe200078e00ff */
[----:B-1----:R-:W-:Y:S01]  /*ecf0*/  FMNMX.FTZ R2, R57, R8, !PT ;  /* 0x0000000839027209 */ /* 0x002fe20007810000 */
[----:B------:R-:W-:Y:S01]  /*ed00*/  UIADD3 UR6, UR6, 0x1, URZ ;  /* 0x0000000106067890 */ /* 0x000fe2000fffe03f */
[----:B------:R-:W-:Y:S01]  /*ed10*/  ISETP.LT.OR P5, PT, R0, R229, P5 ;  /* 0x000000e50000720c */ /* 0x000fe20002fa1670 */
[----:B------:R-:W-:Y:S01]  /*ed20*/  IMAD.WIDE.U32 R44, R10, -0x326172a9, RZ ;  /* 0xcd9e8d570a2c7825 */ /* 0x000fe200078e00ff */
[----:B------:R-:W-:-:S02]  /*ed30*/  ISETP.LT.OR P0, PT, R0, R228, P0 ;  /* 0x000000e40000720c */ /* 0x000fc40000701670 */
[----:B------:R-:W-:Y:S02]  /*ed40*/  FMNMX.FTZ R0, R58, R2, !PT ;  /* 0x000000023a007209 */ /* 0x000fe40007810000 */
[----:B------:R-:W-:Y:S02]  /*ed50*/  LOP3.LUT R6, R5, UR22, R174, 0x96, !PT ;  /* 0x0000001605067c12 */ /* 0x000fe4000f8e96ae */
[----:B------:R-:W-:Y:S02]  /*ed60*/  FMNMX.FTZ R2, R56, R0, !PT ;  /* 0x0000000038027209 */ /* 0x000fe40007810000 */
[----:B------:R-:W-:Y:S02]  /*ed70*/  LOP3.LUT R7, R55, UR20, R4, 0x96, !PT ;  /* 0x0000001437077c12 */ /* 0x000fe4000f8e9604 */
[----:B------:R-:W-:Y:S02]  /*ed80*/  LOP3.LUT R3, R5, UR22, R176, 0x96, !PT ;  /* 0x0000001605037c12 */ /* 0x000fe4000f8e96b0 */
[----:B------:R-:W-:Y:S01]  /*ed90*/  LOP3.LUT R0, R45, UR20, R4, 0x96, !PT ;  /* 0x000000142d007c12 */ /* 0x000fe2000f8e9604 */
[----:B------:R-:W-:Y:S01]  /*eda0*/  IMAD.WIDE.U32 R4, R6, -0x2daee0ad, RZ ;  /* 0xd2511f5306047825 */ /* 0x000fe200078e00ff */
[----:B------:R-:W-:-:S02]  /*edb0*/  FMNMX.FTZ R2, R205, R2, !PT ;  /* 0x00000002cd027209 */ /* 0x000fc40007810000 */
[----:B------:R-:W-:Y:S01]  /*edc0*/  FSEL R214, R20, -INF , !P6 ;  /* 0xff80000014d67808 */ /* 0x000fe20007000000 */
[----:B------:R-:W-:Y:S01]  /*edd0*/  IMAD.WIDE.U32 R14, R0, -0x2daee0ad, RZ ;  /* 0xd2511f53000e7825 */ /* 0x000fe200078e00ff */
[----:B------:R-:W-:Y:S02]  /*ede0*/  FMNMX.FTZ R2, R204, R2, !PT ;  /* 0x00000002cc027209 */ /* 0x000fe40007810000 */
[----:B------:R-:W-:Y:S01]  /*edf0*/  LOP3.LUT R0, R5, UR19, R184, 0x96, !PT ;  /* 0x0000001305007c12 */ /* 0x000fe2000f8e96b8 */
[----:B------:R-:W-:Y:S01]  /*ee00*/  IMAD.WIDE.U32 R16, R7, -0x2daee0ad, RZ ;  /* 0xd2511f5307107825 */ /* 0x000fe200078e00ff */
[----:B------:R-:W-:Y:S02]  /*ee10*/  FMNMX.FTZ R2, R199, R2, !PT ;  /* 0x00000002c7027209 */ /* 0x000fe40007810000 */
[----:B------:R-:W-:Y:S01]  /*ee20*/  FSEL R213, R21, -INF , !P5 ;  /* 0xff80000015d57808 */ /* 0x000fe20006800000 */
[----:B------:R-:W-:Y:S01]  /*ee30*/  IMAD.WIDE.U32 R8, R0, -0x326172a9, RZ ;  /* 0xcd9e8d5700087825 */ /* 0x000fe200078e00ff */
[----:B------:R-:W-:-:S02]  /*ee40*/  FMNMX.FTZ R2, R182, R2, !PT ;  /* 0x00000002b6027209 */ /* 0x000fc40007810000 */
[----:B------:R-:W-:Y:S01]  /*ee50*/  LOP3.LUT R4, R17, UR17, R4, 0x96, !PT ;  /* 0x0000001111047c12 */ /* 0x000fe2000f8e9604 */
[----:B------:R-:W-:Y:S01]  /*ee60*/  IMAD.WIDE.U32 R6, R3, -0x2daee0ad, RZ ;  /* 0xd2511f5303067825 */ /* 0x000fe200078e00ff */
[----:B------:R-:W-:Y:S02]  /*ee70*/  FMNMX.FTZ R2, R243, R2, !PT ;  /* 0x00000002f3027209 */ /* 0x000fe40007810000 */
[----:B------:R-:W-:Y:S01]  /*ee80*/  FSEL R181, R43, -INF , !P4 ;  /* 0xff8000002bb57808 */ /* 0x000fe20006000000 */
[----:B------:R-:W-:Y:S01]  /*ee90*/  IMAD.WIDE.U32 R40, R4, -0x326172a9, RZ ;  /* 0xcd9e8d5704287825 */ /* 0x000fe200078e00ff */
[----:B------:R-:W-:Y:S02]  /*eea0*/  FMNMX.FTZ R2, R242, R2, !PT ;  /* 0x00000002f2027209 */ /* 0x000fe40007810000 */
[----:B------:R-:W-:Y:S02]  /*eeb0*/  LOP3.LUT R3, R7, UR19, R48, 0x96, !PT ;  /* 0x0000001307037c12 */ /* 0x000fe4000f8e9630 */
[----:B------:R-:W-:-:S02]  /*eec0*/  LOP3.LUT R5, R15, UR17, R6, 0x96, !PT ;  /* 0x000000110f057c12 */ /* 0x000fc4000f8e9606 */
[----:B------:R-:W-:Y:S01]  /*eed0*/  FMNMX.FTZ R2, R241, R2, !PT ;  /* 0x00000002f1027209 */ /* 0x000fe20007810000 */
[----:B------:R-:W-:Y:S01]  /*eee0*/  IMAD.WIDE.U32 R10, R3, -0x326172a9, RZ ;  /* 0xcd9e8d57030a7825 */ /* 0x000fe200078e00ff */
[----:B------:R-:W-:Y:S02]  /*eef0*/  LOP3.LUT R6, R9, UR18, R54, 0x96, !PT ;  /* 0x0000001209067c12 */ /* 0x000fe4000f8e9636 */
[----:B------:R-:W-:Y:S01]  /*ef00*/  FMNMX.FTZ R2, R219, R2, !PT ;  /* 0x00000002db027209 */ /* 0x000fe20007810000 */
[----:B------:R-:W-:Y:S01]  /*ef10*/  IMAD.WIDE.U32 R12, R5, -0x326172a9, RZ ;  /* 0xcd9e8d57050c7825 */ /* 0x000fe200078e00ff */
[----:B------:R-:W-:Y:S02]  /*ef20*/  LOP3.LUT R4, R11, UR18, R44, 0x96, !PT ;  /* 0x000000120b047c12 */ /* 0x000fe4000f8e962c */
[----:B------:R-:W-:Y:S02]  /*ef30*/  FMNMX.FTZ R2, R247, R2, !PT ;  /* 0x00000002f7027209 */ /* 0x000fe40007810000 */
[----:B------:R-:W-:Y:S01]  /*ef40*/  LOP3.LUT R3, R13, UR16, R10, 0x96, !PT ;  /* 0x000000100d037c12 */ /* 0x000fe2000f8e960a */
[----:B------:R-:W-:Y:S01]  /*ef50*/  IMAD.WIDE.U32 R4, R4, -0x2daee0ad, RZ ;  /* 0xd2511f5304047825 */ /* 0x000fe200078e00ff */
[----:B------:R-:W-:-:S02]  /*ef60*/  FMNMX.FTZ R2, R249, R2, !PT ;  /* 0x00000002f9027209 */ /* 0x000fc40007810000 */
[----:B------:R-:W-:Y:S01]  /*ef70*/  LOP3.LUT R7, R41, UR16, R8, 0x96, !PT ;  /* 0x0000001029077c12 */ /* 0x000fe2000f8e9608 */
[----:B------:R-:W-:Y:S01]  /*ef80*/  IMAD.WIDE.U32 R38, R3, -0x2daee0ad, RZ ;  /* 0xd2511f5303267825 */ /* 0x000fe200078e00ff */
[----:B------:R-:W-:Y:S02]  /*ef90*/  FMNMX.FTZ R3, R252, R66, !PT ;  /* 0x00000042fc037209 */ /* 0x000fe40007810000 */
[----:B------:R-:W-:Y:S01]  /*efa0*/  FMNMX.FTZ R2, R248, R2, !PT ;  /* 0x00000002f8027209 */ /* 0x000fe20007810000 */
[----:B------:R-:W-:Y:S01]  /*efb0*/  IMAD.WIDE.U32 R8, R6, -0x2daee0ad, RZ ;  /* 0xd2511f5306087825 */ /* 0x000fe200078e00ff */
[----:B------:R-:W-:Y:S02]  /*efc0*/  FMNMX.FTZ R6, R193, R3, !PT ;  /* 0x00000003c1067209 */ /* 0x000fe40007810000 */
[----:B------:R-:W-:Y:S01]  /*efd0*/  LOP3.LUT R5, R5, UR15, R14, 0x96, !PT ;  /* 0x0000000f05057c12 */ /* 0x000fe2000f8e960e */
[----:B------:R-:W-:Y:S01]  /*efe0*/  IMAD.WIDE.U32 R236, R7, -0x2daee0ad, RZ ;  /* 0xd2511f5307ec7825 */ /* 0x000fe200078e00ff */
[----:B------:R-:W-:-:S02]  /*eff0*/  FMNMX.FTZ R6, R62, R6, !PT ;  /* 0x000000063e067209 */ /* 0x000fc40007810000 */
[----:B------:R-:W-:Y:S02]  /*f000*/  LOP3.LUT R15, R9, UR15, R16, 0x96, !PT ;  /* 0x0000000f090f7c12 */ /* 0x000fe4000f8e9610 */
[----:B------:R-:W-:Y:S02]  /*f010*/  LOP3.LUT R4, R39, UR13, R4, 0x96, !PT ;  /* 0x0000000d27047c12 */ /* 0x000fe4000f8e9604 */
[----:B------:R-:W-:Y:S01]  /*f020*/  FMNMX.FTZ R6, R63, R6, !PT ;  /* 0x000000063f067209 */ /* 0x000fe20007810000 */
[----:B------:R-:W-:Y:S01]  /*f030*/  IMAD.WIDE.U32 R46, R15, -0x326172a9, RZ ;  /* 0xcd9e8d570f2e7825 */ /* 0x000fe200078e00ff */
[----:B------:R-:W-:Y:S02]  /*f040*/  LOP3.LUT R8, R237, UR13, R8, 0x96, !PT ;  /* 0x0000000ded087c12 */ /* 0x000fe4000f8e9608 */
[----:B------:R-:W-:Y:S02]  /*f050*/  FSEL R185, R26, -INF , !P3 ;  /* 0xff8000001ab97808 */ /* 0x000fe40005800000 */
[----:B------:R-:W-:-:S02]  /*f060*/  FSEL R215, R27, -INF , !P2 ;  /* 0xff8000001bd77808 */ /* 0x000fc40005000000 */
[----:B------:R-:W-:Y:S02]  /*f070*/  FSEL R217, R22, -INF , !P1 ;  /* 0xff80000016d97808 */ /* 0x000fe40004800000 */
[----:B------:R-:W-:Y:S02]  /*f080*/  FSEL R216, R23, -INF , !P0 ;  /* 0xff80000017d87808 */ /* 0x000fe40004000000 */
[----:B--2---:R-:W-:-:S04]  /*f090*/  FMNMX.FTZ R0, R42, R64, !PT ;  /* 0x000000402a007209 */ /* 0x004fc80007810000 */
        /* <DEDUP_REMOVED lines=8> */
[----:B------:R-:W-:Y:S01]  /*f120*/  FMNMX.FTZ R0, R246, R2, !PT ;  /* 0x00000002f6007209 */ /* 0x000fe20007810000 */
[----:B------:R-:W-:Y:S01]  /*f130*/  IMAD.WIDE.U32 R2, R5, -0x326172a9, RZ ;  /* 0xcd9e8d5705027825 */ /* 0x000fe200078e00ff */
[----:B------:R-:W-:-:S03]  /*f140*/  FMNMX.FTZ R7, R244, R7, !PT ;  /* 0x00000007f4077209 */ /* 0x000fc60007810000 */
[----:B------:R-:W1:Y:S01]  /*f150*/  SHFL.BFLY PT, R9, R0, 0x2, 0x1f ;  /* 0x0c401f0000097f89 */ /* 0x000e6200000e0000 */
[----:B------:R-:W-:Y:S01]  /*f160*/  FMNMX.FTZ R7, R240, R7, !PT ;  /* 0x00000007f0077209 */ /* 0x000fe20007810000 */
[----:B------:R-:W-:Y:S01]  /*f170*/  IMAD.WIDE.U32 R4, R4, -0x326172a9, RZ ;  /* 0xcd9e8d5704047825 */ /* 0x000fe200078e00ff */
[----:B------:R-:W-:Y:S02]  /*f180*/  LOP3.LUT R36, R3, UR14, R12, 0x96, !PT ;  /* 0x0000000e03247c12 */ /* 0x000fe4000f8e960c */
[----:B------:R-:W-:Y:S02]  /*f190*/  FMNMX.FTZ R3, R195, R6, !PT ;  /* 0x00000006c3037209 */ /* 0x000fe40007810000 */
[----:B------:R-:W-:Y:S02]  /*f1a0*/  FMNMX.FTZ R6, R218, R7, !PT ;  /* 0x00000007da067209 */ /* 0x000fe40007810000 */
[----:B------:R-:W-:Y:S02]  /*f1b0*/  FMNMX.FTZ R3, R194, R3, !PT ;  /* 0x00000003c2037209 */ /* 0x000fe40007810000 */
[----:B------:R-:W-:-:S02]  /*f1c0*/  LOP3.LUT R2, R5, UR23, R2, 0x96, !PT ;  /* 0x0000001705027c12 */ /* 0x000fc4000f8e9602 */
[----:B------:R-:W-:Y:S02]  /*f1d0*/  LOP3.LUT R10, R4, 0xffff, RZ, 0xc0, !PT ;  /* 0x0000ffff040a7812 */ /* 0x000fe400078ec0ff */
[----:B------:R-:W-:Y:S02]  /*f1e0*/  FMNMX.FTZ R6, R251, R6, !PT ;  /* 0x00000006fb067209 */ /* 0x000fe40007810000 */
[----:B------:R-:W-:Y:S02]  /*f1f0*/  FMNMX.FTZ R5, R235, R192, !PT ;  /* 0x000000c0eb057209 */ /* 0x000fe40007810000 */
[----:B------:R-:W-:Y:S02]  /*f200*/  FMNMX.FTZ R3, R106, R3, !PT ;  /* 0x000000036a037209 */ /* 0x000fe40007810000 */
[----:B------:R-:W-:Y:S02]  /*f210*/  FMNMX.FTZ R6, R32, R6, !PT ;  /* 0x0000000620067209 */ /* 0x000fe40007810000 */
[----:B------:R-:W-:-:S02]  /*f220*/  FMNMX.FTZ R7, R172, R5, !PT ;  /* 0x00000005ac077209 */ /* 0x000fc40007810000 */
[----:B------:R-:W-:Y:S02]  /*f230*/  FMNMX.FTZ R3, R105, R3, !PT ;  /* 0x0000000369037209 */ /* 0x000fe40007810000 */
[----:B------:R-:W-:Y:S02]  /*f240*/  LOP3.LUT R13, R4, 0xff, RZ, 0xc0, !PT ;  /* 0x000000ff040d7812 */ /* 0x000fe400078ec0ff */
[--C-:B------:R-:W-:Y:S02]  /*f250*/  SHF.R.U32.HI R16, RZ, 0x10, R4.reuse ;  /* 0x00000010ff107819 */ /* 0x100fe40000011604 */
[----:B------:R-:W-:Y:S01]  /*f260*/  SHF.R.U32.HI R18, RZ, 0x18, R4 ;  /* 0x00000018ff127819 */ /* 0x000fe20000011604 */
[----:B------:R-:W-:Y:S01]  /*f270*/  IMAD.WIDE.U32 R4, R8, -0x326172a9, RZ ;  /* 0xcd9e8d5708047825 */ /* 0x000fe200078e00ff */
[----:B------:R-:W-:Y:S02]  /*f280*/  FMNMX.FTZ R6, R33, R6, !PT ;  /* 0x0000000621067209 */ /* 0x000fe40007810000 */
[----:B------:R-:W-:-:S02]  /*f290*/  FMNMX.FTZ R7, R100, R7, !PT ;  /* 0x0000000764077209 */ /* 0x000fc40007810000 */
[----:B------:R-:W-:Y:S02]  /*f2a0*/  FMNMX.FTZ R8, R209, R3, !PT ;  /* 0x00000003d1087209 */ /* 0x000fe40007810000 */
[----:B------:R-:W-:Y:S02]  /*f2b0*/  FMNMX.FTZ R3, R250, R6, !PT ;  /* 0x00000006fa037209 */ /* 0x000fe40007810000 */
[----:B-1----:R-:W-:Y:S02]  /*f2c0*/  FMNMX.FTZ R0, R0, R9, !PT ;  /* 0x0000000900007209 */ /* 0x002fe40007810000 */
[----:B------:R-:W-:Y:S02]  /*f2d0*/  FMNMX.FTZ R6, R67, R7, !PT ;  /* 0x0000000743067209 */ /* 0x000fe40007810000 */
[----:B------:R-:W-:Y:S01]  /*f2e0*/  FMNMX.FTZ R7, R208, R8, !PT ;  /* 0x00000008d0077209 */ /* 0x000fe20007810000 */
[----:B------:R-:W1:Y:S01]  /*f2f0*/  SHFL.BFLY PT, R9, R0, 0x1, 0x1f ;  /* 0x0c201f0000097f89 */ /* 0x000e6200000e0000 */
[----:B------:R-:W-:-:S02]  /*f300*/  FMNMX.FTZ R6, R196, R6, !PT ;  /* 0x00000006c4067209 */ /* 0x000fc40007810000 */
[----:B------:R-:W-:Y:S01]  /*f310*/  FMNMX.FTZ R7, R187, R7, !PT ;  /* 0x00000007bb077209 */ /* 0x000fe20007810000 */
[----:B------:R-:W2:Y:S01]  /*f320*/  SHFL.BFLY PT, R8, R3, 0x2, 0x1f ;  /* 0x0c401f0003087f89 */ /* 0x000ea200000e0000 */
        /* <DEDUP_REMOVED lines=10> */
[----:B-1----:R-:W-:-:S02]  /*f3d0*/  FMNMX.FTZ R104, R0, R9, !PT ;  /* 0x0000000900687209 */ /* 0x002fc40007810000 */
[----:B------:R-:W-:Y:S02]  /*f3e0*/  FMNMX.FTZ R0, R210, R6, !PT ;  /* 0x00000006d2007209 */ /* 0x000fe40007810000 */
[----:B------:R-:W1:Y:S01]  /*f3f0*/  SHFL.BFLY PT, R6, R102, 0x2, 0x1f ;  /* 0x0c401f0066067f89 */ /* 0x000e6200000e0000 */
[----:B--2---:R-:W-:Y:S01]  /*f400*/  FMNMX.FTZ R3, R3, R8, !PT ;  /* 0x0000000803037209 */ /* 0x004fe20007810000 */
[----:B------:R-:W-:Y:S01]  /*f410*/  FMUL.FTZ R14, R104, UR40 ;  /* 0x00000028680e7c20 */ /* 0x000fe20008410000 */
[----:B------:R-:W-:Y:S02]  /*f420*/  FMNMX.FTZ R101, R181, R0, !PT ;  /* 0x00000000b5657209 */ /* 0x000fe40007810000 */
[----:B------:R-:W-:Y:S01]  /*f430*/  LOP3.LUT R11, R4, 0xffff, RZ, 0xc0, !PT ;  /* 0x0000ffff040b7812 */ /* 0x000fe200078ec0ff */
[----:B------:R-:W2:Y:S01]  /*f440*/  SHFL.BFLY PT, R103, R3, 0x1, 0x1f ;  /* 0x0c201f0003677f89 */ /* 0x000ea200000e0000 */
[----:B------:R-:W-:Y:S02]  /*f450*/  FMNMX.FTZ R101, R185, R101, !PT ;  /* 0x00000065b9657209 */ /* 0x000fe40007810000 */
[----:B------:R-:W-:-:S02]  /*f460*/  SHF.R.U32.HI R7, RZ, 0x10, R4 ;  /* 0x00000010ff077819 */ /* 0x000fc40000011604 */
[----:B------:R-:W-:Y:S02]  /*f470*/  FMNMX.FTZ R101, R215, R101, !PT ;  /* 0x00000065d7657209 */ /* 0x000fe40007810000 */
[----:B------:R-:W-:Y:S02]  /*f480*/  FSETP.NEU.FTZ.AND P3, PT, R104, -INF , PT ;  /* 0xff8000006800780b */ /* 0x000fe40003f7d000 */
[----:B------:R-:W-:Y:S02]  /*f490*/  FMNMX.FTZ R101, R217, R101, !PT ;  /* 0x00000065d9657209 */ /* 0x000fe40007810000 */
[----:B------:R-:W-:Y:S02]  /*f4a0*/  LOP3.LUT R12, R4, 0xff, RZ, 0xc0, !PT ;  /* 0x000000ff040c7812 */ /* 0x000fe400078ec0ff */
[----:B------:R-:W-:Y:S02]  /*f4b0*/  FMNMX.FTZ R101, R216, R101, !PT ;  /* 0x00000065d8657209 */ /* 0x000fe40007810000 */
[----:B------:R-:W-:-:S02]  /*f4c0*/  SHF.R.U32.HI R11, RZ, 0x8, R11 ;  /* 0x00000008ff0b7819 */ /* 0x000fc4000001160b */
[----:B------:R-:W-:Y:S02]  /*f4d0*/  LOP3.LUT R7, R7, 0xff, RZ, 0xc0, !PT ;  /* 0x000000ff07077812 */ /* 0x000fe400078ec0ff */
[----:B------:R-:W-:Y:S02]  /*f4e0*/  SHF.R.U32.HI R0, RZ, 0x18, R4 ;  /* 0x00000018ff007819 */ /* 0x000fe40000011604 */
[----:B------:R-:W-:Y:S02]  /*f4f0*/  FSEL R14, R14, RZ, P3 ;  /* 0x000000ff0e0e7208 */ /* 0x000fe40001800000 */
[----:B-1----:R-:W-:Y:S02]  /*f500*/  FMNMX.FTZ R102, R102, R6, !PT ;  /* 0x0000000666667209 */ /* 0x002fe40007810000 */
[----:B------:R-:W1:Y:S01]  /*f510*/  SHFL.BFLY PT, R6, R101, 0x2, 0x1f ;  /* 0x0c401f0065067f89 */ /* 0x000e6200000e0000 */
[----:B------:R-:W-:Y:S02]  /*f520*/  PRMT R19, R12, 0x5410, R11 ;  /* 0x000054100c137816 */ /* 0x000fe4000000000b */
[----:B------:R-:W-:Y:S01]  /*f530*/  PRMT R11, R7, 0x5410, R0 ;  /* 0x00005410070b7816 */ /* 0x000fe20000000000 */
[----:B------:R-:W-:Y:S01]  /*f540*/  FFMA.FTZ R0, R59, UR40, -R14 ;  /* 0x000000283b007c23 */ /* 0x000fe2000801080e */
[----:B------:R-:W-:Y:S01]  /*f550*/  LOP3.LUT R4, R16, 0xff, RZ, 0xc0, !PT ;  /* 0x000000ff10047812 */ /* 0x000fe200078ec0ff */
[----:B------:R-:W3:Y:S01]  /*f560*/  SHFL.BFLY PT, R7, R102, 0x1, 0x1f ;  /* 0x0c201f0066077f89 */ /* 0x000ee200000e0000 */
[----:B--2---:R-:W-:Y:S01]  /*f570*/  FMNMX.FTZ R103, R3, R103, !PT ;  /* 0x0000006703677209 */ /* 0x004fe20007810000 */
[----:B------:R2:W-:Y:S01]  /*f580*/  MUFU.EX2 R31, R0 ;  /* 0x00000000001f7308 */ /* 0x0005e20000000800 */
[----:B------:R-:W-:Y:S01]  /*f590*/  PRMT R18, R4, 0x5410, R18 ;  /* 0x0000541004127816 */ /* 0x000fe20000000012 */
[--C-:B------:R-:W-:Y:S01]  /*f5a0*/  FFMA.FTZ R4, R57, UR40, -R14.reuse ;  /* 0x0000002839047c23 */ /* 0x100fe2000801080e */
[----:B------:R-:W-:Y:S01]  /*f5b0*/  FFMA.FTZ R3, R58, UR40, -R14 ;  /* 0x000000283a037c23 */ /* 0x000fe2000801080e */
[C---:B------:R-:W-:Y:S01]  /*f5c0*/  FMUL.FTZ R16, R103.reuse, UR40 ;  /* 0x0000002867107c20 */ /* 0x040fe20008410000 */
[----:B------:R-:W-:-:S02]  /*f5d0*/  FSETP.NEU.FTZ.AND P1, PT, R103, -INF , PT ;  /* 0xff8000006700780b */ /* 0x000fc40003f3d000 */
[----:B------:R-:W-:Y:S01]  /*f5e0*/  SHF.R.U32.HI R10, RZ, 0x8, R10 ;  /* 0x00000008ff0a7819 */ /* 0x000fe2000001160a */
[----:B------:R4:W-:Y:S01]  /*f5f0*/  MUFU.EX2 R59, R4 ;  /* 0x00000004003b7308 */ /* 0x0009e20000000800 */
[----:B------:R-:W-:Y:S02]  /*f600*/  FSEL R16, R16, RZ, P1 ;  /* 0x000000ff10107208 */ /* 0x000fe40000800000 */
[----:B------:R-:W-:-:S05]  /*f610*/  PRMT R20, R13, 0x5410, R10 ;  /* 0x000054100d147816 */ /* 0x000fca000000000a */
[----:B------:R5:W-:Y:S01]  /*f620*/  MUFU.EX2 R58, R3 ;  /* 0x00000003003a7308 */ /* 0x000be20000000800 */
[----:B--2---:R-:W-:Y:S02]  /*f630*/  LOP3.LUT R0, R5, UR23, R46, 0x96, !PT ;  /* 0x0000001705007c12 */ /* 0x004fe4000f8e962e */
[----:B-1----:R-:W-:Y:S02]  /*f640*/  FMNMX.FTZ R101, R101, R6, !PT ;  /* 0x0000000665657209 */ /* 0x002fe40007810000 */
[----:B------:R-:W-:Y:S02]  /*f650*/  LOP3.LUT R5, R0, 0xffff, RZ, 0xc0, !PT ;  /* 0x0000ffff00057812 */ /* 0x000fe400078ec0ff */
[----:B---3--:R-:W-:Y:S02]  /*f660*/  FMNMX.FTZ R102, R102, R7, !PT ;  /* 0x0000000766667209 */ /* 0x008fe40007810000 */
[----:B------:R-:W-:Y:S02]  /*f670*/  SHF.R.U32.HI R5, RZ, 0x8, R5 ;  /* 0x00000008ff057819 */ /* 0x000fe40000011605 */
[----:B----4-:R-:W-:Y:S01]  /*f680*/  LOP3.LUT R4, R0, 0xff, RZ, 0xc0, !PT ;  /* 0x000000ff00047812 */ /* 0x010fe200078ec0ff */
[C---:B------:R-:W-:Y:S01]  /*f690*/  FMUL.FTZ R12, R102.reuse, UR40 ;  /* 0x00000028660c7c20 */ /* 0x040fe20008410000 */
[----:B------:R-:W-:-:S02]  /*f6a0*/  FSETP.NEU.FTZ.AND P0, PT, R102, -INF , PT ;  /* 0xff8000006600780b */ /* 0x000fc40003f1d000 */
[----:B------:R-:W-:Y:S01]  /*f6b0*/  PRMT R8, R4, 0x5410, R5 ;  /* 0x0000541004087816 */ /* 0x000fe20000000005 */
[----:B------:R-:W-:Y:S01]  /*f6c0*/  FFMA.FTZ R4, R56, UR40, -R14 ;  /* 0x0000002838047c23 */ /* 0x000fe2000801080e */
[--C-:B-----5:R-:W-:Y:S01]  /*f6d0*/  SHF.R.U32.HI R3, RZ, 0x10, R0.reuse ;  /* 0x00000010ff037819 */ /* 0x120fe20000011600 */
[----:B------:R-:W1:Y:S01]  /*f6e0*/  SHFL.BFLY PT, R5, R101, 0x1, 0x1f ;  /* 0x0c201f0065057f89 */ /* 0x000e6200000e0000 */
[----:B------:R-:W-:Y:S01]  /*f6f0*/  FSEL R12, R12, RZ, P0 ;  /* 0x000000ff0c0c7208 */ /* 0x000fe20000000000 */
[----:B------:R2:W3:Y:S02]  /*f700*/  MUFU.EX2 R30, R4 ;  /* 0x00000004001e7308 */ /* 0x0004e40000000800 */
[----:B--2---:R-:W-:Y:S02]  /*f710*/  SHF.R.U32.HI R4, RZ, 0x18, R0 ;  /* 0x00000018ff047819 */ /* 0x004fe40000011600 */
[----:B------:R-:W-:Y:S01]  /*f720*/  LOP3.LUT R0, R3, 0xff, RZ, 0xc0, !PT ;  /* 0x000000ff03007812 */ /* 0x000fe200078ec0ff */
[----:B------:R-:W-:Y:S01]  /*f730*/  FFMA.FTZ R3, R64, UR40, -R16 ;  /* 0x0000002840037c23 */ /* 0x000fe20008010810 */
[----:B---3--:R-:W-:Y:S01]  /*f740*/  IMAD.MOV.U32 R64, RZ, RZ, R30 ;  /* 0x000000ffff407224 */ /* 0x008fe200078e001e */
[----:B-1----:R-:W-:Y:S01]  /*f750*/  FMNMX.FTZ R101, R101, R5, !PT ;  /* 0x0000000565657209 */ /* 0x002fe20007810000 */
[----:B------:R-:W-:Y:S01]  /*f760*/  IMAD.MOV.U32 R30, RZ, RZ, R28 ;  /* 0x000000ffff1e7224 */ /* 0x000fe200078e001c */
[----:B------:R-:W-:Y:S01]  /*f770*/  PRMT R9, R0, 0x5410, R4 ;  /* 0x0000541000097816 */ /* 0x000fe20000000004 */
[----:B------:R1:W-:Y:S01]  /*f780*/  MUFU.EX2 R37, R3 ;  /* 0x0000000300257308 */ /* 0x0003e20000000800 */
[----:B------:R-:W-:Y:S01]  /*f790*/  LOP3.LUT R0, R2, 0xffff, RZ, 0xc0, !PT ;  /* 0x0000ffff02007812 */ /* 0x000fe200078ec0ff */
[----:B------:R-:W-:-:S03]  /*f7a0*/  FMUL.FTZ R13, R101, UR40 ;  /* 0x00000028650d7c20 */ /* 0x000fc60008410000 */
[----:B------:R-:W-:Y:S02]  /*f7b0*/  SHF.R.U32.HI R4, RZ, 0x8, R0 ;  /* 0x00000008ff047819 */ /* 0x000fe40000011600 */
[----:B------:R-:W-:-:S04]  /*f7c0*/  LOP3.LUT R0, R2, 0xff, RZ, 0xc0, !PT ;  /* 0x000000ff02007812 */ /* 0x000fc800078ec0ff */
[----:B------:R-:W-:Y:S02]  /*f7d0*/  PRMT R17, R0, 0x5410, R4 ;  /* 0x0000541000117816 */ /* 0x000fe40000000004 */
[----:B------:R-:W-:Y:S01]  /*f7e0*/  SHF.R.U32.HI R0, RZ, 0x10, R2 ;  /* 0x00000010ff007819 */ /* 0x000fe20000011602 */
[----:B-1----:R-:W-:-:S03]  /*f7f0*/  FFMA.FTZ R3, R65, UR40, -R16 ;  /* 0x0000002841037c23 */ /* 0x002fc60008010810 */
[----:B------:R-:W-:Y:S01]  /*f800*/  LOP3.LUT R0, R0, 0xff, RZ, 0xc0, !PT ;  /* 0x000000ff00007812 */ /* 0x000fe200078ec0ff */
[----:B------:R1:W-:Y:S02]  /*f810*/  MUFU.EX2 R10, R3 ;  /* 0x00000003000a7308 */ /* 0x0003e40000000800 */
[----:B-1----:R-:W-:Y:S01]  /*f820*/  FFMA.FTZ R3, R61, UR40, -R16 ;  /* 0x000000283d037c23 */ /* 0x002fe20008010810 */
[----:B------:R-:W-:-:S05]  /*f830*/  IMAD.MOV.U32 R61, RZ, RZ, R177 ;  /* 0x000000ffff3d7224 */ /* 0x000fca00078e00b1 */
[----:B------:R1:W-:Y:S02]  /*f840*/  MUFU.EX2 R57, R3 ;  /* 0x0000000300397308 */ /* 0x0003e40000000800 */
[----:B-1----:R-:W-:Y:S01]  /*f850*/  SHF.R.U32.HI R3, RZ, 0x18, R2 ;  /* 0x00000018ff037819 */ /* 0x002fe20000011602 */
[----:B------:R-:W-:Y:S01]  /*f860*/  FFMA.FTZ R2, R60, UR40, -R16 ;  /* 0x000000283c027c23 */ /* 0x000fe20008010810 */
[----:B------:R-:W-:Y:S02]  /*f870*/  MOV R60, R176 ;  /* 0x000000b0003c7202 */ /* 0x000fe40000000f00 */
[----:B------:R-:W-:Y:S02]  /*f880*/  PRMT R15, R0, 0x5410, R3 ;  /* 0x00005410000f7816 */ /* 0x000fe40000000003 */
[----:B------:R1:W-:Y:S01]  /*f890*/  MUFU.EX2 R28, R2 ;  /* 0x00000002001c7308 */ /* 0x0003e20000000800 */
[----:B------:R-:W-:Y:S01]  /*f8a0*/  FFMA.FTZ R0, R66, UR40, -R12 ;  /* 0x0000002842007c23 */ /* 0x000fe2000801080c */
[----:B------:R-:W-:-:S05]  /*f8b0*/  FSEL R3, R104, RZ, P3 ;  /* 0x000000ff68037208 */ /* 0x000fca0001800000 */
[----:B------:R-:W-:Y:S01]  /*f8c0*/  FADD.FTZ R4, R203, -R3 ;  /* 0x80000003cb047221 */ /* 0x000fe20000010000 */
[----:B------:R2:W-:Y:S03]  /*f8d0*/  MUFU.EX2 R22, R0 ;  /* 0x0000000000167308 */ /* 0x0005e60000000800 */
[----:B------:R-:W-:-:S05]  /*f8e0*/  FMUL.FTZ R4, R4, UR40 ;  /* 0x0000002804047c20 */ /* 0x000fca0008410000 */
[----:B------:R-:W3:Y:S01]  /*f8f0*/  MUFU.EX2 R50, R4 ;  /* 0x0000000400327308 */ /* 0x000ee20000000800 */
[----:B-1----:R-:W-:Y:S02]  /*f900*/  FSEL R2, R103, RZ, P1 ;  /* 0x000000ff67027208 */ /* 0x002fe40000800000 */
[----:B------:R-:W-:-:S03]  /*f910*/  FSETP.NEU.FTZ.AND P1, PT, R101, -INF , PT ;  /* 0xff8000006500780b */ /* 0x000fc60003f3d000 */
[----:B------:R-:W-:Y:S01]  /*f920*/  FADD.FTZ R5, R42, -R2 ;  /* 0x800000022a057221 */ /* 0x000fe20000010000 */
[----:B------:R-:W-:Y:S01]  /*f930*/  FSEL R13, R13, RZ, P1 ;  /* 0x000000ff0d0d7208 */ /* 0x000fe20000800000 */
[----:B------:R-:W1:Y:S01]  /*f940*/  LDC.U8 R42, c[0x0][0x388] ;  /* 0x0000e200ff2a7b82 */ /* 0x000e620000000000 */
[----:B--2---:R-:W-:Y:S01]  /*f950*/  FFMA.FTZ R0, R193, UR40, -R12 ;  /* 0x00000028c1007c23 */ /* 0x004fe2000801080c */
[----:B------:R-:W-:Y:S01]  /*f960*/  FSEL R2, R102, RZ, P0 ;  /* 0x000000ff66027208 */ /* 0x000fe20000000000 */
[----:B------:R-:W-:Y:S02]  /*f970*/  FMUL.FTZ R5, R5, UR40 ;  /* 0x0000002805057c20 */ /* 0x000fe40008410000 */
[----:B------:R2:W-:Y:S02]  /*f980*/  MUFU.EX2 R237, R0 ;  /* 0x0000000000ed7308 */ /* 0x0005e40000000800 */
[----:B------:R-:W-:Y:S01]  /*f990*/  FADD.FTZ R3, R252, -R2 ;  /* 0x80000002fc037221 */ /* 0x000fe20000010000 */
[----:B------:R-:W-:Y:S01]  /*f9a0*/  FSEL R2, R101, RZ, P1 ;  /* 0x000000ff65027208 */ /* 0x000fe20000800000 */
[-C--:B---3--:R-:W-:Y:S01]  /*f9b0*/  FMUL.FTZ R124, R124, R50.reuse ;  /* 0x000000327c7c7220 */ /* 0x088fe20000410000 */
[-C--:B------:R-:W-:Y:S01]  /*f9c0*/  FMUL.FTZ R125, R125, R50.reuse ;  /* 0x000000327d7d7220 */ /* 0x080fe20000410000 */
[----:B------:R-:W-:Y:S01]  /*f9d0*/  FMUL.FTZ R3, R3, UR40 ;  /* 0x0000002803037c20 */ /* 0x000fe20008410000 */
[----:B------:R-:W-:Y:S01]  /*f9e0*/  FMUL.FTZ R136, R136, R50 ;  /* 0x0000003288887220 */ /* 0x000fe20000410000 */
[----:B------:R-:W-:Y:S01]  /*f9f0*/  FADD.FTZ R7, R235, -R2 ;  /* 0x80000002eb077221 */ /* 0x000fe20000010000 */
[----:B------:R-:W-:Y:S01]  /*fa00*/  MOV R235, R10 ;  /* 0x0000000a00eb7202 */ /* 0x000fe20000000f00 */
[----:B------:R-:W-:Y:S01]  /*fa10*/  FFMA.FTZ R2, R100, UR40, -R13 ;  /* 0x0000002864027c23 */ /* 0x000fe2000801080d */
[----:B------:R-:W-:-:S02]  /*fa20*/  IMAD.MOV.U32 R100, RZ, RZ, R31 ;  /* 0x000000ffff647224 */ /* 0x000fc400078e001f */
[----:B------:R-:W-:Y:S01]  /*fa30*/  FMUL.FTZ R51, R7, UR40 ;  /* 0x0000002807337c20 */ /* 0x000fe20008410000 */
[----:B------:R-:W-:Y:S01]  /*fa40*/  MOV R31, R29 ;  /* 0x0000001d001f7202 */ /* 0x000fe20000000f00 */
[----:B------:R3:W-:Y:S01]  /*fa50*/  MUFU.EX2 R65, R2 ;  /* 0x0000000200417308 */ /* 0x0007e20000000800 */
[----:B------:R-:W-:Y:S02]  /*fa60*/  IMAD.MOV.U32 R29, RZ, RZ, R24 ;  /* 0x000000ffff1d7224 */ /* 0x000fe400078e0018 */
[-C--:B------:R-:W-:Y:S01]  /*fa70*/  FMUL.FTZ R137, R137, R50.reuse ;  /* 0x0000003289897220 */ /* 0x080fe20000410000 */
[--C-:B--2---:R-:W-:Y:S01]  /*fa80*/  FFMA.FTZ R0, R62, UR40, -R12.reuse ;  /* 0x000000283e007c23 */ /* 0x104fe2000801080c */
        /* <DEDUP_REMOVED lines=13> */
[----:B---3--:R-:W-:Y:S01]  /*fb60*/  FFMA.FTZ R2, R67, UR40, -R13 ;  /* 0x0000002843027c23 */ /* 0x008fe2000801080d */
[-C--:B------:R-:W-:Y:S01]  /*fb70*/  FMUL.FTZ R69, R69, R50.reuse ;  /* 0x0000003245457220 */ /* 0x080fe20000410000 */
[-C--:B------:R-:W-:Y:S01]  /*fb80*/  FMUL.FTZ R80, R80, R50.reuse ;  /* 0x0000003250507220 */ /* 0x080fe20000410000 */
[-C--:B------:R-:W-:Y:S01]  /*fb90*/  FMUL.FTZ R81, R81, R50.reuse ;  /* 0x0000003251517220 */ /* 0x080fe20000410000 */
[-C--:B------:R-:W-:Y:S01]  /*fba0*/  FMUL.FTZ R96, R96, R50.reuse ;  /* 0x0000003260607220 */ /* 0x080fe20000410000 */
[-C--:B------:R-:W-:Y:S01]  /*fbb0*/  FMUL.FTZ R97, R97, R50.reuse ;  /* 0x0000003261617220 */ /* 0x080fe20000410000 */
[----:B------:R-:W-:Y:S01]  /*fbc0*/  FMUL.FTZ R84, R84, R50 ;  /* 0x0000003254547220 */ /* 0x000fe20000410000 */
[----:B------:R-:W3:Y:S01]  /*fbd0*/  MUFU.EX2 R62, R2 ;  /* 0x00000002003e7308 */ /* 0x000ee20000000800 */
[----:B--2---:R-:W-:Y:S01]  /*fbe0*/  FFMA.FTZ R0, R63, UR40, -R12 ;  /* 0x000000283f007c23 */ /* 0x004fe2000801080c */
[----:B------:R-:W-:Y:S01]  /*fbf0*/  MOV R63, R32 ;  /* 0x00000020003f7202 */ /* 0x000fe20000000f00 */
[-C--:B------:R-:W-:Y:S01]  /*fc00*/  FMUL.FTZ R85, R85, R50.reuse ;  /* 0x0000003255557220 */ /* 0x080fe20000410000 */
[-C--:B------:R-:W-:Y:S01]  /*fc10*/  FMUL.FTZ R164, R164, R50.reuse ;  /* 0x00000032a4a47220 */ /* 0x080fe20000410000 */
[----:B------:R-:W-:-:S03]  /*fc20*/  FMUL.FTZ R165, R165, R50 ;  /* 0x00000032a5a57220 */ /* 0x000fc60000410000 */
[----:B------:R2:W5:Y:S01]  /*fc30*/  MUFU.EX2 R6, R0 ;  /* 0x0000000000067308 */ /* 0x0005620000000800 */
[-C--:B----4-:R-:W-:Y:S01]  /*fc40*/  FMUL.FTZ R126, R126, R53.reuse ;  /* 0x000000357e7e7220 */ /* 0x090fe20000410000 */
[-C--:B------:R-:W-:Y:S01]  /*fc50*/  FMUL.FTZ R127, R127, R53.reuse ;  /* 0x000000357f7f7220 */ /* 0x080fe20000410000 */
[-C--:B------:R-:W-:Y:S01]  /*fc60*/  FMUL.FTZ R138, R138, R53.reuse ;  /* 0x000000358a8a7220 */ /* 0x080fe20000410000 */
[-C--:B------:R-:W-:Y:S01]  /*fc70*/  FMUL.FTZ R139, R139, R53.reuse ;  /* 0x000000358b8b7220 */ /* 0x080fe20000410000 */
[-C--:B------:R-:W-:Y:S01]  /*fc80*/  FMUL.FTZ R114, R114, R53.reuse ;  /* 0x0000003572727220 */ /* 0x080fe20000410000 */
[-C--:B------:R-:W-:Y:S01]  /*fc90*/  FMUL.FTZ R115, R115, R53.reuse ;  /* 0x0000003573737220 */ /* 0x080fe20000410000 */
[----:B------:R-:W-:Y:S01]  /*fca0*/  FMUL.FTZ R122, R122, R53 ;  /* 0x000000357a7a7220 */ /* 0x000fe20000410000 */
[----:B------:R-:W4:Y:S01]  /*fcb0*/  MUFU.EX2 R52, R3 ;  /* 0x0000000300347308 */ /* 0x000f220000000800 */
[----:B---3--:R-:W-:Y:S01]  /*fcc0*/  F2FP.F16.F32.PACK_AB R2, R62, R65 ;  /* 0x000000413e02723e */ /* 0x008fe200000000ff */
        /* <DEDUP_REMOVED lines=8> */
[----:B-1----:R-:W-:Y:S01]  /*fd50*/  PRMT R192, R42, 0x7054, R42 ;  /* 0x000070542ac07816 */ /* 0x002fe2000000002a */
[----:B-----5:R-:W-:-:S02]  /*fd60*/  IMAD.MOV.U32 R252, RZ, RZ, R6 ;  /* 0x000000fffffc7224 */ /* 0x020fc400078e0006 */
[-C--:B------:R-:W-:Y:S01]  /*fd70*/  FMUL.FTZ R143, R143, R53.reuse ;  /* 0x000000358f8f7220 */ /* 0x080fe20000410000 */
[----:B------:R-:W-:Y:S02]  /*fd80*/  IMAD.MOV.U32 R42, RZ, RZ, R30 ;  /* 0x000000ffff2a7224 */ /* 0x000fe400078e001e */
[----:B------:R-:W-:Y:S01]  /*fd90*/  FMUL.FTZ R70, R70, R53 ;  /* 0x0000003546467220 */ /* 0x000fe20000410000 */
[--C-:B------:R-:W-:Y:S01]  /*fda0*/  HSET2.LE.AND R10, R19, R192.reuse, PT ;  /* 0x000000c0130a7233 */ /* 0x100fe20003803000 */
[----:B------:R1:W-:Y:S01]  /*fdb0*/  MUFU.EX2 R56, R0 ;  /* 0x0000000000387308 */ /* 0x0003e20000000800 */
[--C-:B------:R-:W-:Y:S01]  /*fdc0*/  HSET2.LE.AND R11, R11, R192.reuse, PT ;  /* 0x000000c00b0b7233 */ /* 0x100fe20003803000 */
[----:B------:R-:W-:Y:S01]  /*fdd0*/  IMAD.MOV.U32 R19, RZ, RZ, R22 ;  /* 0x000000ffff137224 */ /* 0x000fe200078e0016 */
[--C-:B------:R-:W-:Y:S01]  /*fde0*/  HSET2.LE.AND R8, R8, R192.reuse, PT ;  /* 0x000000c008087233 */ /* 0x100fe20003803000 */
[----:B------:R-:W-:Y:S01]  /*fdf0*/  IMAD.MOV.U32 R30, RZ, RZ, R25 ;  /* 0x000000ffff1e7224 */ /* 0x000fe200078e0019 */
[--C-:B------:R-:W-:Y:S01]  /*fe00*/  HSET2.LE.AND R9, R9, R192.reuse, PT ;  /* 0x000000c009097233 */ /* 0x100fe20003803000 */
[----:B------:R-:W2:Y:S01]  /*fe10*/  LDSM.16.MT88.4 R24, [R220+0x9000] ;  /* 0x00900000dc18783b */ /* 0x000ea20000004200 */
[----:B------:R-:W-:Y:S01]  /*fe20*/  HSET2.LE.AND R6, R20, R192, PT ;  /* 0x000000c014067233 */ /* 0x000fe20003803000 */
[-C--:B----4-:R-:W-:Y:S01]  /*fe30*/  FMUL.FTZ R128, R128, R52.reuse ;  /* 0x0000003480807220 */ /* 0x090fe20000410000 */
[-C--:B------:R-:W-:Y:S01]  /*fe40*/  FMUL.FTZ R129, R129, R52.reuse ;  /* 0x0000003481817220 */ /* 0x080fe20000410000 */
[-C--:B---3--:R-:W-:Y:S01]  /*fe50*/  FMUL.FTZ R130, R130, R51.reuse ;  /* 0x0000003382827220 */ /* 0x088fe20000410000 */
[-C--:B------:R-:W-:Y:S01]  /*fe60*/  FMUL.FTZ R131, R131, R51.reuse ;  /* 0x0000003383837220 */ /* 0x080fe20000410000 */
[-C--:B------:R-:W-:Y:S01]  /*fe70*/  FMUL.FTZ R132, R132, R52.reuse ;  /* 0x0000003484847220 */ /* 0x080fe20000410000 */
[----:B------:R-:W-:Y:S01]  /*fe80*/  FMUL.FTZ R133, R133, R52 ;  /* 0x0000003485857220 */ /* 0x000fe20000410000 */
[-C--:B------:R-:W-:Y:S01]  /*fe90*/  FMUL.FTZ R134, R134, R51.reuse ;  /* 0x0000003386867220 */ /* 0x080fe20000410000 */
[----:B------:R-:W-:Y:S01]  /*fea0*/  FMUL.FTZ R135, R135, R51 ;  /* 0x0000003387877220 */ /* 0x000fe20000410000 */
[----:B------:R-:W-:-:S02]  /*feb0*/  IMAD.MOV.U32 R173, RZ, RZ, R42 ;  /* 0x000000ffffad7224 */ /* 0x000fc400078e002a */
[----:B-1----:R-:W-:Y:S01]  /*fec0*/  FFMA.FTZ R0, R172, UR40, -R13 ;  /* 0x00000028ac007c23 */ /* 0x002fe2000801080d */
        /* <DEDUP_REMOVED lines=8> */
[----:B------:R-:W-:Y:S01]  /*ff50*/  FMUL.FTZ R119, R119, R51 ;  /* 0x0000003377777220 */ /* 0x000fe20000410000 */
[----:B------:R-:W-:Y:S01]  /*ff60*/  IMAD.MOV.U32 R193, RZ, RZ, R173 ;  /* 0x000000ffffc17224 */ /* 0x000fe200078e00ad */
        /* <DEDUP_REMOVED lines=12> */
[----:B------:R-:W-:Y:S01]  /*10030*/  FMUL.FTZ R168, R168, R52 ;  /* 0x00000034a8a87220 */ /* 0x000fe20000410000 */
[-C--:B------:R-:W-:Y:S01]  /*10040*/  FMUL.FTZ R146, R146, R51.reuse ;  /* 0x0000003392927220 */ /* 0x080fe20000410000 */
[----:B------:R-:W-:Y:S01]  /*10050*/  LOP3.LUT R10, R10, R0, RZ, 0xc0, !PT ;  /* 0x000000000a0a7212 */ /* 0x000fe200078ec0ff */
[----:B------:R-:W-:Y:S01]  /*10060*/  FMUL.FTZ R147, R147, R51 ;  /* 0x0000003393937220 */ /* 0x000fe20000410000 */
[----:B------:R-:W-:Y:S01]  /*10070*/  F2FP.F16.F32.PACK_AB R0, R28, R57 ;  /* 0x000000391c00723e */ /* 0x000fe200000000ff */
[-C--:B------:R-:W-:Y:S01]  /*10080*/  FMUL.FTZ R169, R169, R52.reuse ;  /* 0x00000034a9a97220 */ /* 0x080fe20000410000 */
[-C--:B------:R-:W-:Y:S01]  /*10090*/  FMUL.FTZ R72, R72, R52.reuse ;  /* 0x0000003448487220 */ /* 0x080fe20000410000 */
[----:B------:R-:W-:Y:S01]  /*100a0*/  FMUL.FTZ R73, R73, R52 ;  /* 0x0000003449497220 */ /* 0x000fe20000410000 */
[----:B------:R-:W-:Y:S01]  /*100b0*/  LOP3.LUT R11, R11, R0, RZ, 0xc0, !PT ;  /* 0x000000000b0b7212 */ /* 0x000fe200078ec0ff */
[----:B------:R-:W-:Y:S01]  /*100c0*/  FMUL.FTZ R76, R76, R52 ;  /* 0x000000344c4c7220 */ /* 0x000fe20000410000 */
[----:B------:R-:W-:Y:S01]  /*100d0*/  F2FP.F16.F32.PACK_AB R0, R59, R100 ;  /* 0x000000643b00723e */ /* 0x000fe200000000ff */
        /* <DEDUP_REMOVED lines=10> */
[-C--:B------:R-:W-:Y:S01]  /*10180*/  FMUL.FTZ R74, R74, R51.reuse ;  /* 0x000000334a4a7220 */ /* 0x080fe20000410000 */
[----:B------:R-:W-:Y:S01]  /*10190*/  F2FP.F16.F32.PACK_AB R0, R252, R66 ;  /* 0x00000042fc00723e */ /* 0x000fe200000000ff */
[-C--:B------:R-:W-:Y:S01]  /*101a0*/  FMUL.FTZ R75, R75, R51.reuse ;  /* 0x000000334b4b7220 */ /* 0x080fe20000410000 */
[-C--:B------:R-:W-:Y:S01]  /*101b0*/  FMUL.FTZ R78, R78, R51.reuse ;  /* 0x000000334e4e7220 */ /* 0x080fe20000410000 */
[----:B------:R-:W-:Y:S01]  /*101c0*/  FMUL.FTZ R79, R79, R51 ;  /* 0x000000334f4f7220 */ /* 0x000fe20000410000 */
[----:B------:R-:W-:Y:S01]  /*101d0*/  LOP3.LUT R6, R6, R0, RZ, 0xc0, !PT ;  /* 0x0000000006067212 */ /* 0x000fe200078ec0ff */
[----:B--2---:R-:W-:Y:S01]  /*101e0*/  HMMA.16816.F32 R200, R8, R24, R112 ;  /* 0x0000001808c8723c */ /* 0x004fe20000001870 */
[----:B------:R-:W-:Y:S01]  /*101f0*/  HSET2.LE.AND R0, R18, R192, PT ;  /* 0x000000c012007233 */ /* 0x000fe20003803000 */
[----:B------:R-:W-:-:S02]  /*10200*/  IMAD.MOV.U32 R18, RZ, RZ, R28 ;  /* 0x000000ffff127224 */ /* 0x000fc400078e001c */
[-C--:B------:R-:W-:Y:S01]  /*10210*/  FMUL.FTZ R90, R90, R51.reuse ;  /* 0x000000335a5a7220 */ /* 0x080fe20000410000 */
[-C--:B------:R-:W-:Y:S01]  /*10220*/  FMUL.FTZ R91, R91, R51.reuse ;  /* 0x000000335b5b7220 */ /* 0x080fe20000410000 */
[----:B------:R-:W-:Y:S01]  /*10230*/  FMUL.FTZ R94, R94, R51 ;  /* 0x000000335e5e7220 */ /* 0x000fe20000410000 */
[----:B------:R-:W-:Y:S01]  /*10240*/  LOP3.LUT R7, R0, R2, RZ, 0xc0, !PT ;  /* 0x0000000200077212 */ /* 0x000fe200078ec0ff */
[----:B------:R-:W-:Y:S01]  /*10250*/  HMMA.16816.F32 R188, R8, R26, R120 ;  /* 0x0000001a08bc723c */ /* 0x000fe20000001878 */
[--C-:B------:R-:W-:Y:S01]  /*10260*/  HSET2.LE.AND R0, R17, R192.reuse, PT ;  /* 0x000000c011007233 */ /* 0x100fe20003803000 */
[----:B---3--:R-:W-:Y:S01]  /*10270*/  IMAD.MOV.U32 R17, RZ, RZ, R21 ;  /* 0x000000ffff117224 */ /* 0x008fe200078e0015 */
[----:B------:R-:W-:Y:S01]  /*10280*/  F2FP.F16.F32.PACK_AB R2, R237, R19 ;  /* 0x00000013ed02723e */ /* 0x000fe200000000ff */
[----:B------:R-:W1:Y:S01]  /*10290*/  LDSM.16.MT88.4 R20, [R222+0x9000] ;  /* 0x00900000de14783b */ /* 0x000e620000004200 */
[----:B------:R-:W-:Y:S01]  /*102a0*/  FMUL.FTZ R95, R95, R51 ;  /* 0x000000335f5f7220 */ /* 0x000fe20000410000 */
[-C--:B------:R-:W-:Y:S01]  /*102b0*/  FMUL.FTZ R71, R71, R53.reuse ;  /* 0x0000003547477220 */ /* 0x080fe20000410000 */
[----:B------:R-:W-:Y:S01]  /*102c0*/  LOP3.LUT R4, R0, R2, RZ, 0xc0, !PT ;  /* 0x0000000200047212 */ /* 0x000fe200078ec0ff */
[-C--:B------:R-:W-:Y:S01]  /*102d0*/  FMUL.FTZ R82, R82, R53.reuse ;  /* 0x0000003552527220 */ /* 0x080fe20000410000 */
[----:B------:R-:W-:Y:S01]  /*102e0*/  HSET2.LE.AND R0, R15, R192, PT ;  /* 0x000000c00f007233 */ /* 0x000fe20003803000 */
[-C--:B------:R-:W-:Y:S01]  /*102f0*/  FMUL.FTZ R83, R83, R53.reuse ;  /* 0x0000003553537220 */ /* 0x080fe20000410000 */
[----:B------:R-:W-:Y:S01]  /*10300*/  F2FP.F16.F32.PACK_AB R2, R17, R56 ;  /* 0x000000381102723e */ /* 0x000fe200000000ff */
[-C--:B------:R-:W-:Y:S01]  /*10310*/  FMUL.FTZ R98, R98, R53.reuse ;  /* 0x0000003562627220 */ /* 0x080fe20000410000 */
[-C--:B------:R-:W-:Y:S01]  /*10320*/  FMUL.FTZ R99, R99, R53.reuse ;  /* 0x0000003563637220 */ /* 0x080fe20000410000 */
[----:B------:R-:W-:Y:S01]  /*10330*/  FMUL.FTZ R86, R86, R53 ;  /* 0x0000003556567220 */ /* 0x000fe20000410000 */
[----:B------:R-:W-:Y:S01]  /*10340*/  LOP3.LUT R5, R0, R2, RZ, 0xc0, !PT ;  /* 0x0000000200057212 */ /* 0x000fe200078ec0ff */
[----:B------:R-:W-:-:S02]  /*10350*/  IMAD.MOV.U32 R2, RZ, RZ, R40 ;  /* 0x000000ffff027224 */ /* 0x000fc400078e0028 */
[----:B------:R-:W-:Y:S01]  /*10360*/  FFMA.FTZ R0, R195, UR40, -R12 ;  /* 0x00000028c3007c23 */ /* 0x000fe2000801080c */
[-C--:B------:R-:W-:Y:S01]  /*10370*/  FMUL.FTZ R87, R87, R53.reuse ;  /* 0x0000003557577220 */ /* 0x080fe20000410000 */
[-C--:B------:R-:W-:Y:S01]  /*10380*/  FMUL.FTZ R166, R166, R53.reuse ;  /* 0x00000035a6a67220 */ /* 0x080fe20000410000 */
[----:B------:R-:W-:Y:S01]  /*10390*/  FMUL.FTZ R167, R167, R53 ;  /* 0x00000035a7a77220 */ /* 0x000fe20000410000 */
[C---:B------:R-:W-:Y:S06]  /*103a0*/  HMMA.16816.F32 R108, R4.reuse, R24, R108 ;  /* 0x00000018046c723c */ /* 0x040fec000000186c */
[----:B------:R-:W-:Y:S01]  /*103b0*/  HMMA.16816.F32 R40, R4, R26, R116 ;  /* 0x0000001a0428723c */ /* 0x000fe20000001874 */
[----:B------:R-:W2:Y:S05]  /*103c0*/  LDSM.16.MT88.4 R24, [R222+0xa000] ;  /* 0x00a00000de18783b */ /* 0x000eaa0000004200 */
[-C--:B-1----:R-:W-:Y:S06]  /*103d0*/  HMMA.16816.F32 R176, R8, R20.reuse, R124 ;  /* 0x0000001408b0723c */ /* 0x082fec000000187c */
[----:B------:R-:W-:Y:S01]  /*103e0*/  HMMA.16816.F32 R128, R4, R20, R128 ;  /* 0x000000140480723c */ /* 0x000fe20000001880 */
[----:B------:R-:W-:Y:S01]  /*103f0*/  IMAD.MOV.U32 R126, RZ, RZ, R174 ;  /* 0x000000ffff7e7224 */ /* 0x000fe200078e00ae */
[----:B------:R-:W-:Y:S01]  /*10400*/  MOV R127, R175 ;  /* 0x000000af007f7202 */ /* 0x000fe20000000f00 */
[----:B------:R-:W-:-:S02]  /*10410*/  IMAD.MOV.U32 R124, RZ, RZ, R2 ;  /* 0x000000ffff7c7224 */ /* 0x000fc400078e0002 */
[----:B------:R-:W-:Y:S01]  /*10420*/  IMAD.MOV.U32 R125, RZ, RZ, R3 ;  /* 0x000000ffff7d7224 */ /* 0x000fe200078e0003 */
[----:B------:R-:W-:Y:S01]  /*10430*/  HMMA.16816.F32 R132, R4, R22, R132 ;  /* 0x000000160484723c */ /* 0x000fe20000001884 */
[----:B------:R-:W-:Y:S02]  /*10440*/  IMAD.MOV.U32 R2, RZ, RZ, R34 ;  /* 0x000000ffff027224 */ /* 0x000fe400078e0022 */
[----:B------:R-:W-:-:S03]  /*10450*/  IMAD.MOV.U32 R3, RZ, RZ, R35 ;  /* 0x000000ffff037224 */ /* 0x000fc600078e0023 */
[----:B------:R-:W-:Y:S01]  /*10460*/  HMMA.16816.F32 R172, R8, R22, R136 ;  /* 0x0000001608ac723c */ /* 0x000fe20000001888 */
[----:B------:R-:W1:Y:S06]  /*10470*/  LDSM.16.MT88.4 R20, [R220+0xa000] ;  /* 0x00a00000dc14783b */ /* 0x000e6c0000004200 */
[----:B------:R-:W-:Y:S01]  /*10480*/  IMAD.MOV.U32 R139, RZ, RZ, R58 ;  /* 0x000000ffff8b7224 */ /* 0x000fe200078e003a */
[----:B------:R-:W-:Y:S01]  /*10490*/  MOV R137, R61 ;  /* 0x0000003d00897202 */ /* 0x000fe20000000f00 */
[----:B------:R-:W-:Y:S01]  /*104a0*/  IMAD.MOV.U32 R136, RZ, RZ, R60 ;  /* 0x000000ffff887224 */ /* 0x000fe200078e003c */
[----:B------:R-:W-:Y:S01]  /*104b0*/  MOV R61, R29 ;  /* 0x0000001d003d7202 */ /* 0x000fe20000000f00 */
[----:B------:R-:W-:Y:S01]  /*104c0*/  IMAD.MOV.U32 R138, RZ, RZ, R57 ;  /* 0x000000ffff8a7224 */ /* 0x000fe200078e0039 */
[----:B--2---:R-:W-:Y:S01]  /*104d0*/  HMMA.16816.F32 R156, R4, R24, R156 ;  /* 0x00000018049c723c */ /* 0x004fe2000000189c */
[----:B------:R-:W-:-:S02]  /*104e0*/  IMAD.MOV.U32 R57, RZ, RZ, R31 ;  /* 0x000000ffff397224 */ /* 0x000fc400078e001f */
[----:B------:R-:W-:Y:S02]  /*104f0*/  IMAD.MOV.U32 R58, RZ, RZ, R30 ;  /* 0x000000ffff3a7224 */ /* 0x000fe400078e001e */
[----:B------:R-:W-:Y:S01]  /*10500*/  IMAD.MOV.U32 R60, RZ, RZ, R33 ;  /* 0x000000ffff3c7224 */ /* 0x000fe200078e0021 */
[----:B------:R-:W2:Y:S01]  /*10510*/  LDSM.16.MT88.4 R28, [R220+0xb000] ;  /* 0x00b00000dc1c783b */ /* 0x000ea20000004200 */
[----:B------:R-:W-:Y:S03]  /*10520*/  HMMA.16816.F32 R160, R8, R24, R160 ;  /* 0x0000001808a0723c */ /* 0x000fe600000018a0 */
[----:B------:R-:W3:Y:S03]  /*10530*/  LDSM.16.MT88.4 R32, [R222+0xb000] ;  /* 0x00b00000de20783b */ /* 0x000ee60000004200 */
[C---:B------:R-:W-:Y:S06]  /*10540*/  HMMA.16816.F32 R168, R4.reuse, R26, R168 ;  /* 0x0000001a04a8723c */ /* 0x040fec00000018a8 */
[-C--:B-1----:R-:W-:Y:S06]  /*10550*/  HMMA.16816.F32 R148, R4, R22.reuse, R148 ;  /* 0x000000160494723c */ /* 0x082fec0000001894 */
[----:B------:R-:W-:Y:S01]  /*10560*/  HMMA.16816.F32 R152, R8, R22, R152 ;  /* 0x000000160898723c */ /* 0x000fe20000001898 */
[----:B------:R1:W4:Y:S05]  /*10570*/  MUFU.EX2 R22, R0 ;  /* 0x0000000000167308 */ /* 0x00032a0000000800 */
[----:B------:R-:W-:Y:S01]  /*10580*/  HMMA.16816.F32 R144, R4, R20, R144 ;  /* 0x000000140490723c */ /* 0x000fe20000001890 */
[----:B------:R-:W-:-:S05]  /*10590*/  IMAD.MOV.U32 R23, RZ, RZ, R59 ;  /* 0x000000ffff177224 */ /* 0x000fca00078e003b */
[----:B--2---:R-:W-:Y:S01]  /*105a0*/  HMMA.16816.F32 R72, R4, R28, R72 ;  /* 0x0000001c0448723c */ /* 0x004fe20000001848 */
[----:B-1----:R-:W-:-:S05]  /*105b0*/  FFMA.FTZ R0, R194, UR40, -R12 ;  /* 0x00000028c2007c23 */ /* 0x002fca000801080c */
[C---:B------:R-:W-:Y:S01]  /*105c0*/  HMMA.16816.F32 R76, R4.reuse, R30, R76 ;  /* 0x0000001e044c723c */ /* 0x040fe2000000184c */
[----:B------:R-:W-:Y:S01]  /*105d0*/  IMAD.MOV.U32 R194, RZ, RZ, R37 ;  /* 0x000000ffffc27224 */ /* 0x000fe200078e0025 */
[----:B------:R1:W2:Y:S04]  /*105e0*/  MUFU.EX2 R25, R0 ;  /* 0x0000000000197308 */ /* 0x0002a80000000800 */
[C---:B---3--:R-:W-:Y:S06]  /*105f0*/  HMMA.16816.F32 R88, R4.reuse, R32, R88 ;  /* 0x000000200458723c */ /* 0x048fec0000001858 */
[----:B------:R-:W-:Y:S06]  /*10600*/  HMMA.16816.F32 R92, R4, R34, R92 ;  /* 0x00000022045c723c */ /* 0x000fec000000185c */
[----:B------:R-:W-:Y:S01]  /*10610*/  HMMA.16816.F32 R116, R8, R30, R80 ;  /* 0x0000001e0874723c */ /* 0x000fe20000001850 */
[----:B------:R-:W-:-:S02]  /*10620*/  IMAD.MOV.U32 R7, RZ, RZ, R66 ;  /* 0x000000ffff077224 */ /* 0x000fc400078e0042 */
[----:B-1----:R-:W-:Y:S01]  /*10630*/  FFMA.FTZ R0, R106, UR40, -R12 ;  /* 0x000000286a007c23 */ /* 0x002fe2000801080c */
[----:B------:R-:W-:Y:S01]  /*10640*/  IMAD.MOV.U32 R6, RZ, RZ, R65 ;  /* 0x000000ffff067224 */ /* 0x000fe200078e0041 */
[----:B------:R-:W-:Y:S01]  /*10650*/  MOV R5, R64 ;  /* 0x0000004000057202 */ /* 0x000fe20000000f00 */
[----:B------:R-:W-:Y:S01]  /*10660*/  IMAD.MOV.U32 R4, RZ, RZ, R57 ;  /* 0x000000ffff047224 */ /* 0x000fe200078e0039 */
[----:B------:R1:W-:Y:S01]  /*10670*/  MUFU.EX2 R195, R0 ;  /* 0x0000000000c37308 */ /* 0x0003e20000000800 */
[----:B------:R-:W-:Y:S01]  /*10680*/  HMMA.16816.F32 R64, R8, R20, R140 ;  /* 0x000000140840723c */ /* 0x000fe2000000188c */
[----:B------:R-:W-:Y:S01]  /*10690*/  IMAD.MOV.U32 R80, RZ, RZ, R7 ;  /* 0x000000ffff507224 */ /* 0x000fe200078e0007 */
[----:B------:R-:W-:-:S04]  /*106a0*/  MOV R81, R138 ;  /* 0x0000008a00517202 */ /* 0x000fc80000000f00 */
[C---:B------:R-:W-:Y:S01]  /*106b0*/  HMMA.16816.F32 R112, R8.reuse, R34, R96 ;  /* 0x000000220870723c */ /* 0x040fe20000001860 */
[----:B------:R-:W-:Y:S01]  /*106c0*/  IMAD.MOV.U32 R143, RZ, RZ, R18 ;  /* 0x000000ffff8f7224 */ /* 0x000fe200078e0012 */
[----:B------:R-:W-:Y:S01]  /*106d0*/  MOV R141, R3 ;  /* 0x00000003008d7202 */ /* 0x000fe20000000f00 */
[----:B------:R-:W-:Y:S01]  /*106e0*/  IMAD.MOV.U32 R140, RZ, RZ, R2 ;  /* 0x000000ffff8c7224 */ /* 0x000fe200078e0002 */
[----:B------:R-:W-:Y:S01]  /*106f0*/  MOV R2, R58 ;  /* 0x0000003a00027202 */ /* 0x000fe20000000f00 */
[----:B------:R-:W-:Y:S01]  /*10700*/  IMAD.MOV.U32 R18, RZ, RZ, R61 ;  /* 0x000000ffff127224 */ /* 0x000fe200078e003d */
[C---:B------:R-:W-:Y:S01]  /*10710*/  HMMA.16816.F32 R120, R8.reuse, R32, R84 ;  /* 0x000000200878723c */ /* 0x040fe20000001854 */
[----:B------:R-:W-:Y:S01]  /*10720*/  IMAD.MOV.U32 R3, RZ, RZ, R60 ;  /* 0x000000ffff037224 */ /* 0x000fe200078e003c */
[----:B------:R-:W-:Y:S01]  /*10730*/  MOV R97, R4 ;  /* 0x0000000400617202 */ /* 0x000fe20000000f00 */
[----:B------:R-:W-:Y:S02]  /*10740*/  IMAD.MOV.U32 R20, RZ, RZ, R56 ;  /* 0x000000ffff147224 */ /* 0x000fe400078e0038 */
[----:B-1----:R-:W-:Y:S01]  /*10750*/  FFMA.FTZ R0, R105, UR40, -R12 ;  /* 0x0000002869007c23 */ /* 0x002fe2000801080c */
[----:B------:R-:W-:Y:S01]  /*10760*/  IMAD.MOV.U32 R106, RZ, RZ, R18 ;  /* 0x000000ffff6a7224 */ /* 0x000fe200078e0012 */
[----:B------:R-:W-:Y:S01]  /*10770*/  HMMA.16816.F32 R56, R8, R28, R68 ;  /* 0x0000001c0838723c */ /* 0x000fe20000001844 */
[----:B------:R-:W-:Y:S01]  /*10780*/  IMAD.MOV.U32 R105, RZ, RZ, R2 ;  /* 0x000000ffff697224 */ /* 0x000fe200078e0002 */
[----:B------:R1:W3:Y:S01]  /*10790*/  MUFU.EX2 R15, R0 ;  /* 0x00000000000f7308 */ /* 0x0002e20000000800 */
[----:B------:R-:W-:Y:S01]  /*107a0*/  IMAD.MOV.U32 R96, RZ, RZ, R3 ;  /* 0x000000ffff607224 */ /* 0x000fe200078e0003 */
[----:B------:R-:W5:Y:S01]  /*107b0*/  LDSM.16.MT88.4 R28, [R220+0x9400] ;  /* 0x00940000dc1c783b */ /* 0x000f620000004200 */
[----:B------:R-:W-:Y:S01]  /*107c0*/  IMAD.WIDE.U32 R2, R36, -0x2daee0ad, RZ ;  /* 0xd2511f5324027825 */ /* 0x000fe200078e00ff */
[----:B------:R-:W-:-:S02]  /*107d0*/  MOV R85, R143 ;  /* 0x0000008f00557202 */ /* 0x000fc40000000f00 */
[----:B------:R-:W-:Y:S01]  /*107e0*/  MOV R68, R17 ;  /* 0x0000001100447202 */ /* 0x000fe20000000f00 */
[----:B------:R-:W-:Y:S01]  /*107f0*/  IMAD.MOV.U32 R142, RZ, RZ, R63 ;  /* 0x000000ffff8e7224 */ /* 0x000fe200078e003f */
[C---:B------:R-:W-:Y:S01]  /*10800*/  LOP3.LUT R4, R2.reuse, 0xffff, RZ, 0xc0, !PT ;  /* 0x0000ffff02047812 */ /* 0x040fe200078ec0ff */
[----:B------:R-:W-:Y:S01]  /*10810*/  IMAD.MOV.U32 R21, RZ, RZ, R62 ;  /* 0x000000ffff157224 */ /* 0x000fe200078e003e */
[----:B------:R-:W-:Y:S01]  /*10820*/  LDSM.16.MT88.4 R32, [R222+0xa400] ;  /* 0x00a40000de20783b */ /* 0x000fe20000004200 */
[----:B------:R-:W-:Y:S01]  /*10830*/  HMMA.16816.F32 R60, R8, R26, R164 ;  /* 0x0000001a083c723c */ /* 0x000fe200000018a4 */
[----:B------:R-:W-:Y:S01]  /*10840*/  IMAD.MOV.U32 R86, RZ, RZ, R5 ;  /* 0x000000ffff567224 */ /* 0x000fe200078e0005 */
[----:B------:R-:W-:Y:S01]  /*10850*/  LOP3.LUT R5, R2, 0xff, RZ, 0xc0, !PT ;  /* 0x000000ff02057812 */ /* 0x000fe200078ec0ff */
[----:B------:R-:W-:Y:S01]  /*10860*/  IMAD.MOV.U32 R87, RZ, RZ, R6 ;  /* 0x000000ffff577224 */ /* 0x000fe200078e0006 */
[----:B------:R-:W-:Y:S01]  /*10870*/  SHF.R.U32.HI R4, RZ, 0x8, R4 ;  /* 0x00000008ff047819 */ /* 0x000fe20000011604 */
[----:B------:R-:W-:-:S02]  /*10880*/  IMAD.MOV.U32 R82, RZ, RZ, R140 ;  /* 0x000000ffff527224 */ /* 0x000fc400078e008c */
[----:B-1----:R-:W-:Y:S01]  /*10890*/  FFMA.FTZ R0, R196, UR40, -R13 ;  /* 0x00000028c4007c23 */ /* 0x002fe2000801080d */
[----:B------:R-:W-:Y:S01]  /*108a0*/  SHF.R.U32.HI R9, RZ, 0x18, R2 ;  /* 0x00000018ff097819 */ /* 0x000fe20000011602 */
[----:B----4-:R-:W-:Y:S01]  /*108b0*/  IMAD.MOV.U32 R10, RZ, RZ, R22 ;  /* 0x000000ffff0a7224 */ /* 0x010fe200078e0016 */
[----:B------:R-:W-:Y:S01]  /*108c0*/  PRMT R4, R5, 0x5410, R4 ;  /* 0x0000541005047816 */ /* 0x000fe20000000004 */
[----:B------:R1:W-:Y:S01]  /*108d0*/  MUFU.EX2 R196, R0 ;  /* 0x0000000000c47308 */ /* 0x0003e20000000800 */
[----:B--2---:R-:W-:Y:S01]  /*108e0*/  MOV R11, R25 ;  /* 0x00000019000b7202 */ /* 0x004fe20000000f00 */
[----:B------:R-:W-:Y:S01]  /*108f0*/  IMAD.MOV.U32 R83, RZ, RZ, R141 ;  /* 0x000000ffff537224 */ /* 0x000fe200078e008d */
[----:B------:R-:W-:Y:S01]  /*10900*/  LDSM.16.MT88.4 R24, [R220+0xa400] ;  /* 0x00a40000dc18783b */ /* 0x000fe20000004200 */
[----:B------:R-:W-:Y:S02]  /*10910*/  IMAD.MOV.U32 R84, RZ, RZ, R142 ;  /* 0x000000ffff547224 */ /* 0x000fe400078e008e */
[----:B------:R-:W-:-:S02]  /*10920*/  IMAD.MOV.U32 R99, RZ, RZ, R23 ;  /* 0x000000ffff637224 */ /* 0x000fc400078e0017 */
[----:B------:R-:W-:Y:S02]  /*10930*/  IMAD.MOV.U32 R98, RZ, RZ, R20 ;  /* 0x000000ffff627224 */ /* 0x000fe400078e0014 */
[----:B------:R-:W-:Y:S02]  /*10940*/  IMAD.MOV.U32 R70, RZ, RZ, R136 ;  /* 0x000000ffff467224 */ /* 0x000fe400078e0088 */
[----:B------:R-:W-:Y:S02]  /*10950*/  IMAD.MOV.U32 R71, RZ, RZ, R137 ;  /* 0x000000ffff477224 */ /* 0x000fe400078e0089 */
[----:B------:R-:W-:Y:S02]  /*10960*/  IMAD.MOV.U32 R69, RZ, RZ, R139 ;  /* 0x000000ffff457224 */ /* 0x000fe400078e008b */
[----:B-1----:R-:W-:Y:S01]  /*10970*/  FFMA.FTZ R0, R180, UR40, -R13 ;  /* 0x00000028b4007c23 */ /* 0x002fe2000801080d */
[----:B------:R-:W-:-:S03]  /*10980*/  IMAD.MOV.U32 R180, RZ, RZ, R252 ;  /* 0x000000ffffb47224 */ /* 0x000fc600078e00fc */
[----:B------:R1:W-:Y:S02]  /*10990*/  MUFU.EX2 R18, R0 ;  /* 0x0000000000127308 */ /* 0x0003e40000000800 */
[----:B-1----:R-:W-:Y:S01]  /*109a0*/  FFMA.FTZ R0, R107, UR40, -R13 ;  /* 0x000000286b007c23 */ /* 0x002fe2000801080d */
[----:B------:R-:W-:Y:S02]  /*109b0*/  MOV R107, R21 ;  /* 0x00000015006b7202 */ /* 0x000fe40000000f00 */
[----:B------:R-:W1:Y:S03]  /*109c0*/  LDSM.16.MT88.4 R20, [R222+0x9400] ;  /* 0x00940000de14783b */ /* 0x000e660000004200 */
[----:B------:R2:W4:Y:S02]  /*109d0*/  MUFU.EX2 R17, R0 ;  /* 0x0000000000117308 */ /* 0x0005240000000800 */
[----:B--2---:R-:W-:-:S02]  /*109e0*/  LOP3.LUT R0, R3, UR32, R38, 0x96, !PT ;  /* 0x0000002003007c12 */ /* 0x004fc4000f8e9626 */
[----:B------:R-:W-:Y:S01]  /*109f0*/  SHF.R.U32.HI R3, RZ, 0x10, R2 ;  /* 0x00000010ff037819 */ /* 0x000fe20000011602 */
[----:B------:R-:W-:Y:S01]  /*10a00*/  FFMA.FTZ R2, R197, UR40, -R13 ;  /* 0x00000028c5027c23 */ /* 0x000fe2000801080d */
[C---:B------:R-:W-:Y:S01]  /*10a10*/  LOP3.LUT R6, R0.reuse, 0xff, RZ, 0xc0, !PT ;  /* 0x000000ff00067812 */ /* 0x040fe200078ec0ff */
[----:B------:R-:W2:Y:S01]  /*10a20*/  LDSM.16.MT88.4 R36, [R220+0xb400] ;  /* 0x00b40000dc24783b */ /* 0x000ea20000004200 */
[----:B------:R-:W-:Y:S01]  /*10a30*/  LOP3.LUT R8, R3, 0xff, RZ, 0xc0, !PT ;  /* 0x000000ff03087812 */ /* 0x000fe200078ec0ff */
[----:B------:R3:W5:Y:S01]  /*10a40*/  MUFU.EX2 R252, R2 ;  /* 0x0000000200fc7308 */ /* 0x0007620000000800 */
[----:B------:R-:W-:Y:S01]  /*10a50*/  LOP3.LUT R3, R0, 0xffff, RZ, 0xc0, !PT ;  /* 0x0000ffff00037812 */ /* 0x000fe200078ec0ff */
[----:B------:R-:W-:Y:S01]  /*10a60*/  IMAD.MOV.U32 R197, RZ, RZ, R96 ;  /* 0x000000ffffc57224 */ /* 0x000fe200078e0060 */
[----:B------:R-:W-:Y:S02]  /*10a70*/  SHF.R.U32.HI R7, RZ, 0x18, R0 ;  /* 0x00000018ff077819 */ /* 0x000fe40000011600 */
[----:B------:R-:W-:-:S02]  /*10a80*/  SHF.R.U32.HI R5, RZ, 0x8, R3 ;  /* 0x00000008ff057819 */ /* 0x000fc40000011603 */
[----:B------:R-:W-:Y:S01]  /*10a90*/  MOV R96, R98 ;  /* 0x0000006200607202 */ /* 0x000fe20000000f00 */
[----:B------:R-:W-:Y:S01]  /*10aa0*/  IMAD.MOV.U32 R98, RZ, RZ, R235 ;  /* 0x000000ffff627224 */ /* 0x000fe200078e00eb */
[----:B------:R-:W-:Y:S02]  /*10ab0*/  PRMT R5, R6, 0x5410, R5 ;  /* 0x0000541006057816 */ /* 0x000fe40000000005 */
[----:B---3--:R-:W-:Y:S02]  /*10ac0*/  SHF.R.U32.HI R2, RZ, 0x10, R0 ;  /* 0x00000010ff027819 */ /* 0x008fe40000011600 */
[----:B------:R-:W-:Y:S02]  /*10ad0*/  HSET2.LE.AND R0, R4, R192, PT ;  /* 0x000000c004007233 */ /* 0x000fe40003803000 */
[----:B------:R-:W-:Y:S02]  /*10ae0*/  LOP3.LUT R3, R2, 0xff, RZ, 0xc0, !PT ;  /* 0x000000ff02037812 */ /* 0x000fe400078ec0ff */
[----:B------:R-:W-:-:S02]  /*10af0*/  F2FP.F16.F32.PACK_AB R2, R15, R195 ;  /* 0x000000c30f02723e */ /* 0x000fc400000000ff */
[----:B------:R-:W-:Y:S01]  /*10b00*/  PRMT R4, R8, 0x5410, R9 ;  /* 0x0000541008047816 */ /* 0x000fe20000000009 */
[----:B------:R-:W-:Y:S01]  /*10b10*/  IMAD.MOV.U32 R9, RZ, RZ, R127 ;  /* 0x000000ffff097224 */ /* 0x000fe200078e007f */
[----:B------:R-:W-:Y:S02]  /*10b20*/  PRMT R7, R3, 0x5410, R7 ;  /* 0x0000541003077816 */ /* 0x000fe40000000007 */
[----:B------:R-:W-:Y:S02]  /*10b30*/  LOP3.LUT R6, R0, R2, RZ, 0xc0, !PT ;  /* 0x0000000200067212 */ /* 0x000fe400078ec0ff */
[--C-:B------:R-:W-:Y:S02]  /*10b40*/  HSET2.LE.AND R3, R5, R192.reuse, PT ;  /* 0x000000c005037233 */ /* 0x100fe40003803000 */
[--C-:B------:R-:W-:Y:S02]  /*10b50*/  HSET2.LE.AND R0, R4, R192.reuse, PT ;  /* 0x000000c004007233 */ /* 0x100fe40003803000 */
[----:B------:R-:W-:-:S02]  /*10b60*/  HSET2.LE.AND R5, R7, R192, PT ;  /* 0x000000c007057233 */ /* 0x000fc40003803000 */
[----:B----4-:R-:W-:Y:S02]  /*10b70*/  F2FP.F16.F32.PACK_AB R2, R17, R18 ;  /* 0x000000121102723e */ /* 0x010fe400000000ff */
[----:B------:R-:W-:Y:S02]  /*10b80*/  F2FP.F16.F32.PACK_AB R4, R11, R10 ;  /* 0x0000000a0b04723e */ /* 0x000fe400000000ff */
[----:B-----5:R-:W-:Y:S02]  /*10b90*/  F2FP.F16.F32.PACK_AB R8, R252, R196 ;  /* 0x000000c4fc08723e */ /* 0x020fe400000000ff */
[----:B------:R-:W-:Y:S01]  /*10ba0*/  LOP3.LUT R7, R0, R2, RZ, 0xc0, !PT ;  /* 0x0000000200077212 */ /* 0x000fe200078ec0ff */
[----:B------:R-:W-:Y:S01]  /*10bb0*/  IMAD.MOV.U32 R2, RZ, RZ, R124 ;  /* 0x000000ffff027224 */ /* 0x000fe200078e007c */
[----:B------:R-:W-:Y:S01]  /*10bc0*/  LOP3.LUT R4, R3, R4, RZ, 0xc0, !PT ;  /* 0x0000000403047212 */ /* 0x000fe200078ec0ff */
[----:B------:R-:W-:Y:S01]  /*10bd0*/  FFMA.FTZ R0, R205, UR40, -R14 ;  /* 0x00000028cd007c23 */ /* 0x000fe2000801080e */
[----:B------:R-:W-:Y:S01]  /*10be0*/  LOP3.LUT R5, R5, R8, RZ, 0xc0, !PT ;  /* 0x0000000805057212 */ /* 0x000fe200078ec0ff */
[----:B------:R-:W-:Y:S01]  /*10bf0*/  IMAD.MOV.U32 R8, RZ, RZ, R126 ;  /* 0x000000ffff087224 */ /* 0x000fe200078e007e */
[----:B------:R-:W-:Y:S01]  /*10c00*/  LOP3.LUT R2, R47, UR14, R2, 0x96, !PT ;  /* 0x0000000e2f027c12 */ /* 0x000fe2000f8e9602 */
[----:B------:R3:W-:Y:S01]  /*10c10*/  MUFU.EX2 R205, R0 ;  /* 0x0000000000cd7308 */ /* 0x0007e20000000800 */
[----:B------:R-:W-:-:S03]  /*10c20*/  MOV R3, R125 ;  /* 0x0000007d00037202 */ /* 0x000fc60000000f00 */
[----:B------:R-:W-:Y:S01]  /*10c30*/  HMMA.16816.F32 R140, R4, R30, R40 ;  /* 0x0000001e048c723c */ /* 0x000fe20000001828 */
[----:B------:R-:W4:Y:S01]  /*10c40*/  LDSM.16.MT88.4 R40, [R222+0xb400] ;  /* 0x00b40000de28783b */ /* 0x000f220000004200 */
[----:B------:R-:W-:-:S04]  /*10c50*/  IMAD.WIDE.U32 R2, R2, -0x2daee0ad, RZ ;  /* 0xd2511f5302027825 */ /* 0x000fc800078e00ff */
[C---:B------:R-:W-:Y:S06]  /*10c60*/  HMMA.16816.F32 R136, R4.reuse, R28, R108 ;  /* 0x0000001c0488723c */ /* 0x040fec000000186c */
[C---:B-1----:R-:W-:Y:S01]  /*10c70*/  HMMA.16816.F32 R164, R4.reuse, R20, R128 ;  /* 0x0000001404a4723c */ /* 0x042fe20000001880 */
[----:B---3--:R-:W-:Y:S01]  /*10c80*/  FFMA.FTZ R0, R204, UR40, -R14 ;  /* 0x00000028cc007c23 */ /* 0x008fe2000801080e */
[----:B------:R-:W-:Y:S01]  /*10c90*/  MOV R111, R9 ;  /* 0x00000009006f7202 */ /* 0x000fe20000000f00 */
[----:B------:R-:W-:Y:S02]  /*10ca0*/  IMAD.MOV.U32 R9, RZ, RZ, R107 ;  /* 0x000000ffff097224 */ /* 0x000fe400078e006b */
[----:B------:R1:W-:Y:S01]  /*10cb0*/  MUFU.EX2 R235, R0 ;  /* 0x0000000000eb7308 */ /* 0x0003e20000000800 */
[----:B------:R-:W-:Y:S01]  /*10cc0*/  IMAD.MOV.U32 R107, RZ, RZ, R97 ;  /* 0x000000ffff6b7224 */ /* 0x000fe200078e0061 */
[----:B------:R-:W-:Y:S01]  /*10cd0*/  HMMA.16816.F32 R124, R4, R22, R132 ;  /* 0x00000016047c723c */ /* 0x000fe20000001884 */
[----:B------:R-:W-:-:S02]  /*10ce0*/  IMAD.MOV.U32 R97, RZ, RZ, R99 ;  /* 0x000000ffff617224 */ /* 0x000fc400078e0063 */
[----:B------:R-:W-:Y:S02]  /*10cf0*/  IMAD.MOV.U32 R99, RZ, RZ, R237 ;  /* 0x000000ffff637224 */ /* 0x000fe400078e00ed */
        /* <DEDUP_REMOVED lines=10> */
[----:B------:R-:W-:Y:S02]  /*10da0*/  IMAD.MOV.U32 R129, RZ, RZ, R98 ;  /* 0x000000ffff817224 */ /* 0x000fe400078e0062 */
[C---:B------:R-:W-:Y:S01]  /*10db0*/  HMMA.16816.F32 R156, R4.reuse, R32, R156 ;  /* 0x00000020049c723c */ /* 0x040fe2000000189c */
[----:B------:R1:W-:Y:S01]  /*10dc0*/  MUFU.EX2 R237, R0 ;  /* 0x0000000000ed7308 */ /* 0x0003e20000000800 */
[----:B------:R-:W-:Y:S02]  /*10dd0*/  IMAD.MOV.U32 R135, RZ, RZ, R84 ;  /* 0x000000ffff877224 */ /* 0x000fe400078e0054 */
[----:B------:R-:W-:Y:S02]  /*10de0*/  IMAD.MOV.U32 R134, RZ, RZ, R85 ;  /* 0x000000ffff867224 */ /* 0x000fe400078e0055 */
[----:B------:R-:W-:Y:S01]  /*10df0*/  HMMA.16816.F32 R168, R4, R34, R168 ;  /* 0x0000002204a8723c */ /* 0x000fe200000018a8 */
[----:B------:R-:W-:-:S05]  /*10e00*/  IMAD.MOV.U32 R133, RZ, RZ, R86 ;  /* 0x000000ffff857224 */ /* 0x000fca00078e0056 */
[----:B--2---:R-:W-:Y:S01]  /*10e10*/  HMMA.16816.F32 R72, R4, R36, R72 ;  /* 0x000000240448723c */ /* 0x004fe20000001848 */
[----:B-1----:R-:W-:-:S05]  /*10e20*/  LOP3.LUT R0, R3, UR32, R236, 0x96, !PT ;  /* 0x0000002003007c12 */ /* 0x002fca000f8e96ec */
[----:B------:R-:W-:Y:S01]  /*10e30*/  HMMA.16816.F32 R76, R4, R38, R76 ;  /* 0x00000026044c723c */ /* 0x000fe2000000184c */
[----:B------:R-:W-:Y:S01]  /*10e40*/  LOP3.LUT R3, R2, 0xffff, RZ, 0xc0, !PT ;  /* 0x0000ffff02037812 */ /* 0x000fe200078ec0ff */
[----:B------:R-:W-:-:S03]  /*10e50*/  IMAD.MOV.U32 R236, RZ, RZ, R80 ;  /* 0x000000ffffec7224 */ /* 0x000fc600078e0050 */
[----:B------:R-:W-:Y:S01]  /*10e60*/  SHF.R.U32.HI R3, RZ, 0x8, R3 ;  /* 0x00000008ff037819 */ /* 0x000fe20000011603 */
[C---:B----4-:R-:W-:Y:S06]  /*10e70*/  HMMA.16816.F32 R88, R4.reuse, R40, R88 ;  /* 0x000000280458723c */ /* 0x050fec0000001858 */
        /* <DEDUP_REMOVED lines=8> */
[----:B------:R-:W-:Y:S02]  /*10f00*/  LOP3.LUT R3, R6, 0xff, RZ, 0xc0, !PT ;  /* 0x000000ff06037812 */ /* 0x000fe400078ec0ff */
[----:B------:R-:W-:Y:S02]  /*10f10*/  MOV R182, R110 ;  /* 0x0000006e00b67202 */ /* 0x000fe40000000f00 */
[----:B------:R-:W-:Y:S02]  /*10f20*/  PRMT R6, R3, 0x5410, R5 ;  /* 0x0000541003067816 */ /* 0x000fe40000000005 */
[C---:B------:R-:W-:Y:S01]  /*10f30*/  LOP3.LUT R3, R0.reuse, 0xffff, RZ, 0xc0, !PT ;  /* 0x0000ffff00037812 */ /* 0x040fe200078ec0ff */
[----:B------:R3:W-:Y:S01]  /*10f40*/  MUFU.EX2 R199, R2 ;  /* 0x0000000200c77308 */ /* 0x0007e20000000800 */
[----:B------:R-:W-:-:S02]  /*10f50*/  LOP3.LUT R5, R0, 0xff, RZ, 0xc0, !PT ;  /* 0x000000ff00057812 */ /* 0x000fc400078ec0ff */
[----:B------:R-:W-:-:S04]  /*10f60*/  SHF.R.U32.HI R3, RZ, 0x8, R3 ;  /* 0x00000008ff037819 */ /* 0x000fc80000011603 */
[----:B------:R-:W-:Y:S02]  /*10f70*/  PRMT R5, R5, 0x5410, R3 ;  /* 0x0000541005057816 */ /* 0x000fe40000000003 */
[----:B-1----:R-:W-:Y:S01]  /*10f80*/  SHF.R.U32.HI R4, RZ, 0x18, R0 ;  /* 0x00000018ff047819 */ /* 0x002fe20000011600 */
[----:B---3--:R-:W-:Y:S01]  /*10f90*/  FFMA.FTZ R2, R183, UR40, -R16 ;  /* 0x00000028b7027c23 */ /* 0x008fe20008010810 */
[----:B------:R-:W-:-:S03]  /*10fa0*/  IMAD.MOV.U32 R183, RZ, RZ, R111 ;  /* 0x000000ffffb77224 */ /* 0x000fc600078e006f */
        /* <DEDUP_REMOVED lines=8> */
[----:B------:R-:W-:Y:S01]  /*11030*/  IMAD.MOV.U32 R7, RZ, RZ, R196 ;  /* 0x000000ffff077224 */ /* 0x000fe200078e00c4 */
[----:B------:R-:W-:Y:S01]  /*11040*/  MOV R4, R8 ;  /* 0x0000000800047202 */ /* 0x000fe20000000f00 */
[----:B-1----:R-:W-:Y:S01]  /*11050*/  FFMA.FTZ R2, R206, UR40, -R16 ;  /* 0x00000028ce027c23 */ /* 0x002fe20008010810 */
[----:B------:R-:W-:-:S03]  /*11060*/  IMAD.MOV.U32 R206, RZ, RZ, R10 ;  /* 0x000000ffffce7224 */ /* 0x000fc600078e000a */
[----:B------:R2:W1:Y:S02]  /*11070*/  MUFU.EX2 R196, R2 ;  /* 0x0000000200c47308 */ /* 0x0004640000000800 */
[----:B--2---:R-:W-:-:S04]  /*11080*/  F2FP.F16.F32.PACK_AB R2, R204, R237 ;  /* 0x000000edcc02723e */ /* 0x004fc800000000ff */
[----:B------:R-:W-:Y:S02]  /*11090*/  LOP3.LUT R10, R0, R2, RZ, 0xc0, !PT ;  /* 0x00000002000a7212 */ /* 0x000fe400078ec0ff */
[----:B------:R-:W-:Y:S01]  /*110a0*/  HSET2.LE.AND R0, R6, R192, PT ;  /* 0x000000c006007233 */ /* 0x000fe20003803000 */
[----:B------:R-:W-:Y:S01]  /*110b0*/  IMAD.MOV.U32 R6, RZ, RZ, R11 ;  /* 0x000000ffff067224 */ /* 0x000fe200078e000b */
[----:B---3--:R-:W-:-:S04]  /*110c0*/  F2FP.F16.F32.PACK_AB R2, R198, R199 ;  /* 0x000000c7c602723e */ /* 0x008fc800000000ff */
[----:B------:R-:W-:Y:S02]  /*110d0*/  LOP3.LUT R11, R0, R2, RZ, 0xc0, !PT ;  /* 0x00000002000b7212 */ /* 0x000fe400078ec0ff */
[--C-:B------:R-:W-:Y:S02]  /*110e0*/  HSET2.LE.AND R0, R5, R192.reuse, PT ;  /* 0x000000c005007233 */ /* 0x100fe40003803000 */
[----:B------:R-:W-:Y:S02]  /*110f0*/  F2FP.F16.F32.PACK_AB R2, R235, R205 ;  /* 0x000000cdeb02723e */ /* 0x000fe400000000ff */
[----:B------:R-:W-:Y:S02]  /*11100*/  MOV R5, R9 ;  /* 0x0000000900057202 */ /* 0x000fe40000000f00 */
[----:B------:R-:W-:Y:S02]  /*11110*/  LOP3.LUT R8, R0, R2, RZ, 0xc0, !PT ;  /* 0x0000000200087212 */ /* 0x000fe400078ec0ff */
[----:B------:R-:W-:Y:S01]  /*11120*/  HSET2.LE.AND R0, R3, R192, PT ;  /* 0x000000c003007233 */ /* 0x000fe20003803000 */
[----:B------:R-:W-:Y:S01]  /*11130*/  IMAD.MOV.U32 R3, RZ, RZ, R68 ;  /* 0x000000ffff037224 */ /* 0x000fe200078e0044 */
[----:B-1----:R-:W-:-:S04]  /*11140*/  F2FP.F16.F32.PACK_AB R2, R196, R197 ;  /* 0x000000c5c402723e */ /* 0x002fc800000000ff */
[----:B------:R-:W-:Y:S01]  /*11150*/  LOP3.LUT R9, R0, R2, RZ, 0xc0, !PT ;  /* 0x0000000200097212 */ /* 0x000fe200078ec0ff */
[----:B------:R-:W-:Y:S01]  /*11160*/  IMAD.U32 R0, RZ, RZ, UR37 ;  /* 0x00000025ff007e24 */ /* 0x000fe2000f8e00ff */
[----:B------:R-:W-:-:S04]  /*11170*/  MOV R2, R69 ;  /* 0x0000004500027202 */ /* 0x000fc80000000f00 */
[----:B------:R-:W-:Y:S01]  /*11180*/  LOP3.LUT R0, R83, UR6, R0, 0x96, !PT ;  /* 0x0000000653007c12 */ /* 0x000fe2000f8e9600 */
[C---:B------:R-:W-:Y:S04]  /*11190*/  HMMA.16816.F32 R108, R8.reuse, R28, R200 ;  /* 0x0000001c086c723c */ /* 0x040fe800000018c8 */
[----:B------:R-:W-:Y:S02]  /*111a0*/  IMAD.WIDE.U32 R46, R0, -0x326172a9, RZ ;  /* 0xcd9e8d57002e7825 */ /* 0x000fe400078e00ff */
[----:B------:R-:W-:Y:S01]  /*111b0*/  HMMA.16816.F32 R96, R8, R30, R188 ;  /* 0x0000001e0860723c */ /* 0x000fe200000018bc */
[----:B------:R-:W-:Y:S01]  /*111c0*/  MOV R201, R7 ;  /* 0x0000000700c97202 */ /* 0x000fe20000000f00 */
[----:B------:R-:W-:Y:S02]  /*111d0*/  IMAD.MOV.U32 R202, RZ, RZ, R70 ;  /* 0x000000ffffca7224 */ /* 0x000fe400078e0046 */
[----:B------:R-:W-:-:S02]  /*111e0*/  IMAD.MOV.U32 R29, RZ, RZ, R4 ;  /* 0x000000ffff1d7224 */ /* 0x000fc400078e0004 */
[----:B------:R-:W-:Y:S01]  /*111f0*/  IMAD.MOV.U32 R28, RZ, RZ, R5 ;  /* 0x000000ffff1c7224 */ /* 0x000fe200078e0005 */
[----:B------:R-:W-:Y:S01]  /*11200*/  LOP3.LUT R0, R47, UR22, R202, 0x96, !PT ;  /* 0x000000162f007c12 */ /* 0x000fe2000f8e96ca */
[----:B------:R-:W-:Y:S01]  /*11210*/  IMAD.MOV.U32 R202, RZ, RZ, R6 ;  /* 0x000000ffffca7224 */ /* 0x000fe200078e0006 */
[----:B------:R-:W-:Y:S01]  /*11220*/  MOV R191, R2 ;  /* 0x0000000200bf7202 */ /* 0x000fe20000000f00 */
[----:B------:R-:W-:Y:S01]  /*11230*/  IMAD.MOV.U32 R190, RZ, RZ, R3 ;  /* 0x000000ffffbe7224 */ /* 0x000fe200078e0003 */
[----:B------:R-:W-:Y:S01]  /*11240*/  LOP3.LUT R2, R45, UR20, R46, 0x96, !PT ;  /* 0x000000142d027c12 */ /* 0x000fe2000f8e962e */
[----:B------:R-:W-:Y:S01]  /*11250*/  IMAD.WIDE.U32 R6, R0, -0x2daee0ad, RZ ;  /* 0xd2511f5300067825 */ /* 0x000fe200078e00ff */
[----:B------:R-:W-:Y:S03]  /*11260*/  HMMA.16816.F32 R84, R8, R20, R176 ;  /* 0x000000140854723c */ /* 0x000fe600000018b0 */
[----:B------:R-:W-:Y:S01]  /*11270*/  IMAD.WIDE.U32 R2, R2, -0x2daee0ad, RZ ;  /* 0xd2511f5302027825 */ /* 0x000fe200078e00ff */
[----:B------:R-:W-:-:S02]  /*11280*/  LOP3.LUT R4, R7, UR19, R48, 0x96, !PT ;  /* 0x0000001307047c12 */ /* 0x000fc4000f8e9630 */
[----:B------:R-:W-:Y:S01]  /*11290*/  HMMA.16816.F32 R80, R8, R26, R152 ;  /* 0x0000001a0850723c */ /* 0x000fe20000001898 */
[----:B------:R-:W-:Y:S01]  /*112a0*/  IMAD.MOV.U32 R200, RZ, RZ, R206 ;  /* 0x000000ffffc87224 */ /* 0x000fe200078e00ce */
[----:B------:R-:W-:Y:S01]  /*112b0*/  LOP3.LUT R0, R3, UR17, R6, 0x96, !PT ;  /* 0x0000001103007c12 */ /* 0x000fe2000f8e9606 */
[----:B------:R-:W-:Y:S01]  /*112c0*/  IMAD.WIDE.U32 R4, R4, -0x326172a9, RZ ;  /* 0xcd9e8d5704047825 */ /* 0x000fe200078e00ff */
[----:B------:R-:W-:Y:S02]  /*112d0*/  MOV R179, R207 ;  /* 0x000000cf00b37202 */ /* 0x000fe40000000f00 */
[----:B------:R-:W-:Y:S01]  /*112e0*/  MOV R21, R134 ;  /* 0x0000008600157202 */ /* 0x000fe20000000f00 */
[----:B------:R-:W-:Y:S01]  /*112f0*/  IMAD.MOV.U32 R206, RZ, RZ, R18 ;  /* 0x000000ffffce7224 */ /* 0x000fe200078e0012 */
[----:B------:R-:W-:Y:S01]  /*11300*/  LOP3.LUT R3, R5, UR18, R44, 0x96, !PT ;  /* 0x0000001205037c12 */ /* 0x000fe2000f8e962c */
[----:B------:R-:W-:-:S04]  /*11310*/  IMAD.WIDE.U32 R44, R0, -0x326172a9, RZ ;  /* 0xcd9e8d57002c7825 */ /* 0x000fc800078e00ff */
[----:B------:R-:W-:Y:S01]  /*11320*/  FFMA.FTZ R0, R209, UR40, -R12 ;  /* 0x00000028d1007c23 */ /* 0x000fe2000801080c */
[C---:B------:R-:W-:Y:S01]  /*11330*/  HMMA.16816.F32 R64, R8.reuse, R24, R64 ;  /* 0x000000180840723c */ /* 0x040fe20000001840 */
[----:B------:R-:W-:Y:S01]  /*11340*/  MOV R209, R29 ;  /* 0x0000001d00d17202 */ /* 0x000fe20000000f00 */
[----:B------:R-:W-:Y:S01]  /*11350*/  IMAD.MOV.U32 R189, RZ, RZ, R19 ;  /* 0x000000ffffbd7224 */ /* 0x000fe200078e0013 */
[----:B------:R-:W-:Y:S01]  /*11360*/  LOP3.LUT R6, R45, UR16, R4, 0x96, !PT ;  /* 0x000000102d067c12 */ /* 0x000fe2000f8e9604 */
[----:B------:R-:W-:Y:S01]  /*11370*/  IMAD.WIDE.U32 R4, R3, -0x2daee0ad, RZ ;  /* 0xd2511f5303047825 */ /* 0x000fe200078e00ff */
[----:B------:R-:W1:Y:S01]  /*11380*/  LDSM.16.MT88.4 R24, [R220+0x9800] ;  /* 0x00980000dc18783b */ /* 0x000e620000004200 */
[----:B------:R-:W-:Y:S02]  /*11390*/  HMMA.16816.F32 R160, R8, R32, R160 ;  /* 0x0000002008a0723c */ /* 0x000fe400000018a0 */
[----:B------:R-:W-:Y:S01]  /*113a0*/  IMAD.WIDE.U32 R18, R6, -0x2daee0ad, RZ ;  /* 0xd2511f5306127825 */ /* 0x000fe200078e00ff */
[----:B------:R-:W-:-:S03]  /*113b0*/  LOP3.LUT R3, R5, UR15, R2, 0x96, !PT ;  /* 0x0000000f05037c12 */ /* 0x000fc6000f8e9602 */
[----:B------:R-:W-:Y:S01]  /*113c0*/  IMAD.MOV.U32 R203, RZ, RZ, R71 ;  /* 0x000000ffffcb7224 */ /* 0x000fe200078e0047 */
[----:B------:R-:W-:Y:S01]  /*113d0*/  MOV R203, R195 ;  /* 0x000000c300cb7202 */ /* 0x000fe20000000f00 */
[----:B------:R-:W-:Y:S01]  /*113e0*/  IMAD.MOV.U32 R188, RZ, RZ, R194 ;  /* 0x000000ffffbc7224 */ /* 0x000fe200078e00c2 */
[----:B------:R2:W-:Y:S01]  /*113f0*/  MUFU.EX2 R195, R0 ;  /* 0x0000000000c37308 */ /* 0x0005e20000000800 */
[----:B------:R-:W-:Y:S01]  /*11400*/  LOP3.LUT R2, R19, UR13, R4, 0x96, !PT ;  /* 0x0000000d13027c12 */ /* 0x000fe2000f8e9604 */
[----:B------:R-:W-:-:S04]  /*11410*/  IMAD.WIDE.U32 R48, R3, -0x326172a9, RZ ;  /* 0xcd9e8d5703307825 */ /* 0x000fc800078e00ff */
[----:B------:R-:W-:Y:S01]  /*11420*/  FFMA.FTZ R4, R186, UR40, -R12 ;  /* 0x00000028ba047c23 */ /* 0x000fe2000801080c */
[----:B------:R-:W-:Y:S01]  /*11430*/  HMMA.16816.F32 R68, R8, R22, R172 ;  /* 0x000000160844723c */ /* 0x000fe200000018ac */
[----:B------:R-:W-:Y:S01]  /*11440*/  MOV R186, R188 ;  /* 0x000000bc00ba7202 */ /* 0x000fe20000000f00 */
[----:B------:R-:W-:-:S04]  /*11450*/  IMAD.WIDE.U32 R2, R2, -0x326172a9, RZ ;  /* 0xcd9e8d5702027825 */ /* 0x000fc800078e00ff */
[----:B------:R-:W-:Y:S01]  /*11460*/  IMAD.MOV.U32 R207, RZ, RZ, R15 ;  /* 0x000000ffffcf7224 */ /* 0x000fe200078e000f */
[----:B------:R-:W-:Y:S01]  /*11470*/  LOP3.LUT R6, R2, 0xff, RZ, 0xc0, !PT ;  /* 0x000000ff02067812 */ /* 0x000fe200078ec0ff */
[----:B------:R-:W-:Y:S01]  /*11480*/  IMAD.MOV.U32 R30, RZ, RZ, R191 ;  /* 0x000000ffff1e7224 */ /* 0x000fe200078e00bf */
[--C-:B------:R-:W-:Y:S01]  /*11490*/  SHF.R.U32.HI R7, RZ, 0x10, R2.reuse ;  /* 0x00000010ff077819 */ /* 0x100fe20000011602 */
[----:B------:R3:W-:Y:S01]  /*114a0*/  MUFU.EX2 R191, R4 ;  /* 0x0000000400bf7308 */ /* 0x0007e20000000800 */
[----:B------:R-:W-:Y:S01]  /*114b0*/  SHF.R.U32.HI R15, RZ, 0x18, R2 ;  /* 0x00000018ff0f7819 */ /* 0x000fe20000011602 */
[----:B------:R-:W-:Y:S02]  /*114c0*/  IMAD.MOV.U32 R31, RZ, RZ, R190 ;  /* 0x000000ffff1f7224 */ /* 0x000fe400078e00be */
[----:B--2---:R-:W-:Y:S01]  /*114d0*/  FFMA.FTZ R0, R208, UR40, -R12 ;  /* 0x00000028d0007c23 */ /* 0x004fe2000801080c */
[----:B------:R-:W-:Y:S01]  /*114e0*/  IMAD.MOV.U32 R20, RZ, RZ, R135 ;  /* 0x000000ffff147224 */ /* 0x000fe200078e0087 */
[----:B------:R-:W-:Y:S01]  /*114f0*/  MOV R173, R130 ;  /* 0x0000008200ad7202 */ /* 0x000fe20000000f00 */
[----:B------:R-:W-:Y:S01]  /*11500*/  IMAD.MOV.U32 R177, RZ, RZ, R132 ;  /* 0x000000ffffb17224 */ /* 0x000fe200078e0084 */
[C---:B------:R-:W-:Y:S01]  /*11510*/  HMMA.16816.F32 R60, R8.reuse, R34, R60 ;  /* 0x00000022083c723c */ /* 0x040fe2000000183c */
[----:B------:R2:W4:Y:S01]  /*11520*/  MUFU.EX2 R194, R0 ;  /* 0x0000000000c27308 */ /* 0x0005220000000800 */
[----:B------:R-:W-:Y:S01]  /*11530*/  IMAD.MOV.U32 R176, RZ, RZ, R133 ;  /* 0x000000ffffb07224 */ /* 0x000fe200078e0085 */
[----:B------:R-:W-:Y:S01]  /*11540*/  LDSM.16.MT88.4 R32, [R222+0xa800] ;  /* 0x00a80000de20783b */ /* 0x000fe20000004200 */
[----:B------:R-:W-:Y:S01]  /*11550*/  IMAD.MOV.U32 R175, RZ, RZ, R128 ;  /* 0x000000ffffaf7224 */ /* 0x000fe200078e0080 */
[----:B------:R-:W-:Y:S01]  /*11560*/  MOV R208, R180 ;  /* 0x000000b400d07202 */ /* 0x000fe20000000f00 */
[----:B------:R-:W-:Y:S01]  /*11570*/  IMAD.MOV.U32 R174, RZ, RZ, R129 ;  /* 0x000000ffffae7224 */ /* 0x000fe200078e0081 */
[----:B------:R-:W-:Y:S01]  /*11580*/  HMMA.16816.F32 R56, R8, R36, R56 ;  /* 0x000000240838723c */ /* 0x000fe20000001838 */
[----:B------:R-:W-:-:S02]  /*11590*/  IMAD.MOV.U32 R172, RZ, RZ, R131 ;  /* 0x000000ffffac7224 */ /* 0x000fc400078e0083 */
[----:B---3--:R-:W-:Y:S01]  /*115a0*/  FFMA.FTZ R4, R212, UR40, -R13 ;  /* 0x00000028d4047c23 */ /* 0x008fe2000801080d */
[----:B------:R-:W-:Y:S02]  /*115b0*/  IMAD.MOV.U32 R178, RZ, RZ, R236 ;  /* 0x000000ffffb27224 */ /* 0x000fe400078e00ec */
[C---:B------:R-:W-:Y:S01]  /*115c0*/  HMMA.16816.F32 R152, R8.reuse, R38, R116 ;  /* 0x000000260898723c */ /* 0x040fe20000001874 */
[----:B------:R3:W-:Y:S01]  /*115d0*/  MUFU.EX2 R190, R4 ;  /* 0x0000000400be7308 */ /* 0x0007e20000000800 */
[----:B------:R-:W-:Y:S01]  /*115e0*/  IMAD.MOV.U32 R236, RZ, RZ, R17 ;  /* 0x000000ffffec7224 */ /* 0x000fe200078e0011 */
[----:B------:R-:W-:Y:S01]  /*115f0*/  LDSM.16.MT88.4 R36, [R220+0xb800] ;  /* 0x00b80000dc24783b */ /* 0x000fe20000004200 */
[----:B------:R-:W-:Y:S02]  /*11600*/  IMAD.MOV.U32 R212, RZ, RZ, R21 ;  /* 0x000000ffffd47224 */ /* 0x000fe400078e0015 */
[----:B--2---:R-:W-:Y:S01]  /*11610*/  FFMA.FTZ R0, R187, UR40, -R12 ;  /* 0x00000028bb007c23 */ /* 0x004fe2000801080c */
[----:B------:R-:W-:Y:S01]  /*11620*/  IMAD.MOV.U32 R187, RZ, RZ, R193 ;  /* 0x000000ffffbb7224 */ /* 0x000fe200078e00c1 */
[C---:B------:R-:W-:Y:S02]  /*11630*/  HMMA.16816.F32 R132, R8.reuse, R40, R120 ;  /* 0x000000280884723c */ /* 0x040fe40000001878 */
[----:B------:R2:W-:Y:S04]  /*11640*/  MUFU.EX2 R193, R0 ;  /* 0x0000000000c17308 */ /* 0x0005e80000000800 */
[----:B------:R-:W-:Y:S01]  /*11650*/  HMMA.16816.F32 R128, R8, R42, R112 ;  /* 0x0000002a0880723c */ /* 0x000fe20000001870 */
[----:B------:R-:W-:Y:S01]  /*11660*/  MOV R121, R30 ;  /* 0x0000001e00797202 */ /* 0x000fe20000000f00 */
[----:B------:R-:W-:Y:S01]  /*11670*/  IMAD.MOV.U32 R122, RZ, RZ, R31 ;  /* 0x000000ffff7a7224 */ /* 0x000fe200078e001f */
[----:B------:R-:W-:Y:S01]  /*11680*/  LDSM.16.MT88.4 R40, [R222+0xb800] ;  /* 0x00b80000de28783b */ /* 0x000fe20000004200 */
[----:B------:R-:W-:-:S02]  /*11690*/  IMAD.MOV.U32 R123, RZ, RZ, R28 ;  /* 0x000000ffff7b7224 */ /* 0x000fc400078e001c */
[----:B---3--:R-:W-:Y:S01]  /*116a0*/  FFMA.FTZ R4, R211, UR40, -R13 ;  /* 0x00000028d3047c23 */ /* 0x008fe2000801080d */
[----:B------:R-:W-:Y:S01]  /*116b0*/  IMAD.MOV.U32 R211, RZ, RZ, R176 ;  /* 0x000000ffffd37224 */ /* 0x000fe200078e00b0 */
[----:B------:R-:W-:Y:S01]  /*116c0*/  MOV R11, R20 ;  /* 0x00000014000b7202 */ /* 0x000fe20000000f00 */
[----:B------:R-:W-:Y:S01]  /*116d0*/  LDSM.16.MT88.4 R28, [R220+0xa800] ;  /* 0x00a80000dc1c783b */ /* 0x000fe20000004200 */
[----:B------:R-:W-:Y:S01]  /*116e0*/  IMAD.MOV.U32 R8, RZ, RZ, R182 ;  /* 0x000000ffff087224 */ /* 0x000fe200078e00b6 */
[----:B------:R-:W-:Y:S01]  /*116f0*/  MOV R115, R172 ;  /* 0x000000ac00737202 */ /* 0x000fe20000000f00 */
[----:B------:R-:W-:Y:S01]  /*11700*/  IMAD.MOV.U32 R114, RZ, RZ, R173 ;  /* 0x000000ffff727224 */ /* 0x000fe200078e00ad */
[----:B------:R-:W3:Y:S01]  /*11710*/  LDSM.16.MT88.4 R20, [R222+0x9800] ;  /* 0x00980000de14783b */ /* 0x000ee20000004200 */
[----:B--2---:R-:W-:Y:S01]  /*11720*/  LOP3.LUT R0, R3, UR23, R48, 0x96, !PT ;  /* 0x0000001703007c12 */ /* 0x004fe2000f8e9630 */
[----:B------:R-:W-:Y:S01]  /*11730*/  IMAD.MOV.U32 R48, RZ, RZ, R189 ;  /* 0x000000ffff307224 */ /* 0x000fe200078e00bd */
[----:B------:R-:W-:Y:S01]  /*11740*/  LOP3.LUT R3, R2, 0xffff, RZ, 0xc0, !PT ;  /* 0x0000ffff02037812 */ /* 0x000fe200078ec0ff */
[----:B------:R2:W5:Y:S01]  /*11750*/  MUFU.EX2 R189, R4 ;  /* 0x0000000400bd7308 */ /* 0x0005620000000800 */
[C---:B------:R-:W-:Y:S01]  /*11760*/  LOP3.LUT R2, R0.reuse, 0xffff, RZ, 0xc0, !PT ;  /* 0x0000ffff00027812 */ /* 0x040fe200078ec0ff */
[----:B------:R-:W-:Y:S01]  /*11770*/  IMAD.MOV.U32 R113, RZ, RZ, R174 ;  /* 0x000000ffff717224 */ /* 0x000fe200078e00ae */
[----:B------:R-:W-:Y:S01]  /*11780*/  SHF.R.U32.HI R5, RZ, 0x8, R3 ;  /* 0x00000008ff057819 */ /* 0x000fe20000011603 */
[----:B------:R-:W-:Y:S01]  /*11790*/  IMAD.MOV.U32 R112, RZ, RZ, R175 ;  /* 0x000000ffff707224 */ /* 0x000fe200078e00af */
[----:B------:R-:W-:Y:S01]  /*117a0*/  SHF.R.U32.HI R3, RZ, 0x8, R2 ;  /* 0x00000008ff037819 */ /* 0x000fe20000011602 */
[----:B------:R-:W-:Y:S01]  /*117b0*/  IMAD.MOV.U32 R120, RZ, RZ, R179 ;  /* 0x000000ffff787224 */ /* 0x000fe200078e00b3 */
[----:B------:R-:W-:Y:S01]  /*117c0*/  LOP3.LUT R2, R0, 0xff, RZ, 0xc0, !PT ;  /* 0x000000ff00027812 */ /* 0x000fe200078ec0ff */
[----:B------:R-:W-:Y:S01]  /*117d0*/  IMAD.MOV.U32 R9, RZ, RZ, R183 ;  /* 0x000000ffff097224 */ /* 0x000fe200078e00b7 */
[----:B------:R-:W-:Y:S01]  /*117e0*/  PRMT R17, R6, 0x5410, R5 ;  /* 0x0000541006117816 */ /* 0x000fe20000000005 */
[----:B------:R-:W-:Y:S01]  /*117f0*/  IMAD.MOV.U32 R9, RZ, RZ, R11 ;  /* 0x000000ffff097224 */ /* 0x000fe200078e000b */
[----:B------:R-:W-:-:S02]  /*11800*/  PRMT R2, R2, 0x5410, R3 ;  /* 0x0000541002027816 */ /* 0x000fc40000000003 */
[--C-:B------:R-:W-:Y:S02]  /*11810*/  SHF.R.U32.HI R3, RZ, 0x10, R0.reuse ;  /* 0x00000010ff037819 */ /* 0x100fe40000011600 */
[----:B------:R-:W-:Y:S01]  /*11820*/  SHF.R.U32.HI R6, RZ, 0x18, R0 ;  /* 0x00000018ff067819 */ /* 0x000fe20000011600 */
[----:B--2---:R-:W-:Y:S01]  /*11830*/  FFMA.FTZ R4, R210, UR40, -R13 ;  /* 0x00000028d2047c23 */ /* 0x004fe2000801080d */
[----:B------:R-:W-:Y:S02]  /*11840*/  HSET2.LE.AND R0, R2, R192, PT ;  /* 0x000000c002007233 */ /* 0x000fe40003803000 */
[----:B----4-:R-:W-:Y:S01]  /*11850*/  F2FP.F16.F32.PACK_AB R2, R194, R195 ;  /* 0x000000c3c202723e */ /* 0x010fe200000000ff */
[----:B------:R2:W-:Y:S01]  /*11860*/  MUFU.EX2 R188, R4 ;  /* 0x0000000400bc7308 */ /* 0x0005e20000000800 */
[----:B------:R-:W-:Y:S02]  /*11870*/  LOP3.LUT R3, R3, 0xff, RZ, 0xc0, !PT ;  /* 0x000000ff03037812 */ /* 0x000fe400078ec0ff */
[----:B------:R-:W-:-:S02]  /*11880*/  LOP3.LUT R5, R7, 0xff, RZ, 0xc0, !PT ;  /* 0x000000ff07057812 */ /* 0x000fc400078ec0ff */
[----:B------:R-:W-:Y:S02]  /*11890*/  PRMT R3, R3, 0x5410, R6 ;  /* 0x0000541003037816 */ /* 0x000fe40000000006 */
[----:B------:R-:W-:Y:S01]  /*118a0*/  PRMT R7, R5, 0x5410, R15 ;  /* 0x0000541005077816 */ /* 0x000fe2000000000f */
[----:B------:R-:W-:Y:S01]  /*118b0*/  IMAD.MOV.U32 R15, RZ, RZ, R178 ;  /* 0x000000ffff0f7224 */ /* 0x000fe200078e00b2 */
[----:B------:R-:W-:Y:S02]  /*118c0*/  MOV R210, R177 ;  /* 0x000000b100d27202 */ /* 0x000fe40000000f00 */
[----:B--2---:R-:W-:Y:S01]  /*118d0*/  LOP3.LUT R4, R0, R2, RZ, 0xc0, !PT ;  /* 0x0000000200047212 */ /* 0x004fe200078ec0ff */
[----:B------:R-:W-:Y:S01]  /*118e0*/  FFMA.FTZ R2, R181, UR40, -R13 ;  /* 0x00000028b5027c23 */ /* 0x000fe2000801080d */
[----:B------:R-:W-:-:S03]  /*118f0*/  HSET2.LE.AND R0, R3, R192, PT ;  /* 0x000000c003007233 */ /* 0x000fc60003803000 */
[----:B------:R5:W2:Y:S02]  /*11900*/  MUFU.EX2 R45, R2 ;  /* 0x00000002002d7308 */ /* 0x000aa40000000800 */
[----:B-----5:R-:W-:-:S04]  /*11910*/  F2FP.F16.F32.PACK_AB R2, R189, R190 ;  /* 0x000000bebd02723e */ /* 0x020fc800000000ff */
[----:B------:R-:W-:Y:S02]  /*11920*/  LOP3.LUT R5, R0, R2, RZ, 0xc0, !PT ;  /* 0x0000000200057212 */ /* 0x000fe400078ec0ff */
[----:B------:R-:W-:Y:S01]  /*11930*/  HSET2.LE.AND R0, R17, R192, PT ;  /* 0x000000c011007233 */ /* 0x000fe20003803000 */
[----:B------:R-:W-:Y:S01]  /*11940*/  IMAD.MOV.U32 R17, RZ, RZ, R112 ;  /* 0x000000ffff117224 */ /* 0x000fe200078e0070 */
[----:B------:R-:W-:-:S04]  /*11950*/  F2FP.F16.F32.PACK_AB R2, R191, R193 ;  /* 0x000000c1bf02723e */ /* 0x000fc800000000ff */
[----:B------:R-:W-:Y:S02]  /*11960*/  LOP3.LUT R6, R0, R2, RZ, 0xc0, !PT ;  /* 0x0000000200067212 */ /* 0x000fe400078ec0ff */
[----:B------:R-:W-:Y:S02]  /*11970*/  HSET2.LE.AND R0, R7, R192, PT ;  /* 0x000000c007007233 */ /* 0x000fe40003803000 */
[----:B--2---:R-:W-:-:S04]  /*11980*/  F2FP.F16.F32.PACK_AB R2, R45, R188 ;  /* 0x000000bc2d02723e */ /* 0x004fc800000000ff */
[----:B------:R-:W-:Y:S02]  /*11990*/  LOP3.LUT R7, R0, R2, RZ, 0xc0, !PT ;  /* 0x0000000200077212 */ /* 0x000fe400078ec0ff */
[----:B------:R-:W-:Y:S02]  /*119a0*/  LOP3.LUT R2, R47, UR22, R8, 0x96, !PT ;  /* 0x000000162f027c12 */ /* 0x000fe4000f8e9608 */
[----:B------:R-:W-:-:S03]  /*119b0*/  LOP3.LUT R0, R55, UR20, R46, 0x96, !PT ;  /* 0x0000001437007c12 */ /* 0x000fc6000f8e962e */
[C---:B-1----:R-:W-:Y:S06]  /*119c0*/  HMMA.16816.F32 R116, R4.reuse, R24, R136 ;  /* 0x000000180474723c */ /* 0x042fec0000001888 */
[----:B------:R-:W-:Y:S01]  /*119d0*/  HMMA.16816.F32 R140, R4, R26, R140 ;  /* 0x0000001a048c723c */ /* 0x000fe2000000188c */
[----:B------:R-:W-:Y:S01]  /*119e0*/  MOV R136, R48 ;  /* 0x0000003000887202 */ /* 0x000fe20000000f00 */
[----:B------:R-:W-:Y:S01]  /*119f0*/  IMAD.MOV.U32 R138, RZ, RZ, R114 ;  /* 0x000000ffff8a7224 */ /* 0x000fe200078e0072 */
[----:B------:R-:W-:Y:S01]  /*11a00*/  MOV R139, R113 ;  /* 0x00000071008b7202 */ /* 0x000fe20000000f00 */
[----:B------:R-:W-:-:S02]  /*11a10*/  IMAD.MOV.U32 R137, RZ, RZ, R115 ;  /* 0x000000ffff897224 */ /* 0x000fc400078e0073 */
[C---:B---3--:R-:W-:Y:S06]  /*11a20*/  HMMA.16816.F32 R172, R4.reuse, R20, R164 ;  /* 0x0000001404ac723c */ /* 0x048fec00000018a4 */
[C---:B------:R-:W-:Y:S01]  /*11a30*/  HMMA.16816.F32 R176, R4.reuse, R22, R124 ;  /* 0x0000001604b0723c */ /* 0x040fe2000000187c */
[----:B------:R-:W-:Y:S01]  /*11a40*/  IMAD.MOV.U32 R166, RZ, RZ, R187 ;  /* 0x000000ffffa67224 */ /* 0x000fe200078e00bb */
[----:B------:R-:W-:Y:S01]  /*11a50*/  MOV R165, R107 ;  /* 0x0000006b00a57202 */ /* 0x000fe20000000f00 */
[----:B------:R-:W-:Y:S02]  /*11a60*/  IMAD.MOV.U32 R167, RZ, RZ, R186 ;  /* 0x000000ffffa77224 */ /* 0x000fe400078e00ba */
[----:B------:R-:W-:Y:S01]  /*11a70*/  IMAD.MOV.U32 R164, RZ, RZ, R105 ;  /* 0x000000ffffa47224 */ /* 0x000fe200078e0069 */
        /* <DEDUP_REMOVED lines=8> */
[----:B------:R-:W-:Y:S01]  /*11b00*/  IMAD.WIDE.U32 R4, R2, -0x2daee0ad, RZ ;  /* 0xd2511f5302047825 */ /* 0x000fe200078e00ff */
[----:B------:R-:W-:-:S03]  /*11b10*/  MOV R94, R100 ;  /* 0x00000064005e7202 */ /* 0x000fc60000000f00 */
[----:B------:R-:W-:Y:S01]  /*11b20*/  IMAD.WIDE.U32 R6, R0, -0x2daee0ad, RZ ;  /* 0xd2511f5300067825 */ /* 0x000fe200078e00ff */
[----:B------:R-:W-:-:S03]  /*11b30*/  LOP3.LUT R2, R5, UR19, R184, 0x96, !PT ;  /* 0x0000001305027c12 */ /* 0x000fc6000f8e96b8 */
[----:B------:R-:W-:Y:S01]  /*11b40*/  IMAD.MOV.U32 R95, RZ, RZ, R106 ;  /* 0x000000ffff5f7224 */ /* 0x000fe200078e006a */
        /* <DEDUP_REMOVED lines=17> */
[C---:B------:R-:W-:Y:S02]  /*11c60*/  LOP3.LUT R5, R2.reuse, 0xff, RZ, 0xc0, !PT ;  /* 0x000000ff02057812 */ /* 0x040fe400078ec0ff */
[----:B------:R-:W-:Y:S02]  /*11c70*/  SHF.R.U32.HI R6, RZ, 0x18, R2 ;  /* 0x00000018ff067819 */ /* 0x000fe40000011602 */
        /* <DEDUP_REMOVED lines=8> */
[----:B------:R-:W-:Y:S01]  /*11d00*/  IMAD.MOV.U32 R240, RZ, RZ, R17 ;  /* 0x000000fffff07224 */ /* 0x000fe200078e0011 */
[----:B------:R-:W-:Y:S01]  /*11d10*/  LOP3.LUT R17, R11, UR14, R46, 0x96, !PT ;  /* 0x0000000e0b117c12 */ /* 0x000fe2000f8e962e */
[----:B------:R-:W-:Y:S01]  /*11d20*/  IMAD.MOV.U32 R218, RZ, RZ, R139 ;  /* 0x000000ffffda7224 */ /* 0x000fe200078e008b */
[----:B------:R-:W-:-:S03]  /*11d30*/  MOV R241, R121 ;  /* 0x0000007900f17202 */ /* 0x000fc60000000f00 */
[----:B------:R-:W-:Y:S08]  /*11d40*/  MUFU.EX2 R105, R2 ;  /* 0x0000000200697308 */ /* 0x000ff00000000800 */
[----:B------:R-:W-:Y:S01]  /*11d50*/  MUFU.EX2 R106, R4 ;  /* 0x00000004006a7308 */ /* 0x000fe20000000800 */
[----:B-1----:R-:W-:Y:S01]  /*11d60*/  FFMA.FTZ R0, R219, UR40, -R14 ;  /* 0x00000028db007c23 */ /* 0x002fe2000801080e */
[----:B------:R-:W-:-:S06]  /*11d70*/  IMAD.MOV.U32 R219, RZ, RZ, R122 ;  /* 0x000000ffffdb7224 */ /* 0x000fcc00078e007a */
[----:B------:R1:W2:Y:S02]  /*11d80*/  MUFU.EX2 R107, R0 ;  /* 0x00000000006b7308 */ /* 0x0002a40000000800 */
[----:B-1----:R-:W-:Y:S01]  /*11d90*/  LOP3.LUT R0, R3, UR23, R10, 0x96, !PT ;  /* 0x0000001703007c12 */ /* 0x002fe2000f8e960a */
[----:B------:R-:W-:Y:S01]  /*11da0*/  FFMA.FTZ R10, R216, UR40, -R13 ;  /* 0x00000028d80a7c23 */ /* 0x000fe2000801080d */
[----:B------:R-:W-:Y:S02]  /*11db0*/  LOP3.LUT R3, R5, 0xff, RZ, 0xc0, !PT ;  /* 0x000000ff05037812 */ /* 0x000fe400078ec0ff */
[----:B------:R-:W-:Y:S02]  /*11dc0*/  SHF.R.U32.HI R2, RZ, 0x10, R0 ;  /* 0x00000010ff027819 */ /* 0x000fe40000011600 */
[----:B------:R-:W-:Y:S02]  /*11dd0*/  PRMT R7, R3, 0x5410, R6 ;  /* 0x0000541003077816 */ /* 0x000fe40000000006 */
[----:B------:R-:W-:-:S02]  /*11de0*/  LOP3.LUT R3, R0, 0xffff, RZ, 0xc0, !PT ;  /* 0x0000ffff00037812 */ /* 0x000fc400078ec0ff */
[----:B------:R-:W-:Y:S02]  /*11df0*/  LOP3.LUT R5, R0, 0xff, RZ, 0xc0, !PT ;  /* 0x000000ff00057812 */ /* 0x000fe400078ec0ff */
[----:B------:R-:W-:Y:S02]  /*11e00*/  SHF.R.U32.HI R4, RZ, 0x18, R0 ;  /* 0x00000018ff047819 */ /* 0x000fe40000011600 */
[----:B------:R-:W-:Y:S01]  /*11e10*/  LOP3.LUT R0, R2, 0xff, RZ, 0xc0, !PT ;  /* 0x000000ff02007812 */ /* 0x000fe200078ec0ff */
[----:B------:R-:W-:Y:S01]  /*11e20*/  FFMA.FTZ R2, R245, UR40, -R16 ;  /* 0x00000028f5027c23 */ /* 0x000fe20008010810 */
[----:B------:R-:W-:Y:S02]  /*11e30*/  SHF.R.U32.HI R3, RZ, 0x8, R3 ;  /* 0x00000008ff037819 */ /* 0x000fe40000011603 */
[----:B------:R-:W-:Y:S01]  /*11e40*/  MOV R245, R138 ;  /* 0x0000008a00f57202 */ /* 0x000fe20000000f00 */
[----:B------:R1:W-:Y:S01]  /*11e50*/  MUFU.EX2 R100, R2 ;  /* 0x0000000200647308 */ /* 0x0003e20000000800 */
[----:B------:R-:W-:-:S02]  /*11e60*/  PRMT R5, R5, 0x5410, R3 ;  /* 0x0000541005057816 */ /* 0x000fc40000000003 */
[----:B------:R-:W-:Y:S02]  /*11e70*/  PRMT R3, R0, 0x5410, R4 ;  /* 0x0000541000037816 */ /* 0x000fe40000000004 */
[----:B------:R-:W-:Y:S01]  /*11e80*/  HSET2.LE.AND R0, R8, R192, PT ;  /* 0x000000c008007233 */ /* 0x000fe20003803000 */
[----:B-1----:R-:W-:Y:S01]  /*11e90*/  FFMA.FTZ R2, R244, UR40, -R16 ;  /* 0x00000028f4027c23 */ /* 0x002fe20008010810 */
[----:B------:R-:W-:-:S03]  /*11ea0*/  MOV R244, R164 ;  /* 0x000000a400f47202 */ /* 0x000fc60000000f00 */
[----:B------:R2:W1:Y:S02]  /*11eb0*/  MUFU.EX2 R55, R2 ;  /* 0x0000000200377308 */ /* 0x0004640000000800 */
[----:B--2---:R-:W-:-:S04]  /*11ec0*/  F2FP.F16.F32.PACK_AB R2, R107, R186 ;  /* 0x000000ba6b02723e */ /* 0x004fc800000000ff */
        /* <DEDUP_REMOVED lines=11> */
[----:B------:R-:W-:Y:S01]  /*11f80*/  LOP3.LUT R2, R49, UR14, R44, 0x96, !PT ;  /* 0x0000000e31027c12 */ /* 0x000fe2000f8e962c */
[----:B------:R-:W-:Y:S02]  /*11f90*/  IMAD.MOV.U32 R44, RZ, RZ, R123 ;  /* 0x000000ffff2c7224 */ /* 0x000fe400078e007b */
[----:B------:R1:W-:Y:S01]  /*11fa0*/  MUFU.EX2 R47, R0 ;  /* 0x00000000002f7308 */ /* 0x0003e20000000800 */
[----:B------:R-:W-:Y:S01]  /*11fb0*/  IMAD.MOV.U32 R239, RZ, RZ, R165 ;  /* 0x000000ffffef7224 */ /* 0x000fe200078e00a5 */
[C---:B------:R-:W-:Y:S01]  /*11fc0*/  HMMA.16816.F32 R68, R4.reuse, R22, R68 ;  /* 0x000000160444723c */ /* 0x040fe20000001844 */
[----:B------:R-:W-:Y:S01]  /*11fd0*/  IMAD.WIDE.U32 R2, R2, -0x2daee0ad, RZ ;  /* 0xd2511f5302027825 */ /* 0x000fe200078e00ff */
[----:B------:R-:W2:Y:S04]  /*11fe0*/  LDSM.16.MT88.4 R120, [R220+0x9c00] ;  /* 0x009c0000dc78783b */ /* 0x000ea80000004200 */
[----:B------:R-:W-:Y:S01]  /*11ff0*/  HMMA.16816.F32 R124, R4, R20, R84 ;  /* 0x00000014047c723c */ /* 0x000fe20000001854 */
[----:B------:R-:W-:-:S02]  /*12000*/  LOP3.LUT R8, R2, 0xffff, RZ, 0xc0, !PT ;  /* 0x0000ffff02087812 */ /* 0x000fc400078ec0ff */
[----:B------:R-:W-:Y:S02]  /*12010*/  SHF.R.U32.HI R11, RZ, 0x10, R2 ;  /* 0x00000010ff0b7819 */ /* 0x000fe40000011602 */
[----:B------:R-:W-:Y:S01]  /*12020*/  SHF.R.U32.HI R8, RZ, 0x8, R8 ;  /* 0x00000008ff087819 */ /* 0x000fe20000011608 */
[----:B------:R-:W-:Y:S01]  /*12030*/  HMMA.16816.F32 R60, R4, R34, R60 ;  /* 0x00000022043c723c */ /* 0x000fe2000000183c */
[----:B------:R-:W-:Y:S01]  /*12040*/  LOP3.LUT R11, R11, 0xff, RZ, 0xc0, !PT ;  /* 0x000000ff0b0b7812 */ /* 0x000fe200078ec0ff */
[----:B-1----:R-:W-:Y:S01]  /*12050*/  FFMA.FTZ R0, R238, UR40, -R12 ;  /* 0x00000028ee007c23 */ /* 0x002fe2000801080c */
[----:B------:R-:W-:-:S03]  /*12060*/  IMAD.MOV.U32 R238, RZ, RZ, R95 ;  /* 0x000000ffffee7224 */ /* 0x000fc600078e005f */
[C---:B------:R-:W-:Y:S01]  /*12070*/  HMMA.16816.F32 R112, R4.reuse, R24, R108 ;  /* 0x000000180470723c */ /* 0x040fe2000000186c */
[----:B------:R1:W3:Y:S05]  /*12080*/  MUFU.EX2 R48, R0 ;  /* 0x0000000000307308 */ /* 0x0002ea0000000800 */
[C---:B------:R-:W-:Y:S06]  /*12090*/  HMMA.16816.F32 R64, R4.reuse, R28, R64 ;  /* 0x0000001c0440723c */ /* 0x040fec0000001840 */
[----:B------:R-:W-:Y:S01]  /*120a0*/  HMMA.16816.F32 R56, R4, R36, R56 ;  /* 0x000000240438723c */ /* 0x000fe20000001838 */
[----:B-1----:R-:W-:Y:S01]  /*120b0*/  FFMA.FTZ R0, R214, UR40, -R12 ;  /* 0x00000028d6007c23 */ /* 0x002fe2000801080c */
[----:B------:R-:W-:-:S04]  /*120c0*/  IMAD.MOV.U32 R214, RZ, RZ, R94 ;  /* 0x000000ffffd67224 */ /* 0x000fc800078e005e */
[C---:B------:R-:W-:Y:S01]  /*120d0*/  HMMA.16816.F32 R84, R4.reuse, R40, R132 ;  /* 0x000000280454723c */ /* 0x040fe20000001884 */
[----:B------:R1:W-:Y:S05]  /*120e0*/  MUFU.EX2 R22, R0 ;  /* 0x0000000000167308 */ /* 0x0003ea0000000800 */
[C---:B------:R-:W-:Y:S06]  /*120f0*/  HMMA.16816.F32 R24, R4.reuse, R26, R96 ;  /* 0x0000001a0418723c */ /* 0x040fec0000001860 */
[C---:B------:R-:W-:Y:S01]  /*12100*/  HMMA.16816.F32 R28, R4.reuse, R30, R80 ;  /* 0x0000001e041c723c */ /* 0x040fe20000001850 */
[----:B------:R-:W-:Y:S01]  /*12110*/  IMAD.MOV.U32 R98, RZ, RZ, R136 ;  /* 0x000000ffff627224 */ /* 0x000fe200078e0088 */
[----:B------:R-:W-:Y:S01]  /*12120*/  MOV R97, R167 ;  /* 0x000000a700617202 */ /* 0x000fe20000000f00 */
[----:B------:R-:W-:Y:S01]  /*12130*/  IMAD.MOV.U32 R96, RZ, RZ, R166 ;  /* 0x000000ffff607224 */ /* 0x000fe200078e00a6 */
[----:B------:R-:W-:Y:S01]  /*12140*/  LDSM.16.MT88.4 R80, [R220+0xbc00] ;  /* 0x00bc0000dc50783b */ /* 0x000fe20000004200 */
[----:B------:R-:W-:Y:S01]  /*12150*/  IMAD.MOV.U32 R99, RZ, RZ, R137 ;  /* 0x000000ffff637224 */ /* 0x000fe200078e0089 */
[C---:B------:R-:W-:Y:S01]  /*12160*/  HMMA.16816.F32 R160, R4.reuse, R32, R160 ;  /* 0x0000002004a0723c */ /* 0x040fe200000018a0 */
[----:B-1----:R-:W-:Y:S01]  /*12170*/  FFMA.FTZ R0, R213, UR40, -R12 ;  /* 0x00000028d5007c23 */ /* 0x002fe2000801080c */
[----:B------:R-:W-:Y:S01]  /*12180*/  MOV R213, R9 ;  /* 0x0000000900d57202 */ /* 0x000fe20000000f00 */
[----:B------:R-:W1:Y:S01]  /*12190*/  LDSM.16.MT88.4 R136, [R222+0x9c00] ;  /* 0x009c0000de88783b */ /* 0x000e620000004200 */
[----:B------:R-:W-:Y:S01]  /*121a0*/  LOP3.LUT R9, R2, 0xff, RZ, 0xc0, !PT ;  /* 0x000000ff02097812 */ /* 0x000fe200078ec0ff */
[----:B------:R4:W-:Y:S01]  /*121b0*/  MUFU.EX2 R21, R0 ;  /* 0x0000000000157308 */ /* 0x0009e20000000800 */
[----:B------:R-:W-:Y:S01]  /*121c0*/  SHF.R.U32.HI R12, RZ, 0x18, R2 ;  /* 0x00000018ff0c7819 */ /* 0x000fe20000011602 */
[--C-:B------:R-:W-:Y:S01]  /*121d0*/  FFMA.FTZ R2, R217, UR40, -R13.reuse ;  /* 0x00000028d9027c23 */ /* 0x100fe2000801080d */
[----:B------:R-:W-:Y:S01]  /*121e0*/  PRMT R15, R9, 0x5410, R8 ;  /* 0x00005410090f7816 */ /* 0x000fe20000000008 */
[C---:B------:R-:W-:Y:S01]  /*121f0*/  HMMA.16816.F32 R36, R4.reuse, R38, R152 ;  /* 0x000000260424723c */ /* 0x040fe20000001898 */
[----:B------:R-:W5:Y:S04]  /*12200*/  LDSM.16.MT88.4 R152, [R220+0xac00] ;  /* 0x00ac0000dc98783b */ /* 0x000f680000004200 */
[----:B------:R-:W5:Y:S01]  /*12210*/  LDSM.16.MT88.4 R164, [R222+0xac00] ;  /* 0x00ac0000dea4783b */ /* 0x000f620000004200 */
[----:B------:R-:W-:Y:S01]  /*12220*/  HMMA.16816.F32 R40, R4, R42, R128 ;  /* 0x0000002a0428723c */ /* 0x000fe20000001880 */
[----:B----4-:R-:W-:-:S06]  /*12230*/  FFMA.FTZ R0, R185, UR40, -R13 ;  /* 0x00000028b9007c23 */ /* 0x010fcc000801080d */
[----:B------:R-:W-:Y:S01]  /*12240*/  FFMA.FTZ R4, R251, UR40, -R16 ;  /* 0x00000028fb047c23 */ /* 0x000fe20008010810 */
[----:B------:R4:W-:Y:S08]  /*12250*/  MUFU.EX2 R20, R0 ;  /* 0x0000000000147308 */ /* 0x0009f00000000800 */
[----:B------:R-:W-:Y:S01]  /*12260*/  MUFU.EX2 R23, R4 ;  /* 0x0000000400177308 */ /* 0x000fe20000000800 */
[----:B----4-:R-:W-:Y:S01]  /*12270*/  LOP3.LUT R0, R3, UR32, R18, 0x96, !PT ;  /* 0x0000002003007c12 */ /* 0x010fe2000f8e9612 */
[----:B------:R-:W-:-:S06]  /*12280*/  FFMA.FTZ R3, R215, UR40, -R13 ;  /* 0x00000028d7037c23 */ /* 0x000fcc000801080d */
[----:B------:R4:W-:Y:S01]  /*12290*/  MUFU.EX2 R18, R2 ;  /* 0x0000000200127308 */ /* 0x0009e20000000800 */
[----:B------:R-:W-:Y:S02]  /*122a0*/  LOP3.LUT R9, R0, 0xff, RZ, 0xc0, !PT ;  /* 0x000000ff00097812 */ /* 0x000fe400078ec0ff */
[----:B------:R-:W-:-:S05]  /*122b0*/  SHF.R.U32.HI R8, RZ, 0x18, R0 ;  /* 0x00000018ff087819 */ /* 0x000fca0000011600 */
[----:B------:R3:W-:Y:S08]  /*122c0*/  MUFU.EX2 R19, R3 ;  /* 0x0000000300137308 */ /* 0x0007f00000000800 */
[----:B------:R2:W1:Y:S01]  /*122d0*/  MUFU.EX2 R13, R10 ;  /* 0x0000000a000d7308 */ /* 0x0004620000000800 */
[----:B----4-:R-:W-:-:S04]  /*122e0*/  SHF.R.U32.HI R2, RZ, 0x10, R0 ;  /* 0x00000010ff027819 */ /* 0x010fc80000011600 */
[----:B------:R-:W-:Y:S02]  /*122f0*/  LOP3.LUT R2, R2, 0xff, RZ, 0xc0, !PT ;  /* 0x000000ff02027812 */ /* 0x000fe400078ec0ff */
[----:B---3--:R-:W-:Y:S02]  /*12300*/  LOP3.LUT R3, R0, 0xffff, RZ, 0xc0, !PT ;  /* 0x0000ffff00037812 */ /* 0x008fe400078ec0ff */
[----:B------:R-:W-:Y:S02]  /*12310*/  PRMT R8, R2, 0x5410, R8 ;  /* 0x0000541002087816 */ /* 0x000fe40000000008 */
[----:B------:R-:W-:Y:S02]  /*12320*/  SHF.R.U32.HI R3, RZ, 0x8, R3 ;  /* 0x00000008ff037819 */ /* 0x000fe40000011603 */
[----:B------:R-:W-:Y:S02]  /*12330*/  F2FP.F16.F32.PACK_AB R2, R48, R47 ;  /* 0x0000002f3002723e */ /* 0x000fe400000000ff */
[----:B------:R-:W-:Y:S01]  /*12340*/  PRMT R0, R9, 0x5410, R3 ;  /* 0x0000541009007816 */ /* 0x000fe20000000003 */
[----:B------:R-:W-:Y:S01]  /*12350*/  FFMA.FTZ R3, R247, UR40, -R14 ;  /* 0x00000028f7037c23 */ /* 0x000fe2000801080e */
[----:B--2---:R-:W-:Y:S01]  /*12360*/  PRMT R10, R11, 0x5410, R12 ;  /* 0x000054100b0a7816 */ /* 0x004fe2000000000c */
[--C-:B------:R-:W-:Y:S01]  /*12370*/  FFMA.FTZ R11, R248, UR40, -R14.reuse ;  /* 0x00000028f80b7c23 */ /* 0x100fe2000801080e */
[----:B------:R-:W-:Y:S01]  /*12380*/  FFMA.FTZ R12, R246, UR40, -R14 ;  /* 0x00000028f60c7c23 */ /* 0x000fe2000801080e */
[--C-:B------:R-:W-:Y:S01]  /*12390*/  HSET2.LE.AND R0, R0, R192.reuse, PT ;  /* 0x000000c000007233 */ /* 0x100fe20003803000 */
[----:B------:R2:W-:Y:S01]  /*123a0*/  MUFU.EX2 R35, R3 ;  /* 0x0000000300237308 */ /* 0x0005e20000000800 */
[----:B------:R-:W-:-:S02]  /*123b0*/  HSET2.LE.AND R9, R10, R192, PT ;  /* 0x000000c00a097233 */ /* 0x000fc40003803000 */
[----:B-1----:R-:W-:Y:S02]  /*123c0*/  F2FP.F16.F32.PACK_AB R10, R13, R18 ;  /* 0x000000120d0a723e */ /* 0x002fe400000000ff */
[----:B------:R-:W-:Y:S02]  /*123d0*/  LOP3.LUT R92, R0, R2, RZ, 0xc0, !PT ;  /* 0x00000002005c7212 */ /* 0x000fe400078ec0ff */
[----:B------:R-:W-:Y:S01]  /*123e0*/  HSET2.LE.AND R0, R8, R192, PT ;  /* 0x000000c008007233 */ /* 0x000fe20003803000 */
[----:B------:R-:W-:Y:S01]  /*123f0*/  MUFU.EX2 R33, R11 ;  /* 0x0000000b00217308 */ /* 0x000fe20000000800 */
[----:B------:R-:W-:Y:S02]  /*12400*/  F2FP.F16.F32.PACK_AB R2, R19, R20 ;  /* 0x000000141302723e */ /* 0x000fe400000000ff */
[----:B------:R-:W-:Y:S02]  /*12410*/  F2FP.F16.F32.PACK_AB R8, R21, R22 ;  /* 0x000000161508723e */ /* 0x000fe400000000ff */
[----:B------:R-:W-:-:S02]  /*12420*/  LOP3.LUT R93, R0, R2, RZ, 0xc0, !PT ;  /* 0x00000002005d7212 */ /* 0x000fc400078ec0ff */
[----:B------:R-:W-:Y:S01]  /*12430*/  LOP3.LUT R95, R9, R10, RZ, 0xc0, !PT ;  /* 0x0000000a095f7212 */ /* 0x000fe200078ec0ff */
[----:B------:R1:W3:Y:S01]  /*12440*/  MUFU.EX2 R32, R12 ;  /* 0x0000000c00207308 */ /* 0x0002e20000000800 */
[----:B--2---:R-:W-:-:S07]  /*12450*/  FFMA.FTZ R3, R249, UR40, -R14 ;  /* 0x00000028f9037c23 */ /* 0x004fce000801080e */
[----:B------:R2:W-:Y:S01]  /*12460*/  MUFU.EX2 R34, R3 ;  /* 0x0000000300227308 */ /* 0x0005e20000000800 */
[----:B-1----:R-:W-:Y:S01]  /*12470*/  FFMA.FTZ R12, R238, R50, R214 ;  /* 0x00000032ee0c7223 */ /* 0x002fe200000100d6 */
[----:B------:R-:W-:Y:S02]  /*12480*/  MOV R214, R98 ;  /* 0x0000006200d67202 */ /* 0x000fe40000000f00 */
[----:B------:R-:W-:Y:S01]  /*12490*/  MOV R238, R239 ;  /* 0x000000ef00ee7202 */ /* 0x000fe20000000f00 */
[----:B------:R-:W-:Y:S01]  /*124a0*/  IMAD.MOV.U32 R239, RZ, RZ, R99 ;  /* 0x000000ffffef7224 */ /* 0x000fe200078e0063 */
[----:B--2---:R-:W-:-:S05]  /*124b0*/  HSET2.LE.AND R3, R15, R192, PT ;  /* 0x000000c00f037233 */ /* 0x004fca0003803000 */
[----:B------:R-:W-:Y:S01]  /*124c0*/  LOP3.LUT R94, R3, R8, RZ, 0xc0, !PT ;  /* 0x00000008035e7212 */ /* 0x000fe200078ec0ff */
[----:B------:R-:W-:Y:S01]  /*124d0*/  IMAD.WIDE.U32 R2, R17, -0x2daee0ad, RZ ;  /* 0xd2511f5311027825 */ /* 0x000fe200078e00ff */
[----:B------:R-:W1:Y:S04]  /*124e0*/  LDSM.16.MT88.4 R8, [R222+0xbc00] ;  /* 0x00bc0000de08783b */ /* 0x000e680000004200 */
[----:B------:R-:W-:Y:S01]  /*124f0*/  LOP3.LUT R0, R3, UR32, R54, 0x96, !PT ;  /* 0x0000002003007c12 */ /* 0x000fe2000f8e9636 */
[----:B------:R-:W-:Y:S01]  /*12500*/  HMMA.16816.F32 R108, R92, R120, R116 ;  /* 0x000000785c6c723c */ /* 0x000fe20000001874 */
[----:B------:R-:W-:Y:S02]  /*12510*/  LOP3.LUT R3, R2, 0xffff, RZ, 0xc0, !PT ;  /* 0x0000ffff02037812 */ /* 0x000fe400078ec0ff */
[----:B------:R-:W-:-:S02]  /*12520*/  SHF.R.U32.HI R5, RZ, 0x10, R2 ;  /* 0x00000010ff057819 */ /* 0x000fc40000011602 */
[----:B------:R-:W-:Y:S01]  /*12530*/  SHF.R.U32.HI R4, RZ, 0x8, R3 ;  /* 0x00000008ff047819 */ /* 0x000fe20000011603 */
[----:B------:R-:W-:Y:S01]  /*12540*/  FFMA.FTZ R3, R44, UR40, -R16 ;  /* 0x000000282c037c23 */ /* 0x000fe20008010810 */
[----:B------:R-:W-:Y:S01]  /*12550*/  LOP3.LUT R6, R2, 0xff, RZ, 0xc0, !PT ;  /* 0x000000ff02067812 */ /* 0x000fe200078ec0ff */
[----:B------:R-:W-:Y:S01]  /*12560*/  IMAD.MOV.U32 R44, RZ, RZ, R97 ;  /* 0x000000ffff2c7224 */ /* 0x000fe200078e0061 */
[----:B------:R-:W-:Y:S01]  /*12570*/  SHF.R.U32.HI R7, RZ, 0x18, R2 ;  /* 0x00000018ff077819 */ /* 0x000fe20000011602 */
[----:B------:R2:W-:Y:S01]  /*12580*/  MUFU.EX2 R17, R3 ;  /* 0x0000000300117308 */ /* 0x0005e20000000800 */
[----:B------:R-:W-:Y:S01]  /*12590*/  FFMA.FTZ R2, R250, UR40, -R16 ;  /* 0x00000028fa027c23 */ /* 0x000fe20008010810 */
[----:B------:R-:W-:Y:S01]  /*125a0*/  PRMT R6, R6, 0x5410, R4 ;  /* 0x0000541006067816 */ /* 0x000fe20000000004 */
[----:B------:R-:W-:Y:S01]  /*125b0*/  HMMA.16816.F32 R128, R92, R136, R172 ;  /* 0x000000885c80723c */ /* 0x000fe200000018ac */
[----:B------:R-:W-:-:S04]  /*125c0*/  LOP3.LUT R4, R0, 0xff, RZ, 0xc0, !PT ;  /* 0x000000ff00047812 */ /* 0x000fc800078ec0ff */
[----:B------:R4:W-:Y:S01]  /*125d0*/  MUFU.EX2 R15, R2 ;  /* 0x00000002000f7308 */ /* 0x0009e20000000800 */
[C---:B------:R-:W-:Y:S06]  /*125e0*/  HMMA.16816.F32 R132, R92.reuse, R138, R176 ;  /* 0x0000008a5c84723c */ /* 0x040fec00000018b0 */
[----:B------:R-:W-:Y:S01]  /*125f0*/  HMMA.16816.F32 R116, R92, R122, R140 ;  /* 0x0000007a5c74723c */ /* 0x000fe2000000188c */
[----:B--2---:R-:W-:Y:S01]  /*12600*/  LOP3.LUT R3, R5, 0xff, RZ, 0xc0, !PT ;  /* 0x000000ff05037812 */ /* 0x004fe200078ec0ff */
[----:B------:R-:W-:Y:S01]  /*12610*/  FFMA.FTZ R5, R213, UR40, -R16 ;  /* 0x00000028d5057c23 */ /* 0x000fe20008010810 */
[----:B------:R-:W-:-:S02]  /*12620*/  IMAD.MOV.U32 R213, RZ, RZ, R96 ;  /* 0x000000ffffd57224 */ /* 0x000fc400078e0060 */
[----:B------:R-:W-:Y:S01]  /*12630*/  PRMT R7, R3, 0x5410, R7 ;  /* 0x0000541003077816 */ /* 0x000fe20000000007 */
[----:B------:R2:W1:Y:S01]  /*12640*/  MUFU.EX2 R14, R5 ;  /* 0x00000005000e7308 */ /* 0x0004620000000800 */
[--C-:B------:R-:W-:Y:S01]  /*12650*/  SHF.R.U32.HI R3, RZ, 0x10, R0.reuse ;  /* 0x00000010ff037819 */ /* 0x100fe20000011600 */
[C---:B-----5:R-:W-:Y:S01]  /*12660*/  HMMA.16816.F32 R144, R92.reuse, R152, R144 ;  /* 0x000000985c90723c */ /* 0x060fe20000001890 */
[----:B----4-:R-:W-:Y:S02]  /*12670*/  LOP3.LUT R2, R0, 0xffff, RZ, 0xc0, !PT ;  /* 0x0000ffff00027812 */ /* 0x010fe400078ec0ff */
[----:B------:R-:W-:Y:S02]  /*12680*/  SHF.R.U32.HI R0, RZ, 0x18, R0 ;  /* 0x00000018ff007819 */ /* 0x000fe40000011600 */
[----:B------:R-:W-:Y:S01]  /*12690*/  SHF.R.U32.HI R2, RZ, 0x8, R2 ;  /* 0x00000008ff027819 */ /* 0x000fe20000011602 */
[----:B------:R-:W-:Y:S01]  /*126a0*/  HMMA.16816.F32 R148, R92, R154, R148 ;  /* 0x0000009a5c94723c */ /* 0x000fe20000001894 */
[----:B------:R-:W-:-:S02]  /*126b0*/  LOP3.LUT R3, R3, 0xff, RZ, 0xc0, !PT ;  /* 0x000000ff03037812 */ /* 0x000fc400078ec0ff */
[----:B------:R-:W-:Y:S02]  /*126c0*/  PRMT R4, R4, 0x5410, R2 ;  /* 0x0000541004047816 */ /* 0x000fe40000000002 */
[----:B------:R-:W-:Y:S01]  /*126d0*/  PRMT R2, R3, 0x5410, R0 ;  /* 0x0000541003027816 */ /* 0x000fe20000000000 */
[C---:B------:R-:W-:Y:S01]  /*126e0*/  HMMA.16816.F32 R156, R92.reuse, R164, R156 ;  /* 0x000000a45c9c723c */ /* 0x040fe2000000189c */
[--C-:B------:R-:W-:Y:S02]  /*126f0*/  HSET2.LE.AND R3, R7, R192.reuse, PT ;  /* 0x000000c007037233 */ /* 0x100fe40003803000 */
[--C-:B------:R-:W-:Y:S02]  /*12700*/  HSET2.LE.AND R0, R6, R192.reuse, PT ;  /* 0x000000c006007233 */ /* 0x100fe40003803000 */
[----:B------:R-:W-:Y:S01]  /*12710*/  HSET2.LE.AND R7, R2, R192, PT ;  /* 0x000000c002077233 */ /* 0x000fe20003803000 */
[----:B------:R-:W-:Y:S01]  /*12720*/  HMMA.16816.F32 R168, R92, R166, R168 ;  /* 0x000000a65ca8723c */ /* 0x000fe200000018a8 */
[----:B---3--:R-:W-:-:S02]  /*12730*/  F2FP.F16.F32.PACK_AB R2, R32, R33 ;  /* 0x000000212002723e */ /* 0x008fc400000000ff */
[----:B--2---:R-:W-:Y:S02]  /*12740*/  HSET2.LE.AND R5, R4, R192, PT ;  /* 0x000000c004057233 */ /* 0x004fe40003803000 */
[----:B------:R-:W-:Y:S01]  /*12750*/  LOP3.LUT R98, R0, R2, RZ, 0xc0, !PT ;  /* 0x0000000200627212 */ /* 0x000fe200078ec0ff */
[----:B------:R-:W-:Y:S01]  /*12760*/  FFMA.FTZ R2, R244, R51, R239 ;  /* 0x00000033f4027223 */ /* 0x000fe200000100ef */
[----:B-1----:R-:W-:Y:S01]  /*12770*/  F2FP.F16.F32.PACK_AB R0, R14, R23 ;  /* 0x000000170e00723e */ /* 0x002fe200000000ff */
[----:B------:R-:W-:Y:S01]  /*12780*/  HMMA.16816.F32 R72, R92, R80, R72 ;  /* 0x000000505c48723c */ /* 0x000fe20000001848 */
[----:B------:R-:W-:Y:S02]  /*12790*/  F2FP.F16.F32.PACK_AB R4, R15, R17 ;  /* 0x000000110f04723e */ /* 0x000fe400000000ff */
[----:B------:R-:W-:Y:S02]  /*127a0*/  F2FP.F16.F32.PACK_AB R6, R34, R35 ;  /* 0x000000232206723e */ /* 0x000fe400000000ff */
[----:B------:R-:W-:Y:S01]  /*127b0*/  LOP3.LUT R97, R7, R0, RZ, 0xc0, !PT ;  /* 0x0000000007617212 */ /* 0x000fe200078ec0ff */
[----:B------:R-:W-:Y:S01]  /*127c0*/  FFMA.FTZ R0, R213, R53, R44 ;  /* 0x00000035d5007223 */ /* 0x000fe2000001002c */
[----:B------:R-:W-:Y:S01]  /*127d0*/  LOP3.LUT R99, R3, R4, RZ, 0xc0, !PT ;  /* 0x0000000403637212 */ /* 0x000fe200078ec0ff */
[----:B------:R-:W-:Y:S01]  /*127e0*/  FFMA.FTZ R3, R238, R52, R214 ;  /* 0x00000034ee037223 */ /* 0x000fe200000100d6 */
        /* <DEDUP_REMOVED lines=66> */
[----:B------:R-:W-:Y:S01]  /*12c10*/  HMMA.16816.F32 R76, R92, R82, R76 ;  /* 0x000000525c4c723c */ /* 0x000fe2000000184c */
[----:B------:R1:W-:Y:S05]  /*12c20*/  STL [R1+0x64], R2 ;  /* 0x0000640201007387 */ /* 0x0003ea0000100800 */
        /* <DEDUP_REMOVED lines=13> */
.L_x_797:
[----:B------:R-:W-:-:S06]  /*12d00*/  UISETP.GT.AND UP0, UPT, UR31, UR24, UPT ;  /* 0x000000181f00728c */ /* 0x000fcc000bf04270 */
[----:B------:R-:W-:-:S13]  /*12d10*/  PLOP3.LUT P0, PT, PT, PT, UP0, 0x80, 0x0 ;  /* 0x000000000000781c */ /* 0x000fda0003f0f008 */
[----:B------:R-:W-:Y:S05]  /*12d20*/  @!P0 BRA `(.L_x_800) ;  /* 0x0000005c00048947 */ /* 0x000fea0003800000 */
[----:B------:R-:W2:Y:S01]  /*12d30*/  LDL.LU R2, [R1+0x20] ;  /* 0x0000200001027983 */ /* 0x000ea20000300800 */
[----:B------:R-:W1:Y:S01]  /*12d40*/  LDC.U8 R3, c[0x0][0x388] ;  /* 0x0000e200ff037b82 */ /* 0x000e620000000000 */
[----:B------:R-:W-:Y:S01]  /*12d50*/  MOV R100, R103 ;  /* 0x0000006700647202 */ /* 0x000fe20000000f00 */
[----:B------:R-:W-:Y:S01]  /*12d60*/  USHF.L.U64.HI UR33, UR38, 0x1, UR33 ;  /* 0x0000000126217899 */ /* 0x000fe20008010221 */
[----:B------:R-:W3:Y:S01]  /*12d70*/  LDL.LU R4, [R1+0x38] ;  /* 0x0000380001047983 */ /* 0x000ee20000300800 */
[----:B------:R-:W-:Y:S01]  /*12d80*/  MOV R106, R101 ;  /* 0x00000065006a7202 */ /* 0x000fe20000000f00 */
[----:B------:R-:W-:Y:S01]  /*12d90*/  ULDC UR4, c[0x0][0x2ec] ;  /* 0x0000bb0000047ab9 */ /* 0x000fe20000000800 */
[----:B------:R-:W-:Y:S01]  /*12da0*/  MOV R105, R102 ;  /* 0x0000006600697202 */ /* 0x000fe20000000f00 */
[----:B------:R-:W4:Y:S01]  /*12db0*/  LDL.LU R5, [R1+0x18] ;  /* 0x0000180001057983 */ /* 0x000f220000300800 */
[----:B------:R-:W-:Y:S01]  /*12dc0*/  ULDC.64 UR6, c[0x0][0x218] ;  /* 0x0000860000067ab9 */ /* 0x000fe20000000a00 */
[----:B------:R-:W-:Y:S01]  /*12dd0*/  ULDC.64 UR10, c[0x0][0x220] ;  /* 0x00008800000a7ab9 */ /* 0x000fe20000000a00 */
[----:B------:R-:W-:Y:S01]  /*12de0*/  ULDC.64 UR8, c[0x0][0x248] ;  /* 0x0000920000087ab9 */ /* 0x000fe20000000a00 */
[----:B------:R-:W5:Y:S01]  /*12df0*/  LDL.LU R0, [R1+0x48] ;  /* 0x0000480001007983 */ /* 0x000f620000300800 */
[----:B------:R-:W-:Y:S01]  /*12e00*/  USHF.L.U32 UR38, UR38, 0x1, URZ ;  /* 0x0000000126267899 */ /* 0x000fe2000800063f */
[----:B-1----:R-:W-:-:S02]  /*12e10*/  PRMT R3, R3, 0x7054, R3 ;  /* 0x0000705403037816 */ /* 0x002fc40000000003 */
[----:B------:R-:W-:Y:S01]  /*12e20*/  MOV R3, R104 ;  /* 0x0000006800037202 */ /* 0x000fe20000000f00 */
[----:B----4-:R-:W-:-:S04]  /*12e30*/  IMAD.WIDE.U32 R8, R5, -0x326172a9, RZ ;  /* 0xcd9e8d5705087825 */ /* 0x010fc800078e00ff */
[----:B-----5:R-:W-:Y:S01]  /*12e40*/  IMAD.WIDE.U32 R6, R0, -0x326172a9, RZ ;  /* 0xcd9e8d5700067825 */ /* 0x020fe200078e00ff */
[----:B------:R-:W-:Y:S01]  /*12e50*/  STL.64 [R1+0x50], R8 ;  /* 0x0000500801007387 */ /* 0x000fe20000100a00 */
[-C--:B--2---:R-:W-:Y:S02]  /*12e60*/  LOP3.LUT R0, R9, R2.reuse, RZ, 0x3c, !PT ;  /* 0x0000000209007212 */ /* 0x084fe400078e3cff */
[----:B---3--:R-:W-:Y:S01]  /*12e70*/  IMAD.WIDE.U32 R4, R4, -0x2daee0ad, RZ ;  /* 0xd2511f5304047825 */ /* 0x008fe200078e00ff */
[----:B------:R1:W-:Y:S01]  /*12e80*/  STL.64 [R1+0x48], R6 ;  /* 0x0000480601007387 */ /* 0x0003e20000100a00 */
[----:B------:R-:W-:-:S03]  /*12e90*/  LOP3.LUT R2, R7, R2, RZ, 0x3c, !PT ;  /* 0x0000000207027212 */ /* 0x000fc600078e3cff */
[----:B------:R2:W-:Y:S04]  /*12ea0*/  STL.64 [R1+0x10], R4 ;  /* 0x0000100401007387 */ /* 0x0005e80000100a00 */
[----:B-1----:R-:W3:Y:S04]  /*12eb0*/  LDL.LU.64 R6, [R1+0x30] ;  /* 0x0000300001067983 */ /* 0x002ee80000300a00 */
[----:B--2---:R-:W3:Y:S01]  /*12ec0*/  LDL.LU.64 R4, [R1+0x40] ;  /* 0x0000400001047983 */ /* 0x004ee20000300a00 */
[----:B------:R-:W-:-:S04]  /*12ed0*/  IMAD.WIDE.U32 R10, R0, -0x2daee0ad, RZ ;  /* 0xd2511f53000a7825 */ /* 0x000fc800078e00ff */
[----:B------:R-:W-:Y:S01]  /*12ee0*/  IMAD.WIDE.U32 R8, R2, -0x2daee0ad, RZ ;  /* 0xd2511f5302087825 */ /* 0x000fe200078e00ff */
[----:B------:R1:W-:Y:S04]  /*12ef0*/  STL.64 [R1+0x28], R10 ;  /* 0x0000280a01007387 */ /* 0x0003e80000100a00 */
[----:B------:R1:W-:Y:S01]  /*12f00*/  STL.64 [R1+0x20], R8 ;  /* 0x0000200801007387 */ /* 0x0003e20000100a00 */
[----:B---3--:R-:W-:-:S05]  /*12f10*/  MOV R5, R7 ;  /* 0x0000000700057202 */ /* 0x008fca0000000f00 */
[----:B------:R1:W-:Y:S01]  /*12f20*/  STL.64 [R1+0x68], R4 ;  /* 0x0000680401007387 */ /* 0x0003e20000100a00 */
[----:B------:R-:W-:Y:S05]  /*12f30*/  BRA `(.L_x_801) ;  /* 0x0000000000707947 */ /* 0x000fea0003800000 */
.L_x_803:
        /* <DEDUP_REMOVED lines=28> */
.L_x_801:
        /* <DEDUP_REMOVED lines=29> */
[CC--:B------:R-:W-:Y:S02]  /*132d0*/  ISETP.GE.AND P0, PT, R0.reuse, R226.reuse, PT ;  /* 0x000000e20000720c */ /* 0x0c0fe40003f06270 */
        /* <DEDUP_REMOVED lines=135> */
[-C--:B------:R-:W-:Y:S03]  /*13b50*/  ISETP.GE.AND P3, PT, R0, R229.reuse, PT ;  /* 0x000000e50000720c */ /* 0x080fe60003f66270 */
[----:B------:R-:W-:Y:S01]  /*13b60*/  FSEL R182, R6, -INF , !P0 ;  /* 0xff80000006b67808 */ /* 0x000fe20004000000 */
[-C--:B-1----:R-:W-:Y:S03]  /*13b70*/  HMMA.16816.F32 R20, R212, R176.reuse, R20 ;  /* 0x000000b0d414723c */ /* 0x082fe60000001814 */
[----:B------:R-:W-:Y:S02]  /*13b80*/  ISETP.GE.OR P3, PT, R0, R232, !P3 ;  /* 0x000000e80000720c */ /* 0x000fe40005f66670 */
[----:B------:R-:W-:Y:S01]  /*13b90*/  FSEL R189, R7, -INF , !P2 ;  /* 0xff80000007bd7808 */ /* 0x000fe20005000000 */
[C---:B------:R-:W-:Y:S04]  /*13ba0*/  HMMA.16816.F32 R24, R172.reuse, R176, R24 ;  /* 0x000000b0ac18723c */ /* 0x040fe80000001818 */
[----:B------:R-:W-:Y:S02]  /*13bb0*/  ISETP.GE.AND P0, PT, R2, R229, PT ;  /* 0x000000e50200720c */ /* 0x000fe40003f06270 */
[----:B------:R-:W-:Y:S01]  /*13bc0*/  FSEL R188, R8, -INF , !P3 ;  /* 0xff80000008bc7808 */ /* 0x000fe20005800000 */
[-C--:B------:R-:W-:Y:S03]  /*13bd0*/  HMMA.16816.F32 R28, R172, R178.reuse, R28 ;  /* 0x000000b2ac1c723c */ /* 0x080fe6000000181c */
[-C--:B------:R-:W-:Y:S02]  /*13be0*/  ISETP.GE.AND P2, PT, R2, R228.reuse, PT ;  /* 0x000000e40200720c */ /* 0x080fe40003f46270 */
[----:B------:R-:W-:Y:S01]  /*13bf0*/  FSEL R101, R4, -INF , !P4 ;  /* 0xff80000004657808 */ /* 0x000fe20006000000 */
[C---:B------:R-:W-:Y:S01]  /*13c00*/  HMMA.16816.F32 R32, R212.reuse, R178, R32 ;  /* 0x000000b2d420723c */ /* 0x040fe20000001820 */
[----:B------:R-:W1:Y:S03]  /*13c10*/  LDSM.16.M88.4 R4, [R223+0x8800] ;  /* 0x00880000df04783b */ /* 0x000e660000000200 */
[C---:B------:R-:W-:Y:S02]  /*13c20*/  ISETP.GE.AND P4, PT, R0.reuse, R228, PT ;  /* 0x000000e40000720c */ /* 0x040fe40003f86270 */
[----:B------:R-:W-:Y:S02]  /*13c30*/  FSEL R191, R9, -INF , !P6 ;  /* 0xff80000009bf7808 */ /* 0x000fe40007000000 */
[----:B------:R-:W-:Y:S02]  /*13c40*/  ISETP.GE.OR P4, PT, R0, R230, !P4 ;  /* 0x000000e60000720c */ /* 0x000fe40006786670 */
[----:B------:R-:W-:Y:S02]  /*13c50*/  ISETP.GE.AND P3, PT, R2, R226, PT ;  /* 0x000000e20200720c */ /* 0x000fe40003f66270 */
[----:B------:R-:W-:Y:S02]  /*13c60*/  FSEL R190, R10, -INF , !P4 ;  /* 0xff8000000abe7808 */ /* 0x000fe40006000000 */
[----:B------:R-:W-:Y:S02]  /*13c70*/  FSEL R192, R11, -INF , !P1 ;  /* 0xff8000000bc07808 */ /* 0x000fe40004800000 */
[C---:B------:R-:W-:Y:S01]  /*13c80*/  ISETP.GE.OR P0, PT, R2.reuse, R232, !P0 ;  /* 0x000000e80200720c */ /* 0x040fe20004706670 */
[----:B------:R-:W2:Y:S01]  /*13c90*/  LDSM.16.M88.4 R8, [R223+0x8c00] ;  /* 0x008c0000df08783b */ /* 0x000ea20000000200 */
[C---:B------:R-:W-:Y:S01]  /*13ca0*/  ISETP.GE.OR P2, PT, R2.reuse, R230, !P2 ;  /* 0x000000e60200720c */ /* 0x040fe20005746670 */
[----:B------:R-:W-:Y:S04]  /*13cb0*/  DEPBAR.LE SB0, 0x0 ;  /* 0x000080000000791a */ /* 0x000fe80000000000 */
[----:B------:R-:W-:Y:S01]  /*13cc0*/  BAR.SYNC.DEFER_BLOCKING 0x0 ;  /* 0x0000000000007b1d */ /* 0x000fe20000010000 */
[----:B------:R-:W-:Y:S01]  /*13cd0*/  ISETP.GE.OR P3, PT, R2, R231, !P3 ;  /* 0x000000e70200720c */ /* 0x000fe20005f66670 */
[----:B------:R-:W-:Y:S01]  /*13ce0*/  VIADD R2, R0, 0x9 ;  /* 0x0000000900027836 */ /* 0x000fe20000000000 */
[----:B------:R-:W-:Y:S02]  /*13cf0*/  FSEL R193, R12, -INF , !P0 ;  /* 0xff8000000cc17808 */ /* 0x000fe40004000000 */
[----:B------:R-:W-:Y:S02]  /*13d00*/  FSEL R195, R14, -INF , !P2 ;  /* 0xff8000000ec37808 */ /* 0x000fe40005000000 */
[C---:B------:R-:W-:Y:S02]  /*13d10*/  ISETP.GE.AND P4, PT, R2.reuse, R229, PT ;  /* 0x000000e50200720c */ /* 0x040fe40003f86270 */
[C---:B------:R-:W-:Y:S02]  /*13d20*/  ISETP.GE.AND P1, PT, R2.reuse, R228, PT ;  /* 0x000000e40200720c */ /* 0x040fe40003f26270 */
[C---:B------:R-:W-:Y:S02]  /*13d30*/  ISETP.GE.AND P6, PT, R2.reuse, R227, PT ;  /* 0x000000e30200720c */ /* 0x040fe40003fc6270 */
[C---:B------:R-:W-:Y:S02]  /*13d40*/  ISETP.GE.AND P0, PT, R2.reuse, R226, PT ;  /* 0x000000e20200720c */ /* 0x040fe40003f06270 */
[C---:B------:R-:W-:Y:S01]  /*13d50*/  ISETP.GE.OR P4, PT, R2.reuse, R232, !P4 ;  /* 0x000000e80200720c */ /* 0x040fe20006786670 */
[-C--:B-1----:R-:W-:Y:S05]  /*13d60*/  HMMA.16816.F32 R36, R212, R4.reuse, R36 ;  /* 0x00000004d424723c */ /* 0x082fea0000001824 */
[C---:B------:R-:W-:Y:S01]  /*13d70*/  ISETP.GE.OR P1, PT, R2.reuse, R230, !P1 ;  /* 0x000000e60200720c */ /* 0x040fe20004f26670 */
[C---:B------:R-:W-:Y:S04]  /*13d80*/  HMMA.16816.F32 R40, R172.reuse, R4, R40 ;  /* 0x00000004ac28723c */ /* 0x040fe80000001828 */
[C---:B------:R-:W-:Y:S02]  /*13d90*/  ISETP.GE.OR P6, PT, R2.reuse, R233, !P6 ;  /* 0x000000e90200720c */ /* 0x040fe400077c6670 */
[----:B------:R-:W-:Y:S01]  /*13da0*/  ISETP.GE.OR P0, PT, R2, R231, !P0 ;  /* 0x000000e70200720c */ /* 0x000fe20004706670 */
[C---:B------:R-:W-:Y:S01]  /*13db0*/  VIADD R2, R0.reuse, 0x10 ;  /* 0x0000001000027836 */ /* 0x040fe20000000000 */
[----:B------:R-:W-:Y:S01]  /*13dc0*/  FSEL R194, R13, -INF , !P4 ;  /* 0xff8000000dc27808 */ /* 0x000fe20006000000 */
[-C--:B------:R-:W-:Y:S03]  /*13dd0*/  HMMA.16816.F32 R44, R172, R6.reuse, R44 ;  /* 0x00000006ac2c723c */ /* 0x080fe6000000182c */
[----:B------:R-:W-:Y:S01]  /*13de0*/  FSEL R196, R15, -INF , !P1 ;  /* 0xff8000000fc47808 */ /* 0x000fe20004800000 */
[----:B------:R-:W-:Y:S01]  /*13df0*/  VIADD R5, R0, 0x30 ;  /* 0x0000003000057836 */ /* 0x000fe20000000000 */
[----:B------:R-:W-:Y:S01]  /*13e00*/  FSEL R16, R16, -INF , !P5 ;  /* 0xff80000010107808 */ /* 0x000fe20006800000 */
[C---:B------:R-:W-:Y:S04]  /*13e10*/  HMMA.16816.F32 R48, R212.reuse, R6, R48 ;  /* 0x00000006d430723c */ /* 0x040fe80000001830 */
[----:B------:R-:W-:Y:S01]  /*13e20*/  ISETP.GE.AND P1, PT, R2, R227, PT ;  /* 0x000000e30200720c */ /* 0x000fe20003f26270 */
[----:B------:R-:W-:Y:S01]  /*13e30*/  VIADD R4, R0, 0x31 ;  /* 0x0000003100047836 */ /* 0x000fe20000000000 */
[C---:B------:R-:W-:Y:S01]  /*13e40*/  ISETP.GE.AND P2, PT, R2.reuse, R226, PT ;  /* 0x000000e20200720c */ /* 0x040fe20003f46270 */
        /* <DEDUP_REMOVED lines=8> */
[-C--:B------:R-:W-:Y:S03]  /*13ed0*/  HMMA.16816.F32 R60, R172, R10.reuse, R60 ;  /* 0x0000000aac3c723c */ /* 0x080fe6000000183c */
[C---:B------:R-:W-:Y:S02]  /*13ee0*/  ISETP.GE.OR P4, PT, R2.reuse, R232, !P4 ;  /* 0x000000e80200720c */ /* 0x040fe40006786670 */
[----:B------:R-:W-:Y:S01]  /*13ef0*/  ISETP.GE.OR P5, PT, R2, R230, !P5 ;  /* 0x000000e60200720c */ /* 0x000fe20006fa6670 */
[----:B------:R-:W-:Y:S01]  /*13f00*/  VIADD R2, R0, 0x11 ;  /* 0x0000001100027836 */ /* 0x000fe20000000000 */
[----:B------:R-:W-:Y:S01]  /*13f10*/  FSEL R17, R17, -INF , !P6 ;  /* 0xff80000011117808 */ /* 0x000fe20007000000 */
[----:B------:R-:W-:Y:S04]  /*13f20*/  HMMA.16816.F32 R64, R212, R10, R64 ;  /* 0x0000000ad440723c */ /* 0x000fe80000001840 */
        /* <DEDUP_REMOVED lines=62> */
[----:B------:R-:W-:Y:S02]  /*14310*/  ISETP.GE.OR P5, PT, R2, R230, !P5 ;  /* 0x000000e60200720c */ /* 0x000fe40006fa6670 */
[----:B------:R-:W-:Y:S02]  /*14320*/  FMNMX.FTZ R2, R101, R3, !PT ;  /* 0x0000000365027209 */ /* 0x000fe40007810000 */
[----:B------:R-:W-:Y:S02]  /*14330*/  FSEL R239, R37, -INF , !P4 ;  /* 0xff80000025ef7808 */ /* 0x000fe40006000000 */
[----:B------:R-:W-:Y:S02]  /*14340*/  FMNMX.FTZ R2, R183, R2, !PT ;  /* 0x00000002b7027209 */ /* 0x000fe40007810000 */
[----:B------:R-:W-:Y:S02]  /*14350*/  ISETP.GE.AND P4, PT, R7, R227, PT ;  /* 0x000000e30700720c */ /* 0x000fe40003f86270 */
[----:B------:R-:W-:Y:S02]  /*14360*/  FMNMX.FTZ R2, R16, R2, !PT ;  /* 0x0000000210027209 */ /* 0x000fe40007810000 */
[----:B------:R-:W-:Y:S02]  /*14370*/  FSEL R243, R39, -INF , !P0 ;  /* 0xff80000027f37808 */ /* 0x000fe40004000000 */
[----:B------:R-:W-:Y:S02]  /*14380*/  ISETP.GE.OR P0, PT, R7, R233, !P4 ;  /* 0x000000e90700720c */ /* 0x000fe40006706670 */
[----:B------:R-:W-:Y:S01]  /*14390*/  FMNMX.FTZ R8, R17, R2, !PT ;  /* 0x0000000211087209 */ /* 0x000fe20007810000 */
[----:B------:R-:W-:Y:S01]  /*143a0*/  VIADD R2, R0, 0x38 ;  /* 0x0000003800027836 */ /* 0x000fe20000000000 */
[----:B------:R-:W-:Y:S01]  /*143b0*/  FSEL R217, R48, -INF , !P0 ;  /* 0xff80000030d97808 */ /* 0x000fe20004000000 */
[----:B------:R-:W-:Y:S01]  /*143c0*/  VIADD R0, R0, 0x39 ;  /* 0x0000003900007836 */ /* 0x000fe20000000000 */
[C---:B------:R-:W-:Y:S02]  /*143d0*/  ISETP.GE.AND P0, PT, R6.reuse, R226, PT ;  /* 0x000000e20600720c */ /* 0x040fe40003f06270 */
[----:B------:R-:W-:Y:S02]  /*143e0*/  FMNMX.FTZ R8, R201, R8, !PT ;  /* 0x00000008c9087209 */ /* 0x000fe40007810000 */
[C---:B------:R-:W-:Y:S02]  /*143f0*/  ISETP.GE.AND P4, PT, R6.reuse, R227, PT ;  /* 0x000000e30600720c */ /* 0x040fe40003f86270 */
[----:B------:R-:W-:Y:S02]  /*14400*/  ISETP.GE.OR P0, PT, R6, R231, !P0 ;  /* 0x000000e70600720c */ /* 0x000fe40004706670 */
[----:B------:R-:W-:Y:S02]  /*14410*/  FMNMX.FTZ R8, R202, R8, !PT ;  /* 0x00000008ca087209 */ /* 0x000fe40007810000 */
[----:B------:R-:W-:Y:S02]  /*14420*/  ISETP.GE.OR P4, PT, R6, R233, !P4 ;  /* 0x000000e90600720c */ /* 0x000fe40006786670 */
[----:B------:R-:W-:Y:S02]  /*14430*/  FSEL R235, R51, -INF , !P0 ;  /* 0xff80000033eb7808 */ /* 0x000fe40004000000 */
[-C--:B------:R-:W-:Y:S02]  /*14440*/  ISETP.GE.AND P0, PT, R5, R227.reuse, PT ;  /* 0x000000e30500720c */ /* 0x080fe40003f06270 */
[----:B------:R-:W-:Y:S02]  /*14450*/  FMNMX.FTZ R8, R198, R8, !PT ;  /* 0x00000008c6087209 */ /* 0x000fe40007810000 */
[----:B------:R-:W-:Y:S02]  /*14460*/  FSEL R218, R49, -INF , !P4 ;  /* 0xff80000031da7808 */ /* 0x000fe40006000000 */
[----:B------:R-:W-:Y:S02]  /*14470*/  ISETP.GE.AND P4, PT, R4, R227, PT ;  /* 0x000000e30400720c */ /* 0x000fe40003f86270 */
[-C--:B------:R-:W-:Y:S02]  /*14480*/  ISETP.GE.OR P0, PT, R5, R233.reuse, !P0 ;  /* 0x000000e90500720c */ /* 0x080fe40004706670 */
[----:B------:R-:W-:Y:S02]  /*14490*/  FMNMX.FTZ R9, R182, R100, !PT ;  /* 0x00000064b6097209 */ /* 0x000fe40007810000 */
[----:B------:R-:W-:Y:S02]  /*144a0*/  FMNMX.FTZ R104, R197, R8, !PT ;  /* 0x00000008c5687209 */ /* 0x000fe40007810000 */
[----:B------:R-:W-:Y:S02]  /*144b0*/  ISETP.GE.OR P4, PT, R4, R233, !P4 ;  /* 0x000000e90400720c */ /* 0x000fe40006786670 */
[----:B------:R-:W-:Y:S02]  /*144c0*/  FSEL R240, R38, -INF , !P1 ;  /* 0xff80000026f07808 */ /* 0x000fe40004800000 */
[----:B------:R-:W-:Y:S02]  /*144d0*/  FSEL R252, R52, -INF , !P0 ;  /* 0xff80000034fc7808 */ /* 0x000fe40004000000 */
[----:B------:R-:W-:Y:S02]  /*144e0*/  FMNMX.FTZ R8, R189, R9, !PT ;  /* 0x00000009bd087209 */ /* 0x000fe40007810000 */
[----:B------:R-:W-:Y:S02]  /*144f0*/  FMNMX.FTZ R104, R237, R104, !PT ;  /* 0x00000068ed687209 */ /* 0x000fe40007810000 */
[-C--:B------:R-:W-:Y:S02]  /*14500*/  ISETP.GE.AND P1, PT, R7, R226.reuse, PT ;  /* 0x000000e20700720c */ /* 0x080fe40003f26270 */
[----:B------:R-:W-:Y:S02]  /*14510*/  ISETP.GE.AND P0, PT, R4, R226, PT ;  /* 0x000000e20400720c */ /* 0x000fe40003f06270 */
[----:B------:R-:W-:Y:S02]  /*14520*/  FSEL R34, R53, -INF , !P4 ;  /* 0xff80000035227808 */ /* 0x000fe40006000000 */
[----:B------:R-:W-:Y:S02]  /*14530*/  ISETP.GE.AND P4, PT, R0, R227, PT ;  /* 0x000000e30000720c */ /* 0x000fe40003f86270 */
[----:B------:R-:W-:Y:S02]  /*14540*/  FMNMX.FTZ R8, R18, R8, !PT ;  /* 0x0000000812087209 */ /* 0x000fe40007810000 */
[----:B------:R-:W-:Y:S02]  /*14550*/  FMNMX.FTZ R104, R239, R104, !PT ;  /* 0x00000068ef687209 */ /* 0x000fe40007810000 */
[-C--:B------:R-:W-:Y:S02]  /*14560*/  ISETP.GE.OR P1, PT, R7, R231.reuse, !P1 ;  /* 0x000000e70700720c */ /* 0x080fe40004f26670 */
[----:B------:R-:W-:Y:S02]  /*14570*/  ISETP.GE.OR P0, PT, R4, R231, !P0 ;  /* 0x000000e70400720c */ /* 0x000fe40004706670 */
[----:B------:R-:W-:Y:S02]  /*14580*/  FMNMX.FTZ R8, R19, R8, !PT ;  /* 0x0000000813087209 */ /* 0x000fe40007810000 */
[----:B------:R-:W-:Y:S02]  /*14590*/  FMNMX.FTZ R104, R217, R104, !PT ;  /* 0x00000068d9687209 */ /* 0x000fe40007810000 */
[----:B------:R-:W-:Y:S02]  /*145a0*/  ISETP.GE.OR P4, PT, R0, R233, !P4 ;  /* 0x000000e90000720c */ /* 0x000fe40006786670 */
[----:B------:R-:W-:Y:S02]  /*145b0*/  FSEL R219, R50, -INF , !P1 ;  /* 0xff80000032db7808 */ /* 0x000fe40004800000 */
[----:B------:R-:W-:Y:S02]  /*145c0*/  FSEL R35, R55, -INF , !P0 ;  /* 0xff80000037237808 */ /* 0x000fe40004000000 */
[----:B------:R-:W-:Y:S02]  /*145d0*/  ISETP.GE.AND P1, PT, R5, R226, PT ;  /* 0x000000e20500720c */ /* 0x000fe40003f26270 */
[----:B------:R-:W-:Y:S02]  /*145e0*/  ISETP.GE.AND P0, PT, R2, R227, PT ;  /* 0x000000e30200720c */ /* 0x000fe40003f06270 */
[----:B------:R-:W-:Y:S02]  /*145f0*/  FMNMX.FTZ R8, R203, R8, !PT ;  /* 0x00000008cb087209 */ /* 0x000fe40007810000 */
[----:B------:R-:W-:Y:S02]  /*14600*/  FMNMX.FTZ R104, R218, R104, !PT ;  /* 0x00000068da687209 */ /* 0x000fe40007810000 */
[----:B------:R-:W-:Y:S02]  /*14610*/  FSEL R246, R65, -INF , !P4 ;  /* 0xff80000041f67808 */ /* 0x000fe40006000000 */
[----:B------:R-:W-:Y:S02]  /*14620*/  PLOP3.LUT P4, PT, PT, PT, UP0, 0x80, 0x0 ;  /* 0x000000000000781c */ /* 0x000fe40003f8f008 */
[----:B------:R-:W-:Y:S02]  /*14630*/  ISETP.GE.OR P1, PT, R5, R231, !P1 ;  /* 0x000000e70500720c */ /* 0x000fe40004f26670 */
[----:B------:R-:W-:Y:S02]  /*14640*/  ISETP.GE.OR P0, PT, R2, R233, !P0 ;  /* 0x000000e90200720c */ /* 0x000fe40004706670 */
[----:B------:R-:W-:Y:S02]  /*14650*/  FMNMX.FTZ R8, R206, R8, !PT ;  /* 0x00000008ce087209 */ /* 0x000fe40007810000 */
[----:B------:R-:W-:Y:S02]  /*14660*/  FMNMX.FTZ R104, R252, R104, !PT ;  /* 0x00000068fc687209 */ /* 0x000fe40007810000 */
[----:B------:R-:W-:Y:S02]  /*14670*/  FSEL R39, R54, -INF , !P1 ;  /* 0xff80000036277808 */ /* 0x000fe40004800000 */
[----:B------:R-:W-:Y:S02]  /*14680*/  FSEL R245, R64, -INF , !P0 ;  /* 0xff80000040f57808 */ /* 0x000fe40004000000 */
[-C--:B------:R-:W-:Y:S02]  /*14690*/  ISETP.GE.AND P1, PT, R2, R226.reuse, PT ;  /* 0x000000e20200720c */ /* 0x080fe40003f26270 */
[----:B------:R-:W-:Y:S02]  /*146a0*/  ISETP.GE.AND P0, PT, R0, R226, PT ;  /* 0x000000e20000720c */ /* 0x000fe40003f06270 */
[----:B------:R-:W-:Y:S02]  /*146b0*/  FMNMX.FTZ R8, R199, R8, !PT ;  /* 0x00000008c7087209 */ /* 0x000fe40007810000 */
[----:B------:R-:W-:Y:S02]  /*146c0*/  FMNMX.FTZ R104, R34, R104, !PT ;  /* 0x0000006822687209 */ /* 0x000fe40007810000 */
[-C--:B------:R-:W-:Y:S02]  /*146d0*/  ISETP.GE.OR P1, PT, R2, R231.reuse, !P1 ;  /* 0x000000e70200720c */ /* 0x080fe40004f26670 */
        /* <DEDUP_REMOVED lines=8> */
[----:B------:R-:W-:Y:S01]  /*14760*/  FMNMX.FTZ R104, R246, R104, !PT ;  /* 0x00000068f6687209 */ /* 0x000fe20007810000 */
[----:B------:R-:W-:Y:S08]  /*14770*/  @P4 BRA `(.L_x_803) ;  /* 0xffffffe400f04947 */ /* 0x000ff0000383ffff */
.L_x_802:
[----:B------:R-:W-:Y:S01]  /*14780*/  FMNMX.FTZ R103, R243, R103, !PT ;  /* 0x00000067f3677209 */ /* 0x000fe20007810000 */
[----:B------:R-:W2:Y:S01]  /*14790*/  LDL.64 R36, [R1+0x10] ;  /* 0x0000100001247983 */ /* 0x000ea20000100a00 */
[----:B------:R-:W-:Y:S01]  /*147a0*/  FSEL R212, R40, -INF , !P3 ;  /* 0xff80000028d47808 */ /* 0x000fe20005800000 */
[----:B------:R-:W-:Y:S01]  /*147b0*/  USHF.L.U32 UR31, UR5, 0x1, URZ ;  /* 0x00000001051f7899 */ /* 0x000fe2000800063f */
[----:B------:R-:W-:Y:S01]  /*147c0*/  FMNMX.FTZ R103, R219, R103, !PT ;  /* 0x00000067db677209 */ /* 0x000fe20007810000 */
[----:B------:R-:W-:Y:S01]  /*147d0*/  UISETP.GT.AND UP0, UPT, UR5, UR24, UPT ;  /* 0x000000180500728c */ /* 0x000fe2000bf04270 */
[C---:B------:R-:W-:Y:S01]  /*147e0*/  ISETP.GE.AND P4, PT, R6.reuse, R229, PT ;  /* 0x000000e50600720c */ /* 0x040fe20003f86270 */
[----:B------:R-:W3:Y:S01]  /*147f0*/  LDL.64 R48, [R1+0x28] ;  /* 0x0000280001307983 */ /* 0x000ee20000100a00 */
[----:B------:R-:W-:Y:S02]  /*14800*/  FMNMX.FTZ R103, R235, R103, !PT ;  /* 0x00000067eb677209 */ /* 0x000fe40007810000 */
[----:B------:R-:W-:Y:S02]  /*14810*/  ISETP.GE.AND P3, PT, R6, R228, PT ;  /* 0x000000e40600720c */ /* 0x000fe40003f66270 */
[----:B------:R-:W-:Y:S01]  /*14820*/  FSEL R213, R41, -INF , !P6 ;  /* 0xff80000029d57808 */ /* 0x000fe20007000000 */
[----:B------:R-:W4:Y:S01]  /*14830*/  LDL.64 R20, [R1+0x20] ;  /* 0x0000200001147983 */ /* 0x000f220000100a00 */
[----:B------:R-:W-:Y:S02]  /*14840*/  FMNMX.FTZ R103, R39, R103, !PT ;  /* 0x0000006727677209 */ /* 0x000fe40007810000 */
[----:B------:R-:W-:Y:S02]  /*14850*/  FSEL R214, R42, -INF , !P2 ;  /* 0xff8000002ad67808 */ /* 0x000fe40005000000 */
[C---:B------:R-:W-:Y:S01]  /*14860*/  ISETP.GE.OR P4, PT, R6.reuse, R232, !P4 ;  /* 0x000000e80600720c */ /* 0x040fe20006786670 */
[----:B------:R-:W5:Y:S01]  /*14870*/  LDL.64 R30, [R1+0x50] ;  /* 0x00005000011e7983 */ /* 0x000f620000100a00 */
[----:B------:R-:W-:Y:S02]  /*14880*/  ISETP.GE.OR P3, PT, R6, R230, !P3 ;  /* 0x000000e60600720c */ /* 0x000fe40005f66670 */
[C---:B------:R-:W-:Y:S02]  /*14890*/  ISETP.GE.AND P6, PT, R5.reuse, R229, PT ;  /* 0x000000e50500720c */ /* 0x040fe40003fc6270 */
[----:B------:R-:W-:Y:S01]  /*148a0*/  ISETP.GE.AND P2, PT, R5, R228, PT ;  /* 0x000000e40500720c */ /* 0x000fe20003f46270 */
[----:B------:R-:W5:Y:S01]  /*148b0*/  LDL.64 R22, [R1+0x48] ;  /* 0x0000480001167983 */ /* 0x000f620000100a00 */
[----:B------:R-:W-:Y:S02]  /*148c0*/  FMNMX.FTZ R6, R188, R105, !PT ;  /* 0x00000069bc067209 */ /* 0x000fe40007810000 */
[----:B------:R-:W-:Y:S02]  /*148d0*/  FMNMX.FTZ R103, R35, R103, !PT ;  /* 0x0000006723677209 */ /* 0x000fe40007810000 */
[C---:B------:R-:W-:Y:S01]  /*148e0*/  ISETP.GE.OR P6, PT, R5.reuse, R232, !P6 ;  /* 0x000000e80500720c */ /* 0x040fe200077c6670 */
[----:B-1----:R-:W1:Y:S01]  /*148f0*/  SHFL.BFLY PT, R8, R104, 0x2, 0x1f ;  /* 0x0c401f0068087f89 */ /* 0x002e6200000e0000 */
[----:B------:R-:W-:Y:S02]  /*14900*/  ISETP.GE.OR P2, PT, R5, R230, !P2 ;  /* 0x000000e60500720c */ /* 0x000fe40005746670 */
[----:B------:R-:W-:Y:S02]  /*14910*/  FMNMX.FTZ R5, R191, R6, !PT ;  /* 0x00000006bf057209 */ /* 0x000fe40007810000 */
[----:B------:R-:W-:Y:S02]  /*14920*/  FMNMX.FTZ R103, R247, R103, !PT ;  /* 0x00000067f7677209 */ /* 0x000fe40007810000 */
[C---:B------:R-:W-:Y:S02]  /*14930*/  ISETP.GE.OR P1, PT, R7.reuse, R232, !P1 ;  /* 0x000000e80700720c */ /* 0x040fe40004f26670 */
[----:B------:R-:W-:Y:S02]  /*14940*/  ISETP.GE.OR P0, PT, R7, R230, !P0 ;  /* 0x000000e60700720c */ /* 0x000fe40004706670 */
        /* <DEDUP_REMOVED lines=8> */
[C---:B------:R-:W-:Y:S05]  /*149d0*/  ISETP.GE.AND P5, PT, R4.reuse, R229, PT ;  /* 0x000000e50400720c */ /* 0x040fea0003fa6270 */
[----:B------:R-:W-:Y:S01]  /*149e0*/  LDSM.16.MT88.4 R40, [R222+0x9000] ;  /* 0x00900000de28783b */ /* 0x000fe20000004200 */
[C---:B------:R-:W-:Y:S02]  /*149f0*/  ISETP.GE.AND P1, PT, R4.reuse, R228, PT ;  /* 0x000000e40400720c */ /* 0x040fe40003f26270 */
[----:B------:R-:W-:Y:S02]  /*14a00*/  FMNMX.FTZ R5, R195, R5, !PT ;  /* 0x00000005c3057209 */ /* 0x000fe40007810000 */
[C---:B------:R-:W-:Y:S02]  /*14a10*/  ISETP.GE.OR P5, PT, R4.reuse, R232, !P5 ;  /* 0x000000e80400720c */ /* 0x040fe40006fa6670 */
[----:B------:R-:W-:Y:S02]  /*14a20*/  ISETP.GE.OR P1, PT, R4, R230, !P1 ;  /* 0x000000e60400720c */ /* 0x000fe40004f26670 */
[----:B------:R-:W-:Y:S02]  /*14a30*/  FMNMX.FTZ R4, R196, R5, !PT ;  /* 0x00000005c4047209 */ /* 0x000fe40007810000 */
[----:B-1----:R-:W-:Y:S02]  /*14a40*/  FMNMX.FTZ R104, R104, R8, !PT ;  /* 0x0000000868687209 */ /* 0x002fe40007810000 */
[----:B------:R-:W-:Y:S02]  /*14a50*/  FMNMX.FTZ R4, R211, R4, !PT ;  /* 0x00000004d3047209 */ /* 0x000fe40007810000 */
[----:B------:R-:W-:Y:S01]  /*14a60*/  FMNMX.FTZ R6, R209, R6, !PT ;  /* 0x00000006d1067209 */ /* 0x000fe20007810000 */
[----:B------:R-:W1:Y:S01]  /*14a70*/  SHFL.BFLY PT, R8, R104, 0x1, 0x1f ;  /* 0x0c201f0068087f89 */ /* 0x000e6200000e0000 */
        /* <DEDUP_REMOVED lines=9> */
[----:B------:R-:W-:Y:S01]  /*14b10*/  FMNMX.FTZ R5, R205, R6, !PT ;  /* 0x00000006cd057209 */ /* 0x000fe20007810000 */
[----:B------:R-:W-:Y:S01]  /*14b20*/  IMAD.U32 R6, RZ, RZ, UR37 ;  /* 0x00000025ff067e24 */ /* 0x000fe2000f8e00ff */
[----:B------:R-:W-:Y:S02]  /*14b30*/  FMNMX.FTZ R2, R208, R2, !PT ;  /* 0x00000002d0027209 */ /* 0x000fe40007810000 */
[----:B------:R-:W-:Y:S02]  /*14b40*/  FMNMX.FTZ R5, R204, R5, !PT ;  /* 0x00000005cc057209 */ /* 0x000fe40007810000 */
[----:B------:R-:W-:Y:S02]  /*14b50*/  FMNMX.FTZ R103, R103, R7, !PT ;  /* 0x0000000767677209 */ /* 0x000fe40007810000 */
[----:B------:R-:W-:Y:S02]  /*14b60*/  FMNMX.FTZ R4, R214, R2, !PT ;  /* 0x00000002d6047209 */ /* 0x000fe40007810000 */
[----:B------:R-:W-:Y:S01]  /*14b70*/  FMNMX.FTZ R5, R212, R5, !PT ;  /* 0x00000005d4057209 */ /* 0x000fe20007810000 */
[----:B------:R-:W1:Y:S01]  /*14b80*/  SHFL.BFLY PT, R2, R103, 0x1, 0x1f ;  /* 0x0c201f0067027f89 */ /* 0x000e6200000e0000 */
[----:B------:R-:W-:Y:S02]  /*14b90*/  FSEL R241, R47, -INF , !P3 ;  /* 0xff8000002ff17808 */ /* 0x000fe40005800000 */
[----:B------:R-:W-:Y:S02]  /*14ba0*/  FMNMX.FTZ R102, R213, R5, !PT ;  /* 0x00000005d5667209 */ /* 0x000fe40007810000 */
[----:B------:R-:W-:Y:S02]  /*14bb0*/  ISETP.GE.AND P3, PT, R0, R229, PT ;  /* 0x000000e50000720c */ /* 0x000fe40003f66270 */
[----:B------:R-:W-:Y:S02]  /*14bc0*/  FMNMX.FTZ R102, R236, R102, !PT ;  /* 0x00000066ec667209 */ /* 0x000fe40007810000 */
[----:B-1----:R-:W-:Y:S02]  /*14bd0*/  FMNMX.FTZ R104, R104, R8, !PT ;  /* 0x0000000868687209 */ /* 0x002fe40007810000 */
[----:B------:R-:W-:Y:S02]  /*14be0*/  FSEL R244, R56, -INF , !P6 ;  /* 0xff80000038f47808 */ /* 0x000fe40007000000 */
[----:B------:R-:W-:Y:S01]  /*14bf0*/  FMNMX.FTZ R102, R238, R102, !PT ;  /* 0x00000066ee667209 */ /* 0x000fe20007810000 */
[----:B------:R-:W-:Y:S01]  /*14c00*/  FMUL.FTZ R180, R104, UR4 ;  /* 0x0000000468b47c20 */ /* 0x000fe20008410000 */
[----:B------:R-:W-:Y:S02]  /*14c10*/  ISETP.GE.OR P3, PT, R0, R232, !P3 ;  /* 0x000000e80000720c */ /* 0x000fe40005f66670 */
        /* <DEDUP_REMOVED lines=9> */
[----:B------:R-:W-:Y:S02]  /*14cb0*/  FMNMX.FTZ R102, R27, R102, !PT ;  /* 0x000000661b667209 */ /* 0x000fe40007810000 */
[----:B------:R-:W-:Y:S02]  /*14cc0*/  ISETP.GE.AND P4, PT, R0, R228, PT ;  /* 0x000000e40000720c */ /* 0x000fe40003f86270 */
[----:B------:R-:W-:Y:S01]  /*14cd0*/  FMNMX.FTZ R103, R103, R2, !PT ;  /* 0x0000000267677209 */ /* 0x000fe20007810000 */
[--C-:B------:R-:W-:Y:S01]  /*14ce0*/  FFMA.FTZ R2, R16, UR4, -R180.reuse ;  /* 0x0000000410027c23 */ /* 0x100fe200080108b4 */
[----:B------:R-:W-:Y:S02]  /*14cf0*/  FSEL R250, R58, -INF , !P2 ;  /* 0xff8000003afa7808 */ /* 0x000fe40005000000 */
[----:B------:R-:W-:Y:S01]  /*14d00*/  FMNMX.FTZ R4, R241, R4, !PT ;  /* 0x00000004f1047209 */ /* 0x000fe20007810000 */
[----:B------:R1:W5:Y:S01]  /*14d10*/  MUFU.EX2 R26, R2 ;  /* 0x00000002001a7308 */ /* 0x0003620000000800 */
[----:B------:R-:W-:Y:S01]  /*14d20*/  FMNMX.FTZ R102, R29, R102, !PT ;  /* 0x000000661d667209 */ /* 0x000fe20007810000 */
[----:B------:R-:W-:Y:S01]  /*14d30*/  FMUL.FTZ R181, R103, UR4 ;  /* 0x0000000467b57c20 */ /* 0x000fe20008410000 */
[----:B------:R-:W-:Y:S02]  /*14d40*/  ISETP.GE.OR P4, PT, R0, R230, !P4 ;  /* 0x000000e60000720c */ /* 0x000fe40006786670 */
[----:B------:R-:W-:Y:S01]  /*14d50*/  FSEL R251, R59, -INF , !P1 ;  /* 0xff8000003bfb7808 */ /* 0x000fe20004800000 */
[----:B------:R-:W1:Y:S01]  /*14d60*/  SHFL.BFLY PT, R8, R102, 0x2, 0x1f ;  /* 0x0c401f0066087f89 */ /* 0x000e6200000e0000 */
[----:B------:R-:W-:Y:S01]  /*14d70*/  FMNMX.FTZ R0, R250, R4, !PT ;  /* 0x00000004fa007209 */ /* 0x000fe20007810000 */
[----:B------:R-:W-:Y:S01]  /*14d80*/  FFMA.FTZ R4, R17, UR4, -R180 ;  /* 0x0000000411047c23 */ /* 0x000fe200080108b4 */
[----:B------:R-:W-:Y:S02]  /*14d90*/  FSEL R46, R62, -INF , !P0 ;  /* 0xff8000003e2e7808 */ /* 0x000fe40004000000 */
[----:B------:R-:W-:Y:S01]  /*14da0*/  FMNMX.FTZ R0, R251, R0, !PT ;  /* 0x00000000fb007209 */ /* 0x000fe20007810000 */
[----:B------:R4:W5:Y:S01]  /*14db0*/  MUFU.EX2 R33, R4 ;  /* 0x0000000400217308 */ /* 0x0009620000000800 */
[----:B------:R-:W-:Y:S02]  /*14dc0*/  FSEL R107, R63, -INF , !P4 ;  /* 0xff8000003f6b7808 */ /* 0x000fe40006000000 */
[----:B------:R-:W-:Y:S02]  /*14dd0*/  FMNMX.FTZ R0, R46, R0, !PT ;  /* 0x000000002e007209 */ /* 0x000fe40007810000 */
[----:B------:R-:W-:Y:S02]  /*14de0*/  FSETP.NEU.FTZ.AND P2, PT, R103, -INF , PT ;  /* 0xff8000006700780b */ /* 0x000fe40003f5d000 */
[----:B------:R-:W-:Y:S02]  /*14df0*/  FMNMX.FTZ R0, R107, R0, !PT ;  /* 0x000000006b007209 */ /* 0x000fe40007810000 */
[----:B------:R-:W-:Y:S03]  /*14e00*/  FSEL R181, R181, RZ, P2 ;  /* 0x000000ffb5b57208 */ /* 0x000fe60001000000 */
[----:B-1----:R-:W1:Y:S02]  /*14e10*/  SHFL.BFLY PT, R2, R0, 0x2, 0x1f ;  /* 0x0c401f0000027f89 */ /* 0x002e6400000e0000 */
[--C-:B------:R-:W-:Y:S01]  /*14e20*/  FFMA.FTZ R7, R18, UR4, -R181.reuse ;  /* 0x0000000412077c23 */ /* 0x100fe200080108b5 */
[----:B------:R-:W-:Y:S03]  /*14e30*/  FMNMX.FTZ R102, R102, R8, !PT ;  /* 0x0000000866667209 */ /* 0x000fe60007810000 */
[----:B------:R5:W5:Y:S02]  /*14e40*/  MUFU.EX2 R25, R7 ;  /* 0x0000000700197308 */ /* 0x000b640000000800 */
[----:B------:R-:W1:Y:S02]  /*14e50*/  SHFL.BFLY PT, R11, R102, 0x1, 0x1f ;  /* 0x0c201f00660b7f89 */ /* 0x000e6400000e0000 */
[----:B-1----:R-:W-:Y:S06]  /*14e60*/  FMNMX.FTZ R0, R0, R2, !PT ;  /* 0x0000000200007209 */ /* 0x002fec0007810000 */
[----:B------:R-:W1:Y:S01]  /*14e70*/  SHFL.BFLY PT, R2, R0, 0x1, 0x1f ;  /* 0x0c201f0000027f89 */ /* 0x000e6200000e0000 */
[----:B------:R-:W-:Y:S04]  /*14e80*/  FMNMX.FTZ R102, R102, R11, !PT ;  /* 0x0000000b66667209 */ /* 0x000fe80007810000 */
[----:B------:R-:W-:Y:S02]  /*14e90*/  FSETP.NEU.FTZ.AND P1, PT, R102, -INF , PT ;  /* 0xff8000006600780b */ /* 0x000fe40003f3d000 */
[----:B--2---:R-:W-:Y:S01]  /*14ea0*/  LOP3.LUT R6, R37, UR31, R6, 0x96, !PT ;  /* 0x0000001f25067c12 */ /* 0x004fe2000f8e9606 */
[----:B------:R-:W-:Y:S04]  /*14eb0*/  UIADD3 UR31, UR31, 0x1, URZ ;  /* 0x000000011f1f7890 */ /* 0x000fe8000fffe03f */
[----:B------:R-:W-:Y:S01]  /*14ec0*/  IMAD.WIDE.U32 R8, R6, -0x326172a9, RZ ;  /* 0xcd9e8d5706087825 */ /* 0x000fe200078e00ff */
[--C-:B---3--:R-:W-:Y:S03]  /*14ed0*/  LOP3.LUT R5, R49, UR21, R36.reuse, 0x96, !PT ;  /* 0x0000001531057c12 */ /* 0x108fe6000f8e9624 */
[--C-:B------:R-:W-:Y:S02]  /*14ee0*/  FFMA.FTZ R6, R19, UR4, -R181.reuse ;  /* 0x0000000413067c23 */ /* 0x100fe400080108b5 */
[----:B------:R-:W-:Y:S01]  /*14ef0*/  IMAD.WIDE.U32 R184, R5, -0x326172a9, RZ ;  /* 0xcd9e8d5705b87825 */ /* 0x000fe200078e00ff */
[----:B----4-:R-:W-:Y:S01]  /*14f00*/  LOP3.LUT R4, R21, UR21, R36, 0x96, !PT ;  /* 0x0000001515047c12 */ /* 0x010fe2000f8e9624 */
[----:B------:R2:W-:Y:S04]  /*14f10*/  MUFU.EX2 R32, R6 ;  /* 0x0000000600207308 */ /* 0x0005e80000000800 */
[----:B------:R-:W-:Y:S01]  /*14f20*/  IMAD.WIDE.U32 R186, R4, -0x326172a9, RZ ;  /* 0xcd9e8d5704ba7825 */ /* 0x000fe200078e00ff */
[----:B-----5:R-:W-:Y:S02]  /*14f30*/  LOP3.LUT R5, R9, UR22, R30, 0x96, !PT ;  /* 0x0000001609057c12 */ /* 0x020fe4000f8e961e */
[--C-:B------:R-:W-:Y:S02]  /*14f40*/  LOP3.LUT R4, R185, UR20, R8.reuse, 0x96, !PT ;  /* 0x00000014b9047c12 */ /* 0x100fe4000f8e9608 */
[----:B------:R-:W-:Y:S01]  /*14f50*/  LOP3.LUT R8, R187, UR20, R8, 0x96, !PT ;  /* 0x00000014bb087c12 */ /* 0x000fe2000f8e9608 */
[----:B------:R-:W-:Y:S01]  /*14f60*/  IMAD.WIDE.U32 R12, R5, -0x2daee0ad, RZ ;  /* 0xd2511f53050c7825 */ /* 0x000fe200078e00ff */
[----:B------:R-:W-:Y:S03]  /*14f70*/  LOP3.LUT R7, R9, UR22, R22, 0x96, !PT ;  /* 0x0000001609077c12 */ /* 0x000fe6000f8e9616 */
[----:B------:R-:W-:Y:S04]  /*14f80*/  IMAD.WIDE.U32 R4, R4, -0x2daee0ad, RZ ;  /* 0xd2511f5304047825 */ /* 0x000fe800078e00ff */
[----:B--2---:R-:W-:Y:S01]  /*14f90*/  FFMA.FTZ R6, R101, UR4, -R180 ;  /* 0x0000000465067c23 */ /* 0x004fe200080108b4 */
[----:B-1----:R-:W-:Y:S01]  /*14fa0*/  FMNMX.FTZ R101, R0, R2, !PT ;  /* 0x0000000200657209 */ /* 0x002fe20007810000 */
[----:B------:R-:W-:Y:S01]  /*14fb0*/  IMAD.WIDE.U32 R14, R7, -0x2daee0ad, RZ ;  /* 0xd2511f53070e7825 */ /* 0x000fe200078e00ff */
[----:B------:R-:W-:Y:S01]  /*14fc0*/  LOP3.LUT R5, R5, UR17, R12, 0x96, !PT ;  /* 0x0000001105057c12 */ /* 0x000fe2000f8e960c */
[----:B------:R1:W2:Y:S01]  /*14fd0*/  MUFU.EX2 R52, R6 ;  /* 0x0000000600347308 */ /* 0x0002a20000000800 */
[----:B------:R-:W-:Y:S01]  /*14fe0*/  FSETP.NEU.FTZ.AND P0, PT, R101, -INF , PT ;  /* 0xff8000006500780b */ /* 0x000fe20003f1d000 */
[----:B------:R-:W-:Y:S01]  /*14ff0*/  FFMA.FTZ R7, R183, UR4, -R180 ;  /* 0x00000004b7077c23 */ /* 0x000fe200080108b4 */
[----:B------:R-:W-:Y:S01]  /*15000*/  LOP3.LUT R10, R15, UR19, R20, 0x96, !PT ;  /* 0x000000130f0a7c12 */ /* 0x000fe2000f8e9614 */
[----:B------:R-:W-:Y:S04]  /*15010*/  IMAD.WIDE.U32 R60, R5, -0x326172a9, RZ ;  /* 0xcd9e8d57053c7825 */ /* 0x000fe800078e00ff */
[--C-:B------:R-:W-:Y:S01]  /*15020*/  FFMA.FTZ R5, R182, UR4, -R181.reuse ;  /* 0x00000004b6057c23 */ /* 0x100fe200080108b5 */
[----:B------:R-:W-:Y:S01]  /*15030*/  FMUL.FTZ R182, R102, UR4 ;  /* 0x0000000466b67c20 */ /* 0x000fe20008410000 */
[----:B------:R3:W-:Y:S01]  /*15040*/  MUFU.EX2 R66, R7 ;  /* 0x0000000700427308 */ /* 0x0007e20000000800 */
[----:B------:R-:W-:Y:S01]  /*15050*/  FMUL.FTZ R183, R101, UR4 ;  /* 0x0000000465b77c20 */ /* 0x000fe20008410000 */
[----:B------:R-:W-:Y:S03]  /*15060*/  IMAD.WIDE.U32 R8, R8, -0x2daee0ad, RZ ;  /* 0xd2511f5308087825 */ /* 0x000fe600078e00ff */
[----:B------:R-:W-:Y:S02]  /*15070*/  FSEL R182, R182, RZ, P1 ;  /* 0x000000ffb6b67208 */ /* 0x000fe40000800000 */
[----:B------:R-:W-:Y:S03]  /*15080*/  FSEL R183, R183, RZ, P0 ;  /* 0x000000ffb7b77208 */ /* 0x000fe60000000000 */
[----:B------:R4:W5:Y:S01]  /*15090*/  MUFU.EX2 R28, R5 ;  /* 0x00000005001c7308 */ /* 0x0009620000000800 */
[----:B-1----:R-:W-:Y:S01]  /*150a0*/  LOP3.LUT R6, R13, UR19, R48, 0x96, !PT ;  /* 0x000000130d067c12 */ /* 0x002fe2000f8e9630 */
[----:B------:R-:W-:Y:S01]  /*150b0*/  FFMA.FTZ R0, R191, UR4, -R182 ;  /* 0x00000004bf007c23 */ /* 0x000fe200080108b6 */
[----:B------:R-:W-:Y:S03]  /*150c0*/  IMAD.MOV.U32 R191, RZ, RZ, R34 ;  /* 0x000000ffffbf7224 */ /* 0x000fe600078e0022 */
[----:B------:R-:W-:Y:S04]  /*150d0*/  IMAD.WIDE.U32 R12, R6, -0x326172a9, RZ ;  /* 0xcd9e8d57060c7825 */ /* 0x000fe800078e00ff */
[----:B------:R1:W-:Y:S01]  /*150e0*/  MUFU.EX2 R50, R0 ;  /* 0x0000000000327308 */ /* 0x0003e20000000800 */
[----:B---3--:R-:W-:Y:S02]  /*150f0*/  LOP3.LUT R7, R9, UR17, R14, 0x96, !PT ;  /* 0x0000001109077c12 */ /* 0x008fe4000f8e960e */
[----:B------:R-:W-:Y:S02]  /*15100*/  LOP3.LUT R6, R13, UR18, R184, 0x96, !PT ;  /* 0x000000120d067c12 */ /* 0x000fe4000f8e96b8 */
[----:B------:R-:W-:Y:S01]  /*15110*/  LOP3.LUT R11, R61, UR16, R12, 0x96, !PT ;  /* 0x000000103d0b7c12 */ /* 0x000fe2000f8e960c */
[----:B------:R-:W-:Y:S04]  /*15120*/  IMAD.WIDE.U32 R58, R7, -0x326172a9, RZ ;  /* 0xcd9e8d57073a7825 */ /* 0x000fe800078e00ff */
[----:B----4-:R-:W-:Y:S01]  /*15130*/  FFMA.FTZ R5, R189, UR4, -R181 ;  /* 0x00000004bd057c23 */ /* 0x010fe200080108b5 */
[----:B------:R-:W-:Y:S03]  /*15140*/  IMAD.WIDE.U32 R12, R10, -0x326172a9, RZ ;  /* 0xcd9e8d570a0c7825 */ /* 0x000fe600078e00ff */
[----:B------:R3:W-:Y:S01]  /*15150*/  MUFU.EX2 R38, R5 ;  /* 0x0000000500267308 */ /* 0x0007e20000000800 */
[----:B------:R-:W-:Y:S01]  /*15160*/  IMAD.WIDE.U32 R6, R6, -0x2daee0ad, RZ ;  /* 0xd2511f5306067825 */ /* 0x000fe200078e00ff */
[----:B------:R-:W-:Y:S02]  /*15170*/  LOP3.LUT R9, R59, UR16, R12, 0x96, !PT ;  /* 0x000000103b097c12 */ /* 0x000fe4000f8e960c */
[----:B------:R-:W-:Y:S01]  /*15180*/  LOP3.LUT R10, R13, UR18, R186, 0x96, !PT ;  /* 0x000000120d0a7c12 */ /* 0x000fe2000f8e96ba */
[----:B-1----:R-:W-:Y:S01]  /*15190*/  FFMA.FTZ R0, R190, UR4, -R183 ;  /* 0x00000004be007c23 */ /* 0x002fe200080108b7 */
[----:B------:R-:W-:Y:S01]  /*151a0*/  LOP3.LUT R12, R7, UR15, R4, 0x96, !PT ;  /* 0x0000000f070c7c12 */ /* 0x000fe2000f8e9604 */
[----:B------:R-:W-:Y:S01]  /*151b0*/  FFMA.FTZ R7, R188, UR4, -R182 ;  /* 0x00000004bc077c23 */ /* 0x000fe200080108b6 */
[----:B------:R-:W-:Y:S02]  /*151c0*/  MOV R190, R26 ;  /* 0x0000001a00be7202 */ /* 0x000fe40000000f00 */
[----:B------:R1:W4:Y:S01]  /*151d0*/  MUFU.EX2 R24, R0 ;  /* 0x0000000000187308 */ /* 0x0003220000000800 */
[----:B------:R-:W-:Y:S01]  /*151e0*/  IMAD.WIDE.U32 R64, R9, -0x2daee0ad, RZ ;  /* 0xd2511f5309407825 */ /* 0x000fe200078e00ff */
[----:B------:R-:W-:Y:S03]  /*151f0*/  F2FP.F16.F32.PACK_AB R174, R33, R190 ;  /* 0x000000be21ae723e */ /* 0x000fe600000000ff */
[----:B------:R-:W-:Y:S05]  /*15200*/  IMAD.WIDE.U32 R56, R11, -0x2daee0ad, RZ ;  /* 0xd2511f530b387825 */ /* 0x000fea00078e00ff */
[----:B------:R2:W-:Y:S01]  /*15210*/  MUFU.EX2 R47, R7 ;  /* 0x00000007002f7308 */ /* 0x0005e20000000800 */
[----:B---3--:R-:W-:Y:S01]  /*15220*/  IMAD.WIDE.U32 R4, R10, -0x2daee0ad, RZ ;  /* 0xd2511f530a047825 */ /* 0x008fe200078e00ff */
[----:B------:R-:W-:Y:S03]  /*15230*/  LOP3.LUT R6, R57, UR13, R6, 0x96, !PT ;  /* 0x0000000d39067c12 */ /* 0x000fe6000f8e9606 */
[----:B------:R-:W-:Y:S01]  /*15240*/  IMAD.MOV.U32 R189, RZ, RZ, R27 ;  /* 0x000000ffffbd7224 */ /* 0x000fe200078e001b */
[----:B------:R-:W-:Y:S01]  /*15250*/  LOP3.LUT R4, R65, UR13, R4, 0x96, !PT ;  /* 0x0000000d41047c12 */ /* 0x000fe2000f8e9604 */
[----:B------:R-:W-:Y:S01]  /*15260*/  IMAD.WIDE.U32 R44, R12, -0x326172a9, RZ ;  /* 0xcd9e8d570c2c7825 */ /* 0x000fe200078e00ff */
[----:B------:R-:W-:Y:S03]  /*15270*/  LOP3.LUT R8, R5, UR15, R8, 0x96, !PT ;  /* 0x0000000f05087c12 */ /* 0x000fe6000f8e9608 */
[----:B-1----:R-:W-:Y:S01]  /*15280*/  FFMA.FTZ R0, R192, UR4, -R183 ;  /* 0x00000004c0007c23 */ /* 0x002fe200080108b7 */
[----:B------:R-:W-:Y:S01]  /*15290*/  MOV R192, R35 ;  /* 0x0000002300c07202 */ /* 0x000fe20000000f00 */
[----:B------:R-:W-:Y:S01]  /*152a0*/  IMAD.WIDE.U32 R4, R4, -0x326172a9, RZ ;  /* 0xcd9e8d5704047825 */ /* 0x000fe200078e00ff */
[----:B------:R-:W-:Y:S01]  /*152b0*/  LOP3.LUT R60, R45, UR14, R60, 0x96, !PT ;  /* 0x0000000e2d3c7c12 */ /* 0x000fe2000f8e963c */
[----:B------:R1:W-:Y:S02]  /*152c0*/  MUFU.EX2 R51, R0 ;  /* 0x0000000000337308 */ /* 0x0003e40000000800 */
[----:B------:R-:W-:Y:S01]  /*152d0*/  IMAD.WIDE.U32 R62, R8, -0x326172a9, RZ ;  /* 0xcd9e8d57083e7825 */ /* 0x000fe200078e00ff */
[C---:B------:R-:W-:Y:S02]  /*152e0*/  LOP3.LUT R8, R4.reuse, 0xffff, RZ, 0xc0, !PT ;  /* 0x0000ffff04087812 */ /* 0x040fe400078ec0ff */
[----:B------:R-:W-:Y:S01]  /*152f0*/  LOP3.LUT R11, R4, 0xff, RZ, 0xc0, !PT ;  /* 0x000000ff040b7812 */ /* 0x000fe200078ec0ff */
[----:B--2---:R-:W-:Y:S01]  /*15300*/  IMAD.WIDE.U32 R6, R6, -0x326172a9, RZ ;  /* 0xcd9e8d5706067825 */ /* 0x004fe200078e00ff */
[--C-:B------:R-:W-:Y:S02]  /*15310*/  SHF.R.U32.HI R9, RZ, 0x10, R4.reuse ;  /* 0x00000010ff097819 */ /* 0x100fe40000011604 */
[----:B------:R-:W-:Y:S01]  /*15320*/  SHF.R.U32.HI R10, RZ, 0x18, R4 ;  /* 0x00000018ff0a7819 */ /* 0x000fe20000011604 */
[----:B------:R-:W-:Y:S01]  /*15330*/  IMAD.WIDE.U32 R60, R60, -0x2daee0ad, RZ ;  /* 0xd2511f533c3c7825 */ /* 0x000fe200078e00ff */
[----:B------:R-:W-:Y:S02]  /*15340*/  LOP3.LUT R2, R6, 0xffff, RZ, 0xc0, !PT ;  /* 0x0000ffff06027812 */ /* 0x000fe400078ec0ff */
[----:B------:R-:W-:Y:S02]  /*15350*/  SHF.R.U32.HI R12, RZ, 0x10, R6 ;  /* 0x00000010ff0c7819 */ /* 0x000fe40000011606 */
[----:B------:R-:W-:Y:S02]  /*15360*/  LOP3.LUT R4, R5, UR23, R62, 0x96, !PT ;  /* 0x0000001705047c12 */ /* 0x000fe4000f8e963e */
[----:B-1----:R-:W-:Y:S02]  /*15370*/  SHF.R.U32.HI R0, RZ, 0x8, R8 ;  /* 0x00000008ff007819 */ /* 0x002fe40000011608 */
[----:B------:R-:W-:Y:S02]  /*15380*/  SHF.R.U32.HI R5, RZ, 0x8, R2 ;  /* 0x00000008ff057819 */ /* 0x000fe40000011602 */
[----:B------:R-:W-:Y:S02]  /*15390*/  SHF.R.U32.HI R13, RZ, 0x18, R6 ;  /* 0x00000018ff0d7819 */ /* 0x000fe40000011606 */
[----:B------:R-:W-:Y:S02]  /*153a0*/  LOP3.LUT R2, R12, 0xff, RZ, 0xc0, !PT ;  /* 0x000000ff0c027812 */ /* 0x000fe400078ec0ff */
[----:B------:R-:W-:Y:S01]  /*153b0*/  PRMT R11, R11, 0x5410, R0 ;  /* 0x000054100b0b7816 */ /* 0x000fe20000000000 */
[----:B------:R-:W-:Y:S01]  /*153c0*/  FFMA.FTZ R0, R194, UR4, -R182 ;  /* 0x00000004c2007c23 */ /* 0x000fe200080108b6 */
[----:B------:R-:W-:Y:S01]  /*153d0*/  PRMT R13, R2, 0x5410, R13 ;  /* 0x00005410020d7816 */ /* 0x000fe2000000000d */
[----:B------:R-:W-:Y:S01]  /*153e0*/  FFMA.FTZ R2, R195, UR4, -R183 ;  /* 0x00000004c3027c23 */ /* 0x000fe200080108b7 */
[----:B------:R-:W-:Y:S01]  /*153f0*/  LOP3.LUT R14, R6, 0xff, RZ, 0xc0, !PT ;  /* 0x000000ff060e7812 */ /* 0x000fe200078ec0ff */
[----:B------:R1:W-:Y:S01]  /*15400*/  MUFU.EX2 R67, R0 ;  /* 0x0000000000437308 */ /* 0x0003e20000000800 */
[----:B------:R-:W-:Y:S01]  /*15410*/  LOP3.LUT R6, R7, UR23, R44, 0x96, !PT ;  /* 0x0000001707067c12 */ /* 0x000fe2000f8e962c */
[----:B------:R-:W-:Y:S01]  /*15420*/  FFMA.FTZ R7, R193, UR4, -R182 ;  /* 0x00000004c1077c23 */ /* 0x000fe200080108b6 */
[----:B------:R-:W-:Y:S01]  /*15430*/  PRMT R14, R14, 0x5410, R5 ;  /* 0x000054100e0e7816 */ /* 0x000fe20000000005 */
[----:B------:R-:W-:Y:S01]  /*15440*/  IMAD.MOV.U32 R194, RZ, RZ, R25 ;  /* 0x000000ffffc27224 */ /* 0x000fe200078e0019 */
[----:B------:R-:W-:Y:S01]  /*15450*/  LOP3.LUT R8, R9, 0xff, RZ, 0xc0, !PT ;  /* 0x000000ff09087812 */ /* 0x000fe200078ec0ff */
[----:B------:R-:W-:Y:S01]  /*15460*/  IMAD.MOV.U32 R193, RZ, RZ, R52 ;  /* 0x000000ffffc17224 */ /* 0x000fe200078e0034 */
[----:B------:R-:W-:Y:S03]  /*15470*/  LOP3.LUT R5, R6, 0xffff, RZ, 0xc0, !PT ;  /* 0x0000ffff06057812 */ /* 0x000fe600078ec0ff */
[----:B------:R2:W-:Y:S01]  /*15480*/  MUFU.EX2 R15, R2 ;  /* 0x00000002000f7308 */ /* 0x0005e20000000800 */
[----:B------:R-:W-:Y:S01]  /*15490*/  PRMT R179, R8, 0x5410, R10 ;  /* 0x0000541008b37816 */ /* 0x000fe2000000000a */
[----:B-----5:R-:W-:Y:S01]  /*154a0*/  IMAD.MOV.U32 R195, RZ, RZ, R28 ;  /* 0x000000ffffc37224 */ /* 0x020fe200078e001c */
[----:B------:R-:W-:Y:S01]  /*154b0*/  LOP3.LUT R10, R6, 0xff, RZ, 0xc0, !PT ;  /* 0x000000ff060a7812 */ /* 0x000fe200078ec0ff */
[----:B------:R-:W-:Y:S01]  /*154c0*/  LDSM.16.MT88.4 R52, [R220+0xa000] ;  /* 0x00a00000dc34783b */ /* 0x000fe20000004200 */
[----:B------:R-:W-:Y:S02]  /*154d0*/  SHF.R.U32.HI R5, RZ, 0x8, R5 ;  /* 0x00000008ff057819 */ /* 0x000fe40000011605 */
[----:B------:R-:W-:Y:S03]  /*154e0*/  LOP3.LUT R8, R4, 0xff, RZ, 0xc0, !PT ;  /* 0x000000ff04087812 */ /* 0x000fe600078ec0ff */
[----:B------:R3:W5:Y:S01]  /*154f0*/  MUFU.EX2 R16, R7 ;  /* 0x0000000700107308 */ /* 0x0007620000000800 */
[----:B------:R-:W-:Y:S01]  /*15500*/  PRMT R10, R10, 0x5410, R5 ;  /* 0x000054100a0a7816 */ /* 0x000fe20000000005 */
[----:B------:R-:W-:Y:S01]  /*15510*/  FFMA.FTZ R5, R196, UR4, -R183 ;  /* 0x00000004c4057c23 */ /* 0x000fe200080108b7 */
[----:B----4-:R-:W-:Y:S01]  /*15520*/  IMAD.MOV.U32 R196, RZ, RZ, R24 ;  /* 0x000000ffffc47224 */ /* 0x010fe200078e0018 */
[----:B-1----:R-:W-:Y:S01]  /*15530*/  LOP3.LUT R0, R4, 0xffff, RZ, 0xc0, !PT ;  /* 0x0000ffff04007812 */ /* 0x002fe200078ec0ff */
[----:B------:R-:W1:Y:S01]  /*15540*/  LDC.U8 R24, c[0x0][0x388] ;  /* 0x0000e200ff187b82 */ /* 0x000e620000000000 */
[----:B------:R-:W-:Y:S04]  /*15550*/  SHF.R.U32.HI R9, RZ, 0x18, R6 ;  /* 0x00000018ff097819 */ /* 0x000fe80000011606 */
[----:B------:R4:W-:Y:S01]  /*15560*/  MUFU.EX2 R188, R5 ;  /* 0x0000000500bc7308 */ /* 0x0009e20000000800 */
[----:B--2---:R-:W-:Y:S02]  /*15570*/  SHF.R.U32.HI R2, RZ, 0x8, R0 ;  /* 0x00000008ff027819 */ /* 0x004fe40000011600 */
[----:B------:R-:W-:Y:S02]  /*15580*/  FSEL R0, R104, RZ, P3 ;  /* 0x000000ff68007208 */ /* 0x000fe40001800000 */
[----:B------:R-:W-:Y:S02]  /*15590*/  PRMT R8, R8, 0x5410, R2 ;  /* 0x0000541008087816 */ /* 0x000fe40000000002 */
[----:B------:R-:W-:Y:S01]  /*155a0*/  SHF.R.U32.HI R2, RZ, 0x10, R4 ;  /* 0x00000010ff027819 */ /* 0x000fe20000011604 */
[----:B------:R-:W-:Y:S01]  /*155b0*/  FADD.FTZ R0, -R0, R3 ;  /* 0x0000000300007221 */ /* 0x000fe20000010100 */
[----:B------:R-:W-:Y:S02]  /*155c0*/  FSEL R3, R103, RZ, P2 ;  /* 0x000000ff67037208 */ /* 0x000fe40001000000 */
[----:B---3--:R-:W-:Y:S01]  /*155d0*/  SHF.R.U32.HI R7, RZ, 0x10, R6 ;  /* 0x00000010ff077819 */ /* 0x008fe20000011606 */
[----:B------:R-:W-:Y:S01]  /*155e0*/  FMUL.FTZ R0, R0, UR4 ;  /* 0x0000000400007c20 */ /* 0x000fe20008410000 */
[----:B------:R-:W-:Y:S01]  /*155f0*/  F2FP.F16.F32.PACK_AB R175, R32, R194 ;  /* 0x000000c220af723e */ /* 0x000fe200000000ff */
[----:B------:R-:W-:Y:S01]  /*15600*/  FADD.FTZ R3, -R3, R100 ;  /* 0x0000006403037221 */ /* 0x000fe20000010100 */
[----:B------:R-:W-:Y:S01]  /*15610*/  LOP3.LUT R6, R7, 0xff, RZ, 0xc0, !PT ;  /* 0x000000ff07067812 */ /* 0x000fe200078ec0ff */
[----:B------:R2:W3:Y:S01]  /*15620*/  MUFU.EX2 R100, R0 ;  /* 0x0000000000647308 */ /* 0x0004e20000000800 */
[----:B----4-:R-:W-:Y:S01]  /*15630*/  SHF.R.U32.HI R5, RZ, 0x18, R4 ;  /* 0x00000018ff057819 */ /* 0x010fe20000011604 */
[----:B------:R-:W-:Y:S01]  /*15640*/  FMUL.FTZ R3, R3, UR4 ;  /* 0x0000000403037c20 */ /* 0x000fe20008410000 */
[----:B------:R-:W-:Y:S02]  /*15650*/  LOP3.LUT R4, R2, 0xff, RZ, 0xc0, !PT ;  /* 0x000000ff02047812 */ /* 0x000fe400078ec0ff */
[----:B-1----:R-:W-:Y:S02]  /*15660*/  PRMT R12, R24, 0x7054, R24 ;  /* 0x00007054180c7816 */ /* 0x002fe40000000018 */
[----:B------:R-:W1:Y:S01]  /*15670*/  LDSM.16.MT88.4 R24, [R220+0x9000] ;  /* 0x00900000dc18783b */ /* 0x000e620000004200 */
[----:B------:R-:W-:Y:S02]  /*15680*/  FSEL R2, R102, RZ, P1 ;  /* 0x000000ff66027208 */ /* 0x000fe40000800000 */
[----:B------:R-:W4:Y:S01]  /*15690*/  MUFU.EX2 R3, R3 ;  /* 0x0000000300037308 */ /* 0x000f220000000800 */
[----:B------:R-:W-:Y:S02]  /*156a0*/  PRMT R9, R6, 0x5410, R9 ;  /* 0x0000541006097816 */ /* 0x000fe40000000009 */
[----:B------:R-:W-:Y:S01]  /*156b0*/  PRMT R7, R4, 0x5410, R5 ;  /* 0x0000541004077816 */ /* 0x000fe20000000005 */
[----:B------:R-:W-:Y:S01]  /*156c0*/  FADD.FTZ R2, -R2, R105 ;  /* 0x0000006902027221 */ /* 0x000fe20000010100 */
[--C-:B------:R-:W-:Y:S01]  /*156d0*/  HSET2.LE.AND R6, R10, R12.reuse, PT ;  /* 0x0000000c0a067233 */ /* 0x100fe20003803000 */
[----:B-----5:R-:W-:Y:S01]  /*156e0*/  IMAD.MOV.U32 R105, RZ, RZ, R16 ;  /* 0x000000ffff697224 */ /* 0x020fe200078e0010 */
[--C-:B------:R-:W-:Y:S01]  /*156f0*/  HSET2.LE.AND R4, R14, R12.reuse, PT ;  /* 0x0000000c0e047233 */ /* 0x100fe20003803000 */
[----:B------:R-:W-:Y:S01]  /*15700*/  FMUL.FTZ R2, R2, UR4 ;  /* 0x0000000402027c20 */ /* 0x000fe20008410000 */
[----:B--2---:R-:W-:Y:S01]  /*15710*/  FSEL R0, R101, RZ, P0 ;  /* 0x000000ff65007208 */ /* 0x004fe20000000000 */
[C---:B---3--:R-:W-:Y:S01]  /*15720*/  FMUL.FTZ R16, R100.reuse, R120 ;  /* 0x0000007864107220 */ /* 0x048fe20000410000 */
[--C-:B------:R-:W-:Y:S01]  /*15730*/  HSET2.LE.AND R5, R13, R12.reuse, PT ;  /* 0x0000000c0d057233 */ /* 0x100fe20003803000 */
[----:B------:R-:W-:Y:S01]  /*15740*/  FMUL.FTZ R17, R100, R121 ;  /* 0x0000007964117220 */ /* 0x000fe20000410000 */
[----:B------:R-:W-:Y:S01]  /*15750*/  F2FP.F16.F32.PACK_AB R172, R66, R193 ;  /* 0x000000c142ac723e */ /* 0x000fe200000000ff */
[----:B------:R-:W-:Y:S01]  /*15760*/  FADD.FTZ R0, -R0, R106 ;  /* 0x0000006a00007221 */ /* 0x000fe20000010100 */
[----:B------:R-:W2:Y:S01]  /*15770*/  MUFU.EX2 R2, R2 ;  /* 0x0000000200027308 */ /* 0x000ea20000000800 */
[----:B------:R-:W-:Y:S01]  /*15780*/  LOP3.LUT R174, R4, R174, RZ, 0xc0, !PT ;  /* 0x000000ae04ae7212 */ /* 0x000fe200078ec0ff */
[----:B----4-:R-:W-:Y:S01]  /*15790*/  FMUL.FTZ R18, R3, R122 ;  /* 0x0000007a03127220 */ /* 0x010fe20000410000 */
[----:B------:R-:W-:Y:S01]  /*157a0*/  FMUL.FTZ R0, R0, UR4 ;  /* 0x0000000400007c20 */ /* 0x000fe20008410000 */
[----:B------:R-:W-:Y:S01]  /*157b0*/  LOP3.LUT R175, R5, R175, RZ, 0xc0, !PT ;  /* 0x000000af05af7212 */ /* 0x000fe200078ec0ff */
[C---:B------:R-:W-:Y:S01]  /*157c0*/  FMUL.FTZ R19, R3.reuse, R123 ;  /* 0x0000007b03137220 */ /* 0x040fe20000410000 */
[----:B------:R-:W-:Y:S01]  /*157d0*/  LOP3.LUT R172, R6, R172, RZ, 0xc0, !PT ;  /* 0x000000ac06ac7212 */ /* 0x000fe200078ec0ff */
[----:B------:R-:W-:Y:S01]  /*157e0*/  IMAD.MOV.U32 R122, RZ, RZ, R20 ;  /* 0x000000ffff7a7224 */ /* 0x000fe200078e0014 */
[--C-:B------:R-:W-:Y:S02]  /*157f0*/  HSET2.LE.AND R4, R9, R12.reuse, PT ;  /* 0x0000000c09047233 */ /* 0x100fe40003803000 */
[----:B------:R-:W3:Y:S01]  /*15800*/  MUFU.EX2 R0, R0 ;  /* 0x0000000000007308 */ /* 0x000ee20000000800 */
[--C-:B------:R-:W-:Y:S01]  /*15810*/  HSET2.LE.AND R5, R8, R12.reuse, PT ;  /* 0x0000000c08057233 */ /* 0x100fe20003803000 */
[----:B------:R-:W-:Y:S01]  /*15820*/  FMUL.FTZ R20, R100, R124 ;  /* 0x0000007c64147220 */ /* 0x000fe20000410000 */
[--C-:B------:R-:W-:Y:S01]  /*15830*/  HSET2.LE.AND R6, R7, R12.reuse, PT ;  /* 0x0000000c07067233 */ /* 0x100fe20003803000 */
[----:B------:R-:W-:Y:S01]  /*15840*/  FMUL.FTZ R7, R3, R115 ;  /* 0x0000007303077220 */ /* 0x000fe20000410000 */
[----:B------:R-:W-:Y:S01]  /*15850*/  F2FP.F16.F32.PACK_AB R173, R38, R195 ;  /* 0x000000c326ad723e */ /* 0x000fe200000000ff */
[----:B------:R-:W-:Y:S01]  /*15860*/  IMAD.MOV.U32 R115, RZ, RZ, R32 ;  /* 0x000000ffff737224 */ /* 0x000fe200078e0020 */
[----:B------:R-:W-:Y:S01]  /*15870*/  F2FP.F16.F32.PACK_AB R176, R50, R47 ;  /* 0x0000002f32b0723e */ /* 0x000fe200000000ff */
[C---:B--2---:R-:W-:Y:S01]  /*15880*/  FMUL.FTZ R13, R2.reuse, R117 ;  /* 0x00000075020d7220 */ /* 0x044fe20000410000 */
[----:B------:R-:W-:Y:S01]  /*15890*/  F2FP.F16.F32.PACK_AB R177, R51, R196 ;  /* 0x000000c433b1723e */ /* 0x000fe200000000ff */
[----:B------:R-:W-:Y:S01]  /*158a0*/  FMUL.FTZ R28, R2, R132 ;  /* 0x00000084021c7220 */ /* 0x000fe20000410000 */
[----:B------:R-:W-:Y:S01]  /*158b0*/  MOV R106, R15 ;  /* 0x0000000f006a7202 */ /* 0x000fe20000000f00 */
[----:B------:R-:W-:Y:S01]  /*158c0*/  IMAD.MOV.U32 R132, RZ, RZ, R29 ;  /* 0x000000ffff847224 */ /* 0x000fe200078e001d */
[----:B------:R-:W-:Y:S01]  /*158d0*/  LOP3.LUT R173, R4, R173, RZ, 0xc0, !PT ;  /* 0x000000ad04ad7212 */ /* 0x000fe200078ec0ff */
[C---:B------:R-:W-:Y:S01]  /*158e0*/  FMUL.FTZ R4, R100.reuse, R112 ;  /* 0x0000007064047220 */ /* 0x040fe20000410000 */
[----:B------:R-:W-:Y:S01]  /*158f0*/  LOP3.LUT R176, R5, R176, RZ, 0xc0, !PT ;  /* 0x000000b005b07212 */ /* 0x000fe200078ec0ff */
[----:B------:R-:W-:Y:S01]  /*15900*/  FMUL.FTZ R5, R100, R113 ;  /* 0x0000007164057220 */ /* 0x000fe20000410000 */
[----:B------:R-:W-:Y:S01]  /*15910*/  LOP3.LUT R177, R6, R177, RZ, 0xc0, !PT ;  /* 0x000000b106b17212 */ /* 0x000fe200078ec0ff */
[----:B------:R-:W-:Y:S01]  /*15920*/  FMUL.FTZ R6, R3, R114 ;  /* 0x0000007203067220 */ /* 0x000fe20000410000 */
[--C-:B------:R-:W-:Y:S01]  /*15930*/  HSET2.LE.AND R178, R11, R12.reuse, PT ;  /* 0x0000000c0bb27233 */ /* 0x100fe20003803000 */
[C---:B---3--:R-:W-:Y:S01]  /*15940*/  FMUL.FTZ R10, R0.reuse, R110 ;  /* 0x0000006e000a7220 */ /* 0x048fe20000410000 */
[----:B------:R-:W-:Y:S01]  /*15950*/  HSET2.LE.AND R179, R179, R12, PT ;  /* 0x0000000cb3b37233 */ /* 0x000fe20003803000 */
[----:B------:R-:W-:Y:S01]  /*15960*/  FMUL.FTZ R11, R0, R111 ;  /* 0x0000006f000b7220 */ /* 0x000fe20000410000 */
[----:B------:R-:W-:Y:S01]  /*15970*/  F2FP.F16.F32.PACK_AB R8, R67, R105 ;  /* 0x000000694308723e */ /* 0x000fe200000000ff */
[----:B------:R-:W-:Y:S01]  /*15980*/  IMAD.MOV.U32 R114, RZ, RZ, R33 ;  /* 0x000000ffff727224 */ /* 0x000fe200078e0021 */
[-C--:B-1----:R-:W-:Y:S01]  /*15990*/  HMMA.16816.F32 R4, R172, R24.reuse, R4 ;  /* 0x00000018ac04723c */ /* 0x082fe20000001804 */
[----:B------:R-:W-:Y:S04]  /*159a0*/  PLOP3.LUT P0, PT, PT, PT, UP0, 0x80, 0x0 ;  /* 0x000000000000781c */ /* 0x000fe80003f0f008 */
[----:B------:R-:W-:Y:S01]  /*159b0*/  F2FP.F16.F32.PACK_AB R9, R188, R106 ;  /* 0x0000006abc09723e */ /* 0x000fe200000000ff */
[----:B------:R-:W-:Y:S01]  /*159c0*/  FMUL.FTZ R15, R0, R119 ;  /* 0x00000077000f7220 */ /* 0x000fe20000410000 */
[----:B------:R-:W-:Y:S01]  /*159d0*/  LOP3.LUT R178, R178, R8, RZ, 0xc0, !PT ;  /* 0x00000008b2b27212 */ /* 0x000fe200078ec0ff */
[C---:B------:R-:W-:Y:S03]  /*159e0*/  FMUL.FTZ R8, R2.reuse, R108 ;  /* 0x0000006c02087220 */ /* 0x040fe60000410000 */
[----:B------:R-:W-:Y:S01]  /*159f0*/  LOP3.LUT R179, R179, R9, RZ, 0xc0, !PT ;  /* 0x00000009b3b37212 */ /* 0x000fe200078ec0ff */
[C---:B------:R-:W-:Y:S01]  /*15a00*/  FMUL.FTZ R9, R2.reuse, R109 ;  /* 0x0000006d02097220 */ /* 0x040fe20000410000 */
[----:B------:R-:W-:Y:S01]  /*15a10*/  FMUL.FTZ R12, R2, R116 ;  /* 0x00000074020c7220 */ /* 0x000fe20000410000 */
[----:B------:R-:W-:Y:S01]  /*15a20*/  FMUL.FTZ R14, R0, R118 ;  /* 0x00000076000e7220 */ /* 0x000fe20000410000 */
[----:B------:R-:W1:Y:S01]  /*15a30*/  LDSM.16.MT88.4 R108, [R222+0xa000] ;  /* 0x00a00000de6c783b */ /* 0x000e620000004200 */
[----:B------:R-:W-:Y:S02]  /*15a40*/  IMAD.MOV.U32 R112, RZ, RZ, R22 ;  /* 0x000000ffff707224 */ /* 0x000fe400078e0016 */
[C---:B------:R-:W-:Y:S01]  /*15a50*/  FMUL.FTZ R22, R3.reuse, R126 ;  /* 0x0000007e03167220 */ /* 0x040fe20000410000 */
[----:B------:R-:W-:Y:S01]  /*15a60*/  IMAD.MOV.U32 R126, RZ, RZ, R67 ;  /* 0x000000ffff7e7224 */ /* 0x000fe200078e0043 */
[C---:B------:R-:W-:Y:S04]  /*15a70*/  HMMA.16816.F32 R8, R176.reuse, R24, R8 ;  /* 0x00000018b008723c */ /* 0x040fe80000001808 */
[----:B------:R-:W-:Y:S02]  /*15a80*/  IMAD.MOV.U32 R113, RZ, RZ, R23 ;  /* 0x000000ffff717224 */ /* 0x000fe400078e0017 */
[C---:B------:R-:W-:Y:S01]  /*15a90*/  FMUL.FTZ R23, R3.reuse, R127 ;  /* 0x0000007f03177220 */ /* 0x040fe20000410000 */
[-C--:B------:R-:W-:Y:S04]  /*15aa0*/  HMMA.16816.F32 R12, R176, R26.reuse, R12 ;  /* 0x0000001ab00c723c */ /* 0x080fe8000000180c */
[----:B------:R-:W-:Y:S02]  /*15ab0*/  MOV R127, R188 ;  /* 0x000000bc007f7202 */ /* 0x000fe40000000f00 */
[C---:B------:R-:W-:Y:S05]  /*15ac0*/  HMMA.16816.F32 R16, R172.reuse, R26, R16 ;  /* 0x0000001aac10723c */ /* 0x040fea0000001810 */
[----:B------:R-:W-:Y:S01]  /*15ad0*/  MOV R123, R21 ;  /* 0x00000015007b7202 */ /* 0x000fe20000000f00 */
[----:B------:R-:W-:Y:S01]  /*15ae0*/  FMUL.FTZ R21, R100, R125 ;  /* 0x0000007d64157220 */ /* 0x000fe20000410000 */
[C---:B------:R-:W-:Y:S01]  /*15af0*/  FMUL.FTZ R25, R2.reuse, R129 ;  /* 0x0000008102197220 */ /* 0x040fe20000410000 */
[----:B------:R-:W-:Y:S03]  /*15b00*/  FMUL.FTZ R24, R2, R128 ;  /* 0x0000008002187220 */ /* 0x000fe60000410000 */
[C---:B------:R-:W-:Y:S01]  /*15b10*/  FMUL.FTZ R26, R0.reuse, R130 ;  /* 0x00000082001a7220 */ /* 0x040fe20000410000 */
[----:B------:R-:W-:Y:S01]  /*15b20*/  FMUL.FTZ R27, R0, R131 ;  /* 0x00000083001b7220 */ /* 0x000fe20000410000 */
[-C--:B------:R-:W-:Y:S03]  /*15b30*/  HMMA.16816.F32 R20, R172, R40.reuse, R20 ;  /* 0x00000028ac14723c */ /* 0x080fe60000001814 */
[----:B------:R-:W-:Y:S01]  /*15b40*/  IMAD.MOV.U32 R117, RZ, RZ, R31 ;  /* 0x000000ffff757224 */ /* 0x000fe200078e001f */
[----:B------:R-:W-:Y:S01]  /*15b50*/  MOV R116, R30 ;  /* 0x0000001e00747202 */ /* 0x000fe20000000f00 */
[----:B------:R-:W-:Y:S01]  /*15b60*/  FMUL.FTZ R29, R2, R133 ;  /* 0x00000085021d7220 */ /* 0x000fe20000410000 */
[C---:B------:R-:W-:Y:S05]  /*15b70*/  HMMA.16816.F32 R24, R176.reuse, R40, R24 ;  /* 0x00000028b018723c */ /* 0x040fea0000001818 */
[C---:B------:R-:W-:Y:S01]  /*15b80*/  FMUL.FTZ R30, R0.reuse, R134 ;  /* 0x00000086001e7220 */ /* 0x040fe20000410000 */
[----:B------:R-:W-:Y:S01]  /*15b90*/  FMUL.FTZ R31, R0, R135 ;  /* 0x00000087001f7220 */ /* 0x000fe20000410000 */
[C---:B------:R-:W-:Y:S01]  /*15ba0*/  FMUL.FTZ R32, R100.reuse, R136 ;  /* 0x0000008864207220 */ /* 0x040fe20000410000 */
[C---:B------:R-:W-:Y:S03]  /*15bb0*/  FMUL.FTZ R33, R100.reuse, R137 ;  /* 0x0000008964217220 */ /* 0x040fe60000410000 */
[C---:B------:R-:W-:Y:S01]  /*15bc0*/  FMUL.FTZ R34, R3.reuse, R138 ;  /* 0x0000008a03227220 */ /* 0x040fe20000410000 */
[C---:B------:R-:W-:Y:S01]  /*15bd0*/  FMUL.FTZ R35, R3.reuse, R139 ;  /* 0x0000008b03237220 */ /* 0x040fe20000410000 */
[-C--:B------:R-:W-:Y:S03]  /*15be0*/  HMMA.16816.F32 R28, R176, R42.reuse, R28 ;  /* 0x0000002ab01c723c */ /* 0x080fe6000000181c */
[----:B------:R-:W-:Y:S01]  /*15bf0*/  IMAD.MOV.U32 R120, RZ, RZ, R112 ;  /* 0x000000ffff787224 */ /* 0x000fe200078e0070 */
[----:B------:R-:W-:Y:S01]  /*15c00*/  MOV R121, R113 ;  /* 0x0000007100797202 */ /* 0x000fe20000000f00 */
[----:B------:R-:W-:Y:S01]  /*15c10*/  IMAD.MOV.U32 R112, RZ, RZ, R36 ;  /* 0x000000ffff707224 */ /* 0x000fe200078e0024 */
[C---:B------:R-:W-:Y:S05]  /*15c20*/  HMMA.16816.F32 R32, R172.reuse, R42, R32 ;  /* 0x0000002aac20723c */ /* 0x040fea0000001820 */
[----:B------:R-:W-:Y:S02]  /*15c30*/  IMAD.MOV.U32 R113, RZ, RZ, R37 ;  /* 0x000000ffff717224 */ /* 0x000fe400078e0025 */
[C---:B------:R-:W-:Y:S01]  /*15c40*/  FMUL.FTZ R36, R100.reuse, R140 ;  /* 0x0000008c64247220 */ /* 0x040fe20000410000 */
[----:B------:R-:W-:Y:S03]  /*15c50*/  IMAD.MOV.U32 R118, RZ, RZ, R38 ;  /* 0x000000ffff767224 */ /* 0x000fe600078e0026 */
[----:B------:R-:W-:Y:S01]  /*15c60*/  FMUL.FTZ R37, R100, R141 ;  /* 0x0000008d64257220 */ /* 0x000fe20000410000 */
[----:B------:R-:W-:Y:S02]  /*15c70*/  IMAD.MOV.U32 R133, RZ, RZ, R39 ;  /* 0x000000ffff857224 */ /* 0x000fe400078e0027 */
[C---:B------:R-:W-:Y:S01]  /*15c80*/  FMUL.FTZ R38, R3.reuse, R142 ;  /* 0x0000008e03267220 */ /* 0x040fe20000410000 */
[----:B------:R-:W-:Y:S01]  /*15c90*/  FMUL.FTZ R39, R3, R143 ;  /* 0x0000008f03277220 */ /* 0x000fe20000410000 */
[C---:B------:R-:W-:Y:S01]  /*15ca0*/  FMUL.FTZ R40, R2.reuse, R144 ;  /* 0x0000009002287220 */ /* 0x040fe20000410000 */
[----:B------:R-:W-:Y:S01]  /*15cb0*/  FMUL.FTZ R41, R2, R145 ;  /* 0x0000009102297220 */ /* 0x000fe20000410000 */
[C---:B------:R-:W-:Y:S01]  /*15cc0*/  FMUL.FTZ R42, R0.reuse, R146 ;  /* 0x00000092002a7220 */ /* 0x040fe20000410000 */
[----:B------:R-:W-:Y:S01]  /*15cd0*/  FMUL.FTZ R43, R0, R147 ;  /* 0x00000093002b7220 */ /* 0x000fe20000410000 */
[----:B------:R-:W-:Y:S01]  /*15ce0*/  IMAD.MOV.U32 R145, RZ, RZ, R115 ;  /* 0x000000ffff917224 */ /* 0x000fe200078e0073 */
[----:B------:R-:W-:Y:S01]  /*15cf0*/  MOV R137, R47 ;  /* 0x0000002f00897202 */ /* 0x000fe20000000f00 */
[-C--:B------:R-:W-:Y:S03]  /*15d00*/  HMMA.16816.F32 R36, R172, R52.reuse, R36 ;  /* 0x00000034ac24723c */ /* 0x080fe60000001824 */
[----:B------:R-:W-:Y:S02]  /*15d10*/  IMAD.MOV.U32 R138, RZ, RZ, R194 ;  /* 0x000000ffff8a7224 */ /* 0x000fe400078e00c2 */
[----:B------:R-:W-:Y:S01]  /*15d20*/  FMUL.FTZ R44, R2, R148 ;  /* 0x00000094022c7220 */ /* 0x000fe20000410000 */
[----:B------:R-:W-:Y:S01]  /*15d30*/  IMAD.MOV.U32 R194, RZ, RZ, R46 ;  /* 0x000000ffffc27224 */ /* 0x000fe200078e002e */
[C---:B------:R-:W-:Y:S04]  /*15d40*/  HMMA.16816.F32 R40, R176.reuse, R52, R40 ;  /* 0x00000034b028723c */ /* 0x040fe80000001828 */
[----:B------:R-:W-:Y:S01]  /*15d50*/  FMUL.FTZ R46, R0, R150 ;  /* 0x00000096002e7220 */ /* 0x000fe20000410000 */
[----:B------:R-:W-:Y:S01]  /*15d60*/  FMUL.FTZ R45, R2, R149 ;  /* 0x00000095022d7220 */ /* 0x000fe20000410000 */
[----:B------:R-:W-:Y:S01]  /*15d70*/  FMUL.FTZ R47, R0, R151 ;  /* 0x00000097002f7220 */ /* 0x000fe20000410000 */
[----:B------:R-:W-:Y:S01]  /*15d80*/  MOV R143, R106 ;  /* 0x0000006a008f7202 */ /* 0x000fe20000000f00 */
[----:B------:R-:W2:Y:S03]  /*15d90*/  LDC.U8 R150, c[0x0][0x388] ;  /* 0x0000e200ff967b82 */ /* 0x000ea60000000000 */
[----:B------:R-:W-:Y:S01]  /*15da0*/  LOP3.LUT R106, R61, UR32, R56, 0x96, !PT ;  /* 0x000000203d6a7c12 */ /* 0x000fe2000f8e9638 */
[----:B------:R-:W-:Y:S02]  /*15db0*/  IMAD.MOV.U32 R134, RZ, RZ, R48 ;  /* 0x000000ffff867224 */ /* 0x000fe400078e0030 */
[----:B------:R-:W-:Y:S01]  /*15dc0*/  FFMA.FTZ R56, R198, UR4, -R180 ;  /* 0x00000004c6387c23 */ /* 0x000fe200080108b4 */
[-C--:B------:R-:W-:Y:S03]  /*15dd0*/  HMMA.16816.F32 R44, R176, R54.reuse, R44 ;  /* 0x00000036b02c723c */ /* 0x080fe6000000182c */
[----:B------:R-:W-:Y:S01]  /*15de0*/  IMAD.MOV.U32 R135, RZ, RZ, R49 ;  /* 0x000000ffff877224 */ /* 0x000fe200078e0031 */
[----:B------:R-:W-:Y:S01]  /*15df0*/  MOV R131, R51 ;  /* 0x0000003300837202 */ /* 0x000fe20000000f00 */
[----:B------:R-:W-:Y:S02]  /*15e00*/  IMAD.MOV.U32 R130, RZ, RZ, R50 ;  /* 0x000000ffff827224 */ /* 0x000fe400078e0032 */
[C---:B------:R-:W-:Y:S01]  /*15e10*/  FMUL.FTZ R50, R3.reuse, R154 ;  /* 0x0000009a03327220 */ /* 0x040fe20000410000 */
[----:B------:R-:W-:Y:S03]  /*15e20*/  FMUL.FTZ R51, R3, R155 ;  /* 0x0000009b03337220 */ /* 0x000fe60000410000 */
[C---:B------:R-:W-:Y:S01]  /*15e30*/  FMUL.FTZ R48, R100.reuse, R152 ;  /* 0x0000009864307220 */ /* 0x040fe20000410000 */
[C---:B------:R-:W-:Y:S01]  /*15e40*/  FMUL.FTZ R49, R100.reuse, R153 ;  /* 0x0000009964317220 */ /* 0x040fe20000410000 */
[----:B------:R-:W-:Y:S02]  /*15e50*/  IMAD.MOV.U32 R141, RZ, RZ, R196 ;  /* 0x000000ffff8d7224 */ /* 0x000fe400078e00c4 */
[C---:B------:R-:W-:Y:S01]  /*15e60*/  FMUL.FTZ R52, R100.reuse, R160 ;  /* 0x000000a064347220 */ /* 0x040fe20000410000 */
[----:B------:R3:W-:Y:S01]  /*15e70*/  MUFU.EX2 R196, R56 ;  /* 0x0000003800c47308 */ /* 0x0007e20000000800 */
[----:B------:R-:W-:Y:S02]  /*15e80*/  IMAD.MOV.U32 R144, RZ, RZ, R114 ;  /* 0x000000ffff907224 */ /* 0x000fe400078e0072 */
[----:B------:R-:W-:Y:S01]  /*15e90*/  FMUL.FTZ R53, R100, R161 ;  /* 0x000000a164357220 */ /* 0x000fe20000410000 */
[----:B------:R-:W-:Y:S01]  /*15ea0*/  IMAD.MOV.U32 R160, RZ, RZ, R112 ;  /* 0x000000ffffa07224 */ /* 0x000fe200078e0070 */
[C---:B------:R-:W-:Y:S04]  /*15eb0*/  HMMA.16816.F32 R48, R172.reuse, R54, R48 ;  /* 0x00000036ac30723c */ /* 0x040fe80000001830 */
[----:B------:R-:W-:Y:S01]  /*15ec0*/  MOV R152, R116 ;  /* 0x0000007400987202 */ /* 0x000fe20000000f00 */
[----:B------:R-:W-:Y:S01]  /*15ed0*/  FMUL.FTZ R57, R2, R157 ;  /* 0x0000009d02397220 */ /* 0x000fe20000410000 */
[----:B------:R-:W-:Y:S01]  /*15ee0*/  LOP3.LUT R116, R63, UR14, R58, 0x96, !PT ;  /* 0x0000000e3f747c12 */ /* 0x000fe2000f8e963a */
[C---:B------:R-:W-:Y:S01]  /*15ef0*/  FMUL.FTZ R54, R3.reuse, R162 ;  /* 0x000000a203367220 */ /* 0x040fe20000410000 */
[----:B------:R-:W-:Y:S03]  /*15f00*/  FMUL.FTZ R55, R3, R163 ;  /* 0x000000a303377220 */ /* 0x000fe60000410000 */
[C---:B------:R-:W-:Y:S01]  /*15f10*/  FMUL.FTZ R58, R0.reuse, R158 ;  /* 0x0000009e003a7220 */ /* 0x040fe20000410000 */
[----:B------:R-:W-:Y:S01]  /*15f20*/  FMUL.FTZ R59, R0, R159 ;  /* 0x0000009f003b7220 */ /* 0x000fe20000410000 */
[----:B---3--:R-:W-:Y:S01]  /*15f30*/  FMUL.FTZ R56, R2, R156 ;  /* 0x0000009c02387220 */ /* 0x008fe20000410000 */
[----:B------:R-:W-:Y:S01]  /*15f40*/  IMAD.MOV.U32 R161, RZ, RZ, R113 ;  /* 0x000000ffffa17224 */ /* 0x000fe200078e0071 */
[-C--:B-1----:R-:W-:Y:S01]  /*15f50*/  HMMA.16816.F32 R52, R172, R108.reuse, R52 ;  /* 0x0000006cac34723c */ /* 0x082fe20000001834 */
[----:B------:R-:W1:Y:S02]  /*15f60*/  LDSM.16.MT88.4 R112, [R220+0xb000] ;  /* 0x00b00000dc70783b */ /* 0x000e640000004200 */
[----:B------:R-:W-:Y:S01]  /*15f70*/  IMAD.MOV.U32 R125, RZ, RZ, R66 ;  /* 0x000000ffff7d7224 */ /* 0x000fe200078e0042 */
[----:B--2---:R-:W-:Y:S01]  /*15f80*/  PRMT R150, R150, 0x7054, R150 ;  /* 0x0000705496967816 */ /* 0x004fe20000000096 */
[----:B------:R-:W-:Y:S01]  /*15f90*/  IMAD.MOV.U32 R147, RZ, RZ, R123 ;  /* 0x000000ffff937224 */ /* 0x000fe200078e007b */
[C---:B------:R-:W-:Y:S05]  /*15fa0*/  HMMA.16816.F32 R56, R176.reuse, R108, R56 ;  /* 0x0000006cb038723c */ /* 0x040fea0000001838 */
[----:B------:R-:W-:Y:S01]  /*15fb0*/  IMAD.MOV.U32 R149, RZ, RZ, R121 ;  /* 0x000000ffff957224 */ /* 0x000fe200078e0079 */
[----:B------:R-:W-:Y:S01]  /*15fc0*/  LOP3.LUT R63, R60, 0xffff, RZ, 0xc0, !PT ;  /* 0x0000ffff3c3f7812 */ /* 0x000fe200078ec0ff */
[----:B------:R-:W-:Y:S01]  /*15fd0*/  FFMA.FTZ R108, R201, UR4, -R180 ;  /* 0x00000004c96c7c23 */ /* 0x000fe200080108b4 */
[----:B------:R-:W-:Y:S03]  /*15fe0*/  IMAD.MOV.U32 R153, RZ, RZ, R117 ;  /* 0x000000ffff997224 */ /* 0x000fe600078e0075 */
[--C-:B------:R-:W-:Y:S01]  /*15ff0*/  SHF.R.U32.HI R62, RZ, 0x10, R60.reuse ;  /* 0x00000010ff3e7819 */ /* 0x100fe2000001163c */
[----:B------:R-:W-:Y:S01]  /*16000*/  IMAD.WIDE.U32 R116, R116, -0x2daee0ad, RZ ;  /* 0xd2511f5374747825 */ /* 0x000fe200078e00ff */
[----:B------:R-:W-:Y:S01]  /*16010*/  LOP3.LUT R123, R60, 0xff, RZ, 0xc0, !PT ;  /* 0x000000ff3c7b7812 */ /* 0x000fe200078ec0ff */
[----:B------:R2:W-:Y:S01]  /*16020*/  MUFU.EX2 R151, R108 ;  /* 0x0000006c00977308 */ /* 0x0005e20000000800 */
[----:B------:R-:W-:Y:S01]  /*16030*/  SHF.R.U32.HI R121, RZ, 0x18, R60 ;  /* 0x00000018ff797819 */ /* 0x000fe2000001163c */
[----:B------:R-:W-:Y:S01]  /*16040*/  FFMA.FTZ R61, R197, UR4, -R180 ;  /* 0x00000004c53d7c23 */ /* 0x000fe200080108b4 */
[----:B------:R-:W-:Y:S01]  /*16050*/  FFMA.FTZ R60, R199, UR4, -R181 ;  /* 0x00000004c73c7c23 */ /* 0x000fe200080108b5 */
[----:B------:R-:W-:Y:S01]  /*16060*/  IMAD.MOV.U32 R142, RZ, RZ, R105 ;  /* 0x000000ffff8e7224 */ /* 0x000fe200078e0069 */
[----:B------:R-:W-:Y:S01]  /*16070*/  LOP3.LUT R105, R117, UR32, R64, 0x96, !PT ;  /* 0x0000002075697c12 */ /* 0x000fe2000f8e9640 */
[----:B------:R-:W-:Y:S01]  /*16080*/  FFMA.FTZ R64, R200, UR4, -R181 ;  /* 0x00000004c8407c23 */ /* 0x000fe200080108b5 */
[----:B------:R-:W-:Y:S03]  /*16090*/  IMAD.MOV.U32 R139, RZ, RZ, R118 ;  /* 0x000000ffff8b7224 */ /* 0x000fe600078e0076 */
[----:B------:R3:W-:Y:S01]  /*160a0*/  MUFU.EX2 R136, R60 ;  /* 0x0000003c00887308 */ /* 0x0007e20000000800 */
[----:B------:R-:W-:Y:S01]  /*160b0*/  LOP3.LUT R118, R116, 0xffff, RZ, 0xc0, !PT ;  /* 0x0000ffff74767812 */ /* 0x000fe200078ec0ff */
[----:B------:R-:W-:Y:S01]  /*160c0*/  FMUL.FTZ R65, R100, R165 ;  /* 0x000000a564417220 */ /* 0x000fe20000410000 */
[----:B------:R-:W-:Y:S01]  /*160d0*/  SHF.R.U32.HI R117, RZ, 0x8, R63 ;  /* 0x00000008ff757819 */ /* 0x000fe2000001163f */
[----:B------:R-:W-:Y:S01]  /*160e0*/  FMUL.FTZ R63, R0, R171 ;  /* 0x000000ab003f7220 */ /* 0x000fe20000410000 */
[----:B------:R-:W-:Y:S01]  /*160f0*/  LOP3.LUT R109, R62, 0xff, RZ, 0xc0, !PT ;  /* 0x000000ff3e6d7812 */ /* 0x000fe200078ec0ff */
[----:B------:R-:W-:Y:S01]  /*16100*/  FMUL.FTZ R62, R0, R170 ;  /* 0x000000aa003e7220 */ /* 0x000fe20000410000 */
[C---:B------:R-:W-:Y:S03]  /*16110*/  FMUL.FTZ R66, R3.reuse, R166 ;  /* 0x000000a603427220 */ /* 0x040fe60000410000 */
[----:B------:R4:W5:Y:S01]  /*16120*/  MUFU.EX2 R188, R61 ;  /* 0x0000003d00bc7308 */ /* 0x0009620000000800 */
[----:B--2---:R-:W-:Y:S01]  /*16130*/  FFMA.FTZ R108, R202, UR4, -R180 ;  /* 0x00000004ca6c7c23 */ /* 0x004fe200080108b4 */
[C---:B------:R-:W-:Y:S01]  /*16140*/  FMUL.FTZ R67, R3.reuse, R167 ;  /* 0x000000a703437220 */ /* 0x040fe20000410000 */
[C---:B------:R-:W-:Y:S01]  /*16150*/  FMUL.FTZ R68, R100.reuse, R68 ;  /* 0x0000004464447220 */ /* 0x040fe20000410000 */
[----:B------:R-:W-:Y:S01]  /*16160*/  FMUL.FTZ R69, R100, R69 ;  /* 0x0000004564457220 */ /* 0x000fe20000410000 */
[C---:B------:R-:W-:Y:S01]  /*16170*/  FMUL.FTZ R70, R3.reuse, R70 ;  /* 0x0000004603467220 */ /* 0x040fe20000410000 */
[----:B------:R-:W-:Y:S01]  /*16180*/  FMUL.FTZ R71, R3, R71 ;  /* 0x0000004703477220 */ /* 0x000fe20000410000 */
[C---:B------:R-:W-:Y:S03]  /*16190*/  FMUL.FTZ R72, R2.reuse, R72 ;  /* 0x0000004802487220 */ /* 0x040fe60000410000 */
[----:B------:R2:W5:Y:S01]  /*161a0*/  MUFU.EX2 R200, R64 ;  /* 0x0000004000c87308 */ /* 0x0005620000000800 */
[C---:B---3--:R-:W-:Y:S01]  /*161b0*/  FMUL.FTZ R60, R2.reuse, R168 ;  /* 0x000000a8023c7220 */ /* 0x048fe20000410000 */
[----:B------:R-:W-:Y:S01]  /*161c0*/  FMUL.FTZ R73, R2, R73 ;  /* 0x0000004902497220 */ /* 0x000fe20000410000 */
[C---:B------:R-:W-:Y:S01]  /*161d0*/  FMUL.FTZ R74, R0.reuse, R74 ;  /* 0x0000004a004a7220 */ /* 0x040fe20000410000 */
[----:B------:R-:W-:Y:S01]  /*161e0*/  FMUL.FTZ R75, R0, R75 ;  /* 0x0000004b004b7220 */ /* 0x000fe20000410000 */
[----:B------:R-:W-:Y:S01]  /*161f0*/  PRMT R123, R123, 0x5410, R117 ;  /* 0x000054107b7b7816 */ /* 0x000fe20000000075 */
[----:B------:R-:W-:Y:S01]  /*16200*/  IMAD.MOV.U32 R146, RZ, RZ, R122 ;  /* 0x000000ffff927224 */ /* 0x000fe200078e007a */
[----:B------:R-:W-:Y:S03]  /*16210*/  PRMT R121, R109, 0x5410, R121 ;  /* 0x000054106d797816 */ /* 0x000fe60000000079 */
[----:B------:R3:W5:Y:S01]  /*16220*/  MUFU.EX2 R159, R108 ;  /* 0x0000006c009f7308 */ /* 0x0007620000000800 */
[C---:B----4-:R-:W-:Y:S01]  /*16230*/  FMUL.FTZ R61, R2.reuse, R169 ;  /* 0x000000a9023d7220 */ /* 0x050fe20000410000 */
[----:B------:R-:W-:Y:S01]  /*16240*/  SHF.R.U32.HI R119, RZ, 0x18, R116 ;  /* 0x00000018ff777819 */ /* 0x000fe20000011674 */
[----:B------:R-:W-:Y:S01]  /*16250*/  FMUL.FTZ R92, R2, R92 ;  /* 0x0000005c025c7220 */ /* 0x000fe20000410000 */
[----:B------:R-:W-:Y:S01]  /*16260*/  LOP3.LUT R109, R106, 0xffff, RZ, 0xc0, !PT ;  /* 0x0000ffff6a6d7812 */ /* 0x000fe200078ec0ff */
[----:B------:R-:W-:Y:S01]  /*16270*/  FMUL.FTZ R93, R2, R93 ;  /* 0x0000005d025d7220 */ /* 0x000fe20000410000 */
[----:B------:R-:W-:Y:S01]  /*16280*/  SHF.R.U32.HI R117, RZ, 0x18, R106 ;  /* 0x00000018ff757819 */ /* 0x000fe2000001166a */
[----:B------:R-:W-:Y:S01]  /*16290*/  FMUL.FTZ R94, R0, R94 ;  /* 0x0000005e005e7220 */ /* 0x000fe20000410000 */
[-C--:B------:R-:W-:Y:S03]  /*162a0*/  HMMA.16816.F32 R60, R176, R110.reuse, R60 ;  /* 0x0000006eb03c723c */ /* 0x080fe6000000183c */
[----:B--2---:R-:W-:Y:S01]  /*162b0*/  FMUL.FTZ R64, R100, R164 ;  /* 0x000000a464407220 */ /* 0x004fe20000410000 */
[----:B------:R-:W-:Y:S01]  /*162c0*/  SHF.R.U32.HI R109, RZ, 0x8, R109 ;  /* 0x00000008ff6d7819 */ /* 0x000fe2000001166d */
[----:B------:R-:W-:Y:S01]  /*162d0*/  FMUL.FTZ R95, R0, R95 ;  /* 0x0000005f005f7220 */ /* 0x000fe20000410000 */
[----:B------:R-:W-:Y:S01]  /*162e0*/  MOV R148, R120 ;  /* 0x0000007800947202 */ /* 0x000fe20000000f00 */
[----:B------:R-:W-:Y:S01]  /*162f0*/  FMUL.FTZ R96, R100, R96 ;  /* 0x0000006064607220 */ /* 0x000fe20000410000 */
[----:B------:R-:W-:Y:S02]  /*16300*/  SHF.R.U32.HI R120, RZ, 0x10, R116 ;  /* 0x00000010ff787819 */ /* 0x000fe40000011674 */
[C---:B------:R-:W-:Y:S04]  /*16310*/  HMMA.16816.F32 R64, R172.reuse, R110, R64 ;  /* 0x0000006eac40723c */ /* 0x040fe80000001840 */
[--C-:B---3--:R-:W-:Y:S01]  /*16320*/  FFMA.FTZ R108, R203, UR4, -R181.reuse ;  /* 0x00000004cb6c7c23 */ /* 0x108fe200080108b5 */
[----:B------:R-:W-:Y:S01]  /*16330*/  LOP3.LUT R122, R116, 0xff, RZ, 0xc0, !PT ;  /* 0x000000ff747a7812 */ /* 0x000fe200078ec0ff */
[-C--:B-1----:R-:W-:Y:S02]  /*16340*/  HMMA.16816.F32 R68, R172, R112.reuse, R68 ;  /* 0x00000070ac44723c */ /* 0x082fe40000001844 */
[----:B------:R1:W-:Y:S03]  /*16350*/  MUFU.EX2 R154, R108 ;  /* 0x0000006c009a7308 */ /* 0x0003e60000000800 */
[----:B------:R-:W-:Y:S01]  /*16360*/  LOP3.LUT R110, R106, 0xff, RZ, 0xc0, !PT ;  /* 0x000000ff6a6e7812 */ /* 0x000fe200078ec0ff */
[C---:B------:R-:W-:Y:S05]  /*16370*/  HMMA.16816.F32 R72, R176.reuse, R112, R72 ;  /* 0x00000070b048723c */ /* 0x040fea0000001848 */
[----:B------:R-:W-:Y:S01]  /*16380*/  SHF.R.U32.HI R116, RZ, 0x8, R118 ;  /* 0x00000008ff747819 */ /* 0x000fe20000011676 */
[----:B------:R-:W-:Y:S01]  /*16390*/  IMAD.MOV.U32 R140, RZ, RZ, R190 ;  /* 0x000000ffff8c7224 */ /* 0x000fe200078e00be */
[----:B------:R-:W-:Y:S01]  /*163a0*/  SHF.R.U32.HI R112, RZ, 0x10, R106 ;  /* 0x00000010ff707819 */ /* 0x000fe2000001166a */
[----:B------:R-:W-:Y:S03]  /*163b0*/  FFMA.FTZ R106, R205, UR4, -R182 ;  /* 0x00000004cd6a7c23 */ /* 0x000fe600080108b6 */
[----:B------:R-:W-:Y:S01]  /*163c0*/  LOP3.LUT R111, R120, 0xff, RZ, 0xc0, !PT ;  /* 0x000000ff786f7812 */ /* 0x000fe200078ec0ff */
[----:B------:R2:W3:Y:S01]  /*163d0*/  MUFU.EX2 R162, R106 ;  /* 0x0000006a00a27308 */ /* 0x0004e20000000800 */
[----:B-1----:R-:W-:Y:S01]  /*163e0*/  FFMA.FTZ R108, R206, UR4, -R181 ;  /* 0x00000004ce6c7c23 */ /* 0x002fe200080108b5 */
[----:B------:R-:W-:Y:S01]  /*163f0*/  PRMT R124, R122, 0x5410, R116 ;  /* 0x000054107a7c7816 */ /* 0x000fe20000000074 */
[C---:B------:R-:W-:Y:S01]  /*16400*/  FMUL.FTZ R76, R2.reuse, R76 ;  /* 0x0000004c024c7220 */ /* 0x040fe20000410000 */
[----:B------:R-:W-:Y:S01]  /*16410*/  PRMT R129, R111, 0x5410, R119 ;  /* 0x000054106f817816 */ /* 0x000fe20000000077 */
[----:B------:R-:W-:Y:S01]  /*16420*/  FMUL.FTZ R77, R2, R77 ;  /* 0x0000004d024d7220 */ /* 0x000fe20000410000 */
[----:B------:R-:W-:Y:S01]  /*16430*/  PRMT R122, R110, 0x5410, R109 ;  /* 0x000054106e7a7816 */ /* 0x000fe2000000006d */
[C---:B------:R-:W-:Y:S03]  /*16440*/  FMUL.FTZ R78, R0.reuse, R78 ;  /* 0x0000004e004e7220 */ /* 0x040fe60000410000 */
[----:B------:R1:W4:Y:S01]  /*16450*/  MUFU.EX2 R158, R108 ;  /* 0x0000006c009e7308 */ /* 0x0003220000000800 */
[C---:B------:R-:W-:Y:S01]  /*16460*/  LOP3.LUT R113, R105.reuse, 0xffff, RZ, 0xc0, !PT ;  /* 0x0000ffff69717812 */ /* 0x040fe200078ec0ff */
[----:B------:R-:W-:Y:S01]  /*16470*/  FMUL.FTZ R79, R0, R79 ;  /* 0x0000004f004f7220 */ /* 0x000fe20000410000 */
[----:B------:R-:W-:Y:S01]  /*16480*/  LOP3.LUT R112, R112, 0xff, RZ, 0xc0, !PT ;  /* 0x000000ff70707812 */ /* 0x000fe200078ec0ff */
[C---:B------:R-:W-:Y:S01]  /*16490*/  FMUL.FTZ R80, R100.reuse, R80 ;  /* 0x0000005064507220 */ /* 0x040fe20000410000 */
[----:B------:R-:W-:Y:S01]  /*164a0*/  LOP3.LUT R116, R105, 0xff, RZ, 0xc0, !PT ;  /* 0x000000ff69747812 */ /* 0x000fe200078ec0ff */
[----:B------:R-:W-:Y:S01]  /*164b0*/  FMUL.FTZ R81, R100, R81 ;  /* 0x0000005164517220 */ /* 0x000fe20000410000 */
[----:B------:R-:W-:Y:S01]  /*164c0*/  PRMT R120, R112, 0x5410, R117 ;  /* 0x0000541070787816 */ /* 0x000fe20000000075 */
[C---:B------:R-:W-:Y:S01]  /*164d0*/  FMUL.FTZ R82, R3.reuse, R82 ;  /* 0x0000005203527220 */ /* 0x040fe20000410000 */
[-C--:B------:R-:W-:Y:S03]  /*164e0*/  HMMA.16816.F32 R76, R176, R114.reuse, R76 ;  /* 0x00000072b04c723c */ /* 0x080fe6000000184c */
[--C-:B--2---:R-:W-:Y:S01]  /*164f0*/  FFMA.FTZ R106, R204, UR4, -R182.reuse ;  /* 0x00000004cc6a7c23 */ /* 0x104fe200080108b6 */
[----:B------:R-:W-:Y:S01]  /*16500*/  SHF.R.U32.HI R113, RZ, 0x8, R113 ;  /* 0x00000008ff717819 */ /* 0x000fe20000011671 */
[----:B------:R-:W-:Y:S01]  /*16510*/  FMUL.FTZ R83, R3, R83 ;  /* 0x0000005303537220 */ /* 0x000fe20000410000 */
[----:B------:R-:W-:Y:S01]  /*16520*/  SHF.R.U32.HI R112, RZ, 0x10, R105 ;  /* 0x00000010ff707819 */ /* 0x000fe20000011669 */
[----:B------:R2:W4:Y:S01]  /*16530*/  MUFU.EX2 R166, R106 ;  /* 0x0000006a00a67308 */ /* 0x0005220000000800 */
[----:B-1----:R-:W1:Y:S03]  /*16540*/  LDSM.16.MT88.4 R108, [R222+0xb000] ;  /* 0x00b00000de6c783b */ /* 0x002e660000004200 */
[----:B------:R-:W-:Y:S01]  /*16550*/  PRMT R128, R116, 0x5410, R113 ;  /* 0x0000541074807816 */ /* 0x000fe20000000071 */
[C---:B------:R-:W-:Y:S04]  /*16560*/  HMMA.16816.F32 R80, R172.reuse, R114, R80 ;  /* 0x00000072ac50723c */ /* 0x040fe80000001850 */
[----:B------:R-:W-:Y:S01]  /*16570*/  LOP3.LUT R113, R112, 0xff, RZ, 0xc0, !PT ;  /* 0x000000ff70717812 */ /* 0x000fe200078ec0ff */
[----:B------:R-:W-:Y:S01]  /*16580*/  FFMA.FTZ R112, R208, UR4, -R183 ;  /* 0x00000004d0707c23 */ /* 0x000fe200080108b7 */
[--C-:B------:R-:W-:Y:S01]  /*16590*/  FFMA.FTZ R116, R209, UR4, -R182.reuse ;  /* 0x00000004d1747c23 */ /* 0x100fe200080108b6 */
[----:B------:R-:W-:Y:S01]  /*165a0*/  SHF.R.U32.HI R117, RZ, 0x18, R105 ;  /* 0x00000018ff757819 */ /* 0x000fe20000011669 */
[C---:B------:R-:W-:Y:S01]  /*165b0*/  FMUL.FTZ R84, R100.reuse, R84 ;  /* 0x0000005464547220 */ /* 0x040fe20000410000 */
[----:B------:R3:W4:Y:S02]  /*165c0*/  MUFU.EX2 R198, R112 ;  /* 0x0000007000c67308 */ /* 0x0007240000000800 */
[----:B------:R-:W-:Y:S01]  /*165d0*/  FMUL.FTZ R85, R100, R85 ;  /* 0x0000005564557220 */ /* 0x000fe20000410000 */
[----:B--2---:R-:W-:Y:S01]  /*165e0*/  FFMA.FTZ R106, R207, UR4, -R183 ;  /* 0x00000004cf6a7c23 */ /* 0x004fe200080108b7 */
[C---:B------:R-:W-:Y:S01]  /*165f0*/  FMUL.FTZ R86, R3.reuse, R86 ;  /* 0x0000005603567220 */ /* 0x040fe20000410000 */
[----:B------:R-:W-:Y:S01]  /*16600*/  FMUL.FTZ R87, R3, R87 ;  /* 0x0000005703577220 */ /* 0x000fe20000410000 */
[--C-:B------:R-:W-:Y:S01]  /*16610*/  HSET2.LE.AND R105, R123, R150.reuse, PT ;  /* 0x000000967b697233 */ /* 0x100fe20003803000 */
[----:B------:R-:W-:Y:S03]  /*16620*/  FMUL.FTZ R88, R2, R88 ;  /* 0x0000005802587220 */ /* 0x000fe60000410000 */
[----:B------:R2:W-:Y:S01]  /*16630*/  MUFU.EX2 R190, R106 ;  /* 0x0000006a00be7308 */ /* 0x0005e20000000800 */
[----:B-----5:R-:W-:Y:S01]  /*16640*/  F2FP.F16.F32.PACK_AB R114, R188, R196 ;  /* 0x000000c4bc72723e */ /* 0x020fe200000000ff */
[----:B------:R-:W-:Y:S01]  /*16650*/  FMUL.FTZ R89, R2, R89 ;  /* 0x0000005902597220 */ /* 0x000fe20000410000 */
[C---:B------:R-:W-:Y:S01]  /*16660*/  FMUL.FTZ R90, R0.reuse, R90 ;  /* 0x0000005a005a7220 */ /* 0x040fe20000410000 */
[----:B------:R-:W-:Y:S01]  /*16670*/  FMUL.FTZ R91, R0, R91 ;  /* 0x0000005b005b7220 */ /* 0x000fe20000410000 */
[----:B------:R-:W-:Y:S01]  /*16680*/  LOP3.LUT R114, R105, R114, RZ, 0xc0, !PT ;  /* 0x0000007269727212 */ /* 0x000fe200078ec0ff */
[----:B------:R-:W-:Y:S01]  /*16690*/  FFMA.FTZ R105, R210, UR4, -R182 ;  /* 0x00000004d2697c23 */ /* 0x000fe200080108b6 */
[----:B------:R-:W-:Y:S03]  /*166a0*/  F2FP.F16.F32.PACK_AB R115, R200, R136 ;  /* 0x00000088c873723e */ /* 0x000fe600000000ff */
[----:B------:R5:W-:Y:S01]  /*166b0*/  MUFU.EX2 R155, R116 ;  /* 0x00000074009b7308 */ /* 0x000be20000000800 */
[--C-:B---3--:R-:W-:Y:S01]  /*166c0*/  HSET2.LE.AND R112, R122, R150.reuse, PT ;  /* 0x000000967a707233 */ /* 0x108fe20003803000 */
[----:B------:R-:W-:Y:S01]  /*166d0*/  FMUL.FTZ R97, R100, R97 ;  /* 0x0000006164617220 */ /* 0x000fe20000410000 */
[C---:B------:R-:W-:Y:S01]  /*166e0*/  FMUL.FTZ R98, R3.reuse, R98 ;  /* 0x0000006203627220 */ /* 0x040fe20000410000 */
[----:B------:R-:W-:Y:S01]  /*166f0*/  FMUL.FTZ R99, R3, R99 ;  /* 0x0000006303637220 */ /* 0x000fe20000410000 */
[----:B------:R-:W-:Y:S01]  /*16700*/  IMAD.MOV.U32 R160, RZ, RZ, R148 ;  /* 0x000000ffffa07224 */ /* 0x000fe200078e0094 */
[----:B------:R-:W-:Y:S01]  /*16710*/  MOV R156, R193 ;  /* 0x000000c1009c7202 */ /* 0x000fe20000000f00 */
[----:B------:R-:W-:Y:S03]  /*16720*/  IMAD.MOV.U32 R148, RZ, RZ, R127 ;  /* 0x000000ffff947224 */ /* 0x000fe600078e007f */
[----:B------:R3:W4:Y:S01]  /*16730*/  MUFU.EX2 R157, R105 ;  /* 0x00000069009d7308 */ /* 0x0007220000000800 */
[----:B--2---:R-:W-:Y:S01]  /*16740*/  HSET2.LE.AND R106, R121, R150, PT ;  /* 0x00000096796a7233 */ /* 0x004fe20003803000 */
[----:B------:R-:W-:Y:S01]  /*16750*/  IMAD.MOV.U32 R171, RZ, RZ, R139 ;  /* 0x000000ffffab7224 */ /* 0x000fe200078e008b */
[-C--:B-1----:R-:W-:Y:S01]  /*16760*/  HMMA.16816.F32 R84, R172, R108.reuse, R84 ;  /* 0x0000006cac54723c */ /* 0x082fe20000001854 */
[----:B------:R-:W1:Y:S02]  /*16770*/  LDC.U8 R150, c[0x0][0x388] ;  /* 0x0000e200ff967b82 */ /* 0x000e640000000000 */
[----:B------:R-:W-:Y:S01]  /*16780*/  PRMT R121, R113, 0x5410, R117 ;  /* 0x0000541071797816 */ /* 0x000fe20000000075 */
[----:B------:R-:W-:Y:S01]  /*16790*/  IMAD.MOV.U32 R163, RZ, RZ, R153 ;  /* 0x000000ffffa37224 */ /* 0x000fe200078e0099 */
[----:B------:R-:W-:Y:S01]  /*167a0*/  LOP3.LUT R115, R106, R115, RZ, 0xc0, !PT ;  /* 0x000000736a737212 */ /* 0x000fe200078ec0ff */
[C---:B------:R-:W-:Y:S01]  /*167b0*/  HMMA.16816.F32 R88, R176.reuse, R108, R88 ;  /* 0x0000006cb058723c */ /* 0x040fe20000001858 */
[----:B-----5:R-:W2:Y:S04]  /*167c0*/  LDSM.16.MT88.4 R116, [R220+0x9400] ;  /* 0x00940000dc74783b */ /* 0x020ea80000004200 */
[--C-:B------:R-:W-:Y:S01]  /*167d0*/  FFMA.FTZ R106, R211, UR4, -R183.reuse ;  /* 0x00000004d36a7c23 */ /* 0x100fe200080108b7 */
[-C--:B------:R-:W-:Y:S01]  /*167e0*/  HMMA.16816.F32 R92, R176, R110.reuse, R92 ;  /* 0x0000006eb05c723c */ /* 0x080fe2000000185c */
[----:B------:R-:W-:Y:S02]  /*167f0*/  IMAD.U32 R109, RZ, RZ, UR37 ;  /* 0x00000025ff6d7e24 */ /* 0x000fe4000f8e00ff */
[----:B------:R5:W-:Y:S02]  /*16800*/  MUFU.EX2 R165, R106 ;  /* 0x0000006a00a57308 */ /* 0x000be40000000800 */
[----:B------:R-:W-:Y:S01]  /*16810*/  FFMA.FTZ R108, R216, UR4, -R183 ;  /* 0x00000004d86c7c23 */ /* 0x000fe200080108b7 */
[----:B------:R-:W-:Y:S07]  /*16820*/  HMMA.16816.F32 R96, R172, R110, R96 ;  /* 0x0000006eac60723c */ /* 0x000fee0000001860 */
[----:B------:R-:W2:Y:S01]  /*16830*/  MUFU.EX2 R164, R108 ;  /* 0x0000006c00a47308 */ /* 0x000ea20000000800 */
[----:B---3--:R-:W-:Y:S03]  /*16840*/  F2FP.F16.F32.PACK_AB R105, R159, R151 ;  /* 0x000000979f69723e */ /* 0x008fe600000000ff */
[----:B------:R-:W-:Y:S01]  /*16850*/  IMAD.MOV.U32 R153, RZ, RZ, R147 ;  /* 0x000000ffff997224 */ /* 0x000fe200078e0093 */
[----:B-1----:R-:W-:Y:S02]  /*16860*/  PRMT R177, R150, 0x7054, R150 ;  /* 0x0000705496b17816 */ /* 0x002fe40000000096 */
[----:B------:R-:W-:Y:S01]  /*16870*/  MOV R176, R162 ;  /* 0x000000a200b07202 */ /* 0x000fe20000000f00 */
[----:B------:R-:W-:Y:S01]  /*16880*/  IMAD.MOV.U32 R162, RZ, RZ, R152 ;  /* 0x000000ffffa27224 */ /* 0x000fe200078e0098 */
[----:B------:R-:W-:Y:S01]  /*16890*/  LOP3.LUT R109, R161, UR31, R109, 0x96, !PT ;  /* 0x0000001fa16d7c12 */ /* 0x000fe2000f8e966d */
[----:B------:R-:W-:Y:S01]  /*168a0*/  IMAD.MOV.U32 R152, RZ, RZ, R146 ;  /* 0x000000ffff987224 */ /* 0x000fe200078e0092 */
[----:B------:R-:W-:Y:S01]  /*168b0*/  LOP3.LUT R112, R112, R105, RZ, 0xc0, !PT ;  /* 0x0000006970707212 */ /* 0x000fe200078ec0ff */
[----:B------:R-:W-:Y:S01]  /*168c0*/  IMAD.MOV.U32 R147, RZ, RZ, R126 ;  /* 0x000000ffff937224 */ /* 0x000fe200078e007e */
[--C-:B-----5:R-:W-:Y:S01]  /*168d0*/  HSET2.LE.AND R106, R124, R177.reuse, PT ;  /* 0x000000b17c6a7233 */ /* 0x120fe20003803000 */
[----:B------:R-:W-:Y:S01]  /*168e0*/  IMAD.MOV.U32 R146, RZ, RZ, R125 ;  /* 0x000000ffff927224 */ /* 0x000fe200078e007d */
[----:B------:R-:W-:Y:S01]  /*168f0*/  MOV R161, R149 ;  /* 0x0000009500a17202 */ /* 0x000fe20000000f00 */
[----:B------:R-:W1:Y:S01]  /*16900*/  LDSM.16.MT88.4 R124, [R222+0x9400] ;  /* 0x00940000de7c783b */ /* 0x000e620000004200 */
[--C-:B------:R-:W-:Y:S01]  /*16910*/  HSET2.LE.AND R105, R120, R177.reuse, PT ;  /* 0x000000b178697233 */ /* 0x100fe20003803000 */
[----:B------:R-:W-:Y:S01]  /*16920*/  IMAD.MOV.U32 R150, RZ, RZ, R133 ;  /* 0x000000ffff967224 */ /* 0x000fe200078e0085 */
[----:B----4-:R-:W-:Y:S01]  /*16930*/  F2FP.F16.F32.PACK_AB R113, R158, R154 ;  /* 0x0000009a9e71723e */ /* 0x010fe200000000ff */
[----:B------:R-:W-:Y:S01]  /*16940*/  IMAD.MOV.U32 R163, RZ, RZ, R161 ;  /* 0x000000ffffa37224 */ /* 0x000fe200078e00a1 */
[----:B------:R-:W-:Y:S01]  /*16950*/  F2FP.F16.F32.PACK_AB R122, R166, R176 ;  /* 0x000000b0a67a723e */ /* 0x000fe200000000ff */
[----:B------:R-:W-:Y:S01]  /*16960*/  IMAD.MOV.U32 R174, RZ, RZ, R196 ;  /* 0x000000ffffae7224 */ /* 0x000fe200078e00c4 */
[----:B------:R-:W-:Y:S01]  /*16970*/  MOV R149, R132 ;  /* 0x0000008400957202 */ /* 0x000fe20000000f00 */
[----:B------:R-:W-:Y:S01]  /*16980*/  IMAD.WIDE.U32 R132, R109, -0x326172a9, RZ ;  /* 0xcd9e8d576d847825 */ /* 0x000fe200078e00ff */
[----:B------:R-:W-:Y:S01]  /*16990*/  MOV R173, R198 ;  /* 0x000000c600ad7202 */ /* 0x000fe20000000f00 */
[----:B------:R-:W-:Y:S01]  /*169a0*/  UMOV UR31, UR5 ;  /* 0x00000005001f7c82 */ /* 0x000fe20008000000 */
[----:B------:R-:W-:Y:S01]  /*169b0*/  LOP3.LUT R113, R105, R113, RZ, 0xc0, !PT ;  /* 0x0000007169717212 */ /* 0x000fe200078ec0ff */
[----:B------:R-:W-:Y:S01]  /*169c0*/  IMAD.MOV.U32 R172, RZ, RZ, R194 ;  /* 0x000000ffffac7224 */ /* 0x000fe200078e00c2 */
[----:B------:R-:W-:Y:S01]  /*169d0*/  MOV R161, R153 ;  /* 0x0000009900a17202 */ /* 0x000fe20000000f00 */
[----:B------:R-:W-:Y:S01]  /*169e0*/  IMAD.MOV.U32 R153, RZ, RZ, R150 ;  /* 0x000000ffff997224 */ /* 0x000fe200078e0096 */
[----:B------:R-:W-:Y:S01]  /*169f0*/  LOP3.LUT R122, R106, R122, RZ, 0xc0, !PT ;  /* 0x0000007a6a7a7212 */ /* 0x000fe200078ec0ff */
[----:B------:R-:W-:Y:S01]  /*16a00*/  IMAD.MOV.U32 R150, RZ, RZ, R148 ;  /* 0x000000ffff967224 */ /* 0x000fe200078e0094 */
[--C-:B------:R-:W-:Y:S01]  /*16a10*/  HSET2.LE.AND R123, R129, R177.reuse, PT ;  /* 0x000000b1817b7233 */ /* 0x100fe20003803000 */
[-C--:B--2---:R-:W-:Y:S05]  /*16a20*/  HMMA.16816.F32 R4, R112, R116.reuse, R4 ;  /* 0x000000747004723c */ /* 0x084fea0000001804 */
[--C-:B------:R-:W-:Y:S01]  /*16a30*/  HSET2.LE.AND R120, R128, R177.reuse, PT ;  /* 0x000000b180787233 */ /* 0x100fe20003803000 */
[----:B------:R-:W-:Y:S01]  /*16a40*/  IMAD.MOV.U32 R148, RZ, RZ, R146 ;  /* 0x000000ffff947224 */ /* 0x000fe200078e0092 */
[--C-:B------:R-:W-:Y:S01]  /*16a50*/  HSET2.LE.AND R121, R121, R177.reuse, PT ;  /* 0x000000b179797233 */ /* 0x100fe20003803000 */
[----:B------:R-:W-:Y:S03]  /*16a60*/  IMAD.MOV.U32 R146, RZ, RZ, R144 ;  /* 0x000000ffff927224 */ /* 0x000fe600078e0090 */
[----:B------:R-:W-:Y:S01]  /*16a70*/  F2FP.F16.F32.PACK_AB R106, R157, R155 ;  /* 0x0000009b9d6a723e */ /* 0x000fe200000000ff */
[----:B------:R-:W-:Y:S01]  /*16a80*/  IMAD.MOV.U32 R144, RZ, RZ, R142 ;  /* 0x000000ffff907224 */ /* 0x000fe200078e008e */
[----:B------:R-:W-:Y:S01]  /*16a90*/  F2FP.F16.F32.PACK_AB R108, R164, R165 ;  /* 0x000000a5a46c723e */ /* 0x000fe200000000ff */
[----:B------:R-:W-:Y:S01]  /*16aa0*/  IMAD.MOV.U32 R142, RZ, RZ, R140 ;  /* 0x000000ffff8e7224 */ /* 0x000fe200078e008c */
[----:B------:R-:W-:Y:S01]  /*16ab0*/  F2FP.F16.F32.PACK_AB R105, R173, R190 ;  /* 0x000000bead69723e */ /* 0x000fe200000000ff */
[----:B------:R-:W-:Y:S01]  /*16ac0*/  IMAD.MOV.U32 R140, RZ, RZ, R130 ;  /* 0x000000ffff8c7224 */ /* 0x000fe200078e0082 */
[----:B------:R-:W-:Y:S01]  /*16ad0*/  LOP3.LUT R109, R133, UR22, R162, 0x96, !PT ;  /* 0x00000016856d7c12 */ /* 0x000fe2000f8e96a2 */
[----:B------:R-:W-:Y:S01]  /*16ae0*/  IMAD.MOV.U32 R162, RZ, RZ, R160 ;  /* 0x000000ffffa27224 */ /* 0x000fe200078e00a0 */
[----:B------:R-:W-:Y:S01]  /*16af0*/  LOP3.LUT R123, R123, R105, RZ, 0xc0, !PT ;  /* 0x000000697b7b7212 */ /* 0x000fe200078ec0ff */
[----:B------:R-:W-:Y:S01]  /*16b00*/  IMAD.MOV.U32 R160, RZ, RZ, R152 ;  /* 0x000000ffffa07224 */ /* 0x000fe200078e0098 */
[----:B------:R-:W-:Y:S01]  /*16b10*/  LOP3.LUT R120, R120, R106, RZ, 0xc0, !PT ;  /* 0x0000006a78787212 */ /* 0x000fe200078ec0ff */
[----:B------:R-:W-:Y:S01]  /*16b20*/  IMAD.MOV.U32 R152, RZ, RZ, R149 ;  /* 0x000000ffff987224 */ /* 0x000fe200078e0095 */
[----:B------:R-:W-:Y:S01]  /*16b30*/  LOP3.LUT R121, R121, R108, RZ, 0xc0, !PT ;  /* 0x0000006c79797212 */ /* 0x000fe200078ec0ff */
[----:B------:R-:W-:Y:S01]  /*16b40*/  IMAD.WIDE.U32 R108, R109, -0x2daee0ad, RZ ;  /* 0xd2511f536d6c7825 */ /* 0x000fe200078e00ff */
[----:B------:R-:W-:Y:S02]  /*16b50*/  LOP3.LUT R130, R185, UR20, R132, 0x96, !PT ;  /* 0x00000014b9827c12 */ /* 0x000fe4000f8e9684 */
[----:B------:R-:W-:Y:S01]  /*16b60*/  MOV R149, R147 ;  /* 0x0000009300957202 */ /* 0x000fe20000000f00 */
[----:B------:R-:W-:Y:S01]  /*16b70*/  IMAD.MOV.U32 R147, RZ, RZ, R145 ;  /* 0x000000ffff937224 */ /* 0x000fe200078e0091 */
[----:B------:R-:W-:Y:S01]  /*16b80*/  MOV R145, R143 ;  /* 0x0000008f00917202 */ /* 0x000fe20000000f00 */
[C---:B------:R-:W-:Y:S04]  /*16b90*/  HMMA.16816.F32 R8, R120.reuse, R116, R8 ;  /* 0x000000747808723c */ /* 0x040fe80000001808 */
[----:B------:R-:W-:Y:S01]  /*16ba0*/  LOP3.LUT R105, R133, UR22, R162, 0x96, !PT ;  /* 0x0000001685697c12 */ /* 0x000fe2000f8e96a2 */
[----:B------:R-:W-:Y:S01]  /*16bb0*/  IMAD.MOV.U32 R143, RZ, RZ, R141 ;  /* 0x000000ffff8f7224 */ /* 0x000fe200078e008d */
[-C--:B------:R-:W-:Y:S05]  /*16bc0*/  HMMA.16816.F32 R12, R120, R118.reuse, R12 ;  /* 0x00000076780c723c */ /* 0x080fea000000180c */
[----:B------:R-:W-:Y:S01]  /*16bd0*/  LOP3.LUT R128, R187, UR20, R132, 0x96, !PT ;  /* 0x00000014bb807c12 */ /* 0x000fe2000f8e9684 */
[C---:B------:R-:W-:Y:S05]  /*16be0*/  HMMA.16816.F32 R16, R112.reuse, R118, R16 ;  /* 0x000000767010723c */ /* 0x040fea0000001810 */
[----:B------:R-:W-:Y:S01]  /*16bf0*/  MOV R141, R131 ;  /* 0x00000083008d7202 */ /* 0x000fe20000000f00 */
[-C--:B-1----:R-:W-:Y:S05]  /*16c00*/  HMMA.16816.F32 R20, R112, R124.reuse, R20 ;  /* 0x0000007c7014723c */ /* 0x082fea0000001814 */
[----:B------:R-:W-:Y:S01]  /*16c10*/  IMAD.WIDE.U32 R130, R130, -0x2daee0ad, RZ ;  /* 0xd2511f5382827825 */ /* 0x000fe200078e00ff */
[C---:B------:R-:W-:Y:S05]  /*16c20*/  HMMA.16816.F32 R24, R120.reuse, R124, R24 ;  /* 0x0000007c7818723c */ /* 0x040fea0000001818 */
[----:B------:R-:W-:Y:S01]  /*16c30*/  LOP3.LUT R132, R109, UR19, R134, 0x96, !PT ;  /* 0x000000136d847c12 */ /* 0x000fe2000f8e9686 */
[-C--:B------:R-:W-:Y:S05]  /*16c40*/  HMMA.16816.F32 R28, R120, R126.reuse, R28 ;  /* 0x0000007e781c723c */ /* 0x080fea000000181c */
[----:B------:R-:W-:Y:S01]  /*16c50*/  IMAD.WIDE.U32 R134, R105, -0x2daee0ad, RZ ;  /* 0xd2511f5369867825 */ /* 0x000fe200078e00ff */
[C---:B------:R-:W-:Y:S05]  /*16c60*/  HMMA.16816.F32 R32, R112.reuse, R126, R32 ;  /* 0x0000007e7020723c */ /* 0x040fea0000001820 */
[----:B------:R-:W-:Y:S01]  /*16c70*/  IMAD.WIDE.U32 R128, R128, -0x2daee0ad, RZ ;  /* 0xd2511f5380807825 */ /* 0x000fe200078e00ff */
[----:B------:R-:W-:Y:S02]  /*16c80*/  LOP3.LUT R106, R131, UR17, R108, 0x96, !PT ;  /* 0x00000011836a7c12 */ /* 0x000fe4000f8e966c */
[----:B------:R-:W1:Y:S03]  /*16c90*/  LDSM.16.MT88.4 R108, [R220+0xa400] ;  /* 0x00a40000dc6c783b */ /* 0x000e660000004200 */
[----:B------:R-:W-:Y:S01]  /*16ca0*/  LOP3.LUT R105, R129, UR17, R134, 0x96, !PT ;  /* 0x0000001181697c12 */ /* 0x000fe2000f8e9686 */
[----:B------:R-:W-:Y:S01]  /*16cb0*/  FFMA.FTZ R129, R217, UR4, -R180 ;  /* 0x00000004d9817c23 */ /* 0x000fe200080108b4 */
[----:B------:R-:W-:Y:S01]  /*16cc0*/  IMAD.MOV.U32 R162, RZ, RZ, R160 ;  /* 0x000000ffffa27224 */ /* 0x000fe200078e00a0 */
[----:B------:R-:W-:Y:S01]  /*16cd0*/  MOV R160, R153 ;  /* 0x0000009900a07202 */ /* 0x000fe20000000f00 */
[----:B------:R-:W-:Y:S01]  /*16ce0*/  IMAD.WIDE.U32 R116, R132, -0x326172a9, RZ ;  /* 0xcd9e8d5784747825 */ /* 0x000fe200078e00ff */
[----:B------:R-:W-:Y:S01]  /*16cf0*/  MOV R179, R144 ;  /* 0x0000009000b37202 */ /* 0x000fe20000000f00 */
[----:B------:R-:W2:Y:S01]  /*16d00*/  MUFU.EX2 R132, R129 ;  /* 0x0000008100847308 */ /* 0x000ea20000000800 */
[----:B------:R-:W-:Y:S01]  /*16d10*/  MOV R175, R136 ;  /* 0x0000008800af7202 */ /* 0x000fe20000000f00 */
[----:B------:R-:W-:Y:S01]  /*16d20*/  IMAD.MOV.U32 R198, RZ, RZ, R152 ;  /* 0x000000ffffc67224 */ /* 0x000fe200078e0098 */
[----:B------:R-:W-:Y:S01]  /*16d30*/  LOP3.LUT R117, R117, UR18, R184, 0x96, !PT ;  /* 0x0000001275757c12 */ /* 0x000fe2000f8e96b8 */
[----:B------:R-:W-:Y:S01]  /*16d40*/  IMAD.MOV.U32 R153, RZ, RZ, R150 ;  /* 0x000000ffff997224 */ /* 0x000fe200078e0096 */
[----:B------:R-:W-:Y:S01]  /*16d50*/  MOV R150, R148 ;  /* 0x0000009400967202 */ /* 0x000fe20000000f00 */
[----:B------:R-:W-:Y:S02]  /*16d60*/  IMAD.MOV.U32 R152, RZ, RZ, R149 ;  /* 0x000000ffff987224 */ /* 0x000fe400078e0095 */
[----:B------:R-:W-:Y:S01]  /*16d70*/  IMAD.WIDE.U32 R148, R106, -0x326172a9, RZ ;  /* 0xcd9e8d576a947825 */ /* 0x000fe200078e00ff */
[----:B------:R-:W-:Y:S03]  /*16d80*/  LOP3.LUT R106, R135, UR19, R162, 0x96, !PT ;  /* 0x00000013876a7c12 */ /* 0x000fe6000f8e96a2 */
[----:B------:R-:W-:Y:S01]  /*16d90*/  IMAD.MOV.U32 R163, RZ, RZ, R161 ;  /* 0x000000ffffa37224 */ /* 0x000fe200078e00a1 */
[----:B------:R-:W-:Y:S01]  /*16da0*/  LOP3.LUT R131, R149, UR16, R116, 0x96, !PT ;  /* 0x0000001095837c12 */ /* 0x000fe2000f8e9674 */
[----:B------:R-:W-:Y:S02]  /*16db0*/  IMAD.MOV.U32 R162, RZ, RZ, R160 ;  /* 0x000000ffffa27224 */ /* 0x000fe400078e00a0 */
[----:B------:R-:W-:Y:S01]  /*16dc0*/  IMAD.MOV.U32 R161, RZ, RZ, R198 ;  /* 0x000000ffffa17224 */ /* 0x000fe200078e00c6 */
[----:B------:R-:W-:Y:S01]  /*16dd0*/  MOV R198, R152 ;  /* 0x0000009800c67202 */ /* 0x000fe20000000f00 */
[----:B------:R-:W-:Y:S02]  /*16de0*/  IMAD.MOV.U32 R160, RZ, RZ, R153 ;  /* 0x000000ffffa07224 */ /* 0x000fe400078e0099 */
[----:B------:R-:W-:Y:S02]  /*16df0*/  IMAD.MOV.U32 R153, RZ, RZ, R150 ;  /* 0x000000ffff997224 */ /* 0x000fe400078e0096 */
[----:B------:R-:W-:Y:S02]  /*16e00*/  IMAD.MOV.U32 R152, RZ, RZ, R147 ;  /* 0x000000ffff987224 */ /* 0x000fe400078e0093 */
[----:B------:R-:W-:Y:S02]  /*16e10*/  IMAD.MOV.U32 R150, RZ, RZ, R146 ;  /* 0x000000ffff967224 */ /* 0x000fe400078e0092 */
[----:B------:R-:W-:Y:S04]  /*16e20*/  IMAD.WIDE.U32 R146, R105, -0x326172a9, RZ ;  /* 0xcd9e8d5769927825 */ /* 0x000fe800078e00ff */
[----:B------:R-:W-:Y:S01]  /*16e30*/  FFMA.FTZ R105, R218, UR4, -R180 ;  /* 0x00000004da697c23 */ /* 0x000fe200080108b4 */
[----:B--2---:R-:W-:Y:S01]  /*16e40*/  MOV R218, R132 ;  /* 0x0000008400da7202 */ /* 0x004fe20000000f00 */
[----:B------:R-:W-:Y:S01]  /*16e50*/  IMAD.WIDE.U32 R118, R106, -0x326172a9, RZ ;  /* 0xcd9e8d576a767825 */ /* 0x000fe200078e00ff */
[-C--:B-1----:R-:W-:Y:S01]  /*16e60*/  HMMA.16816.F32 R36, R112, R108.reuse, R36 ;  /* 0x0000006c7024723c */ /* 0x082fe20000001824 */
[----:B------:R1:W2:Y:S02]  /*16e70*/  MUFU.EX2 R217, R105 ;  /* 0x0000006900d97308 */ /* 0x0002a40000000800 */
[----:B------:R-:W-:Y:S01]  /*16e80*/  IMAD.MOV.U32 R167, RZ, RZ, R143 ;  /* 0x000000ffffa77224 */ /* 0x000fe200078e008f */
[----:B------:R-:W-:Y:S01]  /*16e90*/  LOP3.LUT R118, R147, UR16, R118, 0x96, !PT ;  /* 0x0000001093767c12 */ /* 0x000fe2000f8e9676 */
[----:B------:R-:W-:Y:S01]  /*16ea0*/  IMAD.MOV.U32 R169, RZ, RZ, R142 ;  /* 0x000000ffffa97224 */ /* 0x000fe200078e008e */
[C---:B------:R-:W-:Y:S05]  /*16eb0*/  HMMA.16816.F32 R40, R120.reuse, R108, R40 ;  /* 0x0000006c7828723c */ /* 0x040fea0000001828 */
[----:B------:R-:W-:Y:S01]  /*16ec0*/  IMAD.WIDE.U32 R116, R117, -0x2daee0ad, RZ ;  /* 0xd2511f5375747825 */ /* 0x000fe200078e00ff */
[-C--:B------:R-:W-:Y:S05]  /*16ed0*/  HMMA.16816.F32 R44, R120, R110.reuse, R44 ;  /* 0x0000006e782c723c */ /* 0x080fea000000182c */
[----:B------:R-:W-:Y:S01]  /*16ee0*/  IMAD.WIDE.U32 R142, R131, -0x2daee0ad, RZ ;  /* 0xd2511f53838e7825 */ /* 0x000fe200078e00ff */
[C---:B------:R-:W-:Y:S05]  /*16ef0*/  HMMA.16816.F32 R48, R112.reuse, R110, R48 ;  /* 0x0000006e7030723c */ /* 0x040fea0000001830 */
[----:B------:R-:W-:Y:S01]  /*16f00*/  IMAD.MOV.U32 R178, RZ, RZ, R145 ;  /* 0x000000ffffb27224 */ /* 0x000fe200078e0091 */
[----:B------:R-:W-:Y:S01]  /*16f10*/  LOP3.LUT R106, R119, UR18, R186, 0x96, !PT ;  /* 0x00000012776a7c12 */ /* 0x000fe2000f8e96ba */
[--C-:B-1----:R-:W-:Y:S01]  /*16f20*/  FFMA.FTZ R105, R219, UR4, -R181.reuse ;  /* 0x00000004db697c23 */ /* 0x102fe200080108b5 */
[----:B------:R-:W-:Y:S03]  /*16f30*/  LOP3.LUT R131, R117, UR15, R130, 0x96, !PT ;  /* 0x0000000f75837c12 */ /* 0x000fe6000f8e9682 */
[----:B------:R-:W-:Y:S01]  /*16f40*/  LOP3.LUT R129, R143, UR13, R116, 0x96, !PT ;  /* 0x0000000d8f817c12 */ /* 0x000fe2000f8e9674 */
[----:B------:R-:W-:Y:S01]  /*16f50*/  IMAD.WIDE.U32 R144, R118, -0x2daee0ad, RZ ;  /* 0xd2511f5376907825 */ /* 0x000fe200078e00ff */
[----:B------:R1:W-:Y:S01]  /*16f60*/  MUFU.EX2 R216, R105 ;  /* 0x0000006900d87308 */ /* 0x0003e20000000800 */
[----:B------:R-:W3:Y:S02]  /*16f70*/  LDSM.16.MT88.4 R116, [R222+0xa400] ;  /* 0x00a40000de74783b */ /* 0x000ee40000004200 */
[--C-:B------:R-:W-:Y:S01]  /*16f80*/  FFMA.FTZ R108, R240, UR4, -R181.reuse ;  /* 0x00000004f06c7c23 */ /* 0x100fe200080108b5 */
[----:B------:R-:W-:Y:S04]  /*16f90*/  IMAD.WIDE.U32 R124, R106, -0x2daee0ad, RZ ;  /* 0xd2511f536a7c7825 */ /* 0x000fe800078e00ff */
[----:B------:R-:W-:Y:S01]  /*16fa0*/  FFMA.FTZ R106, R235, UR4, -R181 ;  /* 0x00000004eb6a7c23 */ /* 0x000fe200080108b5 */
[----:B------:R-:W-:Y:S01]  /*16fb0*/  IMAD.MOV.U32 R163, RZ, RZ, R152 ;  /* 0x000000ffffa37224 */ /* 0x000fe200078e0098 */
[----:B------:R-:W-:Y:S01]  /*16fc0*/  MOV R152, R140 ;  /* 0x0000008c00987202 */ /* 0x000fe20000000f00 */
[----:B------:R-:W-:Y:S01]  /*16fd0*/  MUFU.EX2 R208, R108 ;  /* 0x0000006c00d07308 */ /* 0x000fe20000000800 */
[----:B------:R-:W-:Y:S01]  /*16fe0*/  IMAD.MOV.U32 R201, RZ, RZ, R150 ;  /* 0x000000ffffc97224 */ /* 0x000fe200078e0096 */
[----:B------:R-:W-:Y:S01]  /*16ff0*/  LOP3.LUT R130, R125, UR15, R128, 0x96, !PT ;  /* 0x0000000f7d827c12 */ /* 0x000fe2000f8e9680 */
[----:B------:R-:W-:Y:S02]  /*17000*/  IMAD.MOV.U32 R150, RZ, RZ, R137 ;  /* 0x000000ffff967224 */ /* 0x000fe400078e0089 */
[----:B------:R-:W-:Y:S02]  /*17010*/  IMAD.MOV.U32 R184, RZ, RZ, R191 ;  /* 0x000000ffffb87224 */ /* 0x000fe400078e00bf */
[----:B------:R-:W-:Y:S01]  /*17020*/  IMAD.MOV.U32 R199, RZ, RZ, R161 ;  /* 0x000000ffffc77224 */ /* 0x000fe200078e00a1 */
[----:B-1----:R-:W-:Y:S01]  /*17030*/  LOP3.LUT R105, R145, UR13, R124, 0x96, !PT ;  /* 0x0000000d91697c12 */ /* 0x002fe2000f8e967c */
[----:B------:R-:W-:Y:S01]  /*17040*/  IMAD.WIDE.U32 R124, R129, -0x326172a9, RZ ;  /* 0xcd9e8d57817c7825 */ /* 0x000fe200078e00ff */
[----:B------:R-:W1:Y:S03]  /*17050*/  MUFU.EX2 R211, R106 ;  /* 0x0000006a00d37308 */ /* 0x000e660000000800 */
[----:B------:R-:W-:Y:S04]  /*17060*/  IMAD.WIDE.U32 R126, R105, -0x326172a9, RZ ;  /* 0xcd9e8d57697e7825 */ /* 0x000fe800078e00ff */
[----:B------:R-:W-:Y:S01]  /*17070*/  FFMA.FTZ R105, R237, UR4, -R180 ;  /* 0x00000004ed697c23 */ /* 0x000fe200080108b4 */
[----:B------:R-:W-:Y:S01]  /*17080*/  SHF.R.U32.HI R132, RZ, 0x10, R124 ;  /* 0x00000010ff847819 */ /* 0x000fe2000001167c */
[----:B------:R-:W-:Y:S01]  /*17090*/  IMAD.MOV.U32 R161, RZ, RZ, R198 ;  /* 0x000000ffffa17224 */ /* 0x000fe200078e00c6 */
[----:B------:R-:W-:Y:S01]  /*170a0*/  SHF.R.U32.HI R134, RZ, 0x18, R124 ;  /* 0x00000018ff867819 */ /* 0x000fe2000001167c */
[----:B------:R4:W-:Y:S01]  /*170b0*/  MUFU.EX2 R210, R105 ;  /* 0x0000006900d27308 */ /* 0x0009e20000000800 */
[----:B------:R-:W-:Y:S01]  /*170c0*/  LOP3.LUT R133, R126, 0xff, RZ, 0xc0, !PT ;  /* 0x000000ff7e857812 */ /* 0x000fe200078ec0ff */
[----:B------:R-:W-:Y:S01]  /*170d0*/  IMAD.MOV.U32 R187, RZ, RZ, R162 ;  /* 0x000000ffffbb7224 */ /* 0x000fe200078e00a2 */
[----:B------:R-:W-:Y:S01]  /*170e0*/  MOV R162, R153 ;  /* 0x0000009900a27202 */ /* 0x000fe20000000f00 */
[----:B------:R-:W-:Y:S01]  /*170f0*/  IMAD.MOV.U32 R153, RZ, RZ, R138 ;  /* 0x000000ffff997224 */ /* 0x000fe200078e008a */
[C---:B------:R-:W-:Y:S01]  /*17100*/  LOP3.LUT R128, R124.reuse, 0xffff, RZ, 0xc0, !PT ;  /* 0x0000ffff7c807812 */ /* 0x040fe200078ec0ff */
[----:B------:R-:W-:Y:S01]  /*17110*/  IMAD.WIDE.U32 R138, R131, -0x326172a9, RZ ;  /* 0xcd9e8d57838a7825 */ /* 0x000fe200078e00ff */
[----:B------:R-:W-:Y:S02]  /*17120*/  LOP3.LUT R129, R124, 0xff, RZ, 0xc0, !PT ;  /* 0x000000ff7c817812 */ /* 0x000fe400078ec0ff */
[----:B------:R-:W-:Y:S01]  /*17130*/  SHF.R.U32.HI R109, RZ, 0x8, R128 ;  /* 0x00000008ff6d7819 */ /* 0x000fe20000011680 */
[----:B------:R-:W-:Y:S01]  /*17140*/  IMAD.MOV.U32 R170, RZ, RZ, R141 ;  /* 0x000000ffffaa7224 */ /* 0x000fe200078e008d */
[----:B------:R-:W-:Y:S01]  /*17150*/  LOP3.LUT R124, R126, 0xffff, RZ, 0xc0, !PT ;  /* 0x0000ffff7e7c7812 */ /* 0x000fe200078ec0ff */
[----:B------:R-:W-:Y:S01]  /*17160*/  IMAD.WIDE.U32 R140, R130, -0x326172a9, RZ ;  /* 0xcd9e8d57828c7825 */ /* 0x000fe200078e00ff */
[-C--:B---3--:R-:W-:Y:S03]  /*17170*/  HMMA.16816.F32 R52, R112, R116.reuse, R52 ;  /* 0x000000747034723c */ /* 0x088fe60000001834 */
[----:B------:R-:W-:Y:S01]  /*17180*/  PRMT R135, R129, 0x5410, R109 ;  /* 0x0000541081877816 */ /* 0x000fe2000000006d */
[----:B----4-:R-:W-:Y:S01]  /*17190*/  FFMA.FTZ R105, R239, UR4, -R180 ;  /* 0x00000004ef697c23 */ /* 0x010fe200080108b4 */
[----:B------:R-:W3:Y:S01]  /*171a0*/  LDSM.16.MT88.4 R108, [R220+0xb400] ;  /* 0x00b40000dc6c783b */ /* 0x000ee20000004200 */
[C---:B------:R-:W-:Y:S02]  /*171b0*/  HMMA.16816.F32 R56, R120.reuse, R116, R56 ;  /* 0x000000747838723c */ /* 0x040fe40000001838 */
[----:B------:R4:W-:Y:S03]  /*171c0*/  MUFU.EX2 R209, R105 ;  /* 0x0000006900d17308 */ /* 0x0009e60000000800 */
[----:B------:R-:W-:Y:S01]  /*171d0*/  LOP3.LUT R106, R125, UR23, R138, 0x96, !PT ;  /* 0x000000177d6a7c12 */ /* 0x000fe2000f8e968a */
[-C--:B------:R-:W-:Y:S05]  /*171e0*/  HMMA.16816.F32 R60, R120, R118.reuse, R60 ;  /* 0x00000076783c723c */ /* 0x080fea000000183c */
[----:B------:R-:W-:Y:S01]  /*171f0*/  FFMA.FTZ R117, R213, UR4, -R182 ;  /* 0x00000004d5757c23 */ /* 0x000fe200080108b6 */
[C---:B------:R-:W-:Y:S03]  /*17200*/  HMMA.16816.F32 R64, R112.reuse, R118, R64 ;  /* 0x000000767040723c */ /* 0x040fe60000001840 */
[----:B------:R5:W-:Y:S02]  /*17210*/  MUFU.EX2 R197, R117 ;  /* 0x0000007500c57308 */ /* 0x000be40000000800 */
[----:B------:R-:W-:Y:S01]  /*17220*/  SHF.R.U32.HI R130, RZ, 0x10, R126 ;  /* 0x00000010ff827819 */ /* 0x000fe2000001167e */
[----:B------:R-:W-:Y:S01]  /*17230*/  IMAD.MOV.U32 R168, RZ, RZ, R195 ;  /* 0x000000ffffa87224 */ /* 0x000fe200078e00c3 */
[----:B------:R-:W-:Y:S01]  /*17240*/  SHF.R.U32.HI R128, RZ, 0x8, R124 ;  /* 0x00000008ff807819 */ /* 0x000fe2000001167c */
[----:B------:R-:W-:Y:S03]  /*17250*/  FFMA.FTZ R125, R243, UR4, -R181 ;  /* 0x00000004f37d7c23 */ /* 0x000fe600080108b5 */
[----:B------:R-:W-:Y:S02]  /*17260*/  LOP3.LUT R124, R106, 0xffff, RZ, 0xc0, !PT ;  /* 0x0000ffff6a7c7812 */ /* 0x000fe400078ec0ff */
[----:B------:R2:W1:Y:S01]  /*17270*/  MUFU.EX2 R207, R125 ;  /* 0x0000007d00cf7308 */ /* 0x0004620000000800 */
[----:B----4-:R-:W-:Y:S01]  /*17280*/  LOP3.LUT R105, R127, UR23, R140, 0x96, !PT ;  /* 0x000000177f697c12 */ /* 0x010fe2000f8e968c */
[----:B------:R-:W-:Y:S01]  /*17290*/  IMAD.MOV.U32 R185, RZ, RZ, R192 ;  /* 0x000000ffffb97224 */ /* 0x000fe200078e00c0 */
[----:B------:R-:W-:Y:S01]  /*172a0*/  LOP3.LUT R127, R130, 0xff, RZ, 0xc0, !PT ;  /* 0x000000ff827f7812 */ /* 0x000fe200078ec0ff */
[----:B------:R-:W-:Y:S01]  /*172b0*/  IMAD.MOV.U32 R219, RZ, RZ, R190 ;  /* 0x000000ffffdb7224 */ /* 0x000fe200078e00be */
[----:B------:R-:W-:Y:S02]  /*172c0*/  SHF.R.U32.HI R131, RZ, 0x18, R126 ;  /* 0x00000018ff837819 */ /* 0x000fe4000001167e */
[----:B------:R-:W-:Y:S01]  /*172d0*/  LOP3.LUT R126, R106, 0xff, RZ, 0xc0, !PT ;  /* 0x000000ff6a7e7812 */ /* 0x000fe200078ec0ff */
[----:B-----5:R-:W-:Y:S01]  /*172e0*/  FFMA.FTZ R117, R214, UR4, -R183 ;  /* 0x00000004d6757c23 */ /* 0x020fe200080108b7 */
[----:B------:R-:W-:Y:S01]  /*172f0*/  SHF.R.U32.HI R124, RZ, 0x8, R124 ;  /* 0x00000008ff7c7819 */ /* 0x000fe2000001167c */
[----:B------:R-:W-:Y:S01]  /*17300*/  IMAD.MOV.U32 R214, RZ, RZ, R164 ;  /* 0x000000ffffd67224 */ /* 0x000fe200078e00a4 */
[----:B------:R-:W-:Y:S01]  /*17310*/  PRMT R138, R127, 0x5410, R131 ;  /* 0x000054107f8a7816 */ /* 0x000fe20000000083 */
[----:B------:R4:W-:Y:S01]  /*17320*/  MUFU.EX2 R196, R117 ;  /* 0x0000007500c47308 */ /* 0x0009e20000000800 */
[----:B------:R-:W-:Y:S01]  /*17330*/  PRMT R131, R126, 0x5410, R124 ;  /* 0x000054107e837816 */ /* 0x000fe2000000007c */
[-C--:B---3--:R-:W-:Y:S03]  /*17340*/  HMMA.16816.F32 R68, R112, R108.reuse, R68 ;  /* 0x0000006c7044723c */ /* 0x088fe60000001844 */
[----:B------:R-:W-:Y:S01]  /*17350*/  SHF.R.U32.HI R124, RZ, 0x18, R106 ;  /* 0x00000018ff7c7819 */ /* 0x000fe2000001166a */
[----:B--2---:R-:W-:Y:S01]  /*17360*/  FFMA.FTZ R125, R212, UR4, -R182 ;  /* 0x00000004d47d7c23 */ /* 0x004fe200080108b6 */
[----:B------:R-:W-:Y:S01]  /*17370*/  SHF.R.U32.HI R116, RZ, 0x10, R106 ;  /* 0x00000010ff747819 */ /* 0x000fe2000001166a */
[C---:B------:R-:W-:Y:S02]  /*17380*/  HMMA.16816.F32 R72, R120.reuse, R108, R72 ;  /* 0x0000006c7848723c */ /* 0x040fe40000001848 */
[----:B------:R-:W-:Y:S03]  /*17390*/  MUFU.EX2 R198, R125 ;  /* 0x0000007d00c67308 */ /* 0x000fe60000000800 */
[----:B------:R-:W-:Y:S01]  /*173a0*/  LOP3.LUT R106, R105, 0xffff, RZ, 0xc0, !PT ;  /* 0x0000ffff696a7812 */ /* 0x000fe200078ec0ff */
[-C--:B------:R-:W-:Y:S05]  /*173b0*/  HMMA.16816.F32 R76, R120, R110.reuse, R76 ;  /* 0x0000006e784c723c */ /* 0x080fea000000184c */
[----:B------:R-:W-:Y:S01]  /*173c0*/  PRMT R140, R133, 0x5410, R128 ;  /* 0x00005410858c7816 */ /* 0x000fe20000000080 */
[C---:B------:R-:W-:Y:S05]  /*173d0*/  HMMA.16816.F32 R80, R112.reuse, R110, R80 ;  /* 0x0000006e7050723c */ /* 0x040fea0000001850 */
[----:B------:R-:W-:Y:S01]  /*173e0*/  LOP3.LUT R128, R105, 0xff, RZ, 0xc0, !PT ;  /* 0x000000ff69807812 */ /* 0x000fe200078ec0ff */
[----:B------:R-:W-:Y:S01]  /*173f0*/  FFMA.FTZ R108, R238, UR4, -R182 ;  /* 0x00000004ee6c7c23 */ /* 0x000fe200080108b6 */
[----:B------:R-:W-:Y:S01]  /*17400*/  SHF.R.U32.HI R106, RZ, 0x8, R106 ;  /* 0x00000008ff6a7819 */ /* 0x000fe2000001166a */
[----:B------:R-:W-:Y:S02]  /*17410*/  IMAD.MOV.U32 R238, RZ, RZ, R154 ;  /* 0x000000ffffee7224 */ /* 0x000fe400078e009a */
[----:B------:R2:W-:Y:S01]  /*17420*/  MUFU.EX2 R193, R108 ;  /* 0x0000006c00c17308 */ /* 0x0005e20000000800 */
[----:B------:R-:W-:Y:S02]  /*17430*/  PRMT R137, R128, 0x5410, R106 ;  /* 0x0000541080897816 */ /* 0x000fe4000000006a */
[--C-:B------:R-:W-:Y:S02]  /*17440*/  SHF.R.U32.HI R106, RZ, 0x10, R105.reuse ;  /* 0x00000010ff6a7819 */ /* 0x100fe40000011669 */
[----:B----4-:R-:W-:Y:S01]  /*17450*/  SHF.R.U32.HI R117, RZ, 0x18, R105 ;  /* 0x00000018ff757819 */ /* 0x010fe20000011669 */
[----:B------:R-:W-:Y:S01]  /*17460*/  FFMA.FTZ R105, R215, UR4, -R183 ;  /* 0x00000004d7697c23 */ /* 0x000fe200080108b7 */
[--C-:B------:R-:W-:Y:S01]  /*17470*/  HSET2.LE.AND R118, R135, R177.reuse, PT ;  /* 0x000000b187767233 */ /* 0x100fe20003803000 */
[----:B------:R-:W-:Y:S01]  /*17480*/  IMAD.MOV.U32 R215, RZ, RZ, R165 ;  /* 0x000000ffffd77224 */ /* 0x000fe200078e00a5 */
[----:B------:R-:W-:Y:S01]  /*17490*/  LOP3.LUT R129, R132, 0xff, RZ, 0xc0, !PT ;  /* 0x000000ff84817812 */ /* 0x000fe200078ec0ff */
[----:B------:R3:W4:Y:S01]  /*174a0*/  MUFU.EX2 R195, R105 ;  /* 0x0000006900c37308 */ /* 0x0007220000000800 */
[----:B------:R-:W-:Y:S02]  /*174b0*/  LOP3.LUT R116, R116, 0xff, RZ, 0xc0, !PT ;  /* 0x000000ff74747812 */ /* 0x000fe400078ec0ff */
[----:B------:R-:W-:Y:S02]  /*174c0*/  PRMT R130, R129, 0x5410, R134 ;  /* 0x0000541081827816 */ /* 0x000fe40000000086 */
[----:B------:R-:W-:Y:S01]  /*174d0*/  PRMT R129, R116, 0x5410, R124 ;  /* 0x0000541074817816 */ /* 0x000fe2000000007c */
[----:B------:R-:W-:Y:S01]  /*174e0*/  LDSM.16.MT88.4 R132, [R222+0x9800] ;  /* 0x00980000de84783b */ /* 0x000fe20000004200 */
[----:B------:R-:W-:Y:S02]  /*174f0*/  LOP3.LUT R116, R106, 0xff, RZ, 0xc0, !PT ;  /* 0x000000ff6a747812 */ /* 0x000fe400078ec0ff */
[--C-:B--2---:R-:W-:Y:S02]  /*17500*/  HSET2.LE.AND R108, R137, R177.reuse, PT ;  /* 0x000000b1896c7233 */ /* 0x104fe40003803000 */
[----:B------:R-:W-:Y:S02]  /*17510*/  PRMT R136, R116, 0x5410, R117 ;  /* 0x0000541074887816 */ /* 0x000fe40000000075 */
[--C-:B------:R-:W-:Y:S01]  /*17520*/  HSET2.LE.AND R116, R131, R177.reuse, PT ;  /* 0x000000b183747233 */ /* 0x100fe20003803000 */
[----:B------:R-:W2:Y:S01]  /*17530*/  LDSM.16.MT88.4 R124, [R222+0xb400] ;  /* 0x00b40000de7c783b */ /* 0x000ea20000004200 */
[--C-:B------:R-:W-:Y:S02]  /*17540*/  HSET2.LE.AND R110, R140, R177.reuse, PT ;  /* 0x000000b18c6e7233 */ /* 0x100fe40003803000 */
[----:B---3--:R-:W-:Y:S02]  /*17550*/  F2FP.F16.F32.PACK_AB R105, R217, R218 ;  /* 0x000000dad969723e */ /* 0x008fe400000000ff */
[--C-:B------:R-:W-:Y:S02]  /*17560*/  HSET2.LE.AND R106, R130, R177.reuse, PT ;  /* 0x000000b1826a7233 */ /* 0x100fe40003803000 */
[----:B------:R-:W-:Y:S01]  /*17570*/  LOP3.LUT R118, R118, R105, RZ, 0xc0, !PT ;  /* 0x0000006976767212 */ /* 0x000fe200078ec0ff */
[----:B------:R-:W-:Y:S01]  /*17580*/  FFMA.FTZ R105, R236, UR4, -R182 ;  /* 0x00000004ec697c23 */ /* 0x000fe200080108b6 */
[----:B-1----:R-:W-:Y:S02]  /*17590*/  F2FP.F16.F32.PACK_AB R119, R211, R216 ;  /* 0x000000d8d377723e */ /* 0x002fe400000000ff */
[--C-:B------:R-:W-:Y:S01]  /*175a0*/  HSET2.LE.AND R109, R136, R177.reuse, PT ;  /* 0x000000b1886d7233 */ /* 0x100fe20003803000 */
[----:B------:R1:W-:Y:S01]  /*175b0*/  MUFU.EX2 R194, R105 ;  /* 0x0000006900c27308 */ /* 0x0003e20000000800 */
[----:B------:R-:W-:Y:S02]  /*175c0*/  LOP3.LUT R119, R106, R119, RZ, 0xc0, !PT ;  /* 0x000000776a777212 */ /* 0x000fe400078ec0ff */
[--C-:B------:R-:W-:Y:S02]  /*175d0*/  HSET2.LE.AND R106, R129, R177.reuse, PT ;  /* 0x000000b1816a7233 */ /* 0x100fe40003803000 */
[----:B------:R-:W3:Y:S01]  /*175e0*/  LDSM.16.MT88.4 R128, [R220+0x9800] ;  /* 0x00980000dc80783b */ /* 0x000ee20000004200 */
[--C-:B------:R-:W-:Y:S02]  /*175f0*/  HSET2.LE.AND R111, R138, R177.reuse, PT ;  /* 0x000000b18a6f7233 */ /* 0x100fe40003803000 */
[----:B------:R-:W-:Y:S02]  /*17600*/  MOV R236, R155 ;  /* 0x0000009b00ec7202 */ /* 0x000fe40000000f00 */
[----:B------:R-:W-:Y:S02]  /*17610*/  F2FP.F16.F32.PACK_AB R117, R207, R208 ;  /* 0x000000d0cf75723e */ /* 0x000fe400000000ff */
[----:B------:R-:W-:Y:S02]  /*17620*/  MOV R239, R189 ;  /* 0x000000bd00ef7202 */ /* 0x000fe40000000f00 */
[----:B------:R-:W-:Y:S02]  /*17630*/  LOP3.LUT R117, R106, R117, RZ, 0xc0, !PT ;  /* 0x000000756a757212 */ /* 0x000fe400078ec0ff */
[----:B----4-:R-:W-:Y:S02]  /*17640*/  F2FP.F16.F32.PACK_AB R106, R195, R196 ;  /* 0x000000c4c36a723e */ /* 0x010fe400000000ff */
[----:B-1----:R-:W-:Y:S02]  /*17650*/  F2FP.F16.F32.PACK_AB R105, R209, R210 ;  /* 0x000000d2d169723e */ /* 0x002fe400000000ff */
[----:B------:R-:W-:Y:S02]  /*17660*/  LOP3.LUT R109, R109, R106, RZ, 0xc0, !PT ;  /* 0x0000006a6d6d7212 */ /* 0x000fe400078ec0ff */
[----:B------:R-:W-:Y:S01]  /*17670*/  LOP3.LUT R116, R116, R105, RZ, 0xc0, !PT ;  /* 0x0000006974747212 */ /* 0x000fe200078ec0ff */
[--C-:B------:R-:W-:Y:S04]  /*17680*/  FFMA.FTZ R105, R242, UR4, -R183.reuse ;  /* 0x00000004f2697c23 */ /* 0x100fe800080108b7 */
[----:B------:R1:W-:Y:S01]  /*17690*/  MUFU.EX2 R191, R105 ;  /* 0x0000006900bf7308 */ /* 0x0003e20000000800 */
[-C--:B--2---:R-:W-:Y:S06]  /*176a0*/  HMMA.16816.F32 R84, R112, R124.reuse, R84 ;  /* 0x0000007c7054723c */ /* 0x084fec0000001854 */
[C---:B------:R-:W-:Y:S06]  /*176b0*/  HMMA.16816.F32 R88, R120.reuse, R124, R88 ;  /* 0x0000007c7858723c */ /* 0x040fec0000001858 */
[-C--:B------:R-:W-:Y:S01]  /*176c0*/  HMMA.16816.F32 R92, R120, R126.reuse, R92 ;  /* 0x0000007e785c723c */ /* 0x080fe2000000185c */
[----:B------:R-:W2:Y:S04]  /*176d0*/  LDSM.16.MT88.4 R120, [R220+0xa800] ;  /* 0x00a80000dc78783b */ /* 0x000ea80000004200 */
[----:B-1----:R-:W-:Y:S01]  /*176e0*/  FFMA.FTZ R105, R241, UR4, -R183 ;  /* 0x00000004f1697c23 */ /* 0x002fe200080108b7 */
[----:B------:R-:W-:Y:S03]  /*176f0*/  HMMA.16816.F32 R96, R112, R126, R96 ;  /* 0x0000007e7060723c */ /* 0x000fe60000001860 */
[----:B------:R1:W4:Y:S01]  /*17700*/  MUFU.EX2 R192, R105 ;  /* 0x0000006900c07308 */ /* 0x0003220000000800 */
[----:B------:R-:W5:Y:S01]  /*17710*/  LDSM.16.MT88.4 R112, [R222+0xa800] ;  /* 0x00a80000de70783b */ /* 0x000f620000004200 */
[----:B------:R-:W-:Y:S01]  /*17720*/  IMAD.MOV.U32 R241, RZ, RZ, R178 ;  /* 0x000000fffff17224 */ /* 0x000fe200078e00b2 */
[-C--:B---3--:R-:W-:Y:S06]  /*17730*/  HMMA.16816.F32 R4, R116, R128.reuse, R4 ;  /* 0x000000807404723c */ /* 0x088fec0000001804 */
[----:B------:R-:W3:Y:S01]  /*17740*/  LDSM.16.MT88.4 R124, [R220+0xb800] ;  /* 0x00b80000dc7c783b */ /* 0x000ee20000004200 */
[----:B-1----:R-:W-:Y:S04]  /*17750*/  F2FP.F16.F32.PACK_AB R105, R197, R198 ;  /* 0x000000c6c569723e */ /* 0x002fe800000000ff */
[----:B----4-:R-:W-:Y:S02]  /*17760*/  F2FP.F16.F32.PACK_AB R106, R192, R191 ;  /* 0x000000bfc06a723e */ /* 0x010fe400000000ff */
[----:B------:R-:W-:Y:S02]  /*17770*/  LOP3.LUT R108, R108, R105, RZ, 0xc0, !PT ;  /* 0x000000696c6c7212 */ /* 0x000fe400078ec0ff */
[----:B------:R-:W-:Y:S02]  /*17780*/  F2FP.F16.F32.PACK_AB R105, R193, R194 ;  /* 0x000000c2c169723e */ /* 0x000fe400000000ff */
[----:B------:R-:W-:Y:S02]  /*17790*/  LOP3.LUT R111, R111, R106, RZ, 0xc0, !PT ;  /* 0x0000006a6f6f7212 */ /* 0x000fe400078ec0ff */
[----:B------:R-:W-:Y:S01]  /*177a0*/  LOP3.LUT R110, R110, R105, RZ, 0xc0, !PT ;  /* 0x000000696e6e7212 */ /* 0x000fe200078ec0ff */
[----:B------:R-:W-:Y:S01]  /*177b0*/  FFMA.FTZ R105, R245, UR4, -R180 ;  /* 0x00000004f5697c23 */ /* 0x000fe200080108b4 */
[----:B------:R-:W-:Y:S03]  /*177c0*/  IMAD.MOV.U32 R245, RZ, RZ, R179 ;  /* 0x000000fffff57224 */ /* 0x000fe600078e00b3 */
[----:B------:R1:W-:Y:S02]  /*177d0*/  MUFU.EX2 R206, R105 ;  /* 0x0000006900ce7308 */ /* 0x0003e40000000800 */
[C---:B------:R-:W-:Y:S06]  /*177e0*/  HMMA.16816.F32 R8, R108.reuse, R128, R8 ;  /* 0x000000806c08723c */ /* 0x040fec0000001808 */
[-C--:B------:R-:W-:Y:S05]  /*177f0*/  HMMA.16816.F32 R12, R108, R130.reuse, R12 ;  /* 0x000000826c0c723c */ /* 0x080fea000000180c */
[----:B------:R-:W-:Y:S01]  /*17800*/  LOP3.LUT R128, R141, UR14, R146, 0x96, !PT ;  /* 0x0000000e8d807c12 */ /* 0x000fe2000f8e9692 */
[C---:B------:R-:W-:Y:S05]  /*17810*/  HMMA.16816.F32 R16, R116.reuse, R130, R16 ;  /* 0x000000827410723c */ /* 0x040fea0000001810 */
[----:B-1----:R-:W-:Y:S01]  /*17820*/  FFMA.FTZ R105, R246, UR4, -R180 ;  /* 0x00000004f6697c23 */ /* 0x002fe200080108b4 */
[-C--:B------:R-:W-:Y:S03]  /*17830*/  HMMA.16816.F32 R20, R116, R132.reuse, R20 ;  /* 0x000000847414723c */ /* 0x080fe60000001814 */
[----:B------:R1:W-:Y:S02]  /*17840*/  MUFU.EX2 R205, R105 ;  /* 0x0000006900cd7308 */ /* 0x0003e40000000800 */
[----:B------:R-:W-:Y:S01]  /*17850*/  IMAD.MOV.U32 R246, RZ, RZ, R167 ;  /* 0x000000fffff67224 */ /* 0x000fe200078e00a7 */
[C---:B------:R-:W-:Y:S05]  /*17860*/  HMMA.16816.F32 R24, R108.reuse, R132, R24 ;  /* 0x000000846c18723c */ /* 0x040fea0000001818 */
[----:B------:R-:W-:Y:S01]  /*17870*/  IMAD.WIDE.U32 R128, R128, -0x2daee0ad, RZ ;  /* 0xd2511f5380807825 */ /* 0x000fe200078e00ff */
[-C--:B------:R-:W-:Y:S05]  /*17880*/  HMMA.16816.F32 R28, R108, R134.reuse, R28 ;  /* 0x000000866c1c723c */ /* 0x080fea000000181c */
[----:B------:R-:W-:Y:S01]  /*17890*/  LOP3.LUT R132, R128, 0xffff, RZ, 0xc0, !PT ;  /* 0x0000ffff80847812 */ /* 0x000fe200078ec0ff */
[C---:B------:R-:W-:Y:S05]  /*178a0*/  HMMA.16816.F32 R32, R116.reuse, R134, R32 ;  /* 0x000000867420723c */ /* 0x040fea0000001820 */
[----:B-1----:R-:W-:Y:S01]  /*178b0*/  FFMA.FTZ R105, R247, UR4, -R181 ;  /* 0x00000004f7697c23 */ /* 0x002fe200080108b5 */
[-C--:B--2---:R-:W-:Y:S03]  /*178c0*/  HMMA.16816.F32 R36, R116, R120.reuse, R36 ;  /* 0x000000787424723c */ /* 0x084fe60000001824 */
[----:B------:R1:W-:Y:S02]  /*178d0*/  MUFU.EX2 R204, R105 ;  /* 0x0000006900cc7308 */ /* 0x0003e40000000800 */
[----:B------:R-:W-:Y:S01]  /*178e0*/  IMAD.MOV.U32 R247, RZ, RZ, R153 ;  /* 0x000000fffff77224 */ /* 0x000fe200078e0099 */
[C---:B------:R-:W-:Y:S05]  /*178f0*/  HMMA.16816.F32 R40, R108.reuse, R120, R40 ;  /* 0x000000786c28723c */ /* 0x040fea0000001828 */
[----:B------:R-:W-:Y:S01]  /*17900*/  SHF.R.U32.HI R134, RZ, 0x10, R128 ;  /* 0x00000010ff867819 */ /* 0x000fe20000011680 */
[-C--:B------:R-:W-:Y:S05]  /*17910*/  HMMA.16816.F32 R44, R108, R122.reuse, R44 ;  /* 0x0000007a6c2c723c */ /* 0x080fea000000182c */
[----:B------:R-:W-:Y:S01]  /*17920*/  LOP3.LUT R120, R139, UR14, R148, 0x96, !PT ;  /* 0x0000000e8b787c12 */ /* 0x000fe2000f8e9694 */
[C---:B------:R-:W-:Y:S01]  /*17930*/  HMMA.16816.F32 R48, R116.reuse, R122, R48 ;  /* 0x0000007a7430723c */ /* 0x040fe20000001830 */
[----:B------:R-:W-:Y:S04]  /*17940*/  LDSM.16.MT88.4 R136, [R222+0x9c00] ;  /* 0x009c0000de88783b */ /* 0x000fe80000004200 */
[----:B-1----:R-:W-:Y:S01]  /*17950*/  FFMA.FTZ R105, R249, UR4, -R181 ;  /* 0x00000004f9697c23 */ /* 0x002fe200080108b5 */
[-C--:B-----5:R-:W-:Y:S03]  /*17960*/  HMMA.16816.F32 R52, R116, R112.reuse, R52 ;  /* 0x000000707434723c */ /* 0x0a0fe60000001834 */
[----:B------:R1:W-:Y:S02]  /*17970*/  MUFU.EX2 R203, R105 ;  /* 0x0000006900cb7308 */ /* 0x0003e40000000800 */
[----:B------:R-:W-:Y:S01]  /*17980*/  IMAD.WIDE.U32 R120, R120, -0x2daee0ad, RZ ;  /* 0xd2511f5378787825 */ /* 0x000fe200078e00ff */
[C---:B------:R-:W-:Y:S05]  /*17990*/  HMMA.16816.F32 R56, R108.reuse, R112, R56 ;  /* 0x000000706c38723c */ /* 0x040fea0000001838 */
[----:B------:R-:W-:Y:S01]  /*179a0*/  LOP3.LUT R122, R120, 0xffff, RZ, 0xc0, !PT ;  /* 0x0000ffff787a7812 */ /* 0x000fe200078ec0ff */
[-C--:B------:R-:W-:Y:S05]  /*179b0*/  HMMA.16816.F32 R60, R108, R114.reuse, R60 ;  /* 0x000000726c3c723c */ /* 0x080fea000000183c */
[----:B------:R-:W-:Y:S01]  /*179c0*/  LOP3.LUT R135, R128, 0xff, RZ, 0xc0, !PT ;  /* 0x000000ff80877812 */ /* 0x000fe200078ec0ff */
[C---:B------:R-:W-:Y:S05]  /*179d0*/  HMMA.16816.F32 R64, R116.reuse, R114, R64 ;  /* 0x000000727440723c */ /* 0x040fea0000001840 */
[--C-:B-1----:R-:W-:Y:S01]  /*179e0*/  FFMA.FTZ R105, R252, UR4, -R180.reuse ;  /* 0x00000004fc697c23 */ /* 0x102fe200080108b4 */
[-C--:B---3--:R-:W-:Y:S03]  /*179f0*/  HMMA.16816.F32 R68, R116, R124.reuse, R68 ;  /* 0x0000007c7444723c */ /* 0x088fe60000001844 */
[----:B------:R1:W-:Y:S02]  /*17a00*/  MUFU.EX2 R202, R105 ;  /* 0x0000006900ca7308 */ /* 0x0003e40000000800 */
[----:B------:R-:W-:Y:S01]  /*17a10*/  FFMA.FTZ R180, R184, UR4, -R180 ;  /* 0x00000004b8b47c23 */ /* 0x000fe200080108b4 */
[C---:B------:R-:W-:Y:S05]  /*17a20*/  HMMA.16816.F32 R72, R108.reuse, R124, R72 ;  /* 0x0000007c6c48723c */ /* 0x040fea0000001848 */
[----:B------:R-:W-:Y:S01]  /*17a30*/  IMAD.MOV.U32 R184, RZ, RZ, R185 ;  /* 0x000000ffffb87224 */ /* 0x000fe200078e00b9 */
[-C--:B------:R-:W-:Y:S05]  /*17a40*/  HMMA.16816.F32 R76, R108, R126.reuse, R76 ;  /* 0x0000007e6c4c723c */ /* 0x080fea000000184c */
[----:B------:R-:W-:Y:S01]  /*17a50*/  MOV R185, R172 ;  /* 0x000000ac00b97202 */ /* 0x000fe20000000f00 */
[C---:B------:R-:W-:Y:S05]  /*17a60*/  HMMA.16816.F32 R80, R116.reuse, R126, R80 ;  /* 0x0000007e7450723c */ /* 0x040fea0000001850 */
[----:B------:R-:W-:Y:S02]  /*17a70*/  IMAD.MOV.U32 R172, RZ, RZ, R174 ;  /* 0x000000ffffac7224 */ /* 0x000fe400078e00ae */
[----:B-1----:R-:W-:Y:S01]  /*17a80*/  FFMA.FTZ R105, R187, UR4, -R181 ;  /* 0x00000004bb697c23 */ /* 0x002fe200080108b5 */
[----:B------:R-:W-:Y:S03]  /*17a90*/  IMAD.MOV.U32 R174, RZ, RZ, R175 ;  /* 0x000000ffffae7224 */ /* 0x000fe600078e00af */
[----:B------:R-:W-:Y:S01]  /*17aa0*/  SHF.R.U32.HI R133, RZ, 0x18, R128 ;  /* 0x00000018ff857819 */ /* 0x000fe20000011680 */
[----:B------:R-:W-:Y:S01]  /*17ab0*/  IMAD.MOV.U32 R175, RZ, RZ, R176 ;  /* 0x000000ffffaf7224 */ /* 0x000fe200078e00b0 */
[----:B------:R-:W-:Y:S01]  /*17ac0*/  LOP3.LUT R131, R120, 0xff, RZ, 0xc0, !PT ;  /* 0x000000ff78837812 */ /* 0x000fe200078ec0ff */
[----:B------:R-:W-:Y:S01]  /*17ad0*/  FFMA.FTZ R112, R244, UR4, -R182 ;  /* 0x00000004f4707c23 */ /* 0x000fe200080108b6 */
[----:B------:R-:W-:Y:S01]  /*17ae0*/  SHF.R.U32.HI R128, RZ, 0x8, R132 ;  /* 0x00000008ff807819 */ /* 0x000fe20000011684 */
[----:B------:R-:W-:Y:S01]  /*17af0*/  IMAD.MOV.U32 R235, RZ, RZ, R175 ;  /* 0x000000ffffeb7224 */ /* 0x000fe200078e00af */
[----:B------:R-:W-:Y:S01]  /*17b00*/  MOV R175, R200 ;  /* 0x000000c800af7202 */ /* 0x000fe20000000f00 */
[----:B------:R-:W2:Y:S01]  /*17b10*/  LDL.LU R132, [R1+0x58] ;  /* 0x0000580001847983 */ /* 0x000ea20000300800 */
[----:B------:R1:W-:Y:S01]  /*17b20*/  MUFU.EX2 R200, R105 ;  /* 0x0000006900c87308 */ /* 0x0003e20000000800 */
[----:B------:R-:W-:Y:S01]  /*17b30*/  LOP3.LUT R106, R121, UR32, R142, 0x96, !PT ;  /* 0x00000020796a7c12 */ /* 0x000fe2000f8e968e */
[----:B------:R-:W-:Y:S01]  /*17b40*/  FFMA.FTZ R114, R250, UR4, -R183 ;  /* 0x00000004fa727c23 */ /* 0x000fe200080108b7 */
[----:B------:R-:W-:Y:S01]  /*17b50*/  SHF.R.U32.HI R121, RZ, 0x10, R120 ;  /* 0x00000010ff797819 */ /* 0x000fe20000011678 */
[----:B------:R-:W-:Y:S01]  /*17b60*/  IMAD.MOV.U32 R186, RZ, RZ, R172 ;  /* 0x000000ffffba7224 */ /* 0x000fe200078e00ac */
[----:B------:R-:W-:Y:S01]  /*17b70*/  SHF.R.U32.HI R130, RZ, 0x18, R120 ;  /* 0x00000018ff827819 */ /* 0x000fe20000011678 */
[----:B------:R-:W-:Y:S01]  /*17b80*/  FFMA.FTZ R181, R184, UR4, -R181 ;  /* 0x00000004b8b57c23 */ /* 0x000fe200080108b5 */
[----:B------:R-:W-:Y:S03]  /*17b90*/  LOP3.LUT R113, R121, 0xff, RZ, 0xc0, !PT ;  /* 0x000000ff79717812 */ /* 0x000fe600078ec0ff */
[----:B------:R3:W-:Y:S01]  /*17ba0*/  MUFU.EX2 R190, R112 ;  /* 0x0000007000be7308 */ /* 0x0007e20000000800 */
[----:B------:R-:W-:Y:S01]  /*17bb0*/  IMAD.MOV.U32 R184, RZ, RZ, R188 ;  /* 0x000000ffffb87224 */ /* 0x000fe200078e00bc */
[----:B------:R-:W-:Y:S01]  /*17bc0*/  SHF.R.U32.HI R125, RZ, 0x18, R106 ;  /* 0x00000018ff7d7819 */ /* 0x000fe2000001166a */
[----:B------:R-:W-:Y:S01]  /*17bd0*/  IMAD.MOV.U32 R237, RZ, RZ, R174 ;  /* 0x000000ffffed7224 */ /* 0x000fe200078e00ae */
[----:B------:R-:W-:Y:S01]  /*17be0*/  PRMT R130, R113, 0x5410, R130 ;  /* 0x0000541071827816 */ /* 0x000fe20000000082 */
[----:B------:R-:W-:Y:S01]  /*17bf0*/  IMAD.MOV.U32 R174, RZ, RZ, R199 ;  /* 0x000000ffffae7224 */ /* 0x000fe200078e00c7 */
[----:B------:R-:W-:Y:S01]  /*17c00*/  LOP3.LUT R113, R106, 0xff, RZ, 0xc0, !PT ;  /* 0x000000ff6a717812 */ /* 0x000fe200078ec0ff */
[----:B------:R-:W-:Y:S03]  /*17c10*/  IMAD.MOV.U32 R212, RZ, RZ, R237 ;  /* 0x000000ffffd47224 */ /* 0x000fe600078e00ed */
[----:B------:R4:W-:Y:S01]  /*17c20*/  MUFU.EX2 R188, R114 ;  /* 0x0000007200bc7308 */ /* 0x0009e20000000800 */
[----:B-1----:R-:W-:Y:S01]  /*17c30*/  LOP3.LUT R105, R129, UR32, R144, 0x96, !PT ;  /* 0x0000002081697c12 */ /* 0x002fe2000f8e9690 */
[----:B------:R-:W-:Y:S01]  /*17c40*/  IMAD.MOV.U32 R240, RZ, RZ, R185 ;  /* 0x000000fffff07224 */ /* 0x000fe200078e00b9 */
[----:B------:R-:W-:Y:S01]  /*17c50*/  SHF.R.U32.HI R129, RZ, 0x8, R122 ;  /* 0x00000008ff817819 */ /* 0x000fe2000001167a */
[----:B------:R-:W-:Y:S01]  /*17c60*/  IMAD.MOV.U32 R249, RZ, RZ, R171 ;  /* 0x000000fffff97224 */ /* 0x000fe200078e00ab */
[----:B------:R-:W-:Y:S01]  /*17c70*/  MOV R176, R201 ;  /* 0x000000c900b07202 */ /* 0x000fe20000000f00 */
[----:B------:R-:W1:Y:S01]  /*17c80*/  LDSM.16.MT88.4 R120, [R222+0xb800] ;  /* 0x00b80000de78783b */ /* 0x000e620000004200 */
[----:B------:R-:W-:Y:S03]  /*17c90*/  PRMT R129, R131, 0x5410, R129 ;  /* 0x0000541083817816 */ /* 0x000fe60000000081 */
[----:B------:R-:W-:Y:S01]  /*17ca0*/  MUFU.EX2 R201, R180 ;  /* 0x000000b400c97308 */ /* 0x000fe20000000800 */
[----:B---3--:R-:W-:Y:S01]  /*17cb0*/  FFMA.FTZ R112, R248, UR4, -R182 ;  /* 0x00000004f8707c23 */ /* 0x008fe200080108b6 */
[----:B------:R-:W-:Y:S01]  /*17cc0*/  LOP3.LUT R124, R105, 0xff, RZ, 0xc0, !PT ;  /* 0x000000ff697c7812 */ /* 0x000fe200078ec0ff */
[----:B------:R-:W-:Y:S01]  /*17cd0*/  IMAD.MOV.U32 R171, RZ, RZ, R152 ;  /* 0x000000ffffab7224 */ /* 0x000fe200078e0098 */
[----:B------:R-:W-:Y:S01]  /*17ce0*/  LOP3.LUT R115, R134, 0xff, RZ, 0xc0, !PT ;  /* 0x000000ff86737812 */ /* 0x000fe200078ec0ff */
[----:B------:R-:W-:Y:S01]  /*17cf0*/  IMAD.MOV.U32 R243, RZ, RZ, R235 ;  /* 0x000000fffff37224 */ /* 0x000fe200078e00eb */
[----:B------:R-:W3:Y:S01]  /*17d00*/  LDL.LU R131, [R1+0x5c] ;  /* 0x00005c0001837983 */ /* 0x000ee20000300800 */
[----:B------:R-:W-:Y:S03]  /*17d10*/  MOV R235, R166 ;  /* 0x000000a600eb7202 */ /* 0x000fe60000000f00 */
[----:B------:R5:W-:Y:S01]  /*17d20*/  MUFU.EX2 R189, R112 ;  /* 0x0000007000bd7308 */ /* 0x000be20000000800 */
[----:B----4-:R-:W-:Y:S01]  /*17d30*/  SHF.R.U32.HI R114, RZ, 0x10, R106 ;  /* 0x00000010ff727819 */ /* 0x010fe2000001166a */
[----:B------:R-:W-:Y:S01]  /*17d40*/  LDSM.16.MT88.4 R152, [R220+0xac00] ;  /* 0x00ac0000dc98783b */ /* 0x000fe20000004200 */
[----:B------:R-:W-:Y:S01]  /*17d50*/  PRMT R133, R115, 0x5410, R133 ;  /* 0x0000541073857816 */ /* 0x000fe20000000085 */
[----:B------:R-:W-:Y:S01]  /*17d60*/  IMAD.MOV.U32 R248, RZ, RZ, R247 ;  /* 0x000000fffff87224 */ /* 0x000fe200078e00f7 */
[----:B------:R-:W-:Y:S01]  /*17d70*/  LOP3.LUT R114, R114, 0xff, RZ, 0xc0, !PT ;  /* 0x000000ff72727812 */ /* 0x000fe200078ec0ff */
[----:B------:R-:W-:Y:S01]  /*17d80*/  IMAD.MOV.U32 R247, RZ, RZ, R163 ;  /* 0x000000fffff77224 */ /* 0x000fe200078e00a3 */
[----:B------:R-:W-:Y:S03]  /*17d90*/  SHF.R.U32.HI R115, RZ, 0x18, R105 ;  /* 0x00000018ff737819 */ /* 0x000fe60000011669 */
[----:B------:R-:W4:Y:S01]  /*17da0*/  MUFU.EX2 R199, R181 ;  /* 0x000000b500c77308 */ /* 0x000f220000000800 */
[----:B------:R-:W-:Y:S01]  /*17db0*/  PRMT R114, R114, 0x5410, R125 ;  /* 0x0000541072727816 */ /* 0x000fe2000000007d */
[----:B------:R-:W-:Y:S01]  /*17dc0*/  LDSM.16.MT88.4 R164, [R222+0xac00] ;  /* 0x00ac0000dea4783b */ /* 0x000fe20000004200 */
[--C-:B------:R-:W-:Y:S01]  /*17dd0*/  HSET2.LE.AND R179, R133, R177.reuse, PT ;  /* 0x000000b185b37233 */ /* 0x100fe20003803000 */
[----:B------:R-:W-:Y:S01]  /*17de0*/  IMAD.MOV.U32 R244, RZ, RZ, R245 ;  /* 0x000000fffff47224 */ /* 0x000fe200078e00f5 */
[----:B------:R-:W-:Y:S02]  /*17df0*/  PRMT R128, R135, 0x5410, R128 ;  /* 0x0000541087807816 */ /* 0x000fe40000000080 */
[----:B------:R-:W-:Y:S02]  /*17e00*/  MOV R245, R161 ;  /* 0x000000a100f57202 */ /* 0x000fe40000000f00 */
[----:B-----5:R-:W-:Y:S02]  /*17e10*/  LOP3.LUT R112, R106, 0xffff, RZ, 0xc0, !PT ;  /* 0x0000ffff6a707812 */ /* 0x020fe400078ec0ff */
[----:B------:R-:W-:Y:S02]  /*17e20*/  LOP3.LUT R106, R105, 0xffff, RZ, 0xc0, !PT ;  /* 0x0000ffff696a7812 */ /* 0x000fe400078ec0ff */
[----:B------:R-:W-:Y:S02]  /*17e30*/  SHF.R.U32.HI R112, RZ, 0x8, R112 ;  /* 0x00000008ff707819 */ /* 0x000fe40000011670 */
[----:B------:R-:W-:Y:S02]  /*17e40*/  SHF.R.U32.HI R106, RZ, 0x8, R106 ;  /* 0x00000008ff6a7819 */ /* 0x000fe4000001166a */
[----:B------:R-:W-:Y:S01]  /*17e50*/  PRMT R172, R113, 0x5410, R112 ;  /* 0x0000541071ac7816 */ /* 0x000fe20000000070 */
[----:B------:R-:W-:Y:S01]  /*17e60*/  FFMA.FTZ R112, R251, UR4, -R183 ;  /* 0x00000004fb707c23 */ /* 0x000fe200080108b7 */
[----:B------:R-:W-:Y:S01]  /*17e70*/  SHF.R.U32.HI R113, RZ, 0x10, R105 ;  /* 0x00000010ff717819 */ /* 0x000fe20000011669 */
[----:B------:R-:W-:Y:S01]  /*17e80*/  IMAD.MOV.U32 R251, RZ, RZ, R246 ;  /* 0x000000fffffb7224 */ /* 0x000fe200078e00f6 */
[--C-:B------:R-:W-:Y:S01]  /*17e90*/  HSET2.LE.AND R178, R128, R177.reuse, PT ;  /* 0x000000b180b27233 */ /* 0x100fe20003803000 */
[-C--:B-1----:R-:W-:Y:S01]  /*17ea0*/  HMMA.16816.F32 R84, R116, R120.reuse, R84 ;  /* 0x000000787454723c */ /* 0x082fe20000001854 */
[----:B------:R1:W-:Y:S02]  /*17eb0*/  MUFU.EX2 R187, R112 ;  /* 0x0000007000bb7308 */ /* 0x0003e40000000800 */
[----:B------:R-:W-:Y:S01]  /*17ec0*/  LOP3.LUT R105, R113, 0xff, RZ, 0xc0, !PT ;  /* 0x000000ff71697812 */ /* 0x000fe200078ec0ff */
[----:B------:R-:W-:Y:S01]  /*17ed0*/  IMAD.MOV.U32 R246, RZ, RZ, R162 ;  /* 0x000000fffff67224 */ /* 0x000fe200078e00a2 */
[--C-:B------:R-:W-:Y:S01]  /*17ee0*/  HSET2.LE.AND R172, R172, R177.reuse, PT ;  /* 0x000000b1acac7233 */ /* 0x100fe20003803000 */
[C---:B------:R-:W-:Y:S05]  /*17ef0*/  HMMA.16816.F32 R88, R108.reuse, R120, R88 ;  /* 0x000000786c58723c */ /* 0x040fea0000001858 */
[----:B------:R-:W-:Y:S01]  /*17f00*/  PRMT R115, R105, 0x5410, R115 ;  /* 0x0000541069737816 */ /* 0x000fe20000000073 */
[-C--:B------:R-:W-:Y:S05]  /*17f10*/  HMMA.16816.F32 R92, R108, R122.reuse, R92 ;  /* 0x0000007a6c5c723c */ /* 0x080fea000000185c */
[----:B------:R-:W-:Y:S01]  /*17f20*/  FFMA.FTZ R105, R240, UR4, -R183 ;  /* 0x00000004f0697c23 */ /* 0x000fe200080108b7 */
[----:B------:R-:W-:Y:S05]  /*17f30*/  HMMA.16816.F32 R96, R116, R122, R96 ;  /* 0x0000007a7460723c */ /* 0x000fea0000001860 */
[--C-:B-1----:R-:W-:Y:S01]  /*17f40*/  FFMA.FTZ R112, R239, UR4, -R182.reuse ;  /* 0x00000004ef707c23 */ /* 0x102fe200080108b6 */
[----:B------:R-:W-:Y:S01]  /*17f50*/  FFMA.FTZ R182, R174, UR4, -R182 ;  /* 0x00000004aeb67c23 */ /* 0x000fe200080108b6 */
[----:B------:R-:W-:Y:S01]  /*17f60*/  IMAD.MOV.U32 R174, RZ, RZ, R175 ;  /* 0x000000ffffae7224 */ /* 0x000fe200078e00af */
[----:B------:R-:W-:Y:S02]  /*17f70*/  MOV R175, R176 ;  /* 0x000000b000af7202 */ /* 0x000fe40000000f00 */
[----:B------:R-:W-:Y:S01]  /*17f80*/  MUFU.EX2 R185, R182 ;  /* 0x000000b600b97308 */ /* 0x000fe20000000800 */
[----:B------:R-:W-:Y:S01]  /*17f90*/  IMAD.MOV.U32 R237, RZ, RZ, R174 ;  /* 0x000000ffffed7224 */ /* 0x000fe200078e00ae */
[----:B------:R-:W-:Y:S01]  /*17fa0*/  PRMT R176, R124, 0x5410, R106 ;  /* 0x000054107cb07816 */ /* 0x000fe2000000006a */
[----:B------:R-:W-:Y:S01]  /*17fb0*/  IMAD.MOV.U32 R239, RZ, RZ, R186 ;  /* 0x000000ffffef7224 */ /* 0x000fe200078e00ba */
[--C-:B------:R-:W-:Y:S01]  /*17fc0*/  HSET2.LE.AND R174, R129, R177.reuse, PT ;  /* 0x000000b181ae7233 */ /* 0x100fe20003803000 */
[----:B------:R-:W1:Y:S01]  /*17fd0*/  LDSM.16.MT88.4 R124, [R220+0x9c00] ;  /* 0x009c0000dc7c783b */ /* 0x000e620000004200 */
[----:B------:R-:W-:Y:S01]  /*17fe0*/  FFMA.FTZ R183, R107, UR4, -R183 ;  /* 0x000000046bb77c23 */ /* 0x000fe200080108b7 */
[--C-:B------:R-:W-:Y:S01]  /*17ff0*/  HSET2.LE.AND R176, R176, R177.reuse, PT ;  /* 0x000000b1b0b07233 */ /* 0x100fe20003803000 */
[----:B------:R-:W-:Y:S02]  /*18000*/  IMAD.MOV.U32 R213, RZ, RZ, R239 ;  /* 0x000000ffffd57224 */ /* 0x000fe400078e00ef */
[----:B------:R-:W5:Y:S01]  /*18010*/  MUFU.EX2 R186, R112 ;  /* 0x0000007000ba7308 */ /* 0x000f620000000800 */
[----:B------:R-:W-:Y:S01]  /*18020*/  IMAD.MOV.U32 R239, RZ, RZ, R184 ;  /* 0x000000ffffef7224 */ /* 0x000fe200078e00b8 */
[----:B------:R-:W-:Y:S01]  /*18030*/  MOV R240, R219 ;  /* 0x000000db00f07202 */ /* 0x000fe20000000f00 */
[----:B------:R-:W-:Y:S01]  /*18040*/  IMAD.MOV.U32 R219, RZ, RZ, R173 ;  /* 0x000000ffffdb7224 */ /* 0x000fe200078e00ad */
[----:B------:R-:W-:Y:S02]  /*18050*/  MOV R242, R175 ;  /* 0x000000af00f27202 */ /* 0x000fe40000000f00 */
[--C-:B------:R-:W-:Y:S04]  /*18060*/  HSET2.LE.AND R173, R114, R177.reuse, PT ;  /* 0x000000b172ad7233 */ /* 0x100fe80003803000 */
[----:B------:R5:W-:Y:S01]  /*18070*/  MUFU.EX2 R184, R105 ;  /* 0x0000006900b87308 */ /* 0x000be20000000800 */
[--C-:B------:R-:W-:Y:S02]  /*18080*/  HSET2.LE.AND R175, R130, R177.reuse, PT ;  /* 0x000000b182af7233 */ /* 0x100fe40003803000 */
[----:B----4-:R-:W-:Y:S02]  /*18090*/  F2FP.F16.F32.PACK_AB R106, R199, R200 ;  /* 0x000000c8c76a723e */ /* 0x010fe400000000ff */
[----:B------:R-:W-:Y:S02]  /*180a0*/  HSET2.LE.AND R177, R115, R177, PT ;  /* 0x000000b173b17233 */ /* 0x000fe40003803000 */
[----:B------:R-:W-:Y:S03]  /*180b0*/  LOP3.LUT R173, R173, R106, RZ, 0xc0, !PT ;  /* 0x0000006aadad7212 */ /* 0x000fe600078ec0ff */
[----:B------:R-:W4:Y:S01]  /*180c0*/  MUFU.EX2 R107, R183 ;  /* 0x000000b7006b7308 */ /* 0x000f220000000800 */
[----:B------:R-:W-:Y:S01]  /*180d0*/  MOV R252, R241 ;  /* 0x000000f100fc7202 */ /* 0x000fe20000000f00 */
[----:B------:R-:W-:Y:S01]  /*180e0*/  IMAD.MOV.U32 R241, RZ, RZ, R160 ;  /* 0x000000fffff17224 */ /* 0x000fe200078e00a0 */
[----:B-----5:R-:W-:Y:S04]  /*180f0*/  F2FP.F16.F32.PACK_AB R105, R201, R202 ;  /* 0x000000cac969723e */ /* 0x020fe800000000ff */
[----:B------:R-:W-:Y:S02]  /*18100*/  LOP3.LUT R172, R172, R105, RZ, 0xc0, !PT ;  /* 0x00000069acac7212 */ /* 0x000fe400078ec0ff */
[----:B------:R-:W-:Y:S02]  /*18110*/  F2FP.F16.F32.PACK_AB R105, R185, R186 ;  /* 0x000000bab969723e */ /* 0x000fe400000000ff */
[----:B----4-:R-:W-:Y:S01]  /*18120*/  F2FP.F16.F32.PACK_AB R106, R107, R184 ;  /* 0x000000b86b6a723e */ /* 0x010fe200000000ff */
[----:B------:R-:W4:Y:S01]  /*18130*/  LDSM.16.MT88.4 R180, [R220+0xbc00] ;  /* 0x00bc0000dcb4783b */ /* 0x000f220000004200 */
[----:B------:R-:W-:Y:S01]  /*18140*/  LOP3.LUT R178, R178, R105, RZ, 0xc0, !PT ;  /* 0x00000069b2b27212 */ /* 0x000fe200078ec0ff */
[----:B------:R-:W-:Y:S01]  /*18150*/  IMAD.MOV.U32 R105, RZ, RZ, R150 ;  /* 0x000000ffff697224 */ /* 0x000fe200078e0096 */
[----:B------:R-:W-:Y:S01]  /*18160*/  LOP3.LUT R179, R179, R106, RZ, 0xc0, !PT ;  /* 0x0000006ab3b37212 */ /* 0x000fe200078ec0ff */
[----:B------:R-:W-:Y:S02]  /*18170*/  IMAD.MOV.U32 R106, RZ, RZ, R101 ;  /* 0x000000ffff6a7224 */ /* 0x000fe400078e0065 */
[----:B--2---:R-:W-:Y:S01]  /*18180*/  FFMA.FTZ R156, R100, R132, R156 ;  /* 0x00000084649c7223 */ /* 0x004fe2000001009c */
[----:B------:R-:W-:Y:S04]  /*18190*/  F2FP.F16.F32.PACK_AB R100, R203, R204 ;  /* 0x000000cccb64723e */ /* 0x000fe800000000ff */
[----:B------:R-:W-:Y:S02]  /*181a0*/  LOP3.LUT R175, R175, R100, RZ, 0xc0, !PT ;  /* 0x00000064afaf7212 */ /* 0x000fe400078ec0ff */
[----:B------:R-:W-:Y:S04]  /*181b0*/  F2FP.F16.F32.PACK_AB R100, R187, R188 ;  /* 0x000000bcbb64723e */ /* 0x000fe800000000ff */
[----:B------:R-:W-:Y:S02]  /*181c0*/  LOP3.LUT R177, R177, R100, RZ, 0xc0, !PT ;  /* 0x00000064b1b17212 */ /* 0x000fe400078ec0ff */
[----:B------:R-:W-:Y:S01]  /*181d0*/  MOV R100, R249 ;  /* 0x000000f900647202 */ /* 0x000fe20000000f00 */
[----:B------:R-:W-:Y:S02]  /*181e0*/  IMAD.MOV.U32 R249, RZ, RZ, R242 ;  /* 0x000000fffff97224 */ /* 0x000fe400078e00f2 */
[----:B------:R-:W-:Y:S02]  /*181f0*/  IMAD.MOV.U32 R242, RZ, RZ, R151 ;  /* 0x000000fffff27224 */ /* 0x000fe400078e0097 */
[----:B---3--:R-:W-:Y:S01]  /*18200*/  FFMA.FTZ R168, R3, R131, R168 ;  /* 0x0000008303a87223 */ /* 0x008fe200000100a8 */
[----:B------:R-:W-:Y:S04]  /*18210*/  F2FP.F16.F32.PACK_AB R3, R205, R206 ;  /* 0x000000cecd03723e */ /* 0x000fe800000000ff */
[----:B------:R-:W-:Y:S02]  /*18220*/  LOP3.LUT R174, R174, R3, RZ, 0xc0, !PT ;  /* 0x00000003aeae7212 */ /* 0x000fe400078ec0ff */
[----:B------:R-:W-:Y:S04]  /*18230*/  F2FP.F16.F32.PACK_AB R3, R189, R190 ;  /* 0x000000bebd03723e */ /* 0x000fe800000000ff */
[----:B------:R-:W-:Y:S01]  /*18240*/  LOP3.LUT R176, R176, R3, RZ, 0xc0, !PT ;  /* 0x00000003b0b07212 */ /* 0x000fe200078ec0ff */
[-C--:B-1----:R-:W-:Y:S01]  /*18250*/  HMMA.16816.F32 R112, R172, R124.reuse, R4 ;  /* 0x0000007cac70723c */ /* 0x082fe20000001804 */
[----:B------:R-:W2:Y:S04]  /*18260*/  LDL.LU R3, [R1+0x64] ;  /* 0x0000640001037983 */ /* 0x000ea80000300800 */
[----:B------:R-:W3:Y:S01]  /*18270*/  LDL.LU R250, [R1+0x60] ;  /* 0x0000600001fa7983 */ /* 0x000ee20000300800 */
[C---:B------:R-:W-:Y:S03]  /*18280*/  HMMA.16816.F32 R108, R176.reuse, R124, R8 ;  /* 0x0000007cb06c723c */ /* 0x040fe60000001808 */
[----:B------:R-:W1:Y:S03]  /*18290*/  LDSM.16.MT88.4 R4, [R222+0xbc00] ;  /* 0x00bc0000de04783b */ /* 0x000e660000004200 */
[-C--:B------:R-:W-:Y:S05]  /*182a0*/  HMMA.16816.F32 R116, R176, R126.reuse, R12 ;  /* 0x0000007eb074723c */ /* 0x080fea000000180c */
[----:B------:R-:W-:Y:S01]  /*182b0*/  FADD.FTZ R9, R246, R156 ;  /* 0x0000009cf6097221 */ /* 0x000fe20000010000 */
[C---:B------:R-:W-:Y:S05]  /*182c0*/  HMMA.16816.F32 R120, R172.reuse, R126, R16 ;  /* 0x0000007eac78723c */ /* 0x040fea0000001810 */
[----:B------:R-:W-:Y:S01]  /*182d0*/  IMAD.MOV.U32 R246, RZ, RZ, R242 ;  /* 0x000000fffff67224 */ /* 0x000fe200078e00f2 */
[-C--:B------:R-:W-:Y:S05]  /*182e0*/  HMMA.16816.F32 R124, R172, R136.reuse, R20 ;  /* 0x00000088ac7c723c */ /* 0x080fea0000001814 */
[----:B------:R-:W-:Y:S01]  /*182f0*/  IMAD.MOV.U32 R242, RZ, RZ, R215 ;  /* 0x000000fffff27224 */ /* 0x000fe200078e00d7 */
[C---:B------:R-:W-:Y:S05]  /*18300*/  HMMA.16816.F32 R128, R176.reuse, R136, R24 ;  /* 0x00000088b080723c */ /* 0x040fea0000001818 */
[----:B------:R-:W-:Y:S01]  /*18310*/  IMAD.MOV.U32 R215, RZ, RZ, R157 ;  /* 0x000000ffffd77224 */ /* 0x000fe200078e009d */
[-C--:B------:R-:W-:Y:S05]  /*18320*/  HMMA.16816.F32 R132, R176, R138.reuse, R28 ;  /* 0x0000008ab084723c */ /* 0x080fea000000181c */
[----:B------:R-:W-:Y:S01]  /*18330*/  FADD.FTZ R9, R169, R9 ;  /* 0x00000009a9097221 */ /* 0x000fe20000010000 */
[C---:B------:R-:W-:Y:S06]  /*18340*/  HMMA.16816.F32 R136, R172.reuse, R138, R32 ;  /* 0x0000008aac88723c */ /* 0x040fec0000001820 */
[-C--:B------:R-:W-:Y:S06]  /*18350*/  HMMA.16816.F32 R140, R172, R152.reuse, R36 ;  /* 0x00000098ac8c723c */ /* 0x080fec0000001824 */
[C---:B------:R-:W-:Y:S06]  /*18360*/  HMMA.16816.F32 R144, R176.reuse, R152, R40 ;  /* 0x00000098b090723c */ /* 0x040fec0000001828 */
[-C--:B------:R-:W-:Y:S06]  /*18370*/  HMMA.16816.F32 R148, R176, R154.reuse, R44 ;  /* 0x0000009ab094723c */ /* 0x080fec000000182c */
[C---:B------:R-:W-:Y:S06]  /*18380*/  HMMA.16816.F32 R152, R172.reuse, R154, R48 ;  /* 0x0000009aac98723c */ /* 0x040fec0000001830 */
[-C--:B------:R-:W-:Y:S05]  /*18390*/  HMMA.16816.F32 R160, R172, R164.reuse, R52 ;  /* 0x000000a4aca0723c */ /* 0x080fea0000001834 */
[----:B--2---:R-:W-:Y:S01]  /*183a0*/  FFMA.FTZ R3, R2, R3, R105 ;  /* 0x0000000302037223 */ /* 0x004fe20000010069 */
[----:B------:R-:W-:Y:S02]  /*183b0*/  IMAD.MOV.U32 R105, RZ, RZ, R102 ;  /* 0x000000ffff697224 */ /* 0x000fe400078e0066 */
[----:B---3--:R-:W-:Y:S03]  /*183c0*/  FFMA.FTZ R2, R0, R250, R251 ;  /* 0x000000fa00027223 */ /* 0x008fe600000100fb */
[----:B------:R-:W-:Y:S01]  /*183d0*/  MOV R251, R248 ;  /* 0x000000f800fb7202 */ /* 0x000fe20000000f00 */
[----:B------:R-:W-:Y:S02]  /*183e0*/  IMAD.MOV.U32 R250, RZ, RZ, R244 ;  /* 0x000000fffffa7224 */ /* 0x000fe400078e00f4 */
[----:B------:R-:W-:Y:S01]  /*183f0*/  FADD.FTZ R0, R100, R168 ;  /* 0x000000a864007221 */ /* 0x000fe20000010000 */
[----:B------:R-:W-:Y:S01]  /*18400*/  IMAD.MOV.U32 R248, RZ, RZ, R252 ;  /* 0x000000fffff87224 */ /* 0x000fe200078e00fc */
        /* <DEDUP_REMOVED lines=37> */
[----:B------:R-:W-:Y:S05]  /*18660*/  HMMA.16816.F32 R96, R172, R6, R96 ;  /* 0x00000006ac60723c */ /* 0x000fea0000001860 */
[----:B------:R-:W-:Y:S01]  /*18670*/  FADD.FTZ R3, R219, R3 ;  /* 0x00000003db037221 */ /* 0x000fe20000010000 */
[----:B------:R-:W-:Y:S01]  /*18680*/  FADD.FTZ R9, R238, R9 ;  /* 0x00000009ee097221 */ /* 0x000fe20000010000 */
[----:B------:R-:W-:Y:S04]  /*18690*/  IMAD.MOV.U32 R100, RZ, RZ, R103 ;  /* 0x000000ffff647224 */ /* 0x000fe800078e0067 */
[----:B------:R-:W-:Y:S04]  /*186a0*/  FADD.FTZ R0, R213, R9 ;  /* 0x00000009d5007221 */ /* 0x000fe80000010000 */
        /* <DEDUP_REMOVED lines=35> */
[----:B------:R-:W-:Y:S04]  /*188e0*/  STL [R1+0x58], R4 ;  /* 0x0000580401007387 */ /* 0x000fe80000100800 */
[----:B------:R1:W-:Y:S04]  /*188f0*/  STL [R1+0x5c], R3 ;  /* 0x00005c0301007387 */ /* 0x0003e80000100800 */
[----:B------:R2:W-:Y:S04]  /*18900*/  STL [R1+0x64], R2 ;  /* 0x0000640201007387 */ /* 0x0005e80000100800 */
[----:B------:R2:W-:Y:S01]  /*18910*/  STL [R1+0x60], R0 ;  /* 0x0000600001007387 */ /* 0x0005e20000100800 */
[----:B-1----:R-:W-:Y:S01]  /*18920*/  MOV R3, R104 ;  /* 0x0000006800037202 */ /* 0x002fe20000000f00 */
[----:B------:R-:W-:Y:S06]  /*18930*/  @P0 BRA `(.L_x_801) ;  /* 0xffffffa400f00947 */ /* 0x000fec000383ffff */
.L_x_800:
[----:B------:R-:W2:Y:S01]  /*18940*/  LDL.LU R5, [R1+0x58] ;  /* 0x0000580001057983 */ /* 0x000ea20000300800 */
[----:B------:R-:W-:-:S03]  /*18950*/  ULDC UR4, c[0x0][0x38c] ;  /* 0x0000e30000047ab9 */ /* 0x000fc60000000800 */
[----:B------:R-:W3:Y:S04]  /*18960*/  LDL.LU R4, [R1+0x5c] ;  /* 0x00005c0001047983 */ /* 0x000ee80000300800 */
[----:B------:R-:W4:Y:S04]  /*18970*/  LDL.LU R8, [R1+0x64] ;  /* 0x0000640001087983 */ /* 0x000f280000300800 */
[----:B------:R-:W5:Y:S01]  /*18980*/  LDL.LU R7, [R1+0x60] ;  /* 0x0000600001077983 */ /* 0x000f620000300800 */
[----:B------:R-:W-:Y:S01]  /*18990*/  UMOV UR5, 0x400 ;  /* 0x0000040000057882 */ /* 0x000fe20000000000 */
[----:B------:R-:W-:Y:S01]  /*189a0*/  UISETP.NE.AND UP0, UPT, UR29, -0x1, UPT ;  /* 0xffffffff1d00788c */ /* 0x000fe2000bf05270 */
[----:B------:R-:W1:Y:S02]  /*189b0*/  S2R R48, SR_TID.X ;  /* 0x0000000000307919 */ /* 0x000e640000002100 */
[----:B-1----:R-:W-:Y:S01]  /*189c0*/  SHF.R.S32.HI R44, RZ, 0x1f, R48 ;  /* 0x0000001fff2c7819 */ /* 0x002fe20000011430 */
[----:B--2---:R-:W1:Y:S04]  /*189d0*/  SHFL.BFLY PT, R2, R5, 0x2, 0x1f ;  /* 0x0c401f0005027f89 */ /* 0x004e6800000e0000 */
[----:B---3--:R-:W2:Y:S01]  /*189e0*/  SHFL.BFLY PT, R0, R4, 0x2, 0x1f ;  /* 0x0c401f0004007f89 */ /* 0x008ea200000e0000 */
[----:B-1----:R-:W-:-:S03]  /*189f0*/  FADD.FTZ R2, R2, R5 ;  /* 0x0000000502027221 */ /* 0x002fc60000010000 */
[----:B-----5:R-:W-:Y:S01]  /*18a00*/  SHFL.BFLY PT, R5, R7, 0x2, 0x1f ;  /* 0x0c401f0007057f89 */ /* 0x020fe200000e0000 */
[----:B--2---:R-:W-:-:S03]  /*18a10*/  FADD.FTZ R0, R0, R4 ;  /* 0x0000000400007221 */ /* 0x004fc60000010000 */
[----:B----4-:R-:W1:Y:S04]  /*18a20*/  SHFL.BFLY PT, R4, R8, 0x2, 0x1f ;  /* 0x0c401f0008047f89 */ /* 0x010e6800000e0000 */
[----:B------:R-:W2:Y:S04]  /*18a30*/  SHFL.BFLY PT, R3, R2, 0x1, 0x1f ;  /* 0x0c201f0002037f89 */ /* 0x000ea800000e0000 */
[----:B------:R-:W3:Y:S01]  /*18a40*/  SHFL.BFLY PT, R6, R0, 0x1, 0x1f ;  /* 0x0c201f0000067f89 */ /* 0x000ee200000e0000 */
[----:B-1----:R-:W-:Y:S01]  /*18a50*/  FADD.FTZ R4, R4, R8 ;  /* 0x0000000804047221 */ /* 0x002fe20000010000 */
[----:B--2---:R-:W-:Y:S01]  /*18a60*/  FADD.FTZ R40, R2, R3 ;  /* 0x0000000302287221 */ /* 0x004fe20000010000 */
[----:B------:R-:W-:Y:S01]  /*18a70*/  FADD.FTZ R2, R5, R7 ;  /* 0x0000000705027221 */ /* 0x000fe20000010000 */
[----:B------:R-:W-:-:S02]  /*18a80*/  MOV R3, 0x3f800000 ;  /* 0x3f80000000037802 */ /* 0x000fc40000000f00 */
[----:B------:R-:W1:Y:S01]  /*18a90*/  SHFL.BFLY PT, R5, R4, 0x1, 0x1f ;  /* 0x0c201f0004057f89 */ /* 0x000e6200000e0000 */
[----:B---3--:R-:W-:Y:S01]  /*18aa0*/  FADD.FTZ R41, R0, R6 ;  /* 0x0000000600297221 */ /* 0x008fe20000010000 */
[----:B------:R-:W-:Y:S02]  /*18ab0*/  FSETP.NE.FTZ.AND P5, PT, R40, RZ, PT ;  /* 0x000000ff2800720b */ /* 0x000fe40003fb5000 */
[----:B------:R-:W2:Y:S01]  /*18ac0*/  SHFL.BFLY PT, R6, R2, 0x1, 0x1f ;  /* 0x0c201f0002067f89 */ /* 0x000ea200000e0000 */
[----:B------:R-:W-:Y:S02]  /*18ad0*/  MOV R0, 0x3f800000 ;  /* 0x3f80000000007802 */ /* 0x000fe40000000f00 */
[----:B------:R-:W-:-:S08]  /*18ae0*/  FSETP.NE.FTZ.AND P4, PT, R41, RZ, PT ;  /* 0x000000ff2900720b */ /* 0x000fd00003f95000 */
[----:B------:R-:W3:Y:S08]  /*18af0*/  @P5 MUFU.RCP R0, R40 ;  /* 0x0000002800005308 */ /* 0x000ef00000001000 */
[----:B------:R-:W4:Y:S01]  /*18b00*/  @P4 MUFU.RCP R3, R41 ;  /* 0x0000002900034308 */ /* 0x000f220000001000 */
[----:B-1----:R-:W-:Y:S01]  /*18b10*/  FADD.FTZ R42, R4, R5 ;  /* 0x00000005042a7221 */ /* 0x002fe20000010000 */
[----:B------:R-:W-:-:S02]  /*18b20*/  LEA.HI R4, R44, R48, RZ, 0x2 ;  /* 0x000000302c047211 */ /* 0x000fc400078f10ff */
[----:B------:R-:W-:Y:S01]  /*18b30*/  LEA.HI R44, R44, R48, RZ, 0x5 ;  /* 0x000000302c2c7211 */ /* 0x000fe200078f28ff */
[----:B--2---:R-:W-:Y:S01]  /*18b40*/  FADD.FTZ R43, R2, R6 ;  /* 0x00000006022b7221 */ /* 0x004fe20000010000 */
[----:B------:R-:W-:Y:S02]  /*18b50*/  FSETP.NE.FTZ.AND P3, PT, R42, RZ, PT ;  /* 0x000000ff2a00720b */ /* 0x000fe40003f75000 */
[----:B------:R-:W-:Y:S01]  /*18b60*/  MOV R2, 0x3f800000 ;  /* 0x3f80000000027802 */ /* 0x000fe20000000f00 */
[----:B---3--:R-:W-:Y:S01]  /*18b70*/  FMUL.FTZ R0, R0, UR4 ;  /* 0x0000000400007c20 */ /* 0x008fe20008410000 */
[----:B------:R-:W-:Y:S02]  /*18b80*/  FSETP.NE.FTZ.AND P2, PT, R43, RZ, PT ;  /* 0x000000ff2b00720b */ /* 0x000fe40003f55000 */
[----:B------:R-:W-:Y:S01]  /*18b90*/  SHF.R.S32.HI R39, RZ, 0x5, R44 ;  /* 0x00000005ff277819 */ /* 0x000fe2000001142c */
        /* <DEDUP_REMOVED lines=25> */
[----:B------:R-:W-:Y:S01]  /*18d30*/  MOV R0, 0x3f800000 ;  /* 0x3f80000000007802 */ /* 0x000fe20000000f00 */
[----:B----4-:R-:W-:Y:S01]  /*18d40*/  FMUL.FTZ R3, R3, UR4 ;  /* 0x0000000403037c20 */ /* 0x010fe20008410000 */
[----:B-1----:R-:W-:Y:S01]  /*18d50*/  FMUL.FTZ R2, R2, UR4 ;  /* 0x0000000402027c20 */ /* 0x002fe20008410000 */
[----:B------:R-:W-:-:S02]  /*18d60*/  F2FP.F16.F32.PACK_AB R36, R36, R112 ;  /* 0x000000702424723e */ /* 0x000fc400000000ff */
        /* <DEDUP_REMOVED lines=53> */
[----:B------:R-:W-:-:S02]  /*190c0*/  F2FP.F16.F32.PACK_AB R35, R35, R114 ;  /* 0x000000722323723e */ /* 0x000fc400000000ff */
[----:B------:R-:W-:Y:S01]  /*190d0*/  LEA.HI R2, R2, R3, RZ, 0x3 ;  /* 0x0000000302027211 */ /* 0x000fe200078f18ff */
[C---:B------:R-:W-:Y:S01]  /*190e0*/  FMUL.FTZ R110, R0.reuse, R110 ;  /* 0x0000006e006e7220 */ /* 0x040fe20000410000 */
[C---:B------:R-:W-:Y:S01]  /*190f0*/  FMUL.FTZ R111, R0.reuse, R111 ;  /* 0x0000006f006f7220 */ /* 0x040fe20000410000 */
[----:B------:R-:W-:Y:S01]  /*19100*/  FMUL.FTZ R118, R0, R118 ;  /* 0x0000007600767220 */ /* 0x000fe20000410000 */
[----:B------:R-:W-:Y:S01]  /*19110*/  LOP3.LUT R2, R2, 0xfffffff8, RZ, 0xc0, !PT ;  /* 0xfffffff802027812 */ /* 0x000fe200078ec0ff */
[C---:B------:R-:W-:Y:S01]  /*19120*/  FMUL.FTZ R119, R0.reuse, R119 ;  /* 0x0000007700777220 */ /* 0x040fe20000410000 */
[C---:B------:R-:W-:Y:S01]  /*19130*/  FMUL.FTZ R130, R0.reuse, R130 ;  /* 0x0000008200827220 */ /* 0x040fe20000410000 */
[C---:B------:R-:W-:Y:S01]  /*19140*/  FMUL.FTZ R31, R0.reuse, R131 ;  /* 0x00000083001f7220 */ /* 0x040fe20000410000 */
        /* <DEDUP_REMOVED lines=21> */
[----:B------:R-:W-:-:S02]  /*192a0*/  LOP3.LUT R3, R4, 0xfffffffc, RZ, 0xc0, !PT ;  /* 0xfffffffc04037812 */ /* 0x000fc400078ec0ff */
[----:B------:R-:W-:Y:S02]  /*192b0*/  SHF.R.S32.HI R11, RZ, 0x1, R0 ;  /* 0x00000001ff0b7819 */ /* 0x000fe40000011400 */
[----:B------:R-:W-:Y:S02]  /*192c0*/  LOP3.LUT R4, R0, 0x3fffffe, RZ, 0xc0, !PT ;  /* 0x03fffffe00047812 */ /* 0x000fe400078ec0ff */
[----:B------:R-:W-:Y:S02]  /*192d0*/  IADD3 R0, -R3, R48, RZ ;  /* 0x0000003003007210 */ /* 0x000fe40007ffe1ff */
[----:B------:R-:W-:Y:S02]  /*192e0*/  SHF.L.U32 R3, R11, 0x6, RZ ;  /* 0x000000060b037819 */ /* 0x000fe400000006ff */
[----:B------:R-:W-:Y:S02]  /*192f0*/  IADD3 R2, R2, -R4, RZ ;  /* 0x8000000402027210 */ /* 0x000fe40007ffe0ff */
[----:B------:R-:W-:-:S02]  /*19300*/  LEA R0, R39, R0, 0x8 ;  /* 0x0000000027007211 */ /* 0x000fc400078e40ff */
[----:B------:R-:W-:Y:S02]  /*19310*/  LOP3.LUT R4, R3, 0xc0, RZ, 0xc0, !PT ;  /* 0x000000c003047812 */ /* 0x000fe400078ec0ff */
[----:B------:R-:W-:Y:S02]  /*19320*/  LOP3.LUT R3, R11, 0x1, RZ, 0xc0, !PT ;  /* 0x000000010b037812 */ /* 0x000fe400078ec0ff */
[----:B------:R-:W-:Y:S02]  /*19330*/  LEA R0, R2, R0, 0x4 ;  /* 0x0000000002007211 */ /* 0x000fe400078e20ff */
[----:B------:R-:W-:Y:S02]  /*19340*/  LEA.HI R2, R4, R4, RZ, 0x1d ;  /* 0x0000000404027211 */ /* 0x000fe400078fe8ff */
[----:B------:R-:W-:Y:S02]  /*19350*/  ISETP.NE.U32.AND P1, PT, R3, 0x1, PT ;  /* 0x000000010300780c */ /* 0x000fe40003f25070 */
[----:B------:R-:W-:-:S02]  /*19360*/  LEA R0, R0, R2, 0x1 ;  /* 0x0000000200007211 */ /* 0x000fc400078e08ff */
[----:B------:R-:W-:Y:S02]  /*19370*/  LOP3.LUT P0, RZ, R11, 0x2, RZ, 0xc0, !PT ;  /* 0x000000020bff7812 */ /* 0x000fe4000780c0ff */
[----:B------:R-:W-:Y:S01]  /*19380*/  LEA R0, R0, UR4, 0x1 ;  /* 0x0000000400007c11 */ /* 0x000fe2000f8e08ff */
[----:B------:R-:W-:Y:S01]  /*19390*/  @UP0 ULDC.64 UR4, c[0x0][0x298] ;  /* 0x0000a60000040ab9 */ /* 0x000fe20000000a00 */
[----:B------:R-:W-:Y:S01]  /*193a0*/  MOV R3, 0x20 ;  /* 0x0000002000037802 */ /* 0x000fe20000000f00 */
[----:B------:R-:W-:Y:S01]  /*193b0*/  @UP0 UIMAD.WIDE.U32 UR8, UR29, UR4, URZ ;  /* 0x000000041d0802a5 */ /* 0x000fe2000f8e003f */
[----:B------:R-:W-:Y:S01]  /*193c0*/  IADD3 R2, R0, -0x10, RZ ;  /* 0xfffffff000027810 */ /* 0x000fe20007ffe0ff */
[----:B------:R-:W-:Y:S01]  /*193d0*/  STS [R0], R36 ;  /* 0x0000002400007388 */ /* 0x000fe20000000800 */
[----:B------:R-:W-:Y:S01]  /*193e0*/  SEL R3, R3, 0xffffffe0, !P0 ;  /* 0xffffffe003037807 */ /* 0x000fe20004000000 */
[----:B------:R-:W-:Y:S01]  /*193f0*/  @UP0 UIMAD UR6, UR29, UR5, UR9 ;  /* 0x000000051d0602a4 */ /* 0x000fe2000f8e0209 */
[----:B------:R-:W-:Y:S01]  /*19400*/  F2FP.F16.F32.PACK_AB R17, R17, R120 ;  /* 0x000000781111723e */ /* 0x000fe200000000ff */
[----:B------:R-:W-:Y:S01]  /*19410*/  STS [R0+0x200], R35 ;  /* 0x0002002300007388 */ /* 0x000fe20000000800 */
[----:B------:R-:W-:-:S02]  /*19420*/  F2FP.F16.F32.PACK_AB R16, R16, R122 ;  /* 0x0000007a1010723e */ /* 0x000fc400000000ff */
[----:B------:R-:W-:Y:S02]  /*19430*/  @P1 IADD3 R2, R0, 0x10, RZ ;  /* 0x0000001000021810 */ /* 0x000fe40007ffe0ff */
[----:B------:R-:W-:Y:S02]  /*19440*/  F2FP.F16.F32.PACK_AB R38, R38, R108 ;  /* 0x0000006c2626723e */ /* 0x000fe400000000ff */
[----:B------:R-:W-:Y:S01]  /*19450*/  F2FP.F16.F32.PACK_AB R110, R111, R110 ;  /* 0x0000006e6f6e723e */ /* 0x000fe200000000ff */
[----:B------:R1:W-:Y:S01]  /*19460*/  STS [R2], R17 ;  /* 0x0000001102007388 */ /* 0x0003e20000000800 */
[----:B------:R-:W-:Y:S02]  /*19470*/  F2FP.F16.F32.PACK_AB R37, R37, R116 ;  /* 0x000000742525723e */ /* 0x000fe400000000ff */
[----:B------:R-:W-:Y:S01]  /*19480*/  F2FP.F16.F32.PACK_AB R119, R119, R118 ;  /* 0x000000767777723e */ /* 0x000fe200000000ff */
[----:B------:R2:W-:Y:S01]  /*19490*/  STS [R2+0x200], R16 ;  /* 0x0002001002007388 */ /* 0x0005e20000000800 */
[----:B------:R-:W-:-:S02]  /*194a0*/  F2FP.F16.F32.PACK_AB R34, R34, R124 ;  /* 0x0000007c2222723e */ /* 0x000fc400000000ff */
[----:B------:R-:W-:Y:S01]  /*194b0*/  F2FP.F16.F32.PACK_AB R33, R33, R126 ;  /* 0x0000007e2121723e */ /* 0x000fe200000000ff */
[----:B------:R-:W-:Y:S01]  /*194c0*/  STS [R0+0x1000], R38 ;  /* 0x0010002600007388 */ /* 0x000fe20000000800 */
[----:B------:R-:W-:Y:S02]  /*194d0*/  IADD3 R4, R0, R3, RZ ;  /* 0x0000000300047210 */ /* 0x000fe40007ffe0ff */
[----:B------:R-:W-:Y:S01]  /*194e0*/  F2FP.F16.F32.PACK_AB R30, R30, R136 ;  /* 0x000000881e1e723e */ /* 0x000fe200000000ff */
[----:B------:R-:W-:Y:S01]  /*194f0*/  STS [R0+0x1200], R110 ;  /* 0x0012006e00007388 */ /* 0x000fe20000000800 */
[----:B------:R-:W-:Y:S02]  /*19500*/  F2FP.F16.F32.PACK_AB R29, R29, R138 ;  /* 0x0000008a1d1d723e */ /* 0x000fe400000000ff */
[----:B------:R-:W-:Y:S01]  /*19510*/  IADD3 R3, R3, R2, RZ ;  /* 0x0000000203037210 */ /* 0x000fe20007ffe0ff */
[----:B------:R-:W-:Y:S01]  /*19520*/  STS [R2+0x1000], R37 ;  /* 0x0010002502007388 */ /* 0x000fe20000000800 */
[----:B------:R-:W-:-:S02]  /*19530*/  F2FP.F16.F32.PACK_AB R32, R32, R128 ;  /* 0x000000802020723e */ /* 0x000fc400000000ff */
[----:B------:R-:W-:Y:S01]  /*19540*/  F2FP.F16.F32.PACK_AB R31, R31, R130 ;  /* 0x000000821f1f723e */ /* 0x000fe200000000ff */
[----:B------:R-:W-:Y:S01]  /*19550*/  STS [R2+0x1200], R119 ;  /* 0x0012007702007388 */ /* 0x000fe20000000800 */
[----:B------:R-:W-:Y:S02]  /*19560*/  F2FP.F16.F32.PACK_AB R28, R28, R132 ;  /* 0x000000841c1c723e */ /* 0x000fe400000000ff */
[----:B------:R-:W-:Y:S01]  /*19570*/  F2FP.F16.F32.PACK_AB R27, R27, R134 ;  /* 0x000000861b1b723e */ /* 0x000fe200000000ff */
[----:B------:R-:W-:Y:S01]  /*19580*/  STS [R4], R34 ;  /* 0x0000002204007388 */ /* 0x000fe20000000800 */
[----:B------:R-:W-:Y:S02]  /*19590*/  F2FP.F16.F32.PACK_AB R26, R26, R140 ;  /* 0x0000008c1a1a723e */ /* 0x000fe400000000ff */
[----:B------:R-:W-:Y:S01]  /*195a0*/  F2FP.F16.F32.PACK_AB R25, R25, R142 ;  /* 0x0000008e1919723e */ /* 0x000fe200000000ff */
[----:B------:R-:W-:Y:S01]  /*195b0*/  STS [R4+0x200], R33 ;  /* 0x0002002104007388 */ /* 0x000fe20000000800 */
[----:B------:R-:W-:-:S02]  /*195c0*/  F2FP.F16.F32.PACK_AB R22, R22, R152 ;  /* 0x000000981616723e */ /* 0x000fc400000000ff */
[----:B------:R-:W-:Y:S01]  /*195d0*/  F2FP.F16.F32.PACK_AB R21, R21, R154 ;  /* 0x0000009a1515723e */ /* 0x000fe200000000ff */
[----:B------:R-:W-:Y:S01]  /*195e0*/  STS [R3], R30 ;  /* 0x0000001e03007388 */ /* 0x000fe20000000800 */
[----:B------:R-:W-:Y:S02]  /*195f0*/  F2FP.F16.F32.PACK_AB R24, R24, R144 ;  /* 0x000000901818723e */ /* 0x000fe400000000ff */
[----:B------:R-:W-:Y:S01]  /*19600*/  F2FP.F16.F32.PACK_AB R23, R23, R146 ;  /* 0x000000921717723e */ /* 0x000fe200000000ff */
[----:B------:R-:W-:Y:S01]  /*19610*/  STS [R3+0x200], R29 ;  /* 0x0002001d03007388 */ /* 0x000fe20000000800 */
[----:B------:R-:W-:Y:S02]  /*19620*/  F2FP.F16.F32.PACK_AB R20, R20, R148 ;  /* 0x000000941414723e */ /* 0x000fe400000000ff */
[----:B------:R-:W-:Y:S01]  /*19630*/  PLOP3.LUT P0, PT, PT, PT, UP0, 0x80, 0x0 ;  /* 0x000000000000781c */ /* 0x000fe20003f0f008 */
        /* <DEDUP_REMOVED lines=20> */
[----:B-1----:R-:W-:Y:S01]  /*19780*/  F2FP.F16.F32.PACK_AB R17, R93, R92 ;  /* 0x0000005c5d11723e */ /* 0x002fe200000000ff */
[----:B------:R-:W-:Y:S01]  /*19790*/  STS [R2+0x2200], R21 ;  /* 0x0022001502007388 */ /* 0x000fe20000000800 */
[----:B--2---:R-:W-:-:S03]  /*197a0*/  F2FP.F16.F32.PACK_AB R16, R95, R94 ;  /* 0x0000005e5f10723e */ /* 0x004fc600000000ff */
[----:B------:R-:W-:Y:S04]  /*197b0*/  STS [R0+0x3000], R24 ;  /* 0x0030001800007388 */ /* 0x000fe80000000800 */
[----:B------:R-:W-:Y:S04]  /*197c0*/  STS [R0+0x3200], R23 ;  /* 0x0032001700007388 */ /* 0x000fe80000000800 */
[----:B------:R1:W-:Y:S04]  /*197d0*/  STS [R2+0x3000], R20 ;  /* 0x0030001402007388 */ /* 0x0003e80000000800 */
[----:B------:R2:W-:Y:S04]  /*197e0*/  STS [R2+0x3200], R15 ;  /* 0x0032000f02007388 */ /* 0x0005e80000000800 */
[----:B------:R3:W-:Y:S04]  /*197f0*/  STS [R4+0x2000], R14 ;  /* 0x0020000e04007388 */ /* 0x0007e80000000800 */
[----:B------:R4:W-:Y:S04]  /*19800*/  STS [R4+0x2200], R13 ;  /* 0x0022000d04007388 */ /* 0x0009e80000000800 */
[----:B------:R5:W-:Y:S04]  /*19810*/  STS [R3+0x2000], R9 ;  /* 0x0020000903007388 */ /* 0x000be80000000800 */
[----:B------:R5:W-:Y:S04]  /*19820*/  STS [R3+0x2200], R8 ;  /* 0x0022000803007388 */ /* 0x000be80000000800 */
[----:B------:R5:W-:Y:S01]  /*19830*/  STS [R4+0x3000], R12 ;  /* 0x0030000c04007388 */ /* 0x000be20000000800 */
[----:B-1----:R-:W1:Y:S01]  /*19840*/  S2R R20, SR_TID.X ;  /* 0x0000000000147919 */ /* 0x002e620000002100 */
[----:B--2---:R-:W-:-:S02]  /*19850*/  F2FP.F16.F32.PACK_AB R15, R75, R74 ;  /* 0x0000004a4b0f723e */ /* 0x004fc400000000ff */
[----:B------:R2:W-:Y:S01]  /*19860*/  STS [R4+0x3200], R10 ;  /* 0x0032000a04007388 */ /* 0x0005e20000000800 */
[----:B---3--:R-:W-:-:S03]  /*19870*/  F2FP.F16.F32.PACK_AB R14, R81, R80 ;  /* 0x00000050510e723e */ /* 0x008fc600000000ff */
[----:B------:R3:W-:Y:S01]  /*19880*/  STS [R3+0x3000], R7 ;  /* 0x0030000703007388 */ /* 0x0007e20000000800 */
[----:B----4-:R-:W-:-:S03]  /*19890*/  F2FP.F16.F32.PACK_AB R13, R83, R82 ;  /* 0x00000052530d723e */ /* 0x010fc600000000ff */
[----:B------:R4:W-:Y:S01]  /*198a0*/  STS [R3+0x3200], R6 ;  /* 0x0032000603007388 */ /* 0x0009e20000000800 */
[----:B-----5:R-:W-:-:S03]  /*198b0*/  F2FP.F16.F32.PACK_AB R9, R87, R86 ;  /* 0x000000565709723e */ /* 0x020fc600000000ff */
[----:B------:R5:W-:Y:S01]  /*198c0*/  STS [R0+0x4000], R5 ;  /* 0x0040000500007388 */ /* 0x000be20000000800 */
[----:B------:R-:W-:Y:S02]  /*198d0*/  F2FP.F16.F32.PACK_AB R8, R89, R88 ;  /* 0x000000585908723e */ /* 0x000fe400000000ff */
[----:B------:R-:W-:Y:S02]  /*198e0*/  F2FP.F16.F32.PACK_AB R12, R77, R76 ;  /* 0x0000004c4d0c723e */ /* 0x000fe400000000ff */
[----:B--2---:R-:W-:Y:S02]  /*198f0*/  F2FP.F16.F32.PACK_AB R10, R85, R84 ;  /* 0x00000054550a723e */ /* 0x004fe400000000ff */
[----:B---3--:R-:W-:Y:S02]  /*19900*/  F2FP.F16.F32.PACK_AB R7, R91, R90 ;  /* 0x0000005a5b07723e */ /* 0x008fe400000000ff */
[----:B----4-:R-:W-:Y:S02]  /*19910*/  F2FP.F16.F32.PACK_AB R6, R97, R96 ;  /* 0x000000606106723e */ /* 0x010fe400000000ff */
[----:B-----5:R-:W-:Y:S01]  /*19920*/  F2FP.F16.F32.PACK_AB R5, R99, R98 ;  /* 0x000000626305723e */ /* 0x020fe200000000ff */
[----:B-1----:R-:W-:Y:S06]  /*19930*/  @P0 BRA `(.L_x_804) ;  /* 0x00000000001c0947 */ /* 0x002fec0003800000 */
[----:B------:R-:W1:Y:S01]  /*19940*/  S2UR UR7, SR_CTAID.Y ;  /* 0x00000000000779c3 */ /* 0x000e620000002600 */
[----:B------:R-:W-:Y:S01]  /*19950*/  ULDC.64 UR4, c[0x0][0x290] ;  /* 0x0000a40000047ab9 */ /* 0x000fe20000000a00 */
[----:B-1----:R-:W-:Y:S02]  /*19960*/  USHF.R.S32.HI UR6, URZ, 0x1f, UR7 ;  /* 0x0000001f3f067899 */ /* 0x002fe40008011407 */
[----:B------:R-:W-:Y:S02]  /*19970*/  UIMAD.WIDE.U32 UR8, UR7, UR4, URZ ;  /* 0x00000004070872a5 */ /* 0x000fe4000f8e003f */
[----:B------:R-:W-:-:S04]  /*19980*/  UIMAD UR6, UR6, UR4, URZ ;  /* 0x00000004060672a4 */ /* 0x000fc8000f8e023f */
[----:B------:R-:W-:-:S04]  /*19990*/  UIMAD UR6, UR7, UR5, UR6 ;  /* 0x00000005070672a4 */ /* 0x000fc8000f8e0206 */
[----:B------:R-:W-:-:S12]  /*199a0*/  UIADD3 UR6, UR9, UR6, URZ ;  /* 0x0000000609067290 */ /* 0x000fd8000fffe03f */
.L_x_804:
[----:B------:R-:W-:Y:S01]  /*199b0*/  ULDC.U8 UR4, c[0x0][0x3d9] ;  /* 0x0000f64000047ab9 */ /* 0x000fe20000000000 */
[----:B------:R-:W-:Y:S01]  /*199c0*/  STS [R0+0x4200], R19 ;  /* 0x0042001300007388 */ /* 0x000fe20000000800 */
[----:B------:R-:W-:Y:S01]  /*199d0*/  ISETP.NE.AND P1, PT, RZ, UR4, PT ;  /* 0x00000004ff007c0c */ /* 0x000fe2000bf25270 */
[----:B------:R-:W-:Y:S02]  /*199e0*/  ULDC.U8 UR7, c[0x0][0x3d8] ;  /* 0x0000f60000077ab9 */ /* 0x000fe40000000000 */
[----:B------:R1:W-:Y:S01]  /*199f0*/  STS [R2+0x4000], R14 ;  /* 0x0040000e02007388 */ /* 0x0003e20000000800 */
[----:B------:R-:W-:-:S03]  /*19a00*/  ISETP.NE.AND P0, PT, RZ, UR7, PT ;  /* 0x00000007ff007c0c */ /* 0x000fc6000bf05270 */
[----:B------:R2:W-:Y:S01]  /*19a10*/  STS [R2+0x4200], R13 ;  /* 0x0042000d02007388 */ /* 0x0005e20000000800 */
[----:B------:R-:W-:-:S03]  /*19a20*/  ISETP.EQ.AND P0, PT, RZ, UR4, P0 ;  /* 0x00000004ff007c0c */ /* 0x000fc60008702270 */
[----:B------:R3:W-:Y:S04]  /*19a30*/  STS [R0+0x5000], R18 ;  /* 0x0050001200007388 */ /* 0x0007e80000000800 */
[----:B------:R-:W-:Y:S04]  /*19a40*/  STS [R0+0x5200], R15 ;  /* 0x0052000f00007388 */ /* 0x000fe80000000800 */
[----:B------:R-:W-:Y:S02]  /*19a50*/  STS [R2+0x5000], R12 ;  /* 0x0050000c02007388 */ /* 0x000fe40000000800 */
[----:B------:R-:W-:-:S02]  /*19a60*/  @!P0 PLOP3.LUT P6, PT, PT, PT, PT, 0x8, 0x0 ;  /* 0x000000000000881c */ /* 0x000fc40003fce170 */
[----:B------:R-:W-:Y:S04]  /*19a70*/  STS [R2+0x5200], R11 ;  /* 0x0052000b02007388 */ /* 0x000fe80000000800 */
[----:B------:R-:W-:Y:S01]  /*19a80*/  STS [R4+0x4000], R10 ;  /* 0x0040000a04007388 */ /* 0x000fe20000000800 */
[----:B-1----:R-:W1:Y:S03]  /*19a90*/  @P4 LDC R14, c[0x0][0x2e8] ;  /* 0x0000ba00ff0e4b82 */ /* 0x002e660000000800 */
[----:B------:R4:W-:Y:S04]  /*19aa0*/  STS [R4+0x4200], R9 ;  /* 0x0042000904007388 */ /* 0x0009e80000000800 */
[----:B------:R5:W-:Y:S01]  /*19ab0*/  STS [R3+0x4000], R6 ;  /* 0x0040000603007388 */ /* 0x000be20000000800 */
[----:B--2---:R-:W2:Y:S03]  /*19ac0*/  @P5 LDC R13, c[0x0][0x2e8] ;  /* 0x0000ba00ff0d5b82 */ /* 0x004ea60000000800 */
[----:B------:R-:W-:Y:S04]  /*19ad0*/  STS [R3+0x4200], R5 ;  /* 0x0042000503007388 */ /* 0x000fe80000000800 */
[----:B------:R1:W-:Y:S04]  /*19ae0*/  STS [R4+0x5000], R8 ;  /* 0x0050000804007388 */ /* 0x0003e80000000800 */
[----:B------:R1:W-:Y:S01]  /*19af0*/  STS [R4+0x5200], R7 ;  /* 0x0052000704007388 */ /* 0x0003e20000000800 */
[----:B---3--:R-:W3:Y:S01]  /*19b00*/  S2R R18, SR_CTAID.Y ;  /* 0x0000000000127919 */ /* 0x008ee20000002600 */
[----:B------:R-:W2:Y:S01]  /*19b10*/  S2R R26, SR_CTAID.Z ;  /* 0x00000000001a7919 */ /* 0x000ea20000002700 */
[----:B----4-:R-:W4:Y:S01]  /*19b20*/  @P1 LDC R9, c[0x0][0x2c0] ;  /* 0x0000b000ff091b82 */ /* 0x010f220000000800 */
[----:B------:R-:W2:Y:S01]  /*19b30*/  S2R R19, SR_CTAID.X ;  /* 0x0000000000137919 */ /* 0x000ea20000002500 */
[----:B-----5:R2:W2:Y:S01]  /*19b40*/  @P5 MUFU.LG2 R6, R40 ;  /* 0x0000002800065308 */ /* 0x0204a20000000c00 */
[----:B------:R-:W-:Y:S04]  /*19b50*/  STS [R3+0x5000], R17 ;  /* 0x0050001103007388 */ /* 0x000fe80000000800 */
[----:B------:R5:W-:Y:S03]  /*19b60*/  STS [R3+0x5200], R16 ;  /* 0x0052001003007388 */ /* 0x000be60000000800 */
[----:B-1----:R1:W1:Y:S01]  /*19b70*/  @P4 MUFU.LG2 R8, R41 ;  /* 0x0000002900084308 */ /* 0x0022620000000c00 */
[----:B------:R-:W3:Y:S01]  /*19b80*/  @P1 LDC.64 R4, c[0x0][0x2c0] ;  /* 0x0000b000ff041b82 */ /* 0x000ee20000000a00 */
[----:B------:R-:W-:-:S04]  /*19b90*/  SHF.R.S32.HI R7, RZ, 0x1f, R20 ;  /* 0x0000001fff077819 */ /* 0x000fc80000011414 */
[----:B------:R-:W-:-:S04]  /*19ba0*/  LEA.HI R7, R7, R20, RZ, 0x2 ;  /* 0x0000001407077211 */ /* 0x000fc800078f10ff */
[----:B------:R-:W-:Y:S02]  /*19bb0*/  LOP3.LUT R10, R7, 0xfffffffc, RZ, 0xc0, !PT ;  /* 0xfffffffc070a7812 */ /* 0x000fe400078ec0ff */
[----:B-----5:R-:W-:Y:S01]  /*19bc0*/  @!P0 CS2R R2, SRZ ;  /* 0x0000000000028805 */ /* 0x020fe2000001ff00 */
[----:B---3--:R-:W-:Y:S01]  /*19bd0*/  @P1 IMAD R0, R5, R4, RZ ;  /* 0x0000000405001224 */ /* 0x008fe200078e02ff */
[----:B------:R-:W-:Y:S01]  /*19be0*/  LOP3.LUT R5, R44, 0xffffffe0, RZ, 0xc0, !PT ;  /* 0xffffffe02c057812 */ /* 0x000fe200078ec0ff */
[----:B------:R-:W-:Y:S01]  /*19bf0*/  @P1 IMAD.MOV.U32 R4, RZ, RZ, 0x1 ;  /* 0x00000001ff041424 */ /* 0x000fe200078e00ff */
[----:B-12-4-:R-:W-:Y:S06]  /*19c00*/  @!P0 BRA `(.L_x_805) ;  /* 0x00000000001c8947 */ /* 0x016fec0003800000 */
[----:B------:R-:W1:Y:S01]  /*19c10*/  S2UR UR5, SR_CTAID.Y ;  /* 0x00000000000579c3 */ /* 0x000e620000002600 */
[----:B------:R-:W-:Y:S01]  /*19c20*/  ULDC UR4, c[0x0][0x2c4] ;  /* 0x0000b10000047ab9 */ /* 0x000fe20000000800 */
[----:B------:R-:W-:Y:S01]  /*19c30*/  PLOP3.LUT P6, PT, PT, PT, PT, 0x80, 0x0 ;  /* 0x000000000000781c */ /* 0x000fe20003fcf070 */
[----:B-1----:R-:W-:-:S04]  /*19c40*/  @!UP0 UIMAD UR29, UR5, UR4, URZ ;  /* 0x00000004051d82a4 */ /* 0x002fc8000f8e023f */
[----:B------:R-:W-:Y:S02]  /*19c50*/  USHF.R.S32.HI UR4, URZ, 0x1f, UR29 ;  /* 0x0000001f3f047899 */ /* 0x000fe4000801141d */
[----:B------:R-:W-:-:S04]  /*19c60*/  IMAD.U32 R2, RZ, RZ, UR29 ;  /* 0x0000001dff027e24 */ /* 0x000fc8000f8e00ff */
[----:B------:R-:W-:Y:S02]  /*19c70*/  MOV R3, UR4 ;  /* 0x0000000400037c02 */ /* 0x000fe40008000f00 */
.L_x_805:
[----:B------:R-:W-:Y:S05]  /*19c80*/  @P1 BRA `(.L_x_806) ;  /* 0x0000000000181947 */ /* 0x000fea0003800000 */
[----:B------:R-:W1:Y:S01]  /*19c90*/  LDC R0, c[0x0][0x2c4] ;  /* 0x0000b100ff007b82 */ /* 0x000e620000000800 */
[----:B------:R-:W-:Y:S02]  /*19ca0*/  ISETP.NE.AND P0, PT, RZ, UR7, PT ;  /* 0x00000007ff007c0c */ /* 0x000fe4000bf05270 */
[----:B------:R-:W-:-:S05]  /*19cb0*/  MOV R9, 0x1 ;  /* 0x0000000100097802 */ /* 0x000fca0000000f00 */
[----:B------:R-:W2:Y:S08]  /*19cc0*/  LDC R4, c[0x0][0x270] ;  /* 0x00009c00ff047b82 */ /* 0x000eb00000000800 */
[----:B-1----:R-:W2:Y:S02]  /*19cd0*/  @P0 LDC R0, c[0x0][0x2e4] ;  /* 0x0000b900ff000b82 */ /* 0x002ea40000000800 */
[----:B--2---:R-:W-:-:S07]  /*19ce0*/  IMAD R4, R0, R4, RZ ;  /* 0x0000000400047224 */ /* 0x004fce00078e02ff */
.L_x_806:
[----:B------:R-:W-:Y:S01]  /*19cf0*/  BAR.SYNC.DEFER_BLOCKING 0x0 ;  /* 0x0000000000007b1d */ /* 0x000fe20000010000 */
[----:B------:R-:W-:Y:S01]  /*19d00*/  SHF.R.S32.HI R12, RZ, 0x2, R7 ;  /* 0x00000002ff0c7819 */ /* 0x000fe20000011407 */
[----:B------:R-:W-:Y:S01]  /*19d10*/  IMAD.IADD R17, R20, 0x1, -R10 ;  /* 0x0000000114117824 */ /* 0x000fe200078e0a0a */
[----:B------:R-:W-:Y:S01]  /*19d20*/  IADD3 R7, -R5, R48, RZ ;  /* 0x0000003005077210 */ /* 0x000fe20007ffe1ff */
[----:B------:R-:W-:Y:S01]  /*19d30*/  IMAD R4, R18, R4, RZ ;  /* 0x0000000412047224 */ /* 0x000fe200078e02ff */
[----:B------:R-:W-:-:S03]  /*19d40*/  IADD3 R5, R12, 0x20, RZ ;  /* 0x000000200c057810 */ /* 0x000fc60007ffe0ff */
[----:B------:R-:W1:Y:S01]  /*19d50*/  @P2 LDC R15, c[0x0][0x2e8] ;  /* 0x0000ba00ff0f2b82 */ /* 0x000e620000000800 */
[----:B------:R-:W2:Y:S01]  /*19d60*/  @P2 MUFU.LG2 R10, R43 ;  /* 0x0000002b000a2308 */ /* 0x000ea20000000c00 */
[----:B------:R-:W-:Y:S01]  /*19d70*/  LOP3.LUT P1, RZ, R7, 0x3, RZ, 0xc0, !PT ;  /* 0x0000000307ff7812 */ /* 0x000fe2000782c0ff */
[----:B------:R-:W-:Y:S01]  /*19d80*/  @P5 FMUL.FTZ R6, R6, 0.69314718246459960938 ;  /* 0x3f31721806065820 */ /* 0x000fe20000410000 */
[----:B------:R-:W-:Y:S01]  /*19d90*/  ISETP.GE.AND P0, PT, R5, UR12, PT ;  /* 0x0000000c05007c0c */ /* 0x000fe2000bf06270 */
[----:B------:R-:W-:Y:S01]  /*19da0*/  IMAD.MOV.U32 R24, RZ, RZ, 0x7f800000 ;  /* 0x7f800000ff187424 */ /* 0x000fe200078e00ff */
[----:B------:R-:W-:Y:S01]  /*19db0*/  SEL R5, R4, RZ, !P6 ;  /* 0x000000ff04057207 */ /* 0x000fe20007000000 */
[----:B------:R-:W-:Y:S01]  /*19dc0*/  IMAD R4, R19, R9, RZ ;  /* 0x0000000913047224 */ /* 0x000fe200078e02ff */
[----:B------:R-:W3:Y:S01]  /*19dd0*/  @P3 LDC R16, c[0x0][0x2e8] ;  /* 0x0000ba00ff103b82 */ /* 0x000ee20000000800 */
[----:B------:R-:W4:Y:S01]  /*19de0*/  @P3 MUFU.LG2 R11, R42 ;  /* 0x0000002a000b3308 */ /* 0x000f220000000c00 */
[----:B------:R-:W-:Y:S01]  /*19df0*/  @P5 FFMA.FTZ R24, R104, R13, R6 ;  /* 0x0000000d68185223 */ /* 0x000fe20000010006 */
[----:B------:R-:W-:-:S02]  /*19e00*/  VIADD R7, R12, 0x40 ;  /* 0x000000400c077836 */ /* 0x000fc40000000000 */
[----:B------:R-:W-:Y:S01]  /*19e10*/  @P4 FMUL.FTZ R8, R8, 0.69314718246459960938 ;  /* 0x3f31721808084820 */ /* 0x000fe20000410000 */
[----:B------:R-:W-:Y:S01]  /*19e20*/  IMAD R0, R26, R0, R5 ;  /* 0x000000001a007224 */ /* 0x000fe200078e0205 */
[----:B------:R-:W-:Y:S01]  /*19e30*/  MOV R25, 0x7f800000 ;  /* 0x7f80000000197802 */ /* 0x000fe20000000f00 */
[----:B------:R-:W-:Y:S02]  /*19e40*/  IMAD.SHL.U32 R6, R4, 0x80, RZ ;  /* 0x0000008004067824 */ /* 0x000fe400078e00ff */
[----:B------:R-:W-:Y:S01]  /*19e50*/  @P4 FFMA.FTZ R25, R103, R14, R8 ;  /* 0x0000000e67194223 */ /* 0x000fe20000010008 */
[----:B------:R-:W-:Y:S01]  /*19e60*/  ISETP.GE.AND P5, PT, R7, UR12, PT ;  /* 0x0000000c07007c0c */ /* 0x000fe2000bfa6270 */
[----:B------:R1:W3:Y:S01]  /*19e70*/  LDS.128 R44, [R234+0x1800] ;  /* 0x00180000ea2c7984 */ /* 0x0002e20000000c00 */
[----:B--2---:R-:W-:Y:S01]  /*19e80*/  @P2 FMUL.FTZ R4, R10, 0.69314718246459960938 ;  /* 0x3f3172180a042820 */ /* 0x004fe20000410000 */
[----:B------:R-:W-:Y:S01]  /*19e90*/  IADD3 R14, P6, P4, R6, R2, R0 ;  /* 0x00000002060e7210 */ /* 0x000fe20007cde000 */
[----:B------:R-:W-:Y:S01]  /*19ea0*/  BSSY B0, `(.L_x_807) ;  /* 0x0000036000007945 */ /* 0x000fe20003800000 */
[----:B------:R2:W2:Y:S01]  /*19eb0*/  LDS.128 R32, [R234+0x3800] ;  /* 0x00380000ea207984 */ /* 0x0004a20000000c00 */
[----:B------:R-:W-:-:S02]  /*19ec0*/  SHF.R.S32.HI R7, RZ, 0x1f, R6 ;  /* 0x0000001fff077819 */ /* 0x000fc40000011406 */
[----:B------:R-:W-:Y:S01]  /*19ed0*/  SHF.R.S32.HI R0, RZ, 0x1f, R0 ;  /* 0x0000001fff007819 */ /* 0x000fe20000011400 */
[----:B------:R2:W2:Y:S01]  /*19ee0*/  LDS.128 R28, [R234+0x5800] ;  /* 0x00580000ea1c7984 */ /* 0x0004a20000000c00 */
[----:B----4-:R-:W-:Y:S01]  /*19ef0*/  @P3 FMUL.FTZ R5, R11, 0.69314718246459960938 ;  /* 0x3f3172180b053820 */ /* 0x010fe20000410000 */
[----:B------:R-:W-:Y:S01]  /*19f00*/  MOV R22, 0x7f800000 ;  /* 0x7f80000000167802 */ /* 0x000fe20000000f00 */
[----:B-1----:R-:W-:Y:S01]  /*19f10*/  @P2 FFMA.FTZ R22, R101, R15, R4 ;  /* 0x0000000f65162223 */ /* 0x002fe20000010004 */
[----:B------:R-:W-:Y:S01]  /*19f20*/  MOV R23, 0x7f800000 ;  /* 0x7f80000000177802 */ /* 0x000fe20000000f00 */
[----:B---3--:R-:W-:Y:S01]  /*19f30*/  @P3 FFMA.FTZ R23, R102, R16, R5 ;  /* 0x0000001066173223 */ /* 0x008fe20000010005 */
[----:B------:R-:W-:Y:S02]  /*19f40*/  SHF.L.U32 R15, R17, 0x3, RZ ;  /* 0x00000003110f7819 */ /* 0x000fe400000006ff */
[----:B------:R-:W-:Y:S01]  /*19f50*/  IADD3.X R8, R7, R3, R0, P6, P4 ;  /* 0x0000000307087210 */ /* 0x000fe200037e8400 */
[----:B------:R-:W-:Y:S06]  /*19f60*/  @P1 BRA `(.L_x_808) ;  /* 0x0000000000a41947 */ /* 0x000fec0003800000 */
[----:B------:R-:W3:Y:S01]  /*19f70*/  LDL.LU R21, [R1+0x80] ;  /* 0x0000800001157983 */ /* 0x000ee20000300800 */
[----:B------:R-:W-:-:S04]  /*19f80*/  SHF.R.S32.HI R0, RZ, 0x1f, R39 ;  /* 0x0000001fff007819 */ /* 0x000fc80000011427 */
[----:B------:R-:W-:-:S04]  /*19f90*/  LEA.HI R0, R0, R39, RZ, 0x2 ;  /* 0x0000002700007211 */ /* 0x000fc800078f10ff */
[----:B------:R-:W-:-:S05]  /*19fa0*/  LOP3.LUT R0, R0, 0xffffffc, RZ, 0xc0, !PT ;  /* 0x0ffffffc00007812 */ /* 0x000fca00078ec0ff */
[----:B------:R-:W-:-:S04]  /*19fb0*/  IMAD.IADD R0, R39, 0x1, -R0 ;  /* 0x0000000127007824 */ /* 0x000fc800078e0a00 */
[----:B---3--:R-:W-:-:S04]  /*19fc0*/  IMAD R0, R0, 0x10, R21 ;  /* 0x0000001000007824 */ /* 0x008fc800078e0215 */
        /* <DEDUP_REMOVED lines=35> */
.L_x_808:
[----:B------:R-:W-:Y:S05]  /*1a200*/  BSYNC B0 ;  /* 0x0000000000007941 */ /* 0x000fea0003800000 */
.L_x_807:
[----:B---3--:R-:W-:Y:S01]  /*1a210*/  SHF.R.S32.HI R3, RZ, 0x1f, R15 ;  /* 0x0000001fff037819 */ /* 0x008fe2000001140f */
[----:B------:R-:W-:Y:S01]  /*1a220*/  IMAD.U32 R4, RZ, RZ, UR30 ;  /* 0x0000001eff047e24 */ /* 0x000fe2000f8e00ff */
[----:B------:R-:W-:Y:S01]  /*1a230*/  IADD3 R2, P2, R15, UR8, RZ ;  /* 0x000000080f027c10 */ /* 0x000fe2000ff5e0ff */
[----:B------:R-:W-:Y:S01]  /*1a240*/  ULDC.64 UR4, c[0x0][0x2a0] ;  /* 0x0000a80000047ab9 */ /* 0x000fe20000000a00 */
[----:B------:R-:W-:Y:S01]  /*1a250*/  SHF.R.S32.HI R13, RZ, 0x1f, R12 ;  /* 0x0000001fff0d7819 */ /* 0x000fe2000001140c */
[C---:B------:R-:W-:Y:S01]  /*1a260*/  VIADD R0, R12.reuse, 0x60 ;  /* 0x000000600c007836 */ /* 0x040fe20000000000 */
[----:B------:R-:W-:Y:S01]  /*1a270*/  IADD3.X R3, R3, UR6, RZ, P2, !PT ;  /* 0x0000000603037c10 */ /* 0x000fe200097fe4ff */
[----:B------:R1:W3:Y:S01]  /*1a280*/  LDS.128 R20, [R234] ;  /* 0x00000000ea147984 */ /* 0x0002e20000000c00 */
[----:B------:R-:W-:Y:S01]  /*1a290*/  ISETP.GE.AND P2, PT, R12, UR12, PT ;  /* 0x0000000c0c007c0c */ /* 0x000fe2000bf46270 */
[----:B------:R-:W-:Y:S01]  /*1a2a0*/  BSSY B0, `(.L_x_809) ;  /* 0x0000017000007945 */ /* 0x000fe20003800000 */
[----:B------:R-:W-:Y:S01]  /*1a2b0*/  SHF.R.S32.HI R5, RZ, 0x1f, R26 ;  /* 0x0000001fff057819 */ /* 0x000fe2000001141a */
[----:B------:R-:W-:Y:S01]  /*1a2c0*/  IMAD.WIDE.U32 R10, R26, UR4, R2 ;  /* 0x000000041a0a7c25 */ /* 0x000fe2000f8e0002 */
[----:B------:R1:W4:Y:S01]  /*1a2d0*/  LDS.128 R16, [R234+0x2000] ;  /* 0x00200000ea107984 */ /* 0x0003220000000c00 */
[----:B------:R-:W-:-:S02]  /*1a2e0*/  ISETP.GE.AND P1, PT, R0, UR12, PT ;  /* 0x0000000c00007c0c */ /* 0x000fc4000bf26270 */
[----:B------:R-:W-:Y:S02]  /*1a2f0*/  IMAD.WIDE R2, R4, 0x80, R12 ;  /* 0x0000008004027825 */ /* 0x000fe400078e020c */
[----:B------:R1:W1:Y:S02]  /*1a300*/  LDS.128 R12, [R234+0x4000] ;  /* 0x00400000ea0c7984 */ /* 0x0002640000000c00 */
        /* <DEDUP_REMOVED lines=13> */
[----:B---3--:R3:W-:Y:S04]  /*1a3e0*/  STG.E.128 desc[UR34][R4.64], R20 ;  /* 0x0000001404007986 */ /* 0x0087e8000c101d22 */
[----:B----4-:R3:W-:Y:S04]  /*1a3f0*/  STG.E.128 desc[UR34][R4.64+0x40], R16 ;  /* 0x0000401004007986 */ /* 0x0107e8000c101d22 */
[----:B-1----:R3:W-:Y:S02]  /*1a400*/  STG.E.128 desc[UR34][R4.64+0x80], R12 ;  /* 0x0000800c04007986 */ /* 0x0027e4000c101d22 */
.L_x_810:
[----:B------:R-:W-:Y:S05]  /*1a410*/  BSYNC B0 ;  /* 0x0000000000007941 */ /* 0x000fea0003800000 */
.L_x_809:
[----:B---3--:R3:W2:Y:S01]  /*1a420*/  LDS.128 R20, [R234+0x800] ;  /* 0x00080000ea147984 */ /* 0x0086a20000000c00 */
[----:B------:R-:W-:Y:S03]  /*1a430*/  BSSY B0, `(.L_x_811) ;  /* 0x0000013000007945 */ /* 0x000fe60003800000 */
[----:B----4-:R3:W4:Y:S04]  /*1a440*/  LDS.128 R16, [R234+0x2800] ;  /* 0x00280000ea107984 */ /* 0x0107280000000c00 */
[----:B-1----:R3:W1:Y:S01]  /*1a450*/  LDS.128 R12, [R234+0x4800] ;  /* 0x00480000ea0c7984 */ /* 0x0026620000000c00 */
        /* <DEDUP_REMOVED lines=14> */
[----:B----4-:R2:W-:Y:S04]  /*1a540*/  STG.E.128 desc[UR34][R4.64+0x40], R16 ;  /* 0x0000401004007986 */ /* 0x0105e8000c101d22 */
[----:B-1----:R2:W-:Y:S02]  /*1a550*/  STG.E.128 desc[UR34][R4.64+0x80], R12 ;  /* 0x0000800c04007986 */ /* 0x0025e4000c101d22 */
.L_x_812:
[----:B------:R-:W-:Y:S05]  /*1a560*/  BSYNC B0 ;  /* 0x0000000000007941 */ /* 0x000fea0003800000 */
.L_x_811:
        /* <DEDUP_REMOVED lines=18> */
[----:B------:R2:W-:Y:S04]  /*1a690*/  STG.E.128 desc[UR34][R4.64+0x40], R16 ;  /* 0x0000401004007986 */ /* 0x0005e8000c101d22 */
[----:B-1----:R2:W-:Y:S02]  /*1a6a0*/  STG.E.128 desc[UR34][R4.64+0x80], R12 ;  /* 0x0000800c04007986 */ /* 0x0025e4000c101d22 */
.L_x_814:
[----:B------:R-:W-:Y:S05]  /*1a6b0*/  BSYNC B0 ;  /* 0x0000000000007941 */ /* 0x000fea0003800000 */
.L_x_813:
        /* <DEDUP_REMOVED lines=17> */
.L_x_815:
        /* <DEDUP_REMOVED lines=11> */
.L_x_1223:


//--------------------- .text._ZN5flash16flash_fwd_kernelI23Flash_fwd_kernel_traitsILi96ELi128ELi64ELi4ELb0ELb0EN7cutlass6half_tE19Flash_kernel_traitsILi96ELi128ELi64ELi4ES3_EELb0ELb0ELb1ELb0ELb0ELb1ELb1ELb0EEEvNS_16Flash_fwd_paramsE --------------------------
	.section	.text._ZN5flash16flash_fwd_kernelI23Flash_fwd_kernel_traitsILi96ELi128ELi64ELi4ELb0ELb0EN7cutlass6half_tE19Flash_kernel_traitsILi96ELi128ELi64ELi4ES3_EELb0ELb0ELb1ELb0ELb0ELb1ELb1ELb0EEEvNS_16Flash_fwd_paramsE,"ax",@progbits
	.align	128
        .global         _ZN5flash16flash_fwd_kernelI23Flash_fwd_kernel_traitsILi96ELi128ELi64ELi4ELb0ELb0EN7cutlass6half_tE19Flash_kernel_traitsILi96ELi128ELi64ELi4ES3_EELb0ELb0ELb1ELb0ELb0ELb1ELb1ELb0EEEvNS_16Flash_fwd_paramsE
        .type           _ZN5flash16flash_fwd_kernelI23Flash_fwd_kernel_traitsILi96ELi128ELi64ELi4ELb0ELb0EN7cutlass6half_tE19Flash_kernel_traitsILi96ELi128ELi64ELi4ES3_EELb0ELb0ELb1ELb0ELb0ELb1ELb1ELb0EEEvNS_16Flash_fwd_paramsE,@function
        .size           _ZN5flash16flash_fwd_kernelI23Flash_fwd_kernel_traitsILi96ELi128ELi64ELi4ELb0ELb0EN7cutlass6half_tE19Flash_kernel_traitsILi96ELi128ELi64ELi4ES3_EELb0ELb0ELb1ELb0ELb0ELb1ELb1ELb0EEEvNS_16Flash_fwd_paramsE,(.L_x_1224 - _ZN5flash16flash_fwd_kernelI23Flash_fwd_kernel_traitsILi96ELi128ELi64ELi4ELb0ELb0EN7cutlass6half_tE19Flash_kernel_traitsILi96ELi128ELi64ELi4ES3_EELb0ELb0ELb1ELb0ELb0ELb1ELb1ELb0EEEvNS_16Flash_fwd_paramsE)
        .other          _ZN5flash16flash_fwd_kernelI23Flash_fwd_kernel_traitsILi96ELi128ELi64ELi4ELb0ELb0EN7cutlass6half_tE19Flash_kernel_traitsILi96ELi128ELi64ELi4ES3_EELb0ELb0ELb1ELb0ELb0ELb1ELb1ELb0EEEvNS_16Flash_fwd_paramsE,@"STO_CUDA_ENTRY STV_DEFAULT"
_ZN5flash16flash_fwd_kernelI23Flash_fwd_kernel_traitsILi96ELi128ELi64ELi4ELb0ELb0EN7cutlass6half_tE19Flash_kernel_traitsILi96ELi128ELi64ELi4ES3_EELb0ELb0ELb1ELb0ELb0ELb1ELb1ELb0EEEvNS_16Flash_fwd_paramsE:
.text._ZN5flash16flash_fwd_kernelI23Flash_fwd_kernel_traitsILi96ELi128ELi64ELi4ELb0ELb0EN7cutlass6half_tE19Flash_kernel_traitsILi96ELi128ELi64ELi4ES3_EELb0ELb0ELb1ELb0ELb0ELb1ELb1ELb0EEEvNS_16Flash_fwd_paramsE:
        /* <DEDUP_REMOVED lines=55> */
.L_x_816:
[----:B------:R-:W-:-:S05]  /*0370*/  ULDC UR5, c[0x0][0x2c8] ;  /* 0x0000b20000057ab9 */ /* 0x000fca0000000800 */
.L_x_817:
        /* <DEDUP_REMOVED lines=130> */
.L_x_820:
[----:B------:R-:W-:Y:S05]  /*0ba0*/  BSYNC B0 ;  /* 0x0000000000007941 */ /* 0x000fea0003800000 */
.L_x_819:
        /* <DEDUP_REMOVED lines=19> */
.L_x_822:
[----:B------:R-:W-:Y:S05]  /*0ce0*/  BSYNC B0 ;  /* 0x0000000000007941 */ /* 0x000fea0003800000 */
.L_x_821:
        /* <DEDUP_REMOVED lines=17> */
.L_x_824:
[----:B------:R-:W-:Y:S05]  /*0e00*/  BSYNC B0 ;  /* 0x0000000000007941 */ /* 0x000fea0003800000 */
.L_x_823:
        /* <DEDUP_REMOVED lines=17> */
.L_x_826:
[----:B------:R-:W-:Y:S05]  /*0f20*/  BSYNC B0 ;  /* 0x0000000000007941 */ /* 0x000fea0003800000 */
.L_x_825:
        /* <DEDUP_REMOVED lines=10> */
.L_x_828:
[----:B------:R-:W-:Y:S05]  /*0fd0*/  BSYNC B0 ;  /* 0x0000000000007941 */ /* 0x000fea0003800000 */
.L_x_827:
        /* <DEDUP_REMOVED lines=10> */
.L_x_830:
[----:B------:R-:W-:Y:S05]  /*1080*/  BSYNC B0 ;  /* 0x0000000000007941 */ /* 0x000fea0003800000 */
.L_x_829:
        /* <DEDUP_REMOVED lines=10> */
.L_x_832:
[----:B------:R-:W-:Y:S05]  /*1130*/  BSYNC B0 ;  /* 0x0000000000007941 */ /* 0x000fea0003800000 */
.L_x_831:
        /* <DEDUP_REMOVED lines=10> */
.L_x_818:
        /* <DEDUP_REMOVED lines=191> */
.L_x_833:
        /* <DEDUP_REMOVED lines=16> */
.L_x_834:
        /* <DEDUP_REMOVED lines=43> */
[----:B------:R-:W-:Y:S01]  /*2180*/  USHF.L.U32 UR30, UR10, 0x5, URZ ;  /* 0x000000050a1e7899 */ /* 0x000fe2000800063f */
[----:B------:R-:W-:Y:S01]  /*2190*/  @!P1 IMAD R2, R22, R21, R2 ;  /* 0x0000001516029224 */ /* 0x000fe200078e0202 */
[----:B------:R-:W-:Y:S01]  /*21a0*/  STL.64 [R1+0x20], R32 ;  /* 0x0000202001007387 */ /* 0x000fe20000100a00 */
[----:B------:R-:W-:Y:S01]  /*21b0*/  IMAD.MOV.U32 R146, RZ, RZ, R32 ;  /* 0x000000ffff927224 */ /* 0x000fe200078e0020 */
[----:B------:R-:W-:Y:S01]  /*21c0*/  UIADD3 UR26, UR28, -UR26, -UR29 ;  /* 0x8000001a1c1a7290 */ /* 0x000fe2000fffe81d */
[----:B------:R-:W-:Y:S01]  /*21d0*/  IMAD.WIDE.U32 R22, R18, UR6, R12 ;  /* 0x0000000612167c25 */ /* 0x000fe2000f8e000c */
[----:B------:R-:W-:Y:S01]  /*21e0*/  UISETP.GT.AND UP0, UPT, UR24, UR15, UPT ;  /* 0x0000000f1800728c */ /* 0x000fe2000bf04270 */
[----:B--2---:R-:W-:-:S02]  /*21f0*/  @!P1 LEA R6, P0, R4, R6, 0x1 ;  /* 0x0000000604069211 */ /* 0x004fc400078008ff */
        /* <DEDUP_REMOVED lines=25> */
[----:B------:R-:W-:Y:S01]  /*2390*/  USHF.L.U64.HI UR9, UR10, 0x5, UR11 ;  /* 0x000000050a097899 */ /* 0x000fe2000801020b */
[----:B------:R-:W-:Y:S01]  /*23a0*/  @!P6 LEA.HI.X R5, R2, R9, R0, 0x1, P2 ;  /* 0x000000090205e211 */ /* 0x000fe200010f0c00 */
[----:B------:R-:W-:Y:S01]  /*23b0*/  UIADD3 UR6, UR28, 0x1, -UR29 ;  /* 0x000000011c067890 */ /* 0x000fe2000fffe81d */
[----:B------:R-:W-:Y:S01]  /*23c0*/  @!P5 IADD3.X R0, R0, UR31, RZ, P0, !PT ;  /* 0x0000001f0000dc10 */ /* 0x000fe200087fe4ff */
[----:B------:R1:W-:Y:S01]  /*23d0*/  @!P1 LDGSTS.E.BYPASS.LTC128B.128 [R16+0x5800], desc[UR18][R6.64+0x80] ;  /* 0x0580008006109fae */ /* 0x0003e2000b901d52 */
[C---:B----4-:R-:W-:Y:S01]  /*23e0*/  @!P5 LEA R2, P0, R3.reuse, R10, 0x1 ;  /* 0x0000000a0302d211 */ /* 0x050fe200078008ff */
[----:B------:R-:W2:Y:S01]  /*23f0*/  @!P3 LDC.64 R8, c[0x0][0x220] ;  /* 0x00008800ff08bb82 */ /* 0x000ea20000000a00 */
[----:B------:R-:W-:Y:S01]  /*2400*/  UIADD3 UR6, UR6, UR5, URZ ;  /* 0x0000000506067290 */ /* 0x000fe2000fffe03f */
        /* <DEDUP_REMOVED lines=13> */
[----:B------:R-:W-:Y:S01]  /*24e0*/  STL.64 [R1+0x28], R20 ;  /* 0x0000281401007387 */ /* 0x000fe20000100a00 */
        /* <DEDUP_REMOVED lines=9> */
[----:B--2---:R-:W-:Y:S01]  /*2580*/  @!P3 LEA R4, P1, R2, R8, 0x1 ;  /* 0x000000080204b211 */ /* 0x004fe200078208ff */
[----:B------:R-:W-:Y:S01]  /*2590*/  IMAD R8, R142, 0x200, R141 ;  /* 0x000002008e087824 */ /* 0x000fe200078e028d */
[----:B------:R-:W-:Y:S02]  /*25a0*/  @!P4 IADD3 R3, P0, R2, UR30, RZ ;  /* 0x0000001e0203cc10 */ /* 0x000fe4000ff1e0ff */
[----:B------:R-:W-:Y:S01]  /*25b0*/  LOP3.LUT R140, R6, R5, RZ, 0x3c, !PT ;  /* 0x00000005068c7212 */ /* 0x000fe200078e3cff */
[----:B------:R-:W-:Y:S01]  /*25c0*/  IMAD R8, R143, 0x20, R8 ;  /* 0x000000208f087824 */ /* 0x000fe200078e0208 */
[----:B------:R-:W-:Y:S01]  /*25d0*/  @!P3 LEA.HI.X R5, R2, R9, R0, 0x1, P1 ;  /* 0x000000090205b211 */ /* 0x000fe200008f0c00 */
[----:B------:R-:W-:Y:S01]  /*25e0*/  ULDC UR8, c[0x0][0x39c] ;  /* 0x0000e70000087ab9 */ /* 0x000fe20000000800 */
[----:B------:R-:W-:Y:S01]  /*25f0*/  @!P4 IADD3.X R2, R0, UR9, RZ, P0, !PT ;  /* 0x000000090002cc10 */ /* 0x000fe200087fe4ff */
[----:B------:R-:W-:Y:S01]  /*2600*/  IMAD.U32 R0, R7, 0x20, R24 ;  /* 0x0000002007007824 */ /* 0x000fe200078e0018 */
[----:B---3--:R-:W-:-:S02]  /*2610*/  @!P4 LEA R6, P0, R3, R10, 0x1 ;  /* 0x0000000a0306c211 */ /* 0x008fc400078008ff */
[----:B------:R-:W-:Y:S02]  /*2620*/  LOP3.LUT P1, RZ, R36, 0x2, RZ, 0xc0, !PT ;  /* 0x0000000224ff7812 */ /* 0x000fe4000782c0ff */
[----:B------:R-:W-:Y:S01]  /*2630*/  @!P4 LEA.HI.X R7, R3, R11, R2, 0x1, P0 ;  /* 0x0000000b0307c211 */ /* 0x000fe200000f0c02 */
[----:B------:R-:W-:Y:S01]  /*2640*/  IMAD.IADD R2, R140, 0x1, R8 ;  /* 0x000000018c027824 */ /* 0x000fe200078e0208 */
[----:B------:R-:W-:Y:S01]  /*2650*/  LEA R225, R0, UR4, 0x1 ;  /* 0x0000000400e17c11 */ /* 0x000fe2000f8e08ff */
[----:B------:R-:W-:Y:S01]  /*2660*/  IMAD.MOV.U32 R0, RZ, RZ, 0x10 ;  /* 0x00000010ff007424 */ /* 0x000fe200078e00ff */
[----:B------:R-:W-:Y:S02]  /*2670*/  LOP3.LUT P0, RZ, R37, 0x2, RZ, 0xc0, !PT ;  /* 0x0000000225ff7812 */ /* 0x000fe4000780c0ff */
[----:B------:R-:W-:Y:S01]  /*2680*/  LEA R228, R2, UR4, 0x1 ;  /* 0x0000000402e47c11 */ /* 0x000fe2000f8e08ff */
[----:B------:R-:W-:Y:S01]  /*2690*/  @P3 STS [R238+0x9000], RZ ;  /* 0x009000ffee003388 */ /* 0x000fe20000000800 */
[----:B------:R-:W-:-:S02]  /*26a0*/  SEL R2, R0, 0xfffffff0, !P1 ;  /* 0xfffffff000027807 */ /* 0x000fc40004800000 */
[----:B------:R-:W-:Y:S01]  /*26b0*/  SEL R0, R0, 0xfffffff0, !P0 ;  /* 0xfffffff000007807 */ /* 0x000fe20004000000 */
[----:B------:R-:W-:Y:S01]  /*26c0*/  @P3 STS [R238+0x9004], RZ ;  /* 0x009004ffee003388 */ /* 0x000fe20000000800 */
[----:B------:R-:W-:Y:S01]  /*26d0*/  LOP3.LUT R3, R145, 0xffffffe0, RZ, 0xc0, !PT ;  /* 0xffffffe091037812 */ /* 0x000fe200078ec0ff */
[----:B------:R-:W-:Y:S02]  /*26e0*/  IMAD R229, R2, 0x2, R228 ;  /* 0x0000000202e57824 */ /* 0x000fe400078e02e4 */
[----:B------:R-:W-:Y:S01]  /*26f0*/  @P3 STS.64 [R238+0x9008], RZ ;  /* 0x009008ffee003388 */ /* 0x000fe20000000a00 */
        /* <DEDUP_REMOVED lines=20> */
[----:B------:R-:W3:Y:S04]  /*2840*/  LDSM.16.M88.4 R24, [R225+0x6400] ;  /* 0x00640000e118783b */ /* 0x000ee80000000200 */
[----:B------:R-:W-:Y:S04]  /*2850*/  LDSM.16.M88.4 R20, [R225+0x6800] ;  /* 0x00680000e114783b */ /* 0x000fe80000000200 */
[----:B------:R-:W-:Y:S04]  /*2860*/  LDSM.16.M88.4 R32, [R225+0x6c00] ;  /* 0x006c0000e120783b */ /* 0x000fe80000000200 */
[----:B------:R-:W-:Y:S04]  /*2870*/  LDSM.16.M88.4 R16, [R229] ;  /* 0x00000000e510783b */ /* 0x000fe80000000200 */
[----:B-1----:R-:W1:Y:S04]  /*2880*/  LDSM.16.M88.4 R4, [R228+0x1000] ;  /* 0x00100000e404783b */ /* 0x002e680000000200 */
[----:B------:R-:W4:Y:S04]  /*2890*/  LDSM.16.M88.4 R44, [R227+0x6000] ;  /* 0x00600000e32c783b */ /* 0x000f280000000200 */
[----:B------:R-:W5:Y:S04]  /*28a0*/  LDSM.16.M88.4 R12, [R229+0x1000] ;  /* 0x00100000e50c783b */ /* 0x000f680000000200 */
[----:B------:R-:W5:Y:S04]  /*28b0*/  LDSM.16.M88.4 R48, [R227+0x6800] ;  /* 0x00680000e330783b */ /* 0x000f680000000200 */
[----:B------:R-:W5:Y:S01]  /*28c0*/  LDSM.16.M88.4 R52, [R227+0x6400] ;  /* 0x00640000e334783b */ /* 0x000f620000000200 */
[C---:B--2---:R-:W-:Y:S03]  /*28d0*/  HMMA.16816.F32 R60, R8.reuse, R28, RZ ;  /* 0x0000001c083c723c */ /* 0x044fe600000018ff */
[----:B------:R-:W2:Y:S04]  /*28e0*/  LDSM.16.M88.4 R40, [R227+0x6c00] ;  /* 0x006c0000e328783b */ /* 0x000ea80000000200 */
[----:B------:R-:W-:Y:S01]  /*28f0*/  LDSM.16.M88.4 R36, [R225+0x7000] ;  /* 0x00700000e124783b */ /* 0x000fe20000000200 */
[C---:B------:R-:W-:Y:S03]  /*2900*/  HMMA.16816.F32 R128, R8.reuse, R30, RZ ;  /* 0x0000001e0880723c */ /* 0x040fe600000018ff */
[----:B------:R-:W-:Y:S03]  /*2910*/  LDSM.16.M88.4 R72, [R227+0x7000] ;  /* 0x00700000e348783b */ /* 0x000fe60000000200 */
[C---:B---3--:R-:W-:Y:S01]  /*2920*/  HMMA.16816.F32 R104, R8.reuse, R24, RZ ;  /* 0x000000180868723c */ /* 0x048fe200000018ff */
[----:B------:R-:W0:Y:S05]  /*2930*/  LDGDEPBAR ;  /* 0x00000000000079af */ /* 0x000e2a0000000000 */
[----:B------:R-:W-:Y:S06]  /*2940*/  HMMA.16816.F32 R120, R8, R26, RZ ;  /* 0x0000001a0878723c */ /* 0x000fec00000018ff */
[C---:B-1----:R-:W-:Y:S06]  /*2950*/  HMMA.16816.F32 R56, R4.reuse, R28, RZ ;  /* 0x0000001c0438723c */ /* 0x042fec00000018ff */
[C---:B------:R-:W-:Y:S01]  /*2960*/  HMMA.16816.F32 R88, R4.reuse, R30, RZ ;  /* 0x0000001e0458723c */ /* 0x040fe200000018ff */
[----:B------:R-:W1:Y:S05]  /*2970*/  LDSM.16.M88.4 R28, [R228+0x2000] ;  /* 0x00200000e41c783b */ /* 0x000e6a0000000200 */
[C---:B------:R-:W-:Y:S06]  /*2980*/  HMMA.16816.F32 R64, R4.reuse, R24, RZ ;  /* 0x000000180440723c */ /* 0x040fec00000018ff */
[C---:B------:R-:W-:Y:S06]  /*2990*/  HMMA.16816.F32 R68, R4.reuse, R20, RZ ;  /* 0x000000140444723c */ /* 0x040fec00000018ff */
[C---:B------:R-:W-:Y:S06]  /*29a0*/  HMMA.16816.F32 R76, R4.reuse, R32, RZ ;  /* 0x00000020044c723c */ /* 0x040fec00000018ff */
[C---:B------:R-:W-:Y:S01]  /*29b0*/  HMMA.16816.F32 R84, R4.reuse, R26, RZ ;  /* 0x0000001a0454723c */ /* 0x040fe200000018ff */
[----:B------:R-:W-:Y:S05]  /*29c0*/  LDSM.16.M88.4 R24, [R229+0x2000] ;  /* 0x00200000e518783b */ /* 0x000fea0000000200 */
[C---:B------:R-:W-:Y:S06]  /*29d0*/  HMMA.16816.F32 R80, R4.reuse, R22, RZ ;  /* 0x000000160450723c */ /* 0x040fec00000018ff */
[----:B------:R-:W-:Y:S01]  /*29e0*/  HMMA.16816.F32 R96, R4, R34, RZ ;  /* 0x000000220460723c */ /* 0x000fe200000018ff */
[----:B------:R-:W3:Y:S05]  /*29f0*/  LDSM.16.M88.4 R4, [R228+0x3000] ;  /* 0x00300000e404783b */ /* 0x000eea0000000200 */
[----:B----4-:R-:W-:Y:S06]  /*2a00*/  HMMA.16816.F32 R60, R16, R44, R60 ;  /* 0x0000002c103c723c */ /* 0x010fec000000183c */
[C---:B------:R-:W-:Y:S06]  /*2a10*/  HMMA.16816.F32 R100, R8.reuse, R20, RZ ;  /* 0x000000140864723c */ /* 0x040fec00000018ff */
[----:B------:R-:W-:Y:S06]  /*2a20*/  HMMA.16816.F32 R116, R8, R22, RZ ;  /* 0x000000160874723c */ /* 0x000fec00000018ff */
[----:B-----5:R-:W-:Y:S01]  /*2a30*/  HMMA.16816.F32 R20, R12, R44, R56 ;  /* 0x0000002c0c14723c */ /* 0x020fe20000001838 */
[----:B------:R-:W4:Y:S05]  /*2a40*/  LDSM.16.M88.4 R56, [R225+0x7c00] ;  /* 0x007c0000e138783b */ /* 0x000f2a0000000200 */
[C---:B------:R-:W-:Y:S06]  /*2a50*/  HMMA.16816.F32 R92, R8.reuse, R32, RZ ;  /* 0x00000020085c723c */ /* 0x040fec00000018ff */
[----:B------:R-:W-:Y:S01]  /*2a60*/  HMMA.16816.F32 R112, R8, R34, RZ ;  /* 0x000000220870723c */ /* 0x000fe200000018ff */
[----:B------:R-:W5:Y:S04]  /*2a70*/  LDSM.16.M88.4 R8, [R225+0x7400] ;  /* 0x00740000e108783b */ /* 0x000f680000000200 */
[----:B------:R-:W5:Y:S01]  /*2a80*/  LDSM.16.M88.4 R32, [R225+0x7800] ;  /* 0x00780000e120783b */ /* 0x000f620000000200 */
[C---:B------:R-:W-:Y:S06]  /*2a90*/  HMMA.16816.F32 R124, R12.reuse, R48, R68 ;  /* 0x000000300c7c723c */ /* 0x040fec0000001844 */
[C---:B------:R-:W-:Y:S06]  /*2aa0*/  HMMA.16816.F32 R132, R12.reuse, R52, R64 ;  /* 0x000000340c84723c */ /* 0x040fec0000001840 */
[C---:B--2---:R-:W-:Y:S06]  /*2ab0*/  HMMA.16816.F32 R108, R12.reuse, R40, R76 ;  /* 0x000000280c6c723c */ /* 0x044fec000000184c */
[----:B------:R-:W-:Y:S06]  /*2ac0*/  HMMA.16816.F32 R84, R12, R54, R84 ;  /* 0x000000360c54723c */ /* 0x000fec0000001854 */
[----:B------:R-:W-:Y:S06]  /*2ad0*/  HMMA.16816.F32 R68, R16, R52, R104 ;  /* 0x000000341044723c */ /* 0x000fec0000001868 */
[C---:B------:R-:W-:Y:S06]  /*2ae0*/  HMMA.16816.F32 R88, R12.reuse, R46, R88 ;  /* 0x0000002e0c58723c */ /* 0x040fec0000001858 */
[C---:B------:R-:W-:Y:S06]  /*2af0*/  HMMA.16816.F32 R80, R12.reuse, R50, R80 ;  /* 0x000000320c50723c */ /* 0x040fec0000001850 */
[----:B------:R-:W-:Y:S06]  /*2b00*/  HMMA.16816.F32 R76, R12, R42, R96 ;  /* 0x0000002a0c4c723c */ /* 0x000fec0000001860 */
[----:B------:R-:W-:Y:S06]  /*2b10*/  HMMA.16816.F32 R52, R16, R54, R120 ;  /* 0x000000361034723c */ /* 0x000fec0000001878 */
[----:B-1----:R-:W-:Y:S01]  /*2b20*/  HMMA.16816.F32 R12, R28, R36, R60 ;  /* 0x000000241c0c723c */ /* 0x002fe2000000183c */
[----:B------:R-:W-:Y:S05]  /*2b30*/  LDSM.16.M88.4 R60, [R225+0x8000] ;  /* 0x00800000e13c783b */ /* 0x000fea0000000200 */
[C---:B------:R-:W-:Y:S06]  /*2b40*/  HMMA.16816.F32 R136, R16.reuse, R48, R100 ;  /* 0x000000301088723c */ /* 0x040fec0000001864 */
[----:B------:R-:W-:Y:S06]  /*2b50*/  HMMA.16816.F32 R96, R16, R50, R116 ;  /* 0x000000321060723c */ /* 0x000fec0000001874 */
[----:B---3--:R-:W-:Y:S01]  /*2b60*/  HMMA.16816.F32 R48, R4, R36, R20 ;  /* 0x000000240430723c */ /* 0x008fe20000001814 */
[----:B------:R-:W1:Y:S05]  /*2b70*/  LDSM.16.M88.4 R20, [R229+0x3000] ;  /* 0x00300000e514783b */ /* 0x000e6a0000000200 */
[C---:B------:R-:W-:Y:S06]  /*2b80*/  HMMA.16816.F32 R64, R16.reuse, R40, R92 ;  /* 0x000000281040723c */ /* 0x040fec000000185c */
[C---:B------:R-:W-:Y:S06]  /*2b90*/  HMMA.16816.F32 R44, R16.reuse, R46, R128 ;  /* 0x0000002e102c723c */ /* 0x040fec0000001880 */
[----:B------:R-:W-:Y:S01]  /*2ba0*/  HMMA.16816.F32 R112, R16, R42, R112 ;  /* 0x0000002a1070723c */ /* 0x000fe20000001870 */
[----:B------:R-:W2:Y:S04]  /*2bb0*/  LDSM.16.M88.4 R16, [R228+0x4000] ;  /* 0x00400000e410783b */ /* 0x000ea80000000200 */
[----:B------:R-:W-:Y:S01]  /*2bc0*/  LDSM.16.M88.4 R40, [R227+0x7400] ;  /* 0x00740000e328783b */ /* 0x000fe20000000200 */
[C---:B----4-:R-:W-:Y:S06]  /*2bd0*/  HMMA.16816.F32 R116, R4.reuse, R56, R108 ;  /* 0x000000380474723c */ /* 0x050fec000000186c */
[C---:B-----5:R-:W-:Y:S06]  /*2be0*/  HMMA.16816.F32 R132, R4.reuse, R8, R132 ;  /* 0x000000080484723c */ /* 0x060fec0000001884 */
[----:B------:R-:W-:Y:S06]  /*2bf0*/  HMMA.16816.F32 R108, R4, R10, R84 ;  /* 0x0000000a046c723c */ /* 0x000fec0000001854 */
[C---:B------:R-:W-:Y:S06]  /*2c00*/  HMMA.16816.F32 R92, R28.reuse, R8, R68 ;  /* 0x000000081c5c723c */ /* 0x040fec0000001844 */
[----:B------:R-:W-:Y:S06]  /*2c10*/  HMMA.16816.F32 R100, R28, R10, R52 ;  /* 0x0000000a1c64723c */ /* 0x000fec0000001834 */
[----:B------:R-:W-:Y:S01]  /*2c20*/  HMMA.16816.F32 R8, R24, R72, R12 ;  /* 0x000000481808723c */ /* 0x000fe2000000180c */
[----:B------:R-:W-:Y:S05]  /*2c30*/  LDSM.16.M88.4 R12, [R229+0x4000] ;  /* 0x00400000e50c783b */ /* 0x000fea0000000200 */
[C---:B------:R-:W-:Y:S06]  /*2c40*/  HMMA.16816.F32 R128, R4.reuse, R32, R124 ;  /* 0x000000200480723c */ /* 0x040fec000000187c */
[C---:B------:R-:W-:Y:S06]  /*2c50*/  HMMA.16816.F32 R104, R4.reuse, R38, R88 ;  /* 0x000000260468723c */ /* 0x040fec0000001858 */
[C---:B------:R-:W-:Y:S06]  /*2c60*/  HMMA.16816.F32 R124, R4.reuse, R34, R80 ;  /* 0x00000022047c723c */ /* 0x040fec0000001850 */
[----:B------:R-:W-:Y:S01]  /*2c70*/  HMMA.16816.F32 R120, R4, R58, R76 ;  /* 0x0000003a0478723c */ /* 0x000fe2000000184c */
[----:B------:R-:W3:Y:S05]  /*2c80*/  LDSM.16.M88.4 R4, [R228+0x5000] ;  /* 0x00500000e404783b */ /* 0x000eea0000000200 */
[----:B------:R-:W-:Y:S01]  /*2c90*/  HMMA.16816.F32 R80, R28, R38, R44 ;  /* 0x000000261c50723c */ /* 0x000fe2000000182c */
[----:B------:R-:W4:Y:S04]  /*2ca0*/  LDSM.16.M88.4 R44, [R227+0x8000] ;  /* 0x00800000e32c783b */ /* 0x000f280000000200 */
[----:B------:R-:W5:Y:S01]  /*2cb0*/  LDSM.16.M88.4 R36, [R227+0x7800] ;  /* 0x00780000e324783b */ /* 0x000f620000000200 */
[----:B-1----:R-:W-:Y:S03]  /*2cc0*/  HMMA.16816.F32 R68, R20, R72, R48 ;  /* 0x000000481444723c */ /* 0x002fe60000001830 */
[----:B------:R-:W-:Y:S03]  /*2cd0*/  LDSM.16.M88.4 R48, [R225+0x8400] ;  /* 0x00840000e130783b */ /* 0x000fe60000000200 */
[C---:B------:R-:W-:Y:S06]  /*2ce0*/  HMMA.16816.F32 R84, R28.reuse, R32, R136 ;  /* 0x000000201c54723c */ /* 0x040fec0000001888 */
[C---:B------:R-:W-:Y:S01]  /*2cf0*/  HMMA.16816.F32 R76, R28.reuse, R34, R96 ;  /* 0x000000221c4c723c */ /* 0x040fe20000001860 */
[----:B------:R-:W1:Y:S05]  /*2d00*/  LDSM.16.M88.4 R32, [R227+0x7c00] ;  /* 0x007c0000e320783b */ /* 0x000e6a0000000200 */
[----:B------:R-:W-:Y:S06]  /*2d10*/  HMMA.16816.F32 R88, R28, R56, R64 ;  /* 0x000000381c58723c */ /* 0x000fec0000001840 */
[----:B--2---:R-:W-:Y:S01]  /*2d20*/  HMMA.16816.F32 R64, R16, R60, R8 ;  /* 0x0000003c1040723c */ /* 0x004fe20000001808 */
[----:B------:R-:W2:Y:S05]  /*2d30*/  LDSM.16.M88.4 R8, [R229+0x5000] ;  /* 0x00500000e508783b */ /* 0x000eaa0000000200 */
[----:B------:R-:W-:Y:S06]  /*2d40*/  HMMA.16816.F32 R56, R28, R58, R112 ;  /* 0x0000003a1c38723c */ /* 0x000fec0000001870 */
[-C--:B------:R-:W-:Y:S06]  /*2d50*/  HMMA.16816.F32 R28, R20, R74.reuse, R104 ;  /* 0x0000004a141c723c */ /* 0x080fec0000001868 */
[----:B------:R-:W-:Y:S06]  /*2d60*/  HMMA.16816.F32 R52, R24, R74, R80 ;  /* 0x0000004a1834723c */ /* 0x000fec0000001850 */
[----:B---3--:R-:W-:Y:S06]  /*2d70*/  HMMA.16816.F32 R68, R4, R60, R68 ;  /* 0x0000003c0444723c */ /* 0x008fec0000001844 */
[----:B----4-:R-:W-:Y:S06]  /*2d80*/  HMMA.16816.F32 R80, R12, R44, R64 ;  /* 0x0000002c0c50723c */ /* 0x010fec0000001840 */
[----:B------:R-:W-:Y:S06]  /*2d90*/  HMMA.16816.F32 R72, R24, R40, R92 ;  /* 0x000000281848723c */ /* 0x000fec000000185c */
[----:B------:R-:W-:Y:S06]  /*2da0*/  HMMA.16816.F32 R92, R20, R42, R108 ;  /* 0x0000002a145c723c */ /* 0x000fec000000186c */
[----:B-----5:R-:W-:Y:S06]  /*2db0*/  HMMA.16816.F32 R104, R24, R38, R76 ;  /* 0x000000261868723c */ /* 0x020fec000000184c */
[----:B-1----:R-:W-:Y:S01]  /*2dc0*/  HMMA.16816.F32 R116, R20, R32, R116 ;  /* 0x000000201474723c */ /* 0x002fe20000001874 */
[----:B------:R-:W-:-:S05]  /*2dd0*/  FMUL.FTZ R0, R80, UR8 ;  /* 0x0000000850007c20 */ /* 0x000fca0008410000 */
[----:B------:R-:W-:Y:S01]  /*2de0*/  HMMA.16816.F32 R108, R20, R34, R120 ;  /* 0x00000022146c723c */ /* 0x000fe20000001878 */
[----:B------:R1:W3:Y:S05]  /*2df0*/  MUFU.TANH R120, R0 ;  /* 0x0000000000787308 */ /* 0x0002ea0000002400 */
[C---:B------:R-:W-:Y:S06]  /*2e00*/  HMMA.16816.F32 R88, R24.reuse, R32, R88 ;  /* 0x000000201858723c */ /* 0x040fec0000001858 */
[----:B------:R-:W-:Y:S06]  /*2e10*/  HMMA.16816.F32 R76, R24, R34, R56 ;  /* 0x00000022184c723c */ /* 0x000fec0000001838 */
[----:B------:R-:W-:Y:S01]  /*2e20*/  HMMA.16816.F32 R32, R4, R62, R28 ;  /* 0x0000003e0420723c */ /* 0x000fe2000000181c */
[----:B-1----:R-:W-:-:S05]  /*2e30*/  FMUL.FTZ R0, R81, UR8 ;  /* 0x0000000851007c20 */ /* 0x002fca0008410000 */
[----:B------:R-:W-:Y:S06]  /*2e40*/  HMMA.16816.F32 R28, R16, R62, R52 ;  /* 0x0000003e101c723c */ /* 0x000fec0000001834 */
[C---:B------:R-:W-:Y:S06]  /*2e50*/  HMMA.16816.F32 R96, R20.reuse, R36, R128 ;  /* 0x000000241460723c */ /* 0x040fec0000001880 */
[----:B------:R-:W-:Y:S06]  /*2e60*/  HMMA.16816.F32 R112, R20, R38, R124 ;  /* 0x000000261470723c */ /* 0x000fec000000187c */
[----:B------:R-:W-:Y:S06]  /*2e70*/  HMMA.16816.F32 R84, R24, R36, R84 ;  /* 0x000000241854723c */ /* 0x000fec0000001854 */
[----:B--2---:R-:W-:Y:S06]  /*2e80*/  HMMA.16816.F32 R36, R8, R44, R68 ;  /* 0x0000002c0824723c */ /* 0x004fec0000001844 */
[----:B------:R-:W-:Y:S01]  /*2e90*/  HMMA.16816.F32 R52, R16, R48, R72 ;  /* 0x000000301034723c */ /* 0x000fe20000001848 */
[----:B------:R1:W-:Y:S05]  /*2ea0*/  MUFU.TANH R73, R0 ;  /* 0x0000000000497308 */ /* 0x0003ea0000002400 */
[----:B------:R-:W-:Y:S01]  /*2eb0*/  HMMA.16816.F32 R64, R20, R40, R132 ;  /* 0x000000281440723c */ /* 0x000fe20000001884 */
[----:B------:R-:W2:Y:S05]  /*2ec0*/  LDSM.16.M88.4 R20, [R225+0x8c00] ;  /* 0x008c0000e114783b */ /* 0x000eaa0000000200 */
[----:B------:R-:W-:Y:S01]  /*2ed0*/  HMMA.16816.F32 R100, R24, R42, R100 ;  /* 0x0000002a1864723c */ /* 0x000fe20000001864 */
[----:B------:R-:W4:Y:S01]  /*2ee0*/  LDSM.16.M88.4 R24, [R225+0x8800] ;  /* 0x00880000e118783b */ /* 0x000f220000000200 */
[----:B-1----:R-:W-:-:S04]  /*2ef0*/  FMUL.FTZ R0, R82, UR8 ;  /* 0x0000000852007c20 */ /* 0x002fc80008410000 */
[-C--:B------:R-:W-:Y:S01]  /*2f00*/  HMMA.16816.F32 R40, R8, R46.reuse, R32 ;  /* 0x0000002e0828723c */ /* 0x080fe20000001820 */
[----:B------:R1:W-:Y:S05]  /*2f10*/  MUFU.TANH R82, R0 ;  /* 0x0000000000527308 */ /* 0x0003ea0000002400 */
[----:B------:R-:W-:Y:S01]  /*2f20*/  HMMA.16816.F32 R32, R12, R46, R28 ;  /* 0x0000002e0c20723c */ /* 0x000fe2000000181c */
[----:B------:R-:W5:Y:S05]  /*2f30*/  LDSM.16.M88.4 R28, [R227+0x8400] ;  /* 0x00840000e31c783b */ /* 0x000f6a0000000200 */
[C---:B------:R-:W-:Y:S06]  /*2f40*/  HMMA.16816.F32 R56, R4.reuse, R48, R64 ;  /* 0x000000300438723c */ /* 0x040fec0000001840 */
[----:B------:R-:W-:Y:S01]  /*2f50*/  HMMA.16816.F32 R44, R4, R50, R92 ;  /* 0x00000032042c723c */ /* 0x000fe2000000185c */
[----:B-1----:R-:W-:-:S04]  /*2f60*/  FMUL.FTZ R0, R83, UR8 ;  /* 0x0000000853007c20 */ /* 0x002fc80008410000 */
[----:B------:R1:W-:Y:S01]  /*2f70*/  MUFU.TANH R83, R0 ;  /* 0x0000000000537308 */ /* 0x0003e20000002400 */
[----:B------:R-:W-:Y:S06]  /*2f80*/  HMMA.16816.F32 R48, R16, R50, R100 ;  /* 0x000000321030723c */ /* 0x000fec0000001864 */
[C---:B--2---:R-:W-:Y:S06]  /*2f90*/  HMMA.16816.F32 R116, R4.reuse, R20, R116 ;  /* 0x000000140474723c */ /* 0x044fec0000001874 */
[----:B----4-:R-:W-:Y:S01]  /*2fa0*/  HMMA.16816.F32 R60, R4, R24, R96 ;  /* 0x00000018043c723c */ /* 0x010fe20000001860 */
[----:B-1----:R-:W-:-:S05]  /*2fb0*/  FMUL.FTZ R0, R36, UR8 ;  /* 0x0000000824007c20 */ /* 0x002fca0008410000 */
[C---:B------:R-:W-:Y:S01]  /*2fc0*/  HMMA.16816.F32 R112, R4.reuse, R26, R112 ;  /* 0x0000001a0470723c */ /* 0x040fe20000001870 */
[----:B------:R1:W2:Y:S05]  /*2fd0*/  MUFU.TANH R71, R0 ;  /* 0x0000000000477308 */ /* 0x0002aa0000002400 */
[----:B------:R-:W-:Y:S06]  /*2fe0*/  HMMA.16816.F32 R108, R4, R22, R108 ;  /* 0x00000016046c723c */ /* 0x000fec000000186c */
[C---:B------:R-:W-:Y:S06]  /*2ff0*/  HMMA.16816.F32 R88, R16.reuse, R20, R88 ;  /* 0x000000141058723c */ /* 0x040fec0000001858 */
[----:B------:R-:W-:Y:S01]  /*3000*/  HMMA.16816.F32 R76, R16, R22, R76 ;  /* 0x00000016104c723c */ /* 0x000fe2000000184c */
[----:B-1----:R-:W-:Y:S01]  /*3010*/  FMUL.FTZ R0, R37, UR8 ;  /* 0x0000000825007c20 */ /* 0x002fe20008410000 */
[----:B------:R-:W1:Y:S03]  /*3020*/  LDSM.16.M88.4 R20, [R227+0x8800] ;  /* 0x00880000e314783b */ /* 0x000e660000000200 */
[----:B------:R4:W-:Y:S01]  /*3030*/  MUFU.TANH R72, R0 ;  /* 0x0000000000487308 */ /* 0x0009e20000002400 */
[----:B-----5:R-:W-:Y:S06]  /*3040*/  HMMA.16816.F32 R4, R8, R28, R56 ;  /* 0x0000001c0804723c */ /* 0x020fec0000001838 */
[----:B------:R-:W-:Y:S06]  /*3050*/  HMMA.16816.F32 R64, R16, R26, R104 ;  /* 0x0000001a1040723c */ /* 0x000fec0000001868 */
[----:B------:R-:W-:Y:S01]  /*3060*/  HMMA.16816.F32 R48, R12, R30, R48 ;  /* 0x0000001e0c30723c */ /* 0x000fe20000001830 */
[----:B----4-:R-:W-:-:S05]  /*3070*/  FMUL.FTZ R0, R38, UR8 ;  /* 0x0000000826007c20 */ /* 0x010fca0008410000 */
[----:B------:R-:W-:Y:S01]  /*3080*/  HMMA.16816.F32 R44, R8, R30, R44 ;  /* 0x0000001e082c723c */ /* 0x000fe2000000182c */
[----:B------:R4:W5:-:S15]  /*3090*/  MUFU.TANH R68, R0 ;  /* 0x0000000000447308 */ /* 0x00095e0000002400 */
[----:B------:R-:W-:-:S02]  /*30a0*/  NOP ;  /* 0x0000000000007918 */ /* 0x000fc40000000000 */
[----:B------:R-:W-:Y:S01]  /*30b0*/  FMUL.FTZ R51, R51, UR8 ;  /* 0x0000000833337c20 */ /* 0x000fe20008410000 */
[----:B----4-:R-:W-:Y:S02]  /*30c0*/  FMUL.FTZ R0, R39, UR8 ;  /* 0x0000000827007c20 */ /* 0x010fe40008410000 */
[----:B------:R-:W-:Y:S02]  /*30d0*/  HMMA.16816.F32 R36, R16, R24, R84 ;  /* 0x000000181024723c */ /* 0x000fe40000001854 */
[----:B------:R4:W5:Y:S05]  /*30e0*/  MUFU.TANH R70, R0 ;  /* 0x0000000000467308 */ /* 0x00096a0000002400 */
[----:B------:R-:W-:Y:S01]  /*30f0*/  FMUL.FTZ R18, R5, UR8 ;  /* 0x0000000805127c20 */ /* 0x000fe20008410000 */
[----:B------:R-:W-:-:S02]  /*3100*/  IMAD.U32 R5, RZ, RZ, UR28 ;  /* 0x0000001cff057e24 */ /* 0x000fc4000f8e00ff */
[----:B------:R-:W-:Y:S01]  /*3110*/  FMUL.FTZ R17, R4, UR8 ;  /* 0x0000000804117c20 */ /* 0x000fe20008410000 */
[----:B------:R-:W-:Y:S02]  /*3120*/  IMAD.U32 R4, RZ, RZ, UR6 ;  /* 0x00000006ff047e24 */ /* 0x000fe4000f8e00ff */
[----:B------:R-:W-:Y:S01]  /*3130*/  FMUL.FTZ R19, R7, UR8 ;  /* 0x0000000807137c20 */ /* 0x000fe20008410000 */
[----:B------:R-:W-:Y:S01]  /*3140*/  FMUL.FTZ R24, R6, UR8 ;  /* 0x0000000806187c20 */ /* 0x000fe20008410000 */
[----:B------:R-:W-:Y:S01]  /*3150*/  MUFU.TANH R56, R17 ;  /* 0x0000001100387308 */ /* 0x000fe20000002400 */
[----:B----4-:R-:W-:-:S07]  /*3160*/  FMUL.FTZ R0, R32, UR8 ;  /* 0x0000000820007c20 */ /* 0x010fce0008410000 */
[----:B------:R-:W-:Y:S08]  /*3170*/  MUFU.TANH R100, R18 ;  /* 0x0000001200647308 */ /* 0x000ff00000002400 */
[----:B------:R4:W5:Y:S02]  /*3180*/  MUFU.TANH R80, R0 ;  /* 0x0000000000507308 */ /* 0x0009640000002400 */
[----:B----4-:R-:W-:-:S06]  /*3190*/  FMUL.FTZ R0, R33, UR8 ;  /* 0x0000000821007c20 */ /* 0x010fcc0008410000 */
[----:B------:R4:W-:Y:S02]  /*31a0*/  MUFU.TANH R75, R0 ;  /* 0x00000000004b7308 */ /* 0x0009e40000002400 */
[----:B----4-:R-:W-:-:S06]  /*31b0*/  FMUL.FTZ R0, R34, UR8 ;  /* 0x0000000822007c20 */ /* 0x010fcc0008410000 */
[----:B------:R4:W5:Y:S02]  /*31c0*/  MUFU.TANH R81, R0 ;  /* 0x0000000000517308 */ /* 0x0009640000002400 */
[----:B----4-:R-:W-:Y:S02]  /*31d0*/  FMUL.FTZ R0, R35, UR8 ;  /* 0x0000000823007c20 */ /* 0x010fe40008410000 */
[----:B------:R-:W-:Y:S04]  /*31e0*/  HMMA.16816.F32 R32, R12, R28, R52 ;  /* 0x0000001c0c20723c */ /* 0x000fe80000001834 */
[----:B------:R4:W-:Y:S02]  /*31f0*/  MUFU.TANH R94, R0 ;  /* 0x00000000005e7308 */ /* 0x0009e40000002400 */
[-C--:B-1----:R-:W-:Y:S06]  /*3200*/  HMMA.16816.F32 R28, R8, R20.reuse, R60 ;  /* 0x00000014081c723c */ /* 0x082fec000000183c */
[----:B------:R-:W-:Y:S01]  /*3210*/  HMMA.16816.F32 R52, R12, R20, R36 ;  /* 0x000000140c34723c */ /* 0x000fe20000001824 */
[----:B----4-:R-:W-:-:S04]  /*3220*/  FMUL.FTZ R0, R40, UR8 ;  /* 0x0000000828007c20 */ /* 0x010fc80008410000 */
[----:B------:R1:W4:Y:S02]  /*3230*/  MUFU.TANH R69, R0 ;  /* 0x0000000000457308 */ /* 0x0003240000002400 */
[----:B-1----:R-:W-:-:S06]  /*3240*/  FMUL.FTZ R0, R41, UR8 ;  /* 0x0000000829007c20 */ /* 0x002fcc0008410000 */
[----:B------:R1:W-:Y:S02]  /*3250*/  MUFU.TANH R41, R0 ;  /* 0x0000000000297308 */ /* 0x0003e40000002400 */
[----:B-1----:R-:W-:-:S06]  /*3260*/  FMUL.FTZ R0, R42, UR8 ;  /* 0x000000082a007c20 */ /* 0x002fcc0008410000 */
[----:B------:R1:W4:Y:S02]  /*3270*/  MUFU.TANH R40, R0 ;  /* 0x0000000000287308 */ /* 0x0003240000002400 */
[----:B-1----:R-:W-:-:S06]  /*3280*/  FMUL.FTZ R0, R43, UR8 ;  /* 0x000000082b007c20 */ /* 0x002fcc0008410000 */
[----:B------:R1:W4:Y:S02]  /*3290*/  MUFU.TANH R87, R0 ;  /* 0x0000000000577308 */ /* 0x0003240000002400 */
[----:B-1----:R-:W-:Y:S02]  /*32a0*/  IMAD.IADD R0, R144, 0x1, -R3 ;  /* 0x0000000190007824 */ /* 0x002fe400078e0a03 */
[----:B------:R-:W-:Y:S01]  /*32b0*/  FMUL.FTZ R3, R32, UR8 ;  /* 0x0000000820037c20 */ /* 0x000fe20008410000 */
[----:B------:R-:W-:Y:S02]  /*32c0*/  IMAD.SHL.U32 R144, R144, 0x2, RZ ;  /* 0x0000000290907824 */ /* 0x000fe400078e00ff */
[----:B------:R-:W-:Y:S01]  /*32d0*/  SHF.R.S32.HI R16, RZ, 0x1f, R0 ;  /* 0x0000001fff107819 */ /* 0x000fe20000011400 */
[----:B------:R1:W4:Y:S02]  /*32e0*/  MUFU.TANH R57, R3 ;  /* 0x0000000300397308 */ /* 0x0003240000002400 */
[----:B------:R-:W-:-:S02]  /*32f0*/  LOP3.LUT R148, R144, 0x6, RZ, 0xc0, !PT ;  /* 0x0000000690947812 */ /* 0x000fc400078ec0ff */
[----:B-1----:R-:W-:Y:S01]  /*3300*/  LEA.HI R3, R16, R0, RZ, 0x2 ;  /* 0x0000000010037211 */ /* 0x002fe200078f10ff */
[----:B------:R-:W-:Y:S01]  /*3310*/  FMUL.FTZ R0, R33, UR8 ;  /* 0x0000000821007c20 */ /* 0x000fe20008410000 */
[----:B------:R-:W-:Y:S02]  /*3320*/  LEA R16, R142, UR27, 0x4 ;  /* 0x0000001b8e107c11 */ /* 0x000fe4000f8e20ff */
[----:B------:R-:W-:Y:S01]  /*3330*/  SHF.R.S32.HI R3, RZ, 0x2, R3 ;  /* 0x00000002ff037819 */ /* 0x000fe20000011403 */
[----:B------:R1:W-:Y:S04]  /*3340*/  MUFU.TANH R58, R0 ;  /* 0x00000000003a7308 */ /* 0x0003e80000002400 */
[----:B------:R-:W-:Y:S02]  /*3350*/  IMAD.IADD R3, R16, 0x1, R3 ;  /* 0x0000000110037824 */ /* 0x000fe400078e0203 */
[----:B------:R-:W-:-:S03]  /*3360*/  FMUL.FTZ R16, R35, UR8 ;  /* 0x0000000823107c20 */ /* 0x000fc60008410000 */
[C---:B------:R-:W-:Y:S01]  /*3370*/  VIADDMNMX R237, R3.reuse, UR6, R5, PT ;  /* 0x0000000603ed7c46 */ /* 0x040fe2000b800105 */
[----:B------:R3:W-:Y:S01]  /*3380*/  MUFU.TANH R92, R16 ;  /* 0x00000010005c7308 */ /* 0x0007e20000002400 */
[C---:B------:R-:W-:Y:S01]  /*3390*/  VIADDMNMX R232, R3.reuse, UR26, RZ, !PT ;  /* 0x0000001a03e87c46 */ /* 0x040fe2000f8001ff */
[----:B------:R-:W-:Y:S01]  /*33a0*/  VIADD R5, R3, 0x40 ;  /* 0x0000004003057836 */ /* 0x000fe20000000000 */
[C-C-:B------:R-:W-:Y:S02]  /*33b0*/  IADD3 R7, R4.reuse, 0x8, R3.reuse ;  /* 0x0000000804077810 */ /* 0x140fe40007ffe003 */
[--C-:B------:R-:W-:Y:S01]  /*33c0*/  IADD3 R17, R4, 0x48, R3.reuse ;  /* 0x0000004804117810 */ /* 0x100fe20007ffe003 */
[----:B-1----:R-:W-:Y:S01]  /*33d0*/  FMUL.FTZ R0, R34, UR8 ;  /* 0x0000000822007c20 */ /* 0x002fe20008410000 */
[----:B------:R-:W-:Y:S02]  /*33e0*/  VIMNMX R236, R7, UR28, PT ;  /* 0x0000001c07ec7c48 */ /* 0x000fe4000bfe0100 */
[----:B------:R-:W-:Y:S01]  /*33f0*/  VIMNMX R234, R17, UR28, PT ;  /* 0x0000001c11ea7c48 */ /* 0x000fe2000bfe0100 */
[----:B------:R1:W-:Y:S01]  /*3400*/  MUFU.TANH R93, R0 ;  /* 0x00000000005d7308 */ /* 0x0003e20000002400 */
[----:B------:R-:W-:Y:S01]  /*3410*/  VIADDMNMX R233, R5, UR26, RZ, !PT ;  /* 0x0000001a05e97c46 */ /* 0x000fe2000f8001ff */
[----:B------:R-:W-:Y:S01]  /*3420*/  FMUL.FTZ R5, R48, UR8 ;  /* 0x0000000830057c20 */ /* 0x000fe20008410000 */
[----:B---3--:R-:W-:Y:S01]  /*3430*/  IADD3 R16, R4, 0x40, R3 ;  /* 0x0000004004107810 */ /* 0x008fe20007ffe003 */
[----:B------:R-:W-:-:S04]  /*3440*/  VIADD R4, R3, 0x8 ;  /* 0x0000000803047836 */ /* 0x000fc80000000000 */
[----:B------:R3:W-:Y:S01]  /*3450*/  MUFU.TANH R84, R5 ;  /* 0x0000000500547308 */ /* 0x0007e20000002400 */
[----:B------:R-:W-:Y:S01]  /*3460*/  VIADD R3, R3, 0x48 ;  /* 0x0000004803037836 */ /* 0x000fe20000000000 */
[----:B------:R-:W-:Y:S02]  /*3470*/  VIMNMX R235, R16, UR28, PT ;  /* 0x0000001c10eb7c48 */ /* 0x000fe4000bfe0100 */
[----:B------:R-:W-:Y:S02]  /*3480*/  VIADDMNMX R231, R4, UR26, RZ, !PT ;  /* 0x0000001a04e77c46 */ /* 0x000fe4000f8001ff */
[----:B------:R-:W-:Y:S02]  /*3490*/  VIADDMNMX R230, R3, UR26, RZ, !PT ;  /* 0x0000001a03e67c46 */ /* 0x000fe4000f8001ff */
[----:B------:R2:W4:Y:S01]  /*34a0*/  MUFU.TANH R7, R24 ;  /* 0x0000001800077308 */ /* 0x0005220000002400 */
[----:B-1----:R-:W-:-:S04]  /*34b0*/  IMAD.U32 R0, RZ, RZ, UR24 ;  /* 0x00000018ff007e24 */ /* 0x002fc8000f8e00ff */
[----:B------:R-:W-:-:S04]  /*34c0*/  IMAD R0, R0, 0x40, R148 ;  /* 0x0000004000007824 */ /* 0x000fc800078e0294 */
[C---:B------:R-:W-:Y:S01]  /*34d0*/  VIADD R6, R0.reuse, 0x1 ;  /* 0x0000000100067836 */ /* 0x040fe20000000000 */
[C---:B------:R-:W-:Y:S01]  /*34e0*/  ISETP.GE.AND P2, PT, R0.reuse, R237, PT ;  /* 0x000000ed0000720c */ /* 0x040fe20003f46270 */
[C---:B------:R-:W-:Y:S01]  /*34f0*/  VIADD R4, R0.reuse, 0x8 ;  /* 0x0000000800047836 */ /* 0x040fe20000000000 */
[C---:B------:R-:W-:Y:S01]  /*3500*/  ISETP.GE.AND P1, PT, R0.reuse, R235, PT ;  /* 0x000000eb0000720c */ /* 0x040fe20003f26270 */
[----:B---3--:R-:W-:Y:S01]  /*3510*/  FMUL.FTZ R5, R49, UR8 ;  /* 0x0000000831057c20 */ /* 0x008fe20008410000 */
[C---:B------:R-:W-:Y:S01]  /*3520*/  ISETP.LT.OR P2, PT, R0.reuse, R232, P2 ;  /* 0x000000e80000720c */ /* 0x040fe20001741670 */
[----:B------:R-:W-:Y:S01]  /*3530*/  VIADD R3, R0, 0x9 ;  /* 0x0000000900037836 */ /* 0x000fe20000000000 */
[----:B------:R-:W-:Y:S01]  /*3540*/  ISETP.GE.AND P3, PT, R6, R237, PT ;  /* 0x000000ed0600720c */ /* 0x000fe20003f66270 */
[----:B------:R1:W-:Y:S01]  /*3550*/  MUFU.TANH R85, R5 ;  /* 0x0000000500557308 */ /* 0x0003e20000002400 */
[----:B------:R-:W-:Y:S01]  /*3560*/  FSEL R60, R120, -INF , !P2 ;  /* 0xff800000783c7808 */ /* 0x000fe20005000000 */
[----:B--2---:R-:W-:Y:S01]  /*3570*/  HMMA.16816.F32 R24, R8, R22, R112 ;  /* 0x000000160818723c */ /* 0x004fe20000001870 */
[----:B------:R-:W-:-:S02]  /*3580*/  ISETP.GE.AND P5, PT, R6, R236, PT ;  /* 0x000000ec0600720c */ /* 0x000fc40003fa6270 */
[C---:B------:R-:W-:Y:S02]  /*3590*/  ISETP.GE.AND P4, PT, R0.reuse, R236, PT ;  /* 0x000000ec0000720c */ /* 0x040fe40003f86270 */
[C---:B------:R-:W-:Y:S02]  /*35a0*/  ISETP.GE.AND P2, PT, R0.reuse, R234, PT ;  /* 0x000000ea0000720c */ /* 0x040fe40003f46270 */
[----:B------:R-:W-:Y:S02]  /*35b0*/  ISETP.LT.OR P1, PT, R0, R233, P1 ;  /* 0x000000e90000720c */ /* 0x000fe40000f21670 */
[C---:B------:R-:W-:Y:S02]  /*35c0*/  ISETP.LT.OR P3, PT, R6.reuse, R232, P3 ;  /* 0x000000e80600720c */ /* 0x040fe40001f61670 */
[-C--:B------:R-:W-:Y:S02]  /*35d0*/  ISETP.LT.OR P5, PT, R6, R231.reuse, P5 ;  /* 0x000000e70600720c */ /* 0x080fe40002fa1670 */
[----:B------:R-:W-:-:S02]  /*35e0*/  ISETP.LT.OR P4, PT, R0, R231, P4 ;  /* 0x000000e70000720c */ /* 0x000fc40002781670 */
[----:B------:R-:W-:Y:S01]  /*35f0*/  ISETP.LT.OR P2, PT, R0, R230, P2 ;  /* 0x000000e60000720c */ /* 0x000fe20001741670 */
[----:B-1----:R-:W-:Y:S01]  /*3600*/  FMUL.FTZ R5, R50, UR8 ;  /* 0x0000000832057c20 */ /* 0x002fe20008410000 */
[----:B------:R-:W-:Y:S02]  /*3610*/  FSEL R61, R71, -INF , !P1 ;  /* 0xff800000473d7808 */ /* 0x000fe40004800000 */
[C---:B------:R-:W-:Y:S01]  /*3620*/  ISETP.GE.AND P6, PT, R6.reuse, R235, PT ;  /* 0x000000eb0600720c */ /* 0x040fe20003fc6270 */
[----:B------:R1:W-:Y:S01]  /*3630*/  MUFU.TANH R86, R5 ;  /* 0x0000000500567308 */ /* 0x0003e20000002400 */
[----:B------:R-:W-:Y:S02]  /*3640*/  ISETP.GE.AND P0, PT, R6, R234, PT ;  /* 0x000000ea0600720c */ /* 0x000fe40003f06270 */
[----:B------:R-:W-:Y:S02]  /*3650*/  FSEL R82, R82, -INF , !P4 ;  /* 0xff80000052527808 */ /* 0x000fe40006000000 */
[----:B-----5:R-:W-:-:S02]  /*3660*/  FSEL R68, R68, -INF , !P2 ;  /* 0xff80000044447808 */ /* 0x020fc40005000000 */
[----:B------:R-:W-:Y:S02]  /*3670*/  FSEL R71, R73, -INF , !P3 ;  /* 0xff80000049477808 */ /* 0x000fe40005800000 */
[----:B------:R-:W-:Y:S02]  /*3680*/  FSEL R83, R83, -INF , !P5 ;  /* 0xff80000053537808 */ /* 0x000fe40006800000 */
[C---:B------:R-:W-:Y:S02]  /*3690*/  ISETP.GE.AND P4, PT, R4.reuse, R237, PT ;  /* 0x000000ed0400720c */ /* 0x040fe40003f86270 */
[C---:B------:R-:W-:Y:S02]  /*36a0*/  ISETP.GE.AND P2, PT, R4.reuse, R236, PT ;  /* 0x000000ec0400720c */ /* 0x040fe40003f46270 */
[C---:B------:R-:W-:Y:S02]  /*36b0*/  ISETP.GE.AND P3, PT, R4.reuse, R235, PT ;  /* 0x000000eb0400720c */ /* 0x040fe40003f66270 */
[----:B------:R-:W-:Y:S01]  /*36c0*/  ISETP.GE.AND P5, PT, R4, R234, PT ;  /* 0x000000ea0400720c */ /* 0x000fe20003fa6270 */
[----:B-1----:R-:W-:Y:S01]  /*36d0*/  FMUL.FTZ R5, R44, UR8 ;  /* 0x000000082c057c20 */ /* 0x002fe20008410000 */
[----:B------:R-:W-:-:S02]  /*36e0*/  ISETP.LT.OR P6, PT, R6, R233, P6 ;  /* 0x000000e90600720c */ /* 0x000fc400037c1670 */
[----:B------:R-:W-:Y:S01]  /*36f0*/  ISETP.LT.OR P0, PT, R6, R230, P0 ;  /* 0x000000e60600720c */ /* 0x000fe20000701670 */
[----:B------:R1:W-:Y:S01]  /*3700*/  MUFU.TANH R74, R5 ;  /* 0x00000005004a7308 */ /* 0x0003e20000002400 */
[C---:B------:R-:W-:Y:S02]  /*3710*/  ISETP.LT.OR P4, PT, R4.reuse, R232, P4 ;  /* 0x000000e80400720c */ /* 0x040fe40002781670 */
[C---:B------:R-:W-:Y:S02]  /*3720*/  ISETP.LT.OR P2, PT, R4.reuse, R231, P2 ;  /* 0x000000e70400720c */ /* 0x040fe40001741670 */
[C---:B------:R-:W-:Y:S02]  /*3730*/  ISETP.LT.OR P3, PT, R4.reuse, R233, P3 ;  /* 0x000000e90400720c */ /* 0x040fe40001f61670 */
[----:B------:R-:W-:Y:S01]  /*3740*/  ISETP.LT.OR P5, PT, R4, R230, P5 ;  /* 0x000000e60400720c */ /* 0x000fe20002fa1670 */
[----:B------:R2:W3:Y:S01]  /*3750*/  MUFU.TANH R6, R19 ;  /* 0x0000001300067308 */ /* 0x0004e20000002400 */
[----:B------:R-:W-:Y:S01]  /*3760*/  FMUL.FTZ R4, R45, UR8 ;  /* 0x000000082d047c20 */ /* 0x000fe20008410000 */
[----:B------:R-:W-:-:S02]  /*3770*/  ISETP.GE.AND P1, PT, R3, R237, PT ;  /* 0x000000ed0300720c */ /* 0x000fc40003f26270 */
[----:B------:R-:W-:Y:S02]  /*3780*/  FSEL R50, R72, -INF , !P6 ;  /* 0xff80000048327808 */ /* 0x000fe40007000000 */
[----:B------:R-:W-:Y:S02]  /*3790*/  ISETP.LT.OR P1, PT, R3, R232, P1 ;  /* 0x000000e80300720c */ /* 0x000fe40000f21670 */
[----:B------:R5:W-:Y:S01]  /*37a0*/  MUFU.TANH R73, R4 ;  /* 0x0000000400497308 */ /* 0x000be20000002400 */
[----:B------:R-:W-:Y:S01]  /*37b0*/  FSEL R62, R70, -INF , !P0 ;  /* 0xff800000463e7808 */ /* 0x000fe20004000000 */
[----:B-1----:R-:W-:Y:S01]  /*37c0*/  FMUL.FTZ R5, R47, UR8 ;  /* 0x000000082f057c20 */ /* 0x002fe20008410000 */
[C---:B------:R-:W-:Y:S02]  /*37d0*/  ISETP.GE.AND P0, PT, R3.reuse, R235, PT ;  /* 0x000000eb0300720c */ /* 0x040fe40003f06270 */
[----:B------:R-:W-:Y:S02]  /*37e0*/  FSEL R80, R80, -INF , !P4 ;  /* 0xff80000050507808 */ /* 0x000fe40006000000 */
[C---:B------:R-:W-:Y:S01]  /*37f0*/  ISETP.GE.AND P6, PT, R3.reuse, R236, PT ;  /* 0x000000ec0300720c */ /* 0x040fe20003fc6270 */
[----:B------:R1:W-:Y:S01]  /*3800*/  MUFU.TANH R70, R5 ;  /* 0x0000000500467308 */ /* 0x0003e20000002400 */
[----:B--2---:R-:W2:Y:S01]  /*3810*/  LDSM.16.M88.4 R16, [R227+0x8c00] ;  /* 0x008c0000e310783b */ /* 0x004ea20000000200 */
[----:B------:R-:W-:Y:S01]  /*3820*/  ISETP.GE.AND P4, PT, R3, R234, PT ;  /* 0x000000ea0300720c */ /* 0x000fe20003f86270 */
[----:B------:R-:W-:-:S04]  /*3830*/  DEPBAR.LE SB0, 0x0 ;  /* 0x000080000000791a */ /* 0x000fc80000000000 */
[----:B------:R-:W-:Y:S01]  /*3840*/  FSEL R81, R81, -INF , !P2 ;  /* 0xff80000051517808 */ /* 0x000fe20005000000 */
[----:B-----5:R-:W-:Y:S01]  /*3850*/  FMUL.FTZ R4, R46, UR8 ;  /* 0x000000082e047c20 */ /* 0x020fe20008410000 */
[----:B------:R-:W-:Y:S02]  /*3860*/  FSEL R75, R75, -INF , !P1 ;  /* 0xff8000004b4b7808 */ /* 0x000fe40004800000 */
[C---:B------:R-:W-:Y:S01]  /*3870*/  ISETP.LT.OR P0, PT, R3.reuse, R233, P0 ;  /* 0x000000e90300720c */ /* 0x040fe20000701670 */
[----:B------:R5:W3:Y:S01]  /*3880*/  MUFU.TANH R72, R4 ;  /* 0x0000000400487308 */ /* 0x000ae20000002400 */
[C---:B------:R-:W-:Y:S02]  /*3890*/  ISETP.LT.OR P6, PT, R3.reuse, R231, P6 ;  /* 0x000000e70300720c */ /* 0x040fe400037c1670 */
[----:B------:R-:W-:Y:S01]  /*38a0*/  ISETP.LT.OR P4, PT, R3, R230, P4 ;  /* 0x000000e60300720c */ /* 0x000fe20002781670 */
[----:B-1----:R-:W-:Y:S01]  /*38b0*/  FMUL.FTZ R5, R52, UR8 ;  /* 0x0000000834057c20 */ /* 0x002fe20008410000 */
[----:B------:R-:W-:Y:S01]  /*38c0*/  VIADD R3, R0, 0x11 ;  /* 0x0000001100037836 */ /* 0x000fe20000000000 */
[----:B----4-:R-:W-:-:S02]  /*38d0*/  FSEL R49, R69, -INF , !P3 ;  /* 0xff80000045317808 */ /* 0x010fc40005800000 */
[----:B------:R-:W-:Y:S01]  /*38e0*/  FSEL R63, R40, -INF , !P5 ;  /* 0xff800000283f7808 */ /* 0x000fe20006800000 */
[----:B------:R1:W4:Y:S01]  /*38f0*/  MUFU.TANH R69, R5 ;  /* 0x0000000500457308 */ /* 0x0003220000002400 */
[----:B------:R-:W-:Y:S02]  /*3900*/  FSEL R52, R41, -INF , !P0 ;  /* 0xff80000029347808 */ /* 0x000fe40004000000 */
[----:B------:R-:W-:Y:S01]  /*3910*/  HMMA.16816.F32 R40, R12, R22, R64 ;  /* 0x000000160c28723c */ /* 0x000fe20000001840 */
[----:B------:R-:W-:Y:S01]  /*3920*/  BAR.SYNC.DEFER_BLOCKING 0x0 ;  /* 0x0000000000007b1d */ /* 0x000fe20000010000 */
[----:B------:R-:W-:Y:S01]  /*3930*/  ISETP.GE.AND P3, PT, R3, R237, PT ;  /* 0x000000ed0300720c */ /* 0x000fe20003f66270 */
[----:B-----5:R-:W-:-:S03]  /*3940*/  VIADD R4, R0, 0x10 ;  /* 0x0000001000047836 */ /* 0x020fc60000000000 */
[-C--:B------:R-:W-:Y:S02]  /*3950*/  ISETP.LT.OR P3, PT, R3, R232.reuse, P3 ;  /* 0x000000e80300720c */ /* 0x080fe40001f61670 */
[C---:B------:R-:W-:Y:S02]  /*3960*/  ISETP.GE.AND P2, PT, R4.reuse, R237, PT ;  /* 0x000000ed0400720c */ /* 0x040fe40003f46270 */
[C---:B------:R-:W-:Y:S02]  /*3970*/  ISETP.GE.AND P1, PT, R4.reuse, R235, PT ;  /* 0x000000eb0400720c */ /* 0x040fe40003f26270 */
[C---:B------:R-:W-:Y:S01]  /*3980*/  ISETP.LT.OR P2, PT, R4.reuse, R232, P2 ;  /* 0x000000e80400720c */ /* 0x040fe20001741670 */
[----:B-1----:R-:W-:Y:S01]  /*3990*/  FMUL.FTZ R5, R53, UR8 ;  /* 0x0000000835057c20 */ /* 0x002fe20008410000 */
[----:B------:R-:W-:Y:S01]  /*39a0*/  ISETP.LT.OR P1, PT, R4, R233, P1 ;  /* 0x000000e90400720c */ /* 0x000fe20000f21670 */
[----:B--2---:R-:W-:Y:S01]  /*39b0*/  HMMA.16816.F32 R32, R8, R16, R116 ;  /* 0x000000100820723c */ /* 0x004fe20000001874 */
[----:B------:R-:W-:Y:S01]  /*39c0*/  FSEL R53, R87, -INF , !P4 ;  /* 0xff80000057357808 */ /* 0x000fe20006000000 */
[----:B------:R1:W-:Y:S01]  /*39d0*/  MUFU.TANH R48, R5 ;  /* 0x0000000500307308 */ /* 0x0003e20000002400 */
[----:B------:R-:W-:-:S02]  /*39e0*/  FSEL R64, R57, -INF , !P2 ;  /* 0xff80000039407808 */ /* 0x000fc40005000000 */
[----:B------:R-:W-:Y:S01]  /*39f0*/  FSEL R101, R56, -INF , !P1 ;  /* 0xff80000038657808 */ /* 0x000fe20004800000 */
[----:B------:R-:W-:Y:S01]  /*3a00*/  HMMA.16816.F32 R36, R8, R18, R108 ;  /* 0x000000120824723c */ /* 0x000fe2000000186c */
[C---:B------:R-:W-:Y:S02]  /*3a10*/  ISETP.GE.AND P4, PT, R3.reuse, R236, PT ;  /* 0x000000ec0300720c */ /* 0x040fe40003f86270 */
[C---:B------:R-:W-:Y:S02]  /*3a20*/  ISETP.GE.AND P2, PT, R3.reuse, R235, PT ;  /* 0x000000eb0300720c */ /* 0x040fe40003f46270 */
[CC--:B------:R-:W-:Y:S01]  /*3a30*/  ISETP.GE.AND P1, PT, R3.reuse, R234.reuse, PT ;  /* 0x000000ea0300720c */ /* 0x0c0fe20003f26270 */
[----:B------:R-:W-:Y:S01]  /*3a40*/  HMMA.16816.F32 R44, R12, R16, R88 ;  /* 0x000000100c2c723c */ /* 0x000fe20000001858 */
[----:B------:R-:W-:Y:S01]  /*3a50*/  ISETP.GE.AND P0, PT, R4, R234, PT ;  /* 0x000000ea0400720c */ /* 0x000fe20003f06270 */
[----:B------:R-:W-:Y:S01]  /*3a60*/  FMUL.FTZ R11, R24, UR8 ;  /* 0x00000008180b7c20 */ /* 0x000fe20008410000 */
[----:B------:R-:W-:Y:S01]  /*3a70*/  ISETP.LT.OR P4, PT, R3, R231, P4 ;  /* 0x000000e70300720c */ /* 0x000fe20002781670 */
[----:B------:R-:W-:Y:S01]  /*3a80*/  FMUL.FTZ R8, R25, UR8 ;  /* 0x0000000819087c20 */ /* 0x000fe20008410000 */
[C---:B------:R-:W-:Y:S01]  /*3a90*/  ISETP.LT.OR P2, PT, R3.reuse, R233, P2 ;  /* 0x000000e90300720c */ /* 0x040fe20001741670 */
[----:B------:R-:W-:Y:S01]  /*3aa0*/  FMUL.FTZ R10, R26, UR8 ;  /* 0x000000081a0a7c20 */ /* 0x000fe20008410000 */
[-C--:B------:R-:W-:Y:S01]  /*3ab0*/  ISETP.LT.OR P1, PT, R3, R230.reuse, P1 ;  /* 0x000000e60300720c */ /* 0x080fe20000f21670 */
[----:B------:R-:W-:Y:S01]  /*3ac0*/  VIADD R3, R0, 0x18 ;  /* 0x0000001800037836 */ /* 0x000fe20000000000 */
[----:B------:R-:W-:Y:S01]  /*3ad0*/  ISETP.LT.OR P0, PT, R4, R230, P0 ;  /* 0x000000e60400720c */ /* 0x000fe20000701670 */
[----:B-1----:R-:W-:Y:S01]  /*3ae0*/  FMUL.FTZ R5, R30, UR8 ;  /* 0x000000081e057c20 */ /* 0x002fe20008410000 */
[----:B------:R-:W-:Y:S01]  /*3af0*/  ISETP.GE.AND P5, PT, R4, R236, PT ;  /* 0x000000ec0400720c */ /* 0x000fe20003fa6270 */
[----:B------:R-:W-:Y:S01]  /*3b00*/  FMUL.FTZ R20, R32, UR8 ;  /* 0x0000000820147c20 */ /* 0x000fe20008410000 */
[----:B------:R-:W-:Y:S01]  /*3b10*/  FSEL R107, R7, -INF , !P0 ;  /* 0xff800000076b7808 */ /* 0x000fe20004000000 */
[----:B------:R-:W-:Y:S01]  /*3b20*/  VIADD R7, R0, 0x19 ;  /* 0x0000001900077836 */ /* 0x000fe20000000000 */
[C---:B------:R-:W-:Y:S01]  /*3b30*/  ISETP.GE.AND P0, PT, R3.reuse, R237, PT ;  /* 0x000000ed0300720c */ /* 0x040fe20003f06270 */
[----:B------:R1:W2:Y:S01]  /*3b40*/  MUFU.TANH R21, R5 ;  /* 0x0000000500157308 */ /* 0x0002a20000002400 */
[----:B------:R-:W-:Y:S01]  /*3b50*/  ISETP.LT.OR P5, PT, R4, R231, P5 ;  /* 0x000000e70400720c */ /* 0x000fe20002fa1670 */
[----:B------:R-:W-:Y:S01]  /*3b60*/  FMUL.FTZ R4, R28, UR8 ;  /* 0x000000081c047c20 */ /* 0x000fe20008410000 */
[-C--:B------:R-:W-:Y:S01]  /*3b70*/  ISETP.LT.OR P0, PT, R3, R232.reuse, P0 ;  /* 0x000000e80300720c */ /* 0x080fe20000701670 */
[----:B------:R-:W-:Y:S01]  /*3b80*/  FMUL.FTZ R16, R33, UR8 ;  /* 0x0000000821107c20 */ /* 0x000fe20008410000 */
[----:B---3--:R-:W-:Y:S01]  /*3b90*/  FSEL R136, R6, -INF , !P1 ;  /* 0xff80000006887808 */ /* 0x008fe20004800000 */
[----:B------:R-:W-:Y:S01]  /*3ba0*/  VIADD R6, R0, 0x20 ;  /* 0x0000002000067836 */ /* 0x000fe20000000000 */
[----:B------:R-:W-:Y:S01]  /*3bb0*/  FSEL R30, R84, -INF , !P0 ;  /* 0xff800000541e7808 */ /* 0x000fe20004000000 */
[----:B------:R3:W-:Y:S01]  /*3bc0*/  MUFU.TANH R28, R4 ;  /* 0x00000004001c7308 */ /* 0x0007e20000002400 */
[----:B------:R-:W-:Y:S01]  /*3bd0*/  ISETP.GE.AND P0, PT, R7, R237, PT ;  /* 0x000000ed0700720c */ /* 0x000fe20003f06270 */
[----:B------:R-:W-:Y:S01]  /*3be0*/  FMUL.FTZ R9, R27, UR8 ;  /* 0x000000081b097c20 */ /* 0x000fe20008410000 */
[----:B------:R-:W-:Y:S01]  /*3bf0*/  FSEL R100, R100, -INF , !P2 ;  /* 0xff80000064647808 */ /* 0x000fe20005000000 */
[----:B------:R-:W-:Y:S01]  /*3c00*/  FMUL.FTZ R23, R35, UR8 ;  /* 0x0000000823177c20 */ /* 0x000fe20008410000 */
[----:B------:R-:W-:Y:S01]  /*3c10*/  ISETP.LT.OR P0, PT, R7, R232, P0 ;  /* 0x000000e80700720c */ /* 0x000fe20000701670 */
[----:B------:R-:W-:Y:S01]  /*3c20*/  FMUL.FTZ R25, R39, UR8 ;  /* 0x0000000827197c20 */ /* 0x000fe20008410000 */
[C---:B------:R-:W-:Y:S01]  /*3c30*/  ISETP.GE.AND P1, PT, R3.reuse, R234, PT ;  /* 0x000000ea0300720c */ /* 0x040fe20003f26270 */
[----:B------:R-:W-:Y:S01]  /*3c40*/  MUFU.TANH R11, R11 ;  /* 0x0000000b000b7308 */ /* 0x000fe20000002400 */
[C---:B------:R-:W-:Y:S01]  /*3c50*/  ISETP.GE.AND P2, PT, R3.reuse, R235, PT ;  /* 0x000000eb0300720c */ /* 0x040fe20003f46270 */
[----:B-1----:R-:W-:Y:S01]  /*3c60*/  VIADD R5, R0, 0x21 ;  /* 0x0000002100057836 */ /* 0x002fe20000000000 */
[----:B------:R-:W-:-:S02]  /*3c70*/  ISETP.LT.OR P1, PT, R3, R230, P1 ;  /* 0x000000e60300720c */ /* 0x000fc40000f21670 */
[----:B------:R-:W-:-:S03]  /*3c80*/  ISETP.LT.OR P2, PT, R3, R233, P2 ;  /* 0x000000e90300720c */ /* 0x000fc60001741670 */
[----:B------:R-:W-:Y:S01]  /*3c90*/  MUFU.TANH R10, R10 ;  /* 0x0000000a000a7308 */ /* 0x000fe20000002400 */
[----:B---3--:R-:W-:Y:S01]  /*3ca0*/  FMUL.FTZ R4, R29, UR8 ;  /* 0x000000081d047c20 */ /* 0x008fe20008410000 */
[----:B------:R-:W-:Y:S02]  /*3cb0*/  FSEL R29, R58, -INF , !P3 ;  /* 0xff8000003a1d7808 */ /* 0x000fe40005800000 */
[----:B------:R-:W-:Y:S01]  /*3cc0*/  HMMA.16816.F32 R56, R12, R18, R76 ;  /* 0x000000120c38723c */ /* 0x000fe2000000184c */
[----:B------:R-:W-:Y:S02]  /*3cd0*/  FSEL R32, R74, -INF , !P2 ;  /* 0xff8000004a207808 */ /* 0x000fe40005000000 */
[----:B------:R-:W-:Y:S01]  /*3ce0*/  ISETP.GE.AND P3, PT, R3, R236, PT ;  /* 0x000000ec0300720c */ /* 0x000fe20003f66270 */
[----:B------:R1:W3:Y:S01]  /*3cf0*/  MUFU.TANH R22, R4 ;  /* 0x0000000400167308 */ /* 0x0002e20000002400 */
[----:B------:R-:W-:Y:S02]  /*3d00*/  ISETP.GE.AND P2, PT, R7, R235, PT ;  /* 0x000000eb0700720c */ /* 0x000fe40003f46270 */
[----:B------:R-:W-:Y:S01]  /*3d10*/  FMUL.FTZ R18, R34, UR8 ;  /* 0x0000000822127c20 */ /* 0x000fe20008410000 */
[----:B------:R-:W-:-:S02]  /*3d20*/  FSEL R34, R72, -INF , !P1 ;  /* 0xff80000048227808 */ /* 0x000fc40004800000 */
[----:B------:R-:W-:Y:S02]  /*3d30*/  ISETP.GE.AND P1, PT, R6, R237, PT ;  /* 0x000000ed0600720c */ /* 0x000fe40003f26270 */
[----:B------:R-:W-:Y:S01]  /*3d40*/  ISETP.LT.OR P3, PT, R3, R231, P3 ;  /* 0x000000e70300720c */ /* 0x000fe20001f61670 */
[----:B------:R-:W-:Y:S01]  /*3d50*/  FMUL.FTZ R3, R40, UR8 ;  /* 0x0000000828037c20 */ /* 0x000fe20008410000 */
[----:B------:R-:W-:Y:S01]  /*3d60*/  ISETP.LT.OR P1, PT, R6, R232, P1 ;  /* 0x000000e80600720c */ /* 0x000fe20000f21670 */
[----:B------:R5:W-:Y:S01]  /*3d70*/  MUFU.TANH R12, R8 ;  /* 0x00000008000c7308 */ /* 0x000be20000002400 */
[----:B------:R-:W-:Y:S02]  /*3d80*/  ISETP.LT.OR P2, PT, R7, R233, P2 ;  /* 0x000000e90700720c */ /* 0x000fe40001741670 */
[----:B----4-:R-:W-:Y:S02]  /*3d90*/  FSEL R168, R69, -INF , !P1 ;  /* 0xff80000045a87808 */ /* 0x010fe40004800000 */
[----:B------:R-:W-:Y:S01]  /*3da0*/  FSEL R33, R73, -INF , !P2 ;  /* 0xff80000049217808 */ /* 0x000fe20005000000 */
[----:B-1----:R-:W-:Y:S01]  /*3db0*/  FMUL.FTZ R4, R31, UR8 ;  /* 0x000000081f047c20 */ /* 0x002fe20008410000 */
[----:B------:R-:W-:Y:S01]  /*3dc0*/  FSEL R31, R85, -INF , !P0 ;  /* 0xff800000551f7808 */ /* 0x000fe20004000000 */
[----:B------:R1:W-:Y:S01]  /*3dd0*/  MUFU.TANH R17, R3 ;  /* 0x0000000300117308 */ /* 0x0003e20000002400 */
[----:B------:R-:W-:-:S02]  /*3de0*/  ISETP.GE.AND P0, PT, R7, R234, PT ;  /* 0x000000ea0700720c */ /* 0x000fc40003f06270 */
[----:B------:R-:W-:Y:S02]  /*3df0*/  ISETP.GE.AND P1, PT, R5, R237, PT ;  /* 0x000000ed0500720c */ /* 0x000fe40003f26270 */
[----:B------:R-:W-:Y:S02]  /*3e00*/  ISETP.LT.OR P0, PT, R7, R230, P0 ;  /* 0x000000e60700720c */ /* 0x000fe40000701670 */
[----:B------:R-:W-:Y:S01]  /*3e10*/  ISETP.GE.AND P2, PT, R6, R235, PT ;  /* 0x000000eb0600720c */ /* 0x000fe20003f46270 */
[----:B------:R4:W3:Y:S01]  /*3e20*/  MUFU.TANH R19, R4 ;  /* 0x0000000400137308 */ /* 0x0008e20000002400 */
[----:B------:R-:W-:Y:S01]  /*3e30*/  FSEL R106, R70, -INF , !P0 ;  /* 0xff800000466a7808 */ /* 0x000fe20004000000 */
[----:B-----5:R-:W-:Y:S01]  /*3e40*/  VIADD R8, R0, 0x30 ;  /* 0x0000003000087836 */ /* 0x020fe20000000000 */
[----:B------:R-:W-:Y:S02]  /*3e50*/  ISETP.GE.AND P0, PT, R6, R234, PT ;  /* 0x000000ea0600720c */ /* 0x000fe40003f06270 */
[----:B------:R-:W-:-:S02]  /*3e60*/  ISETP.LT.OR P1, PT, R5, R232, P1 ;  /* 0x000000e80500720c */ /* 0x000fc40000f21670 */
[C---:B------:R-:W-:Y:S01]  /*3e70*/  ISETP.LT.OR P0, PT, R6.reuse, R230, P0 ;  /* 0x000000e60600720c */ /* 0x040fe20000701670 */
[----:B------:R5:W-:Y:S01]  /*3e80*/  MUFU.TANH R15, R9 ;  /* 0x00000009000f7308 */ /* 0x000be20000002400 */
[----:B-1----:R-:W-:Y:S01]  /*3e90*/  FMUL.FTZ R3, R41, UR8 ;  /* 0x0000000829037c20 */ /* 0x002fe20008410000 */
[----:B------:R-:W-:Y:S02]  /*3ea0*/  ISETP.LT.OR P2, PT, R6, R233, P2 ;  /* 0x000000e90600720c */ /* 0x000fe40001741670 */
[----:B--2---:R-:W-:Y:S01]  /*3eb0*/  FSEL R175, R21, -INF , !P0 ;  /* 0xff80000015af7808 */ /* 0x004fe20004000000 */
[----:B------:R-:W-:Y:S01]  /*3ec0*/  FMUL.FTZ R21, R37, UR8 ;  /* 0x0000000825157c20 */ /* 0x000fe20008410000 */
[C---:B------:R-:W-:Y:S02]  /*3ed0*/  ISETP.GE.AND P0, PT, R5.reuse, R235, PT ;  /* 0x000000eb0500720c */ /* 0x040fe40003f06270 */
[----:B------:R1:W2:Y:S01]  /*3ee0*/  MUFU.TANH R13, R3 ;  /* 0x00000003000d7308 */ /* 0x0002a20000002400 */
[----:B----4-:R-:W-:Y:S01]  /*3ef0*/  VIADD R4, R0, 0x28 ;  /* 0x0000002800047836 */ /* 0x010fe20000000000 */
[----:B------:R-:W-:-:S02]  /*3f00*/  ISETP.LT.OR P0, PT, R5, R233, P0 ;  /* 0x000000e90500720c */ /* 0x000fc40000701670 */
[----:B------:R-:W-:Y:S02]  /*3f10*/  FSEL R178, R48, -INF , !P1 ;  /* 0xff80000030b27808 */ /* 0x000fe40004800000 */
[----:B---3--:R-:W-:Y:S01]  /*3f20*/  FSEL R170, R22, -INF , !P0 ;  /* 0xff80000016aa7808 */ /* 0x008fe20004000000 */
[----:B------:R-:W-:Y:S01]  /*3f30*/  FMUL.FTZ R22, R38, UR8 ;  /* 0x0000000826167c20 */ /* 0x000fe20008410000 */
[----:B------:R-:W-:Y:S01]  /*3f40*/  ISETP.GE.AND P0, PT, R4, R235, PT ;  /* 0x000000eb0400720c */ /* 0x000fe20003f06270 */
[----:B-----5:R-:W-:Y:S01]  /*3f50*/  FMUL.FTZ R9, R44, UR8 ;  /* 0x000000082c097c20 */ /* 0x020fe20008410000 */
[----:B------:R-:W-:Y:S01]  /*3f60*/  FSEL R172, R28, -INF , !P2 ;  /* 0xff8000001cac7808 */ /* 0x000fe20005000000 */
[----:B------:R-:W3:Y:S01]  /*3f70*/  MUFU.TANH R18, R18 ;  /* 0x0000001200127308 */ /* 0x000ee20000002400 */
[----:B------:R-:W-:Y:S02]  /*3f80*/  ISETP.LT.OR P0, PT, R4, R233, P0 ;  /* 0x000000e90400720c */ /* 0x000fe40000701670 */
[----:B------:R-:W-:-:S02]  /*3f90*/  ISETP.GE.AND P1, PT, R5, R234, PT ;  /* 0x000000ea0500720c */ /* 0x000fc40003f26270 */
[----:B------:R-:W-:Y:S01]  /*3fa0*/  ISETP.GE.AND P2, PT, R4, R237, PT ;  /* 0x000000ed0400720c */ /* 0x000fe20003f46270 */
[----:B-1----:R-:W-:Y:S01]  /*3fb0*/  VIADD R3, R0, 0x29 ;  /* 0x0000002900037836 */ /* 0x002fe20000000000 */
[----:B------:R-:W-:Y:S01]  /*3fc0*/  FSEL R169, R11, -INF , !P0 ;  /* 0xff8000000ba97808 */ /* 0x000fe20004000000 */
[----:B------:R1:W4:Y:S01]  /*3fd0*/  MUFU.TANH R14, R9 ;  /* 0x00000009000e7308 */ /* 0x0003220000002400 */
[----:B------:R-:W-:Y:S02]  /*3fe0*/  ISETP.LT.OR P1, PT, R5, R230, P1 ;  /* 0x000000e60500720c */ /* 0x000fe40000f21670 */
[----:B------:R-:W-:Y:S02]  /*3ff0*/  ISETP.GE.AND P0, PT, R3, R235, PT ;  /* 0x000000eb0300720c */ /* 0x000fe40003f06270 */
[----:B------:R-:W-:Y:S02]  /*4000*/  ISETP.LT.OR P2, PT, R4, R232, P2 ;  /* 0x000000e80400720c */ /* 0x000fe40001741670 */
[----:B------:R-:W-:-:S02]  /*4010*/  FSEL R173, R19, -INF , !P1 ;  /* 0xff80000013ad7808 */ /* 0x000fc40004800000 */
[----:B------:R-:W-:Y:S02]  /*4020*/  ISETP.LT.OR P0, PT, R3, R233, P0 ;  /* 0x000000e90300720c */ /* 0x000fe40000701670 */
[----:B------:R-:W-:Y:S02]  /*4030*/  ISETP.GE.AND P1, PT, R4, R234, PT ;  /* 0x000000ea0400720c */ /* 0x000fe40003f26270 */
[----:B------:R-:W-:Y:S02]  /*4040*/  FSEL R184, R17, -INF , !P2 ;  /* 0xff80000011b87808 */ /* 0x000fe40005000000 */
[----:B------:R-:W-:Y:S01]  /*4050*/  ISETP.GE.AND P2, PT, R3, R237, PT ;  /* 0x000000ed0300720c */ /* 0x000fe20003f46270 */
[----:B------:R5:W3:Y:S01]  /*4060*/  MUFU.TANH R17, R20 ;  /* 0x0000001400117308 */ /* 0x000ae20000002400 */
[----:B-1----:R-:W-:Y:S01]  /*4070*/  FMUL.FTZ R9, R45, UR8 ;  /* 0x000000082d097c20 */ /* 0x002fe20008410000 */
[----:B------:R-:W-:Y:S02]  /*4080*/  FSEL R171, R12, -INF , !P0 ;  /* 0xff8000000cab7808 */ /* 0x000fe40004000000 */
[----:B------:R-:W-:-:S02]  /*4090*/  ISETP.LT.OR P1, PT, R4, R230, P1 ;  /* 0x000000e60400720c */ /* 0x000fc40000f21670 */
[----:B------:R-:W-:Y:S02]  /*40a0*/  PLOP3.LUT P0, PT, PT, PT, UP0, 0x80, 0x0 ;  /* 0x000000000000781c */ /* 0x000fe40003f0f008 */
[C---:B------:R-:W-:Y:S01]  /*40b0*/  ISETP.LT.OR P2, PT, R3.reuse, R232, P2 ;  /* 0x000000e80300720c */ /* 0x040fe20001741670 */
[----:B------:R1:W1:Y:S01]  /*40c0*/  MUFU.TANH R19, R9 ;  /* 0x0000000900137308 */ /* 0x0002620000002400 */
[----:B------:R-:W-:Y:S02]  /*40d0*/  FSEL R174, R10, -INF , !P1 ;  /* 0xff8000000aae7808 */ /* 0x000fe40004800000 */
[----:B------:R-:W-:Y:S02]  /*40e0*/  ISETP.GE.AND P1, PT, R3, R234, PT ;  /* 0x000000ea0300720c */ /* 0x000fe40003f26270 */
[----:B--2---:R-:W-:Y:S02]  /*40f0*/  FSEL R185, R13, -INF , !P2 ;  /* 0xff8000000db97808 */ /* 0x004fe40005000000 */
[----:B------:R-:W-:Y:S01]  /*4100*/  ISETP.GE.AND P2, PT, R8, R237, PT ;  /* 0x000000ed0800720c */ /* 0x000fe20003f46270 */
[----:B-----5:R-:W-:Y:S01]  /*4110*/  FMUL.FTZ R20, R36, UR8 ;  /* 0x0000000824147c20 */ /* 0x020fe20008410000 */
[----:B------:R-:W-:-:S02]  /*4120*/  ISETP.LT.OR P1, PT, R3, R230, P1 ;  /* 0x000000e60300720c */ /* 0x000fc40000f21670 */
[C---:B------:R-:W-:Y:S02]  /*4130*/  ISETP.LT.OR P2, PT, R8.reuse, R232, P2 ;  /* 0x000000e80800720c */ /* 0x040fe40001741670 */
[----:B------:R-:W-:Y:S02]  /*4140*/  FSEL R176, R15, -INF , !P1 ;  /* 0xff8000000fb07808 */ /* 0x000fe40004800000 */
[----:B------:R-:W-:Y:S02]  /*4150*/  P2R R15, PR, RZ, 0x4 ;  /* 0x00000004ff0f7803 */ /* 0x000fe40000000000 */
[----:B------:R-:W-:Y:S01]  /*4160*/  ISETP.GE.AND P2, PT, R8, R235, PT ;  /* 0x000000eb0800720c */ /* 0x000fe20003f46270 */
[----:B-1-34-:R-:W-:-:S12]  /*4170*/  @!P0 BRA `(.L_x_835) ;  /* 0x0000000000608947 */ /* 0x01afd80003800000 */
[----:B------:R-:W-:-:S04]  /*4180*/  UIADD3 UR7, UR25, -0x2, URZ ;  /* 0xfffffffe19077890 */ /* 0x000fc8000fffe03f */
[----:B------:R-:W-:Y:S02]  /*4190*/  USHF.R.S32.HI UR6, URZ, 0x1f, UR7 ;  /* 0x0000001f3f067899 */ /* 0x000fe40008011407 */
[----:B------:R-:W-:Y:S01]  /*41a0*/  UIMAD UR5, UR20, UR7, URZ ;  /* 0x00000007140572a4 */ /* 0x000fe2000f8e023f */
[----:B------:R-:W-:-:S03]  /*41b0*/  IMAD.U32 R9, RZ, RZ, UR7 ;  /* 0x00000007ff097e24 */ /* 0x000fc6000f8e00ff */
[----:B------:R-:W-:Y:S01]  /*41c0*/  UIMAD UR5, UR6, UR21, UR5 ;  /* 0x00000015060572a4 */ /* 0x000fe2000f8e0205 */
[----:B------:R-:W-:Y:S02]  /*41d0*/  IMAD.WIDE.U32 R12, R9, UR21, R146 ;  /* 0x00000015090c7c25 */ /* 0x000fe4000f8e0092 */
[----:B------:R-:W-:-:S03]  /*41e0*/  ULDC.64 UR6, c[0x0][0x218] ;  /* 0x0000860000067ab9 */ /* 0x000fc60000000a00 */
[----:B------:R-:W-:Y:S01]  /*41f0*/  VIADD R9, R13, UR5 ;  /* 0x000000050d097c36 */ /* 0x000fe20008000000 */
[----:B------:R-:W-:Y:S01]  /*4200*/  LEA R10, P1, R12, UR6, 0x1 ;  /* 0x000000060c0a7c11 */ /* 0x000fe2000f8208ff */
[----:B------:R-:W-:-:S03]  /*4210*/  IMAD.U32 R13, RZ, RZ, UR31 ;  /* 0x0000001fff0d7e24 */ /* 0x000fc6000f8e00ff */
[----:B------:R-:W-:Y:S02]  /*4220*/  LEA.HI.X R11, R12, UR7, R9, 0x1, P1 ;  /* 0x000000070c0b7c11 */ /* 0x000fe400088f0c09 */
[----:B------:R-:W-:-:S03]  /*4230*/  MOV R9, UR32 ;  /* 0x0000002000097c02 */ /* 0x000fc60008000f00 */
[----:B------:R-:W-:Y:S01]  /*4240*/  @!PT LDS RZ, [RZ] ;  /* 0x00000000fffff984 */ /* 0x000fe20000000800 */
[----:B------:R-:W-:Y:S01]  /*4250*/  @!PT LDS RZ, [RZ] ;  /* 0x00000000fffff984 */ /* 0x000fe20000000800 */
[----:B------:R-:W-:Y:S01]  /*4260*/  @!PT LDS RZ, [RZ] ;  /* 0x00000000fffff984 */ /* 0x000fe20000000800 */
[----:B------:R1:W-:Y:S01]  /*4270*/  LDGSTS.E.BYPASS.LTC128B.128 [R238+0x6000], desc[UR18][R10.64] ;  /* 0x060000000aee7fae */ /* 0x0003e2000b901d52 */
[----:B------:R-:W-:-:S03]  /*4280*/  LEA R12, P1, R9, R10, 0x1 ;  /* 0x0000000a090c7211 */ /* 0x000fc600078208ff */
[----:B------:R1:W-:Y:S01]  /*4290*/  LDGSTS.E.BYPASS.LTC128B.128 [R238+0x7000], desc[UR18][R10.64+0x40] ;  /* 0x070000400aee7fae */ /* 0x0003e2000b901d52 */
[----:B------:R-:W-:-:S03]  /*42a0*/  LEA.HI.X R13, R9, R11, R13, 0x1, P1 ;  /* 0x0000000b090d7211 */ /* 0x000fc600008f0c0d */
[----:B------:R1:W-:Y:S04]  /*42b0*/  LDGSTS.E.BYPASS.LTC128B.128 [R238+0x8000], desc[UR18][R10.64+0x80] ;  /* 0x080000800aee7fae */ /* 0x0003e8000b901d52 */
[----:B------:R1:W-:Y:S04]  /*42c0*/  LDGSTS.E.BYPASS.LTC128B.128 [R238+0x6800], desc[UR18][R12.64] ;  /* 0x068000000cee7fae */ /* 0x0003e8000b901d52 */
[----:B------:R1:W-:Y:S04]  /*42d0*/  LDGSTS.E.BYPASS.LTC128B.128 [R238+0x7800], desc[UR18][R12.64+0x40] ;  /* 0x078000400cee7fae */ /* 0x0003e8000b901d52 */
[----:B------:R1:W-:Y:S04]  /*42e0*/  LDGSTS.E.BYPASS.LTC128B.128 [R238+0x8800], desc[UR18][R12.64+0x80] ;  /* 0x088000800cee7fae */ /* 0x0003e8000b901d52 */
[----:B------:R-:W0:Y:S02]  /*42f0*/  LDGDEPBAR ;  /* 0x00000000000079af */ /* 0x000e240000000000 */
.L_x_835:
[----:B------:R-:W-:Y:S01]  /*4300*/  ISETP.LT.OR P2, PT, R8, R233, P2 ;  /* 0x000000e90800720c */ /* 0x000fe20001741670 */
[----:B------:R-:W-:Y:S01]  /*4310*/  FMUL.FTZ R9, R56, UR8 ;  /* 0x0000000838097c20 */ /* 0x000fe20008410000 */
[C---:B------:R-:W-:Y:S01]  /*4320*/  VIADD R24, R0.reuse, 0x31 ;  /* 0x0000003100187836 */ /* 0x040fe20000000000 */
[----:B------:R-:W-:Y:S01]  /*4330*/  ISETP.NE.AND P1, PT, R15, RZ, PT ;  /* 0x000000ff0f00720c */ /* 0x000fe20003f25270 */
[C---:B------:R-:W-:Y:S01]  /*4340*/  VIADD R26, R0.reuse, 0x38 ;  /* 0x00000038001a7836 */ /* 0x040fe20000000000 */
[----:B------:R-:W-:Y:S01]  /*4350*/  FSEL R204, R17, -INF , !P2 ;  /* 0xff80000011cc7808 */ /* 0x000fe20005000000 */
[----:B-1----:R1:W-:Y:S01]  /*4360*/  MUFU.TANH R13, R9 ;  /* 0x00000009000d7308 */ /* 0x0023e20000002400 */
[----:B------:R-:W-:Y:S01]  /*4370*/  VIADD R17, R0, 0x39 ;  /* 0x0000003900117836 */ /* 0x000fe20000000000 */
[----:B------:R-:W-:Y:S01]  /*4380*/  FMNMX.FTZ R0, R61, R50, !PT ;  /* 0x000000323d007209 */ /* 0x000fe20007810000 */
[----:B------:R-:W-:Y:S01]  /*4390*/  FMUL.FTZ R10, R57, UR8 ;  /* 0x00000008390a7c20 */ /* 0x000fe20008410000 */
[----:B------:R-:W-:Y:S01]  /*43a0*/  FSEL R179, R14, -INF , !P1 ;  /* 0xff8000000eb37808 */ /* 0x000fe20004800000 */
[----:B------:R-:W-:Y:S01]  /*43b0*/  ULDC UR26, c[0x0][0x2ec] ;  /* 0x0000bb00001a7ab9 */ /* 0x000fe20000000800 */
[----:B------:R-:W-:-:S02]  /*43c0*/  FMNMX.FTZ R0, R49, R0, !PT ;  /* 0x0000000031007209 */ /* 0x000fc40007810000 */
[----:B------:R2:W-:Y:S01]  /*43d0*/  MUFU.TANH R14, R10 ;  /* 0x0000000a000e7308 */ /* 0x0005e20000002400 */
[----:B------:R-:W-:Y:S02]  /*43e0*/  ISETP.GE.AND P1, PT, R8, R234, PT ;  /* 0x000000ea0800720c */ /* 0x000fe40003f26270 */
[----:B------:R-:W-:Y:S02]  /*43f0*/  FMNMX.FTZ R0, R52, R0, !PT ;  /* 0x0000000034007209 */ /* 0x000fe40007810000 */
[----:B------:R-:W-:Y:S02]  /*4400*/  ISETP.GE.AND P2, PT, R24, R237, PT ;  /* 0x000000ed1800720c */ /* 0x000fe40003f46270 */
[----:B------:R-:W-:Y:S01]  /*4410*/  FMNMX.FTZ R0, R101, R0, !PT ;  /* 0x0000000065007209 */ /* 0x000fe20007810000 */
[----:B------:R-:W3:Y:S01]  /*4420*/  MUFU.TANH R11, R16 ;  /* 0x00000010000b7308 */ /* 0x000ee20000002400 */
[----:B-1----:R-:W-:Y:S02]  /*4430*/  FMNMX.FTZ R9, R60, R71, !PT ;  /* 0x000000473c097209 */ /* 0x002fe40007810000 */
[----:B------:R-:W-:-:S02]  /*4440*/  FMNMX.FTZ R0, R100, R0, !PT ;  /* 0x0000000064007209 */ /* 0x000fc40007810000 */
[----:B------:R-:W-:Y:S02]  /*4450*/  FMNMX.FTZ R9, R80, R9, !PT ;  /* 0x0000000950097209 */ /* 0x000fe40007810000 */
[----:B------:R-:W-:Y:S01]  /*4460*/  FMNMX.FTZ R0, R32, R0, !PT ;  /* 0x0000000020007209 */ /* 0x000fe20007810000 */
[----:B------:R-:W1:Y:S01]  /*4470*/  MUFU.TANH R12, R20 ;  /* 0x00000014000c7308 */ /* 0x000e620000002400 */
[----:B------:R-:W-:Y:S02]  /*4480*/  FMNMX.FTZ R9, R75, R9, !PT ;  /* 0x000000094b097209 */ /* 0x000fe40007810000 */
[----:B------:R-:W-:Y:S02]  /*4490*/  FMNMX.FTZ R0, R33, R0, !PT ;  /* 0x0000000021007209 */ /* 0x000fe40007810000 */
[----:B------:R-:W-:Y:S02]  /*44a0*/  FMNMX.FTZ R9, R64, R9, !PT ;  /* 0x0000000940097209 */ /* 0x000fe40007810000 */
[----:B------:R-:W-:Y:S01]  /*44b0*/  ISETP.LT.OR P1, PT, R8, R230, P1 ;  /* 0x000000e60800720c */ /* 0x000fe20000f21670 */
[----:B------:R-:W-:Y:S01]  /*44c0*/  MUFU.TANH R16, R23 ;  /* 0x0000001700107308 */ /* 0x000fe20000002400 */
[----:B------:R-:W-:-:S02]  /*44d0*/  FMNMX.FTZ R9, R29, R9, !PT ;  /* 0x000000091d097209 */ /* 0x000fc40007810000 */
[----:B------:R-:W-:Y:S02]  /*44e0*/  ISETP.LT.OR P2, PT, R24, R232, P2 ;  /* 0x000000e81800720c */ /* 0x000fe40001741670 */
[----:B------:R-:W-:Y:S02]  /*44f0*/  FMNMX.FTZ R9, R30, R9, !PT ;  /* 0x000000091e097209 */ /* 0x000fe40007810000 */
[----:B------:R-:W-:Y:S01]  /*4500*/  FSEL R205, R18, -INF , !P1 ;  /* 0xff80000012cd7808 */ /* 0x000fe20004800000 */
[----:B------:R-:W-:Y:S01]  /*4510*/  MUFU.TANH R15, R22 ;  /* 0x00000016000f7308 */ /* 0x000fe20000002400 */
[----:B------:R-:W-:Y:S02]  /*4520*/  FMNMX.FTZ R9, R31, R9, !PT ;  /* 0x000000091f097209 */ /* 0x000fe40007810000 */
[----:B------:R-:W-:Y:S02]  /*4530*/  FSEL R177, R19, -INF , !P2 ;  /* 0xff80000013b17808 */ /* 0x000fe40005000000 */
[----:B--2---:R-:W-:-:S02]  /*4540*/  FMNMX.FTZ R10, R168, R9, !PT ;  /* 0x00000009a80a7209 */ /* 0x004fc40007810000 */
[----:B------:R-:W-:Y:S02]  /*4550*/  FMNMX.FTZ R9, R172, R0, !PT ;  /* 0x00000000ac097209 */ /* 0x000fe40007810000 */
[----:B------:R-:W-:Y:S02]  /*4560*/  FMNMX.FTZ R0, R68, R62, !PT ;  /* 0x0000003e44007209 */ /* 0x000fe40007810000 */
[----:B------:R-:W-:Y:S02]  /*4570*/  ISETP.GE.AND P1, PT, R26, R237, PT ;  /* 0x000000ed1a00720c */ /* 0x000fe40003f26270 */
[----:B------:R-:W-:Y:S02]  /*4580*/  FMNMX.FTZ R0, R63, R0, !PT ;  /* 0x000000003f007209 */ /* 0x000fe40007810000 */
[----:B------:R-:W-:Y:S02]  /*4590*/  ISETP.GE.AND P2, PT, R24, R235, PT ;  /* 0x000000eb1800720c */ /* 0x000fe40003f46270 */
[----:B------:R-:W-:-:S02]  /*45a0*/  FMNMX.FTZ R0, R53, R0, !PT ;  /* 0x0000000035007209 */ /* 0x000fc40007810000 */
[----:B------:R-:W-:Y:S02]  /*45b0*/  FMNMX.FTZ R10, R178, R10, !PT ;  /* 0x0000000ab20a7209 */ /* 0x000fe40007810000 */
[----:B------:R-:W-:Y:S02]  /*45c0*/  FMNMX.FTZ R0, R107, R0, !PT ;  /* 0x000000006b007209 */ /* 0x000fe40007810000 */
[----:B------:R-:W-:Y:S02]  /*45d0*/  ISETP.LT.OR P1, PT, R26, R232, P1 ;  /* 0x000000e81a00720c */ /* 0x000fe40000f21670 */
[----:B------:R-:W-:Y:S02]  /*45e0*/  FMNMX.FTZ R0, R136, R0, !PT ;  /* 0x0000000088007209 */ /* 0x000fe40007810000 */
[----:B------:R-:W-:Y:S02]  /*45f0*/  ISETP.LT.OR P2, PT, R24, R233, P2 ;  /* 0x000000e91800720c */ /* 0x000fe40001741670 */
[----:B------:R-:W-:-:S02]  /*4600*/  FMNMX.FTZ R10, R184, R10, !PT ;  /* 0x0000000ab80a7209 */ /* 0x000fc40007810000 */
[----:B------:R-:W-:Y:S02]  /*4610*/  FMNMX.FTZ R9, R170, R9, !PT ;  /* 0x00000009aa097209 */ /* 0x000fe40007810000 */
[----:B------:R-:W-:Y:S02]  /*4620*/  FMNMX.FTZ R0, R34, R0, !PT ;  /* 0x0000000022007209 */ /* 0x000fe40007810000 */
[----:B---3--:R-:W-:Y:S02]  /*4630*/  FSEL R218, R11, -INF , !P2 ;  /* 0xff8000000bda7808 */ /* 0x008fe40005000000 */
[----:B------:R-:W-:Y:S01]  /*4640*/  FSEL R186, R13, -INF , !P1 ;  /* 0xff8000000dba7808 */ /* 0x000fe20004800000 */
[----:B------:R-:W2:Y:S01]  /*4650*/  MUFU.TANH R11, R21 ;  /* 0x00000015000b7308 */ /* 0x000ea20000002400 */
[----:B------:R-:W-:Y:S02]  /*4660*/  ISETP.GE.AND P1, PT, R17, R237, PT ;  /* 0x000000ed1100720c */ /* 0x000fe40003f26270 */
[----:B------:R-:W-:-:S02]  /*4670*/  FMNMX.FTZ R10, R185, R10, !PT ;  /* 0x0000000ab90a7209 */ /* 0x000fc40007810000 */
[----:B------:R-:W-:Y:S02]  /*4680*/  FMNMX.FTZ R9, R169, R9, !PT ;  /* 0x00000009a9097209 */ /* 0x000fe40007810000 */
[----:B------:R-:W-:Y:S01]  /*4690*/  FMNMX.FTZ R0, R106, R0, !PT ;  /* 0x000000006a007209 */ /* 0x000fe20007810000 */
[----:B------:R-:W3:Y:S01]  /*46a0*/  MUFU.TANH R13, R25 ;  /* 0x00000019000d7308 */ /* 0x000ee20000002400 */
[----:B------:R-:W-:Y:S02]  /*46b0*/  ISETP.GE.AND P2, PT, R26, R235, PT ;  /* 0x000000eb1a00720c */ /* 0x000fe40003f46270 */
[----:B------:R-:W-:Y:S02]  /*46c0*/  ISETP.LT.OR P1, PT, R17, R232, P1 ;  /* 0x000000e81100720c */ /* 0x000fe40000f21670 */
[----:B------:R-:W-:Y:S02]  /*46d0*/  FMNMX.FTZ R10, R179, R10, !PT ;  /* 0x0000000ab30a7209 */ /* 0x000fe40007810000 */
[----:B------:R-:W-:-:S02]  /*46e0*/  FMNMX.FTZ R9, R171, R9, !PT ;  /* 0x00000009ab097209 */ /* 0x000fc40007810000 */
[----:B------:R-:W-:Y:S02]  /*46f0*/  FMNMX.FTZ R0, R175, R0, !PT ;  /* 0x00000000af007209 */ /* 0x000fe40007810000 */
[----:B------:R-:W-:Y:S02]  /*4700*/  ISETP.LT.OR P2, PT, R26, R233, P2 ;  /* 0x000000e91a00720c */ /* 0x000fe40001741670 */
[----:B------:R-:W-:Y:S02]  /*4710*/  FSEL R208, R14, -INF , !P1 ;  /* 0xff8000000ed07808 */ /* 0x000fe40004800000 */
[----:B------:R-:W-:Y:S01]  /*4720*/  FMNMX.FTZ R105, R177, R10, !PT ;  /* 0x0000000ab1697209 */ /* 0x000fe20007810000 */
[----:B------:R-:W-:Y:S01]  /*4730*/  FMUL.FTZ R10, R55, UR8 ;  /* 0x00000008370a7c20 */ /* 0x000fe20008410000 */
[----:B------:R-:W-:Y:S01]  /*4740*/  ISETP.GE.AND P1, PT, R17, R235, PT ;  /* 0x000000eb1100720c */ /* 0x000fe20003f26270 */
[----:B------:R-:W4:Y:S01]  /*4750*/  MUFU.TANH R14, R51 ;  /* 0x00000033000e7308 */ /* 0x000f220000002400 */
[----:B------:R-:W-:-:S02]  /*4760*/  FMNMX.FTZ R9, R204, R9, !PT ;  /* 0x00000009cc097209 */ /* 0x000fc40007810000 */
[----:B------:R-:W-:Y:S02]  /*4770*/  FMNMX.FTZ R0, R173, R0, !PT ;  /* 0x00000000ad007209 */ /* 0x000fe40007810000 */
[----:B-1----:R-:W-:Y:S02]  /*4780*/  FSEL R217, R12, -INF , !P2 ;  /* 0xff8000000cd97808 */ /* 0x002fe40005000000 */
[----:B------:R-:W-:Y:S02]  /*4790*/  FMNMX.FTZ R105, R186, R105, !PT ;  /* 0x00000069ba697209 */ /* 0x000fe40007810000 */
[----:B------:R-:W-:Y:S02]  /*47a0*/  ISETP.GE.AND P2, PT, R24, R234, PT ;  /* 0x000000ea1800720c */ /* 0x000fe40003f46270 */
[----:B------:R-:W-:Y:S02]  /*47b0*/  ISETP.LT.OR P1, PT, R17, R233, P1 ;  /* 0x000000e91100720c */ /* 0x000fe40000f21670 */
[----:B------:R-:W-:Y:S01]  /*47c0*/  FMNMX.FTZ R103, R218, R9, !PT ;  /* 0x00000009da677209 */ /* 0x000fe20007810000 */
[----:B------:R-:W-:Y:S01]  /*47d0*/  FMUL.FTZ R9, R54, UR8 ;  /* 0x0000000836097c20 */ /* 0x000fe20008410000 */
[----:B------:R-:W-:-:S02]  /*47e0*/  FMNMX.FTZ R0, R174, R0, !PT ;  /* 0x00000000ae007209 */ /* 0x000fc40007810000 */
[----:B------:R-:W-:Y:S02]  /*47f0*/  FMNMX.FTZ R105, R208, R105, !PT ;  /* 0x00000069d0697209 */ /* 0x000fe40007810000 */
[----:B--2---:R-:W-:Y:S02]  /*4800*/  FSEL R213, R11, -INF , !P1 ;  /* 0xff8000000bd57808 */ /* 0x004fe40004800000 */
[----:B------:R-:W-:Y:S01]  /*4810*/  FMNMX.FTZ R103, R217, R103, !PT ;  /* 0x00000067d9677209 */ /* 0x000fe20007810000 */
[----:B------:R-:W1:Y:S01]  /*4820*/  SHFL.BFLY PT, R11, R105, 0x2, 0x1f ;  /* 0x0c401f00690b7f89 */ /* 0x000e6200000e0000 */
[----:B------:R-:W-:Y:S02]  /*4830*/  ISETP.LT.OR P2, PT, R24, R230, P2 ;  /* 0x000000e61800720c */ /* 0x000fe40001741670 */
[----:B------:R-:W-:Y:S02]  /*4840*/  ISETP.GE.AND P1, PT, R26, R234, PT ;  /* 0x000000ea1a00720c */ /* 0x000fe40003f26270 */
[----:B------:R-:W-:-:S02]  /*4850*/  FMNMX.FTZ R0, R176, R0, !PT ;  /* 0x00000000b0007209 */ /* 0x000fc40007810000 */
[----:B------:R-:W-:Y:S02]  /*4860*/  FMNMX.FTZ R103, R213, R103, !PT ;  /* 0x00000067d5677209 */ /* 0x000fe40007810000 */
[----:B------:R-:W-:Y:S02]  /*4870*/  FSEL R214, R16, -INF , !P2 ;  /* 0xff80000010d67808 */ /* 0x000fe40005000000 */
[----:B------:R-:W-:Y:S01]  /*4880*/  ISETP.GE.AND P2, PT, R17, R234, PT ;  /* 0x000000ea1100720c */ /* 0x000fe20003f46270 */
[----:B------:R-:W2:Y:S01]  /*4890*/  SHFL.BFLY PT, R12, R103, 0x2, 0x1f ;  /* 0x0c401f00670c7f89 */ /* 0x000ea200000e0000 */
[----:B------:R-:W-:Y:S01]  /*48a0*/  ISETP.LT.OR P1, PT, R26, R230, P1 ;  /* 0x000000e61a00720c */ /* 0x000fe20000f21670 */
[----:B------:R5:W4:Y:S01]  /*48b0*/  MUFU.TANH R16, R9 ;  /* 0x0000000900107308 */ /* 0x000b220000002400 */
[----:B------:R-:W-:Y:S02]  /*48c0*/  FMNMX.FTZ R0, R205, R0, !PT ;  /* 0x00000000cd007209 */ /* 0x000fe40007810000 */
[----:B------:R-:W-:-:S02]  /*48d0*/  ISETP.LT.OR P2, PT, R17, R230, P2 ;  /* 0x000000e61100720c */ /* 0x000fc40001741670 */
[----:B------:R-:W-:Y:S02]  /*48e0*/  FSEL R215, R15, -INF , !P1 ;  /* 0xff8000000fd77808 */ /* 0x000fe40004800000 */
[----:B------:R-:W-:Y:S02]  /*48f0*/  FMNMX.FTZ R0, R214, R0, !PT ;  /* 0x00000000d6007209 */ /* 0x000fe40007810000 */
[----:B---3--:R-:W-:Y:S02]  /*4900*/  FSEL R216, R13, -INF , !P2 ;  /* 0xff8000000dd87808 */ /* 0x008fe40005000000 */
[----:B------:R-:W-:Y:S01]  /*4910*/  FMNMX.FTZ R0, R215, R0, !PT ;  /* 0x00000000d7007209 */ /* 0x000fe20007810000 */
[----:B------:R3:W4:Y:S01]  /*4920*/  MUFU.TANH R13, R10 ;  /* 0x0000000a000d7308 */ /* 0x0007220000002400 */
[----:B------:R-:W-:Y:S02]  /*4930*/  ISETP.GE.AND P2, PT, R6, R236, PT ;  /* 0x000000ec0600720c */ /* 0x000fe40003f46270 */
[----:B------:R-:W-:-:S02]  /*4940*/  FMNMX.FTZ R0, R216, R0, !PT ;  /* 0x00000000d8007209 */ /* 0x000fc40007810000 */
[----:B-1----:R-:W-:Y:S02]  /*4950*/  FMNMX.FTZ R105, R105, R11, !PT ;  /* 0x0000000b69697209 */ /* 0x002fe40007810000 */
[----:B------:R-:W-:Y:S01]  /*4960*/  FSEL R72, R92, -INF , !P4 ;  /* 0xff8000005c487808 */ /* 0x000fe20006000000 */
[----:B------:R-:W1:Y:S01]  /*4970*/  SHFL.BFLY PT, R102, R0, 0x2, 0x1f ;  /* 0x0c401f0000667f89 */ /* 0x000e6200000e0000 */
[----:B------:R-:W-:Y:S02]  /*4980*/  ISETP.GE.AND P4, PT, R3, R236, PT ;  /* 0x000000ec0300720c */ /* 0x000fe40003f86270 */
[-C--:B------:R-:W-:Y:S01]  /*4990*/  ISETP.LT.OR P2, PT, R6, R231.reuse, P2 ;  /* 0x000000e70600720c */ /* 0x080fe20001741670 */
[----:B------:R-:W-:Y:S01]  /*49a0*/  FMUL.FTZ R6, R42, UR8 ;  /* 0x000000082a067c20 */ /* 0x000fe20008410000 */
[----:B--2---:R-:W-:Y:S01]  /*49b0*/  FMNMX.FTZ R103, R103, R12, !PT ;  /* 0x0000000c67677209 */ /* 0x004fe20007810000 */
[----:B-----5:R-:W2:Y:S01]  /*49c0*/  SHFL.BFLY PT, R9, R105, 0x1, 0x1f ;  /* 0x0c201f0069097f89 */ /* 0x020ea200000e0000 */
[----:B------:R-:W-:Y:S01]  /*49d0*/  ISETP.LT.OR P4, PT, R3, R231, P4 ;  /* 0x000000e70300720c */ /* 0x000fe20002781670 */
[----:B------:R5:W2:Y:S01]  /*49e0*/  MUFU.TANH R15, R6 ;  /* 0x00000006000f7308 */ /* 0x000aa20000002400 */
[----:B------:R-:W-:-:S02]  /*49f0*/  FMNMX.FTZ R3, R82, R83, !PT ;  /* 0x0000005352037209 */ /* 0x000fc40007810000 */
[----:B---3--:R-:W-:Y:S02]  /*4a00*/  FSEL R10, R94, -INF , !P6 ;  /* 0xff8000005e0a7808 */ /* 0x008fe40007000000 */
[----:B------:R-:W-:Y:S02]  /*4a10*/  FMNMX.FTZ R3, R81, R3, !PT ;  /* 0x0000000351037209 */ /* 0x000fe40007810000 */
[----:B------:R-:W-:Y:S02]  /*4a20*/  FSEL R73, R93, -INF , !P5 ;  /* 0xff8000005d497808 */ /* 0x000fe40006800000 */
[----:B------:R-:W-:Y:S02]  /*4a30*/  FMNMX.FTZ R3, R10, R3, !PT ;  /* 0x000000030a037209 */ /* 0x000fe40007810000 */
[-C--:B------:R-:W-:Y:S02]  /*4a40*/  ISETP.GE.AND P1, PT, R7, R236.reuse, PT ;  /* 0x000000ec0700720c */ /* 0x080fe40003f26270 */
[----:B------:R-:W-:-:S02]  /*4a50*/  ISETP.GE.AND P6, PT, R5, R236, PT ;  /* 0x000000ec0500720c */ /* 0x000fc40003fc6270 */
[----:B------:R-:W-:Y:S01]  /*4a60*/  ISETP.LT.OR P1, PT, R7, R231, P1 ;  /* 0x000000e70700720c */ /* 0x000fe20000f21670 */
[----:B------:R-:W-:Y:S01]  /*4a70*/  FMUL.FTZ R7, R43, UR8 ;  /* 0x000000082b077c20 */ /* 0x000fe20008410000 */
[----:B-----5:R-:W3:Y:S01]  /*4a80*/  SHFL.BFLY PT, R6, R103, 0x1, 0x1f ;  /* 0x0c201f0067067f89 */ /* 0x020ee200000e0000 */
[----:B-1----:R-:W-:Y:S02]  /*4a90*/  FMNMX.FTZ R102, R0, R102, !PT ;  /* 0x0000006600667209 */ /* 0x002fe40007810000 */
[----:B------:R-:W-:Y:S01]  /*4aa0*/  FMNMX.FTZ R0, R73, R3, !PT ;  /* 0x0000000349007209 */ /* 0x000fe20007810000 */
[----:B------:R-:W1:Y:S01]  /*4ab0*/  MUFU.TANH R12, R7 ;  /* 0x00000007000c7308 */ /* 0x000e620000002400 */
[----:B------:R-:W-:Y:S02]  /*4ac0*/  FSEL R74, R86, -INF , !P3 ;  /* 0xff800000564a7808 */ /* 0x000fe40005800000 */
[----:B------:R-:W-:Y:S02]  /*4ad0*/  FMNMX.FTZ R0, R72, R0, !PT ;  /* 0x0000000048007209 */ /* 0x000fe40007810000 */
[----:B------:R-:W-:-:S02]  /*4ae0*/  ISETP.GE.AND P5, PT, R4, R236, PT ;  /* 0x000000ec0400720c */ /* 0x000fc40003fa6270 */
[-C--:B------:R-:W-:Y:S01]  /*4af0*/  ISETP.LT.OR P6, PT, R5, R231.reuse, P6 ;  /* 0x000000e70500720c */ /* 0x080fe200037c1670 */
[----:B------:R-:W-:Y:S01]  /*4b00*/  FMUL.FTZ R5, R46, UR8 ;  /* 0x000000082e057c20 */ /* 0x000fe20008410000 */
[----:B----4-:R-:W-:Y:S02]  /*4b10*/  FSEL R14, R14, -INF , !P1 ;  /* 0xff8000000e0e7808 */ /* 0x010fe40004800000 */
[----:B------:R-:W-:Y:S01]  /*4b20*/  FMNMX.FTZ R0, R74, R0, !PT ;  /* 0x000000004a007209 */ /* 0x000fe20007810000 */
[----:B------:R4:W5:Y:S01]  /*4b30*/  MUFU.TANH R11, R5 ;  /* 0x00000005000b7308 */ /* 0x0009620000002400 */
[----:B------:R-:W-:Y:S01]  /*4b40*/  ISETP.LT.OR P5, PT, R4, R231, P5 ;  /* 0x000000e70400720c */ /* 0x000fe20002fa1670 */
[----:B------:R-:W-:Y:S01]  /*4b50*/  FMUL.FTZ R4, R47, UR8 ;  /* 0x000000082f047c20 */ /* 0x000fe20008410000 */
[----:B------:R-:W-:Y:S02]  /*4b60*/  ISETP.GE.AND P3, PT, R8, R236, PT ;  /* 0x000000ec0800720c */ /* 0x000fe40003f66270 */
[----:B--2---:R-:W-:-:S02]  /*4b70*/  FMNMX.FTZ R105, R105, R9, !PT ;  /* 0x0000000969697209 */ /* 0x004fc40007810000 */
[----:B------:R-:W-:Y:S02]  /*4b80*/  FSEL R188, R16, -INF , !P2 ;  /* 0xff80000010bc7808 */ /* 0x000fe40005000000 */
[----:B------:R-:W-:Y:S01]  /*4b90*/  FMNMX.FTZ R0, R14, R0, !PT ;  /* 0x000000000e007209 */ /* 0x000fe20007810000 */
[----:B------:R-:W-:Y:S01]  /*4ba0*/  FMUL.FTZ R3, R105, UR26 ;  /* 0x0000001a69037c20 */ /* 0x000fe20008410000 */
[----:B------:R-:W-:Y:S02]  /*4bb0*/  ISETP.LT.OR P3, PT, R8, R231, P3 ;  /* 0x000000e70800720c */ /* 0x000fe40001f61670 */
[----:B------:R2:W5:Y:S01]  /*4bc0*/  MUFU.TANH R8, R4 ;  /* 0x0000000400087308 */ /* 0x0005620000002400 */
[----:B---3--:R-:W-:Y:S02]  /*4bd0*/  FMNMX.FTZ R103, R103, R6, !PT ;  /* 0x0000000667677209 */ /* 0x008fe40007810000 */
[----:B------:R-:W-:Y:S01]  /*4be0*/  FSETP.NEU.FTZ.AND P2, PT, R105, -INF , PT ;  /* 0xff8000006900780b */ /* 0x000fe20003f5d000 */
[----:B----4-:R-:W-:Y:S01]  /*4bf0*/  FMUL.FTZ R5, R59, UR8 ;  /* 0x000000083b057c20 */ /* 0x010fe20008410000 */
[----:B------:R-:W-:Y:S01]  /*4c00*/  FSEL R189, R13, -INF , !P6 ;  /* 0xff8000000dbd7808 */ /* 0x000fe20007000000 */
[----:B------:R-:W-:Y:S01]  /*4c10*/  FMUL.FTZ R13, R103, UR26 ;  /* 0x0000001a670d7c20 */ /* 0x000fe20008410000 */
[----:B------:R-:W-:Y:S01]  /*4c20*/  FMNMX.FTZ R0, R188, R0, !PT ;  /* 0x00000000bc007209 */ /* 0x000fe20007810000 */
[----:B------:R3:W-:Y:S01]  /*4c30*/  MUFU.TANH R6, R5 ;  /* 0x0000000500067308 */ /* 0x0007e20000002400 */
[----:B------:R-:W-:-:S02]  /*4c40*/  FSEL R3, R3, RZ, P2 ;  /* 0x000000ff03037208 */ /* 0x000fc40001000000 */
[----:B------:R-:W-:Y:S02]  /*4c50*/  FSEL R15, R15, -INF , !P5 ;  /* 0xff8000000f0f7808 */ /* 0x000fe40006800000 */
[----:B------:R-:W-:Y:S02]  /*4c60*/  FMNMX.FTZ R0, R189, R0, !PT ;  /* 0x00000000bd007209 */ /* 0x000fe40007810000 */
[----:B------:R-:W-:Y:S01]  /*4c70*/  FSETP.NEU.FTZ.AND P2, PT, R103, -INF , PT ;  /* 0xff8000006700780b */ /* 0x000fe20003f5d000 */
[----:B--2---:R-:W-:Y:S01]  /*4c80*/  FMUL.FTZ R4, R58, UR8 ;  /* 0x000000083a047c20 */ /* 0x004fe20008410000 */
[----:B------:R-:W-:Y:S02]  /*4c90*/  ISETP.GE.AND P1, PT, R24, R236, PT ;  /* 0x000000ec1800720c */ /* 0x000fe40003f26270 */
[----:B-1----:R-:W-:Y:S01]  /*4ca0*/  FSEL R211, R12, -INF , !P4 ;  /* 0xff8000000cd37808 */ /* 0x002fe20006000000 */
[----:B------:R1:W2:Y:S01]  /*4cb0*/  MUFU.TANH R7, R4 ;  /* 0x0000000400077308 */ /* 0x0002a20000002400 */
[----:B------:R-:W-:-:S02]  /*4cc0*/  FMNMX.FTZ R0, R15, R0, !PT ;  /* 0x000000000f007209 */ /* 0x000fc40007810000 */
[----:B------:R-:W-:Y:S01]  /*4cd0*/  FSEL R13, R13, RZ, P2 ;  /* 0x000000ff0d0d7208 */ /* 0x000fe20001000000 */
[----:B---3--:R-:W3:Y:S01]  /*4ce0*/  SHFL.BFLY PT, R5, R102, 0x1, 0x1f ;  /* 0x0c201f0066057f89 */ /* 0x008ee200000e0000 */
[-C--:B------:R-:W-:Y:S02]  /*4cf0*/  ISETP.LT.OR P1, PT, R24, R231.reuse, P1 ;  /* 0x000000e71800720c */ /* 0x080fe40000f21670 */
[C---:B------:R-:W-:Y:S02]  /*4d00*/  ISETP.GE.AND P2, PT, R26.reuse, R236, PT ;  /* 0x000000ec1a00720c */ /* 0x040fe40003f46270 */
[----:B-----5:R-:W-:Y:S02]  /*4d10*/  FSEL R212, R11, -INF , !P3 ;  /* 0xff8000000bd47808 */ /* 0x020fe40005800000 */
[----:B------:R-:W-:Y:S02]  /*4d20*/  FMNMX.FTZ R0, R211, R0, !PT ;  /* 0x00000000d3007209 */ /* 0x000fe40007810000 */
[----:B------:R-:W-:-:S02]  /*4d30*/  ISETP.LT.OR P2, PT, R26, R231, P2 ;  /* 0x000000e71a00720c */ /* 0x000fc40001741670 */
[C---:B------:R-:W-:Y:S01]  /*4d40*/  ISETP.GE.AND P3, PT, R17.reuse, R236, PT ;  /* 0x000000ec1100720c */ /* 0x040fe20003f66270 */
[----:B-1----:R-:W-:Y:S01]  /*4d50*/  FFMA.FTZ R4, R60, UR26, -R3 ;  /* 0x0000001a3c047c23 */ /* 0x002fe20008010803 */
[----:B------:R-:W-:Y:S02]  /*4d60*/  FSEL R207, R8, -INF , !P1 ;  /* 0xff80000008cf7808 */ /* 0x000fe40004800000 */
[----:B------:R-:W-:Y:S01]  /*4d70*/  FMNMX.FTZ R0, R212, R0, !PT ;  /* 0x00000000d4007209 */ /* 0x000fe20007810000 */
[----:B------:R1:W-:Y:S01]  /*4d80*/  MUFU.EX2 R197, R4 ;  /* 0x0000000400c57308 */ /* 0x0003e20000000800 */
[----:B------:R-:W-:Y:S02]  /*4d90*/  ISETP.LT.OR P3, PT, R17, R231, P3 ;  /* 0x000000e71100720c */ /* 0x000fe40001f61670 */
[----:B--2---:R-:W-:Y:S02]  /*4da0*/  FSEL R209, R7, -INF , !P2 ;  /* 0xff80000007d17808 */ /* 0x004fe40005000000 */
[----:B------:R-:W-:-:S02]  /*4db0*/  FMNMX.FTZ R0, R207, R0, !PT ;  /* 0x00000000cf007209 */ /* 0x000fc40007810000 */
[----:B------:R-:W-:Y:S02]  /*4dc0*/  FSEL R210, R6, -INF , !P3 ;  /* 0xff80000006d27808 */ /* 0x000fe40005800000 */
[----:B---3--:R-:W-:Y:S01]  /*4dd0*/  FMNMX.FTZ R102, R102, R5, !PT ;  /* 0x0000000566667209 */ /* 0x008fe20007810000 */
[----:B------:R-:W-:-:S03]  /*4de0*/  FFMA.FTZ R5, R49, UR26, -R13 ;  /* 0x0000001a31057c23 */ /* 0x000fc6000801080d */
[C---:B------:R-:W-:Y:S01]  /*4df0*/  FSETP.NEU.FTZ.AND P1, PT, R102.reuse, -INF , PT ;  /* 0xff8000006600780b */ /* 0x040fe20003f3d000 */
[----:B------:R2:W-:Y:S01]  /*4e00*/  MUFU.EX2 R196, R5 ;  /* 0x0000000500c47308 */ /* 0x0005e20000000800 */
[----:B------:R-:W-:Y:S01]  /*4e10*/  FMUL.FTZ R12, R102, UR26 ;  /* 0x0000001a660c7c20 */ /* 0x000fe20008410000 */
[----:B-1----:R-:W-:-:S04]  /*4e20*/  FFMA.FTZ R4, R61, UR26, -R13 ;  /* 0x0000001a3d047c23 */ /* 0x002fc8000801080d */
[----:B------:R-:W-:Y:S02]  /*4e30*/  FSEL R12, R12, RZ, P1 ;  /* 0x000000ff0c0c7208 */ /* 0x000fe40000800000 */
[----:B------:R1:W-:Y:S01]  /*4e40*/  MUFU.EX2 R181, R4 ;  /* 0x0000000400b57308 */ /* 0x0003e20000000800 */
[----:B--2---:R-:W-:Y:S02]  /*4e50*/  IMAD R5, R143, 0x20, R141 ;  /* 0x000000208f057824 */ /* 0x004fe400078e028d */
[----:B-1----:R-:W-:-:S05]  /*4e60*/  FFMA.FTZ R4, R50, UR26, -R13 ;  /* 0x0000001a32047c23 */ /* 0x002fca000801080d */
[----:B------:R1:W-:Y:S02]  /*4e70*/  MUFU.EX2 R180, R4 ;  /* 0x0000000400b47308 */ /* 0x0003e40000000800 */
[----:B-1----:R-:W-:Y:S01]  /*4e80*/  FMNMX.FTZ R4, R209, R0, !PT ;  /* 0x00000000d1047209 */ /* 0x002fe20007810000 */
[----:B------:R-:W-:-:S03]  /*4e90*/  FFMA.FTZ R0, R52, UR26, -R13 ;  /* 0x0000001a34007c23 */ /* 0x000fc6000801080d */
[----:B------:R-:W-:Y:S02]  /*4ea0*/  FMNMX.FTZ R4, R210, R4, !PT ;  /* 0x00000004d2047209 */ /* 0x000fe40007810000 */
[----:B------:R1:W-:Y:S03]  /*4eb0*/  MUFU.EX2 R28, R0 ;  /* 0x00000000001c7308 */ /* 0x0003e60000000800 */
[----:B------:R-:W2:Y:S01]  /*4ec0*/  SHFL.BFLY PT, R6, R4, 0x2, 0x1f ;  /* 0x0c401f0004067f89 */ /* 0x000ea200000e0000 */
        /* <DEDUP_REMOVED lines=10> */
[----:B------:R-:W5:Y:S02]  /*4f70*/  LDSM.16.MT88.4 R24, [R224+0xa000] ;  /* 0x00a00000e018783b */ /* 0x000f640000004200 */
[----:B------:R2:W-:Y:S02]  /*4f80*/  MUFU.EX2 R35, R2 ;  /* 0x0000000200237308 */ /* 0x0005e40000000800 */
[----:B------:R-:W-:Y:S04]  /*4f90*/  LDSM.16.MT88.4 R36, [R226+0xa000] ;  /* 0x00a00000e224783b */ /* 0x000fe80000004200 */
[----:B------:R-:W-:Y:S01]  /*4fa0*/  LDSM.16.MT88.4 R40, [R224+0xb000] ;  /* 0x00b00000e028783b */ /* 0x000fe20000004200 */
[----:B---3--:R-:W-:-:S03]  /*4fb0*/  FFMA.FTZ R0, R63, UR26, -R12 ;  /* 0x0000001a3f007c23 */ /* 0x008fc6000801080c */
[----:B------:R-:W-:Y:S01]  /*4fc0*/  LDSM.16.MT88.4 R48, [R226+0xb000] ;  /* 0x00b00000e230783b */ /* 0x000fe20000004200 */
[----:B----4-:R-:W-:Y:S01]  /*4fd0*/  F2FP.F16.F32.PACK_AB R5, R183, R182 ;  /* 0x000000b6b705723e */ /* 0x010fe200000000ff */
        /* <DEDUP_REMOVED lines=8> */
[----:B--2---:R-:W-:-:S04]  /*5060*/  FFMA.FTZ R2, R80, UR26, -R3 ;  /* 0x0000001a50027c23 */ /* 0x004fc80008010803 */
[----:B------:R2:W-:Y:S02]  /*5070*/  MUFU.EX2 R198, R2 ;  /* 0x0000000200c67308 */ /* 0x0005e40000000800 */
[C---:B-1----:R-:W-:Y:S06]  /*5080*/  HMMA.16816.F32 R112, R4.reuse, R16, RZ ;  /* 0x000000100470723c */ /* 0x042fec00000018ff */
[C---:B-----5:R-:W-:Y:S06]  /*5090*/  HMMA.16816.F32 R108, R4.reuse, R20, RZ ;  /* 0x00000014046c723c */ /* 0x060fec00000018ff */
[----:B------:R-:W-:Y:S01]  /*50a0*/  HMMA.16816.F32 R96, R4, R24, RZ ;  /* 0x000000180460723c */ /* 0x000fe200000018ff */
[----:B--2---:R-:W-:Y:S01]  /*50b0*/  FFMA.FTZ R2, R75, UR26, -R3 ;  /* 0x0000001a4b027c23 */ /* 0x004fe20008010803 */
[----:B---3--:R-:W-:-:S04]  /*50c0*/  FMNMX.FTZ R104, R0, R8, !PT ;  /* 0x0000000800687209 */ /* 0x008fc80007810000 */
[C---:B------:R-:W-:Y:S01]  /*50d0*/  HMMA.16816.F32 R92, R4.reuse, R36, RZ ;  /* 0x00000024045c723c */ /* 0x040fe200000018ff */
[----:B------:R-:W-:Y:S01]  /*50e0*/  F2FP.F16.F32.PACK_AB R8, R252, R197 ;  /* 0x000000c5fc08723e */ /* 0x000fe200000000ff */
[----:B------:R1:W-:Y:S01]  /*50f0*/  MUFU.EX2 R44, R2 ;  /* 0x00000002002c7308 */ /* 0x0003e20000000800 */
[C---:B------:R-:W-:Y:S01]  /*5100*/  FSETP.NEU.FTZ.AND P1, PT, R104.reuse, -INF , PT ;  /* 0xff8000006800780b */ /* 0x040fe20003f3d000 */
[----:B------:R-:W-:Y:S02]  /*5110*/  FMUL.FTZ R0, R104, UR26 ;  /* 0x0000001a68007c20 */ /* 0x000fe40008410000 */
[----:B------:R-:W-:Y:S03]  /*5120*/  HMMA.16816.F32 R88, R4, R40, RZ ;  /* 0x000000280458723c */ /* 0x000fe600000018ff */
[----:B------:R-:W-:-:S03]  /*5130*/  FSEL R0, R0, RZ, P1 ;  /* 0x000000ff00007208 */ /* 0x000fc60000800000 */
[C---:B------:R-:W-:Y:S06]  /*5140*/  HMMA.16816.F32 R84, R4.reuse, R48, RZ ;  /* 0x000000300454723c */ /* 0x040fec00000018ff */
[----:B------:R-:W-:Y:S01]  /*5150*/  HMMA.16816.F32 R76, R4, R22, RZ ;  /* 0x00000016044c723c */ /* 0x000fe200000018ff */
[----:B-1----:R-:W-:-:S04]  /*5160*/  FFMA.FTZ R2, R64, UR26, -R3 ;  /* 0x0000001a40027c23 */ /* 0x002fc80008010803 */
        /* <DEDUP_REMOVED lines=15> */
[----:B-1----:R-:W-:Y:S01]  /*5260*/  FFMA.FTZ R2, R10, UR26, -R0 ;  /* 0x0000001a0a027c23 */ /* 0x002fe20008010800 */
[----:B------:R-:W-:-:S05]  /*5270*/  F2FP.F16.F32.PACK_AB R10, R44, R198 ;  /* 0x000000c62c0a723e */ /* 0x000fca00000000ff */
[----:B------:R1:W2:Y:S02]  /*5280*/  MUFU.EX2 R206, R2 ;  /* 0x0000000200ce7308 */ /* 0x0002a40000000800 */
[----:B-1----:R-:W-:Y:S01]  /*5290*/  FFMA.FTZ R2, R30, UR26, -R3 ;  /* 0x0000001a1e027c23 */ /* 0x002fe20008010803 */
[----:B--2---:R-:W-:-:S05]  /*52a0*/  F2FP.F16.F32.PACK_AB R11, R206, R249 ;  /* 0x000000f9ce0b723e */ /* 0x004fca00000000ff */
[----:B------:R1:W-:Y:S02]  /*52b0*/  MUFU.EX2 R191, R2 ;  /* 0x0000000200bf7308 */ /* 0x0003e40000000800 */
[C---:B------:R-:W-:Y:S06]  /*52c0*/  HMMA.16816.F32 R124, R8.reuse, R20, RZ ;  /* 0x00000014087c723c */ /* 0x040fec00000018ff */
[C---:B------:R-:W-:Y:S01]  /*52d0*/  HMMA.16816.F32 R140, R8.reuse, R22, RZ ;  /* 0x00000016088c723c */ /* 0x040fe200000018ff */
[----:B------:R-:W2:Y:S05]  /*52e0*/  LDSM.16.MT88.4 R20, [R224+0x9400] ;  /* 0x00940000e014783b */ /* 0x000eaa0000004200 */
[----:B------:R-:W-:Y:S01]  /*52f0*/  HMMA.16816.F32 R120, R8, R24, RZ ;  /* 0x000000180878723c */ /* 0x000fe200000018ff */
[----:B-1----:R-:W-:-:S04]  /*5300*/  FFMA.FTZ R2, R31, UR26, -R3 ;  /* 0x0000001a1f027c23 */ /* 0x002fc80008010803 */
[----:B------:R1:W3:Y:S01]  /*5310*/  MUFU.EX2 R221, R2 ;  /* 0x0000000200dd7308 */ /* 0x0002e20000000800 */
[C---:B------:R-:W-:Y:S01]  /*5320*/  HMMA.16816.F32 R148, R8.reuse, R26, RZ ;  /* 0x0000001a0894723c */ /* 0x040fe200000018ff */
[----:B------:R-:W4:Y:S05]  /*5330*/  LDSM.16.MT88.4 R24, [R224+0xa400] ;  /* 0x00a40000e018783b */ /* 0x000f2a0000004200 */
[C---:B------:R-:W-:Y:S06]  /*5340*/  HMMA.16816.F32 R128, R8.reuse, R16, RZ ;  /* 0x000000100880723c */ /* 0x040fec00000018ff */
[----:B------:R-:W-:Y:S01]  /*5350*/  HMMA.16816.F32 R132, R8, R18, RZ ;  /* 0x000000120884723c */ /* 0x000fe200000018ff */
[----:B------:R-:W5:Y:S01]  /*5360*/  LDSM.16.MT88.4 R16, [R226+0x9400] ;  /* 0x00940000e210783b */ /* 0x000f620000004200 */
[----:B-1----:R-:W-:Y:S01]  /*5370*/  FFMA.FTZ R2, R101, UR26, -R13 ;  /* 0x0000001a65027c23 */ /* 0x002fe2000801080d */
[----:B------:R-:W-:-:S03]  /*5380*/  IMAD.MOV.U32 R101, RZ, RZ, R44 ;  /* 0x000000ffff657224 */ /* 0x000fc600078e002c */
[C---:B------:R-:W-:Y:S01]  /*5390*/  HMMA.16816.F32 R52, R8.reuse, R40, RZ ;  /* 0x000000280834723c */ /* 0x040fe200000018ff */
[----:B------:R-:W-:Y:S01]  /*53a0*/  LDSM.16.MT88.4 R44, [R226+0xb400] ;  /* 0x00b40000e22c783b */ /* 0x000fe20000004200 */
[----:B------:R1:W-:Y:S04]  /*53b0*/  MUFU.EX2 R251, R2 ;  /* 0x0000000200fb7308 */ /* 0x0003e80000000800 */
[C---:B------:R-:W-:Y:S06]  /*53c0*/  HMMA.16816.F32 R56, R8.reuse, R36, RZ ;  /* 0x000000240838723c */ /* 0x040fec00000018ff */
[C---:B------:R-:W-:Y:S06]  /*53d0*/  HMMA.16816.F32 R156, R8.reuse, R38, RZ ;  /* 0x00000026089c723c */ /* 0x040fec00000018ff */
[----:B------:R-:W-:Y:S01]  /*53e0*/  HMMA.16816.F32 R36, R8, R48, RZ ;  /* 0x000000300824723c */ /* 0x000fe200000018ff */
[----:B-1----:R-:W-:Y:S01]  /*53f0*/  FFMA.FTZ R2, R100, UR26, -R13 ;  /* 0x0000001a64027c23 */ /* 0x002fe2000801080d */
[----:B------:R-:W-:-:S03]  /*5400*/  IMAD.MOV.U32 R100, RZ, RZ, R35 ;  /* 0x000000ffff647224 */ /* 0x000fc600078e0023 */
[----:B------:R1:W-:Y:S01]  /*5410*/  MUFU.EX2 R220, R2 ;  /* 0x0000000200dc7308 */ /* 0x0003e20000000800 */
[C---:B------:R-:W-:Y:S01]  /*5420*/  HMMA.16816.F32 R160, R8.reuse, R42, RZ ;  /* 0x0000002a08a0723c */ /* 0x040fe200000018ff */
[----:B------:R-:W-:Y:S05]  /*5430*/  LDSM.16.MT88.4 R40, [R226+0x9800] ;  /* 0x00980000e228783b */ /* 0x000fea0000004200 */
[----:B------:R-:W-:Y:S01]  /*5440*/  HMMA.16816.F32 R164, R8, R50, RZ ;  /* 0x0000003208a4723c */ /* 0x000fe200000018ff */
[----:B------:R-:W-:Y:S06]  /*5450*/  LDSM.16.MT88.4 R48, [R224+0x9800] ;  /* 0x00980000e030783b */ /* 0x000fec0000004200 */
[----:B------:R-:W-:-:S02]  /*5460*/  F2FP.F16.F32.PACK_AB R8, R219, R190 ;  /* 0x000000bedb08723e */ /* 0x000fc400000000ff */
[----:B---3--:R-:W-:Y:S01]  /*5470*/  F2FP.F16.F32.PACK_AB R10, R221, R191 ;  /* 0x000000bfdd0a723e */ /* 0x008fe200000000ff */
[----:B-1----:R-:W-:-:S04]  /*5480*/  FFMA.FTZ R2, R32, UR26, -R13 ;  /* 0x0000001a20027c23 */ /* 0x002fc8000801080d */
[----:B------:R1:W-:Y:S02]  /*5490*/  MUFU.EX2 R4, R2 ;  /* 0x0000000200047308 */ /* 0x0003e40000000800 */
[----:B-1----:R-:W-:-:S06]  /*54a0*/  FFMA.FTZ R2, R33, UR26, -R13 ;  /* 0x0000001a21027c23 */ /* 0x002fcc000801080d */
[----:B------:R1:W-:Y:S02]  /*54b0*/  MUFU.EX2 R187, R2 ;  /* 0x0000000200bb7308 */ /* 0x0003e40000000800 */
[----:B-1----:R-:W-:Y:S01]  /*54c0*/  FFMA.FTZ R2, R107, UR26, -R12 ;  /* 0x0000001a6b027c23 */ /* 0x002fe2000801080c */
[----:B------:R-:W-:Y:S02]  /*54d0*/  IMAD.MOV.U32 R107, RZ, RZ, R28 ;  /* 0x000000ffff6b7224 */ /* 0x000fe400078e001c */
[----:B------:R-:W-:Y:S03]  /*54e0*/  LDSM.16.MT88.4 R28, [R226+0xa400] ;  /* 0x00a40000e21c783b */ /* 0x000fe60000004200 */
[----:B------:R1:W-:Y:S02]  /*54f0*/  MUFU.EX2 R244, R2 ;  /* 0x0000000200f47308 */ /* 0x0003e40000000800 */
[----:B-1----:R-:W-:-:S06]  /*5500*/  FFMA.FTZ R2, R136, UR26, -R12 ;  /* 0x0000001a88027c23 */ /* 0x002fcc000801080c */
[----:B------:R1:W3:Y:S02]  /*5510*/  MUFU.EX2 R247, R2 ;  /* 0x0000000200f77308 */ /* 0x0002e40000000800 */
[--C-:B-1----:R-:W-:Y:S01]  /*5520*/  FFMA.FTZ R2, R34, UR26, -R12.reuse ;  /* 0x0000001a22027c23 */ /* 0x102fe2000801080c */
[----:B---3--:R-:W-:Y:S01]  /*5530*/  F2FP.F16.F32.PACK_AB R5, R247, R244 ;  /* 0x000000f4f705723e */ /* 0x008fe200000000ff */
[----:B------:R-:W1:Y:S04]  /*5540*/  LDSM.16.MT88.4 R32, [R224+0xb400] ;  /* 0x00b40000e020783b */ /* 0x000e680000004200 */
[----:B------:R3:W-:Y:S02]  /*5550*/  MUFU.EX2 R246, R2 ;  /* 0x0000000200f67308 */ /* 0x0007e40000000800 */
[----:B---3--:R-:W-:Y:S01]  /*5560*/  FFMA.FTZ R2, R106, UR26, -R12 ;  /* 0x0000001a6a027c23 */ /* 0x008fe2000801080c */
[----:B------:R-:W-:-:S02]  /*5570*/  MOV R106, R4 ;  /* 0x00000004006a7202 */ /* 0x000fc40000000f00 */
[----:B------:R-:W-:-:S03]  /*5580*/  F2FP.F16.F32.PACK_AB R4, R220, R251 ;  /* 0x000000fbdc04723e */ /* 0x000fc600000000ff */
[----:B------:R3:W2:Y:S01]  /*5590*/  MUFU.EX2 R245, R2 ;  /* 0x0000000200f57308 */ /* 0x0006a20000000800 */
[----:B------:R-:W-:Y:S01]  /*55a0*/  F2FP.F16.F32.PACK_AB R6, R187, R106 ;  /* 0x0000006abb06723e */ /* 0x000fe200000000ff */
[----:B---3--:R-:W-:Y:S01]  /*55b0*/  FFMA.FTZ R2, R73, UR26, -R0 ;  /* 0x0000001a49027c23 */ /* 0x008fe20008010800 */
[----:B--2---:R-:W-:-:S05]  /*55c0*/  F2FP.F16.F32.PACK_AB R7, R245, R246 ;  /* 0x000000f6f507723e */ /* 0x004fca00000000ff */
[----:B------:R2:W-:Y:S02]  /*55d0*/  MUFU.EX2 R202, R2 ;  /* 0x0000000200ca7308 */ /* 0x0005e40000000800 */
[C---:B------:R-:W-:Y:S06]  /*55e0*/  HMMA.16816.F32 R152, R4.reuse, R20, R112 ;  /* 0x000000140498723c */ /* 0x040fec0000001870 */
[C---:B----4-:R-:W-:Y:S06]  /*55f0*/  HMMA.16816.F32 R112, R4.reuse, R24, R96 ;  /* 0x000000180470723c */ /* 0x050fec0000001860 */
[----:B-----5:R-:W-:Y:S01]  /*5600*/  HMMA.16816.F32 R144, R4, R16, R108 ;  /* 0x000000100490723c */ /* 0x020fe2000000186c */
[----:B--2---:R-:W-:-:S04]  /*5610*/  FFMA.FTZ R2, R72, UR26, -R0 ;  /* 0x0000001a48027c23 */ /* 0x004fc80008010800 */
[----:B------:R2:W3:Y:S01]  /*5620*/  MUFU.EX2 R203, R2 ;  /* 0x0000000200cb7308 */ /* 0x0004e20000000800 */
[C---:B-1----:R-:W-:Y:S06]  /*5630*/  HMMA.16816.F32 R96, R4.reuse, R32, R88 ;  /* 0x000000200460723c */ /* 0x042fec0000001858 */
[C---:B------:R-:W-:Y:S06]  /*5640*/  HMMA.16816.F32 R108, R4.reuse, R28, R92 ;  /* 0x0000001c046c723c */ /* 0x040fec000000185c */
        /* <DEDUP_REMOVED lines=8> */
[----:B-1----:R-:W-:Y:S01]  /*56d0*/  FFMA.FTZ R2, R14, UR26, -R0 ;  /* 0x0000001a0e027c23 */ /* 0x002fe20008010800 */
[----:B------:R-:W-:-:S03]  /*56e0*/  IMAD.MOV.U32 R14, RZ, RZ, R197 ;  /* 0x000000ffff0e7224 */ /* 0x000fc600078e00c5 */
[----:B------:R1:W2:Y:S01]  /*56f0*/  MUFU.EX2 R200, R2 ;  /* 0x0000000200c87308 */ /* 0x0002a20000000800 */
[C---:B------:R-:W-:Y:S06]  /*5700*/  HMMA.16816.F32 R88, R4.reuse, R22, R80 ;  /* 0x000000160458723c */ /* 0x040fec0000001850 */
[----:B------:R-:W-:Y:S01]  /*5710*/  HMMA.16816.F32 R80, R4, R30, R64 ;  /* 0x0000001e0450723c */ /* 0x000fe20000001840 */
[----:B-1----:R-:W-:Y:S01]  /*5720*/  FFMA.FTZ R2, R168, UR26, -R3 ;  /* 0x0000001aa8027c23 */ /* 0x002fe20008010803 */
[----:B--2---:R-:W-:Y:S01]  /*5730*/  F2FP.F16.F32.PACK_AB R11, R200, R201 ;  /* 0x000000c9c80b723e */ /* 0x004fe200000000ff */
[----:B------:R-:W-:-:S02]  /*5740*/  IMAD.MOV.U32 R168, RZ, RZ, R100 ;  /* 0x000000ffffa87224 */ /* 0x000fc400078e0064 */
[----:B------:R1:W-:Y:S04]  /*5750*/  MUFU.EX2 R243, R2 ;  /* 0x0000000200f37308 */ /* 0x0003e80000000800 */
[C---:B------:R-:W-:Y:S06]  /*5760*/  HMMA.16816.F32 R192, R8.reuse, R32, R52 ;  /* 0x0000002008c0723c */ /* 0x040fec0000001834 */
[----:B------:R-:W-:Y:S01]  /*5770*/  HMMA.16816.F32 R60, R8, R22, R132 ;  /* 0x00000016083c723c */ /* 0x000fe20000001884 */
[----:B------:R-:W-:Y:S01]  /*5780*/  MOV R33, R198 ;  /* 0x000000c600217202 */ /* 0x000fe20000000f00 */
[----:B------:R-:W-:-:S04]  /*5790*/  IMAD.MOV.U32 R32, RZ, RZ, R196 ;  /* 0x000000ffff207224 */ /* 0x000fc800078e00c4 */
[C---:B------:R-:W-:Y:S01]  /*57a0*/  HMMA.16816.F32 R196, R8.reuse, R44, R36 ;  /* 0x0000002c08c4723c */ /* 0x040fe20000001824 */
[----:B-1----:R-:W-:Y:S01]  /*57b0*/  FFMA.FTZ R2, R172, UR26, -R13 ;  /* 0x0000001aac027c23 */ /* 0x002fe2000801080d */
[----:B------:R-:W-:Y:S01]  /*57c0*/  MOV R134, R219 ;  /* 0x000000db00867202 */ /* 0x000fe20000000f00 */
[----:B------:R-:W-:Y:S01]  /*57d0*/  IMAD.MOV.U32 R135, RZ, RZ, R106 ;  /* 0x000000ffff877224 */ /* 0x000fe200078e006a */
[----:B------:R-:W-:Y:S01]  /*57e0*/  MOV R106, R107 ;  /* 0x0000006b006a7202 */ /* 0x000fe20000000f00 */
[----:B------:R1:W-:Y:S01]  /*57f0*/  MUFU.EX2 R242, R2 ;  /* 0x0000000200f27308 */ /* 0x0003e20000000800 */
[C---:B------:R-:W-:Y:S01]  /*5800*/  HMMA.16816.F32 R68, R8.reuse, R20, R128 ;  /* 0x000000140844723c */ /* 0x040fe20000001880 */
[----:B------:R-:W-:Y:S01]  /*5810*/  IMAD.MOV.U32 R45, RZ, RZ, R222 ;  /* 0x000000ffff2d7224 */ /* 0x000fe200078e00de */
[----:B------:R-:W-:Y:S01]  /*5820*/  LDSM.16.MT88.4 R36, [R224+0xa800] ;  /* 0x00a80000e024783b */ /* 0x000fe20000004200 */
[----:B------:R-:W-:Y:S02]  /*5830*/  IMAD.MOV.U32 R44, RZ, RZ, R191 ;  /* 0x000000ffff2c7224 */ /* 0x000fe400078e00bf */
        /* <DEDUP_REMOVED lines=8> */
[----:B------:R-:W-:Y:S01]  /*58c0*/  LDSM.16.MT88.4 R24, [R226+0xa800] ;  /* 0x00a80000e218783b */ /* 0x000fe20000004200 */
[----:B------:R-:W-:Y:S02]  /*58d0*/  IMAD.MOV.U32 R133, RZ, RZ, R190 ;  /* 0x000000ffff857224 */ /* 0x000fe400078e00be */
[----:B-1----:R-:W-:Y:S01]  /*58e0*/  FFMA.FTZ R2, R170, UR26, -R13 ;  /* 0x0000001aaa027c23 */ /* 0x002fe2000801080d */
[----:B------:R-:W-:Y:S01]  /*58f0*/  IMAD.MOV.U32 R170, RZ, RZ, R101 ;  /* 0x000000ffffaa7224 */ /* 0x000fe200078e0065 */
[C---:B------:R-:W-:Y:S01]  /*5900*/  HMMA.16816.F32 R180, R8.reuse, R28, R56 ;  /* 0x0000001c08b4723c */ /* 0x040fe20000001838 */
[----:B------:R-:W-:Y:S01]  /*5910*/  IMAD.MOV.U32 R151, RZ, RZ, R45 ;  /* 0x000000ffff977224 */ /* 0x000fe200078e002d */
[----:B------:R1:W2:Y:S01]  /*5920*/  MUFU.EX2 R241, R2 ;  /* 0x0000000200f17308 */ /* 0x0002a20000000800 */
[----:B------:R-:W-:Y:S01]  /*5930*/  IMAD.MOV.U32 R150, RZ, RZ, R170 ;  /* 0x000000ffff967224 */ /* 0x000fe200078e00aa */
[----:B------:R-:W-:Y:S01]  /*5940*/  MOV R148, R168 ;  /* 0x000000a800947202 */ /* 0x000fe20000000f00 */
[----:B------:R-:W-:Y:S01]  /*5950*/  IMAD.MOV.U32 R149, RZ, RZ, R106 ;  /* 0x000000ffff957224 */ /* 0x000fe200078e006a */
[C---:B------:R-:W-:Y:S06]  /*5960*/  HMMA.16816.F32 R56, R8.reuse, R18, R140 ;  /* 0x000000120838723c */ /* 0x040fec000000188c */
[C---:B------:R-:W-:Y:S01]  /*5970*/  HMMA.16816.F32 R140, R8.reuse, R46, R164 ;  /* 0x0000002e088c723c */ /* 0x040fe200000018a4 */
[----:B------:R-:W-:Y:S05]  /*5980*/  LDSM.16.MT88.4 R164, [R226+0xac00] ;  /* 0x00ac0000e2a4783b */ /* 0x000fea0000004200 */
[C---:B------:R-:W-:Y:S01]  /*5990*/  HMMA.16816.F32 R64, R8.reuse, R16, R124 ;  /* 0x000000100840723c */ /* 0x040fe2000000187c */
[----:B-1----:R-:W-:Y:S01]  /*59a0*/  FFMA.FTZ R2, R169, UR26, -R13 ;  /* 0x0000001aa9027c23 */ /* 0x002fe2000801080d */
[----:B------:R-:W-:Y:S01]  /*59b0*/  IMAD.MOV.U32 R169, RZ, RZ, R221 ;  /* 0x000000ffffa97224 */ /* 0x000fe200078e00dd */
[----:B------:R-:W1:Y:S01]  /*59c0*/  LDSM.16.MT88.4 R16, [R224+0xb800] ;  /* 0x00b80000e010783b */ /* 0x000e620000004200 */
[----:B--2---:R-:W-:Y:S01]  /*59d0*/  F2FP.F16.F32.PACK_AB R4, R241, R242 ;  /* 0x000000f2f104723e */ /* 0x004fe200000000ff */
[----:B------:R2:W-:Y:S01]  /*59e0*/  MUFU.EX2 R240, R2 ;  /* 0x0000000200f07308 */ /* 0x0005e20000000800 */
[C---:B------:R-:W-:Y:S06]  /*59f0*/  HMMA.16816.F32 R124, R8.reuse, R34, R160 ;  /* 0x00000022087c723c */ /* 0x040fec00000018a0 */
[----:B------:R-:W-:Y:S01]  /*5a00*/  HMMA.16816.F32 R28, R8, R30, R156 ;  /* 0x0000001e081c723c */ /* 0x000fe2000000189c */
[----:B------:R-:W-:Y:S01]  /*5a10*/  MOV R163, R133 ;  /* 0x0000008500a37202 */ /* 0x000fe20000000f00 */
[----:B------:R-:W-:-:S02]  /*5a20*/  IMAD.MOV.U32 R162, RZ, RZ, R134 ;  /* 0x000000ffffa27224 */ /* 0x000fc400078e0086 */
[----:B------:R-:W-:Y:S02]  /*5a30*/  IMAD.MOV.U32 R133, RZ, RZ, R130 ;  /* 0x000000ffff857224 */ /* 0x000fe400078e0082 */
[----:B------:R-:W-:Y:S02]  /*5a40*/  IMAD.MOV.U32 R134, RZ, RZ, R131 ;  /* 0x000000ffff867224 */ /* 0x000fe400078e0083 */
[----:B--2---:R-:W-:Y:S01]  /*5a50*/  FFMA.FTZ R2, R171, UR26, -R13 ;  /* 0x0000001aab027c23 */ /* 0x004fe2000801080d */
[----:B------:R-:W-:-:S03]  /*5a60*/  IMAD.MOV.U32 R171, RZ, RZ, R220 ;  /* 0x000000ffffab7224 */ /* 0x000fc600078e00dc */
[----:B------:R2:W3:Y:S01]  /*5a70*/  MUFU.EX2 R239, R2 ;  /* 0x0000000200ef7308 */ /* 0x0004e20000000800 */
[----:B------:R-:W-:Y:S02]  /*5a80*/  IMAD.MOV.U32 R161, RZ, RZ, R171 ;  /* 0x000000ffffa17224 */ /* 0x000fe400078e00ab */
        /* <DEDUP_REMOVED lines=14> */
[C---:B------:R-:W-:Y:S06]  /*5b70*/  HMMA.16816.F32 R152, R4.reuse, R48, R152 ;  /* 0x000000300498723c */ /* 0x040fec0000001898 */
[----:B------:R-:W-:Y:S01]  /*5b80*/  HMMA.16816.F32 R116, R4, R50, R88 ;  /* 0x000000320474723c */ /* 0x000fe20000001858 */
[----:B--2---:R-:W-:Y:S01]  /*5b90*/  FFMA.FTZ R2, R184, UR26, -R3 ;  /* 0x0000001ab8027c23 */ /* 0x004fe20008010803 */
[----:B---3--:R-:W-:-:S03]  /*5ba0*/  F2FP.F16.F32.PACK_AB R8, R219, R243 ;  /* 0x000000f3db08723e */ /* 0x008fc600000000ff */
[----:B------:R2:W-:Y:S01]  /*5bb0*/  MUFU.EX2 R175, R2 ;  /* 0x0000000200af7308 */ /* 0x0005e20000000800 */
[C---:B-1----:R-:W-:Y:S06]  /*5bc0*/  HMMA.16816.F32 R96, R4.reuse, R16, R96 ;  /* 0x000000100460723c */ /* 0x042fec0000001860 */
[C---:B------:R-:W-:Y:S06]  /*5bd0*/  HMMA.16816.F32 R136, R4.reuse, R42, R136 ;  /* 0x0000002a0488723c */ /* 0x040fec0000001888 */
[----:B------:R-:W-:Y:S01]  /*5be0*/  HMMA.16816.F32 R84, R4, R38, R84 ;  /* 0x000000260454723c */ /* 0x000fe20000001854 */
[----:B--2---:R-:W-:-:S05]  /*5bf0*/  FFMA.FTZ R2, R185, UR26, -R3 ;  /* 0x0000001ab9027c23 */ /* 0x004fca0008010803 */
[----:B------:R-:W-:Y:S01]  /*5c00*/  HMMA.16816.F32 R76, R4, R18, R76 ;  /* 0x00000012044c723c */ /* 0x000fe2000000184c */
[----:B------:R1:W2:Y:S02]  /*5c10*/  MUFU.EX2 R174, R2 ;  /* 0x0000000200ae7308 */ /* 0x0002a40000000800 */
[----:B-1----:R-:W-:Y:S01]  /*5c20*/  FFMA.FTZ R2, R179, UR26, -R3 ;  /* 0x0000001ab3027c23 */ /* 0x002fe20008010803 */
[----:B--2---:R-:W-:-:S05]  /*5c30*/  F2FP.F16.F32.PACK_AB R10, R174, R175 ;  /* 0x000000afae0a723e */ /* 0x004fca00000000ff */
[----:B------:R1:W-:Y:S02]  /*5c40*/  MUFU.EX2 R173, R2 ;  /* 0x0000000200ad7308 */ /* 0x0003e40000000800 */
[--C-:B-1----:R-:W-:Y:S02]  /*5c50*/  FFMA.FTZ R2, R177, UR26, -R3.reuse ;  /* 0x0000001ab1027c23 */ /* 0x102fe40008010803 */
[C---:B------:R-:W-:Y:S04]  /*5c60*/  HMMA.16816.F32 R176, R4.reuse, R36, R112 ;  /* 0x0000002404b0723c */ /* 0x040fe80000001870 */
[----:B------:R1:W-:Y:S02]  /*5c70*/  MUFU.EX2 R172, R2 ;  /* 0x0000000200ac7308 */ /* 0x0003e40000000800 */
[--C-:B-1----:R-:W-:Y:S01]  /*5c80*/  FFMA.FTZ R2, R186, UR26, -R3.reuse ;  /* 0x0000001aba027c23 */ /* 0x102fe20008010803 */
[----:B------:R-:W-:Y:S01]  /*5c90*/  FFMA.FTZ R3, R208, UR26, -R3 ;  /* 0x0000001ad0037c23 */ /* 0x000fe20008010803 */
[----:B------:R-:W-:Y:S01]  /*5ca0*/  IMAD.MOV.U32 R208, RZ, RZ, R169 ;  /* 0x000000ffffd07224 */ /* 0x000fe200078e00a9 */
[C---:B------:R-:W-:Y:S03]  /*5cb0*/  HMMA.16816.F32 R184, R4.reuse, R24, R108 ;  /* 0x0000001804b8723c */ /* 0x040fe6000000186c */
[----:B------:R1:W-:Y:S03]  /*5cc0*/  MUFU.EX2 R107, R2 ;  /* 0x00000002006b7308 */ /* 0x0003e60000000800 */
[----:B------:R-:W-:Y:S01]  /*5cd0*/  HMMA.16816.F32 R168, R4, R26, R80 ;  /* 0x0000001a04a8723c */ /* 0x000fe20000001850 */
[----:B------:R-:W2:Y:S04]  /*5ce0*/  LDSM.16.MT88.4 R80, [R224+0xbc00] ;  /* 0x00bc0000e050783b */ /* 0x000ea80000004200 */
[----:B------:R3:W-:Y:S01]  /*5cf0*/  MUFU.EX2 R106, R3 ;  /* 0x00000003006a7308 */ /* 0x0007e20000000800 */
[----:B-1----:R-:W-:-:S07]  /*5d00*/  FFMA.FTZ R2, R188, UR26, -R0 ;  /* 0x0000001abc027c23 */ /* 0x002fce0008010800 */
[----:B------:R1:W-:Y:S01]  /*5d10*/  MUFU.EX2 R101, R2 ;  /* 0x0000000200657308 */ /* 0x0003e20000000800 */
[----:B---3--:R-:W-:-:S04]  /*5d20*/  IMAD.MOV.U32 R3, RZ, RZ, R14 ;  /* 0x000000ffff037224 */ /* 0x008fc800078e000e */
[----:B------:R-:W-:Y:S01]  /*5d30*/  FADD.FTZ R3, R3, R252 ;  /* 0x000000fc03037221 */ /* 0x000fe20000010000 */
[--C-:B-1----:R-:W-:Y:S02]  /*5d40*/  FFMA.FTZ R2, R189, UR26, -R0.reuse ;  /* 0x0000001abd027c23 */ /* 0x102fe40008010800 */
[----:B------:R-:W-:Y:S02]  /*5d50*/  HMMA.16816.F32 R188, R4, R20, R92 ;  /* 0x0000001404bc723c */ /* 0x000fe4000000185c */
[----:B------:R1:W3:Y:S02]  /*5d60*/  MUFU.EX2 R100, R2 ;  /* 0x0000000200647308 */ /* 0x0002e40000000800 */
[----:B-1----:R-:W-:Y:S01]  /*5d70*/  FFMA.FTZ R2, R15, UR26, -R0 ;  /* 0x0000001a0f027c23 */ /* 0x002fe20008010800 */
[----:B---3--:R-:W-:-:S05]  /*5d80*/  F2FP.F16.F32.PACK_AB R9, R100, R101 ;  /* 0x000000656409723e */ /* 0x008fca00000000ff */
[----:B------:R1:W-:Y:S02]  /*5d90*/  MUFU.EX2 R47, R2 ;  /* 0x00000002002f7308 */ /* 0x0003e40000000800 */
[----:B-1----:R-:W-:Y:S01]  /*5da0*/  FFMA.FTZ R2, R211, UR26, -R0 ;  /* 0x0000001ad3027c23 */ /* 0x002fe20008010800 */
[----:B------:R-:W-:Y:S02]  /*5db0*/  IMAD.MOV.U32 R211, RZ, RZ, R132 ;  /* 0x000000ffffd37224 */ /* 0x000fe400078e0084 */
[----:B------:R-:W-:-:S03]  /*5dc0*/  IMAD.MOV.U32 R132, RZ, RZ, R32 ;  /* 0x000000ffff847224 */ /* 0x000fc600078e0020 */
[----:B------:R1:W3:Y:S01]  /*5dd0*/  MUFU.EX2 R46, R2 ;  /* 0x00000002002e7308 */ /* 0x0002e20000000800 */
[----:B------:R-:W-:Y:S02]  /*5de0*/  IMAD.MOV.U32 R32, RZ, RZ, R129 ;  /* 0x000000ffff207224 */ /* 0x000fe400078e0081 */
[----:B-1----:R-:W-:Y:S01]  /*5df0*/  FFMA.FTZ R2, R212, UR26, -R0 ;  /* 0x0000001ad4027c23 */ /* 0x002fe20008010800 */
[----:B---3--:R-:W-:Y:S01]  /*5e00*/  F2FP.F16.F32.PACK_AB R11, R46, R47 ;  /* 0x0000002f2e0b723e */ /* 0x008fe200000000ff */
[----:B------:R-:W-:Y:S01]  /*5e10*/  IMAD.MOV.U32 R212, RZ, RZ, R135 ;  /* 0x000000ffffd47224 */ /* 0x000fe200078e0087 */
[----:B------:R-:W-:Y:S02]  /*5e20*/  MOV R135, R128 ;  /* 0x0000008000877202 */ /* 0x000fe40000000f00 */
[----:B------:R1:W-:Y:S01]  /*5e30*/  MUFU.EX2 R45, R2 ;  /* 0x00000002002d7308 */ /* 0x0003e20000000800 */
[----:B------:R-:W-:Y:S01]  /*5e40*/  HMMA.16816.F32 R128, R4, R22, R72 ;  /* 0x000000160480723c */ /* 0x000fe20000001848 */
[----:B------:R-:W-:Y:S05]  /*5e50*/  LDSM.16.MT88.4 R4, [R226+0xbc00] ;  /* 0x00bc0000e204783b */ /* 0x000fea0000004200 */
[C---:B------:R-:W-:Y:S06]  /*5e60*/  HMMA.16816.F32 R112, R8.reuse, R48, R68 ;  /* 0x000000300870723c */ /* 0x040fec0000001844 */
[----:B------:R-:W-:Y:S01]  /*5e70*/  HMMA.16816.F32 R60, R8, R50, R60 ;  /* 0x00000032083c723c */ /* 0x000fe2000000183c */
[----:B------:R-:W-:-:S02]  /*5e80*/  IMAD.MOV.U32 R49, RZ, RZ, R161 ;  /* 0x000000ffff317224 */ /* 0x000fc400078e00a1 */
[----:B------:R-:W-:Y:S02]  /*5e90*/  IMAD.MOV.U32 R48, RZ, RZ, R162 ;  /* 0x000000ffff307224 */ /* 0x000fe400078e00a2 */
[----:B-1----:R-:W-:Y:S01]  /*5ea0*/  FFMA.FTZ R2, R204, UR26, -R13 ;  /* 0x0000001acc027c23 */ /* 0x002fe2000801080d */
[----:B------:R-:W-:Y:S01]  /*5eb0*/  MOV R204, R44 ;  /* 0x0000002c00cc7202 */ /* 0x000fe20000000f00 */
[----:B------:R-:W-:Y:S01]  /*5ec0*/  HMMA.16816.F32 R64, R8, R40, R64 ;  /* 0x000000280840723c */ /* 0x000fe20000001840 */
[----:B------:R-:W-:Y:S01]  /*5ed0*/  MOV R51, R148 ;  /* 0x0000009400337202 */ /* 0x000fe20000000f00 */
[----:B------:R1:W-:Y:S01]  /*5ee0*/  MUFU.EX2 R44, R2 ;  /* 0x00000002002c7308 */ /* 0x0003e20000000800 */
[----:B------:R-:W-:-:S03]  /*5ef0*/  IMAD.MOV.U32 R50, RZ, RZ, R149 ;  /* 0x000000ffff327224 */ /* 0x000fc600078e0095 */
[----:B------:R-:W-:Y:S01]  /*5f00*/  HMMA.16816.F32 R144, R8, R36, R120 ;  /* 0x000000240890723c */ /* 0x000fe20000001878 */
[----:B------:R-:W-:Y:S01]  /*5f10*/  IMAD.MOV.U32 R41, RZ, RZ, R151 ;  /* 0x000000ffff297224 */ /* 0x000fe200078e0097 */
[----:B------:R-:W3:Y:S01]  /*5f20*/  LDSM.16.MT88.4 R120, [R224+0x9c00] ;  /* 0x009c0000e078783b */ /* 0x000ee20000004200 */
[----:B------:R-:W-:-:S03]  /*5f30*/  MOV R40, R132 ;  /* 0x0000008400287202 */ /* 0x000fc60000000f00 */
[C---:B------:R-:W-:Y:S06]  /*5f40*/  HMMA.16816.F32 R52, R8.reuse, R38, R52 ;  /* 0x000000260834723c */ /* 0x040fec0000001834 */
[----:B------:R-:W-:Y:S01]  /*5f50*/  HMMA.16816.F32 R68, R8, R16, R192 ;  /* 0x000000100844723c */ /* 0x000fe200000018c0 */
[----:B-1----:R-:W-:Y:S01]  /*5f60*/  FFMA.FTZ R2, R218, UR26, -R13 ;  /* 0x0000001ada027c23 */ /* 0x002fe2000801080d */
[----:B------:R-:W-:-:S03]  /*5f70*/  IMAD.MOV.U32 R218, RZ, RZ, R163 ;  /* 0x000000ffffda7224 */ /* 0x000fc600078e00a3 */
[----:B------:R1:W4:Y:S01]  /*5f80*/  MUFU.EX2 R35, R2 ;  /* 0x0000000200237308 */ /* 0x0003220000000800 */
[C---:B------:R-:W-:Y:S06]  /*5f90*/  HMMA.16816.F32 R160, R8.reuse, R24, R180 ;  /* 0x0000001808a0723c */ /* 0x040fec00000018b4 */
[C---:B------:R-:W-:Y:S06]  /*5fa0*/  HMMA.16816.F32 R36, R8.reuse, R20, R196 ;  /* 0x000000140824723c */ /* 0x040fec00000018c4 */
[----:B------:R-:W-:Y:S01]  /*5fb0*/  HMMA.16816.F32 R56, R8, R42, R56 ;  /* 0x0000002a0838723c */ /* 0x000fe20000001838 */
[----:B-1----:R-:W-:Y:S01]  /*5fc0*/  FFMA.FTZ R2, R217, UR26, -R13 ;  /* 0x0000001ad9027c23 */ /* 0x002fe2000801080d */
[----:B------:R-:W-:-:S04]  /*5fd0*/  IMAD.MOV.U32 R217, RZ, RZ, R150 ;  /* 0x000000ffffd97224 */ /* 0x000fc800078e0096 */
[C---:B------:R-:W-:Y:S01]  /*5fe0*/  HMMA.16816.F32 R28, R8.reuse, R26, R28 ;  /* 0x0000001a081c723c */ /* 0x040fe2000000181c */
[----:B------:R-:W1:Y:S01]  /*5ff0*/  LDSM.16.MT88.4 R148, [R224+0xac00] ;  /* 0x00ac0000e094783b */ /* 0x000e620000004200 */
[----:B------:R5:W-:Y:S01]  /*6000*/  MUFU.EX2 R34, R2 ;  /* 0x0000000200227308 */ /* 0x000be20000000800 */
[----:B----4-:R-:W-:Y:S01]  /*6010*/  F2FP.F16.F32.PACK_AB R92, R35, R44 ;  /* 0x0000002c235c723e */ /* 0x010fe200000000ff */
[----:B------:R-:W-:Y:S02]  /*6020*/  IMAD.MOV.U32 R43, RZ, RZ, R133 ;  /* 0x000000ffff2b7224 */ /* 0x000fe400078e0085 */
[----:B------:R-:W-:Y:S01]  /*6030*/  HMMA.16816.F32 R16, R8, R18, R124 ;  /* 0x000000120810723c */ /* 0x000fe2000000187c */
[----:B------:R-:W-:-:S05]  /*6040*/  IMAD.MOV.U32 R42, RZ, RZ, R134 ;  /* 0x000000ffff2a7224 */ /* 0x000fca00078e0086 */
[----:B------:R-:W-:Y:S01]  /*6050*/  HMMA.16816.F32 R20, R8, R22, R140 ;  /* 0x000000160814723c */ /* 0x000fe2000000188c */
[----:B-----5:R-:W-:Y:S01]  /*6060*/  FFMA.FTZ R2, R213, UR26, -R13 ;  /* 0x0000001ad5027c23 */ /* 0x020fe2000801080d */
[----:B------:R-:W-:-:S05]  /*6070*/  IMAD.MOV.U32 R213, RZ, RZ, R33 ;  /* 0x000000ffffd57224 */ /* 0x000fca00078e0021 */
[----:B------:R-:W-:Y:S01]  /*6080*/  FADD.FTZ R10, R43, R42 ;  /* 0x0000002a2b0a7221 */ /* 0x000fe20000010000 */
[----:B------:R4:W5:Y:S01]  /*6090*/  MUFU.EX2 R33, R2 ;  /* 0x0000000200217308 */ /* 0x0009620000000800 */
[----:B------:R-:W-:Y:S02]  /*60a0*/  FADD.FTZ R3, R213, R3 ;  /* 0x00000003d5037221 */ /* 0x000fe40000010000 */
[----:B------:R-:W-:Y:S02]  /*60b0*/  FADD.FTZ R10, R41, R10 ;  /* 0x0000000a290a7221 */ /* 0x000fe40000010000 */
[----:B------:R-:W-:-:S04]  /*60c0*/  FADD.FTZ R3, R217, R3 ;  /* 0x00000003d9037221 */ /* 0x000fc80000010000 */
[----:B------:R-:W-:-:S04]  /*60d0*/  FADD.FTZ R3, R218, R3 ;  /* 0x00000003da037221 */ /* 0x000fc80000010000 */
[----:B------:R-:W-:Y:S01]  /*60e0*/  FADD.FTZ R3, R48, R3 ;  /* 0x0000000330037221 */ /* 0x000fe20000010000 */
[--C-:B----4-:R-:W-:Y:S01]  /*60f0*/  FFMA.FTZ R2, R205, UR26, -R12.reuse ;  /* 0x0000001acd027c23 */ /* 0x110fe2000801080c */
[----:B------:R-:W-:Y:S02]  /*6100*/  MOV R205, R32 ;  /* 0x0000002000cd7202 */ /* 0x000fe40000000f00 */
[----:B-----5:R-:W-:Y:S01]  /*6110*/  F2FP.F16.F32.PACK_AB R94, R33, R34 ;  /* 0x00000022215e723e */ /* 0x020fe200000000ff */
[----:B------:R4:W-:Y:S02]  /*6120*/  MUFU.EX2 R32, R2 ;  /* 0x0000000200207308 */ /* 0x0009e40000000800 */
[--C-:B----4-:R-:W-:Y:S01]  /*6130*/  FFMA.FTZ R2, R214, UR26, -R12.reuse ;  /* 0x0000001ad6027c23 */ /* 0x110fe2000801080c */
[----:B------:R-:W-:Y:S02]  /*6140*/  IMAD.MOV.U32 R214, RZ, RZ, R135 ;  /* 0x000000ffffd67224 */ /* 0x000fe400078e0087 */
[----:B------:R-:W4:Y:S03]  /*6150*/  LDSM.16.MT88.4 R132, [R226+0x9c00] ;  /* 0x009c0000e284783b */ /* 0x000f260000004200 */
[----:B------:R5:W2:Y:S02]  /*6160*/  MUFU.EX2 R15, R2 ;  /* 0x00000002000f7308 */ /* 0x000aa40000000800 */
[----:B-----5:R-:W-:Y:S01]  /*6170*/  FFMA.FTZ R2, R215, UR26, -R12 ;  /* 0x0000001ad7027c23 */ /* 0x020fe2000801080c */
[----:B--2---:R-:W-:-:S05]  /*6180*/  F2FP.F16.F32.PACK_AB R93, R15, R32 ;  /* 0x000000200f5d723e */ /* 0x004fca00000000ff */
[----:B------:R2:W-:Y:S02]  /*6190*/  MUFU.EX2 R24, R2 ;  /* 0x0000000200187308 */ /* 0x0005e40000000800 */
[----:B--2---:R-:W-:-:S06]  /*61a0*/  FFMA.FTZ R2, R216, UR26, -R12 ;  /* 0x0000001ad8027c23 */ /* 0x004fcc000801080c */
[----:B------:R2:W5:Y:S02]  /*61b0*/  MUFU.EX2 R14, R2 ;  /* 0x00000002000e7308 */ /* 0x0005640000000800 */
[----:B--2---:R-:W-:Y:S01]  /*61c0*/  FFMA.FTZ R2, R207, UR26, -R0 ;  /* 0x0000001acf027c23 */ /* 0x004fe20008010800 */
[----:B-----5:R-:W-:-:S05]  /*61d0*/  F2FP.F16.F32.PACK_AB R95, R14, R24 ;  /* 0x000000180e5f723e */ /* 0x020fca00000000ff */
[----:B------:R2:W5:Y:S02]  /*61e0*/  MUFU.EX2 R13, R2 ;  /* 0x00000002000d7308 */ /* 0x0005640000000800 */
[C---:B------:R-:W-:Y:S06]  /*61f0*/  HMMA.16816.F32 R72, R92.reuse, R80, R96 ;  /* 0x000000505c48723c */ /* 0x040fec0000001860 */
[----:B---3--:R-:W-:Y:S01]  /*6200*/  HMMA.16816.F32 R108, R92, R120, R152 ;  /* 0x000000785c6c723c */ /* 0x008fe20000001898 */
[----:B------:R-:W-:Y:S02]  /*6210*/  F2FP.F16.F32.PACK_AB R96, R172, R173 ;  /* 0x000000adac60723e */ /* 0x000fe400000000ff */
[----:B------:R-:W-:-:S03]  /*6220*/  F2FP.F16.F32.PACK_AB R98, R106, R107 ;  /* 0x0000006b6a62723e */ /* 0x000fc600000000ff */
[C---:B-1----:R-:W-:Y:S01]  /*6230*/  HMMA.16816.F32 R152, R92.reuse, R150, R84 ;  /* 0x000000965c98723c */ /* 0x042fe20000001854 */
[--C-:B--2---:R-:W-:Y:S01]  /*6240*/  FFMA.FTZ R2, R209, UR26, -R0.reuse ;  /* 0x0000001ad1027c23 */ /* 0x104fe20008010800 */
[----:B------:R-:W-:Y:S01]  /*6250*/  FFMA.FTZ R0, R210, UR26, -R0 ;  /* 0x0000001ad2007c23 */ /* 0x000fe20008010800 */
[----:B-----5:R-:W-:Y:S02]  /*6260*/  F2FP.F16.F32.PACK_AB R97, R13, R45 ;  /* 0x0000002d0d61723e */ /* 0x020fe400000000ff */
[----:B------:R1:W-:Y:S01]  /*6270*/  MUFU.EX2 R12, R2 ;  /* 0x00000002000c7308 */ /* 0x0003e20000000800 */
[C---:B------:R-:W-:Y:S06]  /*6280*/  HMMA.16816.F32 R88, R92.reuse, R4, R188 ;  /* 0x000000045c58723c */ /* 0x040fec00000018bc */
[C---:B----4-:R-:W-:Y:S01]  /*6290*/  HMMA.16816.F32 R124, R92.reuse, R132, R156 ;  /* 0x000000845c7c723c */ /* 0x050fe2000000189c */
        /* <DEDUP_REMOVED lines=60> */
[C---:B------:R-:W-:Y:S02]  /*6660*/  HMMA.16816.F32 R168, R92.reuse, R166, R168 ;  /* 0x000000a65ca8723c */ /* 0x040fe400000018a8 */
[----:B------:R1:W-:Y:S04]  /*6670*/  STL [R1+0x4], R3 ;  /* 0x0000040301007387 */ /* 0x0003e80000100800 */
[----:B------:R1:W-:Y:S01]  /*6680*/  STL [R1+0xc], R239 ;  /* 0x00000cef01007387 */ /* 0x0003e20000100800 */
[C---:B------:R-:W-:Y:S03]  /*6690*/  HMMA.16816.F32 R76, R92.reuse, R82, R76 ;  /* 0x000000525c4c723c */ /* 0x040fe6000000184c */
[----:B------:R1:W-:Y:S03]  /*66a0*/  STL [R1], R252 ;  /* 0x000000fc01007387 */ /* 0x0003e60000100800 */
[----:B------:R-:W-:Y:S01]  /*66b0*/  HMMA.16816.F32 R92, R92, R6, R128 ;  /* 0x000000065c5c723c */ /* 0x000fe20000001880 */
        /* <DEDUP_REMOVED lines=14> */
[----:B------:R-:W2:Y:S01]  /*67a0*/  LDL.64 R48, [R1+0x28] ;  /* 0x0000280001307983 */ /* 0x000ea20000100a00 */
[----:B------:R-:W-:Y:S01]  /*67b0*/  UIADD3 UR24, UR25, -0x2, URZ ;  /* 0xfffffffe19187890 */ /* 0x000fe2000fffe03f */
[----:B------:R-:W-:-:S04]  /*67c0*/  DEPBAR.LE SB0, 0x0 ;  /* 0x000080000000791a */ /* 0x000fc80000000000 */
[----:B------:R-:W-:Y:S01]  /*67d0*/  USHF.R.S32.HI UR4, URZ, 0x1f, UR24 ;  /* 0x0000001f3f047899 */ /* 0x000fe20008011418 */
[----:B------:R-:W-:Y:S01]  /*67e0*/  IMAD.U32 R4, RZ, RZ, UR24 ;  /* 0x00000018ff047e24 */ /* 0x000fe2000f8e00ff */
[----:B------:R-:W-:Y:S01]  /*67f0*/  UIMAD UR5, UR22, UR24, URZ ;  /* 0x00000018160572a4 */ /* 0x000fe2000f8e023f */
[----:B------:R-:W-:Y:S01]  /*6800*/  IMAD.U32 R6, RZ, RZ, UR30 ;  /* 0x0000001eff067e24 */ /* 0x000fe2000f8e00ff */
[----:B------:R-:W-:Y:S02]  /*6810*/  ULDC.64 UR6, c[0x0][0x220] ;  /* 0x0000880000067ab9 */ /* 0x000fe40000000a00 */
[----:B------:R-:W-:Y:S01]  /*6820*/  UIMAD UR4, UR4, UR23, UR5 ;  /* 0x00000017040472a4 */ /* 0x000fe2000f8e0205 */
        /* <DEDUP_REMOVED lines=24> */
[----:B------:R-:W5:Y:S04]  /*69b0*/  LDSM.16.M88.4 R12, [R228] ;  /* 0x00000000e40c783b */ /* 0x000f680000000200 */
[----:B------:R-:W5:Y:S04]  /*69c0*/  LDSM.16.M88.4 R16, [R225+0x6c00] ;  /* 0x006c0000e110783b */ /* 0x000f680000000200 */
        /* <DEDUP_REMOVED lines=8> */
[C---:B---3--:R-:W-:Y:S06]  /*6a50*/  HMMA.16816.F32 R180, R8.reuse, R28, RZ ;  /* 0x0000001c08b4723c */ /* 0x048fec00000018ff */
[----:B----4-:R-:W-:Y:S06]  /*6a60*/  HMMA.16816.F32 R172, R8, R24, RZ ;  /* 0x0000001808ac723c */ /* 0x010fec00000018ff */
[----:B-----5:R-:W-:Y:S06]  /*6a70*/  HMMA.16816.F32 R188, R12, R32, RZ ;  /* 0x000000200cbc723c */ /* 0x020fec00000018ff */
[-C--:B------:R-:W-:Y:S06]  /*6a80*/  HMMA.16816.F32 R184, R8, R34.reuse, RZ ;  /* 0x0000002208b8723c */ /* 0x080fec00000018ff */
[----:B------:R-:W-:Y:S01]  /*6a90*/  HMMA.16816.F32 R248, R12, R34, RZ ;  /* 0x000000220cf8723c */ /* 0x000fe200000018ff */
[----:B------:R-:W-:Y:S05]  /*6aa0*/  LDSM.16.M88.4 R32, [R225+0x7000] ;  /* 0x00700000e120783b */ /* 0x000fea0000000200 */
        /* <DEDUP_REMOVED lines=8> */
[----:B------:R-:W3:Y:S05]  /*6b30*/  LDSM.16.M88.4 R24, [R228+0x2000] ;  /* 0x00200000e418783b */ /* 0x000eea0000000200 */
[C---:B------:R-:W-:Y:S06]  /*6b40*/  HMMA.16816.F32 R200, R12.reuse, R16, RZ ;  /* 0x000000100cc8723c */ /* 0x040fec00000018ff */
[----:B------:R-:W-:Y:S06]  /*6b50*/  HMMA.16816.F32 R216, R12, R18, RZ ;  /* 0x000000120cd8723c */ /* 0x000fec00000018ff */
[----:B-1----:R-:W-:Y:S01]  /*6b60*/  HMMA.16816.F32 R192, R4, R48, R44 ;  /* 0x0000003004c0723c */ /* 0x002fe2000000182c */
[----:B------:R-:W-:Y:S05]  /*6b70*/  LDSM.16.M88.4 R44, [R225+0x7c00] ;  /* 0x007c0000e12c783b */ /* 0x000fea0000000200 */
[----:B------:R-:W-:Y:S06]  /*6b80*/  HMMA.16816.F32 R8, R8, R18, RZ ;  /* 0x000000120808723c */ /* 0x000fec00000018ff */
[C---:B------:R-:W-:Y:S06]  /*6b90*/  HMMA.16816.F32 R12, R4.reuse, R40, R180 ;  /* 0x00000028040c723c */ /* 0x040fec00000018b4 */
[C---:B------:R-:W-:Y:S06]  /*6ba0*/  HMMA.16816.F32 R16, R4.reuse, R52, R172 ;  /* 0x000000340410723c */ /* 0x040fec00000018ac */
[----:B------:R-:W-:Y:S01]  /*6bb0*/  IMAD.MOV.U32 R100, RZ, RZ, R192 ;  /* 0x000000ffff647224 */ /* 0x000fe200078e00c0 */
[----:B------:R-:W-:Y:S01]  /*6bc0*/  HMMA.16816.F32 R244, R4, R60, R56 ;  /* 0x0000003c04f4723c */ /* 0x000fe20000001838 */
[----:B------:R-:W-:Y:S01]  /*6bd0*/  IMAD.MOV.U32 R3, RZ, RZ, R193 ;  /* 0x000000ffff037224 */ /* 0x000fe200078e00c1 */
[----:B------:R-:W-:Y:S01]  /*6be0*/  LDSM.16.M88.4 R56, [R227+0x7000] ;  /* 0x00700000e338783b */ /* 0x000fe20000000200 */
[----:B------:R-:W-:-:S02]  /*6bf0*/  IMAD.MOV.U32 R2, RZ, RZ, R194 ;  /* 0x000000ffff027224 */ /* 0x000fc400078e00c2 */
[----:B------:R-:W-:Y:S01]  /*6c00*/  IMAD.MOV.U32 R0, RZ, RZ, R195 ;  /* 0x000000ffff007224 */ /* 0x000fe200078e00c3 */
[C---:B------:R-:W-:Y:S05]  /*6c10*/  HMMA.16816.F32 R212, R4.reuse, R50, R184 ;  /* 0x0000003204d4723c */ /* 0x040fea00000018b8 */
[----:B------:R-:W-:Y:S01]  /*6c20*/  IMAD.MOV.U32 R180, RZ, RZ, R12 ;  /* 0x000000ffffb47224 */ /* 0x000fe200078e000c */
[----:B------:R-:W-:Y:S01]  /*6c30*/  HMMA.16816.F32 R208, R4, R42, R176 ;  /* 0x0000002a04d0723c */ /* 0x000fe200000018b0 */
[----:B------:R-:W-:Y:S02]  /*6c40*/  IMAD.MOV.U32 R107, RZ, RZ, R13 ;  /* 0x000000ffff6b7224 */ /* 0x000fe400078e000d */
[----:B------:R-:W-:-:S02]  /*6c50*/  IMAD.MOV.U32 R106, RZ, RZ, R14 ;  /* 0x000000ffff6a7224 */ /* 0x000fc400078e000e */
[----:B------:R-:W-:Y:S01]  /*6c60*/  IMAD.MOV.U32 R101, RZ, RZ, R15 ;  /* 0x000000ffff657224 */ /* 0x000fe200078e000f */
[C---:B------:R-:W-:Y:S01]  /*6c70*/  HMMA.16816.F32 R204, R4.reuse, R54, R64 ;  /* 0x0000003604cc723c */ /* 0x040fe20000001840 */
[----:B------:R-:W-:Y:S02]  /*6c80*/  IMAD.MOV.U32 R15, RZ, RZ, R16 ;  /* 0x000000ffff0f7224 */ /* 0x000fe400078e0010 */
[----:B------:R-:W-:Y:S02]  /*6c90*/  IMAD.MOV.U32 R14, RZ, RZ, R17 ;  /* 0x000000ffff0e7224 */ /* 0x000fe400078e0011 */
[----:B------:R-:W-:Y:S01]  /*6ca0*/  IMAD.MOV.U32 R13, RZ, RZ, R18 ;  /* 0x000000ffff0d7224 */ /* 0x000fe200078e0012 */
[----:B------:R-:W-:Y:S01]  /*6cb0*/  HMMA.16816.F32 R192, R4, R62, R8 ;  /* 0x0000003e04c0723c */ /* 0x000fe20000001808 */
[----:B------:R-:W-:Y:S01]  /*6cc0*/  IMAD.MOV.U32 R12, RZ, RZ, R19 ;  /* 0x000000ffff0c7224 */ /* 0x000fe200078e0013 */
[----:B------:R-:W-:Y:S04]  /*6cd0*/  LDSM.16.M88.4 R8, [R229+0x3000] ;  /* 0x00300000e508783b */ /* 0x000fe80000000200 */
[C---:B--2---:R-:W-:Y:S01]  /*6ce0*/  HMMA.16816.F32 R4, R20.reuse, R48, R188 ;  /* 0x000000301404723c */ /* 0x044fe200000018bc */
[----:B------:R-:W1:Y:S05]  /*6cf0*/  LDSM.16.M88.4 R16, [R228+0x3000] ;  /* 0x00300000e410783b */ /* 0x000e6a0000000200 */
[C---:B------:R-:W-:Y:S06]  /*6d00*/  HMMA.16816.F32 R188, R20.reuse, R52, R196 ;  /* 0x0000003414bc723c */ /* 0x040fec00000018c4 */
[----:B------:R-:W-:Y:S01]  /*6d10*/  HMMA.16816.F32 R176, R20, R40, R36 ;  /* 0x0000002814b0723c */ /* 0x000fe20000001824 */
[----:B------:R-:W-:Y:S01]  /*6d20*/  IMAD.MOV.U32 R196, RZ, RZ, R15 ;  /* 0x000000ffffc47224 */ /* 0x000fe200078e000f */
[----:B------:R-:W2:Y:S01]  /*6d30*/  LDSM.16.M88.4 R36, [R225+0x7800] ;  /* 0x00780000e124783b */ /* 0x000ea20000000200 */
[----:B------:R-:W-:-:S02]  /*6d40*/  IMAD.MOV.U32 R197, RZ, RZ, R14 ;  /* 0x000000ffffc57224 */ /* 0x000fc400078e000e */
[----:B------:R-:W-:Y:S01]  /*6d50*/  IMAD.MOV.U32 R198, RZ, RZ, R13 ;  /* 0x000000ffffc67224 */ /* 0x000fe200078e000d */
[C---:B------:R-:W-:Y:S01]  /*6d60*/  HMMA.16816.F32 R64, R20.reuse, R50, R248 ;  /* 0x000000321440723c */ /* 0x040fe200000018f8 */
[----:B------:R-:W-:Y:S01]  /*6d70*/  IMAD.MOV.U32 R199, RZ, RZ, R12 ;  /* 0x000000ffffc77224 */ /* 0x000fe200078e000c */
[----:B------:R-:W-:Y:S04]  /*6d80*/  LDSM.16.M88.4 R48, [R225+0x8000] ;  /* 0x00800000e130783b */ /* 0x000fe80000000200 */
[----:B------:R-:W4:Y:S01]  /*6d90*/  LDSM.16.M88.4 R12, [R229+0x2000] ;  /* 0x00200000e50c783b */ /* 0x000f220000000200 */
[----:B------:R-:W-:Y:S01]  /*6da0*/  HMMA.16816.F32 R172, R20, R42, R240 ;  /* 0x0000002a14ac723c */ /* 0x000fe200000018f0 */
[----:B------:R-:W-:Y:S02]  /*6db0*/  IMAD.MOV.U32 R248, RZ, RZ, R180 ;  /* 0x000000fffff87224 */ /* 0x000fe400078e00b4 */
[----:B------:R-:W-:-:S02]  /*6dc0*/  IMAD.MOV.U32 R249, RZ, RZ, R107 ;  /* 0x000000fffff97224 */ /* 0x000fc400078e006b */
[----:B------:R-:W-:Y:S01]  /*6dd0*/  IMAD.MOV.U32 R250, RZ, RZ, R106 ;  /* 0x000000fffffa7224 */ /* 0x000fe200078e006a */
[----:B---3--:R-:W-:Y:S01]  /*6de0*/  HMMA.16816.F32 R40, R24, R32, R4 ;  /* 0x000000201828723c */ /* 0x008fe20000001804 */
[----:B------:R-:W3:Y:S01]  /*6df0*/  LDSM.16.M88.4 R4, [R228+0x4000] ;  /* 0x00400000e404783b */ /* 0x000ee20000000200 */
[----:B------:R-:W-:Y:S02]  /*6e00*/  IMAD.MOV.U32 R240, RZ, RZ, R100 ;  /* 0x000000fffff07224 */ /* 0x000fe400078e0064 */
[----:B------:R-:W-:Y:S02]  /*6e10*/  IMAD.MOV.U32 R241, RZ, RZ, R3 ;  /* 0x000000fffff17224 */ /* 0x000fe400078e0003 */
[----:B------:R-:W-:Y:S01]  /*6e20*/  IMAD.MOV.U32 R242, RZ, RZ, R2 ;  /* 0x000000fffff27224 */ /* 0x000fe200078e0002 */
[----:B------:R-:W-:Y:S01]  /*6e30*/  HMMA.16816.F32 R180, R20, R54, R220 ;  /* 0x0000003614b4723c */ /* 0x000fe200000018dc */
[----:B------:R-:W-:Y:S01]  /*6e40*/  IMAD.MOV.U32 R243, RZ, RZ, R0 ;  /* 0x000000fffff37224 */ /* 0x000fe200078e0000 */
[----:B------:R-:W5:Y:S01]  /*6e50*/  S2R R3, SR_TID.X ;  /* 0x0000000000037919 */ /* 0x000f620000002100 */
[----:B------:R-:W-:-:S03]  /*6e60*/  IMAD.MOV.U32 R251, RZ, RZ, R101 ;  /* 0x000000fffffb7224 */ /* 0x000fc600078e0065 */
[----:B------:R-:W-:Y:S06]  /*6e70*/  HMMA.16816.F32 R200, R20, R60, R200 ;  /* 0x0000003c14c8723c */ /* 0x000fec00000018c8 */
[----:B-1----:R-:W-:Y:S06]  /*6e80*/  HMMA.16816.F32 R52, R16, R32, R240 ;  /* 0x000000201034723c */ /* 0x002fec00000018f0 */
[----:B------:R-:W-:Y:S01]  /*6e90*/  HMMA.16816.F32 R184, R20, R62, R216 ;  /* 0x0000003e14b8723c */ /* 0x000fe200000018d8 */
[----:B------:R-:W-:Y:S05]  /*6ea0*/  LDSM.16.M88.4 R20, [R229+0x4000] ;  /* 0x00400000e514783b */ /* 0x000fea0000000200 */
[-C--:B------:R-:W-:Y:S06]  /*6eb0*/  HMMA.16816.F32 R212, R16, R34.reuse, R212 ;  /* 0x0000002210d4723c */ /* 0x080fec00000018d4 */
[----:B------:R-:W-:Y:S01]  /*6ec0*/  HMMA.16816.F32 R64, R24, R34, R64 ;  /* 0x000000221840723c */ /* 0x000fe20000001840 */
[----:B-----5:R-:W-:-:S05]  /*6ed0*/  IMAD.SHL.U32 R3, R3, 0x2, RZ ;  /* 0x0000000203037824 */ /* 0x020fca00078e00ff */
[----:B------:R-:W-:Y:S01]  /*6ee0*/  HMMA.16816.F32 R220, R16, R28, R248 ;  /* 0x0000001c10dc723c */ /* 0x000fe200000018f8 */
[----:B------:R-:W-:-:S05]  /*6ef0*/  LOP3.LUT R3, R3, 0x6, RZ, 0xc0, !PT ;  /* 0x0000000603037812 */ /* 0x000fca00078ec0ff */
[C---:B--2---:R-:W-:Y:S06]  /*6f00*/  HMMA.16816.F32 R216, R16.reuse, R36, R196 ;  /* 0x0000002410d8723c */ /* 0x044fec00000018c4 */
[C---:B------:R-:W-:Y:S06]  /*6f10*/  HMMA.16816.F32 R244, R16.reuse, R44, R244 ;  /* 0x0000002c10f4723c */ /* 0x040fec00000018f4 */
[C---:B------:R-:W-:Y:S06]  /*6f20*/  HMMA.16816.F32 R208, R16.reuse, R30, R208 ;  /* 0x0000001e10d0723c */ /* 0x040fec00000018d0 */
[C---:B------:R-:W-:Y:S06]  /*6f30*/  HMMA.16816.F32 R204, R16.reuse, R38, R204 ;  /* 0x0000002610cc723c */ /* 0x040fec00000018cc */
[----:B------:R-:W-:Y:S01]  /*6f40*/  HMMA.16816.F32 R192, R16, R46, R192 ;  /* 0x0000002e10c0723c */ /* 0x000fe200000018c0 */
[----:B------:R-:W1:Y:S05]  /*6f50*/  LDSM.16.M88.4 R16, [R228+0x5000] ;  /* 0x00500000e410783b */ /* 0x000e6a0000000200 */
[----:B----4-:R-:W-:Y:S01]  /*6f60*/  HMMA.16816.F32 R32, R12, R56, R40 ;  /* 0x000000380c20723c */ /* 0x010fe20000001828 */
[----:B------:R-:W2:Y:S05]  /*6f70*/  LDSM.16.M88.4 R40, [R227+0x8000] ;  /* 0x00800000e328783b */ /* 0x000eaa0000000200 */
[C---:B------:R-:W-:Y:S06]  /*6f80*/  HMMA.16816.F32 R188, R24.reuse, R36, R188 ;  /* 0x0000002418bc723c */ /* 0x040fec00000018bc */
[----:B------:R-:W-:Y:S06]  /*6f90*/  HMMA.16816.F32 R196, R24, R38, R180 ;  /* 0x0000002618c4723c */ /* 0x000fec00000018b4 */
[----:B------:R-:W-:Y:S06]  /*6fa0*/  HMMA.16816.F32 R36, R8, R56, R52 ;  /* 0x000000380824723c */ /* 0x000fec0000001834 */
[C---:B------:R-:W-:Y:S06]  /*6fb0*/  HMMA.16816.F32 R240, R24.reuse, R44, R200 ;  /* 0x0000002c18f0723c */ /* 0x040fec00000018c8 */
[C---:B------:R-:W-:Y:S06]  /*6fc0*/  HMMA.16816.F32 R176, R24.reuse, R28, R176 ;  /* 0x0000001c18b0723c */ /* 0x040fec00000018b0 */
[----:B------:R-:W-:Y:S01]  /*6fd0*/  HMMA.16816.F32 R172, R24, R30, R172 ;  /* 0x0000001e18ac723c */ /* 0x000fe200000018ac */
[----:B------:R-:W4:Y:S05]  /*6fe0*/  LDSM.16.M88.4 R28, [R227+0x7800] ;  /* 0x00780000e31c783b */ /* 0x000f2a0000000200 */
[----:B---3--:R-:W-:Y:S01]  /*6ff0*/  HMMA.16816.F32 R60, R4, R48, R32 ;  /* 0x00000030043c723c */ /* 0x008fe20000001820 */
[----:B------:R-:W3:Y:S05]  /*7000*/  LDSM.16.M88.4 R32, [R227+0x7400] ;  /* 0x00740000e320783b */ /* 0x000eea0000000200 */
[----:B------:R-:W-:Y:S01]  /*7010*/  HMMA.16816.F32 R200, R24, R46, R184 ;  /* 0x0000002e18c8723c */ /* 0x000fe200000018b8 */
[----:B------:R-:W5:Y:S04]  /*7020*/  LDSM.16.M88.4 R44, [R227+0x7c00] ;  /* 0x007c0000e32c783b */ /* 0x000f680000000200 */
[----:B------:R-:W5:Y:S01]  /*7030*/  LDSM.16.M88.4 R24, [R229+0x5000] ;  /* 0x00500000e518783b */ /* 0x000f620000000200 */
[----:B-1----:R-:W-:Y:S06]  /*7040*/  HMMA.16816.F32 R36, R16, R48, R36 ;  /* 0x000000301024723c */ /* 0x002fec0000001824 */
[----:B------:R-:W-:Y:S06]  /*7050*/  HMMA.16816.F32 R52, R12, R58, R64 ;  /* 0x0000003a0c34723c */ /* 0x000fec0000001840 */
[----:B--2---:R-:W-:Y:S06]  /*7060*/  HMMA.16816.F32 R60, R20, R40, R60 ;  /* 0x00000028143c723c */ /* 0x004fec000000183c */
[C---:B------:R-:W-:Y:S06]  /*7070*/  HMMA.16816.F32 R64, R8.reuse, R58, R212 ;  /* 0x0000003a0840723c */ /* 0x040fec00000018d4 */
[C---:B----4-:R-:W-:Y:S06]  /*7080*/  HMMA.16816.F32 R216, R8.reuse, R28, R216 ;  /* 0x0000001c08d8723c */ /* 0x050fec00000018d8 */
[C---:B---3--:R-:W-:Y:S06]  /*7090*/  HMMA.16816.F32 R180, R8.reuse, R32, R220 ;  /* 0x0000002008b4723c */ /* 0x048fec00000018dc */
[----:B------:R-:W-:Y:S01]  /*70a0*/  HMMA.16816.F32 R208, R8, R34, R208 ;  /* 0x0000002208d0723c */ /* 0x000fe200000018d0 */
[----:B------:R-:W-:-:S04]  /*70b0*/  FMUL.FTZ R0, R60, UR8 ;  /* 0x000000083c007c20 */ /* 0x000fc80008410000 */
[----:B------:R1:W2:Y:S01]  /*70c0*/  MUFU.TANH R221, R0 ;  /* 0x0000000000dd7308 */ /* 0x0002a20000002400 */
[C---:B------:R-:W-:Y:S06]  /*70d0*/  HMMA.16816.F32 R204, R8.reuse, R30, R204 ;  /* 0x0000001e08cc723c */ /* 0x040fec00000018cc */
[C---:B-----5:R-:W-:Y:S06]  /*70e0*/  HMMA.16816.F32 R244, R8.reuse, R44, R244 ;  /* 0x0000002c08f4723c */ /* 0x060fec00000018f4 */
[----:B------:R-:W-:Y:S01]  /*70f0*/  HMMA.16816.F32 R212, R8, R46, R192 ;  /* 0x0000002e08d4723c */ /* 0x000fe200000018c0 */
[----:B-1----:R-:W-:-:S05]  /*7100*/  FMUL.FTZ R0, R61, UR8 ;  /* 0x000000083d007c20 */ /* 0x002fca0008410000 */
[----:B------:R-:W-:Y:S01]  /*7110*/  HMMA.16816.F32 R56, R24, R40, R36 ;  /* 0x000000281838723c */ /* 0x000fe20000001824 */
[----:B------:R-:W1:Y:S01]  /*7120*/  LDSM.16.M88.4 R36, [R225+0x8400] ;  /* 0x00840000e124783b */ /* 0x000e620000000200 */
[----:B------:R3:W-:Y:S04]  /*7130*/  MUFU.TANH R222, R0 ;  /* 0x0000000000de7308 */ /* 0x0007e80000002400 */
[-C--:B------:R-:W-:Y:S06]  /*7140*/  HMMA.16816.F32 R8, R4, R50.reuse, R52 ;  /* 0x000000320408723c */ /* 0x080fec0000001834 */
[----:B------:R-:W-:Y:S06]  /*7150*/  HMMA.16816.F32 R48, R16, R50, R64 ;  /* 0x000000321030723c */ /* 0x000fec0000001840 */
[----:B------:R-:W-:Y:S01]  /*7160*/  HMMA.16816.F32 R52, R12, R32, R176 ;  /* 0x000000200c34723c */ /* 0x000fe200000018b0 */
[----:B---3--:R-:W-:-:S04]  /*7170*/  FMUL.FTZ R0, R62, UR8 ;  /* 0x000000083e007c20 */ /* 0x008fc80008410000 */
[----:B------:R3:W4:Y:S01]  /*7180*/  MUFU.TANH R100, R0 ;  /* 0x0000000000647308 */ /* 0x0007220000002400 */
[C---:B------:R-:W-:Y:S01]  /*7190*/  HMMA.16816.F32 R184, R12.reuse, R34, R172 ;  /* 0x000000220cb8723c */ /* 0x040fe200000018ac */
[----:B------:R-:W-:Y:S05]  /*71a0*/  LDSM.16.M88.4 R32, [R227+0x8400] ;  /* 0x00840000e320783b */ /* 0x000fea0000000200 */
[----:B------:R-:W-:Y:S06]  /*71b0*/  HMMA.16816.F32 R176, R12, R30, R196 ;  /* 0x0000001e0cb0723c */ /* 0x000fec00000018c4 */
[----:B------:R-:W-:Y:S01]  /*71c0*/  HMMA.16816.F32 R64, R24, R42, R48 ;  /* 0x0000002a1840723c */ /* 0x000fe20000001830 */
[----:B---3--:R-:W-:-:S05]  /*71d0*/  FMUL.FTZ R0, R63, UR8 ;  /* 0x000000083f007c20 */ /* 0x008fca0008410000 */
[----:B------:R-:W-:Y:S01]  /*71e0*/  HMMA.16816.F32 R60, R20, R42, R8 ;  /* 0x0000002a143c723c */ /* 0x000fe20000001808 */
[----:B------:R-:W3:Y:S01]  /*71f0*/  LDSM.16.M88.4 R8, [R225+0x8800] ;  /* 0x00880000e108783b */ /* 0x000ee20000000200 */
[----:B------:R5:W-:Y:S04]  /*7200*/  MUFU.TANH R195, R0 ;  /* 0x0000000000c37308 */ /* 0x000be80000002400 */
[----:B-1----:R-:W-:Y:S06]  /*7210*/  HMMA.16816.F32 R40, R4, R36, R52 ;  /* 0x000000240428723c */ /* 0x002fec0000001834 */
[C---:B------:R-:W-:Y:S01]  /*7220*/  HMMA.16816.F32 R172, R12.reuse, R28, R188 ;  /* 0x0000001c0cac723c */ /* 0x040fe200000018bc */
[----:B------:R-:W1:Y:S05]  /*7230*/  LDSM.16.M88.4 R28, [R225+0x8c00] ;  /* 0x008c0000e11c783b */ /* 0x000e6a0000000200 */
[----:B------:R-:W-:Y:S01]  /*7240*/  HMMA.16816.F32 R52, R12, R46, R200 ;  /* 0x0000002e0c34723c */ /* 0x000fe200000018c8 */
[----:B-----5:R-:W-:-:S04]  /*7250*/  FMUL.FTZ R0, R56, UR8 ;  /* 0x0000000838007c20 */ /* 0x020fc80008410000 */
[----:B------:R5:W4:Y:S01]  /*7260*/  MUFU.TANH R106, R0 ;  /* 0x00000000006a7308 */ /* 0x000b220000002400 */
[----:B------:R-:W-:Y:S01]  /*7270*/  HMMA.16816.F32 R48, R16, R36, R180 ;  /* 0x000000241030723c */ /* 0x000fe200000018b4 */
[----:B-----5:R-:W-:-:S05]  /*7280*/  FMUL.FTZ R0, R57, UR8 ;  /* 0x0000000839007c20 */ /* 0x020fca0008410000 */
[----:B---3--:R-:W-:Y:S01]  /*7290*/  HMMA.16816.F32 R176, R4, R10, R176 ;  /* 0x0000000a04b0723c */ /* 0x008fe200000018b0 */
[----:B------:R3:W-:Y:S02]  /*72a0*/  MUFU.TANH R107, R0 ;  /* 0x00000000006b7308 */ /* 0x0007e40000002400 */
[----:B---3--:R-:W-:-:S06]  /*72b0*/  FMUL.FTZ R0, R58, UR8 ;  /* 0x000000083a007c20 */ /* 0x008fcc0008410000 */
[----:B------:R3:W5:Y:S02]  /*72c0*/  MUFU.TANH R101, R0 ;  /* 0x0000000000657308 */ /* 0x0007640000002400 */
[----:B---3--:R-:W-:Y:S02]  /*72d0*/  FMUL.FTZ R0, R59, UR8 ;  /* 0x000000083b007c20 */ /* 0x008fe40008410000 */
[----:B------:R-:W-:Y:S04]  /*72e0*/  HMMA.16816.F32 R56, R12, R44, R240 ;  /* 0x0000002c0c38723c */ /* 0x000fe800000018f0 */
[----:B------:R3:W5:Y:S02]  /*72f0*/  MUFU.TANH R199, R0 ;  /* 0x0000000000c77308 */ /* 0x0007640000002400 */
[----:B------:R-:W-:Y:S06]  /*7300*/  HMMA.16816.F32 R12, R20, R32, R40 ;  /* 0x00000020140c723c */ /* 0x000fec0000001828 */
[----:B------:R-:W-:Y:S06]  /*7310*/  HMMA.16816.F32 R40, R4, R38, R184 ;  /* 0x000000260428723c */ /* 0x000fec00000018b8 */
[----:B------:R-:W-:Y:S01]  /*7320*/  HMMA.16816.F32 R44, R24, R32, R48 ;  /* 0x00000020182c723c */ /* 0x000fe20000001830 */
[----:B---3--:R-:W-:-:S04]  /*7330*/  FMUL.FTZ R0, R60, UR8 ;  /* 0x000000083c007c20 */ /* 0x008fc80008410000 */
[----:B------:R3:W5:Y:S01]  /*7340*/  MUFU.TANH R189, R0 ;  /* 0x0000000000bd7308 */ /* 0x0007620000002400 */
[----:B-1----:R-:W-:Y:S06]  /*7350*/  HMMA.16816.F32 R180, R4, R28, R56 ;  /* 0x0000001c04b4723c */ /* 0x002fec0000001838 */
[----:B------:R-:W-:Y:S01]  /*7360*/  FMUL.FTZ R2, R14, UR8 ;  /* 0x000000080e027c20 */ /* 0x000fe20008410000 */
[C---:B------:R-:W-:Y:S03]  /*7370*/  HMMA.16816.F32 R36, R16.reuse, R38, R208 ;  /* 0x000000261024723c */ /* 0x040fe600000018d0 */
[----:B------:R-:W-:Y:S03]  /*7380*/  MUFU.TANH R190, R2 ;  /* 0x0000000200be7308 */ /* 0x000fe60000002400 */
[----:B------:R-:W-:Y:S01]  /*7390*/  HMMA.16816.F32 R48, R16, R8, R216 ;  /* 0x000000081030723c */ /* 0x000fe200000018d8 */
[----:B---3--:R-:W-:-:S04]  /*73a0*/  FMUL.FTZ R0, R61, UR8 ;  /* 0x000000083d007c20 */ /* 0x008fc80008410000 */
[----:B------:R1:W-:Y:S02]  /*73b0*/  MUFU.TANH R220, R0 ;  /* 0x0000000000dc7308 */ /* 0x0003e40000002400 */
[----:B-1----:R-:W-:-:S06]  /*73c0*/  FMUL.FTZ R0, R62, UR8 ;  /* 0x000000083e007c20 */ /* 0x002fcc0008410000 */
[----:B------:R1:W3:Y:S02]  /*73d0*/  MUFU.TANH R193, R0 ;  /* 0x0000000000c17308 */ /* 0x0002e40000002400 */
[----:B-1----:R-:W-:Y:S02]  /*73e0*/  FMUL.FTZ R0, R63, UR8 ;  /* 0x000000083f007c20 */ /* 0x002fe40008410000 */
[----:B------:R-:W-:Y:S04]  /*73f0*/  HMMA.16816.F32 R60, R4, R8, R172 ;  /* 0x00000008043c723c */ /* 0x000fe800000018ac */
[----:B------:R1:W-:Y:S03]  /*7400*/  MUFU.TANH R198, R0 ;  /* 0x0000000000c67308 */ /* 0x0003e60000002400 */
[----:B------:R-:W-:-:S05]  /*7410*/  FMUL.FTZ R8, R47, UR8 ;  /* 0x000000082f087c20 */ /* 0x000fca0008410000 */
[----:B------:R-:W-:Y:S01]  /*7420*/  MUFU.TANH R47, R8 ;  /* 0x00000008002f7308 */ /* 0x000fe20000002400 */
[----:B-1----:R-:W-:-:S07]  /*7430*/  FMUL.FTZ R0, R64, UR8 ;  /* 0x0000000840007c20 */ /* 0x002fce0008410000 */
[----:B------:R1:W3:Y:S02]  /*7440*/  MUFU.TANH R194, R0 ;  /* 0x0000000000c27308 */ /* 0x0002e40000002400 */
[----:B-1----:R-:W-:-:S06]  /*7450*/  FMUL.FTZ R0, R65, UR8 ;  /* 0x0000000841007c20 */ /* 0x002fcc0008410000 */
[----:B------:R1:W-:Y:S02]  /*7460*/  MUFU.TANH R197, R0 ;  /* 0x0000000000c57308 */ /* 0x0003e40000002400 */
[----:B-1----:R-:W-:-:S06]  /*7470*/  FMUL.FTZ R0, R66, UR8 ;  /* 0x0000000842007c20 */ /* 0x002fcc0008410000 */
[----:B------:R1:W3:Y:S02]  /*7480*/  MUFU.TANH R184, R0 ;  /* 0x0000000000b87308 */ /* 0x0002e40000002400 */
[----:B-1----:R-:W-:Y:S02]  /*7490*/  FMUL.FTZ R0, R67, UR8 ;  /* 0x0000000843007c20 */ /* 0x002fe40008410000 */
[----:B------:R-:W-:Y:S01]  /*74a0*/  HMMA.16816.F32 R64, R4, R30, R52 ;  /* 0x0000001e0440723c */ /* 0x000fe20000001834 */
[----:B------:R-:W1:Y:S03]  /*74b0*/  LDSM.16.M88.4 R4, [R227+0x8800] ;  /* 0x00880000e304783b */ /* 0x000e660000000200 */
[----:B------:R2:W3:Y:S02]  /*74c0*/  MUFU.TANH R196, R0 ;  /* 0x0000000000c47308 */ /* 0x0004e40000002400 */
[----:B--2---:R-:W-:-:S06]  /*74d0*/  FMUL.FTZ R0, R12, UR8 ;  /* 0x000000080c007c20 */ /* 0x004fcc0008410000 */
[----:B------:R2:W3:Y:S02]  /*74e0*/  MUFU.TANH R185, R0 ;  /* 0x0000000000b97308 */ /* 0x0004e40000002400 */
[----:B--2---:R-:W-:-:S06]  /*74f0*/  FMUL.FTZ R0, R13, UR8 ;  /* 0x000000080d007c20 */ /* 0x004fcc0008410000 */
[----:B------:R2:W-:Y:S02]  /*7500*/  MUFU.TANH R192, R0 ;  /* 0x0000000000c07308 */ /* 0x0005e40000002400 */
[----:B--2---:R-:W-:-:S04]  /*7510*/  IMAD.U32 R0, RZ, RZ, UR4 ;  /* 0x00000004ff007e24 */ /* 0x004fc8000f8e00ff */
[----:B------:R-:W-:Y:S02]  /*7520*/  IMAD R0, R0, 0x40, R3 ;  /* 0x0000004000007824 */ /* 0x000fe400078e0203 */
[----:B------:R-:W-:Y:S02]  /*7530*/  FMUL.FTZ R3, R15, UR8 ;  /* 0x000000080f037c20 */ /* 0x000fe40008410000 */
[-C--:B------:R-:W-:Y:S01]  /*7540*/  HMMA.16816.F32 R12, R20, R34.reuse, R40 ;  /* 0x00000022140c723c */ /* 0x080fe20000001828 */
[C---:B------:R-:W-:Y:S01]  /*7550*/  VIADD R2, R0.reuse, 0x1 ;  /* 0x0000000100027836 */ /* 0x040fe20000000000 */
[CC--:B------:R-:W-:Y:S01]  /*7560*/  ISETP.GE.AND P4, PT, R0.reuse, R237.reuse, PT ;  /* 0x000000ed0000720c */ /* 0x0c0fe20003f86270 */
[----:B------:R2:W-:Y:S01]  /*7570*/  MUFU.TANH R191, R3 ;  /* 0x0000000300bf7308 */ /* 0x0005e20000002400 */
[-C--:B------:R-:W-:Y:S02]  /*7580*/  ISETP.GE.AND P1, PT, R0, R236.reuse, PT ;  /* 0x000000ec0000720c */ /* 0x080fe40003f26270 */
[C---:B------:R-:W-:Y:S01]  /*7590*/  ISETP.GE.AND P2, PT, R2.reuse, R237, PT ;  /* 0x000000ed0200720c */ /* 0x040fe20003f46270 */
[----:B------:R-:W-:Y:S01]  /*75a0*/  HMMA.16816.F32 R32, R24, R34, R36 ;  /* 0x000000221820723c */ /* 0x000fe20000001824 */
[----:B------:R-:W-:-:S02]  /*75b0*/  ISETP.GE.AND P0, PT, R2, R236, PT ;  /* 0x000000ec0200720c */ /* 0x000fc40003f06270 */
[C---:B------:R-:W-:Y:S02]  /*75c0*/  ISETP.GE.AND P5, PT, R2.reuse, R235, PT ;  /* 0x000000eb0200720c */ /* 0x040fe40003fa6270 */
[----:B------:R-:W-:Y:S01]  /*75d0*/  ISETP.GE.AND P3, PT, R2, R234, PT ;  /* 0x000000ea0200720c */ /* 0x000fe20003f66270 */
[----:B------:R-:W-:Y:S01]  /*75e0*/  HMMA.16816.F32 R40, R16, R10, R204 ;  /* 0x0000000a1028723c */ /* 0x000fe200000018cc */
[-C--:B------:R-:W-:Y:S01]  /*75f0*/  ISETP.LT.OR P4, PT, R0, R232.reuse, P4 ;  /* 0x000000e80000720c */ /* 0x080fe20002781670 */
[----:B------:R-:W3:Y:S01]  /*7600*/  LDSM.16.M88.4 R8, [R227+0x8c00] ;  /* 0x008c0000e308783b */ /* 0x000ee20000000200 */
[----:B------:R-:W-:Y:S01]  /*7610*/  ISETP.LT.OR P2, PT, R2, R232, P2 ;  /* 0x000000e80200720c */ /* 0x000fe20001741670 */
[----:B------:R-:W-:-:S04]  /*7620*/  DEPBAR.LE SB0, 0x0 ;  /* 0x000080000000791a */ /* 0x000fc80000000000 */
[----:B------:R-:W-:Y:S01]  /*7630*/  ISETP.LT.OR P0, PT, R2, R231, P0 ;  /* 0x000000e70200720c */ /* 0x000fe20000701670 */
[----:B--2---:R-:W-:Y:S01]  /*7640*/  FMUL.FTZ R3, R44, UR8 ;  /* 0x000000082c037c20 */ /* 0x004fe20008410000 */
[C---:B------:R-:W-:Y:S01]  /*7650*/  ISETP.LT.OR P5, PT, R2.reuse, R233, P5 ;  /* 0x000000e90200720c */ /* 0x040fe20002fa1670 */
[----:B------:R-:W-:Y:S01]  /*7660*/  HMMA.16816.F32 R36, R16, R28, R244 ;  /* 0x0000001c1024723c */ /* 0x000fe200000018f4 */
[----:B------:R-:W-:Y:S01]  /*7670*/  ISETP.LT.OR P3, PT, R2, R230, P3 ;  /* 0x000000e60200720c */ /* 0x000fe20001f61670 */
[----:B------:R-:W-:Y:S01]  /*7680*/  FMUL.FTZ R2, R45, UR8 ;  /* 0x000000082d027c20 */ /* 0x000fe20008410000 */
[----:B------:R-:W-:Y:S01]  /*7690*/  FSEL R53, R221, -INF , !P4 ;  /* 0xff800000dd357808 */ /* 0x000fe20006000000 */
[----:B------:R2:W3:Y:S01]  /*76a0*/  MUFU.TANH R188, R3 ;  /* 0x0000000300bc7308 */ /* 0x0004e20000002400 */
[C---:B------:R-:W-:Y:S02]  /*76b0*/  ISETP.GE.AND P6, PT, R0.reuse, R235, PT ;  /* 0x000000eb0000720c */ /* 0x040fe40003fc6270 */
[C---:B------:R-:W-:Y:S01]  /*76c0*/  ISETP.GE.AND P4, PT, R0.reuse, R234, PT ;  /* 0x000000ea0000720c */ /* 0x040fe20003f86270 */
[----:B------:R-:W-:Y:S01]  /*76d0*/  FMUL.FTZ R28, R35, UR8 ;  /* 0x00000008231c7c20 */ /* 0x000fe20008410000 */
[----:B------:R-:W-:-:S02]  /*76e0*/  ISETP.LT.OR P1, PT, R0, R231, P1 ;  /* 0x000000e70000720c */ /* 0x000fc40000f21670 */
[C---:B------:R-:W-:Y:S01]  /*76f0*/  ISETP.LT.OR P6, PT, R0.reuse, R233, P6 ;  /* 0x000000e90000720c */ /* 0x040fe200037c1670 */
[----:B------:R3:W-:Y:S01]  /*7700*/  MUFU.TANH R45, R2 ;  /* 0x00000002002d7308 */ /* 0x0007e20000002400 */
[----:B------:R-:W-:Y:S01]  /*7710*/  ISETP.LT.OR P4, PT, R0, R230, P4 ;  /* 0x000000e60000720c */ /* 0x000fe20002781670 */
[----:B-1----:R-:W-:Y:S01]  /*7720*/  HMMA.16816.F32 R40, R24, R6, R40 ;  /* 0x000000061828723c */ /* 0x002fe20000001828 */
[----:B----4-:R-:W-:Y:S02]  /*7730*/  FSEL R100, R100, -INF , !P1 ;  /* 0xff80000064647808 */ /* 0x010fe40004800000 */
[----:B------:R-:W-:Y:S02]  /*7740*/  FSEL R106, R106, -INF , !P6 ;  /* 0xff8000006a6a7808 */ /* 0x000fe40007000000 */
[----:B-----5:R-:W-:Y:S01]  /*7750*/  FSEL R173, R101, -INF , !P4 ;  /* 0xff80000065ad7808 */ /* 0x020fe20006000000 */
[----:B--2---:R-:W-:Y:S01]  /*7760*/  FMUL.FTZ R3, R46, UR8 ;  /* 0x000000082e037c20 */ /* 0x004fe20008410000 */
[----:B------:R-:W-:-:S02]  /*7770*/  FSEL R57, R222, -INF , !P2 ;  /* 0xff800000de397808 */ /* 0x000fc40005000000 */
[----:B------:R-:W-:Y:S01]  /*7780*/  FSEL R101, R195, -INF , !P0 ;  /* 0xff800000c3657808 */ /* 0x000fe20004000000 */
[----:B------:R1:W2:Y:S01]  /*7790*/  MUFU.TANH R44, R3 ;  /* 0x00000003002c7308 */ /* 0x0002a20000002400 */
[----:B------:R-:W-:Y:S02]  /*77a0*/  FSEL R107, R107, -INF , !P5 ;  /* 0xff8000006b6b7808 */ /* 0x000fe40006800000 */
[----:B------:R-:W-:Y:S01]  /*77b0*/  FSEL R174, R199, -INF , !P3 ;  /* 0xff800000c7ae7808 */ /* 0x000fe20005800000 */
[----:B---3--:R-:W-:Y:S01]  /*77c0*/  VIADD R2, R0, 0x8 ;  /* 0x0000000800027836 */ /* 0x008fe20000000000 */
[----:B------:R-:W-:Y:S01]  /*77d0*/  HMMA.16816.F32 R36, R24, R8, R36 ;  /* 0x000000081824723c */ /* 0x000fe20000001824 */
[----:B------:R-:W-:Y:S03]  /*77e0*/  BAR.SYNC.DEFER_BLOCKING 0x0 ;  /* 0x0000000000007b1d */ /* 0x000fe60000010000 */
[----:B------:R-:W-:-:S02]  /*77f0*/  ISETP.GE.AND P1, PT, R2, R237, PT ;  /* 0x000000ed0200720c */ /* 0x000fc40003f26270 */
[C---:B------:R-:W-:Y:S02]  /*7800*/  ISETP.GE.AND P6, PT, R2.reuse, R236, PT ;  /* 0x000000ec0200720c */ /* 0x040fe40003fc6270 */
[C---:B------:R-:W-:Y:S02]  /*7810*/  ISETP.GE.AND P4, PT, R2.reuse, R235, PT ;  /* 0x000000eb0200720c */ /* 0x040fe40003f86270 */
[----:B------:R-:W-:Y:S01]  /*7820*/  ISETP.GE.AND P2, PT, R2, R234, PT ;  /* 0x000000ea0200720c */ /* 0x000fe20003f46270 */
[----:B-1----:R-:W-:Y:S01]  /*7830*/  FMUL.FTZ R3, R12, UR8 ;  /* 0x000000080c037c20 */ /* 0x002fe20008410000 */
[C---:B------:R-:W-:Y:S02]  /*7840*/  ISETP.LT.OR P1, PT, R2.reuse, R232, P1 ;  /* 0x000000e80200720c */ /* 0x040fe40000f21670 */
[C---:B------:R-:W-:Y:S01]  /*7850*/  ISETP.LT.OR P6, PT, R2.reuse, R231, P6 ;  /* 0x000000e70200720c */ /* 0x040fe200037c1670 */
[----:B------:R1:W3:Y:S01]  /*7860*/  MUFU.TANH R46, R3 ;  /* 0x00000003002e7308 */ /* 0x0002e20000002400 */
[----:B------:R-:W-:-:S02]  /*7870*/  ISETP.LT.OR P4, PT, R2, R233, P4 ;  /* 0x000000e90200720c */ /* 0x000fc40002781670 */
[----:B------:R-:W-:Y:S01]  /*7880*/  ISETP.LT.OR P2, PT, R2, R230, P2 ;  /* 0x000000e60200720c */ /* 0x000fe20001741670 */
[----:B------:R-:W-:Y:S01]  /*7890*/  VIADD R2, R0, 0x9 ;  /* 0x0000000900027836 */ /* 0x000fe20000000000 */
[----:B------:R-:W-:Y:S02]  /*78a0*/  FSEL R55, R189, -INF , !P1 ;  /* 0xff800000bd377808 */ /* 0x000fe40004800000 */
[----:B------:R-:W-:Y:S02]  /*78b0*/  FSEL R175, R193, -INF , !P6 ;  /* 0xff800000c1af7808 */ /* 0x000fe40007000000 */
[C---:B------:R-:W-:Y:S02]  /*78c0*/  ISETP.GE.AND P0, PT, R2.reuse, R237, PT ;  /* 0x000000ed0200720c */ /* 0x040fe40003f06270 */
[C---:B------:R-:W-:Y:S02]  /*78d0*/  ISETP.GE.AND P5, PT, R2.reuse, R236, PT ;  /* 0x000000ec0200720c */ /* 0x040fe40003fa6270 */
[----:B------:R-:W-:-:S02]  /*78e0*/  ISETP.GE.AND P3, PT, R2, R235, PT ;  /* 0x000000eb0200720c */ /* 0x000fc40003f66270 */
[C---:B------:R-:W-:Y:S01]  /*78f0*/  ISETP.GE.AND P1, PT, R2.reuse, R234, PT ;  /* 0x000000ea0200720c */ /* 0x040fe20003f26270 */
[----:B-1----:R-:W-:Y:S01]  /*7900*/  FMUL.FTZ R3, R13, UR8 ;  /* 0x000000080d037c20 */ /* 0x002fe20008410000 */
[C---:B------:R-:W-:Y:S02]  /*7910*/  ISETP.LT.OR P0, PT, R2.reuse, R232, P0 ;  /* 0x000000e80200720c */ /* 0x040fe40000701670 */
[C---:B------:R-:W-:Y:S01]  /*7920*/  ISETP.LT.OR P5, PT, R2.reuse, R231, P5 ;  /* 0x000000e70200720c */ /* 0x040fe20002fa1670 */
[----:B------:R1:W-:Y:S01]  /*7930*/  MUFU.TANH R195, R3 ;  /* 0x0000000300c37308 */ /* 0x0003e20000002400 */
[C---:B------:R-:W-:Y:S02]  /*7940*/  ISETP.LT.OR P3, PT, R2.reuse, R233, P3 ;  /* 0x000000e90200720c */ /* 0x040fe40001f61670 */
[----:B------:R-:W-:Y:S01]  /*7950*/  ISETP.LT.OR P1, PT, R2, R230, P1 ;  /* 0x000000e60200720c */ /* 0x000fe20000f21670 */
[----:B------:R-:W-:Y:S01]  /*7960*/  VIADD R2, R0, 0x10 ;  /* 0x0000001000027836 */ /* 0x000fe20000000000 */
[----:B------:R-:W-:-:S02]  /*7970*/  FSEL R59, R194, -INF , !P4 ;  /* 0xff800000c23b7808 */ /* 0x000fc40006000000 */
[----:B------:R-:W-:Y:S02]  /*7980*/  FSEL R172, R184, -INF , !P2 ;  /* 0xff800000b8ac7808 */ /* 0x000fe40005000000 */
[----:B------:R-:W-:Y:S02]  /*7990*/  FSEL R54, R220, -INF , !P0 ;  /* 0xff800000dc367808 */ /* 0x000fe40004000000 */
[C---:B------:R-:W-:Y:S02]  /*79a0*/  ISETP.GE.AND P6, PT, R2.reuse, R237, PT ;  /* 0x000000ed0200720c */ /* 0x040fe40003fc6270 */
[C---:B------:R-:W-:Y:S02]  /*79b0*/  ISETP.GE.AND P4, PT, R2.reuse, R236, PT ;  /* 0x000000ec0200720c */ /* 0x040fe40003f86270 */
[----:B------:R-:W-:Y:S01]  /*79c0*/  ISETP.GE.AND P2, PT, R2, R235, PT ;  /* 0x000000eb0200720c */ /* 0x000fe20003f46270 */
[----:B-1----:R-:W-:Y:S01]  /*79d0*/  FMUL.FTZ R3, R14, UR8 ;  /* 0x000000080e037c20 */ /* 0x002fe20008410000 */
[----:B------:R-:W-:-:S02]  /*79e0*/  ISETP.GE.AND P0, PT, R2, R234, PT ;  /* 0x000000ea0200720c */ /* 0x000fc40003f06270 */
[C---:B------:R-:W-:Y:S01]  /*79f0*/  ISETP.LT.OR P6, PT, R2.reuse, R232, P6 ;  /* 0x000000e80200720c */ /* 0x040fe200037c1670 */
[----:B------:R1:W4:Y:S01]  /*7a00*/  MUFU.TANH R189, R3 ;  /* 0x0000000300bd7308 */ /* 0x0003220000002400 */
[C---:B------:R-:W-:Y:S02]  /*7a10*/  ISETP.LT.OR P4, PT, R2.reuse, R231, P4 ;  /* 0x000000e70200720c */ /* 0x040fe40002781670 */
[C---:B------:R-:W-:Y:S02]  /*7a20*/  ISETP.LT.OR P2, PT, R2.reuse, R233, P2 ;  /* 0x000000e90200720c */ /* 0x040fe40001741670 */
[----:B------:R-:W-:Y:S01]  /*7a30*/  ISETP.LT.OR P0, PT, R2, R230, P0 ;  /* 0x000000e60200720c */ /* 0x000fe20000701670 */
[----:B------:R-:W-:Y:S01]  /*7a40*/  VIADD R2, R0, 0x11 ;  /* 0x0000001100027836 */ /* 0x000fe20000000000 */
[----:B------:R-:W-:Y:S02]  /*7a50*/  FSEL R56, R197, -INF , !P3 ;  /* 0xff800000c5387808 */ /* 0x000fe40005800000 */
[----:B------:R-:W-:-:S02]  /*7a60*/  FSEL R58, R196, -INF , !P1 ;  /* 0xff800000c43a7808 */ /* 0x000fc40004800000 */
[----:B------:R-:W-:Y:S02]  /*7a70*/  FSEL R52, R185, -INF , !P6 ;  /* 0xff800000b9347808 */ /* 0x000fe40007000000 */
[C---:B------:R-:W-:Y:S01]  /*7a80*/  ISETP.GE.AND P3, PT, R2.reuse, R236, PT ;  /* 0x000000ec0200720c */ /* 0x040fe20003f66270 */
[----:B------:R5:W-:Y:S01]  /*7a90*/  MUFU.TANH R185, R28 ;  /* 0x0000001c00b97308 */ /* 0x000be20000002400 */
[C---:B------:R-:W-:Y:S01]  /*7aa0*/  ISETP.GE.AND P1, PT, R2.reuse, R235, PT ;  /* 0x000000eb0200720c */ /* 0x040fe20003f26270 */
[----:B-1----:R-:W-:Y:S01]  /*7ab0*/  FMUL.FTZ R3, R15, UR8 ;  /* 0x000000080f037c20 */ /* 0x002fe20008410000 */
[C---:B------:R-:W-:Y:S01]  /*7ac0*/  ISETP.GE.AND P6, PT, R2.reuse, R234, PT ;  /* 0x000000ea0200720c */ /* 0x040fe20003fc6270 */
[----:B------:R-:W-:Y:S01]  /*7ad0*/  HMMA.16816.F32 R12, R20, R4, R60 ;  /* 0x00000004140c723c */ /* 0x000fe2000000183c */
[----:B------:R-:W-:-:S03]  /*7ae0*/  ISETP.LT.OR P3, PT, R2, R231, P3 ;  /* 0x000000e70200720c */ /* 0x000fc60001f61670 */
[----:B------:R1:W-:Y:S01]  /*7af0*/  MUFU.TANH R193, R3 ;  /* 0x0000000300c17308 */ /* 0x0003e20000002400 */
[C---:B------:R-:W-:Y:S02]  /*7b00*/  ISETP.LT.OR P1, PT, R2.reuse, R233, P1 ;  /* 0x000000e90200720c */ /* 0x040fe40000f21670 */
[----:B------:R-:W-:Y:S02]  /*7b10*/  ISETP.LT.OR P6, PT, R2, R230, P6 ;  /* 0x000000e60200720c */ /* 0x000fe400037c1670 */
[----:B------:R-:W-:Y:S02]  /*7b20*/  FSEL R60, R198, -INF , !P5 ;  /* 0xff800000c63c7808 */ /* 0x000fe40006800000 */
[----:B------:R-:W-:Y:S02]  /*7b30*/  ISETP.GE.AND P5, PT, R2, R237, PT ;  /* 0x000000ed0200720c */ /* 0x000fe40003fa6270 */
[----:B------:R-:W-:Y:S01]  /*7b40*/  FSEL R199, R190, -INF , !P4 ;  /* 0xff800000bec77808 */ /* 0x000fe20006000000 */
[----:B-----5:R-:W-:Y:S01]  /*7b50*/  HMMA.16816.F32 R28, R16, R30, R212 ;  /* 0x0000001e101c723c */ /* 0x020fe200000018d4 */
[----:B------:R-:W-:Y:S01]  /*7b60*/  ISETP.LT.OR P5, PT, R2, R232, P5 ;  /* 0x000000e80200720c */ /* 0x000fe20002fa1670 */
[----:B------:R-:W-:Y:S01]  /*7b70*/  VIADD R2, R0, 0x18 ;  /* 0x0000001800027836 */ /* 0x000fe20000000000 */
[----:B------:R-:W-:-:S02]  /*7b80*/  FSEL R62, R188, -INF , !P2 ;  /* 0xff800000bc3e7808 */ /* 0x000fc40005000000 */
[----:B--2---:R-:W-:Y:S01]  /*7b90*/  FSEL R190, R44, -INF , !P0 ;  /* 0xff8000002cbe7808 */ /* 0x004fe20004000000 */
[----:B-1----:R-:W-:Y:S01]  /*7ba0*/  FMUL.FTZ R3, R32, UR8 ;  /* 0x0000000820037c20 */ /* 0x002fe20008410000 */
[C---:B------:R-:W-:Y:S02]  /*7bb0*/  ISETP.GE.AND P4, PT, R2.reuse, R237, PT ;  /* 0x000000ed0200720c */ /* 0x040fe40003f86270 */
[C---:B------:R-:W-:Y:S01]  /*7bc0*/  ISETP.GE.AND P2, PT, R2.reuse, R236, PT ;  /* 0x000000ec0200720c */ /* 0x040fe20003f46270 */
[----:B------:R1:W2:Y:S01]  /*7bd0*/  MUFU.TANH R186, R3 ;  /* 0x0000000300ba7308 */ /* 0x0002a20000002400 */
[C---:B------:R-:W-:Y:S02]  /*7be0*/  ISETP.GE.AND P0, PT, R2.reuse, R235, PT ;  /* 0x000000eb0200720c */ /* 0x040fe40003f06270 */
[C---:B------:R-:W-:Y:S02]  /*7bf0*/  ISETP.LT.OR P4, PT, R2.reuse, R232, P4 ;  /* 0x000000e80200720c */ /* 0x040fe40002781670 */
[----:B------:R-:W-:-:S02]  /*7c00*/  ISETP.LT.OR P2, PT, R2, R231, P2 ;  /* 0x000000e70200720c */ /* 0x000fc40001741670 */
[----:B------:R-:W-:Y:S02]  /*7c10*/  ISETP.LT.OR P0, PT, R2, R233, P0 ;  /* 0x000000e90200720c */ /* 0x000fe40000701670 */
[----:B------:R-:W-:Y:S02]  /*7c20*/  FSEL R198, R191, -INF , !P3 ;  /* 0xff800000bfc67808 */ /* 0x000fe40005800000 */
[----:B------:R-:W-:Y:S02]  /*7c30*/  FSEL R61, R45, -INF , !P1 ;  /* 0xff8000002d3d7808 */ /* 0x000fe40004800000 */
[----:B------:R-:W-:Y:S02]  /*7c40*/  FSEL R191, R47, -INF , !P6 ;  /* 0xff8000002fbf7808 */ /* 0x000fe40007000000 */
[----:B---3--:R-:W-:Y:S01]  /*7c50*/  FSEL R17, R46, -INF , !P4 ;  /* 0xff8000002e117808 */ /* 0x008fe20006000000 */
[----:B-1----:R-:W-:Y:S01]  /*7c60*/  FMUL.FTZ R3, R33, UR8 ;  /* 0x0000000821037c20 */ /* 0x002fe20008410000 */
[----:B----4-:R-:W-:Y:S01]  /*7c70*/  FSEL R194, R189, -INF , !P2 ;  /* 0xff800000bdc27808 */ /* 0x010fe20005000000 */
[----:B------:R-:W-:Y:S01]  /*7c80*/  HMMA.16816.F32 R44, R20, R8, R180 ;  /* 0x00000008142c723c */ /* 0x000fe200000018b4 */
[----:B--2---:R-:W-:Y:S01]  /*7c90*/  FSEL R63, R186, -INF , !P0 ;  /* 0xff800000ba3f7808 */ /* 0x004fe20004000000 */
[----:B------:R1:W-:Y:S02]  /*7ca0*/  MUFU.TANH R187, R3 ;  /* 0x0000000300bb7308 */ /* 0x0003e40000002400 */
[----:B-1----:R-:W-:-:S02]  /*7cb0*/  FMUL.FTZ R3, R34, UR8 ;  /* 0x0000000822037c20 */ /* 0x002fc40008410000 */
[----:B------:R-:W-:Y:S04]  /*7cc0*/  HMMA.16816.F32 R32, R24, R4, R48 ;  /* 0x000000041820723c */ /* 0x000fe80000001830 */
[----:B------:R1:W2:-:S14]  /*7cd0*/  MUFU.TANH R184, R3 ;  /* 0x0000000300b87308 */ /* 0x00029c0000002400 */
[----:B------:R-:W-:Y:S01]  /*7ce0*/  FMUL.FTZ R44, R44, UR8 ;  /* 0x000000082c2c7c20 */ /* 0x000fe20008410000 */
[----:B------:R-:W-:Y:S01]  /*7cf0*/  FMUL.FTZ R45, R45, UR8 ;  /* 0x000000082d2d7c20 */ /* 0x000fe20008410000 */
[----:B------:R-:W-:Y:S01]  /*7d00*/  HMMA.16816.F32 R24, R24, R10, R28 ;  /* 0x0000000a1818723c */ /* 0x000fe2000000181c */
[----:B------:R-:W-:Y:S01]  /*7d10*/  FSEL R48, R192, -INF , !P5 ;  /* 0xff800000c0307808 */ /* 0x000fe20006800000 */
[----:B------:R-:W-:Y:S01]  /*7d20*/  FMUL.FTZ R50, R15, UR8 ;  /* 0x000000080f327c20 */ /* 0x000fe20008410000 */
[----:B------:R-:W-:Y:S01]  /*7d30*/  ISETP.GE.AND P5, PT, R2, R234, PT ;  /* 0x000000ea0200720c */ /* 0x000fe20003fa6270 */
[----:B------:R-:W-:Y:S01]  /*7d40*/  MUFU.TANH R44, R44 ;  /* 0x0000002c002c7308 */ /* 0x000fe20000002400 */
[----:B------:R-:W-:Y:S02]  /*7d50*/  VIADD R5, R0, 0x29 ;  /* 0x0000002900057836 */ /* 0x000fe40000000000 */
[----:B------:R-:W-:Y:S01]  /*7d60*/  ISETP.LT.OR P5, PT, R2, R230, P5 ;  /* 0x000000e60200720c */ /* 0x000fe20002fa1670 */
[----:B------:R-:W-:-:S04]  /*7d70*/  VIADD R2, R0, 0x19 ;  /* 0x0000001900027836 */ /* 0x000fc80000000000 */
[----:B------:R-:W-:Y:S01]  /*7d80*/  MUFU.TANH R45, R45 ;  /* 0x0000002d002d7308 */ /* 0x000fe20000002400 */
[----:B-1----:R-:W-:Y:S01]  /*7d90*/  FMUL.FTZ R3, R12, UR8 ;  /* 0x000000080c037c20 */ /* 0x002fe20008410000 */
[C---:B------:R-:W-:Y:S02]  /*7da0*/  ISETP.GE.AND P3, PT, R2.reuse, R237, PT ;  /* 0x000000ed0200720c */ /* 0x040fe40003f66270 */
[C---:B------:R-:W-:Y:S02]  /*7db0*/  ISETP.GE.AND P1, PT, R2.reuse, R236, PT ;  /* 0x000000ec0200720c */ /* 0x040fe40003f26270 */
[----:B------:R-:W-:Y:S01]  /*7dc0*/  ISETP.GE.AND P6, PT, R2, R235, PT ;  /* 0x000000eb0200720c */ /* 0x000fe20003fc6270 */
[----:B------:R-:W-:Y:S01]  /*7dd0*/  FMUL.FTZ R32, R32, UR8 ;  /* 0x0000000820207c20 */ /* 0x000fe20008410000 */
[----:B------:R1:W3:Y:S01]  /*7de0*/  MUFU.TANH R4, R3 ;  /* 0x0000000300047308 */ /* 0x0002e20000002400 */
[----:B------:R-:W-:Y:S01]  /*7df0*/  ISETP.GE.AND P4, PT, R2, R234, PT ;  /* 0x000000ea0200720c */ /* 0x000fe20003f86270 */
[----:B------:R-:W-:Y:S01]  /*7e00*/  FMUL.FTZ R19, R34, UR8 ;  /* 0x0000000822137c20 */ /* 0x000fe20008410000 */
[C---:B------:R-:W-:Y:S01]  /*7e10*/  ISETP.LT.OR P3, PT, R2.reuse, R232, P3 ;  /* 0x000000e80200720c */ /* 0x040fe20001f61670 */
[----:B------:R-:W-:Y:S01]  /*7e20*/  FMUL.FTZ R18, R35, UR8 ;  /* 0x0000000823127c20 */ /* 0x000fe20008410000 */
[----:B------:R-:W-:-:S02]  /*7e30*/  ISETP.LT.OR P1, PT, R2, R231, P1 ;  /* 0x000000e70200720c */ /* 0x000fc40000f21670 */
[C---:B------:R-:W-:Y:S01]  /*7e40*/  ISETP.LT.OR P6, PT, R2.reuse, R233, P6 ;  /* 0x000000e90200720c */ /* 0x040fe200037c1670 */
[----:B------:R4:W-:Y:S01]  /*7e50*/  MUFU.TANH R49, R32 ;  /* 0x0000002000317308 */ /* 0x0009e20000002400 */
[----:B------:R-:W-:Y:S01]  /*7e60*/  ISETP.LT.OR P4, PT, R2, R230, P4 ;  /* 0x000000e60200720c */ /* 0x000fe20002781670 */
[----:B------:R-:W-:Y:S01]  /*7e70*/  VIADD R2, R0, 0x20 ;  /* 0x0000002000027836 */ /* 0x000fe20000000000 */
[----:B--2---:R-:W-:Y:S02]  /*7e80*/  FSEL R189, R184, -INF , !P5 ;  /* 0xff800000b8bd7808 */ /* 0x004fe40006800000 */
[----:B------:R-:W-:Y:S02]  /*7e90*/  FSEL R16, R195, -INF , !P3 ;  /* 0xff800000c3107808 */ /* 0x000fe40005800000 */
[C---:B------:R-:W-:Y:S01]  /*7ea0*/  ISETP.GE.AND P2, PT, R2.reuse, R237, PT ;  /* 0x000000ed0200720c */ /* 0x040fe20003f46270 */
[----:B------:R-:W-:Y:S01]  /*7eb0*/  MUFU.TANH R50, R50 ;  /* 0x0000003200327308 */ /* 0x000fe20000002400 */
[----:B-1----:R-:W-:Y:S01]  /*7ec0*/  FMUL.FTZ R3, R13, UR8 ;  /* 0x000000080d037c20 */ /* 0x002fe20008410000 */
[----:B------:R-:W-:-:S02]  /*7ed0*/  ISETP.GE.AND P0, PT, R2, R236, PT ;  /* 0x000000ec0200720c */ /* 0x000fc40003f06270 */
[C---:B------:R-:W-:Y:S02]  /*7ee0*/  ISETP.GE.AND P5, PT, R2.reuse, R235, PT ;  /* 0x000000eb0200720c */ /* 0x040fe40003fa6270 */
[C---:B------:R-:W-:Y:S02]  /*7ef0*/  ISETP.GE.AND P3, PT, R2.reuse, R234, PT ;  /* 0x000000ea0200720c */ /* 0x040fe40003f66270 */
[----:B------:R1:W2:Y:S01]  /*7f00*/  MUFU.TANH R192, R3 ;  /* 0x0000000300c07308 */ /* 0x0002a20000002400 */
[C---:B------:R-:W-:Y:S01]  /*7f10*/  ISETP.LT.OR P2, PT, R2.reuse, R232, P2 ;  /* 0x000000e80200720c */ /* 0x040fe20001741670 */
[----:B----4-:R-:W-:Y:S01]  /*7f20*/  FMUL.FTZ R32, R33, UR8 ;  /* 0x0000000821207c20 */ /* 0x010fe20008410000 */
[C---:B------:R-:W-:Y:S02]  /*7f30*/  ISETP.LT.OR P0, PT, R2.reuse, R231, P0 ;  /* 0x000000e70200720c */ /* 0x040fe40000701670 */
[C---:B------:R-:W-:Y:S02]  /*7f40*/  ISETP.LT.OR P5, PT, R2.reuse, R233, P5 ;  /* 0x000000e90200720c */ /* 0x040fe40002fa1670 */
[----:B------:R-:W-:Y:S01]  /*7f50*/  ISETP.LT.OR P3, PT, R2, R230, P3 ;  /* 0x000000e60200720c */ /* 0x000fe20001f61670 */
[----:B------:R-:W-:Y:S01]  /*7f60*/  VIADD R2, R0, 0x21 ;  /* 0x0000002100027836 */ /* 0x000fe20000000000 */
[----:B------:R-:W-:Y:S01]  /*7f70*/  FSEL R193, R193, -INF , !P1 ;  /* 0xff800000c1c17808 */ /* 0x000fe20004800000 */
[----:B------:R-:W-:Y:S01]  /*7f80*/  MUFU.TANH R32, R32 ;  /* 0x0000002000207308 */ /* 0x000fe20000002400 */
[----:B------:R-:W-:-:S02]  /*7f90*/  FSEL R188, R185, -INF , !P4 ;  /* 0xff800000b9bc7808 */ /* 0x000fc40006000000 */
[----:B---3--:R-:W-:Y:S01]  /*7fa0*/  FSEL R200, R4, -INF , !P2 ;  /* 0xff80000004c87808 */ /* 0x008fe20005000000 */
[----:B------:R-:W-:Y:S01]  /*7fb0*/  VIADD R4, R0, 0x30 ;  /* 0x0000003000047836 */ /* 0x000fe20000000000 */
[----:B------:R-:W-:Y:S01]  /*7fc0*/  ISETP.GE.AND P1, PT, R2, R237, PT ;  /* 0x000000ed0200720c */ /* 0x000fe20003f26270 */
[----:B-1----:R-:W-:Y:S01]  /*7fd0*/  FMUL.FTZ R3, R14, UR8 ;  /* 0x000000080e037c20 */ /* 0x002fe20008410000 */
[C---:B------:R-:W-:Y:S01]  /*7fe0*/  ISETP.GE.AND P4, PT, R2.reuse, R235, PT ;  /* 0x000000eb0200720c */ /* 0x040fe20003f86270 */
[C---:B------:R-:W-:Y:S01]  /*7ff0*/  HMMA.16816.F32 R12, R20.reuse, R6, R176 ;  /* 0x00000006140c723c */ /* 0x040fe200000018b0 */
[C---:B------:R-:W-:Y:S01]  /*8000*/  ISETP.GE.AND P2, PT, R2.reuse, R234, PT ;  /* 0x000000ea0200720c */ /* 0x040fe20003f46270 */
[----:B------:R1:W3:Y:S01]  /*8010*/  MUFU.TANH R51, R3 ;  /* 0x0000000300337308 */ /* 0x0002e20000002400 */
[C---:B------:R-:W-:Y:S02]  /*8020*/  ISETP.LT.OR P1, PT, R2.reuse, R232, P1 ;  /* 0x000000e80200720c */ /* 0x040fe40000f21670 */
[C---:B------:R-:W-:Y:S01]  /*8030*/  ISETP.LT.OR P4, PT, R2.reuse, R233, P4 ;  /* 0x000000e90200720c */ /* 0x040fe20002781670 */
[----:B------:R-:W-:Y:S01]  /*8040*/  HMMA.16816.F32 R20, R20, R10, R64 ;  /* 0x0000000a1414723c */ /* 0x000fe20000001840 */
[----:B------:R-:W-:Y:S01]  /*8050*/  ISETP.LT.OR P2, PT, R2, R230, P2 ;  /* 0x000000e60200720c */ /* 0x000fe20001741670 */
[----:B------:R-:W-:Y:S01]  /*8060*/  VIADD R6, R0, 0x28 ;  /* 0x0000002800067836 */ /* 0x000fe20000000000 */
[----:B--2---:R-:W-:Y:S01]  /*8070*/  FSEL R195, R192, -INF , !P1 ;  /* 0xff800000c0c37808 */ /* 0x004fe20004800000 */
[----:B------:R-:W-:Y:S01]  /*8080*/  VIADD R7, R0, 0x38 ;  /* 0x0000003800077836 */ /* 0x000fe20000000000 */
[----:B------:R-:W-:Y:S01]  /*8090*/  ISETP.GE.AND P1, PT, R5, R237, PT ;  /* 0x000000ed0500720c */ /* 0x000fe20003f26270 */
[----:B------:R-:W-:Y:S01]  /*80a0*/  MUFU.TANH R19, R19 ;  /* 0x0000001300137308 */ /* 0x000fe20000002400 */
[----:B------:R-:W-:-:S02]  /*80b0*/  FSEL R64, R187, -INF , !P6 ;  /* 0xff800000bb407808 */ /* 0x000fc40007000000 */
[C---:B------:R-:W-:Y:S02]  /*80c0*/  ISETP.GE.AND P6, PT, R2.reuse, R236, PT ;  /* 0x000000ec0200720c */ /* 0x040fe40003fc6270 */
[----:B------:R-:W-:Y:S02]  /*80d0*/  ISETP.LT.OR P1, PT, R5, R232, P1 ;  /* 0x000000e80500720c */ /* 0x000fe40000f21670 */
[----:B------:R-:W-:Y:S01]  /*80e0*/  ISETP.LT.OR P6, PT, R2, R231, P6 ;  /* 0x000000e70200720c */ /* 0x000fe200037c1670 */
[----:B-1----:R-:W-:Y:S01]  /*80f0*/  VIADD R3, R0, 0x31 ;  /* 0x0000003100037836 */ /* 0x002fe20000000000 */
[----:B------:R-:W-:Y:S01]  /*8100*/  FMNMX.FTZ R2, R105, R53, !PT ;  /* 0x0000003569027209 */ /* 0x000fe20007810000 */
[----:B------:R-:W-:Y:S01]  /*8110*/  MUFU.TANH R18, R18 ;  /* 0x0000001200127308 */ /* 0x000fe20000002400 */
[----:B---3--:R-:W-:Y:S01]  /*8120*/  FSEL R210, R51, -INF , !P0 ;  /* 0xff80000033d27808 */ /* 0x008fe20004000000 */
[----:B------:R-:W-:Y:S01]  /*8130*/  FMUL.FTZ R12, R12, UR8 ;  /* 0x000000080c0c7c20 */ /* 0x000fe20008410000 */
[----:B------:R-:W-:Y:S01]  /*8140*/  FMNMX.FTZ R2, R57, R2, !PT ;  /* 0x0000000239027209 */ /* 0x000fe20007810000 */
[----:B------:R-:W-:Y:S01]  /*8150*/  FMUL.FTZ R13, R13, UR8 ;  /* 0x000000080d0d7c20 */ /* 0x000fe20008410000 */
[----:B------:R-:W-:Y:S01]  /*8160*/  ISETP.GE.AND P0, PT, R6, R237, PT ;  /* 0x000000ed0600720c */ /* 0x000fe20003f06270 */
[----:B------:R-:W-:Y:S01]  /*8170*/  FMUL.FTZ R14, R14, UR8 ;  /* 0x000000080e0e7c20 */ /* 0x000fe20008410000 */
[----:B------:R-:W-:Y:S01]  /*8180*/  FMNMX.FTZ R2, R55, R2, !PT ;  /* 0x0000000237027209 */ /* 0x000fe20007810000 */
[----:B------:R-:W1:Y:S01]  /*8190*/  MUFU.TANH R12, R12 ;  /* 0x0000000c000c7308 */ /* 0x000e620000002400 */
[----:B------:R-:W-:Y:S01]  /*81a0*/  FMUL.FTZ R9, R20, UR8 ;  /* 0x0000000814097c20 */ /* 0x000fe20008410000 */
[----:B------:R-:W-:Y:S01]  /*81b0*/  ISETP.LT.OR P0, PT, R6, R232, P0 ;  /* 0x000000e80600720c */ /* 0x000fe20000701670 */
[----:B------:R-:W-:Y:S01]  /*81c0*/  FMUL.FTZ R21, R21, UR8 ;  /* 0x0000000815157c20 */ /* 0x000fe20008410000 */
[----:B------:R-:W-:Y:S01]  /*81d0*/  FMNMX.FTZ R2, R54, R2, !PT ;  /* 0x0000000236027209 */ /* 0x000fe20007810000 */
[----:B------:R-:W-:-:S03]  /*81e0*/  FMUL.FTZ R33, R15, UR8 ;  /* 0x000000080f217c20 */ /* 0x000fc60008410000 */
[----:B------:R-:W-:Y:S01]  /*81f0*/  FMNMX.FTZ R2, R52, R2, !PT ;  /* 0x0000000234027209 */ /* 0x000fe20007810000 */
[----:B------:R-:W2:Y:S03]  /*8200*/  MUFU.TANH R13, R13 ;  /* 0x0000000d000d7308 */ /* 0x000ea60000002400 */
[----:B------:R-:W-:-:S04]  /*8210*/  FMNMX.FTZ R2, R48, R2, !PT ;  /* 0x0000000230027209 */ /* 0x000fc80007810000 */
[----:B------:R-:W-:Y:S01]  /*8220*/  FMNMX.FTZ R2, R17, R2, !PT ;  /* 0x0000000211027209 */ /* 0x000fe20007810000 */
[----:B------:R-:W3:Y:S01]  /*8230*/  MUFU.TANH R9, R9 ;  /* 0x0000000900097308 */ /* 0x000ee20000002400 */
[----:B-1----:R-:W-:Y:S02]  /*8240*/  FSEL R202, R12, -INF , !P0 ;  /* 0xff8000000cca7808 */ /* 0x002fe40004000000 */
[----:B------:R-:W-:Y:S02]  /*8250*/  ISETP.GE.AND P0, PT, R4, R237, PT ;  /* 0x000000ed0400720c */ /* 0x000fe40003f06270 */
[----:B------:R-:W-:Y:S02]  /*8260*/  FMNMX.FTZ R2, R16, R2, !PT ;  /* 0x0000000210027209 */ /* 0x000fe40007810000 */
[----:B------:R-:W-:Y:S01]  /*8270*/  ISETP.LT.OR P0, PT, R4, R232, P0 ;  /* 0x000000e80400720c */ /* 0x000fe20000701670 */
[----:B------:R-:W1:Y:S01]  /*8280*/  MUFU.TANH R21, R21 ;  /* 0x0000001500157308 */ /* 0x000e620000002400 */
[----:B------:R-:W-:-:S02]  /*8290*/  FMNMX.FTZ R2, R200, R2, !PT ;  /* 0x00000002c8027209 */ /* 0x000fc40007810000 */
[----:B------:R-:W-:Y:S02]  /*82a0*/  FSEL R204, R44, -INF , !P0 ;  /* 0xff8000002ccc7808 */ /* 0x000fe40004000000 */
[----:B------:R-:W-:Y:S01]  /*82b0*/  FMNMX.FTZ R8, R195, R2, !PT ;  /* 0x00000002c3087209 */ /* 0x000fe20007810000 */
[----:B------:R-:W-:Y:S01]  /*82c0*/  VIADD R2, R0, 0x39 ;  /* 0x0000003900027836 */ /* 0x000fe20000000000 */
[-C--:B------:R-:W-:Y:S01]  /*82d0*/  ISETP.GE.AND P0, PT, R7, R237.reuse, PT ;  /* 0x000000ed0700720c */ /* 0x080fe20003f06270 */
[----:B------:R4:W1:Y:S01]  /*82e0*/  MUFU.TANH R15, R14 ;  /* 0x0000000e000f7308 */ /* 0x0008620000002400 */
[----:B--2---:R-:W-:Y:S01]  /*82f0*/  FSEL R201, R13, -INF , !P1 ;  /* 0xff8000000dc97808 */ /* 0x004fe20004800000 */
[----:B------:R-:W-:Y:S01]  /*8300*/  FMUL.FTZ R13, R40, UR8 ;  /* 0x00000008280d7c20 */ /* 0x000fe20008410000 */
[----:B------:R-:W-:Y:S02]  /*8310*/  ISETP.GE.AND P1, PT, R3, R237, PT ;  /* 0x000000ed0300720c */ /* 0x000fe40003f26270 */
[----:B------:R-:W-:-:S02]  /*8320*/  FMNMX.FTZ R0, R202, R8, !PT ;  /* 0x00000008ca007209 */ /* 0x000fc40007810000 */
[-C--:B------:R-:W-:Y:S01]  /*8330*/  ISETP.LT.OR P0, PT, R7, R232.reuse, P0 ;  /* 0x000000e80700720c */ /* 0x080fe20000701670 */
[----:B------:R4:W2:Y:S01]  /*8340*/  MUFU.TANH R14, R33 ;  /* 0x00000021000e7308 */ /* 0x0008a20000002400 */
[----:B------:R-:W-:Y:S02]  /*8350*/  ISETP.LT.OR P1, PT, R3, R232, P1 ;  /* 0x000000e80300720c */ /* 0x000fe40000f21670 */
[----:B------:R-:W-:Y:S02]  /*8360*/  FMNMX.FTZ R0, R201, R0, !PT ;  /* 0x00000000c9007209 */ /* 0x000fe40007810000 */
[----:B---3--:R-:W-:Y:S02]  /*8370*/  FSEL R208, R9, -INF , !P0 ;  /* 0xff80000009d07808 */ /* 0x008fe40004000000 */
[----:B------:R-:W-:Y:S02]  /*8380*/  PLOP3.LUT P0, PT, PT, PT, UP0, 0x80, 0x0 ;  /* 0x000000000000781c */ /* 0x000fe40003f0f008 */
[----:B------:R-:W-:-:S02]  /*8390*/  FSEL R207, R45, -INF , !P1 ;  /* 0xff8000002dcf7808 */ /* 0x000fc40004800000 */
[----:B------:R-:W-:Y:S02]  /*83a0*/  ISETP.GE.AND P1, PT, R2, R237, PT ;  /* 0x000000ed0200720c */ /* 0x000fe40003f26270 */
[----:B------:R-:W-:Y:S02]  /*83b0*/  FMNMX.FTZ R0, R204, R0, !PT ;  /* 0x00000000cc007209 */ /* 0x000fe40007810000 */
[----:B------:R-:W-:Y:S02]  /*83c0*/  ISETP.LT.OR P1, PT, R2, R232, P1 ;  /* 0x000000e80200720c */ /* 0x000fe40000f21670 */
[----:B------:R-:W-:Y:S02]  /*83d0*/  FMNMX.FTZ R0, R207, R0, !PT ;  /* 0x00000000cf007209 */ /* 0x000fe40007810000 */
[----:B-1----:R-:W-:Y:S02]  /*83e0*/  FSEL R209, R21, -INF , !P1 ;  /* 0xff80000015d17808 */ /* 0x002fe40004800000 */
[----:B------:R-:W-:-:S04]  /*83f0*/  FMNMX.FTZ R0, R208, R0, !PT ;  /* 0x00000000d0007209 */ /* 0x000fc80007810000 */
[----:B------:R-:W-:Y:S01]  /*8400*/  FMNMX.FTZ R12, R209, R0, !PT ;  /* 0x00000000d10c7209 */ /* 0x000fe20007810000 */
[----:B--2-4-:R-:W-:Y:S06]  /*8410*/  @!P0 BRA `(.L_x_837) ;  /* 0x0000000000708947 */ /* 0x014fec0003800000 */
        /* <DEDUP_REMOVED lines=28> */
.L_x_837:
[----:B------:R-:W2:Y:S04]  /*85e0*/  LDL.LU R28, [R1+0x4] ;  /* 0x00000400011c7983 */ /* 0x000ea80000300800 */
[----:B------:R-:W3:Y:S01]  /*85f0*/  LDL.LU R29, [R1+0x8] ;  /* 0x00000800011d7983 */ /* 0x000ee20000300800 */
[----:B------:R-:W-:Y:S01]  /*8600*/  FMUL.FTZ R0, R41, UR8 ;  /* 0x0000000829007c20 */ /* 0x000fe20008410000 */
[----:B------:R-:W-:Y:S01]  /*8610*/  FSEL R206, R50, -INF , !P6 ;  /* 0xff80000032ce7808 */ /* 0x000fe20007000000 */
[----:B-1----:R-:W1:Y:S01]  /*8620*/  MUFU.TANH R9, R13 ;  /* 0x0000000d00097308 */ /* 0x002e620000002400 */
[----:B------:R-:W4:Y:S01]  /*8630*/  SHFL.BFLY PT, R8, R12, 0x2, 0x1f ;  /* 0x0c401f000c087f89 */ /* 0x000f2200000e0000 */
[----:B------:R-:W-:Y:S01]  /*8640*/  FSEL R197, R18, -INF , !P2 ;  /* 0xff80000012c57808 */ /* 0x000fe20005000000 */
[----:B------:R-:W-:Y:S01]  /*8650*/  FMUL.FTZ R26, R26, UR8 ;  /* 0x000000081a1a7c20 */ /* 0x000fe20008410000 */
[----:B------:R-:W-:Y:S01]  /*8660*/  ISETP.GE.AND P6, PT, R5, R236, PT ;  /* 0x000000ec0500720c */ /* 0x000fe20003fc6270 */
[----:B------:R-:W-:Y:S01]  /*8670*/  FMUL.FTZ R27, R27, UR8 ;  /* 0x000000081b1b7c20 */ /* 0x000fe20008410000 */
[----:B------:R-:W-:-:S02]  /*8680*/  ISETP.GE.AND P2, PT, R5, R234, PT ;  /* 0x000000ea0500720c */ /* 0x000fc40003f46270 */
[----:B------:R5:W4:Y:S01]  /*8690*/  MUFU.TANH R11, R0 ;  /* 0x00000000000b7308 */ /* 0x000b220000002400 */
[----:B------:R-:W-:Y:S02]  /*86a0*/  FSEL R192, R49, -INF , !P5 ;  /* 0xff80000031c07808 */ /* 0x000fe40006800000 */
[----:B------:R-:W-:Y:S02]  /*86b0*/  FSEL R196, R19, -INF , !P3 ;  /* 0xff80000013c47808 */ /* 0x000fe40005800000 */
[C---:B------:R-:W-:Y:S02]  /*86c0*/  ISETP.GE.AND P1, PT, R6.reuse, R236, PT ;  /* 0x000000ec0600720c */ /* 0x040fe40003f26270 */
[C---:B------:R-:W-:Y:S01]  /*86d0*/  ISETP.GE.AND P5, PT, R6.reuse, R235, PT ;  /* 0x000000eb0600720c */ /* 0x040fe20003fa6270 */
[----:B------:R-:W-:Y:S01]  /*86e0*/  MUFU.TANH R26, R26 ;  /* 0x0000001a001a7308 */ /* 0x000fe20000002400 */
[----:B------:R-:W-:Y:S02]  /*86f0*/  ISETP.GE.AND P3, PT, R6, R234, PT ;  /* 0x000000ea0600720c */ /* 0x000fe40003f66270 */
[----:B------:R-:W-:-:S02]  /*8700*/  ISETP.LT.OR P6, PT, R5, R231, P6 ;  /* 0x000000e70500720c */ /* 0x000fc400037c1670 */
[CC--:B------:R-:W-:Y:S02]  /*8710*/  ISETP.LT.OR P2, PT, R5.reuse, R230.reuse, P2 ;  /* 0x000000e60500720c */ /* 0x0c0fe40001741670 */
[----:B------:R-:W-:Y:S01]  /*8720*/  ISETP.LT.OR P1, PT, R6, R231, P1 ;  /* 0x000000e70600720c */ /* 0x000fe20000f21670 */
[----:B------:R-:W-:Y:S01]  /*8730*/  MUFU.TANH R27, R27 ;  /* 0x0000001b001b7308 */ /* 0x000fe20000002400 */
[----:B-----5:R-:W-:Y:S01]  /*8740*/  FMUL.FTZ R0, R46, UR8 ;  /* 0x000000082e007c20 */ /* 0x020fe20008410000 */
[----:B------:R-:W-:Y:S02]  /*8750*/  FSEL R46, R32, -INF , !P4 ;  /* 0xff800000202e7808 */ /* 0x000fe40006000000 */
[C---:B------:R-:W-:Y:S02]  /*8760*/  ISETP.GE.AND P4, PT, R5.reuse, R235, PT ;  /* 0x000000eb0500720c */ /* 0x040fe40003f86270 */
[-C--:B------:R-:W-:Y:S02]  /*8770*/  ISETP.LT.OR P5, PT, R6, R233.reuse, P5 ;  /* 0x000000e90600720c */ /* 0x080fe40002fa1670 */
[----:B------:R-:W-:Y:S01]  /*8780*/  ISETP.LT.OR P4, PT, R5, R233, P4 ;  /* 0x000000e90500720c */ /* 0x000fe20002781670 */
[----:B------:R-:W-:Y:S01]  /*8790*/  FMUL.FTZ R5, R36, UR8 ;  /* 0x0000000824057c20 */ /* 0x000fe20008410000 */
[----:B------:R-:W-:Y:S01]  /*87a0*/  ISETP.LT.OR P3, PT, R6, R230, P3 ;  /* 0x000000e60600720c */ /* 0x000fe20001f61670 */
[----:B------:R5:W5:Y:S01]  /*87b0*/  MUFU.TANH R10, R0 ;  /* 0x00000000000a7308 */ /* 0x000b620000002400 */
[----:B------:R-:W-:-:S02]  /*87c0*/  FSEL R203, R15, -INF , !P1 ;  /* 0xff8000000fcb7808 */ /* 0x000fc40004800000 */
[----:B-1----:R-:W-:Y:S01]  /*87d0*/  FSEL R213, R9, -INF , !P5 ;  /* 0xff80000009d57808 */ /* 0x002fe20006800000 */
[----:B------:R-:W-:Y:S01]  /*87e0*/  FMUL.FTZ R9, R23, UR8 ;  /* 0x0000000817097c20 */ /* 0x000fe20008410000 */
[CC--:B------:R-:W-:Y:S02]  /*87f0*/  ISETP.GE.AND P1, PT, R4.reuse, R236.reuse, PT ;  /* 0x000000ec0400720c */ /* 0x0c0fe40003f26270 */
[C---:B------:R-:W-:Y:S01]  /*8800*/  ISETP.GE.AND P5, PT, R4.reuse, R235, PT ;  /* 0x000000eb0400720c */ /* 0x040fe20003fa6270 */
[----:B------:R1:W1:Y:S01]  /*8810*/  MUFU.TANH R6, R5 ;  /* 0x0000000500067308 */ /* 0x0002620000002400 */
[C---:B------:R-:W-:Y:S02]  /*8820*/  ISETP.LT.OR P1, PT, R4.reuse, R231, P1 ;  /* 0x000000e70400720c */ /* 0x040fe40000f21670 */
[----:B------:R-:W-:Y:S02]  /*8830*/  ISETP.LT.OR P5, PT, R4, R233, P5 ;  /* 0x000000e90400720c */ /* 0x000fe40002fa1670 */
[----:B----4-:R-:W-:Y:S01]  /*8840*/  FSEL R211, R11, -INF , !P4 ;  /* 0xff8000000bd37808 */ /* 0x010fe20006000000 */
[----:B------:R-:W-:Y:S01]  /*8850*/  FMUL.FTZ R11, R39, UR8 ;  /* 0x00000008270b7c20 */ /* 0x000fe20008410000 */
[----:B------:R-:W-:Y:S01]  /*8860*/  ISETP.GE.AND P4, PT, R3, R236, PT ;  /* 0x000000ec0300720c */ /* 0x000fe20003f86270 */
[----:B------:R-:W-:Y:S01]  /*8870*/  MUFU.TANH R9, R9 ;  /* 0x0000000900097308 */ /* 0x000fe20000002400 */
[----:B-----5:R-:W-:Y:S01]  /*8880*/  FMNMX.FTZ R0, R12, R8, !PT ;  /* 0x000000080c007209 */ /* 0x020fe20007810000 */
[----:B------:R-:W-:Y:S01]  /*8890*/  FMUL.FTZ R8, R38, UR8 ;  /* 0x0000000826087c20 */ /* 0x000fe20008410000 */
[----:B------:R-:W-:Y:S01]  /*88a0*/  FSEL R241, R10, -INF , !P1 ;  /* 0xff8000000af17808 */ /* 0x000fe20004800000 */
[----:B------:R-:W-:Y:S01]  /*88b0*/  FMUL.FTZ R10, R25, UR8 ;  /* 0x00000008190a7c20 */ /* 0x000fe20008410000 */
[----:B------:R-:W-:-:S02]  /*88c0*/  ISETP.GE.AND P1, PT, R3, R235, PT ;  /* 0x000000eb0300720c */ /* 0x000fc40003f26270 */
[----:B------:R-:W-:Y:S01]  /*88d0*/  FSEL R205, R14, -INF , !P6 ;  /* 0xff8000000ecd7808 */ /* 0x000fe20007000000 */
[----:B------:R-:W4:Y:S01]  /*88e0*/  MUFU.TANH R11, R11 ;  /* 0x0000000b000b7308 */ /* 0x000f220000002400 */
[----:B-1----:R-:W-:Y:S01]  /*88f0*/  FMUL.FTZ R5, R42, UR8 ;  /* 0x000000082a057c20 */ /* 0x002fe20008410000 */
[----:B------:R-:W-:Y:S01]  /*8900*/  FSEL R243, R6, -INF , !P5 ;  /* 0xff80000006f37808 */ /* 0x000fe20006800000 */
[----:B------:R-:W-:Y:S01]  /*8910*/  FMUL.FTZ R6, R43, UR8 ;  /* 0x000000082b067c20 */ /* 0x000fe20008410000 */
[C---:B------:R-:W-:Y:S02]  /*8920*/  ISETP.GE.AND P5, PT, R3.reuse, R234, PT ;  /* 0x000000ea0300720c */ /* 0x040fe40003fa6270 */
[C---:B------:R-:W-:Y:S02]  /*8930*/  ISETP.LT.OR P4, PT, R3.reuse, R231, P4 ;  /* 0x000000e70300720c */ /* 0x040fe40002781670 */
[----:B------:R1:W5:Y:S01]  /*8940*/  MUFU.TANH R15, R5 ;  /* 0x00000005000f7308 */ /* 0x0003620000002400 */
[----:B------:R-:W-:-:S02]  /*8950*/  ISETP.LT.OR P1, PT, R3, R233, P1 ;  /* 0x000000e90300720c */ /* 0x000fc40000f21670 */
[----:B------:R-:W-:Y:S01]  /*8960*/  ISETP.LT.OR P5, PT, R3, R230, P5 ;  /* 0x000000e60300720c */ /* 0x000fe20002fa1670 */
[----:B------:R-:W-:Y:S01]  /*8970*/  FMUL.FTZ R3, R22, UR8 ;  /* 0x0000000816037c20 */ /* 0x000fe20008410000 */
[C---:B------:R-:W-:Y:S01]  /*8980*/  ISETP.GE.AND P6, PT, R4.reuse, R234, PT ;  /* 0x000000ea0400720c */ /* 0x040fe20003fc6270 */
[----:B------:R-:W-:Y:S01]  /*8990*/  LDSM.16.MT88.4 R20, [R226+0x9000] ;  /* 0x00900000e214783b */ /* 0x000fe20000004200 */
[----:B------:R-:W-:Y:S01]  /*89a0*/  MOV R31, R252 ;  /* 0x000000fc001f7202 */ /* 0x000fe20000000f00 */
[----:B------:R5:W-:Y:S01]  /*89b0*/  MUFU.TANH R12, R3 ;  /* 0x00000003000c7308 */ /* 0x000be20000002400 */
[----:B------:R-:W-:Y:S01]  /*89c0*/  ISETP.LT.OR P6, PT, R4, R230, P6 ;  /* 0x000000e60400720c */ /* 0x000fe200037c1670 */
[----:B------:R-:W-:Y:S01]  /*89d0*/  FMUL.FTZ R4, R47, UR8 ;  /* 0x000000082f047c20 */ /* 0x000fe20008410000 */
[----:B----4-:R-:W-:Y:S02]  /*89e0*/  FSEL R216, R11, -INF , !P5 ;  /* 0xff8000000bd87808 */ /* 0x010fe40006800000 */
[----:B------:R-:W-:-:S02]  /*89f0*/  MOV R30, R239 ;  /* 0x000000ef001e7202 */ /* 0x000fc40000000f00 */
[----:B------:R-:W-:Y:S01]  /*8a00*/  MOV R66, R31 ;  /* 0x0000001f00427202 */ /* 0x000fe20000000f00 */
[----:B------:R4:W4:Y:S01]  /*8a10*/  MUFU.TANH R14, R4 ;  /* 0x00000004000e7308 */ /* 0x0009220000002400 */
[----:B-1----:R-:W1:Y:S01]  /*8a20*/  SHFL.BFLY PT, R5, R0, 0x1, 0x1f ;  /* 0x0c201f0000057f89 */ /* 0x002e6200000e0000 */
[----:B-----5:R-:W-:Y:S02]  /*8a30*/  FSEL R47, R15, -INF , !P3 ;  /* 0xff8000000f2f7808 */ /* 0x020fe40005800000 */
[----:B------:R-:W-:Y:S02]  /*8a40*/  ISETP.GE.AND P3, PT, R2, R234, PT ;  /* 0x000000ea0200720c */ /* 0x000fe40003f66270 */
[----:B------:R-:W-:Y:S02]  /*8a50*/  MOV R67, R30 ;  /* 0x0000001e00437202 */ /* 0x000fe40000000f00 */
[----:B------:R-:W-:Y:S01]  /*8a60*/  MUFU.TANH R10, R10 ;  /* 0x0000000a000a7308 */ /* 0x000fe20000002400 */
[----:B------:R-:W-:-:S02]  /*8a70*/  FMNMX.FTZ R3, R104, R100, !PT ;  /* 0x0000006468037209 */ /* 0x000fc40007810000 */
[----:B------:R-:W-:Y:S02]  /*8a80*/  ISETP.LT.OR P3, PT, R2, R230, P3 ;  /* 0x000000e60200720c */ /* 0x000fe40001f61670 */
[----:B------:R-:W-:Y:S02]  /*8a90*/  FMNMX.FTZ R3, R101, R3, !PT ;  /* 0x0000000365037209 */ /* 0x000fe40007810000 */
[----:B------:R-:W-:Y:S01]  /*8aa0*/  FSEL R221, R27, -INF , !P3 ;  /* 0xff8000001bdd7808 */ /* 0x000fe20005800000 */
[----:B----4-:R-:W-:Y:S01]  /*8ab0*/  FMUL.FTZ R4, R37, UR8 ;  /* 0x0000000825047c20 */ /* 0x010fe20008410000 */
[----:B------:R-:W-:Y:S02]  /*8ac0*/  FMNMX.FTZ R3, R175, R3, !PT ;  /* 0x00000003af037209 */ /* 0x000fe40007810000 */
[----:B------:R-:W-:Y:S01]  /*8ad0*/  FSEL R244, R14, -INF , !P4 ;  /* 0xff8000000ef47808 */ /* 0x000fe20006000000 */
[----:B------:R4:W5:Y:S01]  /*8ae0*/  MUFU.TANH R13, R4 ;  /* 0x00000004000d7308 */ /* 0x0009620000002400 */
[----:B------:R-:W-:-:S02]  /*8af0*/  FMNMX.FTZ R3, R60, R3, !PT ;  /* 0x000000033c037209 */ /* 0x000fc40007810000 */
[----:B------:R-:W-:Y:S02]  /*8b00*/  ISETP.GE.AND P4, PT, R7, R236, PT ;  /* 0x000000ec0700720c */ /* 0x000fe40003f86270 */
[----:B-1----:R-:W-:Y:S02]  /*8b10*/  FMNMX.FTZ R250, R0, R5, !PT ;  /* 0x0000000500fa7209 */ /* 0x002fe40007810000 */
[----:B------:R-:W-:Y:S02]  /*8b20*/  FMNMX.FTZ R0, R103, R106, !PT ;  /* 0x0000006a67007209 */ /* 0x000fe40007810000 */
[----:B------:R-:W-:Y:S02]  /*8b30*/  FMNMX.FTZ R3, R199, R3, !PT ;  /* 0x00000003c7037209 */ /* 0x000fe40007810000 */
[----:B------:R-:W-:Y:S02]  /*8b40*/  FMNMX.FTZ R0, R107, R0, !PT ;  /* 0x000000006b007209 */ /* 0x000fe40007810000 */
[----:B------:R-:W-:-:S02]  /*8b50*/  FMNMX.FTZ R3, R198, R3, !PT ;  /* 0x00000003c6037209 */ /* 0x000fc40007810000 */
[----:B------:R-:W-:Y:S01]  /*8b60*/  FMNMX.FTZ R0, R59, R0, !PT ;  /* 0x000000003b007209 */ /* 0x000fe20007810000 */
[----:B----4-:R-:W-:Y:S01]  /*8b70*/  FMUL.FTZ R4, R24, UR8 ;  /* 0x0000000818047c20 */ /* 0x010fe20008410000 */
[----:B-----5:R-:W-:Y:S02]  /*8b80*/  FSEL R240, R13, -INF , !P1 ;  /* 0xff8000000df07808 */ /* 0x020fe40004800000 */
[----:B------:R-:W-:Y:S01]  /*8b90*/  FMNMX.FTZ R0, R56, R0, !PT ;  /* 0x0000000038007209 */ /* 0x000fe20007810000 */
[----:B------:R1:W4:Y:S01]  /*8ba0*/  MUFU.TANH R5, R4 ;  /* 0x0000000400057308 */ /* 0x0003220000002400 */
[C---:B------:R-:W-:Y:S02]  /*8bb0*/  ISETP.GE.AND P1, PT, R7.reuse, R235, PT ;  /* 0x000000eb0700720c */ /* 0x040fe40003f26270 */
[----:B------:R-:W-:Y:S02]  /*8bc0*/  FMNMX.FTZ R0, R62, R0, !PT ;  /* 0x000000003e007209 */ /* 0x000fe40007810000 */
[----:B------:R-:W-:-:S02]  /*8bd0*/  ISETP.LT.OR P1, PT, R7, R233, P1 ;  /* 0x000000e90700720c */ /* 0x000fc40000f21670 */
[----:B------:R-:W-:Y:S01]  /*8be0*/  ISETP.LT.OR P4, PT, R7, R231, P4 ;  /* 0x000000e70700720c */ /* 0x000fe20002781670 */
[----:B------:R-:W5:Y:S03]  /*8bf0*/  MUFU.TANH R13, R6 ;  /* 0x00000006000d7308 */ /* 0x000f660000002400 */
[----:B------:R-:W-:Y:S02]  /*8c00*/  FSEL R252, R12, -INF , !P4 ;  /* 0xff8000000cfc7808 */ /* 0x000fe40006000000 */
[----:B------:R-:W-:-:S03]  /*8c10*/  ISETP.GE.AND P4, PT, R2, R236, PT ;  /* 0x000000ec0200720c */ /* 0x000fc60003f86270 */
[----:B------:R5:W5:Y:S01]  /*8c20*/  MUFU.TANH R6, R8 ;  /* 0x0000000800067308 */ /* 0x000b620000002400 */
[----:B-1----:R-:W-:Y:S02]  /*8c30*/  FMNMX.FTZ R4, R194, R3, !PT ;  /* 0x00000003c2047209 */ /* 0x002fe40007810000 */
[----:B------:R-:W-:Y:S02]  /*8c40*/  FMNMX.FTZ R3, R61, R0, !PT ;  /* 0x000000003d037209 */ /* 0x000fe40007810000 */
[----:B------:R-:W-:Y:S02]  /*8c50*/  FMNMX.FTZ R4, R193, R4, !PT ;  /* 0x00000004c1047209 */ /* 0x000fe40007810000 */
[----:B------:R-:W-:Y:S02]  /*8c60*/  FMNMX.FTZ R0, R102, R173, !PT ;  /* 0x000000ad66007209 */ /* 0x000fe40007810000 */
[----:B------:R-:W-:Y:S02]  /*8c70*/  FMNMX.FTZ R3, R63, R3, !PT ;  /* 0x000000033f037209 */ /* 0x000fe40007810000 */
[----:B------:R-:W-:-:S02]  /*8c80*/  FMNMX.FTZ R4, R210, R4, !PT ;  /* 0x00000004d2047209 */ /* 0x000fc40007810000 */
[----:B------:R-:W-:Y:S02]  /*8c90*/  FMNMX.FTZ R0, R174, R0, !PT ;  /* 0x00000000ae007209 */ /* 0x000fe40007810000 */
[----:B----4-:R-:W-:Y:S02]  /*8ca0*/  FSEL R223, R5, -INF , !P1 ;  /* 0xff80000005df7808 */ /* 0x010fe40004800000 */
        /* <DEDUP_REMOVED lines=14> */
[----:B------:R-:W-:Y:S02]  /*8d90*/  FMNMX.FTZ R4, R213, R4, !PT ;  /* 0x00000004d5047209 */ /* 0x000fe40007810000 */
[----:B------:R-:W-:-:S02]  /*8da0*/  FSEL R247, R9, -INF , !P4 ;  /* 0xff80000009f77808 */ /* 0x000fc40006000000 */
[----:B------:R-:W-:Y:S02]  /*8db0*/  FMNMX.FTZ R3, R252, R3, !PT ;  /* 0x00000003fc037209 */ /* 0x000fe40007810000 */
[----:B------:R-:W-:Y:S02]  /*8dc0*/  FMNMX.FTZ R0, R188, R0, !PT ;  /* 0x00000000bc007209 */ /* 0x000fe40007810000 */
[----:B------:R-:W-:Y:S02]  /*8dd0*/  FMNMX.FTZ R4, R211, R4, !PT ;  /* 0x00000004d3047209 */ /* 0x000fe40007810000 */
[----:B------:R-:W-:Y:S02]  /*8de0*/  FMNMX.FTZ R3, R247, R3, !PT ;  /* 0x00000003f7037209 */ /* 0x000fe40007810000 */
[----:B------:R-:W-:Y:S02]  /*8df0*/  FMNMX.FTZ R0, R196, R0, !PT ;  /* 0x00000000c4007209 */ /* 0x000fe40007810000 */
[----:B------:R-:W-:Y:S01]  /*8e00*/  ISETP.GE.AND P1, PT, R2, R235, PT ;  /* 0x000000eb0200720c */ /* 0x000fe20003f26270 */
[----:B-----5:R-:W-:Y:S01]  /*8e10*/  SHFL.BFLY PT, R8, R3, 0x2, 0x1f ;  /* 0x0c401f0003087f89 */ /* 0x020fe200000e0000 */
[----:B------:R-:W-:-:S02]  /*8e20*/  FMNMX.FTZ R4, R243, R4, !PT ;  /* 0x00000004f3047209 */ /* 0x000fc40007810000 */
[----:B------:R-:W-:Y:S01]  /*8e30*/  FMNMX.FTZ R5, R197, R0, !PT ;  /* 0x00000000c5057209 */ /* 0x000fe20007810000 */
[----:B------:R-:W-:Y:S01]  /*8e40*/  FMUL.FTZ R0, R250, UR26 ;  /* 0x0000001afa007c20 */ /* 0x000fe20008410000 */
[----:B------:R-:W-:Y:S02]  /*8e50*/  ISETP.LT.OR P1, PT, R2, R233, P1 ;  /* 0x000000e90200720c */ /* 0x000fe40000f21670 */
[----:B------:R-:W-:Y:S02]  /*8e60*/  FMNMX.FTZ R4, R240, R4, !PT ;  /* 0x00000004f0047209 */ /* 0x000fe40007810000 */
[----:B------:R-:W-:Y:S02]  /*8e70*/  FSEL R13, R13, -INF , !P2 ;  /* 0xff8000000d0d7808 */ /* 0x000fe40005000000 */
[----:B------:R-:W-:Y:S02]  /*8e80*/  FMNMX.FTZ R5, R47, R5, !PT ;  /* 0x000000052f057209 */ /* 0x000fe40007810000 */
[----:B------:R-:W-:-:S02]  /*8e90*/  FSEL R217, R10, -INF , !P1 ;  /* 0xff8000000ad97808 */ /* 0x000fc40004800000 */
[----:B------:R-:W-:Y:S02]  /*8ea0*/  FMNMX.FTZ R4, R223, R4, !PT ;  /* 0x00000004df047209 */ /* 0x000fe40007810000 */
[----:B------:R-:W-:Y:S02]  /*8eb0*/  ISETP.GE.AND P1, PT, R7, R234, PT ;  /* 0x000000ea0700720c */ /* 0x000fe40003f26270 */
[----:B------:R-:W-:Y:S02]  /*8ec0*/  FSEL R215, R6, -INF , !P6 ;  /* 0xff80000006d77808 */ /* 0x000fe40007000000 */
[----:B------:R-:W-:Y:S02]  /*8ed0*/  FMNMX.FTZ R5, R13, R5, !PT ;  /* 0x000000050d057209 */ /* 0x000fe40007810000 */
[----:B------:R-:W-:Y:S02]  /*8ee0*/  FSETP.NEU.FTZ.AND P2, PT, R250, -INF , PT ;  /* 0xff800000fa00780b */ /* 0x000fe40003f5d000 */
[----:B------:R-:W-:-:S02]  /*8ef0*/  FMNMX.FTZ R4, R217, R4, !PT ;  /* 0x00000004d9047209 */ /* 0x000fc40007810000 */
[----:B------:R-:W-:Y:S02]  /*8f00*/  ISETP.LT.OR P1, PT, R7, R230, P1 ;  /* 0x000000e60700720c */ /* 0x000fe40000f21670 */
[----:B------:R-:W-:Y:S01]  /*8f10*/  FMNMX.FTZ R5, R215, R5, !PT ;  /* 0x00000005d7057209 */ /* 0x000fe20007810000 */
[----:B------:R-:W1:Y:S01]  /*8f20*/  SHFL.BFLY PT, R9, R4, 0x2, 0x1f ;  /* 0x0c401f0004097f89 */ /* 0x000e6200000e0000 */
[----:B------:R-:W-:Y:S02]  /*8f30*/  FSEL R0, R0, RZ, P2 ;  /* 0x000000ff00007208 */ /* 0x000fe40001000000 */
[----:B------:R-:W-:Y:S02]  /*8f40*/  FSEL R219, R26, -INF , !P1 ;  /* 0xff8000001adb7808 */ /* 0x000fe40004800000 */
[----:B------:R-:W-:Y:S01]  /*8f50*/  FMNMX.FTZ R5, R216, R5, !PT ;  /* 0x00000005d8057209 */ /* 0x000fe20007810000 */
[--C-:B------:R-:W-:Y:S01]  /*8f60*/  FFMA.FTZ R2, R53, UR26, -R0.reuse ;  /* 0x0000001a35027c23 */ /* 0x100fe20008010800 */
[----:B------:R-:W-:Y:S02]  /*8f70*/  LDSM.16.MT88.4 R24, [R224+0xa000] ;  /* 0x00a00000e018783b */ /* 0x000fe40000004200 */
[----:B------:R-:W-:Y:S01]  /*8f80*/  FMNMX.FTZ R6, R219, R5, !PT ;  /* 0x00000005db067209 */ /* 0x000fe20007810000 */
[----:B------:R4:W-:Y:S01]  /*8f90*/  MUFU.EX2 R212, R2 ;  /* 0x0000000200d47308 */ /* 0x0009e20000000800 */
[----:B------:R-:W-:-:S07]  /*8fa0*/  FFMA.FTZ R5, R57, UR26, -R0 ;  /* 0x0000001a39057c23 */ /* 0x000fce0008010800 */
[----:B------:R5:W-:Y:S01]  /*8fb0*/  MUFU.EX2 R33, R5 ;  /* 0x0000000500217308 */ /* 0x000be20000000800 */
[----:B-1----:R-:W-:Y:S02]  /*8fc0*/  FMNMX.FTZ R4, R4, R9, !PT ;  /* 0x0000000904047209 */ /* 0x002fe40007810000 */
[----:B----4-:R-:W-:Y:S02]  /*8fd0*/  FMNMX.FTZ R2, R3, R8, !PT ;  /* 0x0000000803027209 */ /* 0x010fe40007810000 */
[----:B------:R-:W-:Y:S01]  /*8fe0*/  FMNMX.FTZ R3, R221, R6, !PT ;  /* 0x00000006dd037209 */ /* 0x000fe20007810000 */
[----:B------:R-:W1:Y:S04]  /*8ff0*/  SHFL.BFLY PT, R8, R4, 0x1, 0x1f ;  /* 0x0c201f0004087f89 */ /* 0x000e6800000e0000 */
[----:B------:R-:W4:Y:S01]  /*9000*/  SHFL.BFLY PT, R7, R2, 0x1, 0x1f ;  /* 0x0c201f0002077f89 */ /* 0x000f2200000e0000 */
[----:B-----5:R-:W-:-:S03]  /*9010*/  FFMA.FTZ R5, R55, UR26, -R0 ;  /* 0x0000001a37057c23 */ /* 0x020fc60008010800 */
[----:B------:R-:W5:Y:S01]  /*9020*/  SHFL.BFLY PT, R6, R3, 0x2, 0x1f ;  /* 0x0c401f0003067f89 */ /* 0x000f6200000e0000 */
[----:B------:R1:W-:Y:S02]  /*9030*/  MUFU.EX2 R41, R5 ;  /* 0x0000000500297308 */ /* 0x0003e40000000800 */
[----:B-1----:R-:W-:Y:S01]  /*9040*/  FMNMX.FTZ R248, R4, R8, !PT ;  /* 0x0000000804f87209 */ /* 0x002fe20007810000 */
[----:B------:R-:W-:Y:S01]  /*9050*/  FFMA.FTZ R5, R54, UR26, -R0 ;  /* 0x0000001a36057c23 */ /* 0x000fe20008010800 */
[----:B----4-:R-:W-:-:S04]  /*9060*/  FMNMX.FTZ R249, R2, R7, !PT ;  /* 0x0000000702f97209 */ /* 0x010fc80007810000 */
[----:B------:R1:W-:Y:S01]  /*9070*/  MUFU.EX2 R39, R5 ;  /* 0x0000000500277308 */ /* 0x0003e20000000800 */
[----:B------:R-:W-:Y:S01]  /*9080*/  FSETP.NEU.FTZ.AND P3, PT, R248, -INF , PT ;  /* 0xff800000f800780b */ /* 0x000fe20003f7d000 */
[----:B--2---:R-:W-:Y:S01]  /*9090*/  IMAD.MOV.U32 R245, RZ, RZ, R28 ;  /* 0x000000fffff57224 */ /* 0x004fe200078e001c */
[----:B-----5:R-:W-:Y:S01]  /*90a0*/  FMNMX.FTZ R2, R3, R6, !PT ;  /* 0x0000000603027209 */ /* 0x020fe20007810000 */
[C---:B------:R-:W-:Y:S01]  /*90b0*/  FMUL.FTZ R12, R249.reuse, UR26 ;  /* 0x0000001af90c7c20 */ /* 0x040fe20008410000 */
[----:B------:R-:W-:Y:S01]  /*90c0*/  FSETP.NEU.FTZ.AND P4, PT, R249, -INF , PT ;  /* 0xff800000f900780b */ /* 0x000fe20003f9d000 */
[----:B------:R-:W-:Y:S01]  /*90d0*/  FFMA.FTZ R3, R16, UR26, -R0 ;  /* 0x0000001a10037c23 */ /* 0x000fe20008010800 */
[----:B---3--:R-:W-:Y:S02]  /*90e0*/  MOV R251, R29 ;  /* 0x0000001d00fb7202 */ /* 0x008fe40000000f00 */
[----:B------:R-:W-:Y:S01]  /*90f0*/  FSEL R12, R12, RZ, P4 ;  /* 0x000000ff0c0c7208 */ /* 0x000fe20002000000 */
[----:B------:R2:W-:Y:S01]  /*9100*/  MUFU.EX2 R38, R3 ;  /* 0x0000000300267308 */ /* 0x0005e20000000800 */
[----:B------:R-:W-:Y:S03]  /*9110*/  LDSM.16.MT88.4 R28, [R226+0xa000] ;  /* 0x00a00000e21c783b */ /* 0x000fe60000004200 */
[----:B------:R-:W-:Y:S01]  /*9120*/  FFMA.FTZ R4, R100, UR26, -R12 ;  /* 0x0000001a64047c23 */ /* 0x000fe2000801080c */
[----:B-1----:R-:W-:-:S03]  /*9130*/  FFMA.FTZ R5, R52, UR26, -R0 ;  /* 0x0000001a34057c23 */ /* 0x002fc60008010800 */
[----:B------:R1:W-:Y:S08]  /*9140*/  MUFU.EX2 R37, R4 ;  /* 0x0000000400257308 */ /* 0x0003f00000000800 */
[----:B------:R3:W-:Y:S01]  /*9150*/  MUFU.EX2 R43, R5 ;  /* 0x00000005002b7308 */ /* 0x0007e20000000800 */
[----:B--2---:R-:W-:-:S05]  /*9160*/  FMUL.FTZ R3, R248, UR26 ;  /* 0x0000001af8037c20 */ /* 0x004fca0008410000 */
[----:B------:R-:W-:Y:S01]  /*9170*/  FSEL R3, R3, RZ, P3 ;  /* 0x000000ff03037208 */ /* 0x000fe20001800000 */
[----:B-1----:R-:W-:-:S04]  /*9180*/  FFMA.FTZ R4, R101, UR26, -R12 ;  /* 0x0000001a65047c23 */ /* 0x002fc8000801080c */
[--C-:B------:R-:W-:Y:S01]  /*9190*/  FFMA.FTZ R8, R62, UR26, -R3.reuse ;  /* 0x0000001a3e087c23 */ /* 0x100fe20008010803 */
[----:B------:R1:W-:Y:S01]  /*91a0*/  MUFU.EX2 R42, R4 ;  /* 0x00000004002a7308 */ /* 0x0003e20000000800 */
[----:B---3--:R-:W-:Y:S02]  /*91b0*/  FFMA.FTZ R5, R48, UR26, -R0 ;  /* 0x0000001a30057c23 */ /* 0x008fe40008010800 */
[----:B------:R-:W-:Y:S05]  /*91c0*/  LDSM.16.MT88.4 R48, [R226+0xb000] ;  /* 0x00b00000e230783b */ /* 0x000fea0000004200 */
[----:B------:R2:W-:Y:S01]  /*91d0*/  MUFU.EX2 R246, R5 ;  /* 0x0000000500f67308 */ /* 0x0005e20000000800 */
[----:B-1----:R-:W-:-:S07]  /*91e0*/  FFMA.FTZ R4, R106, UR26, -R3 ;  /* 0x0000001a6a047c23 */ /* 0x002fce0008010803 */
[----:B------:R1:W3:Y:S01]  /*91f0*/  MUFU.EX2 R65, R4 ;  /* 0x0000000400417308 */ /* 0x0002e20000000800 */
[----:B--2---:R-:W-:Y:S02]  /*9200*/  FFMA.FTZ R5, R17, UR26, -R0 ;  /* 0x0000001a11057c23 */ /* 0x004fe40008010800 */
[----:B------:R-:W-:Y:S05]  /*9210*/  LDSM.16.MT88.4 R16, [R224+0x9000] ;  /* 0x00900000e010783b */ /* 0x000fea0000004200 */
[----:B------:R2:W-:Y:S01]  /*9220*/  MUFU.EX2 R214, R5 ;  /* 0x0000000500d67308 */ /* 0x0005e20000000800 */
[----:B-1----:R-:W-:Y:S01]  /*9230*/  FFMA.FTZ R4, R59, UR26, -R3 ;  /* 0x0000001a3b047c23 */ /* 0x002fe20008010803 */
[----:B---3--:R-:W-:Y:S01]  /*9240*/  MOV R62, R65 ;  /* 0x00000041003e7202 */ /* 0x008fe20000000f00 */
[----:B------:R-:W-:-:S05]  /*9250*/  IMAD.MOV.U32 R59, RZ, RZ, R251 ;  /* 0x000000ffff3b7224 */ /* 0x000fca00078e00fb */
[----:B------:R1:W-:Y:S01]  /*9260*/  MUFU.EX2 R34, R4 ;  /* 0x0000000400227308 */ /* 0x0003e20000000800 */
[----:B--2---:R-:W2:Y:S01]  /*9270*/  SHFL.BFLY PT, R5, R2, 0x1, 0x1f ;  /* 0x0c201f0002057f89 */ /* 0x004ea200000e0000 */
[----:B-1----:R-:W-:-:S06]  /*9280*/  FFMA.FTZ R4, R56, UR26, -R3 ;  /* 0x0000001a38047c23 */ /* 0x002fcc0008010803 */
[----:B------:R1:W-:Y:S08]  /*9290*/  MUFU.EX2 R56, R8 ;  /* 0x0000000800387308 */ /* 0x0003f00000000800 */
[----:B------:R-:W-:Y:S01]  /*92a0*/  MUFU.EX2 R222, R4 ;  /* 0x0000000400de7308 */ /* 0x000fe20000000800 */
[----:B--2---:R-:W-:Y:S01]  /*92b0*/  FMNMX.FTZ R239, R2, R5, !PT ;  /* 0x0000000502ef7209 */ /* 0x004fe20007810000 */
[----:B------:R-:W-:Y:S01]  /*92c0*/  FFMA.FTZ R2, R107, UR26, -R3 ;  /* 0x0000001a6b027c23 */ /* 0x000fe20008010803 */
[----:B------:R-:W-:-:S02]  /*92d0*/  FSEL R5, R248, RZ, P3 ;  /* 0x000000fff8057208 */ /* 0x000fc40001800000 */
[----:B------:R-:W-:-:S03]  /*92e0*/  FSETP.NEU.FTZ.AND P1, PT, R239, -INF , PT ;  /* 0xff800000ef00780b */ /* 0x000fc60003f3d000 */
[----:B------:R2:W-:Y:S01]  /*92f0*/  MUFU.EX2 R36, R2 ;  /* 0x0000000200247308 */ /* 0x0005e20000000800 */
[----:B------:R-:W-:Y:S01]  /*9300*/  FADD.FTZ R5, R103, -R5 ;  /* 0x8000000567057221 */ /* 0x000fe20000010000 */
[----:B-1----:R-:W-:-:S03]  /*9310*/  FFMA.FTZ R8, R61, UR26, -R3 ;  /* 0x0000001a3d087c23 */ /* 0x002fc60008010803 */
[----:B------:R-:W-:-:S03]  /*9320*/  FMUL.FTZ R5, R5, UR26 ;  /* 0x0000001a05057c20 */ /* 0x000fc60008410000 */
[----:B------:R-:W-:Y:S08]  /*9330*/  MUFU.EX2 R61, R8 ;  /* 0x00000008003d7308 */ /* 0x000ff00000000800 */
[----:B------:R1:W3:Y:S01]  /*9340*/  MUFU.EX2 R45, R5 ;  /* 0x00000005002d7308 */ /* 0x0002e20000000800 */
[----:B--2---:R-:W-:-:S05]  /*9350*/  FMUL.FTZ R2, R239, UR26 ;  /* 0x0000001aef027c20 */ /* 0x004fca0008410000 */
[----:B------:R-:W-:-:S05]  /*9360*/  FSEL R2, R2, RZ, P1 ;  /* 0x000000ff02027208 */ /* 0x000fca0000800000 */
[--C-:B------:R-:W-:Y:S01]  /*9370*/  FFMA.FTZ R4, R173, UR26, -R2.reuse ;  /* 0x0000001aad047c23 */ /* 0x100fe20008010802 */
[----:B------:R-:W-:Y:S01]  /*9380*/  FFMA.FTZ R6, R58, UR26, -R2 ;  /* 0x0000001a3a067c23 */ /* 0x000fe20008010802 */
[----:B------:R-:W-:Y:S02]  /*9390*/  IMAD.MOV.U32 R58, RZ, RZ, R33 ;  /* 0x000000ffff3a7224 */ /* 0x000fe400078e0021 */
[----:B------:R2:W-:Y:S01]  /*93a0*/  MUFU.EX2 R57, R4 ;  /* 0x0000000400397308 */ /* 0x0005e20000000800 */
[----:B-1----:R-:W-:Y:S01]  /*93b0*/  FSEL R5, R249, RZ, P4 ;  /* 0x000000fff9057208 */ /* 0x002fe20002000000 */
[-C--:B---3--:R-:W-:Y:S01]  /*93c0*/  FMUL.FTZ R108, R108, R45.reuse ;  /* 0x0000002d6c6c7220 */ /* 0x088fe20000410000 */
[-C--:B------:R-:W-:Y:S01]  /*93d0*/  FMUL.FTZ R109, R109, R45.reuse ;  /* 0x0000002d6d6d7220 */ /* 0x080fe20000410000 */
[-C--:B------:R-:W-:Y:S01]  /*93e0*/  FMUL.FTZ R124, R124, R45.reuse ;  /* 0x0000002d7c7c7220 */ /* 0x080fe20000410000 */
[----:B------:R-:W-:Y:S01]  /*93f0*/  FMUL.FTZ R125, R125, R45 ;  /* 0x0000002d7d7d7220 */ /* 0x000fe20000410000 */
[----:B------:R-:W-:-:S02]  /*9400*/  FADD.FTZ R10, R104, -R5 ;  /* 0x80000005680a7221 */ /* 0x000fc40000010000 */
        /* <DEDUP_REMOVED lines=11> */
[-C--:B------:R-:W-:Y:S01]  /*94c0*/  FMUL.FTZ R157, R157, R45.reuse ;  /* 0x0000002d9d9d7220 */ /* 0x080fe20000410000 */
[-C--:B------:R-:W-:Y:S01]  /*94d0*/  FMUL.FTZ R168, R168, R45.reuse ;  /* 0x0000002da8a87220 */ /* 0x080fe20000410000 */
[----:B------:R2:W3:Y:S01]  /*94e0*/  MUFU.EX2 R242, R4 ;  /* 0x0000000400f27308 */ /* 0x0004e20000000800 */
[-C--:B------:R-:W-:Y:S01]  /*94f0*/  FMUL.FTZ R169, R169, R45.reuse ;  /* 0x0000002da9a97220 */ /* 0x080fe20000410000 */
[-C--:B------:R-:W-:Y:S01]  /*9500*/  FMUL.FTZ R72, R72, R45.reuse ;  /* 0x0000002d48487220 */ /* 0x080fe20000410000 */
[-C--:B------:R-:W-:Y:S01]  /*9510*/  FMUL.FTZ R73, R73, R45.reuse ;  /* 0x0000002d49497220 */ /* 0x080fe20000410000 */
[----:B-1----:R-:W-:Y:S01]  /*9520*/  FSEL R6, R250, RZ, P2 ;  /* 0x000000fffa067208 */ /* 0x002fe20001000000 */
[-C--:B------:R-:W-:Y:S01]  /*9530*/  FMUL.FTZ R76, R76, R45.reuse ;  /* 0x0000002d4c4c7220 */ /* 0x080fe20000410000 */
[-C--:B------:R-:W-:Y:S01]  /*9540*/  FMUL.FTZ R77, R77, R45.reuse ;  /* 0x0000002d4d4d7220 */ /* 0x080fe20000410000 */
[-C--:B------:R-:W-:Y:S01]  /*9550*/  FMUL.FTZ R88, R88, R45.reuse ;  /* 0x0000002d58587220 */ /* 0x080fe20000410000 */
[-C--:B------:R-:W-:Y:S01]  /*9560*/  FMUL.FTZ R89, R89, R45.reuse ;  /* 0x0000002d59597220 */ /* 0x080fe20000410000 */
[----:B------:R-:W-:Y:S01]  /*9570*/  FADD.FTZ R9, R105, -R6 ;  /* 0x8000000669097221 */ /* 0x000fe20000010000 */
[-C--:B------:R-:W-:Y:S01]  /*9580*/  FMUL.FTZ R92, R92, R45.reuse ;  /* 0x0000002d5c5c7220 */ /* 0x080fe20000410000 */
[----:B------:R-:W-:Y:S01]  /*9590*/  FMUL.FTZ R93, R93, R45 ;  /* 0x0000002d5d5d7220 */ /* 0x000fe20000410000 */
[----:B------:R-:W-:Y:S01]  /*95a0*/  FMUL.FTZ R10, R10, UR26 ;  /* 0x0000001a0a0a7c20 */ /* 0x000fe20008410000 */
[----:B------:R-:W-:Y:S01]  /*95b0*/  FMUL.FTZ R9, R9, UR26 ;  /* 0x0000001a09097c20 */ /* 0x000fe20008410000 */
[----:B------:R-:W-:-:S02]  /*95c0*/  F2FP.F16.F32.PACK_AB R8, R58, R212 ;  /* 0x000000d43a08723e */ /* 0x000fc400000000ff */
[----:B------:R-:W1:Y:S01]  /*95d0*/  MUFU.EX2 R14, R10 ;  /* 0x0000000a000e7308 */ /* 0x000e620000000800 */
[----:B--2---:R-:W-:Y:S01]  /*95e0*/  FFMA.FTZ R4, R172, UR26, -R2 ;  /* 0x0000001aac047c23 */ /* 0x004fe20008010802 */
[----:B---3--:R-:W-:-:S06]  /*95f0*/  F2FP.F16.F32.PACK_AB R5, R242, R57 ;  /* 0x00000039f205723e */ /* 0x008fcc00000000ff */
[----:B------:R2:W3:Y:S08]  /*9600*/  MUFU.EX2 R218, R4 ;  /* 0x0000000400da7308 */ /* 0x0004f00000000800 */
        /* <DEDUP_REMOVED lines=10> */
[----:B------:R-:W-:Y:S01]  /*96b0*/  FMUL.FTZ R70, R70, R14 ;  /* 0x0000000e46467220 */ /* 0x000fe20000410000 */
[----:B---3--:R-:W-:Y:S01]  /*96c0*/  F2FP.F16.F32.PACK_AB R7, R40, R218 ;  /* 0x000000da2807723e */ /* 0x008fe200000000ff */
[-C--:B------:R-:W-:Y:S01]  /*96d0*/  FMUL.FTZ R71, R71, R14.reuse ;  /* 0x0000000e47477220 */ /* 0x080fe20000410000 */
[-C--:B------:R-:W-:Y:S01]  /*96e0*/  FMUL.FTZ R114, R114, R14.reuse ;  /* 0x0000000e72727220 */ /* 0x080fe20000410000 */
[----:B------:R-:W-:Y:S01]  /*96f0*/  FADD.FTZ R4, R102, -R4 ;  /* 0x8000000466047221 */ /* 0x000fe20000010000 */
[-C--:B------:R-:W-:Y:S01]  /*9700*/  FMUL.FTZ R115, R115, R14.reuse ;  /* 0x0000000e73737220 */ /* 0x080fe20000410000 */
[-C--:B------:R-:W-:Y:S01]  /*9710*/  FMUL.FTZ R150, R150, R14.reuse ;  /* 0x0000000e96967220 */ /* 0x080fe20000410000 */
[-C--:B----4-:R-:W-:Y:S01]  /*9720*/  FMUL.FTZ R144, R144, R15.reuse ;  /* 0x0000000f90907220 */ /* 0x090fe20000410000 */
[----:B------:R-:W-:Y:S01]  /*9730*/  FMUL.FTZ R4, R4, UR26 ;  /* 0x0000001a04047c20 */ /* 0x000fe20008410000 */
        /* <DEDUP_REMOVED lines=19> */
[-C--:B------:R-:W-:Y:S01]  /*9870*/  FMUL.FTZ R164, R164, R15.reuse ;  /* 0x0000000fa4a47220 */ /* 0x080fe20000410000 */
[--C-:B-1----:R-:W-:Y:S01]  /*9880*/  FFMA.FTZ R4, R175, UR26, -R12.reuse ;  /* 0x0000001aaf047c23 */ /* 0x102fe2000801080c */
[-C--:B--2---:R-:W-:Y:S01]  /*9890*/  FMUL.FTZ R110, R110, R44.reuse ;  /* 0x0000002c6e6e7220 */ /* 0x084fe20000410000 */
        /* <DEDUP_REMOVED lines=20> */
[----:B------:R-:W-:Y:S01]  /*99e0*/  MOV R60, R34 ;  /* 0x00000022003c7202 */ /* 0x000fe20000000f00 */
[----:B------:R-:W-:Y:S01]  /*99f0*/  FMUL.FTZ R79, R79, R44 ;  /* 0x0000002c4f4f7220 */ /* 0x000fe20000410000 */
[----:B------:R-:W1:Y:S01]  /*9a00*/  LDSM.16.MT88.4 R32, [R224+0xb000] ;  /* 0x00b00000e020783b */ /* 0x000e620000004200 */
[----:B------:R2:W3:Y:S01]  /*9a10*/  MUFU.EX2 R11, R4 ;  /* 0x00000004000b7308 */ /* 0x0004e20000000800 */
[----:B------:R-:W-:Y:S01]  /*9a20*/  F2FP.F16.F32.PACK_AB R6, R222, R60 ;  /* 0x0000003cde06723e */ /* 0x000fe200000000ff */
[-C--:B------:R-:W-:Y:S01]  /*9a30*/  FMUL.FTZ R90, R90, R44.reuse ;  /* 0x0000002c5a5a7220 */ /* 0x080fe20000410000 */
[-C--:B------:R-:W-:Y:S01]  /*9a40*/  FMUL.FTZ R91, R91, R44.reuse ;  /* 0x0000002c5b5b7220 */ /* 0x080fe20000410000 */
[-C--:B------:R-:W-:Y:S01]  /*9a50*/  FMUL.FTZ R94, R94, R44.reuse ;  /* 0x0000002c5e5e7220 */ /* 0x080fe20000410000 */
[----:B------:R-:W-:Y:S01]  /*9a60*/  FMUL.FTZ R95, R95, R44 ;  /* 0x0000002c5f5f7220 */ /* 0x000fe20000410000 */
        /* <DEDUP_REMOVED lines=10> */
[-C--:B------:R-:W-:Y:S01]  /*9b10*/  FMUL.FTZ R87, R87, R14.reuse ;  /* 0x0000000e57577220 */ /* 0x080fe20000410000 */
[----:B--2---:R-:W-:Y:S01]  /*9b20*/  F2FP.F16.F32.PACK_AB R4, R36, R65 ;  /* 0x000000412404723e */ /* 0x004fe200000000ff */
[-C--:B------:R-:W-:Y:S01]  /*9b30*/  FMUL.FTZ R96, R96, R15.reuse ;  /* 0x0000000f60607220 */ /* 0x080fe20000410000 */
[----:B------:R-:W-:Y:S01]  /*9b40*/  FMUL.FTZ R97, R97, R15 ;  /* 0x0000000f61617220 */ /* 0x000fe20000410000 */
[-C--:B------:R-:W-:Y:S01]  /*9b50*/  FMUL.FTZ R98, R98, R14.reuse ;  /* 0x0000000e62627220 */ /* 0x080fe20000410000 */
[----:B------:R-:W-:-:S03]  /*9b60*/  FMUL.FTZ R99, R99, R14 ;  /* 0x0000000e63637220 */ /* 0x000fc60000410000 */
        /* <DEDUP_REMOVED lines=9> */
[----:B---3--:R-:W-:Y:S02]  /*9c00*/  MOV R157, R11 ;  /* 0x0000000b009d7202 */ /* 0x008fe40000000f00 */
[----:B------:R-:W-:Y:S01]  /*9c10*/  F2FP.F16.F32.PACK_AB R10, R156, R41 ;  /* 0x000000299c0a723e */ /* 0x000fe200000000ff */
[C---:B-1----:R-:W-:Y:S01]  /*9c20*/  HMMA.16816.F32 R108, R4.reuse, R32, R72 ;  /* 0x00000020046c723c */ /* 0x042fe20000001848 */
[----:B------:R-:W-:Y:S02]  /*9c30*/  F2FP.F16.F32.PACK_AB R11, R157, R220 ;  /* 0x000000dc9d0b723e */ /* 0x000fe400000000ff */
[----:B------:R-:W-:Y:S02]  /*9c40*/  MOV R159, R56 ;  /* 0x00000038009f7202 */ /* 0x000fe40000000f00 */
[----:B------:R-:W-:Y:S01]  /*9c50*/  MOV R39, R67 ;  /* 0x0000004300277202 */ /* 0x000fe20000000f00 */
        /* <DEDUP_REMOVED lines=8> */
[----:B------:R-:W-:Y:S06]  /*9ce0*/  HMMA.16816.F32 R124, R4, R50, R92 ;  /* 0x00000032047c723c */ /* 0x000fec000000185c */
[----:B------:R-:W-:Y:S01]  /*9cf0*/  HMMA.16816.F32 R56, R8, R24, R144 ;  /* 0x000000180838723c */ /* 0x000fe20000001890 */
[----:B------:R-:W-:-:S04]  /*9d00*/  FFMA.FTZ R4, R63, UR26, -R3 ;  /* 0x0000001a3f047c23 */ /* 0x000fc80008010803 */
[----:B------:R1:W2:Y:S01]  /*9d10*/  MUFU.EX2 R158, R4 ;  /* 0x00000004009e7308 */ /* 0x0002a20000000800 */
[C---:B------:R-:W-:Y:S01]  /*9d20*/  HMMA.16816.F32 R100, R8.reuse, R18, R120 ;  /* 0x000000120864723c */ /* 0x040fe20000001878 */
[----:B------:R-:W-:Y:S01]  /*9d30*/  MOV R144, R244 ;  /* 0x000000f400907202 */ /* 0x000fe20000000f00 */
[----:B------:R-:W-:Y:S01]  /*9d40*/  IMAD.MOV.U32 R147, RZ, RZ, R73 ;  /* 0x000000ffff937224 */ /* 0x000fe200078e0049 */
[----:B------:R-:W-:Y:S02]  /*9d50*/  MOV R146, R74 ;  /* 0x0000004a00927202 */ /* 0x000fe40000000f00 */
[----:B------:R-:W-:Y:S01]  /*9d60*/  MOV R145, R75 ;  /* 0x0000004b00917202 */ /* 0x000fe20000000f00 */
[----:B------:R-:W-:Y:S01]  /*9d70*/  HMMA.16816.F32 R76, R8, R20, R128 ;  /* 0x00000014084c723c */ /* 0x000fe20000001880 */
[----:B------:R-:W-:Y:S01]  /*9d80*/  MOV R120, R242 ;  /* 0x000000f200787202 */ /* 0x000fe20000000f00 */
[----:B------:R-:W-:Y:S01]  /*9d90*/  IMAD.MOV.U32 R122, RZ, RZ, R42 ;  /* 0x000000ffff7a7224 */ /* 0x000fe200078e002a */
[----:B------:R-:W-:-:S02]  /*9da0*/  MOV R123, R37 ;  /* 0x00000025007b7202 */ /* 0x000fc40000000f00 */
[----:B------:R-:W-:Y:S01]  /*9db0*/  MOV R121, R36 ;  /* 0x0000002400797202 */ /* 0x000fe20000000f00 */
[C---:B------:R-:W-:Y:S01]  /*9dc0*/  HMMA.16816.F32 R116, R8.reuse, R16, R112 ;  /* 0x000000100874723c */ /* 0x040fe20000001870 */
[----:B------:R-:W-:Y:S01]  /*9dd0*/  IMAD.MOV.U32 R131, RZ, RZ, R39 ;  /* 0x000000ffff837224 */ /* 0x000fe200078e0027 */
[----:B------:R-:W-:Y:S01]  /*9de0*/  MOV R129, R38 ;  /* 0x0000002600817202 */ /* 0x000fe20000000f00 */
[----:B------:R-:W-:Y:S01]  /*9df0*/  LDSM.16.MT88.4 R16, [R226+0x9400] ;  /* 0x00940000e210783b */ /* 0x000fe20000004200 */
[----:B-1----:R-:W-:Y:S01]  /*9e00*/  FFMA.FTZ R4, R64, UR26, -R3 ;  /* 0x0000001a40047c23 */ /* 0x002fe20008010803 */
[----:B------:R-:W-:Y:S01]  /*9e10*/  MOV R128, R43 ;  /* 0x0000002b00807202 */ /* 0x000fe20000000f00 */
[C---:B------:R-:W-:Y:S01]  /*9e20*/  HMMA.16816.F32 R64, R8.reuse, R22, R132 ;  /* 0x000000160840723c */ /* 0x040fe20000001884 */
[----:B------:R-:W1:Y:S01]  /*9e30*/  LDSM.16.MT88.4 R20, [R224+0xa400] ;  /* 0x00a40000e014783b */ /* 0x000e620000004200 */
[----:B------:R3:W4:Y:S01]  /*9e40*/  MUFU.EX2 R251, R4 ;  /* 0x0000000400fb7308 */ /* 0x0007220000000800 */
[----:B--2---:R-:W-:Y:S01]  /*9e50*/  MOV R130, R158 ;  /* 0x0000009e00827202 */ /* 0x004fe20000000f00 */
[----:B------:R-:W-:Y:S01]  /*9e60*/  IMAD.MOV.U32 R158, RZ, RZ, R222 ;  /* 0x000000ffff9e7224 */ /* 0x000fe200078e00de */
[----:B------:R-:W-:Y:S01]  /*9e70*/  LDSM.16.MT88.4 R36, [R224+0xb400] ;  /* 0x00b40000e024783b */ /* 0x000fe20000004200 */
[C---:B------:R-:W-:Y:S06]  /*9e80*/  HMMA.16816.F32 R132, R8.reuse, R32, R68 ;  /* 0x000000200884723c */ /* 0x040fec0000001844 */
[----:B------:R-:W-:Y:S01]  /*9e90*/  HMMA.16816.F32 R148, R8, R26, R148 ;  /* 0x0000001a0894723c */ /* 0x000fe20000001894 */
[----:B------:R-:W-:Y:S01]  /*9ea0*/  IMAD.MOV.U32 R32, RZ, RZ, R159 ;  /* 0x000000ffff207224 */ /* 0x000fe200078e009f */
[----:B------:R-:W-:Y:S01]  /*9eb0*/  MOV R159, R40 ;  /* 0x00000028009f7202 */ /* 0x000fe20000000f00 */
[----:B------:R-:W2:Y:S01]  /*9ec0*/  LDSM.16.MT88.4 R24, [R224+0x9400] ;  /* 0x00940000e018783b */ /* 0x000ea20000004200 */
[----:B------:R-:W-:-:S02]  /*9ed0*/  MOV R33, R61 ;  /* 0x0000003d00217202 */ /* 0x000fc40000000f00 */
[C---:B------:R-:W-:Y:S01]  /*9ee0*/  HMMA.16816.F32 R160, R8.reuse, R28, R160 ;  /* 0x0000001c08a0723c */ /* 0x040fe200000018a0 */
[----:B---3--:R-:W-:Y:S01]  /*9ef0*/  FFMA.FTZ R4, R190, UR26, -R2 ;  /* 0x0000001abe047c23 */ /* 0x008fe20008010802 */
[----:B------:R-:W-:Y:S01]  /*9f00*/  IMAD.MOV.U32 R190, RZ, RZ, R62 ;  /* 0x000000ffffbe7224 */ /* 0x000fe200078e003e */
[----:B----4-:R-:W-:Y:S01]  /*9f10*/  F2FP.F16.F32.PACK_AB R6, R251, R130 ;  /* 0x00000082fb06723e */ /* 0x010fe200000000ff */
[----:B------:R-:W-:Y:S02]  /*9f20*/  IMAD.MOV.U32 R62, RZ, RZ, R246 ;  /* 0x000000ffff3e7224 */ /* 0x000fe400078e00f6 */
[----:B------:R3:W-:Y:S01]  /*9f30*/  MUFU.EX2 R246, R4 ;  /* 0x0000000400f67308 */ /* 0x0007e20000000800 */
[C---:B------:R-:W-:Y:S01]  /*9f40*/  HMMA.16816.F32 R164, R8.reuse, R30, R164 ;  /* 0x0000001e08a4723c */ /* 0x040fe200000018a4 */
[----:B------:R-:W4:Y:S05]  /*9f50*/  LDSM.16.MT88.4 R28, [R226+0xa400] ;  /* 0x00a40000e21c783b */ /* 0x000f2a0000004200 */
[C---:B------:R-:W-:Y:S06]  /*9f60*/  HMMA.16816.F32 R80, R8.reuse, R34, R80 ;  /* 0x000000220850723c */ /* 0x040fec0000001850 */
[----:B------:R-:W-:Y:S01]  /*9f70*/  HMMA.16816.F32 R84, R8, R48, R84 ;  /* 0x000000300854723c */ /* 0x000fe20000001854 */
[----:B------:R-:W-:-:S02]  /*9f80*/  MOV R35, R220 ;  /* 0x000000dc00237202 */ /* 0x000fc40000000f00 */
[----:B------:R-:W-:Y:S01]  /*9f90*/  MOV R34, R60 ;  /* 0x0000003c00227202 */ /* 0x000fe20000000f00 */
[----:B---3--:R-:W-:Y:S01]  /*9fa0*/  FFMA.FTZ R4, R191, UR26, -R2 ;  /* 0x0000001abf047c23 */ /* 0x008fe20008010802 */
[----:B------:R-:W-:Y:S01]  /*9fb0*/  MOV R191, R245 ;  /* 0x000000f500bf7202 */ /* 0x000fe20000000f00 */
[----:B------:R-:W-:Y:S01]  /*9fc0*/  HMMA.16816.F32 R96, R8, R50, R96 ;  /* 0x000000320860723c */ /* 0x000fe20000001860 */
[----:B------:R-:W-:Y:S01]  /*9fd0*/  MOV R49, R214 ;  /* 0x000000d600317202 */ /* 0x000fe20000000f00 */
[----:B------:R3:W5:Y:S05]  /*9fe0*/  MUFU.EX2 R245, R4 ;  /* 0x0000000400f57308 */ /* 0x00076a0000000800 */
[----:B------:R-:W-:Y:S01]  /*9ff0*/  FFMA.FTZ R8, R194, UR26, -R12 ;  /* 0x0000001ac2087c23 */ /* 0x000fe2000801080c */
[----:B---3--:R-:W-:Y:S01]  /*a000*/  FFMA.FTZ R4, R189, UR26, -R2 ;  /* 0x0000001abd047c23 */ /* 0x008fe20008010802 */
[----:B-----5:R-:W-:-:S02]  /*a010*/  F2FP.F16.F32.PACK_AB R5, R245, R246 ;  /* 0x000000f6f505723e */ /* 0x020fc400000000ff */
[----:B------:R-:W-:Y:S01]  /*a020*/  MOV R189, R72 ;  /* 0x0000004800bd7202 */ /* 0x000fe20000000f00 */
[----:B------:R3:W-:Y:S02]  /*a030*/  MUFU.EX2 R244, R4 ;  /* 0x0000000400f47308 */ /* 0x0007e40000000800 */
[----:B---3--:R-:W-:Y:S01]  /*a040*/  FFMA.FTZ R4, R188, UR26, -R2 ;  /* 0x0000001abc047c23 */ /* 0x008fe20008010802 */
[----:B------:R-:W-:-:S05]  /*a050*/  MOV R188, R62 ;  /* 0x0000003e00bc7202 */ /* 0x000fca0000000f00 */
[----:B------:R3:W5:Y:S02]  /*a060*/  MUFU.EX2 R242, R4 ;  /* 0x0000000400f27308 */ /* 0x0007640000000800 */
[--C-:B---3--:R-:W-:Y:S01]  /*a070*/  FFMA.FTZ R4, R199, UR26, -R12.reuse ;  /* 0x0000001ac7047c23 */ /* 0x108fe2000801080c */
[----:B------:R-:W-:Y:S02]  /*a080*/  MOV R199, R41 ;  /* 0x0000002900c77202 */ /* 0x000fe40000000f00 */
[----:B------:R-:W3:Y:S03]  /*a090*/  LDSM.16.MT88.4 R40, [R226+0xb400] ;  /* 0x00b40000e228783b */ /* 0x000ee60000004200 */
[----:B------:R1:W-:Y:S01]  /*a0a0*/  MUFU.EX2 R222, R4 ;  /* 0x0000000400de7308 */ /* 0x0003e20000000800 */
[----:B-----5:R-:W-:Y:S01]  /*a0b0*/  F2FP.F16.F32.PACK_AB R7, R242, R244 ;  /* 0x000000f4f207723e */ /* 0x020fe200000000ff */
[----:B-1----:R-:W-:Y:S01]  /*a0c0*/  FFMA.FTZ R4, R198, UR26, -R12 ;  /* 0x0000001ac6047c23 */ /* 0x002fe2000801080c */
[----:B------:R-:W-:-:S05]  /*a0d0*/  IMAD.MOV.U32 R198, RZ, RZ, R218 ;  /* 0x000000ffffc67224 */ /* 0x000fca00078e00da */
[----:B------:R1:W-:Y:S08]  /*a0e0*/  MUFU.EX2 R218, R8 ;  /* 0x0000000800da7308 */ /* 0x0003f00000000800 */
[----:B------:R5:W2:Y:S01]  /*a0f0*/  MUFU.EX2 R220, R4 ;  /* 0x0000000400dc7308 */ /* 0x000aa20000000800 */
[----:B-1----:R-:W-:-:S07]  /*a100*/  FFMA.FTZ R8, R193, UR26, -R12 ;  /* 0x0000001ac1087c23 */ /* 0x002fce000801080c */
[----:B------:R-:W1:Y:S01]  /*a110*/  MUFU.EX2 R214, R8 ;  /* 0x0000000800d67308 */ /* 0x000e620000000800 */
[----:B-----5:R-:W-:Y:S02]  /*a120*/  F2FP.F16.F32.PACK_AB R4, R33, R32 ;  /* 0x000000202104723e */ /* 0x020fe400000000ff */
[----:B--2---:R-:W-:-:S05]  /*a130*/  F2FP.F16.F32.PACK_AB R9, R220, R222 ;  /* 0x000000dedc09723e */ /* 0x004fca00000000ff */
[C---:B------:R-:W-:Y:S06]  /*a140*/  HMMA.16816.F32 R92, R4.reuse, R22, R152 ;  /* 0x00000016045c723c */ /* 0x040fec0000001898 */
[C---:B------:R-:W-:Y:S01]  /*a150*/  HMMA.16816.F32 R52, R4.reuse, R24, R52 ;  /* 0x000000180434723c */ /* 0x040fe20000001834 */
[----:B------:R-:W-:Y:S01]  /*a160*/  MOV R155, R120 ;  /* 0x00000078009b7202 */ /* 0x000fe20000000f00 */
[----:B------:R-:W-:Y:S01]  /*a170*/  IMAD.MOV.U32 R154, RZ, RZ, R121 ;  /* 0x000000ffff9a7224 */ /* 0x000fe200078e0079 */
[----:B------:R-:W-:Y:S02]  /*a180*/  MOV R153, R122 ;  /* 0x0000007a00997202 */ /* 0x000fe40000000f00 */
[----:B------:R-:W-:Y:S01]  /*a190*/  MOV R152, R123 ;  /* 0x0000007b00987202 */ /* 0x000fe20000000f00 */
[----:B------:R-:W-:Y:S01]  /*a1a0*/  HMMA.16816.F32 R60, R4, R26, R184 ;  /* 0x0000001a043c723c */ /* 0x000fe200000018b8 */
[----:B-1----:R-:W-:-:S05]  /*a1b0*/  F2FP.F16.F32.PACK_AB R11, R214, R218 ;  /* 0x000000dad60b723e */ /* 0x002fca00000000ff */
[C---:B------:R-:W-:Y:S06]  /*a1c0*/  HMMA.16816.F32 R120, R4.reuse, R38, R140 ;  /* 0x000000260478723c */ /* 0x040fec000000188c */
[C---:B------:R-:W-:Y:S01]  /*a1d0*/  HMMA.16816.F32 R68, R4.reuse, R16, R180 ;  /* 0x000000100444723c */ /* 0x040fe200000018b4 */
[----:B------:R-:W-:Y:S01]  /*a1e0*/  MOV R140, R128 ;  /* 0x00000080008c7202 */ /* 0x000fe20000000f00 */
[----:B------:R-:W-:Y:S01]  /*a1f0*/  IMAD.MOV.U32 R143, RZ, RZ, R129 ;  /* 0x000000ffff8f7224 */ /* 0x000fe200078e0081 */
[----:B------:R-:W-:Y:S02]  /*a200*/  MOV R142, R130 ;  /* 0x00000082008e7202 */ /* 0x000fe40000000f00 */
[----:B------:R-:W-:Y:S01]  /*a210*/  MOV R141, R131 ;  /* 0x00000083008d7202 */ /* 0x000fe20000000f00 */
[----:B------:R-:W-:Y:S01]  /*a220*/  HMMA.16816.F32 R72, R4, R18, R176 ;  /* 0x000000120448723c */ /* 0x000fe200000018b0 */
[----:B------:R-:W-:Y:S01]  /*a230*/  IMAD.MOV.U32 R182, RZ, RZ, R34 ;  /* 0x000000ffffb67224 */ /* 0x000fe200078e0022 */
[----:B------:R-:W-:-:S02]  /*a240*/  MOV R181, R35 ;  /* 0x0000002300b57202 */ /* 0x000fc40000000f00 */
[----:B------:R-:W-:Y:S02]  /*a250*/  MOV R180, R199 ;  /* 0x000000c700b47202 */ /* 0x000fe40000000f00 */
[----:B------:R-:W-:Y:S01]  /*a260*/  HMMA.16816.F32 R88, R4, R20, R172 ;  /* 0x000000140458723c */ /* 0x000fe200000018ac */
[----:B------:R-:W-:-:S05]  /*a270*/  MOV R183, R198 ;  /* 0x000000c600b77202 */ /* 0x000fca0000000f00 */
[C---:B----4-:R-:W-:Y:S06]  /*a280*/  HMMA.16816.F32 R104, R4.reuse, R28, R104 ;  /* 0x0000001c0468723c */ /* 0x050fec0000001868 */
[C---:B------:R-:W-:Y:S06]  /*a290*/  HMMA.16816.F32 R112, R4.reuse, R30, R168 ;  /* 0x0000001e0470723c */ /* 0x040fec00000018a8 */
[----:B------:R-:W-:Y:S01]  /*a2a0*/  HMMA.16816.F32 R108, R4, R36, R108 ;  /* 0x00000024046c723c */ /* 0x000fe2000000186c */
[----:B------:R-:W-:Y:S01]  /*a2b0*/  MOV R168, R49 ;  /* 0x0000003100a87202 */ /* 0x000fe20000000f00 */
[----:B------:R-:W-:Y:S01]  /*a2c0*/  IMAD.MOV.U32 R171, RZ, RZ, R190 ;  /* 0x000000ffffab7224 */ /* 0x000fe200078e00be */
[----:B------:R-:W-:-:S02]  /*a2d0*/  MOV R170, R191 ;  /* 0x000000bf00aa7202 */ /* 0x000fc40000000f00 */
[----:B------:R-:W-:Y:S01]  /*a2e0*/  F2FP.F16.F32.PACK_AB R10, R143, R168 ;  /* 0x000000a88f0a723e */ /* 0x000fe200000000ff */
[----:B---3--:R-:W-:Y:S01]  /*a2f0*/  HMMA.16816.F32 R128, R4, R40, R136 ;  /* 0x000000280480723c */ /* 0x008fe20000001888 */
[----:B------:R-:W-:-:S05]  /*a300*/  MOV R169, R189 ;  /* 0x000000bd00a97202 */ /* 0x000fca0000000f00 */
[----:B------:R-:W-:Y:S01]  /*a310*/  HMMA.16816.F32 R124, R4, R42, R124 ;  /* 0x0000002a047c723c */ /* 0x000fe2000000187c */
[----:B------:R-:W-:Y:S01]  /*a320*/  MOV R136, R212 ;  /* 0x000000d400887202 */ /* 0x000fe20000000f00 */
[----:B------:R-:W-:Y:S01]  /*a330*/  IMAD.MOV.U32 R139, RZ, RZ, R32 ;  /* 0x000000ffff8b7224 */ /* 0x000fe200078e0020 */
[----:B------:R-:W-:Y:S02]  /*a340*/  MOV R138, R188 ;  /* 0x000000bc008a7202 */ /* 0x000fe40000000f00 */
[----:B------:R-:W-:Y:S02]  /*a350*/  MOV R137, R33 ;  /* 0x0000002100897202 */ /* 0x000fe40000000f00 */
[--C-:B------:R-:W-:Y:S01]  /*a360*/  FFMA.FTZ R4, R200, UR26, -R0.reuse ;  /* 0x0000001ac8047c23 */ /* 0x100fe20008010800 */
[----:B------:R-:W-:Y:S01]  /*a370*/  F2FP.F16.F32.PACK_AB R8, R138, R140 ;  /* 0x0000008c8a08723e */ /* 0x000fe200000000ff */
[----:B------:R-:W-:Y:S02]  /*a380*/  LDSM.16.MT88.4 R32, [R226+0x9800] ;  /* 0x00980000e220783b */ /* 0x000fe40000004200 */
[----:B------:R1:W-:Y:S04]  /*a390*/  MUFU.EX2 R212, R4 ;  /* 0x0000000400d47308 */ /* 0x0003e80000000800 */
[C---:B------:R-:W-:Y:S06]  /*a3a0*/  HMMA.16816.F32 R116, R8.reuse, R24, R116 ;  /* 0x000000180874723c */ /* 0x040fec0000001874 */
[C---:B------:R-:W-:Y:S01]  /*a3b0*/  HMMA.16816.F32 R100, R8.reuse, R26, R100 ;  /* 0x0000001a0864723c */ /* 0x040fe20000001864 */
[----:B------:R-:W2:Y:S05]  /*a3c0*/  LDSM.16.MT88.4 R24, [R224+0x9800] ;  /* 0x00980000e018783b */ /* 0x000eaa0000004200 */
[----:B------:R-:W-:Y:S01]  /*a3d0*/  HMMA.16816.F32 R160, R8, R28, R160 ;  /* 0x0000001c08a0723c */ /* 0x000fe200000018a0 */
[----:B-1----:R-:W-:-:S04]  /*a3e0*/  FFMA.FTZ R4, R195, UR26, -R0 ;  /* 0x0000001ac3047c23 */ /* 0x002fc80008010800 */
[----:B------:R1:W-:Y:S01]  /*a3f0*/  MUFU.EX2 R200, R4 ;  /* 0x0000000400c87308 */ /* 0x0003e20000000800 */
[C---:B------:R-:W-:Y:S01]  /*a400*/  HMMA.16816.F32 R164, R8.reuse, R30, R164 ;  /* 0x0000001e08a4723c */ /* 0x040fe200000018a4 */
[----:B------:R-:W3:Y:S05]  /*a410*/  LDSM.16.MT88.4 R28, [R224+0xa800] ;  /* 0x00a80000e01c783b */ /* 0x000eea0000004200 */
[C---:B------:R-:W-:Y:S06]  /*a420*/  HMMA.16816.F32 R76, R8.reuse, R16, R76 ;  /* 0x00000010084c723c */ /* 0x040fec000000184c */
[----:B------:R-:W-:Y:S01]  /*a430*/  HMMA.16816.F32 R64, R8, R18, R64 ;  /* 0x000000120840723c */ /* 0x000fe20000001840 */
[----:B------:R-:W4:Y:S01]  /*a440*/  LDSM.16.MT88.4 R16, [R224+0xb800] ;  /* 0x00b80000e010783b */ /* 0x000f220000004200 */
[----:B-1----:R-:W-:-:S04]  /*a450*/  FFMA.FTZ R4, R192, UR26, -R3 ;  /* 0x0000001ac0047c23 */ /* 0x002fc80008010803 */
[C---:B------:R-:W-:Y:S01]  /*a460*/  HMMA.16816.F32 R56, R8.reuse, R20, R56 ;  /* 0x000000140838723c */ /* 0x040fe20000001838 */
[----:B------:R1:W-:Y:S05]  /*a470*/  MUFU.EX2 R195, R4 ;  /* 0x0000000400c37308 */ /* 0x0003ea0000000800 */
[C---:B------:R-:W-:Y:S01]  /*a480*/  HMMA.16816.F32 R48, R8.reuse, R22, R148 ;  /* 0x000000160830723c */ /* 0x040fe20000001894 */
[----:B------:R-:W5:Y:S05]  /*a490*/  LDSM.16.MT88.4 R20, [R226+0xb800] ;  /* 0x00b80000e214783b */ /* 0x000f6a0000004200 */
[----:B------:R-:W-:Y:S01]  /*a4a0*/  HMMA.16816.F32 R184, R8, R36, R132 ;  /* 0x0000002408b8723c */ /* 0x000fe20000001884 */
[----:B------:R-:W-:Y:S01]  /*a4b0*/  MOV R148, R159 ;  /* 0x0000009f00947202 */ /* 0x000fe20000000f00 */
[----:B------:R-:W-:Y:S01]  /*a4c0*/  IMAD.MOV.U32 R151, RZ, RZ, R138 ;  /* 0x000000ffff977224 */ /* 0x000fe200078e008a */
[----:B------:R-:W-:-:S02]  /*a4d0*/  MOV R150, R139 ;  /* 0x0000008b00967202 */ /* 0x000fc40000000f00 */
[----:B------:R-:W-:Y:S01]  /*a4e0*/  MOV R149, R140 ;  /* 0x0000008c00957202 */ /* 0x000fe20000000f00 */
[C---:B------:R-:W-:Y:S01]  /*a4f0*/  HMMA.16816.F32 R176, R8.reuse, R38, R80 ;  /* 0x0000002608b0723c */ /* 0x040fe20000001850 */
[----:B-1----:R-:W-:Y:S01]  /*a500*/  FFMA.FTZ R4, R46, UR26, -R3 ;  /* 0x0000001a2e047c23 */ /* 0x002fe20008010803 */
[----:B------:R-:W-:Y:S01]  /*a510*/  MOV R132, R182 ;  /* 0x000000b600847202 */ /* 0x000fe20000000f00 */
[----:B------:R-:W1:Y:S01]  /*a520*/  LDSM.16.MT88.4 R36, [R226+0xa800] ;  /* 0x00a80000e224783b */ /* 0x000e620000004200 */
[----:B------:R-:W-:Y:S01]  /*a530*/  MOV R133, R183 ;  /* 0x000000b700857202 */ /* 0x000fe20000000f00 */
[----:B------:R2:W-:Y:S01]  /*a540*/  MUFU.EX2 R194, R4 ;  /* 0x0000000400c27308 */ /* 0x0005e20000000800 */
[----:B------:R-:W-:Y:S01]  /*a550*/  HMMA.16816.F32 R84, R8, R40, R84 ;  /* 0x000000280854723c */ /* 0x000fe20000001854 */
[----:B------:R-:W-:Y:S01]  /*a560*/  IMAD.MOV.U32 R82, RZ, RZ, R180 ;  /* 0x000000ffff527224 */ /* 0x000fe200078e00b4 */
[----:B------:R-:W-:Y:S01]  /*a570*/  MOV R83, R181 ;  /* 0x000000b500537202 */ /* 0x000fe20000000f00 */
[----:B------:R-:W-:Y:S01]  /*a580*/  IMAD.MOV.U32 R135, RZ, RZ, R157 ;  /* 0x000000ffff877224 */ /* 0x000fe200078e009d */
[----:B------:R-:W-:-:S02]  /*a590*/  MOV R80, R154 ;  /* 0x0000009a00507202 */ /* 0x000fc40000000f00 */
[----:B------:R-:W-:Y:S01]  /*a5a0*/  HMMA.16816.F32 R172, R8, R42, R96 ;  /* 0x0000002a08ac723c */ /* 0x000fe20000001860 */
[----:B------:R-:W-:Y:S02]  /*a5b0*/  MOV R41, R141 ;  /* 0x0000008d00297202 */ /* 0x000fe40000000f00 */
[----:B------:R-:W-:Y:S02]  /*a5c0*/  MOV R81, R155 ;  /* 0x0000009b00517202 */ /* 0x000fe40000000f00 */
[----:B------:R-:W-:Y:S02]  /*a5d0*/  MOV R134, R156 ;  /* 0x0000009c00867202 */ /* 0x000fe40000000f00 */
[----:B------:R-:W-:Y:S01]  /*a5e0*/  FFMA.FTZ R8, R207, UR26, -R0 ;  /* 0x0000001acf087c23 */ /* 0x000fe20008010800 */
[----:B------:R-:W-:Y:S01]  /*a5f0*/  MOV R46, R137 ;  /* 0x00000089002e7202 */ /* 0x000fe20000000f00 */
[----:B--2---:R-:W-:Y:S01]  /*a600*/  FFMA.FTZ R4, R213, UR26, -R3 ;  /* 0x0000001ad5047c23 */ /* 0x004fe20008010803 */
[----:B------:R-:W-:-:S03]  /*a610*/  IMAD.MOV.U32 R213, RZ, RZ, R143 ;  /* 0x000000ffffd57224 */ /* 0x000fc600078e008f */
[----:B------:R2:W-:Y:S02]  /*a620*/  MUFU.EX2 R193, R4 ;  /* 0x0000000400c17308 */ /* 0x0005e40000000800 */
[----:B--2---:R-:W-:Y:S01]  /*a630*/  FFMA.FTZ R4, R211, UR26, -R3 ;  /* 0x0000001ad3047c23 */ /* 0x004fe20008010803 */
[----:B------:R-:W-:-:S05]  /*a640*/  MOV R211, R142 ;  /* 0x0000008e00d37202 */ /* 0x000fca0000000f00 */
[----:B------:R2:W3:Y:S02]  /*a650*/  MUFU.EX2 R192, R4 ;  /* 0x0000000400c07308 */ /* 0x0004e40000000800 */
[----:B--2---:R-:W-:Y:S01]  /*a660*/  FFMA.FTZ R4, R196, UR26, -R2 ;  /* 0x0000001ac4047c23 */ /* 0x004fe20008010802 */
[----:B---3--:R-:W-:-:S05]  /*a670*/  F2FP.F16.F32.PACK_AB R6, R192, R193 ;  /* 0x000000c1c006723e */ /* 0x008fca00000000ff */
[----:B------:R2:W-:Y:S08]  /*a680*/  MUFU.EX2 R196, R8 ;  /* 0x0000000800c47308 */ /* 0x0005f00000000800 */
[----:B------:R3:W-:Y:S01]  /*a690*/  MUFU.EX2 R191, R4 ;  /* 0x0000000400bf7308 */ /* 0x0007e20000000800 */
[----:B--2---:R-:W-:Y:S01]  /*a6a0*/  FFMA.FTZ R8, R208, UR26, -R0 ;  /* 0x0000001ad0087c23 */ /* 0x004fe20008010800 */
[----:B---3--:R-:W-:-:S06]  /*a6b0*/  FFMA.FTZ R4, R197, UR26, -R2 ;  /* 0x0000001ac5047c23 */ /* 0x008fcc0008010802 */
[----:B------:R2:W3:Y:S02]  /*a6c0*/  MUFU.EX2 R190, R4 ;  /* 0x0000000400be7308 */ /* 0x0004e40000000800 */
[----:B--2---:R-:W-:Y:S01]  /*a6d0*/  FFMA.FTZ R4, R47, UR26, -R2 ;  /* 0x0000001a2f047c23 */ /* 0x004fe20008010802 */
[----:B---3--:R-:W-:Y:S02]  /*a6e0*/  F2FP.F16.F32.PACK_AB R5, R190, R191 ;  /* 0x000000bfbe05723e */ /* 0x008fe400000000ff */
[----:B------:R-:W-:-:S03]  /*a6f0*/  MOV R47, R158 ;  /* 0x0000009e002f7202 */ /* 0x000fc60000000f00 */
[----:B------:R2:W-:Y:S02]  /*a700*/  MUFU.EX2 R189, R4 ;  /* 0x0000000400bd7308 */ /* 0x0005e40000000800 */
[----:B--2---:R-:W-:Y:S01]  /*a710*/  FFMA.FTZ R4, R13, UR26, -R2 ;  /* 0x0000001a0d047c23 */ /* 0x004fe20008010802 */
[----:B------:R-:W-:-:S05]  /*a720*/  FFMA.FTZ R13, R204, UR26, -R0 ;  /* 0x0000001acc0d7c23 */ /* 0x000fca0008010800 */
[----:B------:R2:W3:Y:S08]  /*a730*/  MUFU.EX2 R188, R4 ;  /* 0x0000000400bc7308 */ /* 0x0004f00000000800 */
[----:B------:R4:W-:Y:S01]  /*a740*/  MUFU.EX2 R197, R13 ;  /* 0x0000000d00c57308 */ /* 0x0009e20000000800 */
[----:B--2---:R-:W-:Y:S01]  /*a750*/  FFMA.FTZ R4, R202, UR26, -R0 ;  /* 0x0000001aca047c23 */ /* 0x004fe20008010800 */
[----:B---3--:R-:W-:-:S02]  /*a760*/  F2FP.F16.F32.PACK_AB R7, R188, R189 ;  /* 0x000000bdbc07723e */ /* 0x008fc400000000ff */
[----:B------:R-:W-:-:S04]  /*a770*/  MOV R202, R153 ;  /* 0x0000009900ca7202 */ /* 0x000fc80000000f00 */
[----:B------:R2:W-:Y:S01]  /*a780*/  MUFU.EX2 R199, R4 ;  /* 0x0000000400c77308 */ /* 0x0005e20000000800 */
[----:B------:R-:W-:Y:S01]  /*a790*/  IMAD.MOV.U32 R40, RZ, RZ, R202 ;  /* 0x000000ffff287224 */ /* 0x000fe200078e00ca */
[----:B------:R-:W-:Y:S02]  /*a7a0*/  MOV R202, R82 ;  /* 0x0000005200ca7202 */ /* 0x000fe40000000f00 */
[----:B------:R-:W-:Y:S02]  /*a7b0*/  MOV R82, R133 ;  /* 0x0000008500527202 */ /* 0x000fe40000000f00 */
[----:B------:R-:W-:Y:S02]  /*a7c0*/  MOV R133, R47 ;  /* 0x0000002f00857202 */ /* 0x000fe40000000f00 */
[----:B----4-:R-:W-:Y:S01]  /*a7d0*/  MOV R13, R136 ;  /* 0x00000088000d7202 */ /* 0x010fe20000000f00 */
[--C-:B--2---:R-:W-:Y:S01]  /*a7e0*/  FFMA.FTZ R4, R201, UR26, -R0.reuse ;  /* 0x0000001ac9047c23 */ /* 0x104fe20008010800 */
[----:B------:R-:W-:Y:S01]  /*a7f0*/  MOV R201, R152 ;  /* 0x0000009800c97202 */ /* 0x000fe20000000f00 */
[----:B------:R-:W-:-:S02]  /*a800*/  FFMA.FTZ R0, R209, UR26, -R0 ;  /* 0x0000001ad1007c23 */ /* 0x000fc40008010800 */
[----:B------:R2:W3:Y:S01]  /*a810*/  MUFU.EX2 R198, R4 ;  /* 0x0000000400c67308 */ /* 0x0004e20000000800 */
[----:B------:R-:W-:Y:S02]  /*a820*/  MOV R204, R201 ;  /* 0x000000c900cc7202 */ /* 0x000fe40000000f00 */
[----:B------:R-:W-:Y:S01]  /*a830*/  MOV R201, R81 ;  /* 0x0000005100c97202 */ /* 0x000fe20000000f00 */
[----:B------:R-:W-:Y:S01]  /*a840*/  IMAD.MOV.U32 R81, RZ, RZ, R132 ;  /* 0x000000ffff517224 */ /* 0x000fe200078e0084 */
[----:B------:R-:W-:Y:S02]  /*a850*/  MOV R132, R135 ;  /* 0x0000008700847202 */ /* 0x000fe40000000f00 */
[----:B------:R-:W-:Y:S02]  /*a860*/  MOV R135, R149 ;  /* 0x0000009500877202 */ /* 0x000fe40000000f00 */
[----:B------:R-:W-:Y:S01]  /*a870*/  MOV R149, R151 ;  /* 0x0000009700957202 */ /* 0x000fe20000000f00 */
[----:B------:R-:W-:Y:S01]  /*a880*/  IMAD.MOV.U32 R151, RZ, RZ, R168 ;  /* 0x000000ffff977224 */ /* 0x000fe200078e00a8 */
[----:B--2---:R-:W-:-:S02]  /*a890*/  F2FP.F16.F32.PACK_AB R4, R194, R195 ;  /* 0x000000c3c204723e */ /* 0x004fc400000000ff */
[----:B---3--:R-:W-:-:S05]  /*a8a0*/  F2FP.F16.F32.PACK_AB R10, R198, R199 ;  /* 0x000000c7c60a723e */ /* 0x008fca00000000ff */
[C---:B------:R-:W-:Y:S01]  /*a8b0*/  HMMA.16816.F32 R180, R4.reuse, R26, R60 ;  /* 0x0000001a04b4723c */ /* 0x040fe2000000183c */
[----:B------:R2:W-:Y:S05]  /*a8c0*/  MUFU.EX2 R63, R8 ;  /* 0x00000008003f7308 */ /* 0x0005ea0000000800 */
[C---:B------:R-:W-:Y:S03]  /*a8d0*/  HMMA.16816.F32 R152, R4.reuse, R30, R92 ;  /* 0x0000001e0498723c */ /* 0x040fe6000000185c */
[----:B------:R3:W-:Y:S03]  /*a8e0*/  MUFU.EX2 R61, R0 ;  /* 0x00000000003d7308 */ /* 0x0007e60000000800 */
[----:B------:R-:W-:Y:S01]  /*a8f0*/  HMMA.16816.F32 R136, R4, R34, R72 ;  /* 0x000000220488723c */ /* 0x000fe20000001848 */
[----:B------:R-:W-:-:S02]  /*a900*/  MOV R95, R41 ;  /* 0x00000029005f7202 */ /* 0x000fc40000000f00 */
[----:B------:R-:W-:Y:S02]  /*a910*/  MOV R41, R80 ;  /* 0x0000005000297202 */ /* 0x000fe40000000f00 */
[----:B------:R-:W-:Y:S01]  /*a920*/  MOV R80, R83 ;  /* 0x0000005300507202 */ /* 0x000fe20000000f00 */
[----:B--2---:R-:W-:Y:S01]  /*a930*/  FFMA.FTZ R8, R210, UR26, -R12 ;  /* 0x0000001ad2087c23 */ /* 0x004fe2000801080c */
[----:B------:R-:W-:Y:S01]  /*a940*/  MOV R83, R134 ;  /* 0x0000008600537202 */ /* 0x000fe20000000f00 */
[----:B------:R-:W-:Y:S01]  /*a950*/  IMAD.MOV.U32 R134, RZ, RZ, R148 ;  /* 0x000000ffff867224 */ /* 0x000fe200078e0094 */
[----:B------:R-:W-:Y:S01]  /*a960*/  MOV R148, R150 ;  /* 0x0000009600947202 */ /* 0x000fe20000000f00 */
[----:B------:R2:W-:Y:S01]  /*a970*/  MUFU.EX2 R62, R8 ;  /* 0x00000008003e7308 */ /* 0x0005e20000000800 */
[----:B------:R-:W-:Y:S01]  /*a980*/  MOV R150, R46 ;  /* 0x0000002e00967202 */ /* 0x000fe20000000f00 */
[----:B------:R-:W-:Y:S01]  /*a990*/  HMMA.16816.F32 R72, R4, R16, R108 ;  /* 0x000000100448723c */ /* 0x000fe2000000186c */
[----:B------:R-:W-:Y:S01]  /*a9a0*/  MOV R94, R169 ;  /* 0x000000a9005e7202 */ /* 0x000fe20000000f00 */
[----:B---3--:R-:W-:Y:S01]  /*a9b0*/  FFMA.FTZ R0, R241, UR26, -R12 ;  /* 0x0000001af1007c23 */ /* 0x008fe2000801080c */
[----:B------:R-:W-:-:S02]  /*a9c0*/  MOV R93, R170 ;  /* 0x000000aa005d7202 */ /* 0x000fc40000000f00 */
[----:B------:R-:W-:Y:S01]  /*a9d0*/  MOV R92, R171 ;  /* 0x000000ab005c7202 */ /* 0x000fe20000000f00 */
[----:B------:R3:W-:Y:S01]  /*a9e0*/  MUFU.EX2 R43, R0 ;  /* 0x00000000002b7308 */ /* 0x0007e20000000800 */
[----:B------:R-:W-:Y:S01]  /*a9f0*/  MOV R111, R204 ;  /* 0x000000cc006f7202 */ /* 0x000fe20000000f00 */
[----:B------:R-:W-:Y:S01]  /*aa00*/  IMAD.MOV.U32 R204, RZ, RZ, R40 ;  /* 0x000000ffffcc7224 */ /* 0x000fe200078e0028 */
[----:B------:R-:W-:Y:S01]  /*aa10*/  MOV R40, R41 ;  /* 0x0000002900287202 */ /* 0x000fe20000000f00 */
[C---:B------:R-:W-:Y:S01]  /*aa20*/  HMMA.16816.F32 R156, R4.reuse, R24, R52 ;  /* 0x00000018049c723c */ /* 0x040fe20000001834 */
[----:B------:R-:W-:Y:S02]  /*aa30*/  MOV R41, R201 ;  /* 0x000000c900297202 */ /* 0x000fe40000000f00 */
[----:B------:R-:W-:Y:S01]  /*aa40*/  MOV R201, R202 ;  /* 0x000000ca00c97202 */ /* 0x000fe20000000f00 */
[----:B--2---:R-:W-:Y:S02]  /*aa50*/  FFMA.FTZ R8, R206, UR26, -R12 ;  /* 0x0000001ace087c23 */ /* 0x004fe4000801080c */
[----:B-----5:R-:W-:Y:S01]  /*aa60*/  HMMA.16816.F32 R52, R4, R22, R124 ;  /* 0x000000160434723c */ /* 0x020fe2000000187c */
[----:B------:R-:W-:Y:S01]  /*aa70*/  MOV R202, R80 ;  /* 0x0000005000ca7202 */ /* 0x000fe20000000f00 */
[----:B------:R-:W-:Y:S01]  /*aa80*/  IMAD.MOV.U32 R80, RZ, RZ, R81 ;  /* 0x000000ffff507224 */ /* 0x000fe200078e0051 */
[----:B------:R2:W4:Y:S01]  /*aa90*/  MUFU.EX2 R60, R8 ;  /* 0x00000008003c7308 */ /* 0x0005220000000800 */
[----:B------:R-:W-:-:S02]  /*aaa0*/  MOV R81, R82 ;  /* 0x0000005200517202 */ /* 0x000fc40000000f00 */
[----:B------:R-:W-:Y:S01]  /*aab0*/  MOV R82, R83 ;  /* 0x0000005300527202 */ /* 0x000fe20000000f00 */
[----:B---3--:R-:W-:Y:S01]  /*aac0*/  FFMA.FTZ R0, R243, UR26, -R3 ;  /* 0x0000001af3007c23 */ /* 0x008fe20008010803 */
[----:B------:R-:W-:Y:S01]  /*aad0*/  MOV R125, R41 ;  /* 0x00000029007d7202 */ /* 0x000fe20000000f00 */
[C---:B-1----:R-:W-:Y:S01]  /*aae0*/  HMMA.16816.F32 R168, R4.reuse, R38, R112 ;  /* 0x0000002604a8723c */ /* 0x042fe20000001870 */
[----:B------:R-:W-:Y:S01]  /*aaf0*/  MOV R83, R132 ;  /* 0x0000008400537202 */ /* 0x000fe20000000f00 */
[----:B------:R1:W-:Y:S01]  /*ab00*/  MUFU.EX2 R42, R0 ;  /* 0x00000000002a7308 */ /* 0x0003e20000000800 */
[----:B------:R-:W-:Y:S01]  /*ab10*/  MOV R126, R40 ;  /* 0x00000028007e7202 */ /* 0x000fe20000000f00 */
[----:B------:R-:W-:Y:S01]  /*ab20*/  IMAD.MOV.U32 R241, RZ, RZ, R80 ;  /* 0x000000fffff17224 */ /* 0x000fe200078e0050 */
[----:B------:R-:W-:Y:S01]  /*ab30*/  MOV R132, R133 ;  /* 0x0000008500847202 */ /* 0x000fe20000000f00 */
[----:B------:R-:W-:Y:S01]  /*ab40*/  IMAD.MOV.U32 R133, RZ, RZ, R134 ;  /* 0x000000ffff857224 */ /* 0x000fe200078e0086 */
[----:B------:R-:W-:Y:S01]  /*ab50*/  MOV R134, R135 ;  /* 0x0000008700867202 */ /* 0x000fe20000000f00 */
[----:B------:R-:W-:Y:S01]  /*ab60*/  HMMA.16816.F32 R140, R4, R28, R88 ;  /* 0x0000001c048c723c */ /* 0x000fe20000001858 */
[----:B------:R-:W-:Y:S01]  /*ab70*/  MOV R135, R148 ;  /* 0x0000009400877202 */ /* 0x000fe20000000f00 */
[----:B------:R-:W-:-:S02]  /*ab80*/  IMAD.MOV.U32 R210, RZ, RZ, R133 ;  /* 0x000000ffffd27224 */ /* 0x000fc400078e0085 */
[----:B--2---:R-:W-:Y:S01]  /*ab90*/  FFMA.FTZ R8, R203, UR26, -R12 ;  /* 0x0000001acb087c23 */ /* 0x004fe2000801080c */
[----:B----4-:R-:W-:Y:S01]  /*aba0*/  F2FP.F16.F32.PACK_AB R9, R60, R62 ;  /* 0x0000003e3c09723e */ /* 0x010fe200000000ff */
[----:B------:R-:W-:Y:S01]  /*abb0*/  IMAD.MOV.U32 R127, RZ, RZ, R204 ;  /* 0x000000ffff7f7224 */ /* 0x000fe200078e00cc */
[----:B------:R-:W-:Y:S01]  /*abc0*/  MOV R148, R149 ;  /* 0x0000009500947202 */ /* 0x000fe20000000f00 */
[----:B------:R2:W-:Y:S01]  /*abd0*/  MUFU.EX2 R47, R8 ;  /* 0x00000008002f7308 */ /* 0x0005e20000000800 */
[----:B------:R-:W-:Y:S01]  /*abe0*/  MOV R149, R150 ;  /* 0x0000009600957202 */ /* 0x000fe20000000f00 */
[----:B------:R-:W-:Y:S01]  /*abf0*/  IMAD.MOV.U32 R150, RZ, RZ, R151 ;  /* 0x000000ffff967224 */ /* 0x000fe200078e0097 */
[----:B------:R-:W-:Y:S01]  /*ac00*/  MOV R151, R144 ;  /* 0x0000009000977202 */ /* 0x000fe20000000f00 */
[----:B-1----:R-:W-:Y:S01]  /*ac10*/  FFMA.FTZ R0, R240, UR26, -R3 ;  /* 0x0000001af0007c23 */ /* 0x002fe20008010803 */
[----:B------:R-:W-:Y:S01]  /*ac20*/  MOV R206, R132 ;  /* 0x0000008400ce7202 */ /* 0x000fe20000000f00 */
[----:B------:R-:W-:Y:S01]  /*ac30*/  HMMA.16816.F32 R96, R4, R32, R68 ;  /* 0x000000200460723c */ /* 0x000fe20000001844 */
[----:B------:R-:W-:Y:S01]  /*ac40*/  MOV R208, R134 ;  /* 0x0000008600d07202 */ /* 0x000fe20000000f00 */
[----:B------:R1:W-:Y:S01]  /*ac50*/  MUFU.EX2 R41, R0 ;  /* 0x0000000000297308 */ /* 0x0003e20000000800 */
[----:B------:R-:W-:-:S02]  /*ac60*/  MOV R207, R135 ;  /* 0x0000008700cf7202 */ /* 0x000fc40000000f00 */
[----:B------:R-:W-:Y:S01]  /*ac70*/  MOV R110, R145 ;  /* 0x00000091006e7202 */ /* 0x000fe20000000f00 */
[----:B------:R-:W3:Y:S01]  /*ac80*/  LDSM.16.MT88.4 R132, [R226+0x9c00] ;  /* 0x009c0000e284783b */ /* 0x000ee20000004200 */
[----:B------:R-:W-:Y:S01]  /*ac90*/  MOV R109, R146 ;  /* 0x00000092006d7202 */ /* 0x000fe20000000f00 */
[----:B------:R-:W-:Y:S01]  /*aca0*/  HMMA.16816.F32 R104, R4, R36, R104 ;  /* 0x000000240468723c */ /* 0x000fe20000001868 */
[----:B------:R-:W-:Y:S01]  /*acb0*/  MOV R108, R147 ;  /* 0x00000093006c7202 */ /* 0x000fe20000000f00 */
[----:B--2---:R-:W-:Y:S01]  /*acc0*/  FFMA.FTZ R8, R205, UR26, -R12 ;  /* 0x0000001acd087c23 */ /* 0x004fe2000801080c */
[----:B------:R-:W-:-:S03]  /*acd0*/  MOV R209, R81 ;  /* 0x0000005100d17202 */ /* 0x000fc60000000f00 */
[C---:B------:R-:W-:Y:S01]  /*ace0*/  HMMA.16816.F32 R88, R4.reuse, R18, R120 ;  /* 0x000000120458723c */ /* 0x040fe20000001878 */
[----:B------:R2:W4:Y:S01]  /*acf0*/  MUFU.EX2 R46, R8 ;  /* 0x00000008002e7308 */ /* 0x0005220000000800 */
[----:B------:R-:W-:Y:S01]  /*ad00*/  MOV R205, R82 ;  /* 0x0000005200cd7202 */ /* 0x000fe20000000f00 */
[----:B------:R-:W-:Y:S01]  /*ad10*/  LDSM.16.MT88.4 R120, [R224+0x9c00] ;  /* 0x009c0000e078783b */ /* 0x000fe20000004200 */
[----:B------:R-:W-:Y:S01]  /*ad20*/  MOV R203, R83 ;  /* 0x0000005300cb7202 */ /* 0x000fe20000000f00 */
[--C-:B-1----:R-:W-:Y:S01]  /*ad30*/  FFMA.FTZ R0, R223, UR26, -R3.reuse ;  /* 0x0000001adf007c23 */ /* 0x102fe20008010803 */
[----:B------:R-:W-:Y:S01]  /*ad40*/  HMMA.16816.F32 R144, R4, R20, R128 ;  /* 0x000000140490723c */ /* 0x000fe20000001880 */
[----:B------:R-:W1:Y:S01]  /*ad50*/  LDSM.16.MT88.4 R80, [R224+0xbc00] ;  /* 0x00bc0000e050783b */ /* 0x000e620000004200 */
[----:B------:R-:W-:Y:S01]  /*ad60*/  FFMA.FTZ R3, R217, UR26, -R3 ;  /* 0x0000001ad9037c23 */ /* 0x000fe20008010803 */
[----:B------:R5:W-:Y:S01]  /*ad70*/  MUFU.EX2 R40, R0 ;  /* 0x0000000000287308 */ /* 0x000be20000000800 */
[----:B------:R-:W-:-:S02]  /*ad80*/  MOV R124, R201 ;  /* 0x000000c9007c7202 */ /* 0x000fc40000000f00 */
[----:B------:R-:W-:Y:S02]  /*ad90*/  MOV R217, R127 ;  /* 0x0000007f00d97202 */ /* 0x000fe40000000f00 */
[----:B------:R-:W-:Y:S01]  /*ada0*/  MOV R7, R202 ;  /* 0x000000ca00077202 */ /* 0x000fe20000000f00 */
[----:B------:R-:W-:Y:S01]  /*adb0*/  IMAD.MOV.U32 R202, RZ, RZ, R150 ;  /* 0x000000ffffca7224 */ /* 0x000fe200078e0096 */
[----:B------:R-:W-:Y:S02]  /*adc0*/  MOV R6, R151 ;  /* 0x0000009700067202 */ /* 0x000fe40000000f00 */
[----:B--2---:R-:W-:Y:S02]  /*add0*/  F2FP.F16.F32.PACK_AB R8, R200, R212 ;  /* 0x000000d4c808723e */ /* 0x004fe400000000ff */
[----:B----4-:R-:W-:Y:S02]  /*ade0*/  F2FP.F16.F32.PACK_AB R11, R46, R47 ;  /* 0x0000002f2e0b723e */ /* 0x010fe400000000ff */
[----:B------:R-:W-:-:S02]  /*adf0*/  MOV R243, R7 ;  /* 0x0000000700f37202 */ /* 0x000fc40000000f00 */
[----:B------:R-:W-:Y:S01]  /*ae00*/  MOV R240, R124 ;  /* 0x0000007c00f07202 */ /* 0x000fe20000000f00 */
[----:B-----5:R-:W-:Y:S02]  /*ae10*/  FFMA.FTZ R0, R215, UR26, -R2 ;  /* 0x0000001ad7007c23 */ /* 0x020fe40008010802 */
[----:B------:R-:W-:Y:S01]  /*ae20*/  HMMA.16816.F32 R100, R8, R26, R100 ;  /* 0x0000001a0864723c */ /* 0x000fe20000001864 */
[----:B------:R-:W-:Y:S01]  /*ae30*/  MOV R215, R110 ;  /* 0x0000006e00d77202 */ /* 0x000fe20000000f00 */
[----:B------:R2:W-:Y:S01]  /*ae40*/  MUFU.EX2 R27, R0 ;  /* 0x00000000001b7308 */ /* 0x0005e20000000800 */
[----:B------:R-:W-:-:S03]  /*ae50*/  MOV R223, R125 ;  /* 0x0000007d00df7202 */ /* 0x000fc60000000f00 */
[C---:B------:R-:W-:Y:S01]  /*ae60*/  HMMA.16816.F32 R112, R8.reuse, R24, R116 ;  /* 0x000000180870723c */ /* 0x040fe20000001874 */
[----:B------:R-:W-:Y:S02]  /*ae70*/  MOV R204, R148 ;  /* 0x0000009400cc7202 */ /* 0x000fe40000000f00 */
[----:B------:R-:W-:Y:S02]  /*ae80*/  MOV R201, R149 ;  /* 0x0000009500c97202 */ /* 0x000fe40000000f00 */
[----:B------:R-:W-:Y:S01]  /*ae90*/  LDSM.16.MT88.4 R148, [R224+0xac00] ;  /* 0x00ac0000e094783b */ /* 0x000fe20000004200 */
[C---:B------:R-:W-:Y:S06]  /*aea0*/  HMMA.16816.F32 R68, R8.reuse, R16, R184 ;  /* 0x000000100844723c */ /* 0x040fec00000018b8 */
[----:B------:R-:W-:Y:S01]  /*aeb0*/  HMMA.16816.F32 R128, R8, R32, R76 ;  /* 0x000000200880723c */ /* 0x000fe2000000184c */
[----:B------:R4:W-:Y:S01]  /*aec0*/  MUFU.EX2 R32, R3 ;  /* 0x0000000300207308 */ /* 0x0009e20000000800 */
[----:B--2---:R-:W-:Y:S01]  /*aed0*/  FFMA.FTZ R0, R216, UR26, -R2 ;  /* 0x0000001ad8007c23 */ /* 0x004fe20008010802 */
[----:B------:R-:W-:Y:S01]  /*aee0*/  IMAD.MOV.U32 R187, RZ, RZ, R13 ;  /* 0x000000ffffbb7224 */ /* 0x000fe200078e000d */
[----:B------:R-:W-:-:S02]  /*aef0*/  MOV R216, R92 ;  /* 0x0000005c00d87202 */ /* 0x000fc40000000f00 */
[C---:B------:R-:W-:Y:S01]  /*af00*/  HMMA.16816.F32 R56, R8.reuse, R28, R56 ;  /* 0x0000001c0838723c */ /* 0x040fe20000001838 */
[----:B------:R-:W-:Y:S01]  /*af10*/  F2FP.F16.F32.PACK_AB R92, R41, R42 ;  /* 0x0000002a295c723e */ /* 0x000fe200000000ff */
[----:B------:R-:W-:Y:S01]  /*af20*/  IMAD.MOV.U32 R33, RZ, RZ, R126 ;  /* 0x000000ffff217224 */ /* 0x000fe200078e007e */
[----:B------:R2:W5:Y:S03]  /*af30*/  MUFU.EX2 R25, R0 ;  /* 0x0000000000197308 */ /* 0x0005660000000800 */
[C---:B------:R-:W-:Y:S06]  /*af40*/  HMMA.16816.F32 R48, R8.reuse, R30, R48 ;  /* 0x0000001e0830723c */ /* 0x040fec0000001830 */
[----:B------:R-:W-:Y:S01]  /*af50*/  HMMA.16816.F32 R160, R8, R36, R160 ;  /* 0x0000002408a0723c */ /* 0x000fe200000018a0 */
[----:B----4-:R-:W-:-:S04]  /*af60*/  IMAD.MOV.U32 R3, RZ, RZ, R111 ;  /* 0x000000ffff037224 */ /* 0x010fc800078e006f */
[----:B------:R-:W-:Y:S01]  /*af70*/  FFMA.FTZ R3, R3, R45, R216 ;  /* 0x0000002d03037223 */ /* 0x000fe200000100d8 */
[C---:B------:R-:W-:Y:S01]  /*af80*/  HMMA.16816.F32 R84, R8.reuse, R20, R84 ;  /* 0x000000140854723c */ /* 0x040fe20000001854 */
[--C-:B--2---:R-:W-:Y:S01]  /*af90*/  FFMA.FTZ R0, R219, UR26, -R2.reuse ;  /* 0x0000001adb007c23 */ /* 0x104fe20008010802 */
[----:B------:R-:W-:Y:S01]  /*afa0*/  FFMA.FTZ R2, R221, UR26, -R2 ;  /* 0x0000001add027c23 */ /* 0x000fe20008010802 */
[----:B------:R-:W-:Y:S02]  /*afb0*/  MOV R219, R93 ;  /* 0x0000005d00db7202 */ /* 0x000fe40000000f00 */
[----:B------:R2:W-:Y:S01]  /*afc0*/  MUFU.EX2 R26, R0 ;  /* 0x00000000001a7308 */ /* 0x0005e20000000800 */
[----:B------:R-:W-:Y:S01]  /*afd0*/  HMMA.16816.F32 R64, R8, R34, R64 ;  /* 0x000000220840723c */ /* 0x000fe20000001840 */
[----:B------:R-:W-:Y:S02]  /*afe0*/  MOV R221, R94 ;  /* 0x0000005e00dd7202 */ /* 0x000fe40000000f00 */
[----:B-----5:R-:W-:-:S02]  /*aff0*/  F2FP.F16.F32.PACK_AB R93, R25, R27 ;  /* 0x0000001b195d723e */ /* 0x020fc400000000ff */
[----:B------:R-:W-:Y:S01]  /*b000*/  F2FP.F16.F32.PACK_AB R94, R32, R40 ;  /* 0x00000028205e723e */ /* 0x000fe200000000ff */
[C---:B------:R-:W-:Y:S01]  /*b010*/  HMMA.16816.F32 R36, R8.reuse, R38, R164 ;  /* 0x000000260824723c */ /* 0x040fe200000018a4 */
[----:B------:R4:W5:Y:S01]  /*b020*/  MUFU.EX2 R24, R2 ;  /* 0x0000000200187308 */ /* 0x0009620000000800 */
[----:B------:R-:W-:Y:S01]  /*b030*/  MOV R34, R109 ;  /* 0x0000006d00227202 */ /* 0x000fe20000000f00 */
[----:B------:R-:W-:Y:S01]  /*b040*/  LDSM.16.MT88.4 R164, [R226+0xac00] ;  /* 0x00ac0000e2a4783b */ /* 0x000fe20000004200 */
[----:B------:R-:W-:Y:S02]  /*b050*/  MOV R35, R108 ;  /* 0x0000006c00237202 */ /* 0x000fe40000000f00 */
[C---:B------:R-:W-:Y:S01]  /*b060*/  HMMA.16816.F32 R28, R8.reuse, R18, R176 ;  /* 0x00000012081c723c */ /* 0x040fe200000018b0 */
[----:B--2---:R-:W-:Y:S02]  /*b070*/  FFMA.FTZ R0, R6, UR26, -R12 ;  /* 0x0000001a06007c23 */ /* 0x004fe4000801080c */
[----:B------:R-:W2:Y:S03]  /*b080*/  LDSM.16.MT88.4 R4, [R226+0xbc00] ;  /* 0x00bc0000e204783b */ /* 0x000ea60000004200 */
[----:B------:R-:W-:Y:S01]  /*b090*/  HMMA.16816.F32 R20, R8, R22, R172 ;  /* 0x000000160814723c */ /* 0x000fe200000018ac */
[----:B------:R1:W1:Y:S01]  /*b0a0*/  MUFU.EX2 R16, R0 ;  /* 0x0000000000107308 */ /* 0x0002620000000800 */
[----:B----4-:R-:W-:-:S02]  /*b0b0*/  MOV R2, R95 ;  /* 0x0000005f00027202 */ /* 0x010fc40000000f00 */
[----:B-----5:R-:W-:-:S03]  /*b0c0*/  F2FP.F16.F32.PACK_AB R95, R24, R26 ;  /* 0x0000001a185f723e */ /* 0x020fc600000000ff */
[----:B------:R-:W-:Y:S01]  /*b0d0*/  FFMA.FTZ R8, R2, R15, R187 ;  /* 0x0000000f02087223 */ /* 0x000fe200000100bb */
[----:B------:R-:W-:-:S03]  /*b0e0*/  FFMA.FTZ R2, R34, R44, R215 ;  /* 0x0000002c22027223 */ /* 0x000fc600000100d7 */
[----:B---3--:R-:W-:Y:S01]  /*b0f0*/  HMMA.16816.F32 R124, R92, R132, R96 ;  /* 0x000000845c7c723c */ /* 0x008fe20000001860 */
[----:B------:R-:W-:Y:S01]  /*b100*/  FADD.FTZ R11, R35, R8 ;  /* 0x00000008230b7221 */ /* 0x000fe20000010000 */
[----:B------:R-:W-:Y:S01]  /*b110*/  FADD.FTZ R8, R223, R2 ;  /* 0x00000002df087221 */ /* 0x000fe20000010000 */
[----:B-1----:R-:W-:-:S03]  /*b120*/  FFMA.FTZ R0, R252, UR26, -R12 ;  /* 0x0000001afc007c23 */ /* 0x002fc6000801080c */
[C---:B------:R-:W-:Y:S01]  /*b130*/  HMMA.16816.F32 R76, R92.reuse, R82, R88 ;  /* 0x000000525c4c723c */ /* 0x040fe20000001858 */
[----:B------:R-:W-:Y:S01]  /*b140*/  F2FP.F16.F32.PACK_AB R96, R196, R197 ;  /* 0x000000c5c460723e */ /* 0x000fe200000000ff */
[----:B------:R1:W-:Y:S01]  /*b150*/  MUFU.EX2 R13, R0 ;  /* 0x00000000000d7308 */ /* 0x0003e20000000800 */
[----:B------:R-:W-:Y:S02]  /*b160*/  F2FP.F16.F32.PACK_AB R97, R16, R43 ;  /* 0x0000002b1061723e */ /* 0x000fe400000000ff */
[----:B------:R-:W-:Y:S01]  /*b170*/  F2FP.F16.F32.PACK_AB R98, R61, R63 ;  /* 0x0000003f3d62723e */ /* 0x000fe200000000ff */
[C---:B------:R-:W-:Y:S06]  /*b180*/  HMMA.16816.F32 R108, R92.reuse, R120, R156 ;  /* 0x000000785c6c723c */ /* 0x040fec000000189c */
[C---:B------:R-:W-:Y:S06]  /*b190*/  HMMA.16816.F32 R116, R92.reuse, R122, R180 ;  /* 0x0000007a5c74723c */ /* 0x040fec00000018b4 */
[----:B------:R-:W-:Y:S01]  /*b1a0*/  HMMA.16816.F32 R136, R92, R134, R136 ;  /* 0x000000865c88723c */ /* 0x000fe20000001888 */
[----:B-1----:R-:W-:-:S04]  /*b1b0*/  FFMA.FTZ R0, R247, UR26, -R12 ;  /* 0x0000001af7007c23 */ /* 0x002fc8000801080c */
[----:B------:R1:W3:Y:S01]  /*b1c0*/  MUFU.EX2 R9, R0 ;  /* 0x0000000000097308 */ /* 0x0002e20000000800 */
[C---:B--2---:R-:W-:Y:S06]  /*b1d0*/  HMMA.16816.F32 R88, R92.reuse, R4, R144 ;  /* 0x000000045c58723c */ /* 0x044fec0000001890 */
[C---:B------:R-:W-:Y:S06]  /*b1e0*/  HMMA.16816.F32 R140, R92.reuse, R148, R140 ;  /* 0x000000945c8c723c */ /* 0x040fec000000188c */
[----:B------:R-:W-:Y:S01]  /*b1f0*/  HMMA.16816.F32 R152, R92, R150, R152 ;  /* 0x000000965c98723c */ /* 0x000fe20000001898 */
[----:B-1----:R-:W-:Y:S01]  /*b200*/  FFMA.FTZ R0, R219, R14, R221 ;  /* 0x0000000edb007223 */ /* 0x002fe200000100dd */
        /* <DEDUP_REMOVED lines=67> */
[----:B------:R1:W-:Y:S01]  /*b640*/  STL [R1], R2 ;  /* 0x0000000201007387 */ /* 0x0003e20000100800 */
[C---:B------:R-:W-:Y:S03]  /*b650*/  HMMA.16816.F32 R128, R96.reuse, R132, R128 ;  /* 0x000000846080723c */ /* 0x040fe60000001880 */
[----:B------:R1:W-:Y:S03]  /*b660*/  STL [R1+0x8], R0 ;  /* 0x0000080001007387 */ /* 0x0003e60000100800 */
[C---:B------:R-:W-:Y:S01]  /*b670*/  HMMA.16816.F32 R144, R96.reuse, R148, R56 ;  /* 0x000000946090723c */ /* 0x040fe20000001838 */
[----:B------:R1:W-:Y:S05]  /*b680*/  STL [R1+0x4], R252 ;  /* 0x000004fc01007387 */ /* 0x0003ea0000100800 */
[C---:B------:R-:W-:Y:S06]  /*b690*/  HMMA.16816.F32 R160, R96.reuse, R164, R160 ;  /* 0x000000a460a0723c */ /* 0x040fec00000018a0 */
[C---:B------:R-:W-:Y:S06]  /*b6a0*/  HMMA.16816.F32 R68, R96.reuse, R80, R68 ;  /* 0x000000506044723c */ /* 0x040fec0000001844 */
[C---:B------:R-:W-:Y:S06]  /*b6b0*/  HMMA.16816.F32 R120, R96.reuse, R122, R100 ;  /* 0x0000007a6078723c */ /* 0x040fec0000001864 */
[----:B------:R-:W-:Y:S01]  /*b6c0*/  HMMA.16816.F32 R132, R96, R134, R64 ;  /* 0x000000866084723c */ /* 0x000fe20000001840 */
[----:B------:R-:W-:-:S02]  /*b6d0*/  MOV R102, R239 ;  /* 0x000000ef00667202 */ /* 0x000fc40000000f00 */
[----:B------:R-:W-:-:S03]  /*b6e0*/  MOV R103, R248 ;  /* 0x000000f800677202 */ /* 0x000fc60000000f00 */
[C---:B------:R-:W-:Y:S06]  /*b6f0*/  HMMA.16816.F32 R148, R96.reuse, R150, R48 ;  /* 0x000000966094723c */ /* 0x040fec0000001830 */
[C---:B------:R-:W-:Y:S06]  /*b700*/  HMMA.16816.F32 R164, R96.reuse, R166, R36 ;  /* 0x000000a660a4723c */ /* 0x040fec0000001824 */
[----:B------:R-:W-:Y:S06]  /*b710*/  HMMA.16816.F32 R80, R96, R82, R28 ;  /* 0x000000526050723c */ /* 0x000fec000000181c */
[-C--:B------:R-:W-:Y:S06]  /*b720*/  HMMA.16816.F32 R92, R92, R6.reuse, R52 ;  /* 0x000000065c5c723c */ /* 0x080fec0000001834 */
[----:B------:R-:W-:Y:S01]  /*b730*/  HMMA.16816.F32 R96, R96, R6, R20 ;  /* 0x000000066060723c */ /* 0x000fe20000001814 */
[----:B------:R-:W-:-:S08]  /*b740*/  NOP ;  /* 0x0000000000007918 */ /* 0x000fd00000000000 */
[----:B-1----:R-:W-:-:S15]  /*b750*/  @!P0 BRA `(.L_x_836) ;  /* 0x0000005400908947 */ /* 0x002fde0003800000 */
[----:B------:R-:W2:Y:S04]  /*b760*/  LDL.64 R206, [R1+0x30] ;  /* 0x0000300001ce7983 */ /* 0x000ea80000100a00 */
[----:B------:R-:W3:Y:S01]  /*b770*/  LDL.64 R210, [R1+0x28] ;  /* 0x0000280001d27983 */ /* 0x000ee20000100a00 */
[----:B------:R-:W-:Y:S01]  /*b780*/  UIADD3 UR24, UR25, -0x3, URZ ;  /* 0xfffffffd19187890 */ /* 0x000fe2000fffe03f */
[----:B------:R-:W-:-:S04]  /*b790*/  DEPBAR.LE SB0, 0x0 ;  /* 0x000080000000791a */ /* 0x000fc80000000000 */
[----:B------:R-:W-:Y:S02]  /*b7a0*/  USHF.R.S32.HI UR4, URZ, 0x1f, UR24 ;  /* 0x0000001f3f047899 */ /* 0x000fe40008011418 */
[----:B------:R-:W-:Y:S02]  /*b7b0*/  UIMAD.WIDE.U32 UR28, UR24, UR10, URZ ;  /* 0x0000000a181c72a5 */ /* 0x000fe4000f8e003f */
[----:B------:R-:W-:-:S04]  /*b7c0*/  UIMAD UR4, UR4, UR10, URZ ;  /* 0x0000000a040472a4 */ /* 0x000fc8000f8e023f */
[----:B------:R-:W-:Y:S01]  /*b7d0*/  UIMAD UR4, UR24, UR11, UR4 ;  /* 0x0000000b180472a4 */ /* 0x000fe2000f8e0204 */
[----:B------:R-:W-:Y:S02]  /*b7e0*/  MOV R4, UR28 ;  /* 0x0000001c00047c02 */ /* 0x000fe40008000f00 */
[----:B------:R-:W-:Y:S01]  /*b7f0*/  MOV R5, UR29 ;  /* 0x0000001d00057c02 */ /* 0x000fe20008000f00 */
[----:B------:R-:W-:-:S06]  /*b800*/  UIADD3 UR4, UR29, UR4, URZ ;  /* 0x000000041d047290 */ /* 0x000fcc000fffe03f */
[----:B------:R-:W-:Y:S01]  /*b810*/  MOV R3, UR4 ;  /* 0x0000000400037c02 */ /* 0x000fe20008000f00 */
[----:B------:R-:W-:-:S04]  /*b820*/  UIADD3 UR4, UR25, -0x3, URZ ;  /* 0xfffffffd19047890 */ /* 0x000fc8000fffe03f */
[----:B------:R-:W-:Y:S01]  /*b830*/  UISETP.GT.AND UP0, UPT, UR4, UR15, UPT ;  /* 0x0000000f0400728c */ /* 0x000fe2000bf04270 */
        /* <DEDUP_REMOVED lines=10> */
[----:B------:R-:W-:Y:S01]  /*b8e0*/  LDGSTS.E.BYPASS.LTC128B.128 [R238+0x9000], desc[UR18][R2.64] ;  /* 0x0900000002ee7fae */ /* 0x000fe2000b901d52 */
[----:B------:R-:W-:-:S03]  /*b8f0*/  PLOP3.LUT P0, PT, PT, PT, UP0, 0x80, 0x0 ;  /* 0x000000000000781c */ /* 0x000fc60003f0f008 */
        /* <DEDUP_REMOVED lines=9> */
[----:B------:R-:W5:Y:S04]  /*b990*/  LDSM.16.M88.4 R28, [R225+0x6c00] ;  /* 0x006c0000e11c783b */ /* 0x000f680000000200 */
[----:B------:R-:W-:Y:S04]  /*b9a0*/  LDSM.16.M88.4 R44, [R227+0x6400] ;  /* 0x00640000e32c783b */ /* 0x000fe80000000200 */
[----:B-1----:R-:W1:Y:S04]  /*b9b0*/  LDSM.16.M88.4 R4, [R229+0x1000] ;  /* 0x00100000e504783b */ /* 0x002e680000000200 */
[----:B------:R-:W1:Y:S04]  /*b9c0*/  LDSM.16.M88.4 R12, [R228] ;  /* 0x00000000e40c783b */ /* 0x000e680000000200 */
[----:B------:R-:W1:Y:S04]  /*b9d0*/  LDSM.16.M88.4 R48, [R227+0x6000] ;  /* 0x00600000e330783b */ /* 0x000e680000000200 */
[----:B------:R-:W1:Y:S04]  /*b9e0*/  LDSM.16.M88.4 R40, [R227+0x6800] ;  /* 0x00680000e328783b */ /* 0x000e680000000200 */
[----:B------:R-:W1:Y:S01]  /*b9f0*/  LDSM.16.M88.4 R36, [R227+0x6c00] ;  /* 0x006c0000e324783b */ /* 0x000e620000000200 */
[C---:B--2---:R-:W-:Y:S01]  /*ba00*/  HMMA.16816.F32 R104, R8.reuse, R18, RZ ;  /* 0x000000120868723c */ /* 0x044fe200000018ff */
[----:B------:R-:W2:Y:S02]  /*ba10*/  S2R R3, SR_TID.X ;  /* 0x0000000000037919 */ /* 0x000ea40000002100 */
[----:B------:R-:W0:Y:S03]  /*ba20*/  LDGDEPBAR ;  /* 0x00000000000079af */ /* 0x000e260000000000 */
[C---:B---3--:R-:W-:Y:S06]  /*ba30*/  HMMA.16816.F32 R56, R8.reuse, R20, RZ ;  /* 0x000000140838723c */ /* 0x048fec00000018ff */
[C---:B------:R-:W-:Y:S06]  /*ba40*/  HMMA.16816.F32 R52, R8.reuse, R16, RZ ;  /* 0x000000100834723c */ /* 0x040fec00000018ff */
[C---:B----4-:R-:W-:Y:S06]  /*ba50*/  HMMA.16816.F32 R100, R8.reuse, R32, RZ ;  /* 0x000000200864723c */ /* 0x050fec00000018ff */
[C---:B-----5:R-:W-:Y:S06]  /*ba60*/  HMMA.16816.F32 R60, R8.reuse, R28, RZ ;  /* 0x0000001c083c723c */ /* 0x060fec00000018ff */
[----:B------:R-:W-:Y:S01]  /*ba70*/  HMMA.16816.F32 R172, R8, R22, RZ ;  /* 0x0000001608ac723c */ /* 0x000fe200000018ff */
[----:B--2---:R-:W-:-:S05]  /*ba80*/  SHF.L.U32 R3, R3, 0x1, RZ ;  /* 0x0000000103037819 */ /* 0x004fca00000006ff */
[----:B------:R-:W-:Y:S01]  /*ba90*/  HMMA.16816.F32 R64, R8, R34, RZ ;  /* 0x000000220840723c */ /* 0x000fe200000018ff */
[----:B------:R-:W-:-:S05]  /*baa0*/  LOP3.LUT R3, R3, 0x6, RZ, 0xc0, !PT ;  /* 0x0000000603037812 */ /* 0x000fca00078ec0ff */
[----:B------:R-:W-:Y:S01]  /*bab0*/  HMMA.16816.F32 R24, R8, R30, RZ ;  /* 0x0000001e0818723c */ /* 0x000fe200000018ff */
[----:B------:R-:W2:Y:S05]  /*bac0*/  LDSM.16.M88.4 R8, [R229] ;  /* 0x00000000e508783b */ /* 0x000eaa0000000200 */
[----:B-1----:R-:W-:Y:S06]  /*bad0*/  HMMA.16816.F32 R196, R4, R46, R104 ;  /* 0x0000002e04c4723c */ /* 0x002fec0000001868 */
[----:B------:R-:W-:Y:S06]  /*bae0*/  HMMA.16816.F32 R104, R12, R20, RZ ;  /* 0x000000140c68723c */ /* 0x000fec00000018ff */
        /* <DEDUP_REMOVED lines=8> */
[C---:B------:R-:W-:Y:S06]  /*bb70*/  HMMA.16816.F32 R208, R4.reuse, R42, R64 ;  /* 0x0000002a04d0723c */ /* 0x040fec0000001840 */
[----:B------:R-:W-:Y:S01]  /*bb80*/  HMMA.16816.F32 R200, R4, R38, R24 ;  /* 0x0000002604c8723c */ /* 0x000fe20000001818 */
[----:B------:R-:W-:Y:S04]  /*bb90*/  LDSM.16.M88.4 R4, [R228+0x3000] ;  /* 0x00300000e404783b */ /* 0x000fe80000000200 */
[----:B------:R-:W1:Y:S01]  /*bba0*/  LDSM.16.M88.4 R24, [R225+0x7000] ;  /* 0x00700000e118783b */ /* 0x000e620000000200 */
[C---:B------:R-:W-:Y:S06]  /*bbb0*/  HMMA.16816.F32 R176, R12.reuse, R22, RZ ;  /* 0x000000160cb0723c */ /* 0x040fec00000018ff */
[C---:B------:R-:W-:Y:S06]  /*bbc0*/  HMMA.16816.F32 R100, R12.reuse, R16, RZ ;  /* 0x000000100c64723c */ /* 0x040fec00000018ff */
[C---:B------:R-:W-:Y:S01]  /*bbd0*/  HMMA.16816.F32 R172, R12.reuse, R18, RZ ;  /* 0x000000120cac723c */ /* 0x040fe200000018ff */
[----:B------:R-:W3:Y:S05]  /*bbe0*/  LDSM.16.M88.4 R16, [R228+0x2000] ;  /* 0x00200000e410783b */ /* 0x000eea0000000200 */
[C---:B------:R-:W-:Y:S06]  /*bbf0*/  HMMA.16816.F32 R20, R12.reuse, R28, RZ ;  /* 0x0000001c0c14723c */ /* 0x040fec00000018ff */
[C---:B------:R-:W-:Y:S06]  /*bc00*/  HMMA.16816.F32 R64, R12.reuse, R32, RZ ;  /* 0x000000200c40723c */ /* 0x040fec00000018ff */
[C---:B------:R-:W-:Y:S06]  /*bc10*/  HMMA.16816.F32 R32, R12.reuse, R34, RZ ;  /* 0x000000220c20723c */ /* 0x040fec00000018ff */
[----:B------:R-:W-:Y:S01]  /*bc20*/  HMMA.16816.F32 R12, R12, R30, RZ ;  /* 0x0000001e0c0c723c */ /* 0x000fe200000018ff */
[----:B------:R-:W-:Y:S05]  /*bc30*/  LDSM.16.M88.4 R28, [R227+0x7000] ;  /* 0x00700000e31c783b */ /* 0x000fea0000000200 */
[C---:B--2---:R-:W-:Y:S06]  /*bc40*/  HMMA.16816.F32 R104, R8.reuse, R48, R104 ;  /* 0x000000300868723c */ /* 0x044fec0000001868 */
[C---:B------:R-:W-:Y:S01]  /*bc50*/  HMMA.16816.F32 R188, R8.reuse, R36, R20 ;  /* 0x0000002408bc723c */ /* 0x040fe20000001814 */
[----:B------:R-:W2:Y:S05]  /*bc60*/  LDSM.16.M88.4 R20, [R229+0x2000] ;  /* 0x00200000e514783b */ /* 0x000eaa0000000200 */
        /* <DEDUP_REMOVED lines=9> */
[C---:B-1----:R-:W-:Y:S01]  /*bd00*/  HMMA.16816.F32 R176, R4.reuse, R24, R220 ;  /* 0x0000001804b0723c */ /* 0x042fe200000018dc */
[----:B------:R-:W-:Y:S05]  /*bd10*/  LDSM.16.M88.4 R12, [R228+0x4000] ;  /* 0x00400000e40c783b */ /* 0x000fea0000000200 */
        /* <DEDUP_REMOVED lines=8> */
[C---:B---3--:R-:W-:Y:S06]  /*bda0*/  HMMA.16816.F32 R8, R16.reuse, R24, R104 ;  /* 0x000000181008723c */ /* 0x048fec0000001868 */
[C---:B------:R-:W-:Y:S01]  /*bdb0*/  HMMA.16816.F32 R172, R16.reuse, R26, R48 ;  /* 0x0000001a10ac723c */ /* 0x040fe20000001830 */
[----:B------:R-:W3:Y:S05]  /*bdc0*/  LDSM.16.M88.4 R48, [R227+0x7c00] ;  /* 0x007c0000e330783b */ /* 0x000eea0000000200 */
[C---:B------:R-:W-:Y:S06]  /*bdd0*/  HMMA.16816.F32 R192, R16.reuse, R52, R192 ;  /* 0x0000003410c0723c */ /* 0x040fec00000018c0 */
[----:B------:R-:W-:Y:S06]  /*bde0*/  HMMA.16816.F32 R244, R16, R54, R100 ;  /* 0x0000003610f4723c */ /* 0x000fec0000001864 */
[----:B--2---:R-:W-:Y:S01]  /*bdf0*/  HMMA.16816.F32 R52, R20, R28, R8 ;  /* 0x0000001c1434723c */ /* 0x004fe20000001808 */
[----:B------:R-:W2:Y:S05]  /*be00*/  LDSM.16.M88.4 R8, [R228+0x5000] ;  /* 0x00500000e408783b */ /* 0x000eaa0000000200 */
[----:B------:R-:W-:Y:S06]  /*be10*/  HMMA.16816.F32 R216, R16, R56, R204 ;  /* 0x0000003810d8723c */ /* 0x000fec00000018cc */
[----:B-1----:R-:W-:Y:S06]  /*be20*/  HMMA.16816.F32 R24, R4, R28, R176 ;  /* 0x0000001c0418723c */ /* 0x002fec00000018b0 */
[C---:B------:R-:W-:Y:S06]  /*be30*/  HMMA.16816.F32 R208, R16.reuse, R58, R64 ;  /* 0x0000003a10d0723c */ /* 0x040fec0000001840 */
[C---:B------:R-:W-:Y:S06]  /*be40*/  HMMA.16816.F32 R204, R16.reuse, R60, R188 ;  /* 0x0000003c10cc723c */ /* 0x040fec00000018bc */
[----:B------:R-:W-:Y:S01]  /*be50*/  HMMA.16816.F32 R104, R16, R62, R44 ;  /* 0x0000003e1068723c */ /* 0x000fe2000000182c */
[----:B------:R-:W-:Y:S04]  /*be60*/  LDSM.16.M88.4 R44, [R227+0x8000] ;  /* 0x00800000e32c783b */ /* 0x000fe80000000200 */
[----:B------:R-:W1:Y:S01]  /*be70*/  LDSM.16.M88.4 R16, [R229+0x4000] ;  /* 0x00400000e510783b */ /* 0x000e620000000200 */
[C---:B------:R-:W-:Y:S06]  /*be80*/  HMMA.16816.F32 R176, R4.reuse, R32, R184 ;  /* 0x0000002004b0723c */ /* 0x040fec00000018b8 */
[C---:B------:R-:W-:Y:S06]  /*be90*/  HMMA.16816.F32 R100, R4.reuse, R30, R180 ;  /* 0x0000001e0464723c */ /* 0x040fec00000018b4 */
[C---:B------:R-:W-:Y:S06]  /*bea0*/  HMMA.16816.F32 R184, R4.reuse, R36, R220 ;  /* 0x0000002404b8723c */ /* 0x040fec00000018dc */
[C---:B------:R-:W-:Y:S06]  /*beb0*/  HMMA.16816.F32 R180, R4.reuse, R34, R196 ;  /* 0x0000002204b4723c */ /* 0x040fec00000018c4 */
[C---:B------:R-:W-:Y:S06]  /*bec0*/  HMMA.16816.F32 R212, R4.reuse, R38, R212 ;  /* 0x0000002604d4723c */ /* 0x040fec00000018d4 */
[C---:B---3--:R-:W-:Y:S06]  /*bed0*/  HMMA.16816.F32 R240, R4.reuse, R48, R240 ;  /* 0x0000003004f0723c */ /* 0x048fec00000018f0 */
[----:B------:R-:W-:Y:S01]  /*bee0*/  HMMA.16816.F32 R220, R4, R50, R200 ;  /* 0x0000003204dc723c */ /* 0x000fe200000018c8 */
[----:B------:R-:W3:Y:S05]  /*bef0*/  LDSM.16.M88.4 R4, [R229+0x5000] ;  /* 0x00500000e504783b */ /* 0x000eea0000000200 */
[----:B------:R-:W-:Y:S01]  /*bf00*/  HMMA.16816.F32 R64, R20, R30, R172 ;  /* 0x0000001e1440723c */ /* 0x000fe200000018ac */
[----:B------:R-:W4:Y:S05]  /*bf10*/  LDSM.16.M88.4 R28, [R225+0x8400] ;  /* 0x00840000e11c783b */ /* 0x000f2a0000000200 */
[-C--:B------:R-:W-:Y:S06]  /*bf20*/  HMMA.16816.F32 R52, R12, R40.reuse, R52 ;  /* 0x000000280c34723c */ /* 0x080fec0000001834 */
[----:B--2---:R-:W-:Y:S01]  /*bf30*/  HMMA.16816.F32 R60, R8, R40, R24 ;  /* 0x00000028083c723c */ /* 0x004fe20000001818 */
[----:B------:R-:W2:Y:S05]  /*bf40*/  LDSM.16.M88.4 R24, [R225+0x8800] ;  /* 0x00880000e118783b */ /* 0x000eaa0000000200 */
[C---:B------:R-:W-:Y:S06]  /*bf50*/  HMMA.16816.F32 R200, R20.reuse, R32, R192 ;  /* 0x0000002014c8723c */ /* 0x040fec00000018c0 */
[C---:B------:R-:W-:Y:S01]  /*bf60*/  HMMA.16816.F32 R188, R20.reuse, R34, R244 ;  /* 0x0000002214bc723c */ /* 0x040fe200000018f4 */
[----:B------:R-:W5:Y:S05]  /*bf70*/  LDSM.16.M88.4 R32, [R227+0x8400] ;  /* 0x00840000e320783b */ /* 0x000f6a0000000200 */
[C---:B------:R-:W-:Y:S06]  /*bf80*/  HMMA.16816.F32 R192, R20.reuse, R36, R216 ;  /* 0x0000002414c0723c */ /* 0x040fec00000018d8 */
[----:B------:R-:W-:Y:S01]  /*bf90*/  HMMA.16816.F32 R196, R20, R38, R208 ;  /* 0x0000002614c4723c */ /* 0x000fe200000018d0 */
[----:B------:R-:W5:Y:S05]  /*bfa0*/  LDSM.16.M88.4 R36, [R225+0x8c00] ;  /* 0x008c0000e124783b */ /* 0x000f6a0000000200 */
[----:B-1----:R-:W-:Y:S06]  /*bfb0*/  HMMA.16816.F32 R56, R16, R44, R52 ;  /* 0x0000002c1038723c */ /* 0x002fec0000001834 */
[----:B------:R-:W-:Y:S06]  /*bfc0*/  HMMA.16816.F32 R208, R20, R48, R204 ;  /* 0x0000003014d0723c */ /* 0x000fec00000018cc */
[----:B------:R-:W-:Y:S06]  /*bfd0*/  HMMA.16816.F32 R52, R8, R42, R100 ;  /* 0x0000002a0834723c */ /* 0x000fec0000001864 */
[----:B------:R-:W-:Y:S06]  /*bfe0*/  HMMA.16816.F32 R204, R20, R50, R104 ;  /* 0x0000003214cc723c */ /* 0x000fec0000001868 */
[----:B------:R-:W-:Y:S01]  /*bff0*/  HMMA.16816.F32 R40, R12, R42, R64 ;  /* 0x0000002a0c28723c */ /* 0x000fe20000001840 */
[----:B------:R-:W-:Y:S01]  /*c000*/  FMUL.FTZ R56, R56, UR8 ;  /* 0x0000000838387c20 */ /* 0x000fe20008410000 */
[----:B------:R-:W-:Y:S01]  /*c010*/  FMUL.FTZ R57, R57, UR8 ;  /* 0x0000000839397c20 */ /* 0x000fe20008410000 */
[----:B------:R-:W-:Y:S01]  /*c020*/  FMUL.FTZ R58, R58, UR8 ;  /* 0x000000083a3a7c20 */ /* 0x000fe20008410000 */
[----:B------:R-:W-:Y:S01]  /*c030*/  FMUL.FTZ R59, R59, UR8 ;  /* 0x000000083b3b7c20 */ /* 0x000fe20008410000 */
[----:B------:R-:W1:Y:S01]  /*c040*/  MUFU.TANH R217, R56 ;  /* 0x0000003800d97308 */ /* 0x000e620000002400 */
[----:B---3--:R-:W-:Y:S06]  /*c050*/  HMMA.16816.F32 R48, R4, R44, R60 ;  /* 0x0000002c0430723c */ /* 0x008fec000000183c */
[-C--:B----4-:R-:W-:Y:S01]  /*c060*/  HMMA.16816.F32 R20, R12, R28.reuse, R200 ;  /* 0x0000001c0c14723c */ /* 0x090fe200000018c8 */
[----:B------:R-:W3:Y:S05]  /*c070*/  MUFU.TANH R218, R57 ;  /* 0x0000003900da7308 */ /* 0x000eea0000002400 */
[----:B------:R-:W-:Y:S03]  /*c080*/  HMMA.16816.F32 R64, R8, R28, R176 ;  /* 0x0000001c0840723c */ /* 0x000fe600000018b0 */
[----:B------:R-:W4:Y:S03]  /*c090*/  MUFU.TANH R216, R58 ;  /* 0x0000003a00d87308 */ /* 0x000f260000002400 */
[----:B------:R-:W-:Y:S06]  /*c0a0*/  HMMA.16816.F32 R40, R16, R46, R40 ;  /* 0x0000002e1028723c */ /* 0x000fec0000001828 */
[----:B------:R-:W-:Y:S01]  /*c0b0*/  HMMA.16816.F32 R104, R8, R30, R180 ;  /* 0x0000001e0868723c */ /* 0x000fe200000018b4 */
[----:B------:R-:W-:Y:S01]  /*c0c0*/  FMUL.FTZ R48, R48, UR8 ;  /* 0x0000000830307c20 */ /* 0x000fe20008410000 */
[----:B------:R-:W-:Y:S01]  /*c0d0*/  FMUL.FTZ R49, R49, UR8 ;  /* 0x0000000831317c20 */ /* 0x000fe20008410000 */
[----:B------:R-:W-:Y:S01]  /*c0e0*/  FMUL.FTZ R50, R50, UR8 ;  /* 0x0000000832327c20 */ /* 0x000fe20008410000 */
[----:B------:R-:W-:-:S02]  /*c0f0*/  FMUL.FTZ R51, R51, UR8 ;  /* 0x0000000833337c20 */ /* 0x000fc40008410000 */
[----:B--2---:R-:W-:Y:S01]  /*c100*/  HMMA.16816.F32 R180, R8, R26, R212 ;  /* 0x0000001a08b4723c */ /* 0x004fe200000018d4 */
[----:B------:R2:W1:Y:S05]  /*c110*/  MUFU.TANH R214, R59 ;  /* 0x0000003b00d67308 */ /* 0x00046a0000002400 */
[----:B------:R-:W-:Y:S03]  /*c120*/  HMMA.16816.F32 R44, R4, R46, R52 ;  /* 0x0000002e042c723c */ /* 0x000fe60000001834 */
[----:B------:R-:W1:Y:S03]  /*c130*/  MUFU.TANH R212, R48 ;  /* 0x0000003000d47308 */ /* 0x000e660000002400 */
[-C--:B------:R-:W-:Y:S01]  /*c140*/  HMMA.16816.F32 R172, R8, R24.reuse, R184 ;  /* 0x0000001808ac723c */ /* 0x080fe200000018b8 */
[----:B------:R-:W-:Y:S01]  /*c150*/  FMUL.FTZ R40, R40, UR8 ;  /* 0x0000000828287c20 */ /* 0x000fe20008410000 */
[----:B------:R-:W-:Y:S01]  /*c160*/  FMUL.FTZ R41, R41, UR8 ;  /* 0x0000000829297c20 */ /* 0x000fe20008410000 */
[----:B------:R-:W-:Y:S01]  /*c170*/  FMUL.FTZ R42, R42, UR8 ;  /* 0x000000082a2a7c20 */ /* 0x000fe20008410000 */
[----:B------:R-:W-:Y:S01]  /*c180*/  FMUL.FTZ R43, R43, UR8 ;  /* 0x000000082b2b7c20 */ /* 0x000fe20008410000 */
[----:B------:R-:W1:Y:S01]  /*c190*/  MUFU.TANH R213, R49 ;  /* 0x0000003100d57308 */ /* 0x000e620000002400 */
[C---:B------:R-:W-:Y:S06]  /*c1a0*/  HMMA.16816.F32 R52, R12.reuse, R24, R192 ;  /* 0x000000180c34723c */ /* 0x040fec00000018c0 */
[----:B--2---:R-:W-:Y:S01]  /*c1b0*/  HMMA.16816.F32 R56, R12, R26, R196 ;  /* 0x0000001a0c38723c */ /* 0x004fe200000018c4 */
[----:B------:R-:W2:Y:S05]  /*c1c0*/  MUFU.TANH R187, R50 ;  /* 0x0000003200bb7308 */ /* 0x000eaa0000002400 */
[----:B-----5:R-:W-:Y:S01]  /*c1d0*/  HMMA.16816.F32 R24, R16, R32, R20 ;  /* 0x000000201018723c */ /* 0x020fe20000001814 */
[----:B------:R-:W-:Y:S01]  /*c1e0*/  FMUL.FTZ R47, R47, UR8 ;  /* 0x000000082f2f7c20 */ /* 0x000fe20008410000 */
[----:B------:R-:W5:Y:S01]  /*c1f0*/  LDSM.16.M88.4 R20, [R227+0x8c00] ;  /* 0x008c0000e314783b */ /* 0x000f620000000200 */
[----:B------:R3:W1:Y:S01]  /*c200*/  MUFU.TANH R200, R51 ;  /* 0x0000003300c87308 */ /* 0x0006620000002400 */
[----:B------:R-:W-:Y:S01]  /*c210*/  FMUL.FTZ R45, R45, UR8 ;  /* 0x000000082d2d7c20 */ /* 0x000fe20008410000 */
[----:B------:R-:W-:Y:S01]  /*c220*/  FMUL.FTZ R44, R44, UR8 ;  /* 0x000000082c2c7c20 */ /* 0x000fe20008410000 */
[----:B------:R-:W-:Y:S01]  /*c230*/  HMMA.16816.F32 R100, R8, R36, R240 ;  /* 0x000000240864723c */ /* 0x000fe200000018f0 */
[----:B------:R-:W-:-:S04]  /*c240*/  FMUL.FTZ R46, R46, UR8 ;  /* 0x000000082e2e7c20 */ /* 0x000fc80008410000 */
[----:B------:R-:W1:Y:S01]  /*c250*/  MUFU.TANH R186, R40 ;  /* 0x0000002800ba7308 */ /* 0x000e620000002400 */
[----:B------:R-:W-:Y:S01]  /*c260*/  HMMA.16816.F32 R60, R8, R38, R220 ;  /* 0x00000026083c723c */ /* 0x000fe200000018dc */
[----:B------:R-:W4:Y:S01]  /*c270*/  LDSM.16.M88.4 R8, [R227+0x8800] ;  /* 0x00880000e308783b */ /* 0x000f220000000200 */
[----:B------:R-:W-:-:S05]  /*c280*/  DEPBAR.LE SB0, 0x0 ;  /* 0x000080000000791a */ /* 0x000fca0000000000 */
[----:B------:R-:W1:Y:S01]  /*c290*/  MUFU.TANH R185, R41 ;  /* 0x0000002900b97308 */ /* 0x000e620000002400 */
[C---:B---3--:R-:W-:Y:S04]  /*c2a0*/  HMMA.16816.F32 R48, R12.reuse, R30, R188 ;  /* 0x0000001e0c30723c */ /* 0x048fe800000018bc */
[----:B------:R-:W-:Y:S01]  /*c2b0*/  FMUL.FTZ R0, R27, UR8 ;  /* 0x000000081b007c20 */ /* 0x000fe20008410000 */
[----:B------:R-:W-:Y:S01]  /*c2c0*/  FMUL.FTZ R24, R24, UR8 ;  /* 0x0000000818187c20 */ /* 0x000fe20008410000 */
[----:B------:R-:W-:Y:S01]  /*c2d0*/  HMMA.16816.F32 R28, R12, R36, R208 ;  /* 0x000000240c1c723c */ /* 0x000fe200000018d0 */
[----:B------:R-:W3:Y:S01]  /*c2e0*/  MUFU.TANH R179, R42 ;  /* 0x0000002a00b37308 */ /* 0x000ee20000002400 */
[----:B------:R-:W-:Y:S01]  /*c2f0*/  FMUL.FTZ R25, R25, UR8 ;  /* 0x0000000819197c20 */ /* 0x000fe20008410000 */
[----:B------:R-:W-:-:S03]  /*c300*/  FMUL.FTZ R26, R26, UR8 ;  /* 0x000000081a1a7c20 */ /* 0x000fc60008410000 */
[----:B------:R-:W-:Y:S03]  /*c310*/  HMMA.16816.F32 R36, R12, R38, R204 ;  /* 0x000000260c24723c */ /* 0x000fe600000018cc */
[----:B------:R2:W1:Y:S03]  /*c320*/  MUFU.TANH R184, R43 ;  /* 0x0000002b00b87308 */ /* 0x0004660000002400 */
[C---:B------:R-:W-:Y:S05]  /*c330*/  HMMA.16816.F32 R12, R4.reuse, R32, R64 ;  /* 0x00000020040c723c */ /* 0x040fea0000001840 */
[----:B------:R-:W1:Y:S01]  /*c340*/  MUFU.TANH R66, R47 ;  /* 0x0000002f00427308 */ /* 0x000e620000002400 */
[C---:B-----5:R-:W-:Y:S06]  /*c350*/  HMMA.16816.F32 R100, R4.reuse, R20, R100 ;  /* 0x000000140464723c */ /* 0x060fec0000001864 */
[C---:B------:R-:W-:Y:S01]  /*c360*/  HMMA.16816.F32 R60, R4.reuse, R22, R60 ;  /* 0x00000016043c723c */ /* 0x040fe2000000183c */
[----:B------:R5:W1:Y:S05]  /*c370*/  MUFU.TANH R47, R0 ;  /* 0x00000000002f7308 */ /* 0x000a6a0000002400 */
[-C--:B--2---:R-:W-:Y:S03]  /*c380*/  HMMA.16816.F32 R40, R4, R34.reuse, R104 ;  /* 0x000000220428723c */ /* 0x084fe60000001868 */
[----:B------:R-:W2:Y:S03]  /*c390*/  MUFU.TANH R178, R45 ;  /* 0x0000002d00b27308 */ /* 0x000ea60000002400 */
[----:B------:R-:W-:Y:S01]  /*c3a0*/  HMMA.16816.F32 R32, R16, R34, R48 ;  /* 0x000000221020723c */ /* 0x000fe20000001830 */
[----:B------:R-:W-:-:S04]  /*c3b0*/  FMUL.FTZ R2, R15, UR8 ;  /* 0x000000080f027c20 */ /* 0x000fc80008410000 */
[----:B------:R-:W1:Y:S01]  /*c3c0*/  MUFU.TANH R177, R44 ;  /* 0x0000002c00b17308 */ /* 0x000e620000002400 */
[----:B-----5:R-:W-:Y:S01]  /*c3d0*/  FMUL.FTZ R0, R12, UR8 ;  /* 0x000000080c007c20 */ /* 0x020fe20008410000 */
[C---:B----4-:R-:W-:Y:S06]  /*c3e0*/  HMMA.16816.F32 R172, R4.reuse, R8, R172 ;  /* 0x0000000804ac723c */ /* 0x050fec00000018ac */
[----:B------:R4:W1:Y:S01]  /*c3f0*/  MUFU.TANH R45, R0 ;  /* 0x00000000002d7308 */ /* 0x0008620000002400 */
[-C--:B------:R-:W-:Y:S06]  /*c400*/  HMMA.16816.F32 R180, R4, R10.reuse, R180 ;  /* 0x0000000a04b4723c */ /* 0x080fec00000018b4 */
[C---:B------:R-:W-:Y:S01]  /*c410*/  HMMA.16816.F32 R56, R16.reuse, R10, R56 ;  /* 0x0000000a1038723c */ /* 0x040fe20000001838 */
[----:B------:R-:W1:Y:S03]  /*c420*/  MUFU.TANH R176, R46 ;  /* 0x0000002e00b07308 */ /* 0x000e660000002400 */
[----:B------:R-:W-:Y:S01]  /*c430*/  FMUL.FTZ R6, R34, UR8 ;  /* 0x0000000822067c20 */ /* 0x000fe20008410000 */
[----:B------:R-:W-:Y:S01]  /*c440*/  FMUL.FTZ R7, R35, UR8 ;  /* 0x0000000823077c20 */ /* 0x000fe20008410000 */
[----:B------:R-:W-:Y:S03]  /*c450*/  HMMA.16816.F32 R48, R16, R20, R28 ;  /* 0x000000141030723c */ /* 0x000fe6000000181c */
[----:B------:R-:W1:Y:S01]  /*c460*/  MUFU.TANH R65, R24 ;  /* 0x0000001800417308 */ /* 0x000e620000002400 */
[----:B----4-:R-:W-:-:S02]  /*c470*/  FMUL.FTZ R0, R13, UR8 ;  /* 0x000000080d007c20 */ /* 0x010fc40008410000 */
[----:B------:R-:W-:Y:S05]  /*c480*/  HMMA.16816.F32 R36, R16, R22, R36 ;  /* 0x000000161024723c */ /* 0x000fea0000001824 */
[----:B------:R4:W1:Y:S08]  /*c490*/  MUFU.TANH R44, R0 ;  /* 0x00000000002c7308 */ /* 0x0008700000002400 */
[----:B------:R-:W1:Y:S08]  /*c4a0*/  MUFU.TANH R64, R25 ;  /* 0x0000001900407308 */ /* 0x000e700000002400 */
[----:B------:R5:W1:Y:S01]  /*c4b0*/  MUFU.TANH R46, R26 ;  /* 0x0000001a002e7308 */ /* 0x000a620000002400 */
[----:B----4-:R-:W-:-:S07]  /*c4c0*/  FMUL.FTZ R0, R14, UR8 ;  /* 0x000000080e007c20 */ /* 0x010fce0008410000 */
[----:B------:R4:W1:Y:S08]  /*c4d0*/  MUFU.TANH R13, R0 ;  /* 0x00000000000d7308 */ /* 0x0008700000002400 */
[----:B------:R3:W1:Y:S01]  /*c4e0*/  MUFU.TANH R10, R2 ;  /* 0x00000002000a7308 */ /* 0x0006620000002400 */
[----:B-----5:R-:W-:Y:S01]  /*c4f0*/  HMMA.16816.F32 R24, R16, R8, R52 ;  /* 0x000000081018723c */ /* 0x020fe20000001834 */
[----:B----4-:R-:W-:-:S04]  /*c500*/  MOV R0, UR24 ;  /* 0x0000001800007c02 */ /* 0x010fc80008000f00 */
[----:B------:R-:W-:Y:S01]  /*c510*/  LEA R0, R0, R3, 0x6 ;  /* 0x0000000300007211 */ /* 0x000fe200078e30ff */
[----:B------:R-:W-:-:S03]  /*c520*/  FMUL.FTZ R3, R32, UR8 ;  /* 0x0000000820037c20 */ /* 0x000fc60008410000 */
[C---:B---3--:R-:W-:Y:S01]  /*c530*/  IADD3 R2, R0.reuse, 0x1, RZ ;  /* 0x0000000100027810 */ /* 0x048fe20007ffe0ff */
[----:B------:R3:W4:Y:S01]  /*c540*/  MUFU.TANH R9, R3 ;  /* 0x0000000300097308 */ /* 0x0007220000002400 */
[----:B------:R-:W-:Y:S01]  /*c550*/  BAR.SYNC.DEFER_BLOCKING 0x0 ;  /* 0x0000000000007b1d */ /* 0x000fe20000010000 */
[-C--:B------:R-:W-:Y:S02]  /*c560*/  ISETP.GE.AND P6, PT, R0, R237.reuse, PT ;  /* 0x000000ed0000720c */ /* 0x080fe40003fc6270 */
[C---:B------:R-:W-:Y:S02]  /*c570*/  ISETP.GE.AND P5, PT, R2.reuse, R237, PT ;  /* 0x000000ed0200720c */ /* 0x040fe40003fa6270 */
[C---:B------:R-:W-:Y:S02]  /*c580*/  ISETP.GE.AND P3, PT, R2.reuse, R236, PT ;  /* 0x000000ec0200720c */ /* 0x040fe40003f66270 */
[C---:B------:R-:W-:Y:S02]  /*c590*/  ISETP.GE.AND P2, PT, R2.reuse, R235, PT ;  /* 0x000000eb0200720c */ /* 0x040fe40003f46270 */
[----:B------:R-:W-:-:S02]  /*c5a0*/  ISETP.GE.AND P1, PT, R2, R234, PT ;  /* 0x000000ea0200720c */ /* 0x000fc40003f26270 */
[C---:B------:R-:W-:Y:S02]  /*c5b0*/  ISETP.LT.OR P5, PT, R2.reuse, R232, P5 ;  /* 0x000000e80200720c */ /* 0x040fe40002fa1670 */
[C---:B------:R-:W-:Y:S02]  /*c5c0*/  ISETP.LT.OR P3, PT, R2.reuse, R231, P3 ;  /* 0x000000e70200720c */ /* 0x040fe40001f61670 */
[C---:B------:R-:W-:Y:S01]  /*c5d0*/  ISETP.LT.OR P2, PT, R2.reuse, R233, P2 ;  /* 0x000000e90200720c */ /* 0x040fe20001741670 */
[----:B---3--:R-:W-:Y:S01]  /*c5e0*/  FMUL.FTZ R3, R33, UR8 ;  /* 0x0000000821037c20 */ /* 0x008fe20008410000 */
[----:B------:R-:W-:Y:S02]  /*c5f0*/  ISETP.LT.OR P1, PT, R2, R230, P1 ;  /* 0x000000e60200720c */ /* 0x000fe40000f21670 */
[C---:B------:R-:W-:Y:S01]  /*c600*/  ISETP.GE.AND P4, PT, R0.reuse, R236, PT ;  /* 0x000000ec0000720c */ /* 0x040fe20003f86270 */
[----:B------:R3:W1:Y:S01]  /*c610*/  MUFU.TANH R8, R3 ;  /* 0x0000000300087308 */ /* 0x0006620000002400 */
[----:B------:R-:W-:Y:S01]  /*c620*/  ISETP.LT.OR P6, PT, R0, R232, P6 ;  /* 0x000000e80000720c */ /* 0x000fe200037c1670 */
[----:B--2-4-:R-:W-:-:S12]  /*c630*/  @!P0 BRA `(.L_x_838) ;  /* 0x0000000000708947 */ /* 0x014fd80003800000 */
[----:B------:R-:W2:Y:S04]  /*c640*/  LDL.64 R244, [R1+0x20] ;  /* 0x0000200001f47983 */ /* 0x000ea80000100a00 */
[----:B------:R-:W4:Y:S01]  /*c650*/  LDL.64 R246, [R1+0x18] ;  /* 0x0000180001f67983 */ /* 0x000f220000100a00 */
[----:B------:R-:W-:-:S04]  /*c660*/  UIADD3 UR25, UR25, -0x4, URZ ;  /* 0xfffffffc19197890 */ /* 0x000fc8000fffe03f */
[----:B------:R-:W-:Y:S02]  /*c670*/  USHF.R.S32.HI UR4, URZ, 0x1f, UR25 ;  /* 0x0000001f3f047899 */ /* 0x000fe40008011419 */
[----:B------:R-:W-:Y:S02]  /*c680*/  UIMAD.WIDE.U32 UR6, UR25, UR12, URZ ;  /* 0x0000000c190672a5 */ /* 0x000fe4000f8e003f */
[----:B------:R-:W-:-:S04]  /*c690*/  UIMAD UR4, UR4, UR12, URZ ;  /* 0x0000000c040472a4 */ /* 0x000fc8000f8e023f */
[----:B------:R-:W-:Y:S01]  /*c6a0*/  UIMAD UR4, UR25, UR13, UR4 ;  /* 0x0000000d190472a4 */ /* 0x000fe2000f8e0204 */
[----:B---3--:R-:W-:Y:S02]  /*c6b0*/  IMAD.U32 R3, RZ, RZ, UR6 ;  /* 0x00000006ff037e24 */ /* 0x008fe4000f8e00ff */
[----:B------:R-:W-:Y:S01]  /*c6c0*/  IMAD.U32 R4, RZ, RZ, UR6 ;  /* 0x00000006ff047e24 */ /* 0x000fe2000f8e00ff */
[----:B------:R-:W-:-:S06]  /*c6d0*/  UIADD3 UR4, UR7, UR4, URZ ;  /* 0x0000000407047290 */ /* 0x000fcc000fffe03f */
[----:B------:R-:W-:Y:S01]  /*c6e0*/  IMAD.U32 R2, RZ, RZ, UR4 ;  /* 0x00000004ff027e24 */ /* 0x000fe2000f8e00ff */
[----:B------:R-:W-:Y:S01]  /*c6f0*/  ULDC.64 UR4, c[0x0][0x218] ;  /* 0x0000860000047ab9 */ /* 0x000fe20000000a00 */
[----:B--2---:R-:W-:-:S04]  /*c700*/  LEA R3, P0, R3, R244, 0x6 ;  /* 0x000000f403037211 */ /* 0x004fc800078030ff */
[----:B----4-:R-:W-:Y:S02]  /*c710*/  LEA.HI.X R4, R4, R247, R2, 0x6, P0 ;  /* 0x000000f704047211 */ /* 0x010fe400000f3402 */
        /* <DEDUP_REMOVED lines=14> */
.L_x_838:
[----:B-1----:R-:W-:Y:S01]  /*c800*/  FSEL R12, R217, -INF , !P6 ;  /* 0xff800000d90c7808 */ /* 0x002fe20007000000 */
[----:B------:R-:W4:Y:S01]  /*c810*/  LDL.LU R247, [R1+0x8] ;  /* 0x0000080001f77983 */ /* 0x000f220000300800 */
[C---:B------:R-:W-:Y:S01]  /*c820*/  ISETP.GE.AND P0, PT, R0.reuse, R235, PT ;  /* 0x000000eb0000720c */ /* 0x040fe20003f06270 */
[C---:B--2---:R-:W-:Y:S01]  /*c830*/  VIADD R2, R0.reuse, 0x8 ;  /* 0x0000000800027836 */ /* 0x044fe20000000000 */
[----:B------:R-:W-:Y:S01]  /*c840*/  ISETP.GE.AND P6, PT, R0, R234, PT ;  /* 0x000000ea0000720c */ /* 0x000fe20003fc6270 */
[----:B---3--:R-:W-:Y:S01]  /*c850*/  FMUL.FTZ R3, R40, UR8 ;  /* 0x0000000828037c20 */ /* 0x008fe20008410000 */
[----:B------:R-:W-:Y:S01]  /*c860*/  ISETP.LT.OR P4, PT, R0, R231, P4 ;  /* 0x000000e70000720c */ /* 0x000fe20002781670 */
[----:B------:R-:W-:Y:S01]  /*c870*/  FMUL.FTZ R5, R42, UR8 ;  /* 0x000000082a057c20 */ /* 0x000fe20008410000 */
[C---:B------:R-:W-:Y:S01]  /*c880*/  ISETP.LT.OR P0, PT, R0.reuse, R233, P0 ;  /* 0x000000e90000720c */ /* 0x040fe20000701670 */
[----:B------:R1:W-:Y:S01]  /*c890*/  MUFU.TANH R14, R3 ;  /* 0x00000003000e7308 */ /* 0x0003e20000002400 */
[----:B------:R-:W-:Y:S01]  /*c8a0*/  ISETP.LT.OR P6, PT, R0, R230, P6 ;  /* 0x000000e60000720c */ /* 0x000fe200037c1670 */
[----:B------:R-:W-:Y:S01]  /*c8b0*/  FMUL.FTZ R4, R43, UR8 ;  /* 0x000000082b047c20 */ /* 0x000fe20008410000 */
[----:B------:R-:W-:Y:S01]  /*c8c0*/  FSEL R22, R216, -INF , !P4 ;  /* 0xff800000d8167808 */ /* 0x000fe20006000000 */
[----:B------:R-:W-:Y:S01]  /*c8d0*/  VIADD R20, R0, 0x39 ;  /* 0x0000003900147836 */ /* 0x000fe20000000000 */
[----:B------:R-:W-:Y:S01]  /*c8e0*/  FSEL R28, R212, -INF , !P0 ;  /* 0xff800000d41c7808 */ /* 0x000fe20004000000 */
[----:B------:R-:W-:Y:S01]  /*c8f0*/  STL [R1+0x3c], R227 ;  /* 0x00003ce301007387 */ /* 0x000fe20000100800 */
[----:B------:R-:W-:Y:S01]  /*c900*/  FSEL R32, R187, -INF , !P6 ;  /* 0xff800000bb207808 */ /* 0x000fe20007000000 */
[----:B------:R-:W-:Y:S01]  /*c910*/  MUFU.TANH R11, R7 ;  /* 0x00000007000b7308 */ /* 0x000fe20000002400 */
[----:B------:R-:W-:Y:S01]  /*c920*/  FSEL R17, R218, -INF , !P5 ;  /* 0xff800000da117808 */ /* 0x000fe20006800000 */
[----:B------:R-:W-:Y:S01]  /*c930*/  IMAD.MOV.U32 R187, RZ, RZ, R251 ;  /* 0x000000ffffbb7224 */ /* 0x000fe200078e00fb */
[C---:B------:R-:W-:Y:S01]  /*c940*/  ISETP.GE.AND P4, PT, R2.reuse, R237, PT ;  /* 0x000000ed0200720c */ /* 0x040fe20003f86270 */
[----:B------:R-:W-:Y:S01]  /*c950*/  STL [R1+0x38], R225 ;  /* 0x000038e101007387 */ /* 0x000fe20000100800 */
[----:B------:R-:W-:-:S02]  /*c960*/  ISETP.GE.AND P0, PT, R2, R236, PT ;  /* 0x000000ec0200720c */ /* 0x000fc40003f06270 */
[C---:B------:R-:W-:Y:S01]  /*c970*/  ISETP.GE.AND P6, PT, R2.reuse, R235, PT ;  /* 0x000000eb0200720c */ /* 0x040fe20003fc6270 */
[----:B------:R2:W3:Y:S01]  /*c980*/  MUFU.TANH R7, R5 ;  /* 0x0000000500077308 */ /* 0x0004e20000002400 */
[----:B------:R-:W-:Y:S01]  /*c990*/  ISETP.GE.AND P5, PT, R2, R234, PT ;  /* 0x000000ea0200720c */ /* 0x000fe20003fa6270 */
[----:B-1----:R-:W-:Y:S01]  /*c9a0*/  VIADD R3, R0, 0x9 ;  /* 0x0000000900037836 */ /* 0x002fe20000000000 */
[C---:B------:R-:W-:Y:S02]  /*c9b0*/  ISETP.LT.OR P4, PT, R2.reuse, R232, P4 ;  /* 0x000000e80200720c */ /* 0x040fe40002781670 */
[C---:B------:R-:W-:Y:S02]  /*c9c0*/  ISETP.LT.OR P0, PT, R2.reuse, R231, P0 ;  /* 0x000000e70200720c */ /* 0x040fe40000701670 */
[C---:B------:R-:W-:Y:S01]  /*c9d0*/  ISETP.LT.OR P6, PT, R2.reuse, R233, P6 ;  /* 0x000000e90200720c */ /* 0x040fe200037c1670 */
[----:B------:R-:W1:Y:S01]  /*c9e0*/  MUFU.TANH R6, R6 ;  /* 0x0000000600067308 */ /* 0x000e620000002400 */
[----:B------:R-:W-:Y:S01]  /*c9f0*/  ISETP.LT.OR P5, PT, R2, R230, P5 ;  /* 0x000000e60200720c */ /* 0x000fe20002fa1670 */
[----:B------:R-:W-:Y:S01]  /*ca00*/  FMUL.FTZ R2, R41, UR8 ;  /* 0x0000000829027c20 */ /* 0x000fe20008410000 */
[----:B------:R-:W-:-:S02]  /*ca10*/  FSEL R29, R214, -INF , !P3 ;  /* 0xff800000d61d7808 */ /* 0x000fc40005800000 */
[----:B------:R-:W-:Y:S02]  /*ca20*/  ISETP.GE.AND P3, PT, R3, R237, PT ;  /* 0x000000ed0300720c */ /* 0x000fe40003f66270 */
[----:B------:R-:W-:Y:S01]  /*ca30*/  FSEL R31, R213, -INF , !P2 ;  /* 0xff800000d51f7808 */ /* 0x000fe20005000000 */
[----:B------:R3:W1:Y:S01]  /*ca40*/  MUFU.TANH R67, R2 ;  /* 0x0000000200437308 */ /* 0x0006620000002400 */
[----:B------:R-:W-:Y:S01]  /*ca50*/  FSEL R34, R200, -INF , !P1 ;  /* 0xff800000c8227808 */ /* 0x000fe20004800000 */
[----:B--2---:R-:W-:Y:S01]  /*ca60*/  FMUL.FTZ R5, R26, UR8 ;  /* 0x000000081a057c20 */ /* 0x004fe20008410000 */
[----:B------:R-:W-:Y:S02]  /*ca70*/  FSEL R19, R186, -INF , !P4 ;  /* 0xff800000ba137808 */ /* 0x000fe40006000000 */
[C---:B------:R-:W-:Y:S02]  /*ca80*/  ISETP.GE.AND P2, PT, R3.reuse, R236, PT ;  /* 0x000000ec0300720c */ /* 0x040fe40003f46270 */
[C---:B------:R-:W-:Y:S01]  /*ca90*/  ISETP.GE.AND P1, PT, R3.reuse, R235, PT ;  /* 0x000000eb0300720c */ /* 0x040fe20003f26270 */
[----:B------:R2:W-:Y:S01]  /*caa0*/  MUFU.TANH R104, R4 ;  /* 0x0000000400687308 */ /* 0x0005e20000002400 */
[----:B------:R-:W-:-:S02]  /*cab0*/  ISETP.GE.AND P4, PT, R3, R234, PT ;  /* 0x000000ea0300720c */ /* 0x000fc40003f86270 */
[C---:B------:R-:W-:Y:S02]  /*cac0*/  ISETP.LT.OR P3, PT, R3.reuse, R232, P3 ;  /* 0x000000e80300720c */ /* 0x040fe40001f61670 */
[C---:B------:R-:W-:Y:S02]  /*cad0*/  ISETP.LT.OR P2, PT, R3.reuse, R231, P2 ;  /* 0x000000e70300720c */ /* 0x040fe40001741670 */
[C---:B------:R-:W-:Y:S01]  /*cae0*/  ISETP.LT.OR P1, PT, R3.reuse, R233, P1 ;  /* 0x000000e90300720c */ /* 0x040fe20000f21670 */
[----:B---3--:R-:W-:Y:S01]  /*caf0*/  VIADD R2, R0, 0x10 ;  /* 0x0000001000027836 */ /* 0x008fe20000000000 */
[----:B------:R-:W-:Y:S01]  /*cb00*/  ISETP.LT.OR P4, PT, R3, R230, P4 ;  /* 0x000000e60300720c */ /* 0x000fe20002781670 */
[----:B------:R-:W-:Y:S01]  /*cb10*/  FMUL.FTZ R3, R24, UR8 ;  /* 0x0000000818037c20 */ /* 0x000fe20008410000 */
[----:B------:R-:W-:Y:S02]  /*cb20*/  FSEL R35, R179, -INF , !P0 ;  /* 0xff800000b3237808 */ /* 0x000fe40004000000 */
[----:B------:R-:W-:Y:S01]  /*cb30*/  FSEL R30, R177, -INF , !P6 ;  /* 0xff800000b11e7808 */ /* 0x000fe20007000000 */
[----:B------:R3:W1:Y:S01]  /*cb40*/  MUFU.TANH R54, R3 ;  /* 0x0000000300367308 */ /* 0x0006620000002400 */
[----:B------:R-:W-:Y:S01]  /*cb50*/  FSEL R33, R176, -INF , !P5 ;  /* 0xff800000b0217808 */ /* 0x000fe20006800000 */
[----:B--2---:R-:W-:Y:S01]  /*cb60*/  FMUL.FTZ R4, R27, UR8 ;  /* 0x000000081b047c20 */ /* 0x004fe20008410000 */
        /* <DEDUP_REMOVED lines=9> */
[----:B------:R-:W-:Y:S01]  /*cc00*/  FMUL.FTZ R2, R25, UR8 ;  /* 0x0000000819027c20 */ /* 0x000fe20008410000 */
[----:B---3--:R-:W-:Y:S02]  /*cc10*/  IADD3 R3, R0, 0x11, RZ ;  /* 0x0000001100037810 */ /* 0x008fe40007ffe0ff */
[----:B------:R-:W-:Y:S01]  /*cc20*/  FSEL R25, R184, -INF , !P2 ;  /* 0xff800000b8197808 */ /* 0x000fe20005000000 */
[----:B------:R2:W3:Y:S01]  /*cc30*/  MUFU.TANH R52, R2 ;  /* 0x0000000200347308 */ /* 0x0004e20000002400 */
[----:B------:R-:W-:Y:S02]  /*cc40*/  FSEL R23, R178, -INF , !P1 ;  /* 0xff800000b2177808 */ /* 0x000fe40004800000 */
[----:B------:R-:W-:-:S02]  /*cc50*/  FSEL R24, R66, -INF , !P4 ;  /* 0xff80000042187808 */ /* 0x000fc40006000000 */
[----:B------:R-:W-:Y:S02]  /*cc60*/  FSEL R16, R65, -INF , !P0 ;  /* 0xff80000041107808 */ /* 0x000fe40004000000 */
[C---:B------:R-:W-:Y:S01]  /*cc70*/  ISETP.GE.AND P2, PT, R3.reuse, R237, PT ;  /* 0x000000ed0300720c */ /* 0x040fe20003f46270 */
[----:B------:R1:W-:Y:S01]  /*cc80*/  MUFU.TANH R66, R5 ;  /* 0x0000000500427308 */ /* 0x0003e20000002400 */
[C---:B------:R-:W-:Y:S02]  /*cc90*/  ISETP.GE.AND P1, PT, R3.reuse, R236, PT ;  /* 0x000000ec0300720c */ /* 0x040fe40003f26270 */
[C---:B------:R-:W-:Y:S02]  /*cca0*/  ISETP.GE.AND P4, PT, R3.reuse, R235, PT ;  /* 0x000000eb0300720c */ /* 0x040fe40003f86270 */
[C---:B------:R-:W-:Y:S02]  /*ccb0*/  ISETP.GE.AND P0, PT, R3.reuse, R234, PT ;  /* 0x000000ea0300720c */ /* 0x040fe40003f06270 */
[C---:B------:R-:W-:Y:S01]  /*ccc0*/  ISETP.LT.OR P2, PT, R3.reuse, R232, P2 ;  /* 0x000000e80300720c */ /* 0x040fe20001741670 */
[----:B------:R3:W-:Y:S01]  /*ccd0*/  MUFU.TANH R65, R4 ;  /* 0x0000000400417308 */ /* 0x0007e20000002400 */
[----:B--2---:R-:W-:Y:S01]  /*cce0*/  VIADD R2, R0, 0x18 ;  /* 0x0000001800027836 */ /* 0x004fe20000000000 */
[----:B------:R-:W-:-:S02]  /*ccf0*/  ISETP.LT.OR P1, PT, R3, R231, P1 ;  /* 0x000000e70300720c */ /* 0x000fc40000f21670 */
[C---:B------:R-:W-:Y:S02]  /*cd00*/  ISETP.LT.OR P4, PT, R3.reuse, R233, P4 ;  /* 0x000000e90300720c */ /* 0x040fe40002781670 */
[----:B------:R-:W-:Y:S01]  /*cd10*/  ISETP.LT.OR P0, PT, R3, R230, P0 ;  /* 0x000000e60300720c */ /* 0x000fe20000701670 */
[----:B------:R-:W-:Y:S01]  /*cd20*/  FMUL.FTZ R3, R172, UR8 ;  /* 0x00000008ac037c20 */ /* 0x000fe20008410000 */
[----:B------:R-:W-:Y:S01]  /*cd30*/  FSEL R106, R46, -INF , !P6 ;  /* 0xff8000002e6a7808 */ /* 0x000fe20007000000 */
[----:B-1----:R-:W-:Y:S01]  /*cd40*/  FMUL.FTZ R5, R174, UR8 ;  /* 0x00000008ae057c20 */ /* 0x002fe20008410000 */
[----:B------:R-:W-:Y:S01]  /*cd50*/  ISETP.GE.AND P6, PT, R2, R237, PT ;  /* 0x000000ed0200720c */ /* 0x000fe20003fc6270 */
[----:B------:R1:W-:Y:S01]  /*cd60*/  MUFU.TANH R55, R3 ;  /* 0x0000000300377308 */ /* 0x0003e20000002400 */
[----:B------:R-:W-:Y:S02]  /*cd70*/  FSEL R40, R45, -INF , !P5 ;  /* 0xff8000002d287808 */ /* 0x000fe40006800000 */
[----:B------:R-:W-:-:S02]  /*cd80*/  FSEL R43, R13, -INF , !P3 ;  /* 0xff8000000d2b7808 */ /* 0x000fc40005800000 */
[----:B------:R-:W-:Y:S01]  /*cd90*/  FSEL R15, R64, -INF , !P2 ;  /* 0xff800000400f7808 */ /* 0x000fe20005000000 */
[----:B---3--:R-:W-:Y:S01]  /*cda0*/  FMUL.FTZ R4, R175, UR8 ;  /* 0x00000008af047c20 */ /* 0x008fe20008410000 */
[C---:B------:R-:W-:Y:S02]  /*cdb0*/  ISETP.LT.OR P6, PT, R2.reuse, R232, P6 ;  /* 0x000000e80200720c */ /* 0x040fe400037c1670 */
[C---:B------:R-:W-:Y:S01]  /*cdc0*/  ISETP.GE.AND P5, PT, R2.reuse, R236, PT ;  /* 0x000000ec0200720c */ /* 0x040fe20003fa6270 */
[----:B------:R2:W-:Y:S01]  /*cdd0*/  MUFU.TANH R45, R4 ;  /* 0x00000004002d7308 */ /* 0x0005e20000002400 */
[C---:B------:R-:W-:Y:S02]  /*cde0*/  ISETP.GE.AND P3, PT, R2.reuse, R235, PT ;  /* 0x000000eb0200720c */ /* 0x040fe40003f66270 */
[----:B------:R-:W-:Y:S02]  /*cdf0*/  ISETP.GE.AND P2, PT, R2, R234, PT ;  /* 0x000000ea0200720c */ /* 0x000fe40003f46270 */
[----:B------:R-:W-:Y:S01]  /*ce00*/  FSEL R107, R47, -INF , !P1 ;  /* 0xff8000002f6b7808 */ /* 0x000fe20004800000 */
[----:B-1----:R-:W-:Y:S01]  /*ce10*/  VIADD R3, R0, 0x19 ;  /* 0x0000001900037836 */ /* 0x002fe20000000000 */
[----:B------:R-:W-:Y:S01]  /*ce20*/  FSEL R41, R44, -INF , !P4 ;  /* 0xff8000002c297808 */ /* 0x000fe20006000000 */
[----:B------:R1:W-:Y:S01]  /*ce30*/  MUFU.TANH R47, R5 ;  /* 0x00000005002f7308 */ /* 0x0003e20000002400 */
[----:B------:R-:W-:Y:S01]  /*ce40*/  FSEL R46, R10, -INF , !P0 ;  /* 0xff8000000a2e7808 */ /* 0x000fe20004000000 */
[----:B------:R-:W-:Y:S01]  /*ce50*/  FMUL.FTZ R10, R59, UR8 ;  /* 0x000000083b0a7c20 */ /* 0x000fe20008410000 */
[----:B------:R-:W-:Y:S01]  /*ce60*/  FSEL R13, R9, -INF , !P6 ;  /* 0xff800000090d7808 */ /* 0x000fe20007000000 */
[----:B------:R-:W-:Y:S01]  /*ce70*/  FMUL.FTZ R9, R58, UR8 ;  /* 0x000000083a097c20 */ /* 0x000fe20008410000 */
[----:B------:R-:W-:-:S02]  /*ce80*/  ISETP.LT.OR P5, PT, R2, R231, P5 ;  /* 0x000000e70200720c */ /* 0x000fc40002fa1670 */
[----:B------:R-:W-:Y:S01]  /*ce90*/  ISETP.LT.OR P3, PT, R2, R233, P3 ;  /* 0x000000e90200720c */ /* 0x000fe20001f61670 */
[----:B--2---:R-:W-:Y:S01]  /*cea0*/  VIADD R4, R0, 0x21 ;  /* 0x0000002100047836 */ /* 0x004fe20000000000 */
[----:B------:R-:W-:Y:S01]  /*ceb0*/  ISETP.LT.OR P2, PT, R2, R230, P2 ;  /* 0x000000e60200720c */ /* 0x000fe20001741670 */
[----:B------:R-:W-:Y:S01]  /*cec0*/  FMUL.FTZ R2, R173, UR8 ;  /* 0x00000008ad027c20 */ /* 0x000fe20008410000 */
[C---:B------:R-:W-:Y:S01]  /*ced0*/  ISETP.GE.AND P1, PT, R3.reuse, R237, PT ;  /* 0x000000ed0300720c */ /* 0x040fe20003f26270 */
[----:B------:R-:W-:Y:S01]  /*cee0*/  MUFU.TANH R10, R10 ;  /* 0x0000000a000a7308 */ /* 0x000fe20000002400 */
[C---:B------:R-:W-:Y:S02]  /*cef0*/  ISETP.GE.AND P4, PT, R3.reuse, R236, PT ;  /* 0x000000ec0300720c */ /* 0x040fe40003f86270 */
[C---:B------:R-:W-:Y:S02]  /*cf00*/  ISETP.GE.AND P0, PT, R3.reuse, R235, PT ;  /* 0x000000eb0300720c */ /* 0x040fe40003f06270 */
[C---:B------:R-:W-:Y:S01]  /*cf10*/  ISETP.GE.AND P6, PT, R3.reuse, R234, PT ;  /* 0x000000ea0300720c */ /* 0x040fe20003fc6270 */
[----:B-1----:R-:W-:Y:S01]  /*cf20*/  VIADD R5, R0, 0x31 ;  /* 0x0000003100057836 */ /* 0x002fe20000000000 */
[C---:B------:R-:W-:Y:S01]  /*cf30*/  ISETP.LT.OR P1, PT, R3.reuse, R232, P1 ;  /* 0x000000e80300720c */ /* 0x040fe20000f21670 */
[----:B------:R1:W-:Y:S01]  /*cf40*/  MUFU.TANH R53, R2 ;  /* 0x0000000200357308 */ /* 0x0003e20000002400 */
[----:B------:R-:W-:-:S02]  /*cf50*/  ISETP.LT.OR P4, PT, R3, R231, P4 ;  /* 0x000000e70300720c */ /* 0x000fc40002781670 */
[C---:B------:R-:W-:Y:S02]  /*cf60*/  ISETP.LT.OR P0, PT, R3.reuse, R233, P0 ;  /* 0x000000e90300720c */ /* 0x040fe40000701670 */
[----:B------:R-:W-:Y:S01]  /*cf70*/  ISETP.LT.OR P6, PT, R3, R230, P6 ;  /* 0x000000e60300720c */ /* 0x000fe200037c1670 */
[----:B------:R-:W-:Y:S01]  /*cf80*/  FMUL.FTZ R3, R56, UR8 ;  /* 0x0000000838037c20 */ /* 0x000fe20008410000 */
[----:B------:R-:W-:Y:S02]  /*cf90*/  FSEL R189, R7, -INF , !P2 ;  /* 0xff80000007bd7808 */ /* 0x000fe40005000000 */
[----:B------:R-:W-:Y:S01]  /*cfa0*/  FSEL R188, R14, -INF , !P3 ;  /* 0xff8000000ebc7808 */ /* 0x000fe20005800000 */
[----:B------:R2:W3:Y:S01]  /*cfb0*/  MUFU.TANH R44, R3 ;  /* 0x00000003002c7308 */ /* 0x0004e20000002400 */
[----:B------:R-:W-:Y:S02]  /*cfc0*/  FMNMX.FTZ R7, R250, R12, !PT ;  /* 0x0000000cfa077209 */ /* 0x000fe40007810000 */
[----:B------:R-:W-:Y:S01]  /*cfd0*/  FSEL R199, R6, -INF , !P5 ;  /* 0xff80000006c77808 */ /* 0x000fe20006800000 */
[----:B------:R-:W-:Y:S01]  /*cfe0*/  VIADD R6, R0, 0x30 ;  /* 0x0000003000067836 */ /* 0x000fe20000000000 */
[----:B------:R-:W-:Y:S01]  /*cff0*/  FSEL R14, R8, -INF , !P1 ;  /* 0xff800000080e7808 */ /* 0x000fe20004800000 */
[----:B------:R-:W-:Y:S01]  /*d000*/  FMUL.FTZ R8, R48, UR8 ;  /* 0x0000000830087c20 */ /* 0x000fe20008410000 */
[----:B-1----:R-:W-:-:S02]  /*d010*/  IADD3 R2, R0, 0x20, RZ ;  /* 0x0000002000027810 */ /* 0x002fc40007ffe0ff */
[----:B------:R-:W-:Y:S01]  /*d020*/  FMNMX.FTZ R7, R17, R7, !PT ;  /* 0x0000000711077209 */ /* 0x000fe20007810000 */
[----:B------:R1:W-:Y:S01]  /*d030*/  MUFU.TANH R27, R8 ;  /* 0x00000008001b7308 */ /* 0x0003e20000002400 */
[C---:B------:R-:W-:Y:S02]  /*d040*/  ISETP.GE.AND P5, PT, R2.reuse, R237, PT ;  /* 0x000000ed0200720c */ /* 0x040fe40003fa6270 */
[C---:B------:R-:W-:Y:S02]  /*d050*/  ISETP.GE.AND P3, PT, R2.reuse, R236, PT ;  /* 0x000000ec0200720c */ /* 0x040fe40003f66270 */
[C---:B------:R-:W-:Y:S02]  /*d060*/  ISETP.GE.AND P2, PT, R2.reuse, R235, PT ;  /* 0x000000eb0200720c */ /* 0x040fe40003f46270 */
[C---:B------:R-:W-:Y:S01]  /*d070*/  ISETP.GE.AND P1, PT, R2.reuse, R234, PT ;  /* 0x000000ea0200720c */ /* 0x040fe20003f26270 */
[----:B--2---:R-:W-:Y:S01]  /*d080*/  FMUL.FTZ R3, R57, UR8 ;  /* 0x0000000839037c20 */ /* 0x004fe20008410000 */
[----:B------:R-:W-:-:S02]  /*d090*/  ISETP.LT.OR P5, PT, R2, R232, P5 ;  /* 0x000000e80200720c */ /* 0x000fc40002fa1670 */
[C---:B------:R-:W-:Y:S01]  /*d0a0*/  ISETP.LT.OR P3, PT, R2.reuse, R231, P3 ;  /* 0x000000e70200720c */ /* 0x040fe20001f61670 */
[----:B------:R2:W3:Y:S01]  /*d0b0*/  MUFU.TANH R42, R3 ;  /* 0x00000003002a7308 */ /* 0x0004e20000002400 */
[C---:B------:R-:W-:Y:S02]  /*d0c0*/  ISETP.LT.OR P2, PT, R2.reuse, R233, P2 ;  /* 0x000000e90200720c */ /* 0x040fe40001741670 */
[----:B------:R-:W-:Y:S02]  /*d0d0*/  ISETP.LT.OR P1, PT, R2, R230, P1 ;  /* 0x000000e60200720c */ /* 0x000fe40000f21670 */
[C---:B------:R-:W-:Y:S01]  /*d0e0*/  IADD3 R2, R0.reuse, 0x29, RZ ;  /* 0x0000002900027810 */ /* 0x040fe20007ffe0ff */
[----:B-1----:R-:W-:Y:S01]  /*d0f0*/  FMUL.FTZ R8, R49, UR8 ;  /* 0x0000000831087c20 */ /* 0x002fe20008410000 */
[----:B------:R-:W-:Y:S02]  /*d100*/  IADD3 R21, R0, 0x38, RZ ;  /* 0x0000003800157810 */ /* 0x000fe40007ffe0ff */
[----:B------:R-:W-:Y:S01]  /*d110*/  FSEL R198, R11, -INF , !P4 ;  /* 0xff8000000bc67808 */ /* 0x000fe20006000000 */
[----:B------:R-:W1:Y:S01]  /*d120*/  MUFU.TANH R26, R8 ;  /* 0x00000008001a7308 */ /* 0x000e620000002400 */
[----:B------:R-:W-:-:S02]  /*d130*/  ISETP.GE.AND P4, PT, R4, R237, PT ;  /* 0x000000ed0400720c */ /* 0x000fc40003f86270 */
[----:B------:R-:W-:Y:S02]  /*d140*/  FSEL R48, R67, -INF , !P0 ;  /* 0xff80000043307808 */ /* 0x000fe40004000000 */
[----:B------:R-:W-:Y:S01]  /*d150*/  ISETP.LT.OR P4, PT, R4, R232, P4 ;  /* 0x000000e80400720c */ /* 0x000fe20002781670 */
[----:B--2---:R-:W-:Y:S01]  /*d160*/  VIADD R3, R0, 0x28 ;  /* 0x0000002800037836 */ /* 0x004fe20000000000 */
[----:B------:R-:W-:Y:S01]  /*d170*/  FMNMX.FTZ R0, R19, R7, !PT ;  /* 0x0000000713007209 */ /* 0x000fe20007810000 */
[----:B------:R-:W-:Y:S01]  /*d180*/  FMUL.FTZ R7, R36, UR8 ;  /* 0x0000000824077c20 */ /* 0x000fe20008410000 */
[----:B------:R-:W-:Y:S01]  /*d190*/  FSEL R196, R54, -INF , !P5 ;  /* 0xff80000036c47808 */ /* 0x000fe20006800000 */
[----:B------:R-:W-:Y:S01]  /*d1a0*/  MUFU.TANH R36, R9 ;  /* 0x0000000900247308 */ /* 0x000fe20000002400 */
[----:B------:R-:W-:Y:S02]  /*d1b0*/  FMNMX.FTZ R0, R18, R0, !PT ;  /* 0x0000000012007209 */ /* 0x000fe40007810000 */
[----:B------:R-:W-:-:S02]  /*d1c0*/  ISETP.GE.AND P0, PT, R3, R237, PT ;  /* 0x000000ed0300720c */ /* 0x000fc40003f06270 */
[----:B------:R-:W-:Y:S02]  /*d1d0*/  FMNMX.FTZ R0, R16, R0, !PT ;  /* 0x0000000010007209 */ /* 0x000fe40007810000 */
[----:B------:R-:W-:Y:S01]  /*d1e0*/  ISETP.GE.AND P5, PT, R2, R237, PT ;  /* 0x000000ed0200720c */ /* 0x000fe20003fa6270 */
[----:B------:R2:W1:Y:S01]  /*d1f0*/  MUFU.TANH R11, R7 ;  /* 0x00000007000b7308 */ /* 0x0004620000002400 */
[----:B------:R-:W-:Y:S02]  /*d200*/  FMNMX.FTZ R0, R15, R0, !PT ;  /* 0x000000000f007209 */ /* 0x000fe40007810000 */
[----:B------:R-:W-:Y:S02]  /*d210*/  FSEL R197, R52, -INF , !P4 ;  /* 0xff80000034c57808 */ /* 0x000fe40006000000 */
[----:B------:R-:W-:Y:S02]  /*d220*/  FMNMX.FTZ R0, R13, R0, !PT ;  /* 0x000000000d007209 */ /* 0x000fe40007810000 */
[----:B------:R-:W-:-:S02]  /*d230*/  ISETP.LT.OR P0, PT, R3, R232, P0 ;  /* 0x000000e80300720c */ /* 0x000fc40000701670 */
[----:B------:R-:W-:Y:S02]  /*d240*/  FMNMX.FTZ R0, R14, R0, !PT ;  /* 0x000000000e007209 */ /* 0x000fe40007810000 */
[-C--:B------:R-:W-:Y:S02]  /*d250*/  ISETP.GE.AND P4, PT, R6, R237.reuse, PT ;  /* 0x000000ed0600720c */ /* 0x080fe40003f86270 */
[----:B------:R-:W-:Y:S02]  /*d260*/  FMNMX.FTZ R0, R196, R0, !PT ;  /* 0x00000000c4007209 */ /* 0x000fe40007810000 */
[----:B------:R-:W-:Y:S01]  /*d270*/  ISETP.LT.OR P5, PT, R2, R232, P5 ;  /* 0x000000e80200720c */ /* 0x000fe20002fa1670 */
[----:B--2---:R-:W-:Y:S01]  /*d280*/  FMUL.FTZ R7, R37, UR8 ;  /* 0x0000000825077c20 */ /* 0x004fe20008410000 */
[----:B---3--:R-:W-:Y:S02]  /*d290*/  FSEL R201, R44, -INF , !P0 ;  /* 0xff8000002cc97808 */ /* 0x008fe40004000000 */
[----:B------:R-:W-:Y:S01]  /*d2a0*/  FMNMX.FTZ R0, R197, R0, !PT ;  /* 0x00000000c5007209 */ /* 0x000fe20007810000 */
[----:B------:R2:W3:Y:S01]  /*d2b0*/  MUFU.TANH R8, R7 ;  /* 0x0000000700087308 */ /* 0x0004e20000002400 */
[----:B------:R-:W-:-:S02]  /*d2c0*/  ISETP.GE.AND P0, PT, R5, R237, PT ;  /* 0x000000ed0500720c */ /* 0x000fc40003f06270 */
[----:B------:R-:W-:Y:S02]  /*d2d0*/  FSEL R200, R42, -INF , !P5 ;  /* 0xff8000002ac87808 */ /* 0x000fe40006800000 */
[----:B------:R-:W-:Y:S02]  /*d2e0*/  ISETP.LT.OR P4, PT, R6, R232, P4 ;  /* 0x000000e80600720c */ /* 0x000fe40002781670 */
[----:B------:R-:W-:Y:S02]  /*d2f0*/  FMNMX.FTZ R0, R201, R0, !PT ;  /* 0x00000000c9007209 */ /* 0x000fe40007810000 */
[----:B------:R-:W-:Y:S02]  /*d300*/  ISETP.GE.AND P5, PT, R21, R237, PT ;  /* 0x000000ed1500720c */ /* 0x000fe40003fa6270 */
[----:B------:R-:W-:Y:S02]  /*d310*/  ISETP.LT.OR P0, PT, R5, R232, P0 ;  /* 0x000000e80500720c */ /* 0x000fe40000701670 */
[----:B------:R-:W-:-:S02]  /*d320*/  FSEL R204, R27, -INF , !P4 ;  /* 0xff8000001bcc7808 */ /* 0x000fc40006000000 */
[----:B------:R-:W-:Y:S02]  /*d330*/  FMNMX.FTZ R0, R200, R0, !PT ;  /* 0x00000000c8007209 */ /* 0x000fe40007810000 */
[----:B------:R-:W-:Y:S01]  /*d340*/  ISETP.GE.AND P4, PT, R20, R237, PT ;  /* 0x000000ed1400720c */ /* 0x000fe20003f86270 */
[----:B--2---:R-:W-:Y:S01]  /*d350*/  FMUL.FTZ R7, R180, UR8 ;  /* 0x00000008b4077c20 */ /* 0x004fe20008410000 */
[----:B-1----:R-:W-:Y:S02]  /*d360*/  FSEL R205, R26, -INF , !P0 ;  /* 0xff8000001acd7808 */ /* 0x002fe40004000000 */
[----:B------:R-:W-:Y:S01]  /*d370*/  ISETP.LT.OR P5, PT, R21, R232, P5 ;  /* 0x000000e81500720c */ /* 0x000fe20002fa1670 */
[----:B------:R1:W2:Y:S01]  /*d380*/  MUFU.TANH R9, R7 ;  /* 0x0000000700097308 */ /* 0x0002a20000002400 */
[----:B------:R-:W-:Y:S02]  /*d390*/  FMNMX.FTZ R0, R204, R0, !PT ;  /* 0x00000000cc007209 */ /* 0x000fe40007810000 */
[----:B------:R-:W-:-:S02]  /*d3a0*/  ISETP.LT.OR P4, PT, R20, R232, P4 ;  /* 0x000000e81400720c */ /* 0x000fc40002781670 */
[----:B------:R-:W-:Y:S02]  /*d3b0*/  FSEL R203, R11, -INF , !P5 ;  /* 0xff8000000bcb7808 */ /* 0x000fe40006800000 */
[----:B------:R-:W-:Y:S02]  /*d3c0*/  FMNMX.FTZ R0, R205, R0, !PT ;  /* 0x00000000cd007209 */ /* 0x000fe40007810000 */
[----:B---3--:R-:W-:Y:S02]  /*d3d0*/  FSEL R213, R8, -INF , !P4 ;  /* 0xff80000008d57808 */ /* 0x008fe40006000000 */
[----:B------:R-:W-:Y:S02]  /*d3e0*/  FMNMX.FTZ R0, R203, R0, !PT ;  /* 0x00000000cb007209 */ /* 0x000fe40007810000 */
[C---:B------:R-:W-:Y:S02]  /*d3f0*/  ISETP.GE.AND P0, PT, R4.reuse, R236, PT ;  /* 0x000000ec0400720c */ /* 0x040fe40003f06270 */
[----:B------:R-:W-:Y:S01]  /*d400*/  FMNMX.FTZ R0, R213, R0, !PT ;  /* 0x00000000d5007209 */ /* 0x000fe20007810000 */
[----:B-1----:R-:W-:Y:S01]  /*d410*/  FMUL.FTZ R7, R181, UR8 ;  /* 0x00000008b5077c20 */ /* 0x002fe20008410000 */
[----:B------:R-:W-:-:S02]  /*d420*/  ISETP.GE.AND P5, PT, R4, R235, PT ;  /* 0x000000eb0400720c */ /* 0x000fc40003fa6270 */
[C---:B------:R-:W-:Y:S01]  /*d430*/  ISETP.GE.AND P4, PT, R4.reuse, R234, PT ;  /* 0x000000ea0400720c */ /* 0x040fe20003f86270 */
[----:B------:R1:W3:Y:S01]  /*d440*/  MUFU.TANH R8, R7 ;  /* 0x0000000700087308 */ /* 0x0002e20000002400 */
[C---:B------:R-:W-:Y:S02]  /*d450*/  ISETP.LT.OR P0, PT, R4.reuse, R231, P0 ;  /* 0x000000e70400720c */ /* 0x040fe40000701670 */
[C---:B------:R-:W-:Y:S02]  /*d460*/  ISETP.LT.OR P5, PT, R4.reuse, R233, P5 ;  /* 0x000000e90400720c */ /* 0x040fe40002fa1670 */
[----:B------:R-:W-:Y:S01]  /*d470*/  ISETP.LT.OR P4, PT, R4, R230, P4 ;  /* 0x000000e60400720c */ /* 0x000fe20002781670 */
[----:B------:R-:W-:Y:S01]  /*d480*/  FMUL.FTZ R4, R182, UR8 ;  /* 0x00000008b6047c20 */ /* 0x000fe20008410000 */
[----:B------:R-:W-:Y:S02]  /*d490*/  FSEL R49, R104, -INF , !P6 ;  /* 0xff80000068317808 */ /* 0x000fe40007000000 */
[----:B------:R-:W-:Y:S01]  /*d4a0*/  FSEL R195, R47, -INF , !P1 ;  /* 0xff8000002fc37808 */ /* 0x000fe20004800000 */
[----:B------:R2:W-:Y:S01]  /*d4b0*/  MUFU.TANH R44, R4 ;  /* 0x00000004002c7308 */ /* 0x0005e20000002400 */
[----:B------:R-:W-:-:S02]  /*d4c0*/  FSEL R210, R65, -INF , !P0 ;  /* 0xff80000041d27808 */ /* 0x000fc40004000000 */
[----:B------:R-:W-:Y:S02]  /*d4d0*/  FSEL R192, R53, -INF , !P5 ;  /* 0xff80000035c07808 */ /* 0x000fe40006800000 */
[CC--:B------:R-:W-:Y:S01]  /*d4e0*/  ISETP.GE.AND P6, PT, R3.reuse, R236.reuse, PT ;  /* 0x000000ec0300720c */ /* 0x0c0fe20003fc6270 */
[----:B-1----:R-:W1:Y:S01]  /*d4f0*/  SHFL.BFLY PT, R7, R0, 0x2, 0x1f ;  /* 0x0c401f0000077f89 */ /* 0x002e6200000e0000 */
[C---:B------:R-:W-:Y:S02]  /*d500*/  ISETP.GE.AND P1, PT, R2.reuse, R236, PT ;  /* 0x000000ec0200720c */ /* 0x040fe40003f26270 */
[C---:B------:R-:W-:Y:S02]  /*d510*/  ISETP.GE.AND P0, PT, R2.reuse, R235, PT ;  /* 0x000000eb0200720c */ /* 0x040fe40003f06270 */
[----:B------:R-:W-:Y:S02]  /*d520*/  ISETP.GE.AND P5, PT, R2, R234, PT ;  /* 0x000000ea0200720c */ /* 0x000fe40003fa6270 */
[----:B------:R-:W-:-:S02]  /*d530*/  ISETP.LT.OR P6, PT, R3, R231, P6 ;  /* 0x000000e70300720c */ /* 0x000fc400037c1670 */
        /* <DEDUP_REMOVED lines=8> */
[C---:B------:R-:W-:Y:S02]  /*d5c0*/  ISETP.GE.AND P3, PT, R3.reuse, R235, PT ;  /* 0x000000eb0300720c */ /* 0x040fe40003f66270 */
[C---:B------:R-:W-:Y:S02]  /*d5d0*/  ISETP.GE.AND P2, PT, R3.reuse, R234, PT ;  /* 0x000000ea0300720c */ /* 0x040fe40003f46270 */
[----:B-1----:R-:W-:Y:S01]  /*d5e0*/  FMNMX.FTZ R0, R0, R7, !PT ;  /* 0x0000000700007209 */ /* 0x002fe20007810000 */
[----:B------:R-:W-:Y:S01]  /*d5f0*/  FMUL.FTZ R7, R60, UR8 ;  /* 0x000000083c077c20 */ /* 0x000fe20008410000 */
[C---:B------:R-:W-:Y:S02]  /*d600*/  ISETP.LT.OR P3, PT, R3.reuse, R233, P3 ;  /* 0x000000e90300720c */ /* 0x040fe40001f61670 */
[----:B------:R-:W-:Y:S01]  /*d610*/  ISETP.LT.OR P2, PT, R3, R230, P2 ;  /* 0x000000e60300720c */ /* 0x000fe20001741670 */
[----:B--2---:R-:W1:Y:S01]  /*d620*/  SHFL.BFLY PT, R4, R0, 0x1, 0x1f ;  /* 0x0c201f0000047f89 */ /* 0x004e6200000e0000 */
[----:B------:R-:W-:Y:S01]  /*d630*/  FMUL.FTZ R3, R183, UR8 ;  /* 0x00000008b7037c20 */ /* 0x000fe20008410000 */
[----:B------:R-:W-:Y:S01]  /*d640*/  FSEL R194, R45, -INF , !P4 ;  /* 0xff8000002dc27808 */ /* 0x000fe20006000000 */
[----:B------:R-:W-:Y:S01]  /*d650*/  MUFU.TANH R7, R7 ;  /* 0x0000000700077308 */ /* 0x000fe20000002400 */
[----:B------:R-:W-:Y:S01]  /*d660*/  ISETP.GE.AND P4, PT, R6, R236, PT ;  /* 0x000000ec0600720c */ /* 0x000fe20003f86270 */
[----:B---3--:R-:W-:Y:S01]  /*d670*/  FMUL.FTZ R2, R100, UR8 ;  /* 0x0000000864027c20 */ /* 0x008fe20008410000 */
[----:B------:R-:W-:Y:S01]  /*d680*/  FSEL R191, R9, -INF , !P3 ;  /* 0xff80000009bf7808 */ /* 0x000fe20005800000 */
[----:B------:R-:W-:Y:S01]  /*d690*/  FMUL.FTZ R9, R62, UR8 ;  /* 0x000000083e097c20 */ /* 0x000fe20008410000 */
[----:B------:R-:W-:-:S02]  /*d6a0*/  ISETP.LT.OR P4, PT, R6, R231, P4 ;  /* 0x000000e70600720c */ /* 0x000fc40002781670 */
[C---:B------:R-:W-:Y:S01]  /*d6b0*/  ISETP.GE.AND P6, PT, R6.reuse, R235, PT ;  /* 0x000000eb0600720c */ /* 0x040fe20003fc6270 */
[----:B------:R2:W3:Y:S01]  /*d6c0*/  MUFU.TANH R11, R2 ;  /* 0x00000002000b7308 */ /* 0x0004e20000002400 */
[----:B------:R-:W-:Y:S02]  /*d6d0*/  ISETP.GE.AND P3, PT, R6, R234, PT ;  /* 0x000000ea0600720c */ /* 0x000fe40003f66270 */
[----:B------:R-:W-:Y:S01]  /*d6e0*/  FSEL R190, R8, -INF , !P0 ;  /* 0xff80000008be7808 */ /* 0x000fe20004000000 */
[----:B------:R-:W-:Y:S01]  /*d6f0*/  FMUL.FTZ R8, R61, UR8 ;  /* 0x000000083d087c20 */ /* 0x000fe20008410000 */
[C---:B------:R-:W-:Y:S02]  /*d700*/  ISETP.LT.OR P6, PT, R6.reuse, R233, P6 ;  /* 0x000000e90600720c */ /* 0x040fe400037c1670 */
[----:B------:R-:W-:Y:S01]  /*d710*/  ISETP.LT.OR P3, PT, R6, R230, P3 ;  /* 0x000000e60600720c */ /* 0x000fe20001f61670 */
[----:B------:R4:W-:Y:S01]  /*d720*/  MUFU.TANH R42, R3 ;  /* 0x00000003002a7308 */ /* 0x0009e20000002400 */
[----:B------:R-:W-:Y:S01]  /*d730*/  FSEL R216, R10, -INF , !P1 ;  /* 0xff8000000ad87808 */ /* 0x000fe20004800000 */
[----:B------:R-:W-:Y:S01]  /*d740*/  FMUL.FTZ R6, R39, UR8 ;  /* 0x0000000827067c20 */ /* 0x000fe20008410000 */
[----:B------:R-:W-:Y:S01]  /*d750*/  ISETP.GE.AND P1, PT, R5, R236, PT ;  /* 0x000000ec0500720c */ /* 0x000fe20003f26270 */
[----:B------:R-:W-:Y:S01]  /*d760*/  FMUL.FTZ R10, R63, UR8 ;  /* 0x000000083f0a7c20 */ /* 0x000fe20008410000 */
[----:B-1----:R-:W-:-:S02]  /*d770*/  FMNMX.FTZ R105, R0, R4, !PT ;  /* 0x0000000400697209 */ /* 0x002fc40007810000 */
[----:B------:R-:W-:Y:S01]  /*d780*/  FMNMX.FTZ R0, R248, R28, !PT ;  /* 0x0000001cf8007209 */ /* 0x000fe20007810000 */
[----:B------:R-:W-:Y:S01]  /*d790*/  MUFU.TANH R8, R8 ;  /* 0x0000000800087308 */ /* 0x000fe20000002400 */
[----:B--2---:R-:W-:Y:S01]  /*d7a0*/  FMUL.FTZ R2, R101, UR8 ;  /* 0x0000000865027c20 */ /* 0x004fe20008410000 */
[----:B---3--:R-:W-:Y:S02]  /*d7b0*/  FSEL R244, R11, -INF , !P6 ;  /* 0xff8000000bf47808 */ /* 0x008fe40007000000 */
[----:B------:R-:W-:Y:S02]  /*d7c0*/  FMNMX.FTZ R0, R31, R0, !PT ;  /* 0x000000001f007209 */ /* 0x000fe40007810000 */
[----:B------:R-:W-:Y:S02]  /*d7d0*/  ISETP.LT.OR P1, PT, R5, R231, P1 ;  /* 0x000000e70500720c */ /* 0x000fe40000f21670 */
[----:B------:R1:W2:Y:S01]  /*d7e0*/  MUFU.TANH R27, R2 ;  /* 0x00000002001b7308 */ /* 0x0002a20000002400 */
[----:B----4-:R-:W-:Y:S01]  /*d7f0*/  FMUL.FTZ R3, R50, UR8 ;  /* 0x0000000832037c20 */ /* 0x010fe20008410000 */
[----:B------:R-:W-:-:S02]  /*d800*/  FMNMX.FTZ R0, R30, R0, !PT ;  /* 0x000000001e007209 */ /* 0x000fc40007810000 */
[----:B------:R-:W-:Y:S02]  /*d810*/  ISETP.GE.AND P6, PT, R21, R236, PT ;  /* 0x000000ec1500720c */ /* 0x000fe40003fc6270 */
[----:B------:R-:W-:Y:S02]  /*d820*/  FMNMX.FTZ R0, R23, R0, !PT ;  /* 0x0000000017007209 */ /* 0x000fe40007810000 */
[----:B------:R-:W3:Y:S01]  /*d830*/  MUFU.TANH R3, R3 ;  /* 0x0000000300037308 */ /* 0x000ee20000002400 */
[----:B------:R-:W-:Y:S02]  /*d840*/  ISETP.GE.AND P0, PT, R5, R235, PT ;  /* 0x000000eb0500720c */ /* 0x000fe40003f06270 */
[----:B------:R-:W-:Y:S02]  /*d850*/  FMNMX.FTZ R0, R40, R0, !PT ;  /* 0x0000000028007209 */ /* 0x000fe40007810000 */
[----:B------:R-:W-:Y:S02]  /*d860*/  FSEL R223, R36, -INF , !P1 ;  /* 0xff80000024df7808 */ /* 0x000fe40004800000 */
[----:B------:R-:W-:Y:S01]  /*d870*/  ISETP.LT.OR P6, PT, R21, R231, P6 ;  /* 0x000000e71500720c */ /* 0x000fe200037c1670 */
[----:B------:R-:W-:Y:S01]  /*d880*/  MUFU.TANH R6, R6 ;  /* 0x0000000600067308 */ /* 0x000fe20000002400 */
[----:B-1----:R-:W-:Y:S01]  /*d890*/  FMUL.FTZ R2, R38, UR8 ;  /* 0x0000000826027c20 */ /* 0x002fe20008410000 */
[----:B------:R-:W-:-:S02]  /*d8a0*/  ISETP.LT.OR P0, PT, R5, R233, P0 ;  /* 0x000000e90500720c */ /* 0x000fc40000701670 */
[----:B------:R-:W-:Y:S02]  /*d8b0*/  ISETP.GE.AND P1, PT, R21, R235, PT ;  /* 0x000000eb1500720c */ /* 0x000fe40003f26270 */
[----:B--2---:R-:W-:Y:S02]  /*d8c0*/  FSEL R220, R27, -INF , !P0 ;  /* 0xff8000001bdc7808 */ /* 0x004fe40004000000 */
[----:B------:R1:W2:Y:S01]  /*d8d0*/  MUFU.TANH R26, R2 ;  /* 0x00000002001a7308 */ /* 0x0002a20000002400 */
[----:B---3--:R-:W-:Y:S01]  /*d8e0*/  FSEL R186, R3, -INF , !P4 ;  /* 0xff80000003ba7808 */ /* 0x008fe20006000000 */
[----:B------:R-:W-:Y:S01]  /*d8f0*/  FMUL.FTZ R3, R102, UR8 ;  /* 0x0000000866037c20 */ /* 0x000fe20008410000 */
[----:B------:R-:W-:Y:S02]  /*d900*/  ISETP.GE.AND P4, PT, R5, R234, PT ;  /* 0x000000ea0500720c */ /* 0x000fe40003f86270 */
[----:B------:R-:W-:Y:S02]  /*d910*/  ISETP.LT.OR P1, PT, R21, R233, P1 ;  /* 0x000000e91500720c */ /* 0x000fe40000f21670 */
[----:B------:R-:W-:Y:S01]  /*d920*/  ISETP.GE.AND P0, PT, R20, R236, PT ;  /* 0x000000ec1400720c */ /* 0x000fe20003f06270 */
[----:B------:R3:W4:Y:S01]  /*d930*/  MUFU.TANH R37, R3 ;  /* 0x0000000300257308 */ /* 0x0007220000002400 */
[----:B------:R-:W-:Y:S01]  /*d940*/  ISETP.LT.OR P4, PT, R5, R230, P4 ;  /* 0x000000e60500720c */ /* 0x000fe20002781670 */
[----:B------:R-:W-:Y:S01]  /*d950*/  FMUL.FTZ R5, R103, UR8 ;  /* 0x0000000867057c20 */ /* 0x000fe20008410000 */
[----:B------:R-:W-:-:S02]  /*d960*/  FSEL R218, R7, -INF , !P1 ;  /* 0xff80000007da7808 */ /* 0x000fc40004800000 */
[----:B------:R-:W-:Y:S02]  /*d970*/  ISETP.LT.OR P0, PT, R20, R231, P0 ;  /* 0x000000e71400720c */ /* 0x000fe40000701670 */
[----:B------:R-:W-:Y:S01]  /*d980*/  FSEL R47, R44, -INF , !P2 ;  /* 0xff8000002c2f7808 */ /* 0x000fe20005000000 */
[----:B------:R4:W4:Y:S01]  /*d990*/  MUFU.TANH R11, R5 ;  /* 0x00000005000b7308 */ /* 0x0009220000002400 */
[----:B-1----:R-:W-:Y:S02]  /*d9a0*/  FMNMX.FTZ R2, R249, R22, !PT ;  /* 0x00000016f9027209 */ /* 0x002fe40007810000 */
[----:B--2---:R-:W-:Y:S02]  /*d9b0*/  FSEL R219, R26, -INF , !P6 ;  /* 0xff8000001adb7808 */ /* 0x004fe40007000000 */
[----:B------:R-:W-:Y:S02]  /*d9c0*/  FMNMX.FTZ R2, R29, R2, !PT ;  /* 0x000000021d027209 */ /* 0x000fe40007810000 */
[----:B------:R-:W-:Y:S01]  /*d9d0*/  ISETP.GE.AND P6, PT, R20, R235, PT ;  /* 0x000000eb1400720c */ /* 0x000fe20003fc6270 */
[----:B------:R-:W1:Y:S01]  /*d9e0*/  MUFU.TANH R9, R9 ;  /* 0x0000000900097308 */ /* 0x000e620000002400 */
[----:B------:R-:W-:-:S02]  /*d9f0*/  FMNMX.FTZ R2, R35, R2, !PT ;  /* 0x0000000223027209 */ /* 0x000fc40007810000 */
[----:B------:R-:W-:Y:S02]  /*da00*/  ISETP.LT.OR P6, PT, R20, R233, P6 ;  /* 0x000000e91400720c */ /* 0x000fe400037c1670 */
[----:B------:R-:W-:Y:S02]  /*da10*/  FMNMX.FTZ R2, R25, R2, !PT ;  /* 0x0000000219027209 */ /* 0x000fe40007810000 */
[----:B------:R-:W-:Y:S01]  /*da20*/  FSEL R246, R8, -INF , !P6 ;  /* 0xff80000008f67808 */ /* 0x000fe20007000000 */
[----:B------:R-:W2:Y:S01]  /*da30*/  MUFU.TANH R10, R10 ;  /* 0x0000000a000a7308 */ /* 0x000ea20000002400 */
[----:B------:R-:W-:Y:S02]  /*da40*/  FMNMX.FTZ R2, R106, R2, !PT ;  /* 0x000000026a027209 */ /* 0x000fe40007810000 */
[----:B------:R-:W-:Y:S02]  /*da50*/  FSEL R227, R6, -INF , !P0 ;  /* 0xff80000006e37808 */ /* 0x000fe40004000000 */
[----:B------:R-:W-:-:S02]  /*da60*/  FMNMX.FTZ R2, R107, R2, !PT ;  /* 0x000000026b027209 */ /* 0x000fc40007810000 */
[----:B------:R-:W-:Y:S01]  /*da70*/  FSEL R100, R42, -INF , !P5 ;  /* 0xff8000002a647808 */ /* 0x000fe20006800000 */
[----:B------:R-:W-:Y:S01]  /*da80*/  IMAD.MOV.U32 R42, RZ, RZ, R186 ;  /* 0x000000ffff2a7224 */ /* 0x000fe200078e00ba */
[----:B---3--:R-:W-:Y:S02]  /*da90*/  FMNMX.FTZ R3, R199, R2, !PT ;  /* 0x00000002c7037209 */ /* 0x008fe40007810000 */
        /* <DEDUP_REMOVED lines=30> */
[----:B----4-:R-:W3:Y:S01]  /*dc80*/  SHFL.BFLY PT, R5, R103, 0x2, 0x1f ;  /* 0x0c401f0067057f89 */ /* 0x010ee200000e0000 */
[----:B------:R-:W-:Y:S02]  /*dc90*/  ISETP.GE.AND P0, PT, R21, R234, PT ;  /* 0x000000ea1500720c */ /* 0x000fe40003f06270 */
[----:B------:R-:W-:Y:S01]  /*dca0*/  FMNMX.FTZ R2, R47, R0, !PT ;  /* 0x000000002f027209 */ /* 0x000fe20007810000 */
[----:B------:R-:W4:Y:S01]  /*dcb0*/  SHFL.BFLY PT, R4, R104, 0x2, 0x1f ;  /* 0x0c401f0068047f89 */ /* 0x000f2200000e0000 */
[----:B------:R-:W-:Y:S01]  /*dcc0*/  FSEL R217, R37, -INF , !P3 ;  /* 0xff80000025d97808 */ /* 0x000fe20005800000 */
[----:B------:R-:W-:Y:S01]  /*dcd0*/  FMUL.FTZ R0, R105, UR26 ;  /* 0x0000001a69007c20 */ /* 0x000fe20008410000 */
[----:B------:R-:W-:Y:S01]  /*dce0*/  FMNMX.FTZ R2, R100, R2, !PT ;  /* 0x0000000264027209 */ /* 0x000fe20007810000 */
[----:B------:R-:W-:Y:S01]  /*dcf0*/  LDSM.16.MT88.4 R36, [R226+0xb000] ;  /* 0x00b00000e224783b */ /* 0x000fe20000004200 */
[----:B------:R-:W-:-:S02]  /*dd00*/  ISETP.GE.AND P2, PT, R20, R234, PT ;  /* 0x000000ea1400720c */ /* 0x000fc40003f46270 */
[----:B------:R-:W-:Y:S02]  /*dd10*/  ISETP.LT.OR P0, PT, R21, R230, P0 ;  /* 0x000000e61500720c */ /* 0x000fe40000701670 */
[----:B------:R-:W-:Y:S02]  /*dd20*/  FSEL R242, R11, -INF , !P4 ;  /* 0xff8000000bf27808 */ /* 0x000fe40006000000 */
[----:B------:R-:W-:Y:S02]  /*dd30*/  FMNMX.FTZ R2, R217, R2, !PT ;  /* 0x00000002d9027209 */ /* 0x000fe40007810000 */
[----:B------:R-:W-:Y:S02]  /*dd40*/  ISETP.LT.OR P2, PT, R20, R230, P2 ;  /* 0x000000e61400720c */ /* 0x000fe40001741670 */
[----:B-1----:R-:W-:Y:S02]  /*dd50*/  FSEL R50, R9, -INF , !P0 ;  /* 0xff80000009327808 */ /* 0x002fe40004000000 */
[----:B------:R-:W-:-:S02]  /*dd60*/  FMNMX.FTZ R2, R242, R2, !PT ;  /* 0x00000002f2027209 */ /* 0x000fc40007810000 */
[----:B--2---:R-:W-:Y:S02]  /*dd70*/  FSEL R243, R10, -INF , !P2 ;  /* 0xff8000000af37808 */ /* 0x004fe40005000000 */
[----:B------:R-:W-:Y:S02]  /*dd80*/  FMNMX.FTZ R2, R50, R2, !PT ;  /* 0x0000000232027209 */ /* 0x000fe40007810000 */
[----:B------:R-:W-:Y:S02]  /*dd90*/  FSETP.NEU.FTZ.AND P1, PT, R105, -INF , PT ;  /* 0xff8000006900780b */ /* 0x000fe40003f3d000 */
[----:B------:R-:W-:Y:S02]  /*dda0*/  FMNMX.FTZ R2, R243, R2, !PT ;  /* 0x00000002f3027209 */ /* 0x000fe40007810000 */
[----:B------:R-:W-:Y:S02]  /*ddb0*/  FSEL R0, R0, RZ, P1 ;  /* 0x000000ff00007208 */ /* 0x000fe40000800000 */
[----:B---3--:R-:W-:-:S02]  /*ddc0*/  FMNMX.FTZ R103, R103, R5, !PT ;  /* 0x0000000567677209 */ /* 0x008fc40007810000 */
[----:B----4-:R-:W-:Y:S01]  /*ddd0*/  FMNMX.FTZ R104, R104, R4, !PT ;  /* 0x0000000468687209 */ /* 0x010fe20007810000 */
[----:B------:R-:W1:Y:S01]  /*dde0*/  SHFL.BFLY PT, R5, R2, 0x2, 0x1f ;  /* 0x0c401f0002057f89 */ /* 0x000e6200000e0000 */
[--C-:B------:R-:W-:Y:S01]  /*ddf0*/  FFMA.FTZ R3, R12, UR26, -R0.reuse ;  /* 0x0000001a0c037c23 */ /* 0x100fe20008010800 */
[----:B------:R-:W-:Y:S02]  /*de00*/  MOV R241, R252 ;  /* 0x000000fc00f17202 */ /* 0x000fe40000000f00 */
[----:B------:R-:W2:Y:S01]  /*de10*/  SHFL.BFLY PT, R4, R104, 0x1, 0x1f ;  /* 0x0c201f0068047f89 */ /* 0x000ea200000e0000 */
[----:B------:R3:W4:Y:S03]  /*de20*/  MUFU.EX2 R179, R3 ;  /* 0x0000000300b37308 */ /* 0x0007260000000800 */
[----:B------:R-:W4:Y:S01]  /*de30*/  SHFL.BFLY PT, R6, R103, 0x1, 0x1f ;  /* 0x0c201f0067067f89 */ /* 0x000f2200000e0000 */
[----:B---3--:R-:W-:Y:S01]  /*de40*/  FFMA.FTZ R3, R17, UR26, -R0 ;  /* 0x0000001a11037c23 */ /* 0x008fe20008010800 */
[----:B-1----:R-:W-:-:S03]  /*de50*/  FMNMX.FTZ R2, R2, R5, !PT ;  /* 0x0000000502027209 */ /* 0x002fc60007810000 */
[----:B------:R1:W3:Y:S01]  /*de60*/  MUFU.EX2 R240, R3 ;  /* 0x0000000300f07308 */ /* 0x0002e20000000800 */
[----:B--2---:R-:W-:Y:S01]  /*de70*/  FMNMX.FTZ R104, R104, R4, !PT ;  /* 0x0000000468687209 */ /* 0x004fe20007810000 */
[----:B------:R-:W2:Y:S03]  /*de80*/  SHFL.BFLY PT, R102, R2, 0x1, 0x1f ;  /* 0x0c201f0002667f89 */ /* 0x000ea600000e0000 */
[C---:B------:R-:W-:Y:S01]  /*de90*/  FSETP.NEU.FTZ.AND P3, PT, R104.reuse, -INF , PT ;  /* 0xff8000006800780b */ /* 0x040fe20003f7d000 */
[----:B------:R-:W-:Y:S01]  /*dea0*/  FMUL.FTZ R12, R104, UR26 ;  /* 0x0000001a680c7c20 */ /* 0x000fe20008410000 */
[----:B----4-:R-:W-:-:S04]  /*deb0*/  FMNMX.FTZ R103, R103, R6, !PT ;  /* 0x0000000667677209 */ /* 0x010fc80007810000 */
[----:B------:R-:W-:Y:S02]  /*dec0*/  FSEL R12, R12, RZ, P3 ;  /* 0x000000ff0c0c7208 */ /* 0x000fe40001800000 */
[----:B------:R-:W-:Y:S01]  /*ded0*/  FSETP.NEU.FTZ.AND P2, PT, R103, -INF , PT ;  /* 0xff8000006700780b */ /* 0x000fe20003f5d000 */
[----:B-1----:R-:W-:Y:S02]  /*dee0*/  FFMA.FTZ R3, R19, UR26, -R0 ;  /* 0x0000001a13037c23 */ /* 0x002fe40008010800 */
[----:B------:R-:W-:Y:S02]  /*def0*/  FFMA.FTZ R4, R22, UR26, -R12 ;  /* 0x0000001a16047c23 */ /* 0x000fe4000801080c */
[----:B------:R1:W-:Y:S01]  /*df00*/  MUFU.EX2 R206, R3 ;  /* 0x0000000300ce7308 */ /* 0x0003e20000000800 */
[----:B--2---:R-:W-:-:S07]  /*df10*/  FMNMX.FTZ R102, R2, R102, !PT ;  /* 0x0000006602667209 */ /* 0x004fce0007810000 */
[----:B------:R2:W-:Y:S01]  /*df20*/  MUFU.EX2 R245, R4 ;  /* 0x0000000400f57308 */ /* 0x0005e20000000800 */
[----:B------:R-:W-:Y:S01]  /*df30*/  FSETP.NEU.FTZ.AND P0, PT, R102, -INF , PT ;  /* 0xff8000006600780b */ /* 0x000fe20003f1d000 */
[----:B-1----:R-:W-:-:S06]  /*df40*/  FFMA.FTZ R3, R18, UR26, -R0 ;  /* 0x0000001a12037c23 */ /* 0x002fcc0008010800 */
[----:B------:R1:W-:Y:S01]  /*df50*/  MUFU.EX2 R208, R3 ;  /* 0x0000000300d07308 */ /* 0x0003e20000000800 */
[----:B--2---:R-:W-:-:S07]  /*df60*/  FFMA.FTZ R4, R29, UR26, -R12 ;  /* 0x0000001a1d047c23 */ /* 0x004fce000801080c */
[----:B------:R-:W-:Y:S01]  /*df70*/  MUFU.EX2 R101, R4 ;  /* 0x0000000400657308 */ /* 0x000fe20000000800 */
[--C-:B-1----:R-:W-:Y:S02]  /*df80*/  FFMA.FTZ R3, R16, UR26, -R0.reuse ;  /* 0x0000001a10037c23 */ /* 0x102fe40008010800 */
[----:B------:R-:W-:Y:S05]  /*df90*/  LDSM.16.MT88.4 R16, [R224+0x9000] ;  /* 0x00900000e010783b */ /* 0x000fea0000004200 */
[----:B------:R1:W-:Y:S02]  /*dfa0*/  MUFU.EX2 R222, R3 ;  /* 0x0000000300de7308 */ /* 0x0003e40000000800 */
[----:B-1----:R-:W-:-:S06]  /*dfb0*/  FFMA.FTZ R3, R15, UR26, -R0 ;  /* 0x0000001a0f037c23 */ /* 0x002fcc0008010800 */
[----:B------:R1:W-:Y:S02]  /*dfc0*/  MUFU.EX2 R221, R3 ;  /* 0x0000000300dd7308 */ /* 0x0003e40000000800 */
[----:B-1----:R-:W-:Y:S01]  /*dfd0*/  FFMA.FTZ R3, R13, UR26, -R0 ;  /* 0x0000001a0d037c23 */ /* 0x002fe20008010800 */
[----:B------:R-:W-:-:S05]  /*dfe0*/  IMAD.MOV.U32 R13, RZ, RZ, R179 ;  /* 0x000000ffff0d7224 */ /* 0x000fca00078e00b3 */
[----:B------:R1:W-:Y:S02]  /*dff0*/  MUFU.EX2 R177, R3 ;  /* 0x0000000300b17308 */ /* 0x0003e40000000800 */
[----:B-1----:R-:W-:-:S06]  /*e000*/  FFMA.FTZ R3, R14, UR26, -R0 ;  /* 0x0000001a0e037c23 */ /* 0x002fcc0008010800 */
[----:B------:R1:W-:Y:S02]  /*e010*/  MUFU.EX2 R176, R3 ;  /* 0x0000000300b07308 */ /* 0x0003e40000000800 */
[----:B-1----:R-:W-:-:S05]  /*e020*/  FMUL.FTZ R3, R103, UR26 ;  /* 0x0000001a67037c20 */ /* 0x002fca0008410000 */
[----:B------:R-:W-:-:S05]  /*e030*/  FSEL R3, R3, RZ, P2 ;  /* 0x000000ff03037208 */ /* 0x000fca0001000000 */
[--C-:B------:R-:W-:Y:S01]  /*e040*/  FFMA.FTZ R4, R28, UR26, -R3.reuse ;  /* 0x0000001a1c047c23 */ /* 0x100fe20008010803 */
[--C-:B------:R-:W-:Y:S01]  /*e050*/  FFMA.FTZ R2, R31, UR26, -R3.reuse ;  /* 0x0000001a1f027c23 */ /* 0x100fe20008010803 */
[----:B------:R-:W-:Y:S01]  /*e060*/  FFMA.FTZ R8, R40, UR26, -R3 ;  /* 0x0000001a28087c23 */ /* 0x000fe20008010803 */
[----:B------:R-:W-:Y:S01]  /*e070*/  IMAD.MOV.U32 R40, RZ, RZ, R247 ;  /* 0x000000ffff287224 */ /* 0x000fe200078e00f7 */
[----:B------:R1:W-:Y:S08]  /*e080*/  MUFU.EX2 R51, R4 ;  /* 0x0000000400337308 */ /* 0x0003f00000000800 */
[----:B------:R2:W-:Y:S08]  /*e090*/  MUFU.EX2 R212, R2 ;  /* 0x0000000200d47308 */ /* 0x0005f00000000800 */
[----:B------:R4:W-:Y:S01]  /*e0a0*/  MUFU.EX2 R247, R8 ;  /* 0x0000000800f77308 */ /* 0x0009e20000000800 */
[----:B-1----:R-:W-:-:S02]  /*e0b0*/  FFMA.FTZ R4, R30, UR26, -R3 ;  /* 0x0000001a1e047c23 */ /* 0x002fc40008010803 */
[----:B------:R-:W-:Y:S05]  /*e0c0*/  LDSM.16.MT88.4 R28, [R226+0xa000] ;  /* 0x00a00000e21c783b */ /* 0x000fea0000004200 */
[----:B------:R1:W-:Y:S01]  /*e0d0*/  MUFU.EX2 R207, R4 ;  /* 0x0000000400cf7308 */ /* 0x0003e20000000800 */
[----:B--2---:R-:W-:-:S05]  /*e0e0*/  FMUL.FTZ R2, R102, UR26 ;  /* 0x0000001a66027c20 */ /* 0x004fca0008410000 */
[----:B------:R-:W-:Y:S01]  /*e0f0*/  FSEL R2, R2, RZ, P0 ;  /* 0x000000ff02027208 */ /* 0x000fe20000000000 */
[----:B----4-:R-:W-:Y:S01]  /*e100*/  FFMA.FTZ R8, R41, UR26, -R3 ;  /* 0x0000001a29087c23 */ /* 0x010fe20008010803 */
[----:B------:R-:W-:-:S03]  /*e110*/  IMAD.MOV.U32 R41, RZ, RZ, R246 ;  /* 0x000000ffff297224 */ /* 0x000fc600078e00f6 */
[--C-:B------:R-:W-:Y:S01]  /*e120*/  FFMA.FTZ R6, R24, UR26, -R2.reuse ;  /* 0x0000001a18067c23 */ /* 0x100fe20008010802 */
[----:B------:R3:W-:Y:S01]  /*e130*/  MUFU.EX2 R246, R8 ;  /* 0x0000000800f67308 */ /* 0x0007e20000000800 */
[----:B-1----:R-:W-:Y:S02]  /*e140*/  FFMA.FTZ R4, R23, UR26, -R3 ;  /* 0x0000001a17047c23 */ /* 0x002fe40008010803 */
[----:B------:R-:W1:Y:S05]  /*e150*/  LDSM.16.MT88.4 R20, [R226+0x9000] ;  /* 0x00900000e214783b */ /* 0x000e6a0000004200 */
[----:B------:R2:W4:Y:S08]  /*e160*/  MUFU.EX2 R209, R4 ;  /* 0x0000000400d17308 */ /* 0x0005300000000800 */
[----:B------:R4:W-:Y:S01]  /*e170*/  MUFU.EX2 R225, R6 ;  /* 0x0000000600e17308 */ /* 0x0009e20000000800 */
[----:B---3--:R-:W-:Y:S01]  /*e180*/  F2FP.F16.F32.PACK_AB R8, R240, R13 ;  /* 0x0000000df008723e */ /* 0x008fe200000000ff */
[----:B--2---:R-:W-:-:S06]  /*e190*/  FFMA.FTZ R4, R32, UR26, -R2 ;  /* 0x0000001a20047c23 */ /* 0x004fcc0008010802 */
[----:B------:R2:W-:Y:S01]  /*e1a0*/  MUFU.EX2 R252, R4 ;  /* 0x0000000400fc7308 */ /* 0x0005e20000000800 */
[----:B----4-:R-:W-:-:S05]  /*e1b0*/  FSEL R6, R105, RZ, P1 ;  /* 0x000000ff69067208 */ /* 0x010fca0000800000 */
[----:B------:R-:W-:Y:S01]  /*e1c0*/  FADD.FTZ R9, R250, -R6 ;  /* 0x80000006fa097221 */ /* 0x000fe20000010000 */
[----:B------:R-:W-:Y:S01]  /*e1d0*/  F2FP.F16.F32.PACK_AB R6, R209, R207 ;  /* 0x000000cfd106723e */ /* 0x000fe200000000ff */
[----:B------:R-:W-:Y:S02]  /*e1e0*/  IMAD.MOV.U32 R250, RZ, RZ, R176 ;  /* 0x000000fffffa7224 */ /* 0x000fe400078e00b0 */
[----:B------:R-:W-:Y:S01]  /*e1f0*/  FMUL.FTZ R9, R9, UR26 ;  /* 0x0000001a09097c20 */ /* 0x000fe20008410000 */
[----:B--2---:R-:W-:-:S03]  /*e200*/  FFMA.FTZ R4, R34, UR26, -R2 ;  /* 0x0000001a22047c23 */ /* 0x004fc60008010802 */
[----:B------:R-:W2:Y:S08]  /*e210*/  MUFU.EX2 R45, R9 ;  /* 0x00000009002d7308 */ /* 0x000eb00000000800 */
        /* <DEDUP_REMOVED lines=9> */
[----:B---3--:R-:W-:Y:S01]  /*e2b0*/  FFMA.FTZ R4, R33, UR26, -R2 ;  /* 0x0000001a21047c23 */ /* 0x008fe20008010802 */
        /* <DEDUP_REMOVED lines=17> */
[----:B--2---:R-:W-:-:S02]  /*e3d0*/  FSEL R4, R103, RZ, P2 ;  /* 0x000000ff67047208 */ /* 0x004fc40001000000 */
[----:B---3--:R-:W-:-:S03]  /*e3e0*/  F2FP.F16.F32.PACK_AB R7, R225, R211 ;  /* 0x000000d3e107723e */ /* 0x008fc600000000ff */
[----:B------:R-:W-:Y:S01]  /*e3f0*/  FADD.FTZ R5, R248, -R4 ;  /* 0x80000004f8057221 */ /* 0x000fe20000010000 */
[----:B------:R-:W-:-:S03]  /*e400*/  FSEL R4, R102, RZ, P0 ;  /* 0x000000ff66047208 */ /* 0x000fc60000000000 */
[----:B------:R-:W-:Y:S02]  /*e410*/  FMUL.FTZ R5, R5, UR26 ;  /* 0x0000001a05057c20 */ /* 0x000fe40008410000 */
[----:B------:R-:W-:Y:S01]  /*e420*/  FADD.FTZ R4, R239, -R4 ;  /* 0x80000004ef047221 */ /* 0x000fe20000010000 */
[----:B------:R-:W-:Y:S01]  /*e430*/  MOV R239, R187 ;  /* 0x000000bb00ef7202 */ /* 0x000fe20000000f00 */
[----:B------:R2:W3:Y:S02]  /*e440*/  MUFU.EX2 R15, R5 ;  /* 0x00000005000f7308 */ /* 0x0004e40000000800 */
[----:B------:R-:W-:-:S06]  /*e450*/  FMUL.FTZ R4, R4, UR26 ;  /* 0x0000001a04047c20 */ /* 0x000fcc0008410000 */
[----:B------:R4:W1:Y:S01]  /*e460*/  MUFU.EX2 R14, R4 ;  /* 0x00000004000e7308 */ /* 0x0008620000000800 */
[----:B--2---:R-:W-:Y:S01]  /*e470*/  FSEL R5, R104, RZ, P3 ;  /* 0x000000ff68057208 */ /* 0x004fe20001800000 */
[-C--:B---3--:R-:W-:Y:S01]  /*e480*/  FMUL.FTZ R124, R124, R15.reuse ;  /* 0x0000000f7c7c7220 */ /* 0x088fe20000410000 */
[-C--:B------:R-:W-:Y:S01]  /*e490*/  FMUL.FTZ R125, R125, R15.reuse ;  /* 0x0000000f7d7d7220 */ /* 0x080fe20000410000 */
[-C--:B------:R-:W-:Y:S01]  /*e4a0*/  FMUL.FTZ R108, R108, R15.reuse ;  /* 0x0000000f6c6c7220 */ /* 0x080fe20000410000 */
[-C--:B------:R-:W-:Y:S01]  /*e4b0*/  FMUL.FTZ R109, R109, R15.reuse ;  /* 0x0000000f6d6d7220 */ /* 0x080fe20000410000 */
[----:B------:R-:W-:Y:S01]  /*e4c0*/  FADD.FTZ R10, R249, -R5 ;  /* 0x80000005f90a7221 */ /* 0x000fe20000010000 */
[----:B------:R-:W-:Y:S01]  /*e4d0*/  F2FP.F16.F32.PACK_AB R5, R214, R252 ;  /* 0x000000fcd605723e */ /* 0x000fe200000000ff */
[-C--:B------:R-:W-:Y:S01]  /*e4e0*/  FMUL.FTZ R116, R116, R15.reuse ;  /* 0x0000000f74747220 */ /* 0x080fe20000410000 */
[--C-:B----4-:R-:W-:Y:S01]  /*e4f0*/  FFMA.FTZ R4, R35, UR26, -R12.reuse ;  /* 0x0000001a23047c23 */ /* 0x110fe2000801080c */
[----:B------:R-:W-:Y:S01]  /*e500*/  FMUL.FTZ R10, R10, UR26 ;  /* 0x0000001a0a0a7c20 */ /* 0x000fe20008410000 */
[----:B------:R-:W-:Y:S01]  /*e510*/  LDSM.16.MT88.4 R32, [R224+0xb000] ;  /* 0x00b00000e020783b */ /* 0x000fe20000004200 */
[-C--:B-1----:R-:W-:Y:S01]  /*e520*/  FMUL.FTZ R126, R126, R14.reuse ;  /* 0x0000000e7e7e7220 */ /* 0x082fe20000410000 */
        /* <DEDUP_REMOVED lines=19> */
[----:B------:R-:W1:Y:S01]  /*e660*/  LDSM.16.MT88.4 R24, [R224+0xa000] ;  /* 0x00a00000e018783b */ /* 0x000e620000004200 */
        /* <DEDUP_REMOVED lines=27> */
[----:B------:R2:W4:Y:S01]  /*e820*/  MUFU.EX2 R44, R10 ;  /* 0x0000000a002c7308 */ /* 0x0005220000000800 */
[----:B------:R-:W-:Y:S01]  /*e830*/  MOV R249, R177 ;  /* 0x000000b100f97202 */ /* 0x000fe20000000f00 */
[----:B------:R-:W-:Y:S01]  /*e840*/  HMMA.16816.F32 R184, R4, R20, R124 ;  /* 0x0000001404b8723c */ /* 0x000fe2000000187c */
[----:B---3--:R-:W-:-:S05]  /*e850*/  F2FP.F16.F32.PACK_AB R11, R248, R251 ;  /* 0x000000fbf80b723e */ /* 0x008fca00000000ff */
[C---:B------:R-:W-:Y:S06]  /*e860*/  HMMA.16816.F32 R56, R4.reuse, R16, R108 ;  /* 0x000000100438723c */ /* 0x040fec000000186c */
[----:B------:R-:W-:Y:S01]  /*e870*/  HMMA.16816.F32 R64, R4, R18, R116 ;  /* 0x000000120440723c */ /* 0x000fe20000001874 */
[----:B--2---:R-:W-:Y:S01]  /*e880*/  F2FP.F16.F32.PACK_AB R10, R208, R206 ;  /* 0x000000ced00a723e */ /* 0x004fe200000000ff */
[-C--:B----4-:R-:W-:Y:S01]  /*e890*/  FMUL.FTZ R130, R130, R44.reuse ;  /* 0x0000002c82827220 */ /* 0x090fe20000410000 */
[----:B------:R-:W-:-:S03]  /*e8a0*/  FMUL.FTZ R131, R131, R44 ;  /* 0x0000002c83837220 */ /* 0x000fc60000410000 */
        /* <DEDUP_REMOVED lines=24> */
[----:B------:R-:W-:Y:S01]  /*ea30*/  HMMA.16816.F32 R116, R4, R28, R156 ;  /* 0x0000001c0474723c */ /* 0x000fe2000000189c */
[-C--:B------:R-:W-:Y:S01]  /*ea40*/  FMUL.FTZ R98, R98, R44.reuse ;  /* 0x0000002c62627220 */ /* 0x080fe20000410000 */
[----:B------:R-:W-:-:S04]  /*ea50*/  FMUL.FTZ R99, R99, R44 ;  /* 0x0000002c63637220 */ /* 0x000fc80000410000 */
[C---:B------:R-:W-:Y:S06]  /*ea60*/  HMMA.16816.F32 R172, R4.reuse, R32, R72 ;  /* 0x0000002004ac723c */ /* 0x040fec0000001848 */
[C---:B------:R-:W-:Y:S01]  /*ea70*/  HMMA.16816.F32 R168, R4.reuse, R34, R76 ;  /* 0x0000002204a8723c */ /* 0x040fe2000000184c */
[----:B------:R-:W-:Y:S01]  /*ea80*/  MOV R75, R245 ;  /* 0x000000f5004b7202 */ /* 0x000fe20000000f00 */
[----:B------:R-:W-:Y:S02]  /*ea90*/  IMAD.MOV.U32 R74, RZ, RZ, R244 ;  /* 0x000000ffff4a7224 */ /* 0x000fe400078e00f4 */
[----:B------:R-:W-:Y:S01]  /*eaa0*/  IMAD.MOV.U32 R73, RZ, RZ, R243 ;  /* 0x000000ffff497224 */ /* 0x000fe200078e00f3 */
[----:B------:R-:W-:Y:S01]  /*eab0*/  F2FP.F16.F32.PACK_AB R9, R101, R75 ;  /* 0x0000004b6509723e */ /* 0x000fe200000000ff */
[C---:B------:R-:W-:Y:S06]  /*eac0*/  HMMA.16816.F32 R140, R4.reuse, R36, R88 ;  /* 0x00000024048c723c */ /* 0x040fec0000001858 */
[----:B------:R-:W-:Y:S06]  /*ead0*/  HMMA.16816.F32 R136, R4, R38, R92 ;  /* 0x000000260488723c */ /* 0x000fec000000185c */
[----:B------:R-:W-:Y:S01]  /*eae0*/  HMMA.16816.F32 R88, R8, R20, R128 ;  /* 0x000000140858723c */ /* 0x000fe20000001880 */
[----:B------:R-:W-:Y:S01]  /*eaf0*/  FFMA.FTZ R4, R188, UR26, -R3 ;  /* 0x0000001abc047c23 */ /* 0x000fe20008010803 */
[----:B------:R-:W-:-:S03]  /*eb00*/  IMAD.MOV.U32 R188, RZ, RZ, R239 ;  /* 0x000000ffffbc7224 */ /* 0x000fc600078e00ef */
[----:B------:R1:W-:Y:S01]  /*eb10*/  MUFU.EX2 R245, R4 ;  /* 0x0000000400f57308 */ /* 0x0003e20000000800 */
[C---:B------:R-:W-:Y:S01]  /*eb20*/  HMMA.16816.F32 R52, R8.reuse, R26, R148 ;  /* 0x0000001a0834723c */ /* 0x040fe20000001894 */
[----:B------:R-:W-:Y:S01]  /*eb30*/  IMAD.MOV.U32 R130, RZ, RZ, R41 ;  /* 0x000000ffff827224 */ /* 0x000fe200078e0029 */
[----:B------:R-:W-:Y:S01]  /*eb40*/  MOV R129, R40 ;  /* 0x0000002800817202 */ /* 0x000fe20000000f00 */
[----:B------:R-:W-:Y:S02]  /*eb50*/  IMAD.MOV.U32 R128, RZ, RZ, R42 ;  /* 0x000000ffff807224 */ /* 0x000fe400078e002a */
[----:B------:R-:W-:Y:S01]  /*eb60*/  IMAD.MOV.U32 R131, RZ, RZ, R75 ;  /* 0x000000ffff837224 */ /* 0x000fe200078e004b */
[----:B------:R-:W-:Y:S01]  /*eb70*/  HMMA.16816.F32 R156, R8, R16, R112 ;  /* 0x00000010089c723c */ /* 0x000fe20000001870 */
[----:B------:R-:W-:Y:S01]  /*eb80*/  IMAD.MOV.U32 R150, RZ, RZ, R242 ;  /* 0x000000ffff967224 */ /* 0x000fe200078e00f2 */
[----:B------:R-:W-:Y:S01]  /*eb90*/  MOV R149, R51 ;  /* 0x0000003300957202 */ /* 0x000fe20000000f00 */
[----:B------:R-:W-:Y:S01]  /*eba0*/  IMAD.MOV.U32 R148, RZ, RZ, R50 ;  /* 0x000000ffff947224 */ /* 0x000fe200078e0032 */
[----:B------:R-:W-:-:S02]  /*ebb0*/  MOV R151, R73 ;  /* 0x0000004900977202 */ /* 0x000fc40000000f00 */
[----:B------:R-:W-:Y:S01]  /*ebc0*/  HMMA.16816.F32 R112, R8, R18, R120 ;  /* 0x000000120870723c */ /* 0x000fe20000001878 */
[----:B------:R-:W-:Y:S01]  /*ebd0*/  LDSM.16.MT88.4 R16, [R224+0x9400] ;  /* 0x00940000e010783b */ /* 0x000fe20000004200 */
[----:B-1----:R-:W-:-:S04]  /*ebe0*/  FFMA.FTZ R4, R48, UR26, -R3 ;  /* 0x0000001a30047c23 */ /* 0x002fc80008010803 */
[C---:B------:R-:W-:Y:S01]  /*ebf0*/  HMMA.16816.F32 R152, R8.reuse, R22, R132 ;  /* 0x000000160898723c */ /* 0x040fe20000001884 */
[----:B------:R-:W-:Y:S01]  /*ec00*/  LDSM.16.MT88.4 R20, [R226+0x9400] ;  /* 0x00940000e214783b */ /* 0x000fe20000004200 */
[----:B------:R1:W2:Y:S04]  /*ec10*/  MUFU.EX2 R244, R4 ;  /* 0x0000000400f47308 */ /* 0x0002a80000000800 */
[C---:B------:R-:W-:Y:S01]  /*ec20*/  HMMA.16816.F32 R60, R8.reuse, R24, R144 ;  /* 0x00000018083c723c */ /* 0x040fe20000001890 */
[----:B------:R-:W-:Y:S05]  /*ec30*/  LDSM.16.MT88.4 R24, [R224+0xa400] ;  /* 0x00a40000e018783b */ /* 0x000fea0000004200 */
[C---:B------:R-:W-:Y:S06]  /*ec40*/  HMMA.16816.F32 R160, R8.reuse, R28, R160 ;  /* 0x0000001c08a0723c */ /* 0x040fec00000018a0 */
[----:B------:R-:W-:Y:S01]  /*ec50*/  HMMA.16816.F32 R164, R8, R30, R164 ;  /* 0x0000001e08a4723c */ /* 0x000fe200000018a4 */
[----:B-1----:R-:W-:Y:S01]  /*ec60*/  FFMA.FTZ R4, R43, UR26, -R2 ;  /* 0x0000001a2b047c23 */ /* 0x002fe20008010802 */
[----:B------:R-:W-:Y:S01]  /*ec70*/  LDSM.16.MT88.4 R28, [R226+0xa400] ;  /* 0x00a40000e21c783b */ /* 0x000fe20000004200 */
[----:B--2---:R-:W-:-:S02]  /*ec80*/  F2FP.F16.F32.PACK_AB R6, R244, R245 ;  /* 0x000000f5f406723e */ /* 0x004fc400000000ff */
[----:B------:R1:W-:Y:S01]  /*ec90*/  MUFU.EX2 R243, R4 ;  /* 0x0000000400f37308 */ /* 0x0003e20000000800 */
[----:B------:R-:W2:Y:S01]  /*eca0*/  LDSM.16.MT88.4 R40, [R224+0xb400] ;  /* 0x00b40000e028783b */ /* 0x000ea20000004200 */
[C---:B------:R-:W-:Y:S06]  /*ecb0*/  HMMA.16816.F32 R144, R8.reuse, R32, R68 ;  /* 0x000000200890723c */ /* 0x040fec0000001844 */
[C---:B------:R-:W-:Y:S01]  /*ecc0*/  HMMA.16816.F32 R80, R8.reuse, R34, R80 ;  /* 0x000000220850723c */ /* 0x040fe20000001850 */
[----:B------:R-:W-:Y:S01]  /*ecd0*/  IMAD.MOV.U32 R69, RZ, RZ, R222 ;  /* 0x000000ffff457224 */ /* 0x000fe200078e00de */
[----:B------:R-:W-:Y:S01]  /*ece0*/  MOV R70, R223 ;  /* 0x000000df00467202 */ /* 0x000fe20000000f00 */
[----:B------:R-:W-:Y:S01]  /*ecf0*/  IMAD.MOV.U32 R68, RZ, RZ, R221 ;  /* 0x000000ffff447224 */ /* 0x000fe200078e00dd */
[----:B------:R-:W-:Y:S01]  /*ed00*/  MOV R71, R74 ;  /* 0x0000004a00477202 */ /* 0x000fe20000000f00 */
[----:B------:R-:W-:Y:S01]  /*ed10*/  LDSM.16.MT88.4 R32, [R226+0x9800] ;  /* 0x00980000e220783b */ /* 0x000fe20000004200 */
[----:B------:R-:W-:Y:S01]  /*ed20*/  HMMA.16816.F32 R84, R8, R36, R84 ;  /* 0x000000240854723c */ /* 0x000fe20000001854 */
[----:B-1----:R-:W-:Y:S01]  /*ed30*/  FFMA.FTZ R4, R46, UR26, -R2 ;  /* 0x0000001a2e047c23 */ /* 0x002fe20008010802 */
[----:B------:R-:W-:-:S04]  /*ed40*/  IMAD.MOV.U32 R46, RZ, RZ, R241 ;  /* 0x000000ffff2e7224 */ /* 0x000fc800078e00f1 */
[----:B------:R-:W-:Y:S01]  /*ed50*/  HMMA.16816.F32 R96, R8, R38, R96 ;  /* 0x000000260860723c */ /* 0x000fe20000001860 */
[----:B------:R1:W3:Y:S01]  /*ed60*/  MUFU.EX2 R242, R4 ;  /* 0x0000000400f27308 */ /* 0x0002e20000000800 */
[----:B------:R-:W-:Y:S05]  /*ed70*/  LDSM.16.MT88.4 R36, [R224+0x9800] ;  /* 0x00980000e024783b */ /* 0x000fea0000004200 */
[----:B------:R-:W-:Y:S01]  /*ed80*/  FFMA.FTZ R8, R199, UR26, -R12 ;  /* 0x0000001ac7087c23 */ /* 0x000fe2000801080c */
[----:B------:R-:W-:-:S03]  /*ed90*/  F2FP.F16.F32.PACK_AB R10, R250, R249 ;  /* 0x000000f9fa0a723e */ /* 0x000fc600000000ff */
[----:B------:R4:W-:Y:S01]  /*eda0*/  MUFU.EX2 R222, R8 ;  /* 0x0000000800de7308 */ /* 0x0009e20000000800 */
[----:B-1----:R-:W-:Y:S01]  /*edb0*/  FFMA.FTZ R4, R189, UR26, -R2 ;  /* 0x0000001abd047c23 */ /* 0x002fe20008010802 */
[----:B------:R-:W-:Y:S01]  /*edc0*/  IMAD.MOV.U32 R189, RZ, RZ, R240 ;  /* 0x000000ffffbd7224 */ /* 0x000fe200078e00f0 */
[----:B---3--:R-:W-:-:S05]  /*edd0*/  F2FP.F16.F32.PACK_AB R5, R242, R243 ;  /* 0x000000f3f205723e */ /* 0x008fca00000000ff */
[----:B------:R1:W-:Y:S01]  /*ede0*/  MUFU.EX2 R241, R4 ;  /* 0x0000000400f17308 */ /* 0x0003e20000000800 */
[----:B----4-:R-:W-:-:S07]  /*edf0*/  FFMA.FTZ R8, R198, UR26, -R12 ;  /* 0x0000001ac6087c23 */ /* 0x010fce000801080c */
[----:B------:R-:W3:Y:S01]  /*ee00*/  MUFU.EX2 R221, R8 ;  /* 0x0000000800dd7308 */ /* 0x000ee20000000800 */
[----:B-1----:R-:W-:Y:S02]  /*ee10*/  FFMA.FTZ R4, R49, UR26, -R2 ;  /* 0x0000001a31047c23 */ /* 0x002fe40008010802 */
[----:B------:R-:W1:Y:S05]  /*ee20*/  LDSM.16.MT88.4 R48, [R226+0xb400] ;  /* 0x00b40000e230783b */ /* 0x000e6a0000004200 */
[----:B------:R4:W2:Y:S01]  /*ee30*/  MUFU.EX2 R240, R4 ;  /* 0x0000000400f07308 */ /* 0x0008a20000000800 */
[----:B---3--:R-:W-:Y:S01]  /*ee40*/  F2FP.F16.F32.PACK_AB R11, R221, R222 ;  /* 0x000000dedd0b723e */ /* 0x008fe200000000ff */
[----:B----4-:R-:W-:Y:S01]  /*ee50*/  FFMA.FTZ R4, R106, UR26, -R12 ;  /* 0x0000001a6a047c23 */ /* 0x010fe2000801080c */
[----:B--2---:R-:W-:Y:S01]  /*ee60*/  F2FP.F16.F32.PACK_AB R7, R240, R241 ;  /* 0x000000f1f007723e */ /* 0x004fe200000000ff */
[----:B------:R-:W-:-:S04]  /*ee70*/  IMAD.MOV.U32 R106, RZ, RZ, R70 ;  /* 0x000000ffff6a7224 */ /* 0x000fc800078e0046 */
[----:B------:R2:W-:Y:S02]  /*ee80*/  MUFU.EX2 R239, R4 ;  /* 0x0000000400ef7308 */ /* 0x0005e40000000800 */
[----:B--2---:R-:W-:-:S06]  /*ee90*/  FFMA.FTZ R4, R107, UR26, -R12 ;  /* 0x0000001a6b047c23 */ /* 0x004fcc000801080c */
[----:B------:R2:W3:Y:S02]  /*eea0*/  MUFU.EX2 R223, R4 ;  /* 0x0000000400df7308 */ /* 0x0004e40000000800 */
[----:B--2---:R-:W-:Y:S02]  /*eeb0*/  F2FP.F16.F32.PACK_AB R4, R246, R247 ;  /* 0x000000f7f604723e */ /* 0x004fe400000000ff */
[----:B---3--:R-:W-:-:S05]  /*eec0*/  F2FP.F16.F32.PACK_AB R9, R223, R239 ;  /* 0x000000efdf09723e */ /* 0x008fca00000000ff */
[C---:B------:R-:W-:Y:S06]  /*eed0*/  HMMA.16816.F32 R132, R4.reuse, R42, R168 ;  /* 0x0000002a0484723c */ /* 0x040fec00000018a8 */
[C---:B------:R-:W-:Y:S01]  /*eee0*/  HMMA.16816.F32 R56, R4.reuse, R16, R56 ;  /* 0x000000100438723c */ /* 0x040fe20000001838 */
[----:B------:R-:W-:Y:S01]  /*eef0*/  IMAD.MOV.U32 R169, RZ, RZ, R69 ;  /* 0x000000ffffa97224 */ /* 0x000fe200078e0045 */
[----:B------:R-:W-:Y:S01]  /*ef00*/  MOV R168, R68 ;  /* 0x0000004400a87202 */ /* 0x000fe20000000f00 */
[----:B------:R-:W-:Y:S02]  /*ef10*/  IMAD.MOV.U32 R170, RZ, RZ, R220 ;  /* 0x000000ffffaa7224 */ /* 0x000fe400078e00dc */
[----:B------:R-:W-:Y:S01]  /*ef20*/  IMAD.MOV.U32 R171, RZ, RZ, R209 ;  /* 0x000000ffffab7224 */ /* 0x000fe200078e00d1 */
[----:B------:R-:W-:Y:S01]  /*ef30*/  F2FP.F16.F32.PACK_AB R8, R168, R169 ;  /* 0x000000a9a808723e */ /* 0x000fe200000000ff */
[C---:B------:R-:W-:Y:S06]  /*ef40*/  HMMA.16816.F32 R64, R4.reuse, R18, R64 ;  /* 0x000000120440723c */ /* 0x040fec0000001840 */
[C---:B------:R-:W-:Y:S06]  /*ef50*/  HMMA.16816.F32 R72, R4.reuse, R20, R184 ;  /* 0x000000140448723c */ /* 0x040fec00000018b8 */
        /* <DEDUP_REMOVED lines=14> */
[----:B------:R-:W-:Y:S01]  /*f040*/  FFMA.FTZ R13, R204, UR26, -R0 ;  /* 0x0000001acc0d7c23 */ /* 0x000fe20008010800 */
[----:B------:R-:W-:-:S04]  /*f050*/  MOV R178, R188 ;  /* 0x000000bc00b27202 */ /* 0x000fc80000000f00 */
[C---:B------:R-:W-:Y:S06]  /*f060*/  HMMA.16816.F32 R124, R4.reuse, R30, R124 ;  /* 0x0000001e047c723c */ /* 0x040fec000000187c */
[C---:B------:R-:W-:Y:S06]  /*f070*/  HMMA.16816.F32 R120, R4.reuse, R40, R172 ;  /* 0x000000280478723c */ /* 0x040fec00000018ac */
[----:B-1----:R-:W-:Y:S01]  /*f080*/  HMMA.16816.F32 R140, R4, R48, R140 ;  /* 0x00000030048c723c */ /* 0x002fe2000000188c */
[----:B------:R-:W-:Y:S01]  /*f090*/  IMAD.MOV.U32 R173, RZ, RZ, R211 ;  /* 0x000000ffffad7224 */ /* 0x000fe200078e00d3 */
[----:B------:R-:W-:Y:S01]  /*f0a0*/  MOV R172, R208 ;  /* 0x000000d000ac7202 */ /* 0x000fe20000000f00 */
[----:B------:R-:W-:Y:S01]  /*f0b0*/  IMAD.MOV.U32 R174, RZ, RZ, R207 ;  /* 0x000000ffffae7224 */ /* 0x000fe200078e00cf */
[----:B------:R-:W-:-:S02]  /*f0c0*/  MOV R175, R206 ;  /* 0x000000ce00af7202 */ /* 0x000fc40000000f00 */
[----:B------:R-:W-:Y:S06]  /*f0d0*/  HMMA.16816.F32 R136, R4, R50, R136 ;  /* 0x000000320488723c */ /* 0x000fec0000001888 */
[----:B------:R-:W-:Y:S01]  /*f0e0*/  HMMA.16816.F32 R128, R8, R16, R156 ;  /* 0x000000100880723c */ /* 0x000fe2000000189c */
[----:B------:R-:W-:-:S04]  /*f0f0*/  FFMA.FTZ R4, R196, UR26, -R0 ;  /* 0x0000001ac4047c23 */ /* 0x000fc80008010800 */
[----:B------:R1:W-:Y:S01]  /*f100*/  MUFU.EX2 R220, R4 ;  /* 0x0000000400dc7308 */ /* 0x0003e20000000800 */
[C---:B------:R-:W-:Y:S01]  /*f110*/  HMMA.16816.F32 R112, R8.reuse, R18, R112 ;  /* 0x000000120870723c */ /* 0x040fe20000001870 */
[----:B------:R-:W-:Y:S01]  /*f120*/  MOV R158, R150 ;  /* 0x00000096009e7202 */ /* 0x000fe20000000f00 */
[----:B------:R-:W-:Y:S01]  /*f130*/  IMAD.MOV.U32 R150, RZ, RZ, R151 ;  /* 0x000000ffff967224 */ /* 0x000fe200078e0097 */
[----:B------:R-:W-:Y:S01]  /*f140*/  MOV R156, R217 ;  /* 0x000000d9009c7202 */ /* 0x000fe20000000f00 */
[----:B------:R-:W-:Y:S01]  /*f150*/  IMAD.MOV.U32 R151, RZ, RZ, R219 ;  /* 0x000000ffff977224 */ /* 0x000fe200078e00db */
[----:B------:R-:W-:Y:S01]  /*f160*/  LDSM.16.MT88.4 R16, [R224+0xb800] ;  /* 0x00b80000e010783b */ /* 0x000fe20000004200 */
[----:B------:R-:W-:Y:S01]  /*f170*/  IMAD.MOV.U32 R157, RZ, RZ, R218 ;  /* 0x000000ffff9d7224 */ /* 0x000fe200078e00da */
[----:B------:R-:W-:Y:S01]  /*f180*/  HMMA.16816.F32 R88, R8, R20, R88 ;  /* 0x000000140858723c */ /* 0x000fe20000001858 */
[----:B------:R-:W-:-:S05]  /*f190*/  IMAD.MOV.U32 R159, RZ, RZ, R71 ;  /* 0x000000ffff9f7224 */ /* 0x000fca00078e0047 */
[----:B------:R-:W-:Y:S01]  /*f1a0*/  HMMA.16816.F32 R68, R8, R22, R152 ;  /* 0x000000160844723c */ /* 0x000fe20000001898 */
[----:B------:R-:W-:Y:S01]  /*f1b0*/  LDSM.16.MT88.4 R20, [R226+0xb800] ;  /* 0x00b80000e214783b */ /* 0x000fe20000004200 */
[----:B-1----:R-:W-:-:S04]  /*f1c0*/  FFMA.FTZ R4, R197, UR26, -R0 ;  /* 0x0000001ac5047c23 */ /* 0x002fc80008010800 */
[C---:B------:R-:W-:Y:S01]  /*f1d0*/  HMMA.16816.F32 R60, R8.reuse, R24, R60 ;  /* 0x00000018083c723c */ /* 0x040fe2000000183c */
[----:B------:R1:W-:Y:S01]  /*f1e0*/  MUFU.EX2 R219, R4 ;  /* 0x0000000400db7308 */ /* 0x0003e20000000800 */
[----:B------:R-:W-:Y:S01]  /*f1f0*/  IMAD.MOV.U32 R153, RZ, RZ, R216 ;  /* 0x000000ffff997224 */ /* 0x000fe200078e00d8 */
[----:B------:R-:W-:Y:S01]  /*f200*/  MOV R152, R215 ;  /* 0x000000d700987202 */ /* 0x000fe20000000f00 */
[----:B------:R-:W-:Y:S02]  /*f210*/  IMAD.MOV.U32 R154, RZ, RZ, R213 ;  /* 0x000000ffff9a7224 */ /* 0x000fe400078e00d5 */
[C---:B------:R-:W-:Y:S01]  /*f220*/  HMMA.16816.F32 R52, R8.reuse, R26, R52 ;  /* 0x0000001a0834723c */ /* 0x040fe20000001834 */
[----:B------:R-:W-:Y:S01]  /*f230*/  IMAD.MOV.U32 R155, RZ, RZ, R189 ;  /* 0x000000ffff9b7224 */ /* 0x000fe200078e00bd */
[----:B------:R-:W-:Y:S04]  /*f240*/  LDSM.16.MT88.4 R24, [R226+0xa800] ;  /* 0x00a80000e218783b */ /* 0x000fe80000004200 */
[----:B------:R-:W-:Y:S01]  /*f250*/  HMMA.16816.F32 R160, R8, R28, R160 ;  /* 0x0000001c08a0723c */ /* 0x000fe200000018a0 */
[----:B-1----:R-:W-:-:S05]  /*f260*/  FFMA.FTZ R4, R193, UR26, -R3 ;  /* 0x0000001ac1047c23 */ /* 0x002fca0008010803 */
[C---:B------:R-:W-:Y:S01]  /*f270*/  HMMA.16816.F32 R164, R8.reuse, R30, R164 ;  /* 0x0000001e08a4723c */ /* 0x040fe200000018a4 */
[----:B------:R-:W1:Y:S01]  /*f280*/  LDSM.16.MT88.4 R28, [R224+0xa800] ;  /* 0x00a80000e01c783b */ /* 0x000e620000004200 */
[----:B------:R2:W-:Y:S04]  /*f290*/  MUFU.EX2 R218, R4 ;  /* 0x0000000400da7308 */ /* 0x0005e80000000800 */
[C---:B------:R-:W-:Y:S06]  /*f2a0*/  HMMA.16816.F32 R196, R8.reuse, R42, R80 ;  /* 0x0000002a08c4723c */ /* 0x040fec0000001850 */
[----:B------:R-:W-:Y:S01]  /*f2b0*/  HMMA.16816.F32 R84, R8, R48, R84 ;  /* 0x000000300854723c */ /* 0x000fe20000001854 */
[----:B--2---:R-:W-:-:S04]  /*f2c0*/  FFMA.FTZ R4, R192, UR26, -R3 ;  /* 0x0000001ac0047c23 */ /* 0x004fc80008010803 */
[----:B------:R2:W-:Y:S02]  /*f2d0*/  MUFU.EX2 R217, R4 ;  /* 0x0000000400d97308 */ /* 0x0005e40000000800 */
[----:B--2---:R-:W-:-:S06]  /*f2e0*/  FFMA.FTZ R4, R191, UR26, -R3 ;  /* 0x0000001abf047c23 */ /* 0x004fcc0008010803 */
[----:B------:R2:W-:Y:S02]  /*f2f0*/  MUFU.EX2 R216, R4 ;  /* 0x0000000400d87308 */ /* 0x0005e40000000800 */
[----:B--2---:R-:W-:-:S06]  /*f300*/  FFMA.FTZ R4, R190, UR26, -R3 ;  /* 0x0000001abe047c23 */ /* 0x004fcc0008010803 */
[----:B------:R2:W3:Y:S02]  /*f310*/  MUFU.EX2 R215, R4 ;  /* 0x0000000400d77308 */ /* 0x0004e40000000800 */
[----:B--2---:R-:W-:Y:S01]  /*f320*/  FFMA.FTZ R4, R195, UR26, -R2 ;  /* 0x0000001ac3047c23 */ /* 0x004fe20008010802 */
[----:B---3--:R-:W-:-:S05]  /*f330*/  F2FP.F16.F32.PACK_AB R6, R215, R216 ;  /* 0x000000d8d706723e */ /* 0x008fca00000000ff */
[----:B------:R2:W-:Y:S02]  /*f340*/  MUFU.EX2 R214, R4 ;  /* 0x0000000400d67308 */ /* 0x0005e40000000800 */
[--C-:B--2---:R-:W-:Y:S02]  /*f350*/  FFMA.FTZ R4, R194, UR26, -R2.reuse ;  /* 0x0000001ac2047c23 */ /* 0x104fe40008010802 */
[----:B------:R-:W-:Y:S04]  /*f360*/  HMMA.16816.F32 R192, R8, R50, R96 ;  /* 0x0000003208c0723c */ /* 0x000fe80000001860 */
[----:B------:R2:W3:Y:S02]  /*f370*/  MUFU.EX2 R213, R4 ;  /* 0x0000000400d57308 */ /* 0x0004e40000000800 */
[----:B--2---:R-:W-:Y:S01]  /*f380*/  FFMA.FTZ R4, R47, UR26, -R2 ;  /* 0x0000001a2f047c23 */ /* 0x004fe20008010802 */
[----:B------:R-:W-:-:S02]  /*f390*/  MOV R47, R210 ;  /* 0x000000d2002f7202 */ /* 0x000fc40000000f00 */
[----:B------:R-:W-:Y:S03]  /*f3a0*/  HMMA.16816.F32 R208, R8, R40, R144 ;  /* 0x0000002808d0723c */ /* 0x000fe60000001890 */
[----:B------:R2:W-:Y:S01]  /*f3b0*/  MUFU.EX2 R212, R4 ;  /* 0x0000000400d47308 */ /* 0x0005e20000000800 */
[----:B---3--:R-:W-:-:S03]  /*f3c0*/  F2FP.F16.F32.PACK_AB R5, R213, R214 ;  /* 0x000000d6d505723e */ /* 0x008fc600000000ff */
[----:B------:R-:W-:Y:S02]  /*f3d0*/  IMAD.MOV.U32 R146, RZ, RZ, R203 ;  /* 0x000000ffff927224 */ /* 0x000fe400078e00cb */
[----:B------:R-:W-:Y:S01]  /*f3e0*/  FFMA.FTZ R8, R205, UR26, -R0 ;  /* 0x0000001acd087c23 */ /* 0x000fe20008010800 */
[----:B------:R-:W-:Y:S01]  /*f3f0*/  MOV R40, R47 ;  /* 0x0000002f00287202 */ /* 0x000fe20000000f00 */
[----:B------:R-:W-:Y:S01]  /*f400*/  IMAD.MOV.U32 R41, RZ, RZ, R152 ;  /* 0x000000ffff297224 */ /* 0x000fe200078e0098 */
[----:B------:R-:W-:Y:S01]  /*f410*/  MOV R147, R202 ;  /* 0x000000ca00937202 */ /* 0x000fe20000000f00 */
[----:B------:R3:W-:Y:S01]  /*f420*/  MUFU.EX2 R107, R8 ;  /* 0x00000008006b7308 */ /* 0x0007e20000000800 */
[----:B------:R-:W-:Y:S01]  /*f430*/  MOV R144, R153 ;  /* 0x0000009900907202 */ /* 0x000fe20000000f00 */
[----:B------:R-:W-:Y:S02]  /*f440*/  IMAD.MOV.U32 R145, RZ, RZ, R154 ;  /* 0x000000ffff917224 */ /* 0x000fe400078e009a */
[----:B--2---:R-:W-:Y:S01]  /*f450*/  FFMA.FTZ R4, R100, UR26, -R2 ;  /* 0x0000001a64047c23 */ /* 0x004fe20008010802 */
[----:B------:R-:W-:Y:S01]  /*f460*/  MOV R83, R40 ;  /* 0x0000002800537202 */ /* 0x000fe20000000f00 */
[----:B------:R-:W-:Y:S01]  /*f470*/  IMAD.MOV.U32 R152, RZ, RZ, R158 ;  /* 0x000000ffff987224 */ /* 0x000fe200078e009e */
[----:B------:R-:W-:Y:S01]  /*f480*/  MOV R153, R159 ;  /* 0x0000009f00997202 */ /* 0x000fe20000000f00 */
[----:B------:R2:W4:Y:S01]  /*f490*/  MUFU.EX2 R203, R4 ;  /* 0x0000000400cb7308 */ /* 0x0005220000000800 */
[----:B------:R-:W-:Y:S01]  /*f4a0*/  IMAD.MOV.U32 R40, RZ, RZ, R41 ;  /* 0x000000ffff287224 */ /* 0x000fe200078e0029 */
[----:B------:R-:W-:Y:S01]  /*f4b0*/  MOV R41, R144 ;  /* 0x0000009000297202 */ /* 0x000fe20000000f00 */
[----:B------:R-:W-:Y:S01]  /*f4c0*/  IMAD.MOV.U32 R100, RZ, RZ, R147 ;  /* 0x000000ffff647224 */ /* 0x000fe200078e0093 */
[----:B------:R-:W-:Y:S01]  /*f4d0*/  MOV R159, R106 ;  /* 0x0000006a009f7202 */ /* 0x000fe20000000f00 */
[----:B------:R-:W-:Y:S01]  /*f4e0*/  IMAD.MOV.U32 R154, RZ, RZ, R170 ;  /* 0x000000ffff9a7224 */ /* 0x000fe200078e00aa */
[----:B------:R-:W-:Y:S01]  /*f4f0*/  MOV R147, R157 ;  /* 0x0000009d00937202 */ /* 0x000fe20000000f00 */
[----:B---3--:R-:W-:Y:S01]  /*f500*/  FFMA.FTZ R8, R146, UR26, -R0 ;  /* 0x0000001a92087c23 */ /* 0x008fe20008010800 */
[----:B------:R-:W-:Y:S01]  /*f510*/  MOV R146, R155 ;  /* 0x0000009b00927202 */ /* 0x000fe20000000f00 */
[----:B------:R-:W-:Y:S01]  /*f520*/  IMAD.MOV.U32 R144, RZ, RZ, R145 ;  /* 0x000000ffff907224 */ /* 0x000fe200078e0091 */
[----:B------:R-:W-:Y:S01]  /*f530*/  MOV R155, R180 ;  /* 0x000000b4009b7202 */ /* 0x000fe20000000f00 */
[----:B------:R-:W-:Y:S01]  /*f540*/  IMAD.MOV.U32 R47, RZ, RZ, R156 ;  /* 0x000000ffff2f7224 */ /* 0x000fe200078e009c */
[----:B------:R-:W-:Y:S01]  /*f550*/  MOV R145, R146 ;  /* 0x0000009200917202 */ /* 0x000fe20000000f00 */
[----:B------:R-:W-:-:S02]  /*f560*/  IMAD.MOV.U32 R156, RZ, RZ, R181 ;  /* 0x000000ffff9c7224 */ /* 0x000fc400078e00b5 */
[----:B------:R-:W-:Y:S02]  /*f570*/  IMAD.MOV.U32 R158, RZ, RZ, R183 ;  /* 0x000000ffff9e7224 */ /* 0x000fe400078e00b7 */
[----:B--2---:R-:W-:Y:S01]  /*f580*/  FFMA.FTZ R4, R201, UR26, -R0 ;  /* 0x0000001ac9047c23 */ /* 0x004fe20008010800 */
[----:B------:R-:W-:Y:S01]  /*f590*/  IMAD.MOV.U32 R146, RZ, RZ, R152 ;  /* 0x000000ffff927224 */ /* 0x000fe200078e0098 */
[----:B----4-:R-:W-:Y:S01]  /*f5a0*/  F2FP.F16.F32.PACK_AB R7, R203, R212 ;  /* 0x000000d4cb07723e */ /* 0x010fe200000000ff */
[----:B------:R-:W-:Y:S01]  /*f5b0*/  IMAD.MOV.U32 R170, RZ, RZ, R227 ;  /* 0x000000ffffaa7224 */ /* 0x000fe200078e00e3 */
[----:B------:R2:W-:Y:S01]  /*f5c0*/  MUFU.EX2 R202, R4 ;  /* 0x0000000400ca7308 */ /* 0x0005e20000000800 */
[----:B------:R-:W-:Y:S01]  /*f5d0*/  MOV R152, R153 ;  /* 0x0000009900987202 */ /* 0x000fe20000000f00 */
[----:B------:R-:W-:Y:S01]  /*f5e0*/  IMAD.MOV.U32 R153, RZ, RZ, R154 ;  /* 0x000000ffff997224 */ /* 0x000fe200078e009a */
[----:B------:R-:W-:Y:S01]  /*f5f0*/  MOV R154, R155 ;  /* 0x0000009b009a7202 */ /* 0x000fe20000000f00 */
[----:B------:R-:W-:Y:S01]  /*f600*/  IMAD.MOV.U32 R155, RZ, RZ, R156 ;  /* 0x000000ffff9b7224 */ /* 0x000fe200078e009c */
[----:B------:R-:W-:-:S03]  /*f610*/  MOV R157, R182 ;  /* 0x000000b6009d7202 */ /* 0x000fc60000000f00 */
[----:B------:R3:W-:Y:S01]  /*f620*/  MUFU.EX2 R106, R8 ;  /* 0x00000008006a7308 */ /* 0x0007e20000000800 */
[----:B------:R-:W-:Y:S01]  /*f630*/  IMAD.MOV.U32 R82, RZ, RZ, R144 ;  /* 0x000000ffff527224 */ /* 0x000fe200078e0090 */
[----:B------:R4:W5:Y:S01]  /*f640*/  LDL.LU R227, [R1+0x3c] ;  /* 0x00003c0001e37983 */ /* 0x0009620000300800 */
[----:B--2---:R-:W-:Y:S01]  /*f650*/  FFMA.FTZ R4, R200, UR26, -R0 ;  /* 0x0000001ac8047c23 */ /* 0x004fe20008010800 */
[----:B------:R-:W-:Y:S02]  /*f660*/  IMAD.MOV.U32 R80, RZ, RZ, R40 ;  /* 0x000000ffff507224 */ /* 0x000fe400078e0028 */
[----:B---3--:R-:W-:Y:S02]  /*f670*/  FFMA.FTZ R8, R100, UR26, -R12 ;  /* 0x0000001a64087c23 */ /* 0x008fe4000801080c */
[----:B------:R2:W-:Y:S01]  /*f680*/  MUFU.EX2 R201, R4 ;  /* 0x0000000400c97308 */ /* 0x0005e20000000800 */
[----:B------:R-:W-:Y:S01]  /*f690*/  MOV R156, R157 ;  /* 0x0000009d009c7202 */ /* 0x000fe20000000f00 */
[----:B------:R-:W-:-:S02]  /*f6a0*/  IMAD.MOV.U32 R40, RZ, RZ, R152 ;  /* 0x000000ffff287224 */ /* 0x000fc400078e0098 */
[----:B------:R-:W-:-:S04]  /*f6b0*/  IMAD.MOV.U32 R157, RZ, RZ, R158 ;  /* 0x000000ffff9d7224 */ /* 0x000fc800078e009e */
[----:B------:R3:W-:Y:S01]  /*f6c0*/  MUFU.EX2 R100, R8 ;  /* 0x0000000800647308 */ /* 0x0007e20000000800 */
[----:B------:R-:W-:Y:S02]  /*f6d0*/  MOV R158, R159 ;  /* 0x0000009f009e7202 */ /* 0x000fe40000000f00 */
[----:B------:R-:W-:Y:S02]  /*f6e0*/  MOV R42, R82 ;  /* 0x00000052002a7202 */ /* 0x000fe40000000f00 */
[----:B------:R-:W-:Y:S01]  /*f6f0*/  MOV R81, R41 ;  /* 0x0000002900517202 */ /* 0x000fe20000000f00 */
[----:B------:R-:W-:Y:S02]  /*f700*/  IMAD.MOV.U32 R144, RZ, RZ, R154 ;  /* 0x000000ffff907224 */ /* 0x000fe400078e009a */
[----:B------:R-:W-:Y:S01]  /*f710*/  MUFU.EX2 R200, R13 ;  /* 0x0000000d00c87308 */ /* 0x000fe20000000800 */
[----:B--2---:R-:W-:Y:S01]  /*f720*/  F2FP.F16.F32.PACK_AB R4, R217, R218 ;  /* 0x000000dad904723e */ /* 0x004fe200000000ff */
[----:B------:R-:W-:-:S02]  /*f730*/  IMAD.MOV.U32 R159, RZ, RZ, R170 ;  /* 0x000000ffff9f7224 */ /* 0x000fc400078e00aa */
[----:B---3--:R-:W-:Y:S01]  /*f740*/  FFMA.FTZ R8, R83, UR26, -R12 ;  /* 0x0000001a53087c23 */ /* 0x008fe2000801080c */
[----:B------:R-:W-:-:S03]  /*f750*/  MOV R83, R145 ;  /* 0x0000009100537202 */ /* 0x000fc60000000f00 */
[----:B------:R-:W-:Y:S01]  /*f760*/  HMMA.16816.F32 R204, R4, R38, R64 ;  /* 0x0000002604cc723c */ /* 0x000fe20000001840 */
[----:B------:R-:W-:Y:S01]  /*f770*/  MOV R145, R155 ;  /* 0x0000009b00917202 */ /* 0x000fe20000000f00 */
[----:B------:R2:W3:Y:S01]  /*f780*/  MUFU.EX2 R67, R8 ;  /* 0x0000000800437308 */ /* 0x0004e20000000800 */
[----:B------:R-:W-:-:S03]  /*f790*/  MOV R50, R42 ;  /* 0x0000002a00327202 */ /* 0x000fc60000000f00 */
[----:B------:R-:W-:Y:S01]  /*f7a0*/  IMAD.MOV.U32 R82, RZ, RZ, R145 ;  /* 0x000000ffff527224 */ /* 0x000fe200078e0091 */
[----:B------:R-:W-:Y:S01]  /*f7b0*/  MOV R41, R153 ;  /* 0x0000009900297202 */ /* 0x000fe20000000f00 */
[----:B------:R-:W-:Y:S02]  /*f7c0*/  IMAD.MOV.U32 R145, RZ, RZ, R159 ;  /* 0x000000ffff917224 */ /* 0x000fe400078e009f */
[----:B------:R-:W-:Y:S01]  /*f7d0*/  FFMA.FTZ R0, R50, UR26, -R0 ;  /* 0x0000001a32007c23 */ /* 0x000fe20008010800 */
[----:B------:R-:W-:Y:S01]  /*f7e0*/  IMAD.MOV.U32 R49, RZ, RZ, R81 ;  /* 0x000000ffff317224 */ /* 0x000fe200078e0051 */
[----:B------:R-:W-:Y:S01]  /*f7f0*/  MOV R42, R82 ;  /* 0x00000052002a7202 */ /* 0x000fe20000000f00 */
[C---:B-1----:R-:W-:Y:S06]  /*f800*/  HMMA.16816.F32 R96, R4.reuse, R28, R92 ;  /* 0x0000001c0460723c */ /* 0x042fec000000185c */
[----:B------:R-:W-:Y:S01]  /*f810*/  HMMA.16816.F32 R188, R4, R36, R56 ;  /* 0x0000002404bc723c */ /* 0x000fe20000001838 */
[----:B--2---:R-:W-:Y:S01]  /*f820*/  FFMA.FTZ R8, R80, UR26, -R12 ;  /* 0x0000001a50087c23 */ /* 0x004fe2000801080c */
[----:B------:R-:W-:Y:S01]  /*f830*/  MOV R80, R40 ;  /* 0x0000002800507202 */ /* 0x000fe20000000f00 */
[----:B------:R-:W-:-:S03]  /*f840*/  IMAD.MOV.U32 R40, RZ, RZ, R157 ;  /* 0x000000ffff287224 */ /* 0x000fc600078e009d */
[----:B------:R-:W-:Y:S01]  /*f850*/  MOV R48, R80 ;  /* 0x0000005000307202 */ /* 0x000fe20000000f00 */
[----:B------:R-:W-:Y:S01]  /*f860*/  HMMA.16816.F32 R184, R4, R32, R72 ;  /* 0x0000002004b8723c */ /* 0x000fe20000001848 */
[----:B------:R-:W-:Y:S02]  /*f870*/  MOV R80, R40 ;  /* 0x0000002800507202 */ /* 0x000fe40000000f00 */
[----:B------:R-:W-:Y:S02]  /*f880*/  MOV R82, R145 ;  /* 0x0000009100527202 */ /* 0x000fe40000000f00 */
[----:B------:R-:W-:Y:S02]  /*f890*/  MOV R40, R169 ;  /* 0x000000a900287202 */ /* 0x000fe40000000f00 */
[----:B------:R-:W-:Y:S02]  /*f8a0*/  MOV R50, R48 ;  /* 0x0000003000327202 */ /* 0x000fe40000000f00 */
[----:B------:R-:W-:-:S02]  /*f8b0*/  MOV R145, R171 ;  /* 0x000000ab00917202 */ /* 0x000fc40000000f00 */
[----:B------:R-:W-:Y:S02]  /*f8c0*/  MOV R48, R42 ;  /* 0x0000002a00307202 */ /* 0x000fe40000000f00 */
[----:B------:R-:W-:Y:S02]  /*f8d0*/  MOV R42, R80 ;  /* 0x00000050002a7202 */ /* 0x000fe40000000f00 */
[----:B------:R-:W-:Y:S02]  /*f8e0*/  MOV R80, R82 ;  /* 0x0000005200507202 */ /* 0x000fe40000000f00 */
[----:B------:R-:W-:Y:S02]  /*f8f0*/  MOV R82, R40 ;  /* 0x0000002800527202 */ /* 0x000fe40000000f00 */
[----:B------:R-:W-:Y:S02]  /*f900*/  MOV R40, R145 ;  /* 0x0000009100287202 */ /* 0x000fe40000000f00 */
[----:B------:R-:W-:-:S02]  /*f910*/  MOV R145, R173 ;  /* 0x000000ad00917202 */ /* 0x000fc40000000f00 */
[----:B------:R-:W-:Y:S02]  /*f920*/  MOV R170, R225 ;  /* 0x000000e100aa7202 */ /* 0x000fe40000000f00 */
[----:B------:R-:W-:Y:S01]  /*f930*/  MOV R173, R175 ;  /* 0x000000af00ad7202 */ /* 0x000fe20000000f00 */
[----:B------:R4:W5:Y:S01]  /*f940*/  LDL.LU R225, [R1+0x38] ;  /* 0x0000380001e17983 */ /* 0x0009620000300800 */
[----:B------:R-:W-:-:S03]  /*f950*/  MOV R175, R177 ;  /* 0x000000b100af7202 */ /* 0x000fc60000000f00 */
[----:B------:R-:W2:Y:S01]  /*f960*/  LDL.LU R177, [R1] ;  /* 0x0000000001b17983 */ /* 0x000ea20000300800 */
[----:B------:R-:W-:Y:S01]  /*f970*/  IMAD.MOV.U32 R43, RZ, RZ, R83 ;  /* 0x000000ffff2b7224 */ /* 0x000fe200078e0053 */
[----:B------:R-:W-:Y:S01]  /*f980*/  MOV R83, R156 ;  /* 0x0000009c00537202 */ /* 0x000fe20000000f00 */
[----:B------:R-:W-:Y:S01]  /*f990*/  IMAD.MOV.U32 R81, RZ, RZ, R41 ;  /* 0x000000ffff517224 */ /* 0x000fe200078e0029 */
[----:B------:R-:W-:Y:S01]  /*f9a0*/  MOV R41, R144 ;  /* 0x0000009000297202 */ /* 0x000fe20000000f00 */
[----:B------:R1:W-:Y:S01]  /*f9b0*/  MUFU.EX2 R66, R8 ;  /* 0x0000000800427308 */ /* 0x0003e20000000800 */
[----:B------:R-:W-:Y:S01]  /*f9c0*/  MOV R144, R158 ;  /* 0x0000009e00907202 */ /* 0x000fe20000000f00 */
[----:B------:R-:W-:Y:S02]  /*f9d0*/  IMAD.MOV.U32 R51, RZ, RZ, R43 ;  /* 0x000000ffff337224 */ /* 0x000fe400078e002b */
[----:B------:R-:W-:Y:S02]  /*f9e0*/  IMAD.MOV.U32 R43, RZ, RZ, R83 ;  /* 0x000000ffff2b7224 */ /* 0x000fe400078e0053 */
[----:B------:R-:W-:-:S02]  /*f9f0*/  IMAD.MOV.U32 R83, RZ, RZ, R168 ;  /* 0x000000ffff537224 */ /* 0x000fc400078e00a8 */
[----:B------:R-:W-:Y:S02]  /*fa00*/  IMAD.MOV.U32 R11, RZ, RZ, R51 ;  /* 0x000000ffff0b7224 */ /* 0x000fe400078e0033 */
[----:B-1----:R-:W-:Y:S01]  /*fa10*/  FFMA.FTZ R8, R49, UR26, -R12 ;  /* 0x0000001a31087c23 */ /* 0x002fe2000801080c */
        /* <DEDUP_REMOVED lines=12> */
[----:B------:R-:W-:Y:S01]  /*fae0*/  MOV R93, R50 ;  /* 0x00000032005d7202 */ /* 0x000fe20000000f00 */
[----:B------:R1:W-:Y:S01]  /*faf0*/  MUFU.EX2 R101, R0 ;  /* 0x0000000000657308 */ /* 0x0003e20000000800 */
        /* <DEDUP_REMOVED lines=11> */
[----:B-1----:R-:W-:Y:S01]  /*fbb0*/  FFMA.FTZ R0, R11, UR26, -R12 ;  /* 0x0000001a0b007c23 */ /* 0x002fe2000801080c */
[----:B------:R-:W-:Y:S01]  /*fbc0*/  IMAD.MOV.U32 R92, RZ, RZ, R94 ;  /* 0x000000ffff5c7224 */ /* 0x000fe200078e005e */
[----:B------:R-:W1:Y:S01]  /*fbd0*/  MUFU.EX2 R65, R8 ;  /* 0x0000000800417308 */ /* 0x000e620000000800 */
[----:B------:R-:W-:Y:S01]  /*fbe0*/  MOV R42, R145 ;  /* 0x00000091002a7202 */ /* 0x000fe20000000f00 */
[----:B------:R-:W-:Y:S01]  /*fbf0*/  IMAD.MOV.U32 R94, RZ, RZ, R56 ;  /* 0x000000ffff5e7224 */ /* 0x000fe200078e0038 */
[----:B------:R-:W-:Y:S01]  /*fc00*/  MOV R80, R173 ;  /* 0x000000ad00507202 */ /* 0x000fe20000000f00 */
[----:B------:R-:W-:-:S04]  /*fc10*/  IMAD.MOV.U32 R43, RZ, RZ, R172 ;  /* 0x000000ffff2b7224 */ /* 0x000fc800078e00ac */
[----:B------:R3:W-:Y:S01]  /*fc20*/  MUFU.EX2 R64, R0 ;  /* 0x0000000000407308 */ /* 0x0007e20000000800 */
[----:B------:R-:W-:Y:S02]  /*fc30*/  IMAD.MOV.U32 R56, RZ, RZ, R58 ;  /* 0x000000ffff387224 */ /* 0x000fe400078e003a */
[----:B------:R-:W-:Y:S01]  /*fc40*/  IMAD.MOV.U32 R58, RZ, RZ, R13 ;  /* 0x000000ffff3a7224 */ /* 0x000fe200078e000d */
[----:B------:R-:W-:Y:S01]  /*fc50*/  MOV R82, R175 ;  /* 0x000000af00527202 */ /* 0x000fe20000000f00 */
[----:B------:R-:W-:Y:S02]  /*fc60*/  IMAD.MOV.U32 R81, RZ, RZ, R174 ;  /* 0x000000ffff517224 */ /* 0x000fe400078e00ae */
[----:B------:R-:W-:Y:S01]  /*fc70*/  IMAD.MOV.U32 R13, RZ, RZ, R51 ;  /* 0x000000ffff0d7224 */ /* 0x000fe200078e0033 */
[----:B------:R-:W-:Y:S01]  /*fc80*/  HMMA.16816.F32 R152, R4, R30, R108 ;  /* 0x0000001e0498723c */ /* 0x000fe2000000186c */
[----:B------:R-:W-:Y:S02]  /*fc90*/  IMAD.MOV.U32 R83, RZ, RZ, R176 ;  /* 0x000000ffff537224 */ /* 0x000fe400078e00b0 */
[----:B------:R-:W-:-:S02]  /*fca0*/  IMAD.MOV.U32 R51, RZ, RZ, R42 ;  /* 0x000000ffff337224 */ /* 0x000fc400078e002a */
[----:B---3--:R-:W-:Y:S01]  /*fcb0*/  FFMA.FTZ R0, R93, UR26, -R3 ;  /* 0x0000001a5d007c23 */ /* 0x008fe20008010803 */
[----:B------:R-:W-:Y:S02]  /*fcc0*/  MOV R93, R95 ;  /* 0x0000005f005d7202 */ /* 0x000fe40000000f00 */
[----:B------:R-:W-:Y:S02]  /*fcd0*/  MOV R95, R57 ;  /* 0x00000039005f7202 */ /* 0x000fe40000000f00 */
[----:B------:R-:W-:Y:S02]  /*fce0*/  MOV R57, R59 ;  /* 0x0000003b00397202 */ /* 0x000fe40000000f00 */
[----:B------:R-:W-:Y:S02]  /*fcf0*/  MOV R59, R50 ;  /* 0x00000032003b7202 */ /* 0x000fe40000000f00 */
        /* <DEDUP_REMOVED lines=10> */
[----:B------:R-:W-:-:S02]  /*fda0*/  MOV R81, R83 ;  /* 0x0000005300517202 */ /* 0x000fc40000000f00 */
[----:B------:R-:W-:Y:S01]  /*fdb0*/  MOV R50, R51 ;  /* 0x0000003300327202 */ /* 0x000fe20000000f00 */
[----:B------:R-:W-:Y:S01]  /*fdc0*/  IMAD.MOV.U32 R51, RZ, RZ, R48 ;  /* 0x000000ffff337224 */ /* 0x000fe200078e0030 */
[----:B------:R-:W-:Y:S01]  /*fdd0*/  MOV R83, R144 ;  /* 0x0000009000537202 */ /* 0x000fe20000000f00 */
[----:B------:R-:W-:Y:S01]  /*fde0*/  HMMA.16816.F32 R156, R4, R24, R116 ;  /* 0x00000018049c723c */ /* 0x000fe20000001874 */
[----:B------:R-:W-:Y:S01]  /*fdf0*/  MOV R48, R42 ;  /* 0x0000002a00307202 */ /* 0x000fe20000000f00 */
[----:B------:R-:W-:Y:S01]  /*fe00*/  IMAD.MOV.U32 R42, RZ, RZ, R43 ;  /* 0x000000ffff2a7224 */ /* 0x000fe200078e002b */
[----:B------:R-:W-:Y:S01]  /*fe10*/  MOV R43, R80 ;  /* 0x00000050002b7202 */ /* 0x000fe20000000f00 */
[----:B------:R-:W-:-:S03]  /*fe20*/  IMAD.MOV.U32 R80, RZ, RZ, R81 ;  /* 0x000000ffff507224 */ /* 0x000fc600078e0051 */
[----:B------:R-:W-:Y:S02]  /*fe30*/  MOV R118, R47 ;  /* 0x0000002f00767202 */ /* 0x000fe40000000f00 */
[----:B------:R3:W-:Y:S01]  /*fe40*/  MUFU.EX2 R47, R0 ;  /* 0x00000000002f7308 */ /* 0x0007e20000000800 */
[----:B------:R-:W-:Y:S01]  /*fe50*/  F2FP.F16.F32.PACK_AB R8, R219, R220 ;  /* 0x000000dcdb08723e */ /* 0x000fe200000000ff */
[----:B------:R-:W-:Y:S01]  /*fe60*/  IMAD.MOV.U32 R117, RZ, RZ, R147 ;  /* 0x000000ffff757224 */ /* 0x000fe200078e0093 */
[----:B------:R-:W-:Y:S02]  /*fe70*/  F2FP.F16.F32.PACK_AB R9, R67, R100 ;  /* 0x000000644309723e */ /* 0x000fe400000000ff */
[----:B------:R-:W-:Y:S02]  /*fe80*/  F2FP.F16.F32.PACK_AB R10, R201, R202 ;  /* 0x000000cac90a723e */ /* 0x000fe400000000ff */
[----:B-1----:R-:W-:Y:S01]  /*fe90*/  F2FP.F16.F32.PACK_AB R11, R65, R66 ;  /* 0x00000042410b723e */ /* 0x002fe200000000ff */
[----:B------:R-:W-:Y:S01]  /*fea0*/  HMMA.16816.F32 R168, R4, R26, R124 ;  /* 0x0000001a04a8723c */ /* 0x000fe2000000187c */
[----:B------:R-:W-:Y:S01]  /*feb0*/  MOV R119, R146 ;  /* 0x0000009200777202 */ /* 0x000fe20000000f00 */
[----:B------:R-:W-:Y:S01]  /*fec0*/  IMAD.MOV.U32 R108, RZ, RZ, R93 ;  /* 0x000000ffff6c7224 */ /* 0x000fe200078e005d */
[----:B------:R-:W-:Y:S01]  /*fed0*/  MOV R109, R94 ;  /* 0x0000005e006d7202 */ /* 0x000fe20000000f00 */
[----:B---3--:R-:W-:-:S03]  /*fee0*/  FFMA.FTZ R0, R92, UR26, -R3 ;  /* 0x0000001a5c007c23 */ /* 0x008fc60008010803 */
[----:B------:R-:W-:Y:S01]  /*fef0*/  MOV R127, R118 ;  /* 0x00000076007f7202 */ /* 0x000fe20000000f00 */
[----:B------:R-:W-:Y:S01]  /*ff00*/  IMAD.MOV.U32 R92, RZ, RZ, R57 ;  /* 0x000000ffff5c7224 */ /* 0x000fe200078e0039 */
[----:B------:R-:W-:Y:S01]  /*ff10*/  MOV R111, R56 ;  /* 0x00000038006f7202 */ /* 0x000fe20000000f00 */
[----:B------:R-:W-:Y:S01]  /*ff20*/  IMAD.MOV.U32 R94, RZ, RZ, R59 ;  /* 0x000000ffff5e7224 */ /* 0x000fe200078e003b */
[----:B------:R-:W-:Y:S02]  /*ff30*/  MOV R93, R58 ;  /* 0x0000003a005d7202 */ /* 0x000fe40000000f00 */
[C---:B------:R-:W-:Y:S01]  /*ff40*/  HMMA.16816.F32 R56, R8.reuse, R38, R112 ;  /* 0x000000260838723c */ /* 0x040fe20000001870 */
        /* <DEDUP_REMOVED lines=8> */
[----:B------:R-:W-:-:S05]  /*ffd0*/  IMAD.MOV.U32 R51, RZ, RZ, R80 ;  /* 0x000000ffff337224 */ /* 0x000fca00078e0050 */
[----:B------:R-:W-:Y:S01]  /*ffe0*/  HMMA.16816.F32 R180, R4, R34, R76 ;  /* 0x0000002204b4723c */ /* 0x000fe2000000184c */
[----:B------:R-:W-:-:S05]  /*fff0*/  MOV R124, R119 ;  /* 0x00000077007c7202 */ /* 0x000fca0000000f00 */
[C---:B------:R-:W-:Y:S06]  /*10000*/  HMMA.16816.F32 R72, R4.reuse, R16, R120 ;  /* 0x000000100448723c */ /* 0x040fec0000001878 */
[C---:B------:R-:W-:Y:S06]  /*10010*/  HMMA.16816.F32 R76, R4.reuse, R18, R132 ;  /* 0x00000012044c723c */ /* 0x040fec0000001884 */
[----:B------:R-:W-:Y:S06]  /*10020*/  HMMA.16816.F32 R172, R4, R22, R136 ;  /* 0x0000001604ac723c */ /* 0x000fec0000001888 */
[C---:B------:R-:W-:Y:S01]  /*10030*/  HMMA.16816.F32 R160, R8.reuse, R24, R160 ;  /* 0x0000001808a0723c */ /* 0x040fe200000018a0 */
[----:B------:R-:W-:Y:S01]  /*10040*/  MOV R136, R124 ;  /* 0x0000007c00887202 */ /* 0x000fe20000000f00 */
[----:B------:R-:W-:Y:S01]  /*10050*/  IMAD.MOV.U32 R119, RZ, RZ, R94 ;  /* 0x000000ffff777224 */ /* 0x000fe200078e005e */
[----:B------:R-:W-:Y:S03]  /*10060*/  LDSM.16.MT88.4 R120, [R224+0x9c00] ;  /* 0x009c0000e078783b */ /* 0x000fe60000004200 */
[C---:B------:R-:W-:Y:S01]  /*10070*/  HMMA.16816.F32 R84, R8.reuse, R20, R84 ;  /* 0x000000140854723c */ /* 0x040fe20000001854 */
[----:B------:R-:W-:Y:S05]  /*10080*/  LDSM.16.MT88.4 R132, [R226+0x9c00] ;  /* 0x009c0000e284783b */ /* 0x000fea0000004200 */
[----:B------:R-:W-:Y:S01]  /*10090*/  HMMA.16816.F32 R52, R8, R30, R52 ;  /* 0x0000001e0834723c */ /* 0x000fe20000001834 */
[----:B--2---:R-:W-:-:S05]  /*100a0*/  MOV R40, R177 ;  /* 0x000000b100287202 */ /* 0x004fca0000000f00 */
[----:B------:R-:W-:Y:S02]  /*100b0*/  IMAD.MOV.U32 R82, RZ, RZ, R40 ;  /* 0x000000ffff527224 */ /* 0x000fe400078e0028 */
[----:B------:R-:W-:-:S03]  /*100c0*/  IMAD.MOV.U32 R40, RZ, RZ, R145 ;  /* 0x000000ffff287224 */ /* 0x000fc600078e0091 */
[----:B------:R-:W-:Y:S01]  /*100d0*/  MOV R81, R82 ;  /* 0x0000005200517202 */ /* 0x000fe20000000f00 */
[----:B------:R-:W-:Y:S01]  /*100e0*/  IMAD.MOV.U32 R82, RZ, RZ, R83 ;  /* 0x000000ffff527224 */ /* 0x000fe200078e0053 */
[----:B------:R-:W-:Y:S01]  /*100f0*/  MOV R83, R40 ;  /* 0x0000002800537202 */ /* 0x000fe20000000f00 */
[----:B------:R-:W-:Y:S02]  /*10100*/  IMAD.MOV.U32 R40, RZ, RZ, R46 ;  /* 0x000000ffff287224 */ /* 0x000fe400078e002e */
[----:B------:R1:W2:Y:S01]  /*10110*/  MUFU.EX2 R46, R0 ;  /* 0x00000000002e7308 */ /* 0x0002a20000000800 */
[----:B------:R-:W-:Y:S01]  /*10120*/  HMMA.16816.F32 R144, R8, R36, R128 ;  /* 0x000000240890723c */ /* 0x000fe20000001880 */
[----:B------:R-:W-:Y:S01]  /*10130*/  MOV R48, R81 ;  /* 0x0000005100307202 */ /* 0x000fe20000000f00 */
[----:B-1----:R-:W-:-:S05]  /*10140*/  FFMA.FTZ R0, R117, UR26, -R3 ;  /* 0x0000001a75007c23 */ /* 0x002fca0008010803 */
[----:B------:R1:W-:Y:S01]  /*10150*/  MUFU.EX2 R38, R0 ;  /* 0x0000000000267308 */ /* 0x0003e20000000800 */
[----:B------:R-:W-:Y:S01]  /*10160*/  FFMA.FTZ R3, R108, UR26, -R3 ;  /* 0x0000001a6c037c23 */ /* 0x000fe20008010803 */
[----:B------:R-:W-:Y:S01]  /*10170*/  MOV R117, R109 ;  /* 0x0000006d00757202 */ /* 0x000fe20000000f00 */
[----:B------:R-:W-:Y:S01]  /*10180*/  IMAD.MOV.U32 R108, RZ, RZ, R92 ;  /* 0x000000ffff6c7224 */ /* 0x000fe200078e005c */
[----:B------:R-:W-:Y:S01]  /*10190*/  MOV R109, R93 ;  /* 0x0000005d006d7202 */ /* 0x000fe20000000f00 */
[----:B------:R-:W-:Y:S02]  /*101a0*/  IMAD.MOV.U32 R92, RZ, RZ, R13 ;  /* 0x000000ffff5c7224 */ /* 0x000fe400078e000d */
[----:B------:R-:W-:Y:S02]  /*101b0*/  IMAD.MOV.U32 R13, RZ, RZ, R42 ;  /* 0x000000ffff0d7224 */ /* 0x000fe400078e002a */
[----:B-1----:R-:W-:-:S04]  /*101c0*/  FFMA.FTZ R0, R127, UR26, -R2 ;  /* 0x0000001a7f007c23 */ /* 0x002fc80008010802 */
[----:B------:R1:W-:Y:S01]  /*101d0*/  MUFU.EX2 R36, R0 ;  /* 0x0000000000247308 */ /* 0x0003e20000000800 */
[----:B------:R-:W-:Y:S01]  /*101e0*/  MOV R126, R109 ;  /* 0x0000006d007e7202 */ /* 0x000fe20000000f00 */
[----:B------:R-:W-:Y:S02]  /*101f0*/  IMAD.MOV.U32 R109, RZ, RZ, R13 ;  /* 0x000000ffff6d7224 */ /* 0x000fe400078e000d */
[----:B------:R-:W-:Y:S02]  /*10200*/  IMAD.MOV.U32 R13, RZ, RZ, R151 ;  /* 0x000000ffff0d7224 */ /* 0x000fe400078e0097 */
[----:B-1----:R-:W-:Y:S01]  /*10210*/  FFMA.FTZ R0, R116, UR26, -R2 ;  /* 0x0000001a74007c23 */ /* 0x002fe20008010802 */
[----:B------:R-:W-:-:S03]  /*10220*/  MOV R116, R111 ;  /* 0x0000006f00747202 */ /* 0x000fc60000000f00 */
[----:B------:R1:W-:Y:S01]  /*10230*/  MUFU.EX2 R28, R0 ;  /* 0x00000000001c7308 */ /* 0x0003e20000000800 */
[----:B------:R-:W-:Y:S02]  /*10240*/  IMAD.MOV.U32 R111, RZ, RZ, R51 ;  /* 0x000000ffff6f7224 */ /* 0x000fe400078e0033 */
[----:B------:R-:W-:Y:S01]  /*10250*/  IMAD.MOV.U32 R51, RZ, RZ, R148 ;  /* 0x000000ffff337224 */ /* 0x000fe200078e0094 */
[----:B------:R-:W-:Y:S01]  /*10260*/  HMMA.16816.F32 R176, R4, R20, R140 ;  /* 0x0000001404b0723c */ /* 0x000fe2000000188c */
[----:B------:R-:W-:Y:S01]  /*10270*/  LDSM.16.MT88.4 R4, [R226+0xbc00] ;  /* 0x00bc0000e204783b */ /* 0x000fe20000004200 */
[----:B-1----:R-:W-:Y:S01]  /*10280*/  FFMA.FTZ R0, R117, UR26, -R2 ;  /* 0x0000001a75007c23 */ /* 0x002fe20008010802 */
[----:B------:R-:W-:Y:S01]  /*10290*/  IMAD.MOV.U32 R117, RZ, RZ, R92 ;  /* 0x000000ffff757224 */ /* 0x000fe200078e005c */
[----:B------:R-:W-:Y:S01]  /*102a0*/  MOV R92, R48 ;  /* 0x00000030005c7202 */ /* 0x000fe20000000f00 */
[----:B------:R-:W-:Y:S01]  /*102b0*/  FFMA.FTZ R2, R150, UR26, -R2 ;  /* 0x0000001a96027c23 */ /* 0x000fe20008010802 */
[----:B------:R-:W-:-:S02]  /*102c0*/  MOV R48, R149 ;  /* 0x0000009500307202 */ /* 0x000fc40000000f00 */
[----:B------:R-:W1:Y:S01]  /*102d0*/  LDSM.16.MT88.4 R148, [R224+0xac00] ;  /* 0x00ac0000e094783b */ /* 0x000e620000004200 */
[----:B------:R-:W-:Y:S01]  /*102e0*/  IMAD.MOV.U32 R143, RZ, RZ, R118 ;  /* 0x000000ffff8f7224 */ /* 0x000fe200078e0076 */
[----:B------:R3:W-:Y:S01]  /*102f0*/  MUFU.EX2 R25, R0 ;  /* 0x0000000000197308 */ /* 0x0007e20000000800 */
[----:B------:R-:W-:Y:S01]  /*10300*/  MOV R93, R50 ;  /* 0x00000032005d7202 */ /* 0x000fe20000000f00 */
[----:B------:R-:W-:Y:S01]  /*10310*/  IMAD.MOV.U32 R80, RZ, RZ, R82 ;  /* 0x000000ffff507224 */ /* 0x000fe200078e0052 */
[----:B------:R-:W-:Y:S01]  /*10320*/  MOV R81, R83 ;  /* 0x0000005300517202 */ /* 0x000fe20000000f00 */
[----:B------:R-:W-:Y:S01]  /*10330*/  IMAD.MOV.U32 R82, RZ, RZ, R40 ;  /* 0x000000ffff527224 */ /* 0x000fe200078e0028 */
[----:B------:R-:W-:Y:S02]  /*10340*/  MOV R50, R43 ;  /* 0x0000002b00327202 */ /* 0x000fe40000000f00 */
[----:B------:R-:W-:Y:S02]  /*10350*/  MOV R83, R41 ;  /* 0x0000002900537202 */ /* 0x000fe40000000f00 */
[----:B------:R-:W-:Y:S01]  /*10360*/  HMMA.16816.F32 R40, R8, R34, R68 ;  /* 0x000000220828723c */ /* 0x000fe20000001844 */
[----:B------:R-:W4:Y:S01]  /*10370*/  MUFU.EX2 R37, R3 ;  /* 0x0000000300257308 */ /* 0x000f220000000800 */
[----:B------:R-:W-:-:S02]  /*10380*/  IMAD.MOV.U32 R125, RZ, RZ, R108 ;  /* 0x000000ffff7d7224 */ /* 0x000fc400078e006c */
[----:B---3--:R-:W-:Y:S02]  /*10390*/  FFMA.FTZ R0, R143, UR26, -R12 ;  /* 0x0000001a8f007c23 */ /* 0x008fe4000801080c */
[----:B------:R-:W-:Y:S01]  /*103a0*/  HMMA.16816.F32 R68, R8, R16, R208 ;  /* 0x000000100844723c */ /* 0x000fe200000018d0 */
[----:B------:R-:W-:Y:S02]  /*103b0*/  IMAD.MOV.U32 R127, RZ, RZ, R110 ;  /* 0x000000ffff7f7224 */ /* 0x000fe400078e006e */
[----:B------:R3:W-:Y:S01]  /*103c0*/  MUFU.EX2 R16, R0 ;  /* 0x0000000000107308 */ /* 0x0007e20000000800 */
[----:B------:R-:W-:Y:S02]  /*103d0*/  MOV R108, R95 ;  /* 0x0000005f006c7202 */ /* 0x000fe40000000f00 */
[----:B------:R-:W-:Y:S02]  /*103e0*/  MOV R110, R50 ;  /* 0x00000032006e7202 */ /* 0x000fe40000000f00 */
[----:B------:R-:W-:-:S03]  /*103f0*/  MOV R50, R83 ;  /* 0x0000005300327202 */ /* 0x000fc60000000f00 */
[----:B------:R-:W1:Y:S01]  /*10400*/  MUFU.EX2 R24, R2 ;  /* 0x0000000200187308 */ /* 0x000e620000000800 */
[----:B------:R-:W-:Y:S01]  /*10410*/  MOV R118, R93 ;  /* 0x0000005d00767202 */ /* 0x000fe20000000f00 */
[----:B------:R-:W-:Y:S01]  /*10420*/  IMAD.MOV.U32 R137, RZ, RZ, R125 ;  /* 0x000000ffff897224 */ /* 0x000fe200078e007d */
[----:B------:R-:W-:Y:S01]  /*10430*/  MOV R138, R126 ;  /* 0x0000007e008a7202 */ /* 0x000fe20000000f00 */
[----:B------:R-:W-:Y:S02]  /*10440*/  IMAD.MOV.U32 R139, RZ, RZ, R127 ;  /* 0x000000ffff8b7224 */ /* 0x000fe400078e007f */
[----:B---3--:R-:W-:Y:S01]  /*10450*/  FFMA.FTZ R0, R13, UR26, -R12 ;  /* 0x0000001a0d007c23 */ /* 0x008fe2000801080c */
[----:B------:R-:W-:Y:S01]  /*10460*/  IMAD.MOV.U32 R93, RZ, RZ, R80 ;  /* 0x000000ffff5d7224 */ /* 0x000fe200078e0050 */
[----:B------:R-:W-:Y:S02]  /*10470*/  MOV R124, R108 ;  /* 0x0000006c007c7202 */ /* 0x000fe40000000f00 */
[----:B------:R3:W-:Y:S01]  /*10480*/  MUFU.EX2 R13, R0 ;  /* 0x00000000000d7308 */ /* 0x0007e20000000800 */
[----:B------:R-:W-:Y:S01]  /*10490*/  IMAD.MOV.U32 R125, RZ, RZ, R109 ;  /* 0x000000ffff7d7224 */ /* 0x000fe200078e006d */
[----:B------:R-:W-:Y:S01]  /*104a0*/  MOV R126, R110 ;  /* 0x0000006e007e7202 */ /* 0x000fe20000000f00 */
[----:B------:R-:W-:Y:S01]  /*104b0*/  IMAD.MOV.U32 R127, RZ, RZ, R111 ;  /* 0x000000ffff7f7224 */ /* 0x000fe200078e006f */
[C---:B------:R-:W-:Y:S01]  /*104c0*/  HMMA.16816.F32 R128, R8.reuse, R32, R88 ;  /* 0x000000200880723c */ /* 0x040fe20000001858 */
        /* <DEDUP_REMOVED lines=8> */
[----:B---3--:R-:W-:-:S03]  /*10550*/  FFMA.FTZ R0, R136, UR26, -R12 ;  /* 0x0000001a88007c23 */ /* 0x008fc6000801080c */
[C---:B------:R-:W-:Y:S01]  /*10560*/  HMMA.16816.F32 R48, R8.reuse, R18, R196 ;  /* 0x000000120830723c */ /* 0x040fe200000018c4 */
[----:B------:R-:W-:Y:S01]  /*10570*/  MOV R142, R118 ;  /* 0x00000076008e7202 */ /* 0x000fe20000000f00 */
[----:B------:R-:W-:Y:S01]  /*10580*/  IMAD.MOV.U32 R143, RZ, RZ, R119 ;  /* 0x000000ffff8f7224 */ /* 0x000fe200078e0077 */
[----:B------:R-:W-:Y:S01]  /*10590*/  MOV R118, R94 ;  /* 0x0000005e00767202 */ /* 0x000fe20000000f00 */
[----:B------:R-:W-:Y:S02]  /*105a0*/  IMAD.MOV.U32 R117, RZ, RZ, R93 ;  /* 0x000000ffff757224 */ /* 0x000fe400078e005d */
[----:B------:R-:W-:Y:S01]  /*105b0*/  HMMA.16816.F32 R20, R8, R22, R192 ;  /* 0x000000160814723c */ /* 0x000fe200000018c0 */
[----:B------:R3:W3:Y:S01]  /*105c0*/  MUFU.EX2 R10, R0 ;  /* 0x00000000000a7308 */ /* 0x0006e20000000800 */
        /* <DEDUP_REMOVED lines=13> */
[----:B----4-:R-:W-:Y:S01]  /*106a0*/  F2FP.F16.F32.PACK_AB R94, R37, R38 ;  /* 0x00000026255e723e */ /* 0x010fe200000000ff */
[----:B------:R-:W-:Y:S01]  /*106b0*/  IMAD.MOV.U32 R29, RZ, RZ, R138 ;  /* 0x000000ffff1d7224 */ /* 0x000fe200078e008a */
[----:B------:R-:W-:Y:S01]  /*106c0*/  F2FP.F16.F32.PACK_AB R93, R28, R36 ;  /* 0x000000241c5d723e */ /* 0x000fe200000000ff */
[----:B------:R-:W2:Y:S01]  /*106d0*/  LDSM.16.MT88.4 R164, [R226+0xac00] ;  /* 0x00ac0000e2a4783b */ /* 0x000ea20000004200 */
[----:B-1----:R-:W-:Y:S01]  /*106e0*/  F2FP.F16.F32.PACK_AB R95, R24, R25 ;  /* 0x00000019185f723e */ /* 0x002fe200000000ff */
[----:B------:R-:W-:Y:S01]  /*106f0*/  FFMA.FTZ R2, R2, R45, R18 ;  /* 0x0000002d02027223 */ /* 0x000fe20000010012 */
[----:B------:R-:W-:Y:S01]  /*10700*/  MOV R3, R111 ;  /* 0x0000006f00037202 */ /* 0x000fe20000000f00 */
[----:B---3--:R-:W-:Y:S01]  /*10710*/  FFMA.FTZ R0, R196, R44, R19 ;  /* 0x0000002cc4007223 */ /* 0x008fe20000010013 */
[----:B------:R-:W-:Y:S01]  /*10720*/  MOV R17, R127 ;  /* 0x0000007f00117202 */ /* 0x000fe20000000f00 */
[----:B------:R-:W-:Y:S01]  /*10730*/  FFMA.FTZ R9, R198, R15, R197 ;  /* 0x0000000fc6097223 */ /* 0x000fe200000100c5 */
[----:B------:R-:W-:Y:S01]  /*10740*/  MOV R209, R125 ;  /* 0x0000007d00d17202 */ /* 0x000fe20000000f00 */
[----:B------:R-:W-:Y:S01]  /*10750*/  FFMA.FTZ R8, R199, R14, R252 ;  /* 0x0000000ec7087223 */ /* 0x000fe200000100fc */
[----:B------:R-:W-:Y:S01]  /*10760*/  IMAD.MOV.U32 R30, RZ, RZ, R140 ;  /* 0x000000ffff1e7224 */ /* 0x000fe200078e008c */
[----:B------:R-:W-:Y:S01]  /*10770*/  MOV R27, R141 ;  /* 0x0000008d001b7202 */ /* 0x000fe20000000f00 */
[----:B------:R-:W-:Y:S01]  /*10780*/  IMAD.MOV.U32 R26, RZ, RZ, R142 ;  /* 0x000000ffff1a7224 */ /* 0x000fe200078e008e */
[----:B------:R-:W-:Y:S01]  /*10790*/  MOV R211, R143 ;  /* 0x0000008f00d37202 */ /* 0x000fe20000000f00 */
[----:B------:R-:W-:Y:S01]  /*107a0*/  FADD.FTZ R3, R3, R2 ;  /* 0x0000000203037221 */ /* 0x000fe20000010000 */
[----:B------:R-:W-:Y:S01]  /*107b0*/  HMMA.16816.F32 R140, R92, R148, R96 ;  /* 0x000000945c8c723c */ /* 0x000fe20000001860 */
[----:B------:R-:W-:Y:S01]  /*107c0*/  FADD.FTZ R2, R17, R0 ;  /* 0x0000000011027221 */ /* 0x000fe20000010000 */
[----:B------:R-:W-:Y:S01]  /*107d0*/  FADD.FTZ R0, R208, R9 ;  /* 0x00000009d0007221 */ /* 0x000fe20000010000 */
[----:B------:R-:W-:Y:S01]  /*107e0*/  FADD.FTZ R8, R209, R8 ;  /* 0x00000008d1087221 */ /* 0x000fe20000010000 */
[----:B------:R-:W-:Y:S01]  /*107f0*/  FADD.FTZ R9, R210, R3 ;  /* 0x00000003d2097221 */ /* 0x000fe20000010000 */
[----:B------:R-:W-:Y:S01]  /*10800*/  MOV R31, R139 ;  /* 0x0000008b001f7202 */ /* 0x000fe20000000f00 */
[----:B------:R-:W1:Y:S01]  /*10810*/  LDSM.16.MT88.4 R80, [R224+0xbc00] ;  /* 0x00bc0000e050783b */ /* 0x000e620000004200 */
[----:B------:R-:W-:-:S02]  /*10820*/  F2FP.F16.F32.PACK_AB R96, R107, R200 ;  /* 0x000000c86b60723e */ /* 0x000fc400000000ff */
[----:B------:R-:W-:Y:S02]  /*10830*/  F2FP.F16.F32.PACK_AB R97, R16, R64 ;  /* 0x000000401061723e */ /* 0x000fe400000000ff */
[----:B------:R-:W-:Y:S02]  /*10840*/  F2FP.F16.F32.PACK_AB R98, R101, R106 ;  /* 0x0000006a6562723e */ /* 0x000fe400000000ff */
[----:B------:R-:W-:Y:S01]  /*10850*/  F2FP.F16.F32.PACK_AB R99, R10, R13 ;  /* 0x0000000d0a63723e */ /* 0x000fe200000000ff */
[----:B------:R-:W-:Y:S01]  /*10860*/  FADD.FTZ R3, R251, R2 ;  /* 0x00000002fb037221 */ /* 0x000fe20000010000 */
[----:B------:R-:W-:Y:S01]  /*10870*/  FADD.FTZ R2, R211, R0 ;  /* 0x00000000d3027221 */ /* 0x000fe20000010000 */
[----:B------:R-:W-:Y:S01]  /*10880*/  FADD.FTZ R0, R26, R8 ;  /* 0x000000081a007221 */ /* 0x000fe20000010000 */
[----:B------:R-:W-:Y:S01]  /*10890*/  FADD.FTZ R9, R27, R9 ;  /* 0x000000091b097221 */ /* 0x000fe20000010000 */
[----:B------:R-:W-:Y:S01]  /*108a0*/  HMMA.16816.F32 R88, R92, R4, R176 ;  /* 0x000000045c58723c */ /* 0x000fe200000018b0 */
[----:B------:R-:W-:Y:S01]  /*108b0*/  FADD.FTZ R8, R248, R3 ;  /* 0x00000003f8087221 */ /* 0x000fe20000010000 */
[----:B------:R-:W-:Y:S01]  /*108c0*/  MOV R39, R137 ;  /* 0x0000008900277202 */ /* 0x000fe20000000f00 */
        /* <DEDUP_REMOVED lines=52> */
[-C--:B------:R-:W-:Y:S03]  /*10c10*/  HMMA.16816.F32 R112, R96, R120.reuse, R144 ;  /* 0x000000786070723c */ /* 0x080fe60000001890 */
[----:B------:R3:W-:Y:S03]  /*10c20*/  STL [R1+0x4], R3 ;  /* 0x0000040301007387 */ /* 0x0007e60000100800 */
[C---:B------:R-:W-:Y:S01]  /*10c30*/  HMMA.16816.F32 R108, R92.reuse, R120, R188 ;  /* 0x000000785c6c723c */ /* 0x040fe200000018bc */
[----:B------:R3:W-:Y:S04]  /*10c40*/  STL [R1+0x8], R0 ;  /* 0x0000080001007387 */ /* 0x0007e80000100800 */
[----:B------:R3:W-:Y:S01]  /*10c50*/  STL [R1], R2 ;  /* 0x0000000201007387 */ /* 0x0007e20000100800 */
[C---:B------:R-:W-:Y:S06]  /*10c60*/  HMMA.16816.F32 R116, R92.reuse, R122, R204 ;  /* 0x0000007a5c74723c */ /* 0x040fec00000018cc */
[C---:B------:R-:W-:Y:S06]  /*10c70*/  HMMA.16816.F32 R124, R92.reuse, R132, R184 ;  /* 0x000000845c7c723c */ /* 0x040fec00000018b8 */
[C---:B------:R-:W-:Y:S06]  /*10c80*/  HMMA.16816.F32 R136, R92.reuse, R134, R180 ;  /* 0x000000865c88723c */ /* 0x040fec00000018b4 */
[C---:B------:R-:W-:Y:S06]  /*10c90*/  HMMA.16816.F32 R152, R92.reuse, R150, R152 ;  /* 0x000000965c98723c */ /* 0x040fec0000001898 */
[C---:B--2---:R-:W-:Y:S06]  /*10ca0*/  HMMA.16816.F32 R156, R92.reuse, R164, R156 ;  /* 0x000000a45c9c723c */ /* 0x044fec000000189c */
[C---:B------:R-:W-:Y:S06]  /*10cb0*/  HMMA.16816.F32 R168, R92.reuse, R166, R168 ;  /* 0x000000a65ca8723c */ /* 0x040fec00000018a8 */
[C---:B-1----:R-:W-:Y:S06]  /*10cc0*/  HMMA.16816.F32 R72, R92.reuse, R80, R72 ;  /* 0x000000505c48723c */ /* 0x042fec0000001848 */
        /* <DEDUP_REMOVED lines=11> */
[----:B---3--:R-:W-:-:S15]  /*10d80*/  HMMA.16816.F32 R96, R96, R6, R20 ;  /* 0x000000066060723c */ /* 0x008fde0000001814 */
[----:B------:R-:W-:-:S09]  /*10d90*/  NOP ;  /* 0x0000000000007918 */ /* 0x000fd20000000000 */
.L_x_836:
[----:B------:R-:W-:-:S06]  /*10da0*/  UISETP.GT.AND UP0, UPT, UR24, UR15, UPT ;  /* 0x0000000f1800728c */ /* 0x000fcc000bf04270 */
[----:B------:R-:W-:-:S13]  /*10db0*/  PLOP3.LUT P0, PT, PT, PT, UP0, 0x80, 0x0 ;  /* 0x000000000000781c */ /* 0x000fda0003f0f008 */
[----:B------:R-:W-:Y:S05]  /*10dc0*/  @!P0 BRA `(.L_x_839) ;  /* 0x00000048000c8947 */ /* 0x000fea0003800000 */
[----:B------:R-:W2:Y:S01]  /*10dd0*/  LDL.LU.64 R6, [R1+0x28] ;  /* 0x0000280001067983 */ /* 0x000ea20000300a00 */
        /* <DEDUP_REMOVED lines=8> */
[----:B------:R-:W-:Y:S01]  /*10e60*/  ULDC UR4, c[0x0][0x2ec] ;  /* 0x0000bb0000047ab9 */ /* 0x000fe20000000800 */
[----:B------:R-:W-:Y:S01]  /*10e70*/  ULDC.64 UR6, c[0x0][0x218] ;  /* 0x0000860000067ab9 */ /* 0x000fe20000000a00 */
[----:B------:R-:W-:Y:S01]  /*10e80*/  ULDC.64 UR10, c[0x0][0x220] ;  /* 0x00008800000a7ab9 */ /* 0x000fe20000000a00 */
[----:B------:R-:W-:Y:S01]  /*10e90*/  ULDC.64 UR8, c[0x0][0x248] ;  /* 0x0000920000087ab9 */ /* 0x000fe20000000a00 */
[----:B--2---:R-:W-:-:S05]  /*10ea0*/  IMAD.MOV.U32 R5, RZ, RZ, R7 ;  /* 0x000000ffff057224 */ /* 0x004fca00078e0007 */
[----:B------:R1:W-:Y:S01]  /*10eb0*/  STL.64 [R1+0x10], R4 ;  /* 0x0000100401007387 */ /* 0x0003e20000100a00 */
[----:B------:R-:W-:Y:S05]  /*10ec0*/  BRA `(.L_x_840) ;  /* 0x0000000000707947 */ /* 0x000fea0003800000 */
.L_x_842:
        /* <DEDUP_REMOVED lines=28> */
.L_x_840:
        /* <DEDUP_REMOVED lines=13> */
[----:B------:R-:W-:Y:S02]  /*11160*/  LEA.HI.X R5, R6, UR11, R0, 0x1, P0 ;  /* 0x0000000b06057c11 */ /* 0x000fe400080f0c00 */
        /* <DEDUP_REMOVED lines=10> */
[----:B------:R-:W-:Y:S07]  /*11210*/  LOP3.LUT R2, R2, 0x6, RZ, 0xc0, !PT ;  /* 0x0000000602027812 */ /* 0x000fee00078ec0ff */
[----:B------:R-:W-:Y:S08]  /*11220*/  LDGSTS.E.BYPASS.LTC128B.128 [R238+0xa800], desc[UR18][R6.64+0x40] ;  /* 0x0a80004006ee7fae */ /* 0x000ff0000b901d52 */
[----:B------:R1:W-:Y:S08]  /*11230*/  LDGSTS.E.BYPASS.LTC128B.128 [R238+0xb800], desc[UR18][R6.64+0x80] ;  /* 0x0b80008006ee7fae */ /* 0x0003f0000b901d52 */
[----:B------:R-:W-:Y:S08]  /*11240*/  LDSM.16.M88.4 R64, [R228] ;  /* 0x00000000e440783b */ /* 0x000ff00000000200 */
[----:B-----5:R-:W1:Y:S08]  /*11250*/  LDSM.16.M88.4 R16, [R225+0x6000] ;  /* 0x00600000e110783b */ /* 0x020e700000000200 */
[----:B------:R-:W2:Y:S08]  /*11260*/  LDSM.16.M88.4 R60, [R228+0x1000] ;  /* 0x00100000e43c783b */ /* 0x000eb00000000200 */
[----:B------:R-:W3:Y:S08]  /*11270*/  LDSM.16.M88.4 R32, [R225+0x6400] ;  /* 0x00640000e120783b */ /* 0x000ef00000000200 */
[----:B------:R-:W0:Y:S08]  /*11280*/  LDGDEPBAR ;  /* 0x00000000000079af */ /* 0x000e300000000000 */
[----:B------:R-:W4:Y:S08]  /*11290*/  LDSM.16.M88.4 R48, [R225+0x6800] ;  /* 0x00680000e130783b */ /* 0x000f300000000200 */
[----:B------:R-:W4:Y:S01]  /*112a0*/  LDSM.16.M88.4 R172, [R225+0x6c00] ;  /* 0x006c0000e1ac783b */ /* 0x000f220000000200 */
        /* <DEDUP_REMOVED lines=21> */
[-C--:B------:R-:W-:Y:S03]  /*11400*/  HMMA.16816.F32 R52, R64, R172.reuse, RZ ;  /* 0x000000ac4034723c */ /* 0x080fe600000018ff */
[----:B------:R-:W-:Y:S03]  /*11410*/  LDSM.16.M88.4 R212, [R225+0x7c00] ;  /* 0x007c0000e1d4783b */ /* 0x000fe60000000200 */
[C---:B------:R-:W-:Y:S05]  /*11420*/  HMMA.16816.F32 R56, R60.reuse, R172, RZ ;  /* 0x000000ac3c38723c */ /* 0x040fea00000018ff */
[----:B------:R-:W-:Y:S01]  /*11430*/  LDSM.16.M88.4 R216, [R229+0x4000] ;  /* 0x00400000e5d8783b */ /* 0x000fe20000000200 */
[-C--:B------:R-:W-:Y:S06]  /*11440*/  HMMA.16816.F32 R60, R60, R174.reuse, RZ ;  /* 0x000000ae3c3c723c */ /* 0x080fec00000018ff */
[----:B------:R-:W-:Y:S01]  /*11450*/  HMMA.16816.F32 R64, R64, R174, RZ ;  /* 0x000000ae4040723c */ /* 0x000fe200000018ff */
[----:B------:R-:W4:Y:S05]  /*11460*/  LDSM.16.M88.4 R172, [R225+0x7400] ;  /* 0x00740000e1ac783b */ /* 0x000f2a0000000200 */
        /* <DEDUP_REMOVED lines=86> */
[----:B------:R-:W1:Y:S01]  /*119d0*/  MUFU.TANH R105, R4 ;  /* 0x0000000400697308 */ /* 0x000e620000002400 */
[----:B------:R-:W-:Y:S01]  /*119e0*/  FMUL.FTZ R0, R7, UR12 ;  /* 0x0000000c07007c20 */ /* 0x000fe20008410000 */
[----:B------:R-:W-:Y:S01]  /*119f0*/  FMUL.FTZ R8, R8, UR12 ;  /* 0x0000000c08087c20 */ /* 0x000fe20008410000 */
[----:B------:R-:W-:Y:S01]  /*11a00*/  FMUL.FTZ R9, R9, UR12 ;  /* 0x0000000c09097c20 */ /* 0x000fe20008410000 */
[----:B------:R-:W-:Y:S01]  /*11a10*/  FMUL.FTZ R10, R10, UR12 ;  /* 0x0000000c0a0a7c20 */ /* 0x000fe20008410000 */
[----:B------:R-:W-:Y:S05]  /*11a20*/  FMUL.FTZ R11, R11, UR12 ;  /* 0x0000000c0b0b7c20 */ /* 0x000fea0008410000 */
[----:B------:R-:W2:Y:S01]  /*11a30*/  MUFU.TANH R104, R6 ;  /* 0x0000000600687308 */ /* 0x000ea20000002400 */
        /* <DEDUP_REMOVED lines=9> */
[----:B------:R4:W-:Y:S10]  /*11ad0*/  MUFU.TANH R101, R0 ;  /* 0x0000000000657308 */ /* 0x0009f40000002400 */
[----:B------:R1:W-:Y:S01]  /*11ae0*/  MUFU.TANH R180, R17 ;  /* 0x0000001100b47308 */ /* 0x0003e20000002400 */
[----:B---3--:R-:W3:Y:S09]  /*11af0*/  LDSM.16.M88.4 R4, [R227+0x8400] ;  /* 0x00840000e304783b */ /* 0x008ef20000000200 */
[----:B------:R-:W-:Y:S01]  /*11b00*/  MUFU.TANH R182, R8 ;  /* 0x0000000800b67308 */ /* 0x000fe20000002400 */
[----:B----4-:R-:W-:Y:S04]  /*11b10*/  IMAD.U32 R0, RZ, RZ, UR13 ;  /* 0x0000000dff007e24 */ /* 0x010fe8000f8e00ff */
[----:B------:R-:W-:Y:S05]  /*11b20*/  IMAD R0, R0, 0x40, R2 ;  /* 0x0000004000007824 */ /* 0x000fea00078e0202 */
[----:B------:R-:W-:Y:S01]  /*11b30*/  MUFU.TANH R184, R9 ;  /* 0x0000000900b87308 */ /* 0x000fe20000002400 */
[C---:B------:R-:W-:Y:S01]  /*11b40*/  VIADD R2, R0.reuse, 0x1 ;  /* 0x0000000100027836 */ /* 0x040fe20000000000 */
[CC--:B------:R-:W-:Y:S02]  /*11b50*/  ISETP.GE.AND P5, PT, R0.reuse, R232.reuse, PT ;  /* 0x000000e80000720c */ /* 0x0c0fe40003fa6270 */
[C---:B------:R-:W-:Y:S02]  /*11b60*/  ISETP.GE.AND P3, PT, R0.reuse, R231, PT ;  /* 0x000000e70000720c */ /* 0x040fe40003f66270 */
[----:B------:R-:W-:Y:S02]  /*11b70*/  ISETP.GE.OR P5, PT, R0, R237, !P5 ;  /* 0x000000ed0000720c */ /* 0x000fe40006fa6670 */
[C---:B------:R-:W-:Y:S02]  /*11b80*/  ISETP.GE.AND P4, PT, R2.reuse, R232, PT ;  /* 0x000000e80200720c */ /* 0x040fe40003f86270 */
[----:B------:R-:W-:Y:S01]  /*11b90*/  MUFU.TANH R183, R10 ;  /* 0x0000000a00b77308 */ /* 0x000fe20000002400 */
[----:B-1----:R-:W-:Y:S02]  /*11ba0*/  FSEL R17, R105, -INF , !P5 ;  /* 0xff80000069117808 */ /* 0x002fe40006800000 */
[C---:B------:R-:W-:Y:S02]  /*11bb0*/  ISETP.GE.AND P2, PT, R2.reuse, R231, PT ;  /* 0x000000e70200720c */ /* 0x040fe40003f46270 */
[C---:B------:R-:W-:Y:S02]  /*11bc0*/  ISETP.GE.AND P1, PT, R2.reuse, R233, PT ;  /* 0x000000e90200720c */ /* 0x040fe40003f26270 */
[C---:B------:R-:W-:Y:S03]  /*11bd0*/  ISETP.GE.AND P6, PT, R2.reuse, R230, PT ;  /* 0x000000e60200720c */ /* 0x040fe60003fc6270 */
[----:B------:R1:W-:Y:S01]  /*11be0*/  MUFU.TANH R177, R11 ;  /* 0x0000000b00b17308 */ /* 0x0003e20000002400 */
[C---:B------:R-:W-:Y:S02]  /*11bf0*/  ISETP.GE.OR P4, PT, R2.reuse, R237, !P4 ;  /* 0x000000ed0200720c */ /* 0x040fe40006786670 */
[C---:B------:R-:W-:Y:S02]  /*11c00*/  ISETP.GE.OR P2, PT, R2.reuse, R236, !P2 ;  /* 0x000000ec0200720c */ /* 0x040fe40005746670 */
[C---:B------:R-:W-:Y:S02]  /*11c10*/  ISETP.GE.OR P1, PT, R2.reuse, R235, !P1 ;  /* 0x000000eb0200720c */ /* 0x040fe40004f26670 */
[----:B------:R-:W-:Y:S01]  /*11c20*/  ISETP.GE.OR P6, PT, R2, R234, !P6 ;  /* 0x000000ea0200720c */ /* 0x000fe200077c6670 */
[-C--:B---3--:R-:W-:Y:S02]  /*11c30*/  HMMA.16816.F32 R20, R216, R4.reuse, R20 ;  /* 0x00000004d814723c */ /* 0x088fe40000001814 */
[----:B------:R-:W-:Y:S01]  /*11c40*/  MUFU.TANH R12, R12 ;  /* 0x0000000c000c7308 */ /* 0x000fe20000002400 */
[C---:B------:R-:W-:Y:S01]  /*11c50*/  ISETP.GE.OR P3, PT, R0.reuse, R236, !P3 ;  /* 0x000000ec0000720c */ /* 0x040fe20005f66670 */
[C---:B------:R-:W-:Y:S01]  /*11c60*/  VIADD R2, R0.reuse, 0x8 ;  /* 0x0000000800027836 */ /* 0x040fe20000000000 */
[-C--:B------:R-:W-:Y:S01]  /*11c70*/  ISETP.GE.AND P0, PT, R0, R233.reuse, PT ;  /* 0x000000e90000720c */ /* 0x080fe20003f06270 */
[C---:B------:R-:W-:Y:S01]  /*11c80*/  HMMA.16816.F32 R24, R172.reuse, R4, R24 ;  /* 0x00000004ac18723c */ /* 0x040fe20000001818 */
[----:B-1----:R-:W1:Y:S03]  /*11c90*/  LDSM.16.M88.4 R8, [R227+0x8800] ;  /* 0x00880000e308783b */ /* 0x002e660000000200 */
[----:B------:R-:W-:Y:S02]  /*11ca0*/  ISETP.GE.AND P5, PT, R2, R233, PT ;  /* 0x000000e90200720c */ /* 0x000fe40003fa6270 */
[----:B------:R-:W-:Y:S01]  /*11cb0*/  MUFU.TANH R176, R13 ;  /* 0x0000000d00b07308 */ /* 0x000fe20000002400 */
[-C--:B------:R-:W-:Y:S01]  /*11cc0*/  ISETP.GE.OR P0, PT, R0, R235.reuse, !P0 ;  /* 0x000000eb0000720c */ /* 0x080fe20004706670 */
[-C--:B------:R-:W-:Y:S03]  /*11cd0*/  HMMA.16816.F32 R28, R172, R6.reuse, R28 ;  /* 0x00000006ac1c723c */ /* 0x080fe6000000181c */
[----:B------:R-:W-:Y:S01]  /*11ce0*/  ISETP.GE.OR P5, PT, R2, R235, !P5 ;  /* 0x000000eb0200720c */ /* 0x000fe20006fa6670 */
[----:B------:R-:W-:Y:S02]  /*11cf0*/  VIADD R4, R0, 0x10 ;  /* 0x0000001000047836 */ /* 0x000fe40000000000 */
[C---:B------:R-:W-:Y:S02]  /*11d00*/  HMMA.16816.F32 R32, R216.reuse, R6, R32 ;  /* 0x00000006d820723c */ /* 0x040fe40000001820 */
[----:B------:R-:W3:Y:S03]  /*11d10*/  MUFU.TANH R103, R14 ;  /* 0x0000000e00677308 */ /* 0x000ee60000002400 */
[----:B------:R-:W-:Y:S01]  /*11d20*/  FMUL.FTZ R20, R20, UR12 ;  /* 0x0000000c14147c20 */ /* 0x000fe20008410000 */
[----:B------:R-:W-:Y:S01]  /*11d30*/  FMUL.FTZ R22, R22, UR12 ;  /* 0x0000000c16167c20 */ /* 0x000fe20008410000 */
[----:B------:R-:W-:Y:S01]  /*11d40*/  FMUL.FTZ R23, R23, UR12 ;  /* 0x0000000c17177c20 */ /* 0x000fe20008410000 */
[----:B------:R-:W-:Y:S04]  /*11d50*/  FMUL.FTZ R21, R21, UR12 ;  /* 0x0000000c15157c20 */ /* 0x000fe80008410000 */
[----:B------:R2:W-:Y:S01]  /*11d60*/  MUFU.TANH R5, R20 ;  /* 0x0000001400057308 */ /* 0x0005e20000002400 */
[----:B------:R-:W-:Y:S01]  /*11d70*/  FMUL.FTZ R27, R27, UR12 ;  /* 0x0000000c1b1b7c20 */ /* 0x000fe20008410000 */
[----:B------:R-:W-:Y:S01]  /*11d80*/  FMUL.FTZ R26, R26, UR12 ;  /* 0x0000000c1a1a7c20 */ /* 0x000fe20008410000 */
[----:B------:R-:W-:Y:S01]  /*11d90*/  FMUL.FTZ R25, R25, UR12 ;  /* 0x0000000c19197c20 */ /* 0x000fe20008410000 */
[----:B------:R-:W-:Y:S06]  /*11da0*/  FMUL.FTZ R24, R24, UR12 ;  /* 0x0000000c18187c20 */ /* 0x000fec0008410000 */
[----:B------:R-:W-:Y:S01]  /*11db0*/  MUFU.TANH R15, R15 ;  /* 0x0000000f000f7308 */ /* 0x000fe20000002400 */
[----:B------:R-:W-:Y:S01]  /*11dc0*/  FMUL.FTZ R31, R31, UR12 ;  /* 0x0000000c1f1f7c20 */ /* 0x000fe20008410000 */
[----:B------:R-:W-:Y:S01]  /*11dd0*/  FMUL.FTZ R28, R28, UR12 ;  /* 0x0000000c1c1c7c20 */ /* 0x000fe20008410000 */
[----:B------:R-:W-:Y:S01]  /*11de0*/  FMUL.FTZ R30, R30, UR12 ;  /* 0x0000000c1e1e7c20 */ /* 0x000fe20008410000 */
[----:B------:R-:W-:Y:S01]  /*11df0*/  FMUL.FTZ R29, R29, UR12 ;  /* 0x0000000c1d1d7c20 */ /* 0x000fe20008410000 */
[----:B------:R-:W-:Y:S05]  /*11e00*/  FMUL.FTZ R32, R32, UR12 ;  /* 0x0000000c20207c20 */ /* 0x000fea0008410000 */
[----:B------:R-:W4:Y:S01]  /*11e10*/  MUFU.TANH R16, R16 ;  /* 0x0000001000107308 */ /* 0x000f220000002400 */
[----:B--2---:R-:W-:Y:S01]  /*11e20*/  FSEL R20, R104, -INF , !P3 ;  /* 0xff80000068147808 */ /* 0x004fe20005800000 */
[----:B------:R-:W-:Y:S01]  /*11e30*/  FMUL.FTZ R33, R33, UR12 ;  /* 0x0000000c21217c20 */ /* 0x000fe20008410000 */
[----:B------:R-:W-:Y:S01]  /*11e40*/  ISETP.GE.AND P3, PT, R2, R230, PT ;  /* 0x000000e60200720c */ /* 0x000fe20003f66270 */
[----:B------:R-:W-:Y:S01]  /*11e50*/  FMUL.FTZ R34, R34, UR12 ;  /* 0x0000000c22227c20 */ /* 0x000fe20008410000 */
[-C--:B-1----:R-:W-:Y:S03]  /*11e60*/  HMMA.16816.F32 R36, R216, R8.reuse, R36 ;  /* 0x00000008d824723c */ /* 0x082fe60000001824 */
[----:B------:R-:W-:Y:S02]  /*11e70*/  ISETP.GE.OR P3, PT, R2, R234, !P3 ;  /* 0x000000ea0200720c */ /* 0x000fe40005f66670 */
[----:B------:R3:W-:Y:S01]  /*11e80*/  MUFU.TANH R13, R28 ;  /* 0x0000001c000d7308 */ /* 0x0007e20000002400 */
[----:B------:R-:W-:Y:S01]  /*11e90*/  FMUL.FTZ R35, R35, UR12 ;  /* 0x0000000c23237c20 */ /* 0x000fe20008410000 */
[C---:B------:R-:W-:Y:S08]  /*11ea0*/  HMMA.16816.F32 R40, R172.reuse, R8, R40 ;  /* 0x00000008ac28723c */ /* 0x040ff00000001828 */
[----:B------:R-:W-:Y:S01]  /*11eb0*/  MUFU.TANH R14, R30 ;  /* 0x0000001e000e7308 */ /* 0x000fe20000002400 */
[-C--:B------:R-:W-:Y:S06]  /*11ec0*/  HMMA.16816.F32 R44, R172, R10.reuse, R44 ;  /* 0x0000000aac2c723c */ /* 0x080fec000000182c */
[C---:B------:R-:W-:Y:S03]  /*11ed0*/  HMMA.16816.F32 R48, R216.reuse, R10, R48 ;  /* 0x0000000ad830723c */ /* 0x040fe60000001830 */
[----:B------:R1:W2:Y:S02]  /*11ee0*/  MUFU.TANH R105, R26 ;  /* 0x0000001a00697308 */ /* 0x0002a40000002400 */
[----:B---3--:R-:W-:Y:S01]  /*11ef0*/  FSEL R28, R103, -INF , !P3 ;  /* 0xff800000671c7808 */ /* 0x008fe20005800000 */
[----:B------:R-:W-:Y:S01]  /*11f00*/  FMUL.FTZ R36, R36, UR12 ;  /* 0x0000000c24247c20 */ /* 0x000fe20008410000 */
[----:B------:R-:W-:Y:S01]  /*11f10*/  ISETP.GE.AND P3, PT, R4, R231, PT ;  /* 0x000000e70400720c */ /* 0x000fe20003f66270 */
[----:B------:R-:W-:Y:S05]  /*11f20*/  FMUL.FTZ R38, R38, UR12 ;  /* 0x0000000c26267c20 */ /* 0x000fea0008410000 */
[----:B------:R-:W3:Y:S01]  /*11f30*/  MUFU.TANH R181, R18 ;  /* 0x0000001200b57308 */ /* 0x000ee20000002400 */
[----:B------:R-:W-:Y:S01]  /*11f40*/  ISETP.GE.OR P3, PT, R4, R236, !P3 ;  /* 0x000000ec0400720c */ /* 0x000fe20005f66670 */
[----:B------:R-:W-:Y:S01]  /*11f50*/  FMUL.FTZ R37, R37, UR12 ;  /* 0x0000000c25257c20 */ /* 0x000fe20008410000 */
[----:B------:R-:W-:Y:S01]  /*11f60*/  FMUL.FTZ R39, R39, UR12 ;  /* 0x0000000c27277c20 */ /* 0x000fe20008410000 */
[----:B------:R-:W-:Y:S01]  /*11f70*/  FMUL.FTZ R40, R40, UR12 ;  /* 0x0000000c28287c20 */ /* 0x000fe20008410000 */
[----:B------:R-:W-:Y:S01]  /*11f80*/  FMUL.FTZ R41, R41, UR12 ;  /* 0x0000000c29297c20 */ /* 0x000fe20008410000 */
[----:B------:R-:W-:Y:S04]  /*11f90*/  FMUL.FTZ R42, R42, UR12 ;  /* 0x0000000c2a2a7c20 */ /* 0x000fe80008410000 */
[----:B------:R-:W3:Y:S01]  /*11fa0*/  MUFU.TANH R18, R19 ;  /* 0x0000001300127308 */ /* 0x000ee20000002400 */
[----:B-1----:R-:W-:Y:S01]  /*11fb0*/  FSEL R26, R12, -INF , !P5 ;  /* 0xff8000000c1a7808 */ /* 0x002fe20006800000 */
[----:B------:R-:W-:Y:S01]  /*11fc0*/  FMUL.FTZ R44, R44, UR12 ;  /* 0x0000000c2c2c7c20 */ /* 0x000fe20008410000 */
[----:B------:R-:W-:Y:S01]  /*11fd0*/  FMUL.FTZ R45, R45, UR12 ;  /* 0x0000000c2d2d7c20 */ /* 0x000fe20008410000 */
[----:B------:R-:W-:Y:S06]  /*11fe0*/  FMUL.FTZ R48, R48, UR12 ;  /* 0x0000000c30307c20 */ /* 0x000fec0008410000 */
[----:B------:R-:W-:Y:S01]  /*11ff0*/  MUFU.TANH R12, R31 ;  /* 0x0000001f000c7308 */ /* 0x000fe20000002400 */
[----:B------:R-:W-:Y:S01]  /*12000*/  FMUL.FTZ R50, R50, UR12 ;  /* 0x0000000c32327c20 */ /* 0x000fe20008410000 */
[----:B------:R-:W-:Y:S08]  /*12010*/  FMUL.FTZ R49, R49, UR12 ;  /* 0x0000000c31317c20 */ /* 0x000ff00008410000 */
[----:B------:R1:W3:Y:S10]  /*12020*/  MUFU.TANH R178, R22 ;  /* 0x0000001600b27308 */ /* 0x0002f40000002400 */
[----:B------:R4:W-:Y:S10]  /*12030*/  MUFU.TANH R190, R25 ;  /* 0x0000001900be7308 */ /* 0x0009f40000002400 */
[----:B------:R-:W-:Y:S01]  /*12040*/  MUFU.TANH R187, R23 ;  /* 0x0000001700bb7308 */ /* 0x000fe20000002400 */
[----:B-1----:R-:W-:Y:S02]  /*12050*/  FSEL R22, R102, -INF , !P4 ;  /* 0xff80000066167808 */ /* 0x002fe40006000000 */
[C---:B------:R-:W-:Y:S04]  /*12060*/  ISETP.GE.AND P4, PT, R2.reuse, R232, PT ;  /* 0x000000e80200720c */ /* 0x040fe80003f86270 */
[----:B------:R-:W-:Y:S03]  /*12070*/  ISETP.GE.OR P4, PT, R2, R237, !P4 ;  /* 0x000000ed0200720c */ /* 0x000fe60006786670 */
[----:B------:R-:W-:Y:S01]  /*12080*/  MUFU.TANH R102, R27 ;  /* 0x0000001b00667308 */ /* 0x000fe20000002400 */
[----:B----4-:R-:W-:Y:S02]  /*12090*/  FSEL R25, R184, -INF , !P1 ;  /* 0xff800000b8197808 */ /* 0x010fe40004800000 */
[----:B------:R-:W-:Y:S02]  /*120a0*/  FSEL R19, R16, -INF , !P4 ;  /* 0xff80000010137808 */ /* 0x000fe40006000000 */
[C---:B------:R-:W-:Y:S05]  /*120b0*/  ISETP.GE.AND P4, PT, R4.reuse, R230, PT ;  /* 0x000000e60400720c */ /* 0x040fea0003f86270 */
[----:B------:R1:W-:Y:S01]  /*120c0*/  MUFU.TANH R191, R24 ;  /* 0x0000001800bf7308 */ /* 0x0003e20000002400 */
[----:B------:R-:W-:Y:S04]  /*120d0*/  ISETP.GE.OR P4, PT, R4, R234, !P4 ;  /* 0x000000ea0400720c */ /* 0x000fe80006786670 */
[----:B--2---:R-:W-:Y:S05]  /*120e0*/  FSEL R198, R105, -INF , !P4 ;  /* 0xff80000069c67808 */ /* 0x004fea0006000000 */
[----:B------:R2:W4:Y:S10]  /*120f0*/  MUFU.TANH R179, R21 ;  /* 0x0000001500b37308 */ /* 0x0005340000002400 */
[----:B------:R-:W-:Y:S01]  /*12100*/  MUFU.TANH R186, R32 ;  /* 0x0000002000ba7308 */ /* 0x000fe20000002400 */
[----:B-1----:R-:W-:Y:S02]  /*12110*/  FSEL R24, R101, -INF , !P2 ;  /* 0xff80000065187808 */ /* 0x002fe40005000000 */
[C---:B------:R-:W-:Y:S04]  /*12120*/  ISETP.GE.AND P2, PT, R2.reuse, R231, PT ;  /* 0x000000e70200720c */ /* 0x040fe80003f46270 */
[----:B------:R-:W-:Y:S01]  /*12130*/  ISETP.GE.OR P2, PT, R2, R236, !P2 ;  /* 0x000000ec0200720c */ /* 0x000fe20005746670 */
[----:B------:R-:W-:Y:S01]  /*12140*/  VIADD R2, R0, 0x9 ;  /* 0x0000000900027836 */ /* 0x000fe20000000000 */
[----:B--2---:R-:W-:Y:S01]  /*12150*/  FSEL R21, R182, -INF , !P0 ;  /* 0xff800000b6157808 */ /* 0x004fe20004000000 */
[----:B------:R1:W2:Y:S01]  /*12160*/  MUFU.TANH R101, R29 ;  /* 0x0000001d00657308 */ /* 0x0002a20000002400 */
[----:B------:R-:W-:Y:S02]  /*12170*/  ISETP.GE.AND P0, PT, R0, R230, PT ;  /* 0x000000e60000720c */ /* 0x000fe40003f06270 */
[----:B------:R-:W-:Y:S02]  /*12180*/  ISETP.GE.AND P1, PT, R2, R233, PT ;  /* 0x000000e90200720c */ /* 0x000fe40003f26270 */
[----:B------:R-:W-:Y:S02]  /*12190*/  ISETP.GE.OR P0, PT, R0, R234, !P0 ;  /* 0x000000ea0000720c */ /* 0x000fe40004706670 */
[C---:B------:R-:W-:Y:S03]  /*121a0*/  ISETP.GE.OR P1, PT, R2.reuse, R235, !P1 ;  /* 0x000000eb0200720c */ /* 0x040fe60004f26670 */
[----:B------:R4:W-:Y:S01]  /*121b0*/  MUFU.TANH R185, R33 ;  /* 0x0000002100b97308 */ /* 0x0009e20000002400 */
[----:B------:R-:W-:Y:S02]  /*121c0*/  FSEL R23, R183, -INF , !P0 ;  /* 0xff800000b7177808 */ /* 0x000fe40004000000 */
[----:B------:R-:W-:Y:S02]  /*121d0*/  ISETP.GE.AND P0, PT, R2, R230, PT ;  /* 0x000000e60200720c */ /* 0x000fe40003f06270 */
[----:B------:R-:W-:Y:S02]  /*121e0*/  FSEL R27, R176, -INF , !P1 ;  /* 0xff800000b01b7808 */ /* 0x000fe40004800000 */
[----:B------:R-:W-:Y:S03]  /*121f0*/  ISETP.GE.OR P0, PT, R2, R234, !P0 ;  /* 0x000000ea0200720c */ /* 0x000fe60004706670 */
[----:B------:R-:W2:Y:S01]  /*12200*/  MUFU.TANH R34, R34 ;  /* 0x0000002200227308 */ /* 0x000ea20000002400 */
[CC--:B------:R-:W-:Y:S02]  /*12210*/  ISETP.GE.AND P1, PT, R4.reuse, R232.reuse, PT ;  /* 0x000000e80400720c */ /* 0x0c0fe40003f26270 */
[----:B------:R-:W-:Y:S02]  /*12220*/  FSEL R30, R15, -INF , !P0 ;  /* 0xff8000000f1e7808 */ /* 0x000fe40004000000 */
[C---:B------:R-:W-:Y:S02]  /*12230*/  ISETP.GE.AND P0, PT, R4.reuse, R233, PT ;  /* 0x000000e90400720c */ /* 0x040fe40003f06270 */
[C---:B------:R-:W-:Y:S03]  /*12240*/  ISETP.GE.OR P1, PT, R4.reuse, R237, !P1 ;  /* 0x000000ed0400720c */ /* 0x040fe60004f26670 */
[----:B------:R-:W2:Y:S01]  /*12250*/  MUFU.TANH R35, R35 ;  /* 0x0000002300237308 */ /* 0x000ea20000002400 */
[----:B------:R-:W-:Y:S02]  /*12260*/  ISETP.GE.OR P0, PT, R4, R235, !P0 ;  /* 0x000000eb0400720c */ /* 0x000fe40004706670 */
[----:B------:R-:W-:Y:S02]  /*12270*/  FSEL R31, R5, -INF , !P1 ;  /* 0xff800000051f7808 */ /* 0x000fe40004800000 */
[----:B-1----:R-:W-:Y:S01]  /*12280*/  FSEL R29, R177, -INF , !P6 ;  /* 0xff800000b11d7808 */ /* 0x002fe20007000000 */
[----:B------:R-:W1:Y:S01]  /*12290*/  LDSM.16.M88.4 R4, [R227+0x8c00] ;  /* 0x008c0000e304783b */ /* 0x000e620000000200 */
[C---:B------:R-:W-:Y:S01]  /*122a0*/  ISETP.GE.AND P6, PT, R2.reuse, R232, PT ;  /* 0x000000e80200720c */ /* 0x040fe20003fc6270 */
[----:B------:R-:W-:Y:S04]  /*122b0*/  DEPBAR.LE SB0, 0x0 ;  /* 0x000080000000791a */ /* 0x000fe80000000000 */
[C---:B------:R-:W-:Y:S01]  /*122c0*/  ISETP.GE.AND P5, PT, R2.reuse, R231, PT ;  /* 0x000000e70200720c */ /* 0x040fe20003fa6270 */
[----:B------:R-:W2:Y:S01]  /*122d0*/  MUFU.TANH R36, R36 ;  /* 0x0000002400247308 */ /* 0x000ea20000002400 */
[C---:B------:R-:W-:Y:S01]  /*122e0*/  ISETP.GE.OR P6, PT, R2.reuse, R237, !P6 ;  /* 0x000000ed0200720c */ /* 0x040fe200077c6670 */
[----:B------:R-:W-:Y:S01]  /*122f0*/  BAR.SYNC.DEFER_BLOCKING 0x0 ;  /* 0x0000000000007b1d */ /* 0x000fe20000010000 */
[----:B------:R-:W-:Y:S01]  /*12300*/  ISETP.GE.OR P5, PT, R2, R236, !P5 ;  /* 0x000000ec0200720c */ /* 0x000fe20006fa6670 */
[----:B------:R-:W-:Y:S01]  /*12310*/  VIADD R2, R0, 0x11 ;  /* 0x0000001100027836 */ /* 0x000fe20000000000 */
[----:B---3--:R-:W-:Y:S02]  /*12320*/  FSEL R16, R181, -INF , !P2 ;  /* 0xff800000b5107808 */ /* 0x008fe40005000000 */
        /* <DEDUP_REMOVED lines=11> */
[----:B----4-:R-:W-:Y:S01]  /*123e0*/  FSEL R33, R178, -INF , !P3 ;  /* 0xff800000b2217808 */ /* 0x010fe20005800000 */
[----:B------:R-:W3:Y:S01]  /*123f0*/  MUFU.TANH R38, R38 ;  /* 0x0000002600267308 */ /* 0x000ee20000002400 */
[----:B------:R-:W-:Y:S02]  /*12400*/  FSEL R32, R179, -INF , !P2 ;  /* 0xff800000b3207808 */ /* 0x000fe40005000000 */
[----:B------:R-:W-:Y:S02]  /*12410*/  FSEL R187, R187, -INF , !P6 ;  /* 0xff800000bbbb7808 */ /* 0x000fe40007000000 */
[----:B------:R-:W-:Y:S01]  /*12420*/  FSEL R191, R191, -INF , !P0 ;  /* 0xff800000bfbf7808 */ /* 0x000fe20004000000 */
[-C--:B-1----:R-:W-:Y:S04]  /*12430*/  HMMA.16816.F32 R52, R216, R4.reuse, R52 ;  /* 0x00000004d834723c */ /* 0x082fe80000001834 */
[----:B------:R-:W-:Y:S01]  /*12440*/  MUFU.TANH R44, R44 ;  /* 0x0000002c002c7308 */ /* 0x000fe20000002400 */
[C---:B------:R-:W-:Y:S01]  /*12450*/  ISETP.GE.AND P3, PT, R2.reuse, R233, PT ;  /* 0x000000e90200720c */ /* 0x040fe20003f66270 */
[C---:B------:R-:W-:Y:S04]  /*12460*/  HMMA.16816.F32 R56, R172.reuse, R4, R56 ;  /* 0x00000004ac38723c */ /* 0x040fe80000001838 */
[C---:B------:R-:W-:Y:S04]  /*12470*/  ISETP.GE.AND P2, PT, R2.reuse, R230, PT ;  /* 0x000000e60200720c */ /* 0x040fe80003f46270 */
[----:B------:R-:W1:Y:S01]  /*12480*/  MUFU.TANH R37, R37 ;  /* 0x0000002500257308 */ /* 0x000e620000002400 */
[C---:B------:R-:W-:Y:S02]  /*12490*/  ISETP.GE.AND P6, PT, R2.reuse, R232, PT ;  /* 0x000000e80200720c */ /* 0x040fe40003fc6270 */
[----:B------:R-:W-:Y:S01]  /*124a0*/  FMUL.FTZ R5, R51, UR12 ;  /* 0x0000000c33057c20 */ /* 0x000fe20008410000 */
[C---:B------:R-:W-:Y:S01]  /*124b0*/  ISETP.GE.AND P0, PT, R2.reuse, R231, PT ;  /* 0x000000e70200720c */ /* 0x040fe20003f06270 */
[-C--:B------:R-:W-:Y:S03]  /*124c0*/  HMMA.16816.F32 R60, R172, R6.reuse, R60 ;  /* 0x00000006ac3c723c */ /* 0x080fe6000000183c */
[C---:B------:R-:W-:Y:S02]  /*124d0*/  ISETP.GE.OR P3, PT, R2.reuse, R235, !P3 ;  /* 0x000000eb0200720c */ /* 0x040fe40005f66670 */
[----:B------:R-:W4:Y:S01]  /*124e0*/  MUFU.TANH R39, R39 ;  /* 0x0000002700277308 */ /* 0x000f220000002400 */
[----:B------:R-:W-:Y:S01]  /*124f0*/  ISETP.GE.OR P2, PT, R2, R234, !P2 ;  /* 0x000000ea0200720c */ /* 0x000fe20005746670 */
[----:B------:R-:W-:Y:S01]  /*12500*/  VIADD R4, R0, 0x29 ;  /* 0x0000002900047836 */ /* 0x000fe20000000000 */
[C---:B------:R-:W-:Y:S01]  /*12510*/  ISETP.GE.OR P6, PT, R2.reuse, R237, !P6 ;  /* 0x000000ed0200720c */ /* 0x040fe200077c6670 */
[----:B------:R-:W-:Y:S04]  /*12520*/  HMMA.16816.F32 R64, R216, R6, R64 ;  /* 0x00000006d840723c */ /* 0x000fe80000001840 */
[----:B------:R-:W-:Y:S01]  /*12530*/  ISETP.GE.OR P0, PT, R2, R236, !P0 ;  /* 0x000000ec0200720c */ /* 0x000fe20004706670 */
[----:B------:R-:W-:Y:S01]  /*12540*/  VIADD R2, R0, 0x19 ;  /* 0x0000001900027836 */ /* 0x000fe20000000000 */
[----:B------:R-:W-:Y:S01]  /*12550*/  FSEL R190, R190, -INF , !P5 ;  /* 0xff800000bebe7808 */ /* 0x000fe20006800000 */
[----:B------:R-:W4:Y:S01]  /*12560*/  MUFU.TANH R40, R40 ;  /* 0x0000002800287308 */ /* 0x000f220000002400 */
[----:B------:R-:W-:Y:S02]  /*12570*/  FSEL R199, R102, -INF , !P1 ;  /* 0xff80000066c77808 */ /* 0x000fe40004800000 */
[----:B------:R-:W-:Y:S01]  /*12580*/  ISETP.GE.AND P5, PT, R2, R233, PT ;  /* 0x000000e90200720c */ /* 0x000fe20003fa6270 */
[----:B------:R-:W-:Y:S01]  /*12590*/  FMUL.FTZ R52, R52, UR12 ;  /* 0x0000000c34347c20 */ /* 0x000fe20008410000 */
[----:B------:R-:W-:Y:S01]  /*125a0*/  FSEL R192, R13, -INF , !P3 ;  /* 0xff8000000dc07808 */ /* 0x000fe20005800000 */
[----:B------:R-:W-:Y:S01]  /*125b0*/  FMUL.FTZ R54, R54, UR12 ;  /* 0x0000000c36367c20 */ /* 0x000fe20008410000 */
[C---:B------:R-:W-:Y:S03]  /*125c0*/  ISETP.GE.AND P4, PT, R2.reuse, R230, PT ;  /* 0x000000e60200720c */ /* 0x040fe60003f86270 */
[----:B------:R-:W4:Y:S01]  /*125d0*/  MUFU.TANH R41, R41 ;  /* 0x0000002900297308 */ /* 0x000f220000002400 */
[C---:B------:R-:W-:Y:S01]  /*125e0*/  ISETP.GE.AND P1, PT, R2.reuse, R232, PT ;  /* 0x000000e80200720c */ /* 0x040fe20003f26270 */
[----:B------:R-:W-:Y:S01]  /*125f0*/  FMUL.FTZ R53, R53, UR12 ;  /* 0x0000000c35357c20 */ /* 0x000fe20008410000 */
[C---:B------:R-:W-:Y:S01]  /*12600*/  ISETP.GE.AND P3, PT, R2.reuse, R231, PT ;  /* 0x000000e70200720c */ /* 0x040fe20003f66270 */
[----:B------:R-:W-:Y:S01]  /*12610*/  FMUL.FTZ R55, R55, UR12 ;  /* 0x0000000c37377c20 */ /* 0x000fe20008410000 */
[----:B------:R-:W-:Y:S01]  /*12620*/  ISETP.GE.OR P5, PT, R2, R235, !P5 ;  /* 0x000000eb0200720c */ /* 0x000fe20006fa6670 */
[----:B------:R-:W-:Y:S01]  /*12630*/  FMUL.FTZ R13, R46, UR12 ;  /* 0x0000000c2e0d7c20 */ /* 0x000fe20008410000 */
[C---:B------:R-:W-:Y:S03]  /*12640*/  ISETP.GE.OR P4, PT, R2.reuse, R234, !P4 ;  /* 0x000000ea0200720c */ /* 0x040fe60006786670 */
[----:B------:R-:W4:Y:S01]  /*12650*/  MUFU.TANH R5, R5 ;  /* 0x0000000500057308 */ /* 0x000f220000002400 */
[----:B------:R-:W-:Y:S01]  /*12660*/  ISETP.GE.OR P1, PT, R2, R237, !P1 ;  /* 0x000000ed0200720c */ /* 0x000fe20004f26670 */
[----:B------:R-:W-:Y:S01]  /*12670*/  FMUL.FTZ R64, R64, UR12 ;  /* 0x0000000c40407c20 */ /* 0x000fe20008410000 */
[----:B------:R-:W-:Y:S01]  /*12680*/  ISETP.GE.OR P3, PT, R2, R236, !P3 ;  /* 0x000000ec0200720c */ /* 0x000fe20005f66670 */
[----:B------:R-:W-:Y:S01]  /*12690*/  VIADD R2, R0, 0x20 ;  /* 0x0000002000027836 */ /* 0x000fe20000000000 */
[----:B--2---:R-:W-:Y:S01]  /*126a0*/  FSEL R196, R101, -INF , !P5 ;  /* 0xff80000065c47808 */ /* 0x004fe20006800000 */
[----:B------:R-:W-:Y:S01]  /*126b0*/  FMUL.FTZ R7, R66, UR12 ;  /* 0x0000000c42077c20 */ /* 0x000fe20008410000 */
[----:B------:R-:W-:Y:S03]  /*126c0*/  FSEL R197, R14, -INF , !P2 ;  /* 0xff8000000ec57808 */ /* 0x000fe60005000000 */
[----:B------:R-:W2:Y:S01]  /*126d0*/  MUFU.TANH R42, R42 ;  /* 0x0000002a002a7308 */ /* 0x000ea20000002400 */
[----:B------:R-:W-:Y:S01]  /*126e0*/  FSEL R200, R12, -INF , !P4 ;  /* 0xff8000000cc87808 */ /* 0x000fe20006000000 */
[----:B------:R-:W-:Y:S01]  /*126f0*/  FMUL.FTZ R9, R65, UR12 ;  /* 0x0000000c41097c20 */ /* 0x000fe20008410000 */
[----:B------:R-:W-:Y:S01]  /*12700*/  FSEL R186, R186, -INF , !P6 ;  /* 0xff800000baba7808 */ /* 0x000fe20007000000 */
[----:B------:R-:W-:Y:S01]  /*12710*/  FMUL.FTZ R8, R67, UR12 ;  /* 0x0000000c43087c20 */ /* 0x000fe20008410000 */
[C---:B------:R-:W-:Y:S01]  /*12720*/  ISETP.GE.AND P5, PT, R2.reuse, R232, PT ;  /* 0x000000e80200720c */ /* 0x040fe20003fa6270 */
[----:B------:R-:W-:Y:S01]  /*12730*/  FMUL.FTZ R14, R43, UR12 ;  /* 0x0000000c2b0e7c20 */ /* 0x000fe20008410000 */
[C---:B------:R-:W-:Y:S03]  /*12740*/  ISETP.GE.AND P2, PT, R2.reuse, R231, PT ;  /* 0x000000e70200720c */ /* 0x040fe60003f46270 */
[----:B------:R-:W2:Y:S01]  /*12750*/  MUFU.TANH R45, R45 ;  /* 0x0000002d002d7308 */ /* 0x000ea20000002400 */
[C---:B------:R-:W-:Y:S01]  /*12760*/  ISETP.GE.AND P4, PT, R2.reuse, R233, PT ;  /* 0x000000e90200720c */ /* 0x040fe20003f86270 */
[----:B------:R-:W-:Y:S01]  /*12770*/  FMUL.FTZ R12, R47, UR12 ;  /* 0x0000000c2f0c7c20 */ /* 0x000fe20008410000 */
[----:B------:R-:W-:Y:S01]  /*12780*/  ISETP.GE.AND P6, PT, R2, R230, PT ;  /* 0x000000e60200720c */ /* 0x000fe20003fc6270 */
[----:B------:R-:W-:Y:S01]  /*12790*/  FMUL.FTZ R11, R56, UR12 ;  /* 0x0000000c380b7c20 */ /* 0x000fe20008410000 */
[C---:B------:R-:W-:Y:S02]  /*127a0*/  ISETP.GE.OR P5, PT, R2.reuse, R237, !P5 ;  /* 0x000000ed0200720c */ /* 0x040fe40006fa6670 */
[C---:B------:R-:W-:Y:S03]  /*127b0*/  ISETP.GE.OR P2, PT, R2.reuse, R236, !P2 ;  /* 0x000000ec0200720c */ /* 0x040fe60005746670 */
[----:B------:R-:W2:Y:S01]  /*127c0*/  MUFU.TANH R48, R48 ;  /* 0x0000003000307308 */ /* 0x000ea20000002400 */
[C---:B------:R-:W-:Y:S02]  /*127d0*/  ISETP.GE.OR P4, PT, R2.reuse, R235, !P4 ;  /* 0x000000eb0200720c */ /* 0x040fe40006786670 */
[----:B------:R-:W-:Y:S01]  /*127e0*/  ISETP.GE.OR P6, PT, R2, R234, !P6 ;  /* 0x000000ea0200720c */ /* 0x000fe200077c6670 */
[----:B------:R-:W-:Y:S01]  /*127f0*/  VIADD R2, R0, 0x21 ;  /* 0x0000002100027836 */ /* 0x000fe20000000000 */
[----:B------:R-:W-:Y:S02]  /*12800*/  FSEL R188, R34, -INF , !P0 ;  /* 0xff80000022bc7808 */ /* 0x000fe40004000000 */
[----:B------:R-:W-:Y:S03]  /*12810*/  FSEL R185, R185, -INF , !P1 ;  /* 0xff800000b9b97808 */ /* 0x000fe60004800000 */
[----:B------:R-:W2:Y:S01]  /*12820*/  MUFU.TANH R50, R50 ;  /* 0x0000003200327308 */ /* 0x000ea20000002400 */
[----:B------:R-:W-:Y:S02]  /*12830*/  FSEL R189, R35, -INF , !P3 ;  /* 0xff80000023bd7808 */ /* 0x000fe40005800000 */
[----:B------:R-:W-:Y:S02]  /*12840*/  FSEL R207, R36, -INF , !P5 ;  /* 0xff80000024cf7808 */ /* 0x000fe40006800000 */
[C---:B------:R-:W-:Y:S02]  /*12850*/  ISETP.GE.AND P0, PT, R2.reuse, R232, PT ;  /* 0x000000e80200720c */ /* 0x040fe40003f06270 */
[C---:B------:R-:W-:Y:S03]  /*12860*/  ISETP.GE.AND P1, PT, R2.reuse, R231, PT ;  /* 0x000000e70200720c */ /* 0x040fe60003f26270 */
[----:B------:R-:W2:Y:S01]  /*12870*/  MUFU.TANH R49, R49 ;  /* 0x0000003100317308 */ /* 0x000ea20000002400 */
[C---:B------:R-:W-:Y:S02]  /*12880*/  ISETP.GE.AND P3, PT, R2.reuse, R233, PT ;  /* 0x000000e90200720c */ /* 0x040fe40003f66270 */
[C---:B------:R-:W-:Y:S02]  /*12890*/  ISETP.GE.AND P5, PT, R2.reuse, R230, PT ;  /* 0x000000e60200720c */ /* 0x040fe40003fa6270 */
[C---:B------:R-:W-:Y:S02]  /*128a0*/  ISETP.GE.OR P0, PT, R2.reuse, R237, !P0 ;  /* 0x000000ed0200720c */ /* 0x040fe40004706670 */
[C---:B------:R-:W-:Y:S03]  /*128b0*/  ISETP.GE.OR P1, PT, R2.reuse, R236, !P1 ;  /* 0x000000ec0200720c */ /* 0x040fe60004f26670 */
[----:B------:R-:W2:Y:S01]  /*128c0*/  MUFU.TANH R52, R52 ;  /* 0x0000003400347308 */ /* 0x000ea20000002400 */
[C---:B------:R-:W-:Y:S02]  /*128d0*/  ISETP.GE.OR P3, PT, R2.reuse, R235, !P3 ;  /* 0x000000eb0200720c */ /* 0x040fe40005f66670 */
[----:B------:R-:W-:Y:S01]  /*128e0*/  ISETP.GE.OR P5, PT, R2, R234, !P5 ;  /* 0x000000ea0200720c */ /* 0x000fe20006fa6670 */
[----:B------:R-:W-:Y:S01]  /*128f0*/  VIADD R2, R0, 0x28 ;  /* 0x0000002800027836 */ /* 0x000fe20000000000 */
[----:B---3--:R-:W-:Y:S02]  /*12900*/  FSEL R206, R38, -INF , !P2 ;  /* 0xff80000026ce7808 */ /* 0x008fe40005000000 */
[----:B-1----:R-:W-:Y:S03]  /*12910*/  FSEL R204, R37, -INF , !P0 ;  /* 0xff80000025cc7808 */ /* 0x002fe60004000000 */
[----:B------:R-:W1:Y:S01]  /*12920*/  MUFU.TANH R54, R54 ;  /* 0x0000003600367308 */ /* 0x000e620000002400 */
[C---:B------:R-:W-:Y:S02]  /*12930*/  ISETP.GE.AND P2, PT, R2.reuse, R233, PT ;  /* 0x000000e90200720c */ /* 0x040fe40003f46270 */
[----:B----4-:R-:W-:Y:S02]  /*12940*/  FSEL R208, R39, -INF , !P1 ;  /* 0xff80000027d07808 */ /* 0x010fe40004800000 */
[----:B------:R-:W-:Y:S02]  /*12950*/  ISETP.GE.OR P2, PT, R2, R235, !P2 ;  /* 0x000000eb0200720c */ /* 0x000fe40005746670 */
[----:B------:R-:W-:Y:S03]  /*12960*/  FSEL R212, R40, -INF , !P4 ;  /* 0xff80000028d47808 */ /* 0x000fe60006000000 */
[----:B------:R-:W3:Y:S01]  /*12970*/  MUFU.TANH R53, R53 ;  /* 0x0000003500357308 */ /* 0x000ee20000002400 */
[----:B------:R-:W-:Y:S02]  /*12980*/  FSEL R210, R44, -INF , !P2 ;  /* 0xff8000002cd27808 */ /* 0x000fe40005000000 */
[CC--:B------:R-:W-:Y:S02]  /*12990*/  ISETP.GE.AND P2, PT, R4.reuse, R231.reuse, PT ;  /* 0x000000e70400720c */ /* 0x0c0fe40003f46270 */
[----:B------:R-:W-:Y:S02]  /*129a0*/  FSEL R209, R41, -INF , !P3 ;  /* 0xff80000029d17808 */ /* 0x000fe40005800000 */
[----:B------:R-:W-:Y:S03]  /*129b0*/  ISETP.GE.OR P2, PT, R4, R236, !P2 ;  /* 0x000000ec0400720c */ /* 0x000fe60005746670 */
[----:B------:R-:W4:Y:S01]  /*129c0*/  MUFU.TANH R55, R55 ;  /* 0x0000003700377308 */ /* 0x000f220000002400 */
[C---:B------:R-:W-:Y:S02]  /*129d0*/  ISETP.GE.AND P0, PT, R2.reuse, R232, PT ;  /* 0x000000e80200720c */ /* 0x040fe40003f06270 */
[C---:B------:R-:W-:Y:S02]  /*129e0*/  ISETP.GE.AND P1, PT, R2.reuse, R231, PT ;  /* 0x000000e70200720c */ /* 0x040fe40003f26270 */
[----:B------:R-:W-:Y:S02]  /*129f0*/  ISETP.GE.AND P4, PT, R2, R230, PT ;  /* 0x000000e60200720c */ /* 0x000fe40003f86270 */
[----:B------:R-:W-:Y:S03]  /*12a00*/  ISETP.GE.AND P3, PT, R4, R233, PT ;  /* 0x000000e90400720c */ /* 0x000fe60003f66270 */
[----:B------:R-:W4:Y:S01]  /*12a10*/  MUFU.TANH R64, R64 ;  /* 0x0000004000407308 */ /* 0x000f220000002400 */
[----:B------:R-:W-:Y:S02]  /*12a20*/  FSEL R205, R5, -INF , !P2 ;  /* 0xff80000005cd7808 */ /* 0x000fe40005000000 */
[----:B------:R-:W-:Y:S02]  /*12a30*/  FMNMX.FTZ R6, R17, R3, !PT ;  /* 0x0000000311067209 */ /* 0x000fe40007810000 */
[----:B------:R-:W-:Y:S02]  /*12a40*/  FMNMX.FTZ R5, R20, R100, !PT ;  /* 0x0000006414057209 */ /* 0x000fe40007810000 */
[C---:B------:R-:W-:Y:S03]  /*12a50*/  ISETP.GE.OR P0, PT, R2.reuse, R237, !P0 ;  /* 0x000000ed0200720c */ /* 0x040fe60004706670 */
[----:B------:R-:W4:Y:S01]  /*12a60*/  MUFU.TANH R7, R7 ;  /* 0x0000000700077308 */ /* 0x000f220000002400 */
[C---:B------:R-:W-:Y:S02]  /*12a70*/  ISETP.GE.OR P1, PT, R2.reuse, R236, !P1 ;  /* 0x000000ec0200720c */ /* 0x040fe40004f26670 */
[----:B------:R-:W-:Y:S01]  /*12a80*/  ISETP.GE.OR P4, PT, R2, R234, !P4 ;  /* 0x000000ea0200720c */ /* 0x000fe20006786670 */
[----:B------:R-:W-:Y:S01]  /*12a90*/  VIADD R2, R0, 0x30 ;  /* 0x0000003000027836 */ /* 0x000fe20000000000 */
[----:B------:R-:W-:Y:S02]  /*12aa0*/  ISETP.GE.OR P3, PT, R4, R235, !P3 ;  /* 0x000000eb0400720c */ /* 0x000fe40005f66670 */
[----:B------:R-:W-:Y:S03]  /*12ab0*/  FMNMX.FTZ R6, R22, R6, !PT ;  /* 0x0000000616067209 */ /* 0x000fe60007810000 */
[----:B------:R-:W4:Y:S01]  /*12ac0*/  MUFU.TANH R9, R9 ;  /* 0x0000000900097308 */ /* 0x000f220000002400 */
[----:B------:R-:W-:Y:S02]  /*12ad0*/  FMNMX.FTZ R5, R24, R5, !PT ;  /* 0x0000000518057209 */ /* 0x000fe40007810000 */
[----:B--2---:R-:W-:Y:S02]  /*12ae0*/  FSEL R213, R42, -INF , !P6 ;  /* 0xff8000002ad57808 */ /* 0x004fe40007000000 */
[----:B------:R-:W-:Y:S02]  /*12af0*/  FSEL R211, R45, -INF , !P3 ;  /* 0xff8000002dd37808 */ /* 0x000fe40005800000 */
[----:B------:R-:W-:Y:S03]  /*12b00*/  FMNMX.FTZ R6, R19, R6, !PT ;  /* 0x0000000613067209 */ /* 0x000fe60007810000 */
[----:B------:R-:W2:Y:S01]  /*12b10*/  MUFU.TANH R8, R8 ;  /* 0x0000000800087308 */ /* 0x000ea20000002400 */
[C---:B------:R-:W-:Y:S02]  /*12b20*/  ISETP.GE.AND P6, PT, R4.reuse, R232, PT ;  /* 0x000000e80400720c */ /* 0x040fe40003fc6270 */
[----:B------:R-:W-:Y:S02]  /*12b30*/  ISETP.GE.AND P3, PT, R4, R230, PT ;  /* 0x000000e60400720c */ /* 0x000fe40003f66270 */
[----:B------:R-:W-:Y:S02]  /*12b40*/  FSEL R201, R48, -INF , !P0 ;  /* 0xff80000030c97808 */ /* 0x000fe40004000000 */
[----:B------:R-:W-:Y:S03]  /*12b50*/  FMNMX.FTZ R5, R16, R5, !PT ;  /* 0x0000000510057209 */ /* 0x000fe60007810000 */
[----:B------:R-:W1:Y:S01]  /*12b60*/  MUFU.TANH R14, R14 ;  /* 0x0000000e000e7308 */ /* 0x000e620000002400 */
[----:B------:R-:W-:Y:S02]  /*12b70*/  ISETP.GE.AND P0, PT, R2, R232, PT ;  /* 0x000000e80200720c */ /* 0x000fe40003f06270 */
[----:B------:R-:W-:Y:S02]  /*12b80*/  FMNMX.FTZ R6, R15, R6, !PT ;  /* 0x000000060f067209 */ /* 0x000fe40007810000 */
[C---:B------:R-:W-:Y:S02]  /*12b90*/  ISETP.GE.OR P6, PT, R4.reuse, R237, !P6 ;  /* 0x000000ed0400720c */ /* 0x040fe400077c6670 */
[----:B------:R-:W-:Y:S01]  /*12ba0*/  ISETP.GE.OR P3, PT, R4, R234, !P3 ;  /* 0x000000ea0400720c */ /* 0x000fe20005f66670 */
[----:B------:R-:W-:Y:S01]  /*12bb0*/  VIADD R4, R0, 0x31 ;  /* 0x0000003100047836 */ /* 0x000fe20000000000 */
[----:B------:R-:W-:Y:S01]  /*12bc0*/  FMNMX.FTZ R5, R18, R5, !PT ;  /* 0x0000000512057209 */ /* 0x000fe20007810000 */
[----:B------:R-:W1:Y:S01]  /*12bd0*/  MUFU.TANH R13, R13 ;  /* 0x0000000d000d7308 */ /* 0x000e620000002400 */
[----:B------:R-:W-:Y:S02]  /*12be0*/  ISETP.GE.OR P0, PT, R2, R237, !P0 ;  /* 0x000000ed0200720c */ /* 0x000fe40004706670 */
[----:B------:R-:W-:Y:S02]  /*12bf0*/  FSEL R203, R50, -INF , !P1 ;  /* 0xff80000032cb7808 */ /* 0x000fe40004800000 */
[----:B------:R-:W-:Y:S02]  /*12c00*/  FMNMX.FTZ R6, R31, R6, !PT ;  /* 0x000000061f067209 */ /* 0x000fe40007810000 */
[C---:B------:R-:W-:Y:S03]  /*12c10*/  ISETP.GE.AND P1, PT, R2.reuse, R231, PT ;  /* 0x000000e70200720c */ /* 0x040fe60003f26270 */
[----:B------:R-:W1:Y:S01]  /*12c20*/  MUFU.TANH R12, R12 ;  /* 0x0000000c000c7308 */ /* 0x000e620000002400 */
[----:B------:R-:W-:Y:S02]  /*12c30*/  FSEL R202, R49, -INF , !P6 ;  /* 0xff80000031ca7808 */ /* 0x000fe40007000000 */
[----:B------:R-:W-:Y:S02]  /*12c40*/  FMNMX.FTZ R5, R33, R5, !PT ;  /* 0x0000000521057209 */ /* 0x000fe40007810000 */
[C---:B------:R-:W-:Y:S02]  /*12c50*/  ISETP.GE.AND P6, PT, R2.reuse, R233, PT ;  /* 0x000000e90200720c */ /* 0x040fe40003fc6270 */
[----:B------:R-:W-:Y:S03]  /*12c60*/  ISETP.GE.AND P2, PT, R2, R230, PT ;  /* 0x000000e60200720c */ /* 0x000fe60003f46270 */
[----:B------:R-:W1:Y:S01]  /*12c70*/  MUFU.TANH R11, R11 ;  /* 0x0000000b000b7308 */ /* 0x000e620000002400 */
[----:B------:R-:W-:Y:S02]  /*12c80*/  FSEL R218, R52, -INF , !P0 ;  /* 0xff80000034da7808 */ /* 0x000fe40004000000 */
[----:B------:R-:W-:Y:S02]  /*12c90*/  ISETP.GE.AND P0, PT, R4, R232, PT ;  /* 0x000000e80400720c */ /* 0x000fe40003f06270 */
[----:B------:R-:W-:Y:S02]  /*12ca0*/  FMNMX.FTZ R6, R32, R6, !PT ;  /* 0x0000000620067209 */ /* 0x000fe40007810000 */
[C---:B------:R-:W-:Y:S02]  /*12cb0*/  ISETP.GE.OR P1, PT, R2.reuse, R236, !P1 ;  /* 0x000000ec0200720c */ /* 0x040fe40004f26670 */
[----:B------:R-:W-:Y:S02]  /*12cc0*/  FMNMX.FTZ R5, R187, R5, !PT ;  /* 0x00000005bb057209 */ /* 0x000fe40007810000 */
[C---:B------:R-:W-:Y:S02]  /*12cd0*/  ISETP.GE.OR P6, PT, R2.reuse, R235, !P6 ;  /* 0x000000eb0200720c */ /* 0x040fe400077c6670 */
[----:B------:R-:W-:Y:S01]  /*12ce0*/  ISETP.GE.OR P2, PT, R2, R234, !P2 ;  /* 0x000000ea0200720c */ /* 0x000fe20005746670 */
[----:B------:R-:W-:Y:S01]  /*12cf0*/  VIADD R2, R0, 0x38 ;  /* 0x0000003800027836 */ /* 0x000fe20000000000 */
[----:B------:R-:W-:Y:S01]  /*12d00*/  ISETP.GE.OR P0, PT, R4, R237, !P0 ;  /* 0x000000ed0400720c */ /* 0x000fe20004706670 */
[----:B------:R-:W-:Y:S01]  /*12d10*/  VIADD R0, R0, 0x39 ;  /* 0x0000003900007836 */ /* 0x000fe20000000000 */
[----:B------:R-:W-:Y:S02]  /*12d20*/  FMNMX.FTZ R6, R186, R6, !PT ;  /* 0x00000006ba067209 */ /* 0x000fe40007810000 */
[----:B-1----:R-:W-:Y:S02]  /*12d30*/  FSEL R222, R54, -INF , !P1 ;  /* 0xff80000036de7808 */ /* 0x002fe40004800000 */
[----:B------:R-:W-:Y:S02]  /*12d40*/  FMNMX.FTZ R5, R188, R5, !PT ;  /* 0x00000005bc057209 */ /* 0x000fe40007810000 */
[----:B------:R-:W-:Y:S02]  /*12d50*/  ISETP.GE.AND P1, PT, R4, R231, PT ;  /* 0x000000e70400720c */ /* 0x000fe40003f26270 */
[----:B---3--:R-:W-:Y:S02]  /*12d60*/  FSEL R216, R53, -INF , !P0 ;  /* 0xff80000035d87808 */ /* 0x008fe40004000000 */
[----:B------:R-:W-:Y:S02]  /*12d70*/  ISETP.GE.AND P0, PT, R2, R232, PT ;  /* 0x000000e80200720c */ /* 0x000fe40003f06270 */
[----:B------:R-:W-:Y:S02]  /*12d80*/  FMNMX.FTZ R6, R185, R6, !PT ;  /* 0x00000006b9067209 */ /* 0x000fe40007810000 */
[----:B------:R-:W-:Y:S02]  /*12d90*/  FMNMX.FTZ R5, R189, R5, !PT ;  /* 0x00000005bd057209 */ /* 0x000fe40007810000 */
[----:B------:R-:W-:Y:S02]  /*12da0*/  ISETP.GE.OR P1, PT, R4, R236, !P1 ;  /* 0x000000ec0400720c */ /* 0x000fe40004f26670 */
[----:B------:R-:W-:Y:S02]  /*12db0*/  ISETP.GE.OR P0, PT, R2, R237, !P0 ;  /* 0x000000ed0200720c */ /* 0x000fe40004706670 */
[----:B------:R-:W-:Y:S02]  /*12dc0*/  FMNMX.FTZ R6, R207, R6, !PT ;  /* 0x00000006cf067209 */ /* 0x000fe40007810000 */
[----:B------:R-:W-:Y:S02]  /*12dd0*/  FMNMX.FTZ R5, R206, R5, !PT ;  /* 0x00000005ce057209 */ /* 0x000fe40007810000 */
[----:B----4-:R-:W-:Y:S02]  /*12de0*/  FSEL R219, R55, -INF , !P1 ;  /* 0xff80000037db7808 */ /* 0x010fe40004800000 */
[----:B------:R-:W-:Y:S02]  /*12df0*/  ISETP.GE.AND P1, PT, R2, R231, PT ;  /* 0x000000e70200720c */ /* 0x000fe40003f26270 */
[----:B------:R-:W-:Y:S02]  /*12e00*/  FSEL R221, R64, -INF , !P0 ;  /* 0xff80000040dd7808 */ /* 0x000fe40004000000 */
[----:B------:R-:W-:Y:S02]  /*12e10*/  FMNMX.FTZ R6, R204, R6, !PT ;  /* 0x00000006cc067209 */ /* 0x000fe40007810000 */
[----:B------:R-:W-:Y:S02]  /*12e20*/  ISETP.GE.AND P0, PT, R0, R232, PT ;  /* 0x000000e80000720c */ /* 0x000fe40003f06270 */
        /* <DEDUP_REMOVED lines=9> */
[----:B------:R-:W-:Y:S02]  /*12ec0*/  PLOP3.LUT P0, PT, PT, PT, UP0, 0x80, 0x0 ;  /* 0x000000000000781c */ /* 0x000fe40003f0f008 */
[----:B------:R-:W-:Y:S02]  /*12ed0*/  ISETP.GE.AND P1, PT, R0, R231, PT ;  /* 0x000000e70000720c */ /* 0x000fe40003f26270 */
[----:B------:R-:W-:Y:S02]  /*12ee0*/  FMNMX.FTZ R5, R21, R106, !PT ;  /* 0x0000006a15057209 */ /* 0x000fe40007810000 */
[----:B------:R-:W-:Y:S02]  /*12ef0*/  FMNMX.FTZ R7, R218, R7, !PT ;  /* 0x00000007da077209 */ /* 0x000fe40007810000 */
[----:B------:R-:W-:Y:S02]  /*12f00*/  FMNMX.FTZ R6, R222, R6, !PT ;  /* 0x00000006de067209 */ /* 0x000fe40007810000 */
[----:B------:R-:W-:Y:S02]  /*12f10*/  ISETP.GE.OR P1, PT, R0, R236, !P1 ;  /* 0x000000ec0000720c */ /* 0x000fe40004f26670 */
[----:B------:R-:W-:Y:S02]  /*12f20*/  FMNMX.FTZ R5, R25, R5, !PT ;  /* 0x0000000519057209 */ /* 0x000fe40007810000 */
[----:B------:R-:W-:Y:S02]  /*12f30*/  FMNMX.FTZ R105, R216, R7, !PT ;  /* 0x00000007d8697209 */ /* 0x000fe40007810000 */
[----:B------:R-:W-:Y:S02]  /*12f40*/  FMNMX.FTZ R104, R219, R6, !PT ;  /* 0x00000006db687209 */ /* 0x000fe40007810000 */
[----:B--2---:R-:W-:Y:S02]  /*12f50*/  FSEL R220, R8, -INF , !P1 ;  /* 0xff80000008dc7808 */ /* 0x004fe40004800000 */
[----:B------:R-:W-:Y:S02]  /*12f60*/  FMNMX.FTZ R5, R26, R5, !PT ;  /* 0x000000051a057209 */ /* 0x000fe40007810000 */
[----:B------:R-:W-:Y:S02]  /*12f70*/  FMNMX.FTZ R105, R221, R105, !PT ;  /* 0x00000069dd697209 */ /* 0x000fe40007810000 */
[----:B------:R-:W-:Y:S02]  /*12f80*/  FMNMX.FTZ R104, R223, R104, !PT ;  /* 0x00000068df687209 */ /* 0x000fe40007810000 */
[----:B------:R-:W-:Y:S02]  /*12f90*/  ISETP.GE.AND P1, PT, R4, R233, PT ;  /* 0x000000e90400720c */ /* 0x000fe40003f26270 */
[----:B------:R-:W-:Y:S02]  /*12fa0*/  FMNMX.FTZ R10, R27, R5, !PT ;  /* 0x000000051b0a7209 */ /* 0x000fe40007810000 */
[----:B------:R-:W-:Y:S02]  /*12fb0*/  FMNMX.FTZ R105, R217, R105, !PT ;  /* 0x00000069d9697209 */ /* 0x000fe40007810000 */
[----:B------:R-:W-:Y:S01]  /*12fc0*/  FMNMX.FTZ R104, R220, R104, !PT ;  /* 0x00000068dc687209 */ /* 0x000fe20007810000 */
[----:B------:R-:W-:Y:S06]  /*12fd0*/  @P0 BRA `(.L_x_842) ;  /* 0xffffffdc00bc0947 */ /* 0x000fec000383ffff */
.L_x_841:
[C---:B------:R-:W-:Y:S01]  /*12fe0*/  ISETP.GE.AND P0, PT, R4.reuse, R230, PT ;  /* 0x000000e60400720c */ /* 0x040fe20003f06270 */
[----:B------:R-:W-:Y:S01]  /*12ff0*/  FMUL.FTZ R57, R57, UR12 ;  /* 0x0000000c39397c20 */ /* 0x000fe20008410000 */
[----:B------:R-:W-:Y:S01]  /*13000*/  FMNMX.FTZ R5, R23, R107, !PT ;  /* 0x0000006b17057209 */ /* 0x000fe20007810000 */
[----:B-1----:R-:W1:Y:S01]  /*13010*/  SHFL.BFLY PT, R7, R105, 0x2, 0x1f ;  /* 0x0c401f0069077f89 */ /* 0x002e6200000e0000 */
[C---:B------:R-:W-:Y:S01]  /*13020*/  ISETP.GE.OR P0, PT, R4.reuse, R234, !P0 ;  /* 0x000000ea0400720c */ /* 0x040fe20004706670 */
[----:B------:R-:W-:Y:S01]  /*13030*/  FMUL.FTZ R61, R61, UR12 ;  /* 0x0000000c3d3d7c20 */ /* 0x000fe20008410000 */
[----:B------:R-:W-:Y:S01]  /*13040*/  ISETP.GE.OR P1, PT, R4, R235, !P1 ;  /* 0x000000eb0400720c */ /* 0x000fe20004f26670 */
[----:B------:R-:W2:Y:S01]  /*13050*/  MUFU.TANH R57, R57 ;  /* 0x0000003900397308 */ /* 0x000ea20000002400 */
[----:B------:R-:W-:Y:S01]  /*13060*/  FMNMX.FTZ R4, R29, R5, !PT ;  /* 0x000000051d047209 */ /* 0x000fe20007810000 */
[----:B------:R-:W-:Y:S01]  /*13070*/  FMUL.FTZ R58, R58, UR12 ;  /* 0x0000000c3a3a7c20 */ /* 0x000fe20008410000 */
[----:B------:R-:W-:Y:S01]  /*13080*/  FMNMX.FTZ R6, R191, R10, !PT ;  /* 0x0000000abf067209 */ /* 0x000fe20007810000 */
[----:B------:R-:W-:Y:S01]  /*13090*/  LDSM.16.MT88.4 R36, [R226+0x9000] ;  /* 0x00900000e224783b */ /* 0x000fe20000004200 */
[----:B------:R-:W-:Y:S01]  /*130a0*/  FMNMX.FTZ R4, R28, R4, !PT ;  /* 0x000000041c047209 */ /* 0x000fe20007810000 */
[----:B------:R-:W-:Y:S01]  /*130b0*/  FMUL.FTZ R59, R59, UR12 ;  /* 0x0000000c3b3b7c20 */ /* 0x000fe20008410000 */
[----:B------:R-:W-:Y:S03]  /*130c0*/  FMNMX.FTZ R6, R190, R6, !PT ;  /* 0x00000006be067209 */ /* 0x000fe60007810000 */
[----:B------:R-:W3:Y:S01]  /*130d0*/  MUFU.TANH R61, R61 ;  /* 0x0000003d003d7308 */ /* 0x000ee20000002400 */
[----:B------:R-:W-:Y:S01]  /*130e0*/  FMNMX.FTZ R4, R30, R4, !PT ;  /* 0x000000041e047209 */ /* 0x000fe20007810000 */
[----:B------:R-:W-:Y:S01]  /*130f0*/  FMUL.FTZ R62, R62, UR12 ;  /* 0x0000000c3e3e7c20 */ /* 0x000fe20008410000 */
[----:B------:R-:W-:Y:S01]  /*13100*/  FMNMX.FTZ R5, R192, R6, !PT ;  /* 0x00000006c0057209 */ /* 0x000fe20007810000 */
[----:B------:R-:W-:Y:S01]  /*13110*/  LDSM.16.MT88.4 R52, [R224+0xa000] ;  /* 0x00a00000e034783b */ /* 0x000fe20000004200 */
[----:B------:R-:W-:Y:S01]  /*13120*/  FMNMX.FTZ R4, R198, R4, !PT ;  /* 0x00000004c6047209 */ /* 0x000fe20007810000 */
[----:B------:R-:W-:Y:S01]  /*13130*/  FMUL.FTZ R60, R60, UR12 ;  /* 0x0000000c3c3c7c20 */ /* 0x000fe20008410000 */
[----:B------:R-:W-:Y:S03]  /*13140*/  FSEL R214, R11, -INF , !P6 ;  /* 0xff8000000bd67808 */ /* 0x000fe60007000000 */
[----:B------:R-:W4:Y:S01]  /*13150*/  MUFU.TANH R58, R58 ;  /* 0x0000003a003a7308 */ /* 0x000f220000002400 */
[----:B------:R-:W-:Y:S01]  /*13160*/  FMNMX.FTZ R4, R199, R4, !PT ;  /* 0x00000004c7047209 */ /* 0x000fe20007810000 */
[----:B------:R-:W-:Y:S01]  /*13170*/  FMUL.FTZ R63, R63, UR12 ;  /* 0x0000000c3f3f7c20 */ /* 0x000fe20008410000 */
[----:B------:R-:W-:Y:S01]  /*13180*/  FMNMX.FTZ R5, R196, R5, !PT ;  /* 0x00000005c4057209 */ /* 0x000fe20007810000 */
[----:B------:R-:W-:Y:S01]  /*13190*/  SHFL.BFLY PT, R8, R104, 0x2, 0x1f ;  /* 0x0c401f0068087f89 */ /* 0x000fe200000e0000 */
[----:B------:R-:W-:Y:S01]  /*131a0*/  FMNMX.FTZ R4, R197, R4, !PT ;  /* 0x00000004c5047209 */ /* 0x000fe20007810000 */
[----:B------:R-:W-:Y:S01]  /*131b0*/  UISETP.GT.AND UP0, UPT, UR13, UR15, UPT ;  /* 0x0000000f0d00728c */ /* 0x000fe2000bf04270 */
[----:B------:R-:W-:Y:S03]  /*131c0*/  FMNMX.FTZ R5, R212, R5, !PT ;  /* 0x00000005d4057209 */ /* 0x000fe60007810000 */
[----:B------:R-:W5:Y:S01]  /*131d0*/  MUFU.TANH R59, R59 ;  /* 0x0000003b003b7308 */ /* 0x000f620000002400 */
[----:B------:R-:W-:Y:S01]  /*131e0*/  FMNMX.FTZ R4, R200, R4, !PT ;  /* 0x00000004c8047209 */ /* 0x000fe20007810000 */
[----:B------:R-:W-:Y:S01]  /*131f0*/  UMOV UR24, UR13 ;  /* 0x0000000d00187c82 */ /* 0x000fe20008000000 */
[----:B------:R-:W-:Y:S02]  /*13200*/  FSEL R194, R14, -INF , !P5 ;  /* 0xff8000000ec27808 */ /* 0x000fe40006800000 */
[----:B------:R-:W-:Y:S02]  /*13210*/  FMNMX.FTZ R4, R213, R4, !PT ;  /* 0x00000004d5047209 */ /* 0x000fe40007810000 */
[----:B------:R-:W-:Y:S03]  /*13220*/  FSEL R193, R13, -INF , !P4 ;  /* 0xff8000000dc17808 */ /* 0x000fe60006000000 */
[----:B------:R-:W5:Y:S01]  /*13230*/  MUFU.TANH R62, R62 ;  /* 0x0000003e003e7308 */ /* 0x000f620000002400 */
[----:B------:R-:W-:Y:S02]  /*13240*/  FMNMX.FTZ R5, R209, R5, !PT ;  /* 0x00000005d1057209 */ /* 0x000fe40007810000 */
[----:B------:R-:W-:Y:S02]  /*13250*/  FSEL R195, R12, -INF , !P3 ;  /* 0xff8000000cc37808 */ /* 0x000fe40005800000 */
[----:B------:R-:W-:Y:S02]  /*13260*/  FMNMX.FTZ R5, R210, R5, !PT ;  /* 0x00000005d2057209 */ /* 0x000fe40007810000 */
[C---:B------:R-:W-:Y:S03]  /*13270*/  ISETP.GE.AND P6, PT, R2.reuse, R233, PT ;  /* 0x000000e90200720c */ /* 0x040fe60003fc6270 */
[----:B------:R-:W5:Y:S01]  /*13280*/  MUFU.TANH R60, R60 ;  /* 0x0000003c003c7308 */ /* 0x000f620000002400 */
[----:B------:R-:W-:Y:S02]  /*13290*/  FMNMX.FTZ R5, R211, R5, !PT ;  /* 0x00000005d3057209 */ /* 0x000fe40007810000 */
[----:B------:R-:W-:Y:S02]  /*132a0*/  ISETP.GE.OR P6, PT, R2, R235, !P6 ;  /* 0x000000eb0200720c */ /* 0x000fe400077c6670 */
[----:B------:R-:W-:Y:S05]  /*132b0*/  FMNMX.FTZ R103, R214, R5, !PT ;  /* 0x00000005d6677209 */ /* 0x000fea0007810000 */
[----:B------:R-:W5:Y:S01]  /*132c0*/  MUFU.TANH R63, R63 ;  /* 0x0000003f003f7308 */ /* 0x000f620000002400 */
[----:B--2---:R-:W-:Y:S02]  /*132d0*/  FSEL R242, R57, -INF , !P1 ;  /* 0xff80000039f27808 */ /* 0x004fe40004800000 */
[----:B------:R-:W-:Y:S02]  /*132e0*/  ISETP.GE.AND P1, PT, R0, R233, PT ;  /* 0x000000e90000720c */ /* 0x000fe40003f26270 */
[----:B-1----:R-:W-:Y:S02]  /*132f0*/  FMNMX.FTZ R105, R105, R7, !PT ;  /* 0x0000000769697209 */ /* 0x002fe40007810000 */
[----:B------:R-:W-:Y:S02]  /*13300*/  FMNMX.FTZ R7, R194, R4, !PT ;  /* 0x00000004c2077209 */ /* 0x000fe40007810000 */
[----:B------:R-:W-:Y:S01]  /*13310*/  ISETP.GE.OR P1, PT, R0, R235, !P1 ;  /* 0x000000eb0000720c */ /* 0x000fe20004f26670 */
[----:B------:R-:W1:Y:S01]  /*13320*/  SHFL.BFLY PT, R5, R105, 0x1, 0x1f ;  /* 0x0c201f0069057f89 */ /* 0x000e6200000e0000 */
[----:B------:R-:W-:Y:S02]  /*13330*/  FMNMX.FTZ R7, R193, R7, !PT ;  /* 0x00000007c1077209 */ /* 0x000fe40007810000 */
[----:B---3--:R-:W-:Y:S02]  /*13340*/  FSEL R243, R61, -INF , !P1 ;  /* 0xff8000003df37808 */ /* 0x008fe40004800000 */
[-C--:B------:R-:W-:Y:S02]  /*13350*/  ISETP.GE.AND P1, PT, R2, R230.reuse, PT ;  /* 0x000000e60200720c */ /* 0x080fe40003f26270 */
[----:B----4-:R-:W-:Y:S02]  /*13360*/  FSEL R215, R58, -INF , !P2 ;  /* 0xff8000003ad77808 */ /* 0x010fe40005000000 */
[----:B------:R-:W-:Y:S02]  /*13370*/  FMNMX.FTZ R7, R195, R7, !PT ;  /* 0x00000007c3077209 */ /* 0x000fe40007810000 */
[----:B------:R-:W-:Y:S02]  /*13380*/  ISETP.GE.AND P2, PT, R0, R230, PT ;  /* 0x000000e60000720c */ /* 0x000fe40003f46270 */
[-C--:B------:R-:W-:Y:S02]  /*13390*/  ISETP.GE.OR P1, PT, R2, R234.reuse, !P1 ;  /* 0x000000ea0200720c */ /* 0x080fe40004f26670 */
[----:B-----5:R-:W-:Y:S02]  /*133a0*/  FSEL R244, R59, -INF , !P0 ;  /* 0xff8000003bf47808 */ /* 0x020fe40004000000 */
[----:B------:R-:W-:Y:S02]  /*133b0*/  FMNMX.FTZ R2, R215, R7, !PT ;  /* 0x00000007d7027209 */ /* 0x000fe40007810000 */
[----:B------:R-:W-:Y:S02]  /*133c0*/  ISETP.GE.OR P2, PT, R0, R234, !P2 ;  /* 0x000000ea0000720c */ /* 0x000fe40005746670 */
[----:B------:R-:W-:Y:S02]  /*133d0*/  FMNMX.FTZ R0, R244, R2, !PT ;  /* 0x00000002f4007209 */ /* 0x000fe40007810000 */
[----:B------:R-:W-:Y:S02]  /*133e0*/  FSEL R245, R62, -INF , !P1 ;  /* 0xff8000003ef57808 */ /* 0x000fe40004800000 */
[----:B------:R-:W-:Y:S02]  /*133f0*/  FSEL R241, R60, -INF , !P6 ;  /* 0xff8000003cf17808 */ /* 0x000fe40007000000 */
[----:B------:R-:W-:Y:S02]  /*13400*/  FMNMX.FTZ R103, R242, R103, !PT ;  /* 0x00000067f2677209 */ /* 0x000fe40007810000 */
[----:B------:R-:W-:Y:S02]  /*13410*/  FSEL R172, R63, -INF , !P2 ;  /* 0xff8000003fac7808 */ /* 0x000fe40005000000 */
[----:B------:R-:W-:Y:S02]  /*13420*/  FMNMX.FTZ R0, R245, R0, !PT ;  /* 0x00000000f5007209 */ /* 0x000fe40007810000 */
        /* <DEDUP_REMOVED lines=8> */
[----:B------:R-:W-:Y:S07]  /*134b0*/  FMUL.FTZ R173, R105, UR4 ;  /* 0x0000000469ad7c20 */ /* 0x000fee0008410000 */
[----:B------:R-:W3:Y:S01]  /*134c0*/  SHFL.BFLY PT, R4, R104, 0x1, 0x1f ;  /* 0x0c201f0068047f89 */ /* 0x000ee200000e0000 */
[----:B------:R-:W-:Y:S02]  /*134d0*/  FSEL R173, R173, RZ, P3 ;  /* 0x000000ffadad7208 */ /* 0x000fe40001800000 */
[----:B-1----:R-:W-:Y:S03]  /*134e0*/  FMNMX.FTZ R0, R0, R2, !PT ;  /* 0x0000000200007209 */ /* 0x002fe60007810000 */
[--C-:B------:R-:W-:Y:S01]  /*134f0*/  FFMA.FTZ R2, R19, UR4, -R173.reuse ;  /* 0x0000000413027c23 */ /* 0x100fe200080108ad */
[----:B--2---:R-:W-:Y:S03]  /*13500*/  FMNMX.FTZ R103, R103, R6, !PT ;  /* 0x0000000667677209 */ /* 0x004fe60007810000 */
[----:B------:R1:W-:Y:S01]  /*13510*/  MUFU.EX2 R252, R2 ;  /* 0x0000000200fc7308 */ /* 0x0003e20000000800 */
[----:B---3--:R-:W-:Y:S01]  /*13520*/  FMNMX.FTZ R104, R104, R4, !PT ;  /* 0x0000000468687209 */ /* 0x008fe20007810000 */
[----:B------:R-:W2:Y:S01]  /*13530*/  SHFL.BFLY PT, R5, R103, 0x1, 0x1f ;  /* 0x0c201f0067057f89 */ /* 0x000ea200000e0000 */
[--C-:B------:R-:W-:Y:S02]  /*13540*/  FFMA.FTZ R4, R17, UR4, -R173.reuse ;  /* 0x0000000411047c23 */ /* 0x100fe400080108ad */
[C---:B------:R-:W-:Y:S01]  /*13550*/  FSETP.NEU.FTZ.AND P2, PT, R104.reuse, -INF , PT ;  /* 0xff8000006800780b */ /* 0x040fe20003f5d000 */
[----:B------:R-:W-:Y:S04]  /*13560*/  FMUL.FTZ R174, R104, UR4 ;  /* 0x0000000468ae7c20 */ /* 0x000fe80008410000 */
[----:B------:R3:W-:Y:S01]  /*13570*/  MUFU.EX2 R249, R4 ;  /* 0x0000000400f97308 */ /* 0x0007e20000000800 */
[----:B------:R-:W-:Y:S01]  /*13580*/  FSEL R174, R174, RZ, P2 ;  /* 0x000000ffaeae7208 */ /* 0x000fe20001000000 */
[----:B-1----:R-:W1:Y:S04]  /*13590*/  SHFL.BFLY PT, R2, R0, 0x1, 0x1f ;  /* 0x0c201f0000027f89 */ /* 0x002e6800000e0000 */
[--C-:B------:R-:W-:Y:S01]  /*135a0*/  FFMA.FTZ R60, R189, UR4, -R174.reuse ;  /* 0x00000004bd3c7c23 */ /* 0x100fe200080108ae */
[----:B---3--:R-:W-:Y:S01]  /*135b0*/  FFMA.FTZ R4, R22, UR4, -R173 ;  /* 0x0000000416047c23 */ /* 0x008fe200080108ad */
[----:B--2---:R-:W-:Y:S03]  /*135c0*/  FMNMX.FTZ R103, R103, R5, !PT ;  /* 0x0000000567677209 */ /* 0x004fe60007810000 */
[----:B------:R2:W3:Y:S01]  /*135d0*/  MUFU.EX2 R248, R4 ;  /* 0x0000000400f87308 */ /* 0x0004e20000000800 */
[C---:B------:R-:W-:Y:S01]  /*135e0*/  FSETP.NEU.FTZ.AND P1, PT, R103.reuse, -INF , PT ;  /* 0xff8000006700780b */ /* 0x040fe20003f3d000 */
[----:B------:R-:W-:Y:S05]  /*135f0*/  FMUL.FTZ R175, R103, UR4 ;  /* 0x0000000467af7c20 */ /* 0x000fea0008410000 */
[----:B------:R-:W-:Y:S02]  /*13600*/  FSEL R175, R175, RZ, P1 ;  /* 0x000000ffafaf7208 */ /* 0x000fe40000800000 */
[----:B-1----:R-:W-:Y:S03]  /*13610*/  FMNMX.FTZ R102, R0, R2, !PT ;  /* 0x0000000200667209 */ /* 0x002fe60007810000 */
[--C-:B------:R-:W-:Y:S01]  /*13620*/  FFMA.FTZ R0, R25, UR4, -R175.reuse ;  /* 0x0000000419007c23 */ /* 0x100fe200080108af */
[--C-:B------:R-:W-:Y:S01]  /*13630*/  FFMA.FTZ R2, R27, UR4, -R175.reuse ;  /* 0x000000041b027c23 */ /* 0x100fe200080108af */
[C---:B------:R-:W-:Y:S01]  /*13640*/  FSETP.NEU.FTZ.AND P0, PT, R102.reuse, -INF , PT ;  /* 0xff8000006600780b */ /* 0x040fe20003f1d000 */
[----:B------:R-:W-:Y:S01]  /*13650*/  FMUL.FTZ R184, R102, UR4 ;  /* 0x0000000466b87c20 */ /* 0x000fe20008410000 */
[----:B------:R1:W-:Y:S01]  /*13660*/  MUFU.EX2 R58, R0 ;  /* 0x00000000003a7308 */ /* 0x0003e20000000800 */
[--C-:B--2---:R-:W-:Y:S01]  /*13670*/  FFMA.FTZ R4, R20, UR4, -R174.reuse ;  /* 0x0000000414047c23 */ /* 0x104fe200080108ae */
[----:B---3--:R-:W-:Y:S02]  /*13680*/  F2FP.F16.F32.PACK_AB R176, R248, R249 ;  /* 0x000000f9f8b0723e */ /* 0x008fe400000000ff */
[----:B------:R-:W-:Y:S06]  /*13690*/  FSEL R184, R184, RZ, P0 ;  /* 0x000000ffb8b87208 */ /* 0x000fec0000000000 */
[----:B------:R2:W-:Y:S10]  /*136a0*/  MUFU.EX2 R67, R4 ;  /* 0x0000000400437308 */ /* 0x0005f40000000800 */
[----:B------:R3:W-:Y:S01]  /*136b0*/  MUFU.EX2 R59, R2 ;  /* 0x00000002003b7308 */ /* 0x0007e20000000800 */
[----:B-1----:R-:W-:Y:S09]  /*136c0*/  FFMA.FTZ R0, R26, UR4, -R175 ;  /* 0x000000041a007c23 */ /* 0x002ff200080108af */
[----:B------:R1:W4:Y:S01]  /*136d0*/  MUFU.EX2 R247, R0 ;  /* 0x0000000000f77308 */ /* 0x0003220000000800 */
[----:B--2---:R-:W-:Y:S09]  /*136e0*/  FFMA.FTZ R4, R24, UR4, -R174 ;  /* 0x0000000418047c23 */ /* 0x004ff200080108ae */
[----:B------:R2:W5:Y:S01]  /*136f0*/  MUFU.EX2 R250, R4 ;  /* 0x0000000400fa7308 */ /* 0x0005620000000800 */
[--C-:B---3--:R-:W-:Y:S09]  /*13700*/  FFMA.FTZ R2, R30, UR4, -R184.reuse ;  /* 0x000000041e027c23 */ /* 0x108ff200080108b8 */
[----:B------:R3:W-:Y:S01]  /*13710*/  MUFU.EX2 R240, R2 ;  /* 0x0000000200f07308 */ /* 0x0007e20000000800 */
[----:B-1----:R-:W-:Y:S01]  /*13720*/  FFMA.FTZ R0, R23, UR4, -R184 ;  /* 0x0000000417007c23 */ /* 0x002fe200080108b8 */
[----:B----4-:R-:W-:Y:S08]  /*13730*/  F2FP.F16.F32.PACK_AB R182, R59, R247 ;  /* 0x000000f73bb6723e */ /* 0x010ff000000000ff */
[----:B------:R1:W-:Y:S01]  /*13740*/  MUFU.EX2 R246, R0 ;  /* 0x0000000000f67308 */ /* 0x0003e20000000800 */
[----:B--2---:R-:W-:Y:S01]  /*13750*/  FFMA.FTZ R4, R15, UR4, -R173 ;  /* 0x000000040f047c23 */ /* 0x004fe200080108ad */
[----:B-----5:R-:W-:Y:S08]  /*13760*/  F2FP.F16.F32.PACK_AB R177, R250, R67 ;  /* 0x00000043fab1723e */ /* 0x020ff000000000ff */
[----:B------:R2:W4:Y:S01]  /*13770*/  MUFU.EX2 R65, R4 ;  /* 0x0000000400417308 */ /* 0x0005220000000800 */
[----:B---3--:R-:W-:Y:S05]  /*13780*/  FSEL R2, R104, RZ, P2 ;  /* 0x000000ff68027208 */ /* 0x008fea0001000000 */
[----:B------:R-:W-:Y:S01]  /*13790*/  FADD.FTZ R2, -R2, R100 ;  /* 0x0000006402027221 */ /* 0x000fe20000010100 */
[----:B-1----:R-:W-:Y:S03]  /*137a0*/  FFMA.FTZ R0, R29, UR4, -R184 ;  /* 0x000000041d007c23 */ /* 0x002fe600080108b8 */
[----:B------:R-:W-:Y:S01]  /*137b0*/  FMUL.FTZ R2, R2, UR4 ;  /* 0x0000000402027c20 */ /* 0x000fe20008410000 */
[----:B------:R1:W3:Y:S01]  /*137c0*/  MUFU.EX2 R61, R0 ;  /* 0x00000000003d7308 */ /* 0x0002e20000000800 */
[----:B--2---:R-:W-:Y:S01]  /*137d0*/  FFMA.FTZ R4, R16, UR4, -R174 ;  /* 0x0000000410047c23 */ /* 0x004fe200080108ae */
[----:B----4-:R-:W-:Y:S08]  /*137e0*/  F2FP.F16.F32.PACK_AB R178, R65, R252 ;  /* 0x000000fc41b2723e */ /* 0x010ff000000000ff */
[----:B------:R2:W-:Y:S10]  /*137f0*/  MUFU.EX2 R251, R4 ;  /* 0x0000000400fb7308 */ /* 0x0005f40000000800 */
[----:B------:R-:W4:Y:S01]  /*13800*/  MUFU.EX2 R100, R2 ;  /* 0x0000000200647308 */ /* 0x000f220000000800 */
[----:B-1----:R-:W-:Y:S01]  /*13810*/  FFMA.FTZ R0, R28, UR4, -R184 ;  /* 0x000000041c007c23 */ /* 0x002fe200080108b8 */
[----:B---3--:R-:W-:Y:S08]  /*13820*/  F2FP.F16.F32.PACK_AB R181, R61, R246 ;  /* 0x000000f63db5723e */ /* 0x008ff000000000ff */
[----:B------:R1:W3:Y:S01]  /*13830*/  MUFU.EX2 R239, R0 ;  /* 0x0000000000ef7308 */ /* 0x0002e20000000800 */
[----:B--2---:R-:W-:Y:S09]  /*13840*/  FFMA.FTZ R4, R18, UR4, -R174 ;  /* 0x0000000412047c23 */ /* 0x004ff200080108ae */
[----:B------:R2:W5:Y:S01]  /*13850*/  MUFU.EX2 R62, R4 ;  /* 0x00000004003e7308 */ /* 0x0005620000000800 */
        /* <DEDUP_REMOVED lines=8> */
[----:B-1----:R-:W-:Y:S01]  /*138e0*/  FSEL R0, R105, RZ, P3 ;  /* 0x000000ff69007208 */ /* 0x002fe20001800000 */
[----:B------:R-:W-:Y:S01]  /*138f0*/  FMUL.FTZ R70, R100, R70 ;  /* 0x0000004664467220 */ /* 0x000fe20000410000 */
[----:B---3--:R-:W-:Y:S01]  /*13900*/  F2FP.F16.F32.PACK_AB R183, R240, R239 ;  /* 0x000000eff0b7723e */ /* 0x008fe200000000ff */
[----:B------:R-:W-:Y:S01]  /*13910*/  FMUL.FTZ R71, R100, R71 ;  /* 0x0000004764477220 */ /* 0x000fe20000410000 */
[----:B------:R-:W-:Y:S01]  /*13920*/  MOV R134, R58 ;  /* 0x0000003a00867202 */ /* 0x000fe20000000f00 */
[----:B------:R-:W-:Y:S01]  /*13930*/  FADD.FTZ R0, -R0, R3 ;  /* 0x0000000300007221 */ /* 0x000fe20000010100 */
[----:B------:R-:W-:Y:S01]  /*13940*/  MOV R135, R61 ;  /* 0x0000003d00877202 */ /* 0x000fe20000000f00 */
[----:B------:R-:W-:Y:S01]  /*13950*/  FMUL.FTZ R82, R100, R82 ;  /* 0x0000005264527220 */ /* 0x000fe20000410000 */
[----:B--2---:R-:W-:Y:S01]  /*13960*/  FFMA.FTZ R4, R21, UR4, -R175 ;  /* 0x0000000415047c23 */ /* 0x004fe200080108af */
[----:B------:R-:W-:Y:S01]  /*13970*/  FMUL.FTZ R3, R0, UR4 ;  /* 0x0000000400037c20 */ /* 0x000fe20008410000 */
[----:B------:R-:W-:Y:S01]  /*13980*/  FSEL R0, R103, RZ, P1 ;  /* 0x000000ff67007208 */ /* 0x000fe20000800000 */
[----:B------:R-:W1:Y:S01]  /*13990*/  LDSM.16.MT88.4 R20, [R224+0x9000] ;  /* 0x00900000e014783b */ /* 0x000e620000004200 */
[----:B------:R-:W2:Y:S01]  /*139a0*/  MUFU.EX2 R63, R4 ;  /* 0x00000004003f7308 */ /* 0x000ea20000000800 */
[----:B-----5:R-:W-:Y:S01]  /*139b0*/  F2FP.F16.F32.PACK_AB R179, R62, R251 ;  /* 0x000000fb3eb3723e */ /* 0x020fe200000000ff */
[C---:B------:R-:W-:Y:S01]  /*139c0*/  FMUL.FTZ R83, R100.reuse, R83 ;  /* 0x0000005364537220 */ /* 0x040fe20000410000 */
[C---:B------:R-:W-:Y:S01]  /*139d0*/  FMUL.FTZ R86, R100.reuse, R86 ;  /* 0x0000005664567220 */ /* 0x040fe20000410000 */
[C---:B------:R-:W-:Y:S01]  /*139e0*/  FMUL.FTZ R87, R100.reuse, R87 ;  /* 0x0000005764577220 */ /* 0x040fe20000410000 */
[C---:B------:R-:W-:Y:S01]  /*139f0*/  FMUL.FTZ R98, R100.reuse, R98 ;  /* 0x0000006264627220 */ /* 0x040fe20000410000 */
[----:B------:R-:W-:Y:S04]  /*13a00*/  FMUL.FTZ R99, R100, R99 ;  /* 0x0000006364637220 */ /* 0x000fe80000410000 */
[----:B------:R3:W4:Y:S01]  /*13a10*/  MUFU.EX2 R101, R3 ;  /* 0x0000000300657308 */ /* 0x0007220000000800 */
[----:B--2---:R-:W-:Y:S01]  /*13a20*/  F2FP.F16.F32.PACK_AB R180, R58, R63 ;  /* 0x0000003f3ab4723e */ /* 0x004fe200000000ff */
[----:B---3--:R-:W-:Y:S01]  /*13a30*/  FADD.FTZ R3, -R0, R106 ;  /* 0x0000006a00037221 */ /* 0x008fe20000010100 */
[----:B------:R-:W-:Y:S01]  /*13a40*/  FSEL R0, R102, RZ, P0 ;  /* 0x000000ff66007208 */ /* 0x000fe20000000000 */
[C---:B----4-:R-:W-:Y:S01]  /*13a50*/  FMUL.FTZ R4, R101.reuse, R112 ;  /* 0x0000007065047220 */ /* 0x050fe20000410000 */
[----:B------:R-:W-:Y:S01]  /*13a60*/  FMUL.FTZ R5, R101, R113 ;  /* 0x0000007165057220 */ /* 0x000fe20000410000 */
[----:B------:R-:W-:Y:S01]  /*13a70*/  FMUL.FTZ R2, R3, UR4 ;  /* 0x0000000403027c20 */ /* 0x000fe20008410000 */
[----:B------:R-:W-:Y:S01]  /*13a80*/  FFMA.FTZ R3, R31, UR4, -R173 ;  /* 0x000000041f037c23 */ /* 0x000fe200080108ad */
[----:B------:R-:W-:Y:S01]  /*13a90*/  FADD.FTZ R0, -R0, R107 ;  /* 0x0000006b00007221 */ /* 0x000fe20000010100 */
[----:B------:R-:W-:Y:S01]  /*13aa0*/  LDSM.16.MT88.4 R112, [R224+0xb000] ;  /* 0x00b00000e070783b */ /* 0x000fe20000004200 */
[C---:B------:R-:W-:Y:S01]  /*13ab0*/  FMUL.FTZ R16, R101.reuse, R120 ;  /* 0x0000007865107220 */ /* 0x040fe20000410000 */
[----:B------:R2:W-:Y:S01]  /*13ac0*/  MUFU.EX2 R66, R3 ;  /* 0x0000000300427308 */ /* 0x0005e20000000800 */
[----:B------:R-:W-:Y:S01]  /*13ad0*/  FMUL.FTZ R0, R0, UR4 ;  /* 0x0000000400007c20 */ /* 0x000fe20008410000 */
[C---:B------:R-:W-:Y:S01]  /*13ae0*/  FMUL.FTZ R17, R101.reuse, R121 ;  /* 0x0000007965117220 */ /* 0x040fe20000410000 */
[C---:B------:R-:W-:Y:S01]  /*13af0*/  FMUL.FTZ R48, R101.reuse, R148 ;  /* 0x0000009465307220 */ /* 0x040fe20000410000 */
[C---:B------:R-:W-:Y:S01]  /*13b00*/  FMUL.FTZ R49, R101.reuse, R149 ;  /* 0x0000009565317220 */ /* 0x040fe20000410000 */
[-C--:B-1----:R-:W-:Y:S01]  /*13b10*/  HMMA.16816.F32 R4, R176, R20.reuse, R4 ;  /* 0x00000014b004723c */ /* 0x082fe20000001804 */
[----:B------:R-:W-:Y:S01]  /*13b20*/  LDSM.16.MT88.4 R120, [R226+0x9400] ;  /* 0x00940000e278783b */ /* 0x000fe20000004200 */
[----:B------:R-:W-:Y:S03]  /*13b30*/  PLOP3.LUT P0, PT, PT, PT, UP0, 0x80, 0x0 ;  /* 0x000000000000781c */ /* 0x000fe60003f0f008 */
[----:B------:R-:W1:Y:S01]  /*13b40*/  MUFU.EX2 R2, R2 ;  /* 0x0000000200027308 */ /* 0x000e620000000800 */
[C---:B------:R-:W-:Y:S01]  /*13b50*/  FMUL.FTZ R68, R101.reuse, R68 ;  /* 0x0000004465447220 */ /* 0x040fe20000410000 */
[C---:B------:R-:W-:Y:S01]  /*13b60*/  FMUL.FTZ R69, R101.reuse, R69 ;  /* 0x0000004565457220 */ /* 0x040fe20000410000 */
[C---:B------:R-:W-:Y:S03]  /*13b70*/  FMUL.FTZ R80, R101.reuse, R80 ;  /* 0x0000005065507220 */ /* 0x040fe60000410000 */
[C---:B------:R-:W-:Y:S01]  /*13b80*/  FMUL.FTZ R81, R101.reuse, R81 ;  /* 0x0000005165517220 */ /* 0x040fe20000410000 */
[----:B------:R-:W-:Y:S03]  /*13b90*/  LDSM.16.MT88.4 R148, [R224+0xac00] ;  /* 0x00ac0000e094783b */ /* 0x000fe60000004200 */
[----:B------:R-:W3:Y:S01]  /*13ba0*/  MUFU.EX2 R0, R0 ;  /* 0x0000000000007308 */ /* 0x000ee20000000800 */
[--C-:B--2---:R-:W-:Y:S01]  /*13bb0*/  FFMA.FTZ R3, R32, UR4, -R173.reuse ;  /* 0x0000000420037c23 */ /* 0x104fe200080108ad */
[C---:B------:R-:W-:Y:S01]  /*13bc0*/  FMUL.FTZ R32, R101.reuse, R132 ;  /* 0x0000008465207220 */ /* 0x040fe20000410000 */
[----:B------:R-:W-:Y:S01]  /*13bd0*/  MOV R132, R248 ;  /* 0x000000f800847202 */ /* 0x000fe20000000f00 */
[C---:B------:R-:W-:Y:S01]  /*13be0*/  FMUL.FTZ R84, R101.reuse, R84 ;  /* 0x0000005465547220 */ /* 0x040fe20000410000 */
[C---:B------:R-:W-:Y:S01]  /*13bf0*/  FMUL.FTZ R85, R101.reuse, R85 ;  /* 0x0000005565557220 */ /* 0x040fe20000410000 */
[C---:B------:R-:W-:Y:S01]  /*13c00*/  FMUL.FTZ R96, R101.reuse, R96 ;  /* 0x0000006065607220 */ /* 0x040fe20000410000 */
[----:B------:R-:W-:Y:S03]  /*13c10*/  FMUL.FTZ R97, R101, R97 ;  /* 0x0000006165617220 */ /* 0x000fe60000410000 */
[----:B------:R2:W-:Y:S01]  /*13c20*/  MUFU.EX2 R107, R3 ;  /* 0x00000003006b7308 */ /* 0x0005e20000000800 */
[C---:B-1----:R-:W-:Y:S01]  /*13c30*/  FMUL.FTZ R8, R2.reuse, R108 ;  /* 0x0000006c02087220 */ /* 0x042fe20000410000 */
[C---:B------:R-:W-:Y:S01]  /*13c40*/  FMUL.FTZ R9, R2.reuse, R109 ;  /* 0x0000006d02097220 */ /* 0x040fe20000410000 */
[C---:B------:R-:W-:Y:S01]  /*13c50*/  FMUL.FTZ R29, R2.reuse, R137 ;  /* 0x00000089021d7220 */ /* 0x040fe20000410000 */
[C---:B------:R-:W-:Y:S01]  /*13c60*/  FMUL.FTZ R12, R2.reuse, R116 ;  /* 0x00000074020c7220 */ /* 0x040fe20000410000 */
[C---:B------:R-:W-:Y:S01]  /*13c70*/  FMUL.FTZ R13, R2.reuse, R117 ;  /* 0x00000075020d7220 */ /* 0x040fe20000410000 */
[C---:B------:R-:W-:Y:S01]  /*13c80*/  FMUL.FTZ R24, R2.reuse, R124 ;  /* 0x0000007c02187220 */ /* 0x040fe20000410000 */
[C---:B------:R-:W-:Y:S01]  /*13c90*/  FMUL.FTZ R25, R2.reuse, R125 ;  /* 0x0000007d02197220 */ /* 0x040fe20000410000 */
[----:B------:R-:W-:Y:S01]  /*13ca0*/  FMUL.FTZ R28, R2, R136 ;  /* 0x00000088021c7220 */ /* 0x000fe20000410000 */
[C---:B---3--:R-:W-:Y:S01]  /*13cb0*/  FMUL.FTZ R10, R0.reuse, R110 ;  /* 0x0000006e000a7220 */ /* 0x048fe20000410000 */
[C---:B------:R-:W-:Y:S01]  /*13cc0*/  FMUL.FTZ R11, R0.reuse, R111 ;  /* 0x0000006f000b7220 */ /* 0x040fe20000410000 */
[C---:B------:R-:W-:Y:S01]  /*13cd0*/  FMUL.FTZ R26, R0.reuse, R126 ;  /* 0x0000007e001a7220 */ /* 0x040fe20000410000 */
[----:B------:R-:W1:Y:S01]  /*13ce0*/  LDSM.16.MT88.4 R108, [R226+0xa000] ;  /* 0x00a00000e26c783b */ /* 0x000e620000004200 */
[----:B------:R-:W-:Y:S01]  /*13cf0*/  FMUL.FTZ R27, R0, R127 ;  /* 0x0000007f001b7220 */ /* 0x000fe20000410000 */
[C---:B------:R-:W-:Y:S01]  /*13d00*/  FMUL.FTZ R57, R2.reuse, R157 ;  /* 0x0000009d02397220 */ /* 0x040fe20000410000 */
[----:B------:R-:W-:Y:S01]  /*13d10*/  FMUL.FTZ R56, R2, R156 ;  /* 0x0000009c02387220 */ /* 0x000fe20000410000 */
[C---:B------:R-:W-:Y:S01]  /*13d20*/  FMUL.FTZ R58, R0.reuse, R158 ;  /* 0x0000009e003a7220 */ /* 0x040fe20000410000 */
[C---:B------:R-:W-:Y:S01]  /*13d30*/  HMMA.16816.F32 R8, R180.reuse, R20, R8 ;  /* 0x00000014b408723c */ /* 0x040fe20000001808 */
[----:B------:R3:W-:Y:S02]  /*13d40*/  MUFU.EX2 R156, R60 ;  /* 0x0000003c009c7308 */ /* 0x0007e40000000800 */
[----:B------:R-:W-:Y:S01]  /*13d50*/  LDSM.16.MT88.4 R124, [R224+0xa400] ;  /* 0x00a40000e07c783b */ /* 0x000fe20000004200 */
[--C-:B--2---:R-:W-:Y:S01]  /*13d60*/  FFMA.FTZ R3, R187, UR4, -R174.reuse ;  /* 0x00000004bb037c23 */ /* 0x104fe200080108ae */
[C---:B------:R-:W-:Y:S01]  /*13d70*/  FMUL.FTZ R14, R0.reuse, R118 ;  /* 0x00000076000e7220 */ /* 0x040fe20000410000 */
[----:B------:R-:W-:Y:S01]  /*13d80*/  FMUL.FTZ R15, R0, R119 ;  /* 0x00000077000f7220 */ /* 0x000fe20000410000 */
[C---:B------:R-:W-:Y:S01]  /*13d90*/  FMUL.FTZ R20, R101.reuse, R128 ;  /* 0x0000008065147220 */ /* 0x040fe20000410000 */
[----:B------:R-:W-:Y:S03]  /*13da0*/  MOV R158, R132 ;  /* 0x00000084009e7202 */ /* 0x000fe60000000f00 */
[----:B------:R2:W-:Y:S01]  /*13db0*/  MUFU.EX2 R128, R3 ;  /* 0x0000000300807308 */ /* 0x0005e20000000800 */
[----:B------:R-:W-:Y:S01]  /*13dc0*/  FMUL.FTZ R21, R101, R129 ;  /* 0x0000008165157220 */ /* 0x000fe20000410000 */
[C---:B------:R-:W-:Y:S01]  /*13dd0*/  FMUL.FTZ R61, R2.reuse, R169 ;  /* 0x000000a9023d7220 */ /* 0x040fe20000410000 */
[-C--:B------:R-:W-:Y:S03]  /*13de0*/  HMMA.16816.F32 R12, R180, R22.reuse, R12 ;  /* 0x00000016b40c723c */ /* 0x080fe6000000180c */
[----:B------:R-:W-:Y:S01]  /*13df0*/  MOV R169, R135 ;  /* 0x0000008700a97202 */ /* 0x000fe20000000f00 */
[C---:B------:R-:W-:Y:S01]  /*13e00*/  FMUL.FTZ R72, R2.reuse, R72 ;  /* 0x0000004802487220 */ /* 0x040fe20000410000 */
[----:B---3--:R-:W-:Y:S01]  /*13e10*/  FMUL.FTZ R60, R2, R168 ;  /* 0x000000a8023c7220 */ /* 0x008fe20000410000 */
[C---:B------:R-:W-:Y:S05]  /*13e20*/  HMMA.16816.F32 R16, R176.reuse, R22, R16 ;  /* 0x00000016b010723c */ /* 0x040fea0000001810 */
[----:B------:R-:W-:Y:S01]  /*13e30*/  FMUL.FTZ R30, R0, R138 ;  /* 0x0000008a001e7220 */ /* 0x000fe20000410000 */
[----:B------:R-:W-:Y:S01]  /*13e40*/  MOV R136, R249 ;  /* 0x000000f900887202 */ /* 0x000fe20000000f00 */
[--C-:B--2---:R-:W-:Y:S01]  /*13e50*/  FFMA.FTZ R3, R186, UR4, -R173.reuse ;  /* 0x00000004ba037c23 */ /* 0x104fe200080108ad */
[C---:B------:R-:W-:Y:S03]  /*13e60*/  FMUL.FTZ R22, R100.reuse, R130 ;  /* 0x0000008264167220 */ /* 0x040fe60000410000 */
[----:B------:R2:W-:Y:S01]  /*13e70*/  MUFU.EX2 R137, R3 ;  /* 0x0000000300897308 */ /* 0x0005e20000000800 */
[----:B------:R-:W-:Y:S01]  /*13e80*/  FMUL.FTZ R23, R100, R131 ;  /* 0x0000008364177220 */ /* 0x000fe20000410000 */
[----:B------:R-:W-:Y:S01]  /*13e90*/  MOV R131, R63 ;  /* 0x0000003f00837202 */ /* 0x000fe20000000f00 */
[----:B------:R-:W-:Y:S01]  /*13ea0*/  FMUL.FTZ R63, R0, R171 ;  /* 0x000000ab003f7220 */ /* 0x000fe20000410000 */
[----:B------:R-:W-:Y:S01]  /*13eb0*/  MOV R130, R67 ;  /* 0x0000004300827202 */ /* 0x000fe20000000f00 */
[----:B------:R-:W-:Y:S01]  /*13ec0*/  FMUL.FTZ R67, R100, R167 ;  /* 0x000000a764437220 */ /* 0x000fe20000410000 */
[----:B------:R-:W-:Y:S01]  /*13ed0*/  FMUL.FTZ R73, R2, R73 ;  /* 0x0000004902497220 */ /* 0x000fe20000410000 */
[C---:B------:R-:W-:Y:S01]  /*13ee0*/  FMUL.FTZ R74, R0.reuse, R74 ;  /* 0x0000004a004a7220 */ /* 0x040fe20000410000 */
[-C--:B------:R-:W-:Y:S03]  /*13ef0*/  HMMA.16816.F32 R20, R176, R36.reuse, R20 ;  /* 0x00000024b014723c */ /* 0x080fe60000001814 */
[----:B------:R-:W-:Y:S01]  /*13f00*/  FMUL.FTZ R75, R0, R75 ;  /* 0x0000004b004b7220 */ /* 0x000fe20000410000 */
[C---:B------:R-:W-:Y:S01]  /*13f10*/  FMUL.FTZ R76, R2.reuse, R76 ;  /* 0x0000004c024c7220 */ /* 0x040fe20000410000 */
[----:B------:R-:W-:Y:S01]  /*13f20*/  FMUL.FTZ R77, R2, R77 ;  /* 0x0000004d024d7220 */ /* 0x000fe20000410000 */
[C---:B------:R-:W-:Y:S05]  /*13f30*/  HMMA.16816.F32 R24, R180.reuse, R36, R24 ;  /* 0x00000024b418723c */ /* 0x040fea0000001818 */
[----:B--2---:R-:W-:Y:S01]  /*13f40*/  FFMA.FTZ R3, R185, UR4, -R173 ;  /* 0x00000004b9037c23 */ /* 0x004fe200080108ad */
[C---:B------:R-:W-:Y:S01]  /*13f50*/  FMUL.FTZ R31, R0.reuse, R139 ;  /* 0x0000008b001f7220 */ /* 0x040fe20000410000 */
[--C-:B------:R-:W-:Y:S01]  /*13f60*/  FFMA.FTZ R36, R33, UR4, -R174.reuse ;  /* 0x0000000421247c23 */ /* 0x100fe200080108ae */
[C---:B------:R-:W-:Y:S01]  /*13f70*/  FMUL.FTZ R37, R101.reuse, R145 ;  /* 0x0000009165257220 */ /* 0x040fe20000410000 */
[----:B------:R2:W3:Y:S02]  /*13f80*/  MUFU.EX2 R106, R3 ;  /* 0x00000003006a7308 */ /* 0x0004e40000000800 */
[----:B------:R-:W-:Y:S01]  /*13f90*/  MOV R145, R251 ;  /* 0x000000fb00917202 */ /* 0x000fe20000000f00 */
[C---:B------:R-:W-:Y:S01]  /*13fa0*/  FMUL.FTZ R33, R101.reuse, R133 ;  /* 0x0000008565217220 */ /* 0x040fe20000410000 */
[-C--:B------:R-:W-:Y:S03]  /*13fb0*/  HMMA.16816.F32 R28, R180, R38.reuse, R28 ;  /* 0x00000026b41c723c */ /* 0x080fe6000000181c */
[----:B------:R-:W-:Y:S03]  /*13fc0*/  MOV R133, R250 ;  /* 0x000000fa00857202 */ /* 0x000fe60000000f00 */
[----:B------:R4:W-:Y:S01]  /*13fd0*/  MUFU.EX2 R64, R36 ;  /* 0x0000002400407308 */ /* 0x0009e20000000800 */
[----:B------:R-:W-:Y:S01]  /*13fe0*/  MOV R139, R246 ;  /* 0x000000f6008b7202 */ /* 0x000fe20000000f00 */
[C---:B------:R-:W-:Y:S04]  /*13ff0*/  HMMA.16816.F32 R32, R176.reuse, R38, R32 ;  /* 0x00000026b020723c */ /* 0x040fe80000001820 */
[----:B------:R-:W-:Y:S01]  /*14000*/  FMUL.FTZ R43, R0, R143 ;  /* 0x0000008f002b7220 */ /* 0x000fe20000410000 */
[----:B------:R-:W-:Y:S01]  /*14010*/  MOV R143, R240 ;  /* 0x000000f0008f7202 */ /* 0x000fe20000000f00 */
[----:B--2---:R-:W-:Y:S01]  /*14020*/  FFMA.FTZ R3, R188, UR4, -R174 ;  /* 0x00000004bc037c23 */ /* 0x004fe200080108ae */
[C---:B------:R-:W-:Y:S03]  /*14030*/  FMUL.FTZ R39, R100.reuse, R147 ;  /* 0x0000009364277220 */ /* 0x040fe60000410000 */
[----:B------:R2:W-:Y:S01]  /*14040*/  MUFU.EX2 R138, R3 ;  /* 0x00000003008a7308 */ /* 0x0005e20000000800 */
[----:B------:R-:W-:Y:S01]  /*14050*/  MOV R147, R239 ;  /* 0x000000ef00937202 */ /* 0x000fe20000000f00 */
[----:B------:R-:W-:Y:S01]  /*14060*/  FMUL.FTZ R38, R100, R146 ;  /* 0x0000009264267220 */ /* 0x000fe20000410000 */
[----:B---3--:R-:W-:Y:S01]  /*14070*/  MOV R157, R106 ;  /* 0x0000006a009d7202 */ /* 0x008fe20000000f00 */
[----:B----4-:R-:W-:Y:S01]  /*14080*/  FMUL.FTZ R36, R101, R144 ;  /* 0x0000009065247220 */ /* 0x010fe20000410000 */
[----:B------:R-:W-:Y:S01]  /*14090*/  MOV R144, R252 ;  /* 0x000000fc00907202 */ /* 0x000fe20000000f00 */
[--C-:B------:R-:W-:Y:S01]  /*140a0*/  FFMA.FTZ R106, R190, UR4, -R175.reuse ;  /* 0x00000004be6a7c23 */ /* 0x100fe200080108af */
[C---:B------:R-:W-:Y:S01]  /*140b0*/  FMUL.FTZ R40, R2.reuse, R140 ;  /* 0x0000008c02287220 */ /* 0x040fe20000410000 */
[----:B------:R-:W-:Y:S01]  /*140c0*/  FMUL.FTZ R41, R2, R141 ;  /* 0x0000008d02297220 */ /* 0x000fe20000410000 */
[----:B------:R-:W-:Y:S01]  /*140d0*/  FMUL.FTZ R42, R0, R142 ;  /* 0x0000008e002a7220 */ /* 0x000fe20000410000 */
[----:B------:R3:W-:Y:S01]  /*140e0*/  MUFU.EX2 R129, R106 ;  /* 0x0000006a00817308 */ /* 0x0007e20000000800 */
[-C--:B------:R-:W-:Y:S03]  /*140f0*/  HMMA.16816.F32 R36, R176, R52.reuse, R36 ;  /* 0x00000034b024723c */ /* 0x080fe60000001824 */
[C---:B------:R-:W-:Y:S01]  /*14100*/  FMUL.FTZ R44, R2.reuse, R152 ;  /* 0x00000098022c7220 */ /* 0x040fe20000410000 */
[----:B------:R-:W-:Y:S01]  /*14110*/  FMUL.FTZ R45, R2, R153 ;  /* 0x00000099022d7220 */ /* 0x000fe20000410000 */
[C---:B------:R-:W-:Y:S01]  /*14120*/  FMUL.FTZ R46, R0.reuse, R154 ;  /* 0x0000009a002e7220 */ /* 0x040fe20000410000 */
[C---:B------:R-:W-:Y:S05]  /*14130*/  HMMA.16816.F32 R40, R180.reuse, R52, R40 ;  /* 0x00000034b428723c */ /* 0x040fea0000001828 */
[--C-:B--2---:R-:W-:Y:S01]  /*14140*/  FFMA.FTZ R3, R191, UR4, -R175.reuse ;  /* 0x00000004bf037c23 */ /* 0x104fe200080108af */
[C---:B------:R-:W-:Y:S01]  /*14150*/  FMUL.FTZ R47, R0.reuse, R155 ;  /* 0x0000009b002f7220 */ /* 0x040fe20000410000 */
[----:B------:R-:W-:Y:S01]  /*14160*/  MOV R171, R133 ;  /* 0x0000008500ab7202 */ /* 0x000fe20000000f00 */
[----:B------:R-:W-:Y:S01]  /*14170*/  FMUL.FTZ R52, R101, R160 ;  /* 0x000000a065347220 */ /* 0x000fe20000410000 */
[----:B------:R2:W4:Y:S02]  /*14180*/  MUFU.EX2 R252, R3 ;  /* 0x0000000300fc7308 */ /* 0x0005240000000800 */
[--C-:B---3--:R-:W-:Y:S01]  /*14190*/  FFMA.FTZ R106, R197, UR4, -R184.reuse ;  /* 0x00000004c56a7c23 */ /* 0x108fe200080108b8 */
[----:B------:R-:W-:Y:S01]  /*141a0*/  FMUL.FTZ R53, R101, R161 ;  /* 0x000000a165357220 */ /* 0x000fe20000410000 */
[-C--:B------:R-:W-:Y:S03]  /*141b0*/  HMMA.16816.F32 R44, R180, R54.reuse, R44 ;  /* 0x00000036b42c723c */ /* 0x080fe6000000182c */
[----:B------:R-:W-:Y:S01]  /*141c0*/  MOV R142, R59 ;  /* 0x0000003b008e7202 */ /* 0x000fe20000000f00 */
[C---:B------:R-:W-:Y:S01]  /*141d0*/  FMUL.FTZ R59, R0.reuse, R159 ;  /* 0x0000009f003b7220 */ /* 0x040fe20000410000 */
[----:B------:R-:W-:Y:S01]  /*141e0*/  MOV R152, R66 ;  /* 0x0000004200987202 */ /* 0x000fe20000000f00 */
[C---:B------:R-:W-:Y:S05]  /*141f0*/  HMMA.16816.F32 R48, R176.reuse, R54, R48 ;  /* 0x00000036b030723c */ /* 0x040fea0000001830 */
[----:B------:R-:W-:Y:S01]  /*14200*/  MOV R141, R62 ;  /* 0x0000003e008d7202 */ /* 0x000fe20000000f00 */
[----:B------:R-:W-:Y:S01]  /*14210*/  FMUL.FTZ R62, R0, R170 ;  /* 0x000000aa003e7220 */ /* 0x000fe20000410000 */
[--C-:B--2---:R-:W-:Y:S01]  /*14220*/  FFMA.FTZ R3, R192, UR4, -R175.reuse ;  /* 0x00000004c0037c23 */ /* 0x104fe200080108af */
[C---:B------:R-:W-:Y:S03]  /*14230*/  FMUL.FTZ R54, R100.reuse, R162 ;  /* 0x000000a264367220 */ /* 0x040fe60000410000 */
[----:B------:R2:W-:Y:S01]  /*14240*/  MUFU.EX2 R251, R3 ;  /* 0x0000000300fb7308 */ /* 0x0005e20000000800 */
[C---:B------:R-:W-:Y:S01]  /*14250*/  FMUL.FTZ R55, R100.reuse, R163 ;  /* 0x000000a364377220 */ /* 0x040fe20000410000 */
[----:B------:R-:W-:Y:S01]  /*14260*/  FMUL.FTZ R66, R100, R166 ;  /* 0x000000a664427220 */ /* 0x000fe20000410000 */
[----:B----4-:R-:W-:Y:S01]  /*14270*/  F2FP.F16.F32.PACK_AB R116, R129, R252 ;  /* 0x000000fc8174723e */ /* 0x010fe200000000ff */
[C---:B------:R-:W-:Y:S01]  /*14280*/  FMUL.FTZ R78, R0.reuse, R78 ;  /* 0x0000004e004e7220 */ /* 0x040fe20000410000 */
[----:B------:R-:W-:Y:S01]  /*14290*/  MOV R170, R134 ;  /* 0x0000008600aa7202 */ /* 0x000fe20000000f00 */
[----:B------:R-:W-:Y:S01]  /*142a0*/  FMUL.FTZ R79, R0, R79 ;  /* 0x0000004f004f7220 */ /* 0x000fe20000410000 */
[----:B------:R-:W-:Y:S01]  /*142b0*/  LDSM.16.MT88.4 R132, [R226+0x9c00] ;  /* 0x009c0000e284783b */ /* 0x000fe20000004200 */
[-C--:B-1----:R-:W-:Y:S03]  /*142c0*/  HMMA.16816.F32 R52, R176, R108.reuse, R52 ;  /* 0x0000006cb034723c */ /* 0x082fe60000001834 */
[----:B------:R-:W-:Y:S01]  /*142d0*/  MOV R140, R65 ;  /* 0x00000041008c7202 */ /* 0x000fe20000000f00 */
[C---:B------:R-:W-:Y:S01]  /*142e0*/  FMUL.FTZ R65, R101.reuse, R165 ;  /* 0x000000a565417220 */ /* 0x040fe20000410000 */
[----:B------:R-:W-:Y:S01]  /*142f0*/  MOV R153, R64 ;  /* 0x0000004000997202 */ /* 0x000fe20000000f00 */
[C---:B------:R-:W-:Y:S05]  /*14300*/  HMMA.16816.F32 R56, R180.reuse, R108, R56 ;  /* 0x0000006cb438723c */ /* 0x040fea0000001838 */
[----:B--2---:R-:W-:Y:S01]  /*14310*/  FFMA.FTZ R3, R196, UR4, -R175 ;  /* 0x00000004c4037c23 */ /* 0x004fe200080108af */
[-C--:B------:R-:W-:Y:S03]  /*14320*/  HMMA.16816.F32 R60, R180, R110.reuse, R60 ;  /* 0x0000006eb43c723c */ /* 0x080fe6000000183c */
[----:B------:R1:W2:Y:S02]  /*14330*/  MUFU.EX2 R250, R3 ;  /* 0x0000000300fa7308 */ /* 0x0002a40000000800 */
[----:B------:R-:W-:Y:S01]  /*14340*/  FMUL.FTZ R64, R101, R164 ;  /* 0x000000a465407220 */ /* 0x000fe20000410000 */
[C---:B------:R-:W-:Y:S01]  /*14350*/  FMUL.FTZ R88, R2.reuse, R88 ;  /* 0x0000005802587220 */ /* 0x040fe20000410000 */
[----:B------:R-:W-:Y:S01]  /*14360*/  LDSM.16.MT88.4 R164, [R226+0xac00] ;  /* 0x00ac0000e2a4783b */ /* 0x000fe20000004200 */
[----:B------:R-:W-:Y:S03]  /*14370*/  FMUL.FTZ R89, R2, R89 ;  /* 0x0000005902597220 */ /* 0x000fe60000410000 */
[C---:B------:R-:W-:Y:S01]  /*14380*/  FMUL.FTZ R90, R0.reuse, R90 ;  /* 0x0000005a005a7220 */ /* 0x040fe20000410000 */
[C---:B------:R-:W-:Y:S03]  /*14390*/  HMMA.16816.F32 R64, R176.reuse, R110, R64 ;  /* 0x0000006eb040723c */ /* 0x040fe60000001840 */
[----:B------:R-:W3:Y:S01]  /*143a0*/  LDSM.16.MT88.4 R108, [R226+0xb000] ;  /* 0x00b00000e26c783b */ /* 0x000ee20000004200 */
[----:B------:R-:W-:Y:S01]  /*143b0*/  FMUL.FTZ R91, R0, R91 ;  /* 0x0000005b005b7220 */ /* 0x000fe20000410000 */
[----:B------:R-:W-:Y:S01]  /*143c0*/  FMUL.FTZ R92, R2, R92 ;  /* 0x0000005c025c7220 */ /* 0x000fe20000410000 */
[-C--:B------:R-:W-:Y:S05]  /*143d0*/  HMMA.16816.F32 R68, R176, R112.reuse, R68 ;  /* 0x00000070b044723c */ /* 0x080fea0000001844 */
[--C-:B-1----:R-:W-:Y:S01]  /*143e0*/  FFMA.FTZ R3, R198, UR4, -R184.reuse ;  /* 0x00000004c6037c23 */ /* 0x102fe200080108b8 */
[C---:B------:R-:W-:Y:S03]  /*143f0*/  HMMA.16816.F32 R72, R180.reuse, R112, R72 ;  /* 0x00000070b448723c */ /* 0x040fe60000001848 */
[----:B------:R1:W-:Y:S02]  /*14400*/  MUFU.EX2 R249, R3 ;  /* 0x0000000300f97308 */ /* 0x0003e40000000800 */
[----:B--2---:R-:W-:Y:S01]  /*14410*/  F2FP.F16.F32.PACK_AB R118, R250, R251 ;  /* 0x000000fbfa76723e */ /* 0x004fe200000000ff */
[-C--:B------:R-:W-:Y:S05]  /*14420*/  HMMA.16816.F32 R76, R180, R114.reuse, R76 ;  /* 0x00000072b44c723c */ /* 0x080fea000000184c */
[----:B------:R-:W-:Y:S01]  /*14430*/  FMUL.FTZ R93, R2, R93 ;  /* 0x0000005d025d7220 */ /* 0x000fe20000410000 */
[C---:B------:R-:W-:Y:S01]  /*14440*/  HMMA.16816.F32 R80, R176.reuse, R114, R80 ;  /* 0x00000072b050723c */ /* 0x040fe20000001850 */
[----:B------:R-:W2:Y:S04]  /*14450*/  LDSM.16.MT88.4 R112, [R224+0x9400] ;  /* 0x00940000e070783b */ /* 0x000ea80000004200 */
[C---:B------:R-:W-:Y:S01]  /*14460*/  FMUL.FTZ R94, R0.reuse, R94 ;  /* 0x0000005e005e7220 */ /* 0x040fe20000410000 */
[----:B------:R-:W-:Y:S01]  /*14470*/  FMUL.FTZ R95, R0, R95 ;  /* 0x0000005f005f7220 */ /* 0x000fe20000410000 */
[----:B------:R-:W-:Y:S01]  /*14480*/  MOV R146, R247 ;  /* 0x000000f700927202 */ /* 0x000fe20000000f00 */
[--C-:B-1----:R-:W-:Y:S01]  /*14490*/  FFMA.FTZ R3, R199, UR4, -R184.reuse ;  /* 0x00000004c7037c23 */ /* 0x102fe200080108b8 */
[----:B------:R-:W-:Y:S02]  /*144a0*/  MUFU.EX2 R247, R106 ;  /* 0x0000006a00f77308 */ /* 0x000fe40000000800 */
[----:B------:R-:W-:Y:S08]  /*144b0*/  MOV R168, R144 ;  /* 0x0000009000a87202 */ /* 0x000ff00000000f00 */
[----:B------:R1:W4:Y:S01]  /*144c0*/  MUFU.EX2 R248, R3 ;  /* 0x0000000300f87308 */ /* 0x0003220000000800 */
[-C--:B---3--:R-:W-:Y:S06]  /*144d0*/  HMMA.16816.F32 R84, R176, R108.reuse, R84 ;  /* 0x0000006cb054723c */ /* 0x088fec0000001854 */
[C---:B------:R-:W-:Y:S06]  /*144e0*/  HMMA.16816.F32 R88, R180.reuse, R108, R88 ;  /* 0x0000006cb458723c */ /* 0x040fec0000001858 */
[-C--:B------:R-:W-:Y:S05]  /*144f0*/  HMMA.16816.F32 R92, R180, R110.reuse, R92 ;  /* 0x0000006eb45c723c */ /* 0x080fea000000185c */
[----:B-1----:R-:W-:Y:S01]  /*14500*/  FFMA.FTZ R3, R200, UR4, -R184 ;  /* 0x00000004c8037c23 */ /* 0x002fe200080108b8 */
[----:B------:R-:W-:Y:S03]  /*14510*/  HMMA.16816.F32 R96, R176, R110, R96 ;  /* 0x0000006eb060723c */ /* 0x000fe60000001860 */
[----:B------:R1:W3:Y:S02]  /*14520*/  MUFU.EX2 R246, R3 ;  /* 0x0000000300f67308 */ /* 0x0002e40000000800 */
[----:B------:R-:W-:Y:S02]  /*14530*/  F2FP.F16.F32.PACK_AB R109, R128, R153 ;  /* 0x00000099806d723e */ /* 0x000fe400000000ff */
[----:B------:R-:W-:Y:S04]  /*14540*/  F2FP.F16.F32.PACK_AB R108, R107, R152 ;  /* 0x000000986b6c723e */ /* 0x000fe800000000ff */
[----:B------:R-:W-:Y:S02]  /*14550*/  F2FP.F16.F32.PACK_AB R110, R157, R137 ;  /* 0x000000899d6e723e */ /* 0x000fe400000000ff */
[----:B------:R-:W-:Y:S02]  /*14560*/  F2FP.F16.F32.PACK_AB R111, R156, R138 ;  /* 0x0000008a9c6f723e */ /* 0x000fe400000000ff */
[----:B----4-:R-:W-:Y:S05]  /*14570*/  F2FP.F16.F32.PACK_AB R117, R248, R249 ;  /* 0x000000f9f875723e */ /* 0x010fea00000000ff */
[-C--:B--2---:R-:W-:Y:S05]  /*14580*/  HMMA.16816.F32 R4, R108, R112.reuse, R4 ;  /* 0x000000706c04723c */ /* 0x084fea0000001804 */
[--C-:B-1----:R-:W-:Y:S01]  /*14590*/  FFMA.FTZ R3, R207, UR4, -R173.reuse ;  /* 0x00000004cf037c23 */ /* 0x102fe200080108ad */
[----:B---3--:R-:W-:Y:S03]  /*145a0*/  F2FP.F16.F32.PACK_AB R119, R246, R247 ;  /* 0x000000f7f677723e */ /* 0x008fe600000000ff */
[----:B------:R1:W-:Y:S04]  /*145b0*/  MUFU.EX2 R239, R3 ;  /* 0x0000000300ef7308 */ /* 0x0003e80000000800 */
        /* <DEDUP_REMOVED lines=39> */
[--C-:B-1----:R-:W-:Y:S02]  /*14830*/  FFMA.FTZ R3, R203, UR4, -R174.reuse ;  /* 0x00000004cb037c23 */ /* 0x102fe400080108ae */
[----:B---3--:R-:W-:Y:S02]  /*14840*/  F2FP.F16.F32.PACK_AB R108, R240, R239 ;  /* 0x000000eff06c723e */ /* 0x008fe400000000ff */
[----:B------:R1:W-:Y:S02]  /*14850*/  MUFU.EX2 R202, R3 ;  /* 0x0000000300ca7308 */ /* 0x0003e40000000800 */
        /* <DEDUP_REMOVED lines=9> */
[-C--:B------:R-:W-:Y:S03]  /*148f0*/  HMMA.16816.F32 R4, R108, R112.reuse, R4 ;  /* 0x000000706c04723c */ /* 0x080fe60000001804 */
[--C-:B-1----:R-:W-:Y:S01]  /*14900*/  FFMA.FTZ R3, R209, UR4, -R175.reuse ;  /* 0x00000004d1037c23 */ /* 0x102fe200080108af */
[----:B------:R-:W-:Y:S05]  /*14910*/  MOV R209, R137 ;  /* 0x0000008900d17202 */ /* 0x000fea0000000f00 */
[----:B------:R1:W2:Y:S02]  /*14920*/  MUFU.EX2 R199, R3 ;  /* 0x0000000300c77308 */ /* 0x0002a40000000800 */
[--C-:B-1----:R-:W-:Y:S01]  /*14930*/  FFMA.FTZ R3, R210, UR4, -R175.reuse ;  /* 0x00000004d2037c23 */ /* 0x102fe200080108af */
[----:B--2---:R-:W-:Y:S01]  /*14940*/  F2FP.F16.F32.PACK_AB R116, R199, R201 ;  /* 0x000000c9c774723e */ /* 0x004fe200000000ff */
[----:B------:R-:W2:Y:S06]  /*14950*/  LDL.LU R210, [R1] ;  /* 0x0000000001d27983 */ /* 0x000eac0000300800 */
[----:B------:R1:W-:Y:S01]  /*14960*/  MUFU.EX2 R198, R3 ;  /* 0x0000000300c67308 */ /* 0x0003e20000000800 */
[----:B------:R-:W3:Y:S01]  /*14970*/  LDL.LU R159, [R1+0x8] ;  /* 0x00000800019f7983 */ /* 0x000ee20000300800 */
[----:B-1----:R-:W-:Y:S01]  /*14980*/  FFMA.FTZ R3, R211, UR4, -R175 ;  /* 0x00000004d3037c23 */ /* 0x002fe200080108af */
[----:B------:R-:W-:Y:S07]  /*14990*/  MOV R211, R129 ;  /* 0x0000008100d37202 */ /* 0x000fee0000000f00 */
[----:B------:R1:W5:Y:S02]  /*149a0*/  MUFU.EX2 R200, R3 ;  /* 0x0000000300c87308 */ /* 0x0003640000000800 */
[--C-:B-1----:R-:W-:Y:S01]  /*149b0*/  FFMA.FTZ R3, R213, UR4, -R184.reuse ;  /* 0x00000004d5037c23 */ /* 0x102fe200080108b8 */
[----:B-----5:R-:W-:Y:S02]  /*149c0*/  F2FP.F16.F32.PACK_AB R118, R200, R198 ;  /* 0x000000c6c876723e */ /* 0x020fe400000000ff */
[----:B------:R-:W-:Y:S05]  /*149d0*/  MOV R213, R128 ;  /* 0x0000008000d57202 */ /* 0x000fea0000000f00 */
[----:B------:R1:W-:Y:S02]  /*149e0*/  MUFU.EX2 R197, R3 ;  /* 0x0000000300c57308 */ /* 0x0003e40000000800 */
[--C-:B-1----:R-:W-:Y:S08]  /*149f0*/  FFMA.FTZ R3, R194, UR4, -R184.reuse ;  /* 0x00000004c2037c23 */ /* 0x102ff000080108b8 */
[----:B------:R1:W5:Y:S02]  /*14a00*/  MUFU.EX2 R188, R3 ;  /* 0x0000000300bc7308 */ /* 0x0003640000000800 */
[--C-:B-1----:R-:W-:Y:S01]  /*14a10*/  FFMA.FTZ R3, R193, UR4, -R184.reuse ;  /* 0x00000004c1037c23 */ /* 0x102fe200080108b8 */
[----:B-----5:R-:W-:Y:S07]  /*14a20*/  F2FP.F16.F32.PACK_AB R117, R188, R197 ;  /* 0x000000c5bc75723e */ /* 0x020fee00000000ff */
[----:B------:R1:W-:Y:S02]  /*14a30*/  MUFU.EX2 R187, R3 ;  /* 0x0000000300bb7308 */ /* 0x0003e40000000800 */
[----:B-1----:R-:W-:Y:S08]  /*14a40*/  FFMA.FTZ R3, R195, UR4, -R184 ;  /* 0x00000004c3037c23 */ /* 0x002ff000080108b8 */
[----:B------:R1:W5:Y:S02]  /*14a50*/  MUFU.EX2 R186, R3 ;  /* 0x0000000300ba7308 */ /* 0x0003640000000800 */
[--C-:B-1----:R-:W-:Y:S01]  /*14a60*/  FFMA.FTZ R3, R218, UR4, -R173.reuse ;  /* 0x00000004da037c23 */ /* 0x102fe200080108ad */
[----:B------:R-:W-:Y:S02]  /*14a70*/  MOV R218, R107 ;  /* 0x0000006b00da7202 */ /* 0x000fe40000000f00 */
[----:B-----5:R-:W-:Y:S05]  /*14a80*/  F2FP.F16.F32.PACK_AB R119, R186, R187 ;  /* 0x000000bbba77723e */ /* 0x020fea00000000ff */
[----:B------:R1:W-:Y:S02]  /*14a90*/  MUFU.EX2 R196, R3 ;  /* 0x0000000300c47308 */ /* 0x0003e40000000800 */
[C---:B------:R-:W-:Y:S06]  /*14aa0*/  HMMA.16816.F32 R8, R116.reuse, R112, R8 ;  /* 0x000000707408723c */ /* 0x040fec0000001808 */
[-C--:B------:R-:W-:Y:S05]  /*14ab0*/  HMMA.16816.F32 R12, R116, R114.reuse, R12 ;  /* 0x00000072740c723c */ /* 0x080fea000000180c */
[--C-:B-1----:R-:W-:Y:S01]  /*14ac0*/  FFMA.FTZ R3, R216, UR4, -R173.reuse ;  /* 0x00000004d8037c23 */ /* 0x102fe200080108ad */
[C---:B------:R-:W-:Y:S01]  /*14ad0*/  HMMA.16816.F32 R16, R108.reuse, R114, R16 ;  /* 0x000000726c10723c */ /* 0x040fe20000001810 */
[----:B------:R-:W1:Y:S02]  /*14ae0*/  LDSM.16.MT88.4 R112, [R226+0xa800] ;  /* 0x00a80000e270783b */ /* 0x000e640000004200 */
[----:B------:R5:W-:Y:S02]  /*14af0*/  MUFU.EX2 R195, R3 ;  /* 0x0000000300c37308 */ /* 0x000be40000000800 */
[----:B------:R-:W-:Y:S01]  /*14b00*/  MOV R216, R153 ;  /* 0x0000009900d87202 */ /* 0x000fe20000000f00 */
[-C--:B----4-:R-:W-:Y:S06]  /*14b10*/  HMMA.16816.F32 R20, R108, R120.reuse, R20 ;  /* 0x000000786c14723c */ /* 0x090fec0000001814 */
[C---:B------:R-:W-:Y:S06]  /*14b20*/  HMMA.16816.F32 R24, R116.reuse, R120, R24 ;  /* 0x000000787418723c */ /* 0x040fec0000001818 */
[-C--:B------:R-:W-:Y:S05]  /*14b30*/  HMMA.16816.F32 R28, R116, R122.reuse, R28 ;  /* 0x0000007a741c723c */ /* 0x080fea000000181c */
[--C-:B-----5:R-:W-:Y:S01]  /*14b40*/  FFMA.FTZ R3, R222, UR4, -R174.reuse ;  /* 0x00000004de037c23 */ /* 0x120fe200080108ae */
[C---:B------:R-:W-:Y:S01]  /*14b50*/  HMMA.16816.F32 R32, R108.reuse, R122, R32 ;  /* 0x0000007a6c20723c */ /* 0x040fe20000001820 */
[----:B------:R-:W4:Y:S02]  /*14b60*/  LDSM.16.MT88.4 R120, [R224+0xb800] ;  /* 0x00b80000e078783b */ /* 0x000f240000004200 */
[----:B------:R5:W-:Y:S02]  /*14b70*/  MUFU.EX2 R194, R3 ;  /* 0x0000000300c27308 */ /* 0x000be40000000800 */
[----:B------:R-:W-:Y:S01]  /*14b80*/  MOV R222, R152 ;  /* 0x0000009800de7202 */ /* 0x000fe20000000f00 */
[-C--:B------:R-:W-:Y:S06]  /*14b90*/  HMMA.16816.F32 R36, R108, R124.reuse, R36 ;  /* 0x0000007c6c24723c */ /* 0x080fec0000001824 */
[C---:B------:R-:W-:Y:S06]  /*14ba0*/  HMMA.16816.F32 R40, R116.reuse, R124, R40 ;  /* 0x0000007c7428723c */ /* 0x040fec0000001828 */
[-C--:B------:R-:W-:Y:S05]  /*14bb0*/  HMMA.16816.F32 R44, R116, R126.reuse, R44 ;  /* 0x0000007e742c723c */ /* 0x080fea000000182c */
[--C-:B-----5:R-:W-:Y:S01]  /*14bc0*/  FFMA.FTZ R3, R219, UR4, -R174.reuse ;  /* 0x00000004db037c23 */ /* 0x120fe200080108ae */
[C---:B------:R-:W-:Y:S01]  /*14bd0*/  HMMA.16816.F32 R48, R108.reuse, R126, R48 ;  /* 0x0000007e6c30723c */ /* 0x040fe20000001830 */
[----:B------:R-:W5:Y:S02]  /*14be0*/  LDSM.16.MT88.4 R124, [R226+0xb800] ;  /* 0x00b80000e27c783b */ /* 0x000f640000004200 */
[----:B------:R4:W5:Y:S02]  /*14bf0*/  MUFU.EX2 R192, R3 ;  /* 0x0000000300c07308 */ /* 0x0009640000000800 */
[----:B------:R-:W-:Y:S01]  /*14c00*/  MOV R219, R143 ;  /* 0x0000008f00db7202 */ /* 0x000fe20000000f00 */
[-C--:B-1----:R-:W-:Y:S06]  /*14c10*/  HMMA.16816.F32 R52, R108, R112.reuse, R52 ;  /* 0x000000706c34723c */ /* 0x082fec0000001834 */
[C---:B------:R-:W-:Y:S06]  /*14c20*/  HMMA.16816.F32 R56, R116.reuse, R112, R56 ;  /* 0x000000707438723c */ /* 0x040fec0000001838 */
[-C--:B------:R-:W-:Y:S05]  /*14c30*/  HMMA.16816.F32 R60, R116, R114.reuse, R60 ;  /* 0x00000072743c723c */ /* 0x080fea000000183c */
[--C-:B----4-:R-:W-:Y:S01]  /*14c40*/  FFMA.FTZ R3, R221, UR4, -R173.reuse ;  /* 0x00000004dd037c23 */ /* 0x110fe200080108ad */
[C---:B------:R-:W-:Y:S03]  /*14c50*/  HMMA.16816.F32 R64, R108.reuse, R114, R64 ;  /* 0x000000726c40723c */ /* 0x040fe60000001840 */
[----:B------:R1:W-:Y:S02]  /*14c60*/  MUFU.EX2 R193, R3 ;  /* 0x0000000300c17308 */ /* 0x0003e40000000800 */
[----:B------:R-:W-:Y:S01]  /*14c70*/  FFMA.FTZ R173, R217, UR4, -R173 ;  /* 0x00000004d9ad7c23 */ /* 0x000fe200080108ad */
[-C--:B------:R-:W-:Y:S07]  /*14c80*/  HMMA.16816.F32 R68, R108, R120.reuse, R68 ;  /* 0x000000786c44723c */ /* 0x080fee0000001844 */
[----:B------:R4:W4:Y:S01]  /*14c90*/  MUFU.EX2 R191, R173 ;  /* 0x000000ad00bf7308 */ /* 0x0009220000000800 */
[C---:B------:R-:W-:Y:S04]  /*14ca0*/  HMMA.16816.F32 R72, R116.reuse, R120, R72 ;  /* 0x000000787448723c */ /* 0x040fe80000001848 */
[----:B------:R-:W-:Y:S02]  /*14cb0*/  MOV R221, R142 ;  /* 0x0000008e00dd7202 */ /* 0x000fe40000000f00 */
[-C--:B------:R-:W-:Y:S05]  /*14cc0*/  HMMA.16816.F32 R76, R116, R122.reuse, R76 ;  /* 0x0000007a744c723c */ /* 0x080fea000000184c */
[--C-:B-1----:R-:W-:Y:S01]  /*14cd0*/  FFMA.FTZ R3, R223, UR4, -R174.reuse ;  /* 0x00000004df037c23 */ /* 0x102fe200080108ae */
[C---:B------:R-:W-:Y:S03]  /*14ce0*/  HMMA.16816.F32 R80, R108.reuse, R122, R80 ;  /* 0x0000007a6c50723c */ /* 0x040fe60000001850 */
[----:B------:R1:W-:Y:S02]  /*14cf0*/  MUFU.EX2 R190, R3 ;  /* 0x0000000300be7308 */ /* 0x0003e40000000800 */
[----:B------:R-:W-:Y:S01]  /*14d00*/  FFMA.FTZ R174, R220, UR4, -R174 ;  /* 0x00000004dcae7c23 */ /* 0x000fe200080108ae */
[-C--:B-----5:R-:W-:Y:S07]  /*14d10*/  HMMA.16816.F32 R84, R108, R124.reuse, R84 ;  /* 0x0000007c6c54723c */ /* 0x0a0fee0000001854 */
[----:B------:R5:W-:Y:S01]  /*14d20*/  MUFU.EX2 R189, R174 ;  /* 0x000000ae00bd7308 */ /* 0x000be20000000800 */
[C---:B------:R-:W-:Y:S04]  /*14d30*/  HMMA.16816.F32 R88, R116.reuse, R124, R88 ;  /* 0x0000007c7458723c */ /* 0x040fe80000001858 */
[----:B----4-:R-:W-:Y:S02]  /*14d40*/  F2FP.F16.F32.PACK_AB R173, R192, R194 ;  /* 0x000000c2c0ad723e */ /* 0x010fe400000000ff */
[-C--:B------:R-:W-:Y:S05]  /*14d50*/  HMMA.16816.F32 R92, R116, R126.reuse, R92 ;  /* 0x0000007e745c723c */ /* 0x080fea000000185c */
[--C-:B-1----:R-:W-:Y:S01]  /*14d60*/  FFMA.FTZ R3, R214, UR4, -R175.reuse ;  /* 0x00000004d6037c23 */ /* 0x102fe200080108af */
[----:B------:R-:W-:Y:S03]  /*14d70*/  HMMA.16816.F32 R96, R108, R126, R96 ;  /* 0x0000007e6c60723c */ /* 0x000fe60000001860 */
[----:B------:R1:W-:Y:S02]  /*14d80*/  MUFU.EX2 R183, R3 ;  /* 0x0000000300b77308 */ /* 0x0003e40000000800 */
[----:B-----5:R-:W-:Y:S02]  /*14d90*/  F2FP.F16.F32.PACK_AB R174, R191, R193 ;  /* 0x000000c1bfae723e */ /* 0x020fe400000000ff */
[----:B------:R-:W-:Y:S04]  /*14da0*/  MOV R220, R147 ;  /* 0x0000009300dc7202 */ /* 0x000fe80000000f00 */
[----:B------:R-:W-:Y:S02]  /*14db0*/  MOV R217, R141 ;  /* 0x0000008d00d97202 */ /* 0x000fe40000000f00 */
[----:B------:R-:W-:Y:S02]  /*14dc0*/  MOV R214, R146 ;  /* 0x0000009200d67202 */ /* 0x000fe40000000f00 */
[----:B------:R-:W-:Y:S01]  /*14dd0*/  MOV R223, R140 ;  /* 0x0000008c00df7202 */ /* 0x000fe20000000f00 */
[--C-:B-1----:R-:W-:Y:S01]  /*14de0*/  FFMA.FTZ R3, R242, UR4, -R175.reuse ;  /* 0x00000004f2037c23 */ /* 0x102fe200080108af */
[----:B------:R-:W-:Y:S03]  /*14df0*/  MOV R242, R145 ;  /* 0x0000009100f27202 */ /* 0x000fe60000000f00 */
[----:B------:R1:W4:Y:S02]  /*14e00*/  MUFU.EX2 R185, R3 ;  /* 0x0000000300b97308 */ /* 0x0003240000000800 */
[--C-:B-1----:R-:W-:Y:S01]  /*14e10*/  FFMA.FTZ R3, R241, UR4, -R175.reuse ;  /* 0x00000004f1037c23 */ /* 0x102fe200080108af */
[----:B------:R-:W-:Y:S01]  /*14e20*/  FFMA.FTZ R175, R243, UR4, -R175 ;  /* 0x00000004f3af7c23 */ /* 0x000fe200080108af */
[----:B------:R-:W-:Y:S01]  /*14e30*/  MOV R241, R131 ;  /* 0x0000008300f17202 */ /* 0x000fe20000000f00 */
[----:B------:R-:W5:Y:S05]  /*14e40*/  LDL.LU R243, [R1+0x4] ;  /* 0x0000040001f37983 */ /* 0x000f6a0000300800 */
[----:B------:R1:W-:Y:S01]  /*14e50*/  MUFU.EX2 R182, R3 ;  /* 0x0000000300b67308 */ /* 0x0003e20000000800 */
[----:B----4-:R-:W-:Y:S01]  /*14e60*/  F2FP.F16.F32.PACK_AB R176, R185, R183 ;  /* 0x000000b7b9b0723e */ /* 0x010fe200000000ff */
[----:B--2---:R-:W-:Y:S01]  /*14e70*/  FFMA.FTZ R2, R2, R210, R241 ;  /* 0x000000d202027223 */ /* 0x004fe200000100f1 */
[----:B------:R-:W-:Y:S02]  /*14e80*/  MOV R210, R209 ;  /* 0x000000d100d27202 */ /* 0x000fe40000000f00 */
[----:B------:R-:W-:Y:S01]  /*14e90*/  MOV R209, R212 ;  /* 0x000000d400d17202 */ /* 0x000fe20000000f00 */
[----:B------:R-:W-:Y:S04]  /*14ea0*/  FADD.FTZ R2, R170, R2 ;  /* 0x00000002aa027221 */ /* 0x000fe80000010000 */
[----:B------:R2:W4:Y:S01]  /*14eb0*/  MUFU.EX2 R181, R175 ;  /* 0x000000af00b57308 */ /* 0x0005220000000800 */
[----:B------:R-:W-:Y:S01]  /*14ec0*/  MOV R212, R157 ;  /* 0x0000009d00d47202 */ /* 0x000fe20000000f00 */
[----:B------:R-:W-:Y:S01]  /*14ed0*/  FADD.FTZ R2, R214, R2 ;  /* 0x00000002d6027221 */ /* 0x000fe20000010000 */
[--C-:B-1----:R-:W-:Y:S01]  /*14ee0*/  FFMA.FTZ R3, R215, UR4, -R184.reuse ;  /* 0x00000004d7037c23 */ /* 0x102fe200080108b8 */
[----:B------:R-:W-:Y:S02]  /*14ef0*/  MOV R215, R130 ;  /* 0x0000008200d77202 */ /* 0x000fe40000000f00 */
[----:B------:R-:W1:Y:S04]  /*14f00*/  LDSM.16.MT88.4 R128, [R224+0x9c00] ;  /* 0x009c0000e080783b */ /* 0x000e680000004200 */
[----:B------:R3:W-:Y:S01]  /*14f10*/  MUFU.EX2 R107, R3 ;  /* 0x00000003006b7308 */ /* 0x0007e20000000800 */
[----:B--2---:R-:W-:Y:S02]  /*14f20*/  F2FP.F16.F32.PACK_AB R175, R189, R190 ;  /* 0x000000bebdaf723e */ /* 0x004fe400000000ff */
[----:B----4-:R-:W-:Y:S01]  /*14f30*/  F2FP.F16.F32.PACK_AB R178, R181, R182 ;  /* 0x000000b6b5b2723e */ /* 0x010fe200000000ff */
[--C-:B---3--:R-:W-:Y:S02]  /*14f40*/  FFMA.FTZ R3, R244, UR4, -R184.reuse ;  /* 0x00000004f4037c23 */ /* 0x108fe400080108b8 */
[----:B------:R-:W2:Y:S04]  /*14f50*/  LDL.LU R244, [R1+0xc] ;  /* 0x00000c0001f47983 */ /* 0x000ea80000300800 */
[----:B------:R3:W4:Y:S02]  /*14f60*/  MUFU.EX2 R180, R3 ;  /* 0x0000000300b47308 */ /* 0x0007240000000800 */
[--C-:B---3--:R-:W-:Y:S01]  /*14f70*/  FFMA.FTZ R3, R245, UR4, -R184.reuse ;  /* 0x00000004f5037c23 */ /* 0x108fe200080108b8 */
[----:B------:R-:W-:Y:S01]  /*14f80*/  FFMA.FTZ R184, R172, UR4, -R184 ;  /* 0x00000004acb87c23 */ /* 0x000fe200080108b8 */
[----:B------:R-:W-:Y:S06]  /*14f90*/  F2FP.F16.F32.PACK_AB R172, R195, R196 ;  /* 0x000000c4c3ac723e */ /* 0x000fec00000000ff */
[----:B------:R3:W-:Y:S01]  /*14fa0*/  MUFU.EX2 R106, R3 ;  /* 0x00000003006a7308 */ /* 0x0007e20000000800 */
[----:B----4-:R-:W-:Y:S02]  /*14fb0*/  F2FP.F16.F32.PACK_AB R177, R180, R107 ;  /* 0x0000006bb4b1723e */ /* 0x010fe400000000ff */
[----:B------:R-:W-:Y:S01]  /*14fc0*/  MOV R245, R136 ;  /* 0x0000008800f57202 */ /* 0x000fe20000000f00 */
[-C--:B-1----:R-:W-:Y:S01]  /*14fd0*/  HMMA.16816.F32 R112, R172, R128.reuse, R4 ;  /* 0x00000080ac70723c */ /* 0x082fe20000001804 */
[----:B------:R-:W1:Y:S05]  /*14fe0*/  LDSM.16.MT88.4 R4, [R224+0xbc00] ;  /* 0x00bc0000e004783b */ /* 0x000e6a0000004200 */
[----:B------:R-:W4:Y:S01]  /*14ff0*/  MUFU.EX2 R184, R184 ;  /* 0x000000b800b87308 */ /* 0x000f220000000800 */
[----:B---3--:R-:W-:Y:S01]  /*15000*/  FFMA.FTZ R3, R0, R159, R205 ;  /* 0x0000009f00037223 */ /* 0x008fe200000100cd */
[----:B------:R-:W-:Y:S03]  /*15010*/  MOV R205, R156 ;  /* 0x0000009c00cd7202 */ /* 0x000fe60000000f00 */
[----:B------:R-:W-:Y:S01]  /*15020*/  FADD.FTZ R3, R169, R3 ;  /* 0x00000003a9037221 */ /* 0x000fe20000010000 */
[----:B----4-:R-:W-:Y:S03]  /*15030*/  F2FP.F16.F32.PACK_AB R179, R184, R106 ;  /* 0x0000006ab8b3723e */ /* 0x010fe600000000ff */
[----:B------:R-:W-:Y:S04]  /*15040*/  FADD.FTZ R3, R220, R3 ;  /* 0x00000003dc037221 */ /* 0x000fe80000010000 */
[C---:B------:R-:W-:Y:S01]  /*15050*/  HMMA.16816.F32 R108, R176.reuse, R128, R8 ;  /* 0x00000080b06c723c */ /* 0x040fe20000001808 */
[----:B------:R-:W3:Y:S05]  /*15060*/  LDSM.16.MT88.4 R8, [R226+0xbc00] ;  /* 0x00bc0000e208783b */ /* 0x000eea0000004200 */
        /* <DEDUP_REMOVED lines=11> */
[----:B-----5:R-:W-:Y:S06]  /*15120*/  FFMA.FTZ R100, R100, R243, R215 ;  /* 0x000000f364647223 */ /* 0x020fec00000100d7 */
[----:B------:R-:W-:Y:S01]  /*15130*/  FADD.FTZ R0, R171, R100 ;  /* 0x00000064ab007221 */ /* 0x000fe20000010000 */
[----:B------:R-:W-:Y:S03]  /*15140*/  MOV R100, R104 ;  /* 0x0000006800647202 */ /* 0x000fe60000000f00 */
[----:B------:R-:W-:Y:S04]  /*15150*/  FADD.FTZ R0, R242, R0 ;  /* 0x00000000f2007221 */ /* 0x000fe80000010000 */
        /* <DEDUP_REMOVED lines=12> */
[----:B--2---:R-:W-:Y:S04]  /*15220*/  FFMA.FTZ R101, R101, R244, R245 ;  /* 0x000000f465657223 */ /* 0x004fe800000100f5 */
[----:B------:R-:W-:Y:S02]  /*15230*/  FADD.FTZ R13, R158, R101 ;  /* 0x000000659e0d7221 */ /* 0x000fe40000010000 */
[C---:B------:R-:W-:Y:S04]  /*15240*/  HMMA.16816.F32 R156, R176.reuse, R164, R56 ;  /* 0x000000a4b09c723c */ /* 0x040fe80000001838 */
[----:B------:R-:W-:Y:S02]  /*15250*/  FADD.FTZ R13, R168, R13 ;  /* 0x0000000da80d7221 */ /* 0x000fe40000010000 */
        /* <DEDUP_REMOVED lines=16> */
[-C--:B---3--:R-:W-:Y:S04]  /*15360*/  HMMA.16816.F32 R84, R172, R8.reuse, R84 ;  /* 0x00000008ac54723c */ /* 0x088fe80000001854 */
        /* <DEDUP_REMOVED lines=37> */
[----:B------:R2:W-:Y:S04]  /*155c0*/  STL [R1], R2 ;  /* 0x0000000201007387 */ /* 0x0005e80000100800 */
[----:B------:R2:W-:Y:S01]  /*155d0*/  STL [R1+0x8], R0 ;  /* 0x0000080001007387 */ /* 0x0005e20000100800 */
[----:B-1----:R-:W-:Y:S01]  /*155e0*/  MOV R3, R105 ;  /* 0x0000006900037202 */ /* 0x002fe20000000f00 */
[----:B------:R-:W-:Y:S06]  /*155f0*/  @P0 BRA `(.L_x_840) ;  /* 0xffffffb800a40947 */ /* 0x000fec000383ffff */
.L_x_839:
[----:B------:R-:W3:Y:S04]  /*15600*/  LDL.LU R8, [R1+0xc] ;  /* 0x00000c0001087983 */ /* 0x000ee80000300800 */
[----:B------:R-:W4:Y:S04]  /*15610*/  LDL.LU R7, [R1+0x4] ;  /* 0x0000040001077983 */ /* 0x000f280000300800 */
[----:B------:R-:W2:Y:S04]  /*15620*/  LDL.LU R6, [R1] ;  /* 0x0000000001067983 */ /* 0x000ea80000300800 */
[----:B------:R-:W2:Y:S01]  /*15630*/  LDL.LU R5, [R1+0x8] ;  /* 0x0000080001057983 */ /* 0x000ea20000300800 */
        /* <DEDUP_REMOVED lines=73> */
.L_x_843:
        /* <DEDUP_REMOVED lines=23> */
.L_x_844:
        /* <DEDUP_REMOVED lines=106> */
[----:B------:R-:W1:Y:S01]  /*162e0*/  S2UR UR4, SR_CTAID.X ;  /* 0x00000000000479c3 */ /* 0x000e620000002500 */
        /* <DEDUP_REMOVED lines=22> */
[----:B----4-:R-:W4:Y:S01]  /*16450*/  @P2 LDC.64 R4, c[0x0][0x2c0] ;  /* 0x0000b000ff042b82 */ /* 0x010f220000000a00 */
[----:B------:R-:W-:Y:S02]  /*16460*/  F2FP.F16.F32.PACK_AB R29, R29, R148 ;  /* 0x000000941d1d723e */ /* 0x000fe400000000ff */
[----:B---3--:R-:W-:-:S02]  /*16470*/  IADD3 R2, R16, R58, RZ ;  /* 0x0000003a10027210 */ /* 0x008fc40007ffe0ff */
[----:B------:R-:W-:Y:S02]  /*16480*/  F2FP.F16.F32.PACK_AB R28, R28, R150 ;  /* 0x000000961c1c723e */ /* 0x000fe400000000ff */
[----:B--2---:R-:W-:Y:S01]  /*16490*/  IADD3 R0, R58, R17, RZ ;  /* 0x000000113a007210 */ /* 0x004fe20007ffe0ff */
[----:B------:R-:W-:Y:S01]  /*164a0*/  STS [R2], R41 ;  /* 0x0000002902007388 */ /* 0x000fe20000000800 */
[----:B------:R-:W-:Y:S02]  /*164b0*/  F2FP.F16.F32.PACK_AB R31, R31, R140 ;  /* 0x0000008c1f1f723e */ /* 0x000fe400000000ff */
[----:B------:R-:W-:Y:S01]  /*164c0*/  F2FP.F16.F32.PACK_AB R30, R143, R30 ;  /* 0x0000001e8f1e723e */ /* 0x000fe200000000ff */
[----:B------:R-:W-:Y:S01]  /*164d0*/  STS [R2+0x200], R40 ;  /* 0x0002002802007388 */ /* 0x000fe20000000800 */
[----:B------:R-:W-:Y:S01]  /*164e0*/  F2FP.F16.F32.PACK_AB R27, R27, R152 ;  /* 0x000000981b1b723e */ /* 0x000fe200000000ff */
[----:B-1----:R-:W1:Y:S01]  /*164f0*/  @!P2 LDC R3, c[0x0][0x270] ;  /* 0x00009c00ff03ab82 */ /* 0x002e620000000800 */
        /* <DEDUP_REMOVED lines=54> */
[----:B-1----:R-:W-:-:S03]  /*16860*/  MOV R22, 0x7f800000 ;  /* 0x7f80000000167802 */ /* 0x002fc60000000f00 */
[----:B------:R-:W-:Y:S04]  /*16870*/  STS [R16+0x5000], R13 ;  /* 0x0050000d10007388 */ /* 0x000fe80000000800 */
[----:B------:R1:W-:Y:S04]  /*16880*/  STS [R16+0x5200], R12 ;  /* 0x0052000c10007388 */ /* 0x0003e80000000800 */
[----:B------:R1:W-:Y:S01]  /*16890*/  STS [R17+0x5000], R9 ;  /* 0x0050000911007388 */ /* 0x0003e20000000800 */
[----:B--2---:R-:W2:Y:S03]  /*168a0*/  @P1 LDC R15, c[0x0][0x2e8] ;  /* 0x0000ba00ff0f1b82 */ /* 0x004ea60000000800 */
[----:B------:R1:W-:Y:S01]  /*168b0*/  STS [R17+0x5200], R8 ;  /* 0x0052000811007388 */ /* 0x0003e20000000800 */
[----:B---3--:R-:W-:Y:S03]  /*168c0*/  @P0 MUFU.LG2 R14, R57 ;  /* 0x00000039000e0308 */ /* 0x008fe60000000c00 */
[----:B------:R3:W-:Y:S01]  /*168d0*/  STS [R2+0x4000], R7 ;  /* 0x0040000702007388 */ /* 0x0007e20000000800 */
[----:B------:R-:W2:Y:S03]  /*168e0*/  @P3 LDC R11, c[0x0][0x2e8] ;  /* 0x0000ba00ff0b3b82 */ /* 0x000ea60000000800 */
[----:B------:R-:W-:Y:S04]  /*168f0*/  STS [R2+0x4200], R47 ;  /* 0x0042002f02007388 */ /* 0x000fe80000000800 */
[----:B------:R-:W-:Y:S01]  /*16900*/  STS [R0+0x4000], R45 ;  /* 0x0040002d00007388 */ /* 0x000fe20000000800 */
[----:B----4-:R-:W4:Y:S03]  /*16910*/  @P2 LDC R10, c[0x0][0x2c0] ;  /* 0x0000b000ff0a2b82 */ /* 0x010f260000000800 */
[----:B------:R-:W-:Y:S01]  /*16920*/  STS [R0+0x4200], R44 ;  /* 0x0042002c00007388 */ /* 0x000fe20000000800 */
[----:B-1----:R-:W-:-:S03]  /*16930*/  SHF.R.S32.HI R12, RZ, 0x2, R60 ;  /* 0x00000002ff0c7819 */ /* 0x002fc6000001143c */
[----:B------:R-:W-:Y:S01]  /*16940*/  STS [R2+0x5000], R46 ;  /* 0x0050002e02007388 */ /* 0x000fe20000000800 */
[----:B------:R-:W1:Y:S03]  /*16950*/  @P4 LDC R9, c[0x0][0x2e8] ;  /* 0x0000ba00ff094b82 */ /* 0x000e660000000800 */
        /* <DEDUP_REMOVED lines=8> */
[----:B------:R-:W1:Y:S01]  /*169e0*/  S2R R6, SR_CTAID.Y ;  /* 0x0000000000067919 */ /* 0x000e620000002600 */
[----:B------:R-:W1:Y:S01]  /*169f0*/  S2R R26, SR_CTAID.Z ;  /* 0x00000000001a7919 */ /* 0x000e620000002700 */
[----:B--2---:R-:W-:Y:S01]  /*16a00*/  @P2 MOV R2, 0x1 ;  /* 0x0000000100022802 */ /* 0x004fe20000000f00 */
[----:B------:R-:W-:Y:S02]  /*16a10*/  @!P2 IMAD R2, R54, R3, RZ ;  /* 0x000000033602a224 */ /* 0x000fe400078e02ff */
[----:B------:R-:W-:Y:S01]  /*16a20*/  @P2 IMAD R0, R5, R4, RZ ;  /* 0x0000000405002224 */ /* 0x000fe200078e02ff */
[----:B------:R-:W-:Y:S01]  /*16a30*/  @!P2 MOV R0, R54 ;  /* 0x000000360000a202 */ /* 0x000fe20000000f00 */
[----:B---3--:R-:W-:Y:S01]  /*16a40*/  @P3 FMUL.FTZ R4, R7, 0.69314718246459960938 ;  /* 0x3f31721807043820 */ /* 0x008fe20000410000 */
[----:B------:R2:W3:Y:S03]  /*16a50*/  LDS.128 R36, [R238+0x1800] ;  /* 0x00180000ee247984 */ /* 0x0004e60000000c00 */
[----:B------:R-:W-:Y:S01]  /*16a60*/  @P3 FFMA.FTZ R24, R104, R11, R4 ;  /* 0x0000000b68183223 */ /* 0x000fe20000010004 */
[----:B------:R2:W2:Y:S01]  /*16a70*/  LDS.128 R32, [R238+0x3800] ;  /* 0x00380000ee207984 */ /* 0x0004a20000000c00 */
[----:B------:R-:W-:-:S03]  /*16a80*/  @P0 FMUL.FTZ R4, R14, 0.69314718246459960938 ;  /* 0x3f3172180e040820 */ /* 0x000fc60000410000 */
[----:B------:R2:W2:Y:S01]  /*16a90*/  LDS.128 R28, [R238+0x5800] ;  /* 0x00580000ee1c7984 */ /* 0x0004a20000000c00 */
[----:B----4-:R-:W-:Y:S01]  /*16aa0*/  @P0 FFMA.FTZ R23, R103, R16, R4 ;  /* 0x0000001067170223 */ /* 0x010fe20000010004 */
[----:B-1----:R-:W-:Y:S01]  /*16ab0*/  IMAD R3, R6, R2, RZ ;  /* 0x0000000206037224 */ /* 0x002fe200078e02ff */
[----:B------:R-:W-:Y:S01]  /*16ac0*/  IADD3 R2, R12, 0x20, RZ ;  /* 0x000000200c027810 */ /* 0x000fe20007ffe0ff */
[----:B------:R-:W1:Y:S03]  /*16ad0*/  @P1 MUFU.LG2 R6, R59 ;  /* 0x0000003b00061308 */ /* 0x000e660000000c00 */
        /* <DEDUP_REMOVED lines=9> */
[----:B-1----:R-:W-:-:S03]  /*16b70*/  @P1 FMUL.FTZ R3, R6, 0.69314718246459960938 ;  /* 0x3f31721806031820 */ /* 0x002fc60000410000 */
[----:B------:R-:W-:Y:S01]  /*16b80*/  IADD3 R14, P4, P3, R2, R52, R0 ;  /* 0x00000034020e7210 */ /* 0x000fe20007b9e000 */
[----:B------:R-:W-:Y:S01]  /*16b90*/  @P1 FFMA.FTZ R22, R102, R15, R3 ;  /* 0x0000000f66161223 */ /* 0x000fe20000010003 */
[----:B------:R-:W-:Y:S02]  /*16ba0*/  SHF.R.S32.HI R5, RZ, 0x1f, R2 ;  /* 0x0000001fff057819 */ /* 0x000fe40000011402 */
[----:B------:R-:W-:Y:S02]  /*16bb0*/  SHF.R.S32.HI R0, RZ, 0x1f, R0 ;  /* 0x0000001fff007819 */ /* 0x000fe40000011400 */
[----:B------:R-:W-:Y:S02]  /*16bc0*/  SHF.L.U32 R15, R61, 0x3, RZ ;  /* 0x000000033d0f7819 */ /* 0x000fe400000006ff */
[----:B------:R-:W-:Y:S01]  /*16bd0*/  IADD3.X R11, R5, R53, R0, P4, P3 ;  /* 0x00000035050b7210 */ /* 0x000fe200027e6400 */
[----:B--23--:R-:W-:Y:S06]  /*16be0*/  @P5 BRA `(.L_x_846) ;  /* 0x0000000000c05947 */ /* 0x00cfec0003800000 */
        /* <DEDUP_REMOVED lines=48> */
.L_x_846:
[----:B------:R-:W-:Y:S05]  /*16ef0*/  BSYNC B0 ;  /* 0x0000000000007941 */ /* 0x000fea0003800000 */
.L_x_845:
        /* <DEDUP_REMOVED lines=32> */
.L_x_848:
[----:B------:R-:W-:Y:S05]  /*17100*/  BSYNC B0 ;  /* 0x0000000000007941 */ /* 0x000fea0003800000 */
.L_x_847:
        /* <DEDUP_REMOVED lines=20> */
.L_x_850:
[----:B------:R-:W-:Y:S05]  /*17250*/  BSYNC B0 ;  /* 0x0000000000007941 */ /* 0x000fea0003800000 */
.L_x_849:
        /* <DEDUP_REMOVED lines=20> */
.L_x_852:
[----:B------:R-:W-:Y:S05]  /*173a0*/  BSYNC B0 ;  /* 0x0000000000007941 */ /* 0x000fea0003800000 */
.L_x_851:
        /* <DEDUP_REMOVED lines=17> */
.L_x_853:
        /* <DEDUP_REMOVED lines=12> */
.L_x_1224:


//--------------------- .text._ZN5flash16flash_fwd_kernelI23Flash_fwd_kernel_traitsILi96ELi128ELi64ELi4ELb0ELb0EN7cutlass6half_tE19Flash_kernel_traitsILi96ELi128ELi64ELi4ES3_EELb1ELb0ELb1ELb1ELb0ELb0ELb0ELb0EEEvNS_16Flash_fwd_paramsE --------------------------
	.section	.text._ZN5flash16flash_fwd_kernelI23Flash_fwd_kernel_traitsILi96ELi128ELi64ELi4ELb0ELb0EN7cutlass6half_tE19Flash_kernel_traitsILi96ELi128ELi64ELi4ES3_EELb1ELb0ELb1ELb1ELb0ELb0ELb0ELb0EEEvNS_16Flash_fwd_paramsE,"ax",@progbits
	.align	128
        .global         _ZN5flash16flash_fwd_kernelI23Flash_fwd_kernel_traitsILi96ELi128ELi64ELi4ELb0ELb0EN7cutlass6half_tE19Flash_kernel_traitsILi96ELi128ELi64ELi4ES3_EELb1ELb0ELb1ELb1ELb0ELb0ELb0ELb0EEEvNS_16Flash_fwd_paramsE
        .type           _ZN5flash16flash_fwd_kernelI23Flash_fwd_kernel_traitsILi96ELi128ELi64ELi4ELb0ELb0EN7cutlass6half_tE19Flash_kernel_traitsILi96ELi128ELi64ELi4ES3_EELb1ELb0ELb1ELb1ELb0ELb0ELb0ELb0EEEvNS_16Flash_fwd_paramsE,@function
        .size           _ZN5flash16flash_fwd_kernelI23Flash_fwd_kernel_traitsILi96ELi128ELi64ELi4ELb0ELb0EN7cutlass6half_tE19Flash_kernel_traitsILi96ELi128ELi64ELi4ES3_EELb1ELb0ELb1ELb1ELb0ELb0ELb0ELb0EEEvNS_16Flash_fwd_paramsE,(.L_x_1225 - _ZN5flash16flash_fwd_kernelI23Flash_fwd_kernel_traitsILi96ELi128ELi64ELi4ELb0ELb0EN7cutlass6half_tE19Flash_kernel_traitsILi96ELi128ELi64ELi4ES3_EELb1ELb0ELb1ELb1ELb0ELb0ELb0ELb0EEEvNS_16Flash_fwd_paramsE)
        .other          _ZN5flash16flash_fwd_kernelI23Flash_fwd_kernel_traitsILi96ELi128ELi64ELi4ELb0ELb0EN7cutlass6half_tE19Flash_kernel_traitsILi96ELi128ELi64ELi4ES3_EELb1ELb0ELb1ELb1ELb0ELb0ELb0ELb0EEEvNS_16Flash_fwd_paramsE,@"STO_CUDA_ENTRY STV_DEFAULT"
_ZN5flash16flash_fwd_kernelI23Flash_fwd_kernel_traitsILi96ELi128ELi64ELi4ELb0ELb0EN7cutlass6half_tE19Flash_kernel_traitsILi96ELi128ELi64ELi4ES3_EELb1ELb0ELb1ELb1ELb0ELb0ELb0ELb0EEEvNS_16Flash_fwd_paramsE:
.text._ZN5flash16flash_fwd_kernelI23Flash_fwd_kernel_traitsILi96ELi128ELi64ELi4ELb0ELb0EN7cutlass6half_tE19Flash_kernel_traitsILi96ELi128ELi64ELi4ES3_EELb1ELb0ELb1ELb1ELb0ELb0ELb0ELb0EEEvNS_16Flash_fwd_paramsE:
        /* <DEDUP_REMOVED lines=16> */
[----:B------:R-:W1:Y:S01]  /*0100*/  S2UR UR24, SR_CTAID.Z ;  /* 0x00000000001879c3 */ /* 0x000e620000002700 */
[----:B------:R-:W4:Y:S01]  /*0110*/  @P2 LDG.E.64 R2, desc[UR26][R2.64] ;  /* 0x0000001a02022981 */ /* 0x000f22000c1e1b00 */
[----:B------:R-:W-:-:S06]  /*0120*/  IMAD.U32 R233, RZ, RZ, UR5 ;  /* 0x00000005ffe97e24 */ /* 0x000fcc000f8e00ff */
[----:B------:R-:W4:Y:S01]  /*0130*/  @P2 LDC R0, c[0x0][0x3b0] ;  /* 0x0000ec00ff002b82 */ /* 0x000f220000000800 */
[----:B------:R-:W5:Y:S01]  /*0140*/  @P2 LDG.E.64 R232, desc[UR26][R232.64] ;  /* 0x0000001ae8e82981 */ /* 0x000f62000c1e1b00 */
[----:B------:R-:W-:Y:S02]  /*0150*/  UISETP.NE.U32.AND UP2, UPT, UR6, URZ, UPT ;  /* 0x0000003f0600728c */ /* 0x000fe4000bf45070 */
[----:B--2---:R-:W-:Y:S02]  /*0160*/  UIMAD.WIDE UR8, UR25, 0x4, UR8 ;  /* 0x00000004190878a5 */ /* 0x004fe4000f8e0208 */
[----:B------:R-:W-:Y:S01]  /*0170*/  UISETP.NE.AND.EX UP2, UPT, UR7, URZ, UPT, UP2 ;  /* 0x0000003f0700728c */ /* 0x000fe2000bf45320 */
[----:B------:R-:W-:Y:S02]  /*0180*/  ULDC.U8 UR6, c[0x0][0x3c2] ;  /* 0x0000f08000067ab9 */ /* 0x000fe40000000000 */
[----:B------:R-:W-:Y:S02]  /*0190*/  UISETP.NE.AND UP3, UPT, UR6, URZ, UPT ;  /* 0x0000003f0600728c */ /* 0x000fe4000bf65270 */
[----:B-1----:R-:W-:Y:S01]  /*01a0*/  ULOP3.LUT UR4, UR24, UR16, UR25, 0xfe, !UPT ;  /* 0x0000001018047292 */ /* 0x002fe2000f8efe19 */
[----:B------:R-:W-:Y:S01]  /*01b0*/  PLOP3.LUT P0, PT, PT, PT, UP2, 0x80, 0x0 ;  /* 0x000000000000781c */ /* 0x000fe20003f0f028 */
[----:B------:R-:W-:-:S04]  /*01c0*/  ULDC.64 UR6, c[0x0][0x2f8] ;  /* 0x0000be0000067ab9 */ /* 0x000fc80000000a00 */
[----:B---3--:R-:W-:Y:S01]  /*01d0*/  LOP3.LUT P3, RZ, R149, UR4, RZ, 0xfc, !PT ;  /* 0x0000000495ff7c12 */ /* 0x008fe2000f86fcff */
[----:B------:R-:W-:Y:S02]  /*01e0*/  ULDC.64 UR4, c[0x0][0x300] ;  /* 0x0000c00000047ab9 */ /* 0x000fe40000000a00 */
[----:B------:R-:W-:-:S04]  /*01f0*/  UISETP.NE.U32.AND UP1, UPT, UR4, URZ, UPT ;  /* 0x0000003f0400728c */ /* 0x000fc8000bf25070 */
[----:B------:R-:W-:-:S03]  /*0200*/  UISETP.NE.AND.EX UP1, UPT, UR5, URZ, UPT, UP1 ;  /* 0x0000003f0500728c */ /* 0x000fc6000bf25310 */
[----:B------:R-:W-:Y:S02]  /*0210*/  ULDC.64 UR4, c[0x0][0x2f8] ;  /* 0x0000be0000047ab9 */ /* 0x000fe40000000a00 */
[----:B------:R-:W-:Y:S01]  /*0220*/  UISETP.EQ.U32.AND UP0, UPT, UR4, URZ, UPT ;  /* 0x0000003f0400728c */ /* 0x000fe2000bf02070 */
[----:B------:R-:W5:Y:S03]  /*0230*/  @!P3 LDC.64 R8, c[0x0][0x3b8] ;  /* 0x0000ee00ff08bb82 */ /* 0x000f660000000a00 */
[----:B------:R-:W-:Y:S02]  /*0240*/  UISETP.EQ.OR.EX UP0, UPT, UR5, URZ, !UP3, UP0 ;  /* 0x0000003f0500728c */ /* 0x000fe4000df02700 */
[----:B------:R-:W-:Y:S01]  /*0250*/  UIMAD.WIDE UR6, UR25, 0x4, UR6 ;  /* 0x00000004190678a5 */ /* 0x000fe2000f8e0206 */
[----:B----4-:R-:W-:Y:S01]  /*0260*/  @P2 IADD3 R6, P1, R2, R0, RZ ;  /* 0x0000000002062210 */ /* 0x010fe20007f3e0ff */
[----:B------:R-:W-:-:S04]  /*0270*/  IMAD.U32 R2, RZ, RZ, UR8 ;  /* 0x00000008ff027e24 */ /* 0x000fc8000f8e00ff */
[----:B------:R-:W-:Y:S01]  /*0280*/  @P2 IMAD.X R5, RZ, RZ, R3, P1 ;  /* 0x000000ffff052224 */ /* 0x000fe200008e0603 */
[----:B------:R-:W-:Y:S01]  /*0290*/  PLOP3.LUT P1, PT, PT, PT, UP1, 0x80, 0x0 ;  /* 0x000000000000781c */ /* 0x000fe20003f2f018 */
[----:B------:R-:W-:Y:S01]  /*02a0*/  IMAD.U32 R3, RZ, RZ, UR9 ;  /* 0x00000009ff037e24 */ /* 0x000fe2000f8e00ff */
[----:B------:R-:W-:Y:S01]  /*02b0*/  @UP1 ULDC.64 UR8, c[0x0][0x300] ;  /* 0x0000c00000081ab9 */ /* 0x000fe20000000a00 */
[----:B------:R-:W-:Y:S01]  /*02c0*/  @!P3 IMAD.MOV.U32 R4, RZ, RZ, R6 ;  /* 0x000000ffff04b224 */ /* 0x000fe200078e0006 */
[----:B------:R-:W-:Y:S01]  /*02d0*/  @UP1 UIMAD.WIDE UR8, UR25, 0x4, UR8 ;  /* 0x00000004190818a5 */ /* 0x000fe2000f8e0208 */
[----:B-----5:R-:W-:Y:S01]  /*02e0*/  @!P3 STG.E.64 desc[UR26][R8.64], R232 ;  /* 0x000000e80800b986 */ /* 0x020fe2000c101b1a */
[----:B------:R-:W-:-:S03]  /*02f0*/  PLOP3.LUT P2, PT, PT, PT, UP0, 0x80, 0x0 ;  /* 0x000000000000781c */ /* 0x000fc60003f4f008 */
[----:B------:R1:W-:Y:S04]  /*0300*/  @!P3 STG.E.64 desc[UR26][R8.64+0x8], R4 ;  /* 0x000008040800b986 */ /* 0x0003e8000c101b1a */
[----:B------:R-:W2:Y:S04]  /*0310*/  @P0 LDG.E R7, desc[UR26][R2.64+0x4] ;  /* 0x0000041a02070981 */ /* 0x000ea8000c1e1900 */
[----:B-1----:R1:W3:Y:S02]  /*0320*/  @P0 LDG.E R8, desc[UR26][R2.64] ;  /* 0x0000001a02080981 */ /* 0x0022e4000c1e1900 */
[----:B-1----:R-:W-:-:S02]  /*0330*/  IMAD.U32 R2, RZ, RZ, UR8 ;  /* 0x00000008ff027e24 */ /* 0x002fc4000f8e00ff */
[----:B------:R-:W-:Y:S01]  /*0340*/  IMAD.U32 R3, RZ, RZ, UR9 ;  /* 0x00000009ff037e24 */ /* 0x000fe2000f8e00ff */
[----:B------:R-:W-:Y:S01]  /*0350*/  SHF.R.S32.HI R22, RZ, 0x1f, R149 ;  /* 0x0000001fff167819 */ /* 0x000fe20000011495 */
[----:B------:R-:W-:-:S03]  /*0360*/  ULDC UR9, c[0x0][0x270] ;  /* 0x00009c0000097ab9 */ /* 0x000fc60000000800 */
[----:B------:R1:W4:Y:S02]  /*0370*/  @P1 LDG.E R0, desc[UR26][R2.64] ;  /* 0x0000001a02001981 */ /* 0x000324000c1e1900 */
[----:B-1----:R-:W-:Y:S02]  /*0380*/  IMAD.U32 R2, RZ, RZ, UR6 ;  /* 0x00000006ff027e24 */ /* 0x002fe4000f8e00ff */
[----:B------:R-:W-:-:S05]  /*0390*/  IMAD.U32 R3, RZ, RZ, UR7 ;  /* 0x00000007ff037e24 */ /* 0x000fca000f8e00ff */
[----:B------:R-:W5:Y:S01]  /*03a0*/  @!P2 LDG.E R4, desc[UR26][R2.64] ;  /* 0x0000001a0204a981 */ /* 0x000f62000c1e1900 */
[----:B------:R-:W-:Y:S01]  /*03b0*/  UMOV UR8, URZ ;  /* 0x0000003f00087c82 */ /* 0x000fe20008000000 */
        /* <DEDUP_REMOVED lines=28> */
.L_x_854:
[----:B------:R-:W-:Y:S01]  /*0580*/  ULDC UR6, c[0x0][0x2c8] ;  /* 0x0000b20000067ab9 */ /* 0x000fe20000000800 */
.L_x_855:
        /* <DEDUP_REMOVED lines=48> */
[----:B------:R-:W-:Y:S01]  /*0890*/  IMAD.U32 R6, RZ, RZ, UR16 ;  /* 0x00000010ff067e24 */ /* 0x000fe2000f8e00ff */
[----:B------:R-:W-:Y:S01]  /*08a0*/  UISETP.NE.AND UP2, UPT, UR8, URZ, UPT ;  /* 0x0000003f0800728c */ /* 0x000fe2000bf45270 */
[----:B------:R-:W-:Y:S01]  /*08b0*/  LOP3.LUT R0, R10, 0xfffffffc, RZ, 0xc0, !PT ;  /* 0xfffffffc0a007812 */ /* 0x000fe200078ec0ff */
[----:B------:R-:W-:Y:S01]  /*08c0*/  BSSY B0, `(.L_x_857) ;  /* 0x0000050000007945 */ /* 0x000fe20003800000 */
[----:B------:R-:W-:-:S03]  /*08d0*/  SHF.R.S32.HI R10, RZ, 0x2, R10 ;  /* 0x00000002ff0a7819 */ /* 0x000fc6000001140a */
[----:B------:R-:W-:Y:S01]  /*08e0*/  @UP1 ULDC.64 UR6, c[0x0][0x298] ;  /* 0x0000a60000061ab9 */ /* 0x000fe20000000a00 */
[----:B------:R-:W-:Y:S01]  /*08f0*/  @!UP1 USHF.R.S32.HI UR12, URZ, 0x1f, UR25 ;  /* 0x0000001f3f0c9899 */ /* 0x000fe20008011419 */
[----:B------:R-:W-:Y:S01]  /*0900*/  IMAD.IADD R0, R149, 0x1, -R0 ;  /* 0x0000000195007824 */ /* 0x000fe200078e0a00 */
[----:B------:R-:W-:Y:S01]  /*0910*/  @UP1 UIMAD.WIDE.U32 UR10, UR15, UR6, URZ ;  /* 0x000000060f0a12a5 */ /* 0x000fe2000f8e003f */
[--C-:B------:R-:W-:Y:S01]  /*0920*/  SHF.R.S32.HI R11, RZ, 0x1f, R10.reuse ;  /* 0x0000001fff0b7819 */ /* 0x100fe2000001140a */
[----:B------:R-:W-:Y:S01]  /*0930*/  @!UP1 ULDC.64 UR4, c[0x0][0x290] ;  /* 0x0000a40000049ab9 */ /* 0x000fe20000000a00 */
[----:B------:R-:W-:Y:S01]  /*0940*/  VIADD R14, R10, 0x20 ;  /* 0x000000200a0e7836 */ /* 0x000fe20000000000 */
[----:B------:R-:W-:Y:S01]  /*0950*/  @!UP1 UIMAD UR6, UR12, UR4, URZ ;  /* 0x000000040c0692a4 */ /* 0x000fe2000f8e023f */
[C---:B------:R-:W-:Y:S01]  /*0960*/  ISETP.NE.AND P3, PT, R0.reuse, RZ, PT ;  /* 0x000000ff0000720c */ /* 0x040fe20003f65270 */
[----:B------:R-:W-:Y:S01]  /*0970*/  @UP1 UIMAD UR7, UR15, UR7, UR11 ;  /* 0x000000070f0712a4 */ /* 0x000fe2000f8e020b */
[----:B------:R-:W-:Y:S01]  /*0980*/  IMAD.SHL.U32 R0, R0, 0x8, RZ ;  /* 0x0000000800007824 */ /* 0x000fe200078e00ff */
[----:B------:R-:W-:Y:S01]  /*0990*/  @!UP1 UIMAD.WIDE.U32 UR18, UR25, UR4, URZ ;  /* 0x00000004191292a5 */ /* 0x000fe2000f8e003f */
[----:B------:R-:W-:Y:S01]  /*09a0*/  IADD3 R15, R10, 0x40, RZ ;  /* 0x000000400a0f7810 */ /* 0x000fe20007ffe0ff */
[----:B------:R-:W-:Y:S01]  /*09b0*/  ULDC.U8 UR11, c[0x0][0x3d8] ;  /* 0x0000f600000b7ab9 */ /* 0x000fe20000000000 */
[----:B------:R-:W-:Y:S01]  /*09c0*/  @!UP1 UIMAD UR6, UR25, UR5, UR6 ;  /* 0x00000005190692a4 */ /* 0x000fe2000f8e0206 */
[----:B------:R-:W-:Y:S01]  /*09d0*/  IMAD.WIDE R6, R6, 0x80, R10 ;  /* 0x0000008006067825 */ /* 0x000fe200078e020a */
[----:B------:R-:W-:Y:S01]  /*09e0*/  UISETP.NE.AND UP3, UPT, UR11, URZ, UPT ;  /* 0x0000003f0b00728c */ /* 0x000fe2000bf65270 */
[----:B------:R-:W-:Y:S01]  /*09f0*/  ISETP.GE.AND P2, PT, R14, UR17, PT ;  /* 0x000000110e007c0c */ /* 0x000fe2000bf46270 */
[----:B------:R-:W-:Y:S01]  /*0a00*/  UISETP.NE.AND UP0, UPT, UR11, URZ, !UP2 ;  /* 0x0000003f0b00728c */ /* 0x000fe2000d705270 */
[----:B------:R-:W-:Y:S01]  /*0a10*/  ISETP.GE.AND P1, PT, R15, UR17, PT ;  /* 0x000000110f007c0c */ /* 0x000fe2000bf26270 */
[----:B------:R-:W-:Y:S01]  /*0a20*/  @UP2 ULDC.64 UR4, c[0x0][0x2c0] ;  /* 0x0000b00000042ab9 */ /* 0x000fe20000000a00 */
[----:B------:R-:W-:Y:S01]  /*0a30*/  USHF.R.S32.HI UR12, URZ, 0x1f, UR24 ;  /* 0x0000001f3f0c7899 */ /* 0x000fe20008011418 */
[----:B------:R-:W-:Y:S01]  /*0a40*/  VIADD R16, R10, 0x60 ;  /* 0x000000600a107836 */ /* 0x000fe20000000000 */
[----:B------:R-:W-:Y:S01]  /*0a50*/  @UP2 UIMAD UR13, UR5, UR4, URZ ;  /* 0x00000004050d22a4 */ /* 0x000fe2000f8e023f */
[C---:B------:R-:W-:Y:S01]  /*0a60*/  VIADD R18, R0.reuse, 0x20 ;  /* 0x0000002000127836 */ /* 0x040fe20000000000 */
[----:B------:R-:W-:Y:S01]  /*0a70*/  UISETP.EQ.AND UP3, UPT, UR8, URZ, UP3 ;  /* 0x0000003f0800728c */ /* 0x000fe20009f62270 */
[----:B------:R-:W-:Y:S01]  /*0a80*/  IADD3 R17, R0, 0x40, RZ ;  /* 0x0000004000117810 */ /* 0x000fe20007ffe0ff */
[----:B------:R-:W-:Y:S01]  /*0a90*/  ULDC.64 UR4, c[0x0][0x2a0] ;  /* 0x0000a80000047ab9 */ /* 0x000fe20000000a00 */
[----:B------:R-:W-:Y:S01]  /*0aa0*/  @UP2 UMOV UR8, 0x1 ;  /* 0x0000000100082882 */ /* 0x000fe20000000000 */
[----:B------:R-:W-:Y:S01]  /*0ab0*/  UIMAD UR12, UR12, UR4, URZ ;  /* 0x000000040c0c72a4 */ /* 0x000fe2000f8e023f */
[----:B------:R-:W-:Y:S01]  /*0ac0*/  IMAD.U32 R12, RZ, RZ, UR4 ;  /* 0x00000004ff0c7e24 */ /* 0x000fe2000f8e00ff */
[----:B------:R-:W-:Y:S01]  /*0ad0*/  @!UP1 UIADD3 UR7, UR19, UR6, URZ ;  /* 0x0000000613079290 */ /* 0x000fe2000fffe03f */
[----:B------:R-:W-:Y:S01]  /*0ae0*/  @!UP2 ULDC UR4, c[0x0][0x2c4] ;  /* 0x0000b1000004aab9 */ /* 0x000fe20000000800 */
[----:B------:R-:W-:Y:S01]  /*0af0*/  @UP0 ULDC UR4, c[0x0][0x2e4] ;  /* 0x0000b90000040ab9 */ /* 0x000fe20000000800 */
[----:B------:R-:W-:-:S02]  /*0b00*/  UIMAD UR5, UR24, UR5, UR12 ;  /* 0x00000005180572a4 */ /* 0x000fc4000f8e020c */
[----:B------:R-:W-:Y:S01]  /*0b10*/  @!UP2 UIMAD UR8, UR4, UR9, URZ ;  /* 0x000000090408a2a4 */ /* 0x000fe2000f8e023f */
[----:B------:R-:W-:Y:S01]  /*0b20*/  @UP1 UMOV UR12, UR10 ;  /* 0x0000000a000c1c82 */ /* 0x000fe20008000000 */
[----:B------:R-:W-:Y:S01]  /*0b30*/  @UP3 ULDC UR10, c[0x0][0x2c4] ;  /* 0x0000b100000a3ab9 */ /* 0x000fe20000000800 */
[----:B------:R-:W-:Y:S01]  /*0b40*/  @!UP1 UMOV UR12, UR18 ;  /* 0x00000012000c9c82 */ /* 0x000fe20008000000 */
[----:B------:R-:W-:Y:S01]  /*0b50*/  @UP3 UIMAD UR10, UR25, UR10, URZ ;  /* 0x0000000a190a32a4 */ /* 0x000fe2000f8e023f */
[C---:B------:R-:W-:Y:S01]  /*0b60*/  IADD3 R2, P0, R0.reuse, UR12, RZ ;  /* 0x0000000c00027c10 */ /* 0x040fe2000ff1e0ff */
[----:B------:R-:W-:Y:S02]  /*0b70*/  UIMAD UR8, UR25, UR8, URZ ;  /* 0x00000008190872a4 */ /* 0x000fe4000f8e023f */
        /* <DEDUP_REMOVED lines=36> */
.L_x_858:
[----:B------:R-:W-:Y:S05]  /*0dc0*/  BSYNC B0 ;  /* 0x0000000000007941 */ /* 0x000fea0003800000 */
.L_x_857:
        /* <DEDUP_REMOVED lines=22> */
.L_x_860:
[----:B------:R-:W-:Y:S05]  /*0f30*/  BSYNC B0 ;  /* 0x0000000000007941 */ /* 0x000fea0003800000 */
.L_x_859:
        /* <DEDUP_REMOVED lines=22> */
.L_x_862:
[----:B------:R-:W-:Y:S05]  /*10a0*/  BSYNC B0 ;  /* 0x0000000000007941 */ /* 0x000fea0003800000 */
.L_x_861:
        /* <DEDUP_REMOVED lines=24> */
.L_x_864:
[----:B------:R-:W-:Y:S05]  /*1230*/  BSYNC B0 ;  /* 0x0000000000007941 */ /* 0x000fea0003800000 */
.L_x_863:
        /* <DEDUP_REMOVED lines=10> */
.L_x_866:
[----:B------:R-:W-:Y:S05]  /*12e0*/  BSYNC B0 ;  /* 0x0000000000007941 */ /* 0x000fea0003800000 */
.L_x_865:
        /* <DEDUP_REMOVED lines=10> */
.L_x_868:
[----:B------:R-:W-:Y:S05]  /*1390*/  BSYNC B0 ;  /* 0x0000000000007941 */ /* 0x000fea0003800000 */
.L_x_867:
        /* <DEDUP_REMOVED lines=10> */
.L_x_870:
[----:B------:R-:W-:Y:S05]  /*1440*/  BSYNC B0 ;  /* 0x0000000000007941 */ /* 0x000fea0003800000 */
.L_x_869:
        /* <DEDUP_REMOVED lines=10> */
.L_x_856:
[----:B------:R-:W2:Y:S01]  /*14f0*/  LDC R11, c[0x0][0x278] ;  /* 0x00009e00ff0b7b82 */ /* 0x000ea20000000800 */
[----:B------:R-:W3:Y:S01]  /*1500*/  S2R R10, SR_CTAID.Z ;  /* 0x00000000000a7919 */ /* 0x000ee20000002700 */
[CC--:B------:R-:W-:Y:S01]  /*1510*/  LEA.HI R5, R22.reuse, R149.reuse, RZ, 0x2 ;  /* 0x0000009516057211 */ /* 0x0c0fe200078f10ff */
[----:B------:R-:W-:Y:S01]  /*1520*/  UIADD3 UR5, -UR28, UR17, URZ ;  /* 0x000000111c057290 */ /* 0x000fe2000fffe13f */
[----:B------:R-:W-:Y:S01]  /*1530*/  LEA.HI R23, R22, R149, RZ, 0x3 ;  /* 0x0000009516177211 */ /* 0x000fe200078f18ff */
[----:B------:R-:W-:Y:S01]  /*1540*/  UISETP.NE.AND UP0, UPT, UR15, -0x1, UPT ;  /* 0xffffffff0f00788c */ /* 0x000fe2000bf05270 */
[----:B------:R-:W-:Y:S01]  /*1550*/  SHF.R.S32.HI R8, RZ, 0x2, R5 ;  /* 0x00000002ff087819 */ /* 0x000fe20000011405 */
[----:B------:R-:W-:Y:S01]  /*1560*/  UISETP.NE.AND UP1, UPT, UR10, -0x1, UPT ;  /* 0xffffffff0a00788c */ /* 0x000fe2000bf25270 */
[----:B------:R-:W-:Y:S01]  /*1570*/  SHF.R.S32.HI R20, RZ, 0x3, R23 ;  /* 0x00000003ff147819 */ /* 0x000fe20000011417 */
[----:B------:R-:W-:Y:S01]  /*1580*/  IMAD.U32 R12, RZ, RZ, UR16 ;  /* 0x00000010ff0c7e24 */ /* 0x000fe2000f8e00ff */
[----:B------:R-:W-:Y:S01]  /*1590*/  SHF.R.S32.HI R9, RZ, 0x1f, R8 ;  /* 0x0000001fff097819 */ /* 0x000fe20000011408 */
[----:B------:R-:W-:Y:S01]  /*15a0*/  IMAD.MOV.U32 R169, RZ, RZ, R15 ;  /* 0x000000ffffa97224 */ /* 0x000fe200078e000f */
[----:B------:R-:W-:-:S02]  /*15b0*/  SHF.R.S32.HI R144, RZ, 0x5, R7 ;  /* 0x00000005ff907819 */ /* 0x000fc40000011407 */
[----:B------:R-:W-:Y:S01]  /*15c0*/  PLOP3.LUT P2, PT, PT, PT, UP1, 0x80, 0x0 ;  /* 0x000000000000781c */ /* 0x000fe20003f4f018 */
[----:B------:R-:W-:Y:S01]  /*15d0*/  IMAD.WIDE R12, R12, 0x80, R8 ;  /* 0x000000800c0c7825 */ /* 0x000fe200078e0208 */
[----:B------:R-:W-:Y:S01]  /*15e0*/  @UP0 ULDC.64 UR6, c[0x0][0x240] ;  /* 0x0000900000060ab9 */ /* 0x000fe20000000a00 */
[----:B------:R-:W-:Y:S02]  /*15f0*/  @!UP0 USHF.R.S32.HI UR9, URZ, 0x1f, UR25 ;  /* 0x0000001f3f098899 */ /* 0x000fe40008011419 */
[----:B------:R-:W-:Y:S01]  /*1600*/  @UP0 UIMAD.WIDE.U32 UR18, UR15, UR6, URZ ;  /* 0x000000060f1202a5 */ /* 0x000fe2000f8e003f */
[----:B------:R-:W-:-:S03]  /*1610*/  @UP1 ULDC.64 UR12, c[0x0][0x248] ;  /* 0x00009200000c1ab9 */ /* 0x000fc60000000a00 */
[----:B------:R-:W-:Y:S01]  /*1620*/  @UP0 UIMAD UR4, UR15, UR7, UR19 ;  /* 0x000000070f0402a4 */ /* 0x000fe2000f8e0213 */
[----:B--2---:R-:W-:Y:S02]  /*1630*/  IABS R6, R11 ;  /* 0x0000000b00067213 */ /* 0x004fe40000000000 */
[----:B------:R-:W-:Y:S02]  /*1640*/  @!UP0 ULDC.64 UR6, c[0x0][0x228] ;  /* 0x00008a0000068ab9 */ /* 0x000fe40000000a00 */
[----:B------:R-:W2:Y:S01]  /*1650*/  I2F.RP R2, R6 ;  /* 0x0000000600027306 */ /* 0x000ea20000209400 */
[----:B------:R-:W-:Y:S02]  /*1660*/  @!UP0 UIMAD UR9, UR9, UR6, URZ ;  /* 0x00000006090982a4 */ /* 0x000fe4000f8e023f */
[----:B------:R-:W-:Y:S01]  /*1670*/  @!UP0 UIMAD.WIDE.U32 UR30, UR25, UR6, URZ ;  /* 0x00000006191e82a5 */ /* 0x000fe2000f8e003f */
[----:B---3--:R-:W-:Y:S01]  /*1680*/  IABS R10, R10 ;  /* 0x0000000a000a7213 */ /* 0x008fe20000000000 */
[----:B------:R-:W-:-:S02]  /*1690*/  @!UP0 UIMAD UR7, UR25, UR7, UR9 ;  /* 0x00000007190782a4 */ /* 0x000fc4000f8e0209 */
[----:B------:R-:W-:Y:S02]  /*16a0*/  @UP1 UIADD3 UR9, UR8, UR10, URZ ;  /* 0x0000000a08091290 */ /* 0x000fe4000fffe03f */
[----:B------:R-:W-:Y:S02]  /*16b0*/  @!UP0 UIADD3 UR4, UR31, UR7, URZ ;  /* 0x000000071f048290 */ /* 0x000fe4000fffe03f */
[----:B------:R-:W-:Y:S02]  /*16c0*/  @UP1 UIMAD.WIDE.U32 UR32, UR9, UR12, URZ ;  /* 0x0000000c092012a5 */ /* 0x000fe4000f8e003f */
[----:B------:R-:W-:Y:S01]  /*16d0*/  @UP1 UIMAD UR9, UR9, UR13, URZ ;  /* 0x0000000d090912a4 */ /* 0x000fe2000f8e023f */
[----:B--2---:R-:W2:Y:S01]  /*16e0*/  MUFU.RCP R2, R2 ;  /* 0x0000000200027308 */ /* 0x004ea20000001000 */
[----:B------:R-:W-:Y:S02]  /*16f0*/  @!UP0 UMOV UR18, UR30 ;  /* 0x0000001e00128c82 */ /* 0x000fe40008000000 */
[----:B------:R-:W-:Y:S01]  /*1700*/  @UP1 UIADD3 UR9, UR33, UR9, URZ ;  /* 0x0000000921091290 */ /* 0x000fe2000fffe03f */
[----:B------:R-:W-:Y:S01]  /*1710*/  @UP1 UMOV UR20, UR32 ;  /* 0x0000002000141c82 */ /* 0x000fe20008000000 */
[----:B--2---:R-:W-:-:S04]  /*1720*/  VIADD R2, R2, 0xffffffe ;  /* 0x0ffffffe02027836 */ /* 0x004fc80000000000 */
[----:B------:R-:W2:Y:S02]  /*1730*/  F2I.FTZ.U32.TRUNC.NTZ R3, R2 ;  /* 0x0000000200037305 */ /* 0x000ea4000021f000 */
[----:B--2---:R-:W-:Y:S02]  /*1740*/  IMAD.MOV R0, RZ, RZ, -R3 ;  /* 0x000000ffff007224 */ /* 0x004fe400078e0a03 */
[C---:B------:R-:W-:Y:S02]  /*1750*/  VIADD R2, R8.reuse, 0x40 ;  /* 0x0000004008027836 */ /* 0x040fe40000000000 */
[----:B------:R-:W-:Y:S02]  /*1760*/  IMAD.MOV.U32 R4, RZ, RZ, R0 ;  /* 0x000000ffff047224 */ /* 0x000fe400078e0000 */
[----:B------:R-:W-:Y:S01]  /*1770*/  VIADD R0, R8, 0x60 ;  /* 0x0000006008007836 */ /* 0x000fe20000000000 */
[----:B------:R-:W-:Y:S01]  /*1780*/  ISETP.GE.AND P5, PT, R2, UR5, PT ;  /* 0x0000000502007c0c */ /* 0x000fe2000bfa6270 */
[----:B------:R-:W-:-:S02]  /*1790*/  IMAD R4, R4, R6, RZ ;  /* 0x0000000604047224 */ /* 0x000fc400078e02ff */
[----:B------:R-:W-:Y:S01]  /*17a0*/  IMAD.MOV.U32 R2, RZ, RZ, RZ ;  /* 0x000000ffff027224 */ /* 0x000fe200078e00ff */
[----:B------:R-:W-:-:S03]  /*17b0*/  ISETP.GE.AND P4, PT, R0, UR5, PT ;  /* 0x0000000500007c0c */ /* 0x000fc6000bf86270 */
[----:B------:R-:W-:Y:S01]  /*17c0*/  IMAD.HI.U32 R0, R3, R4, R2 ;  /* 0x0000000403007227 */ /* 0x000fe200078e0002 */
[----:B------:R-:W-:Y:S02]  /*17d0*/  LOP3.LUT R2, R5, 0xfffffffc, RZ, 0xc0, !PT ;  /* 0xfffffffc05027812 */ /* 0x000fe400078ec0ff */
[----:B------:R-:W-:-:S03]  /*17e0*/  SHF.L.U32 R3, R20, 0x6, RZ ;  /* 0x0000000614037819 */ /* 0x000fc600000006ff */
[----:B------:R-:W-:Y:S01]  /*17f0*/  IMAD.IADD R2, R149, 0x1, -R2 ;  /* 0x0000000195027824 */ /* 0x000fe200078e0a02 */
[----:B------:R-:W-:Y:S01]  /*1800*/  LOP3.LUT R3, R3, 0xc0, RZ, 0xc0, !PT ;  /* 0x000000c003037812 */ /* 0x000fe200078ec0ff */
[----:B------:R-:W-:-:S04]  /*1810*/  IMAD.HI.U32 R0, R0, R10, RZ ;  /* 0x0000000a00007227 */ /* 0x000fc800078e00ff */
[----:B------:R-:W-:Y:S02]  /*1820*/  IMAD.SHL.U32 R14, R2, 0x8, RZ ;  /* 0x00000008020e7824 */ /* 0x000fe400078e00ff */
[----:B------:R-:W-:Y:S02]  /*1830*/  IMAD.MOV R4, RZ, RZ, -R0 ;  /* 0x000000ffff047224 */ /* 0x000fe400078e0a00 */
[----:B------:R-:W-:Y:S01]  /*1840*/  IMAD.MOV.U32 R168, RZ, RZ, R14 ;  /* 0x000000ffffa87224 */ /* 0x000fe200078e000e */
[----:B------:R2:W-:Y:S01]  /*1850*/  STL [R1+0x78], R14 ;  /* 0x0000780e01007387 */ /* 0x0005e20000100800 */
[----:B------:R-:W-:Y:S01]  /*1860*/  MOV R168, R14 ;  /* 0x0000000e00a87202 */ /* 0x000fe20000000f00 */
[----:B------:R-:W-:-:S03]  /*1870*/  IMAD R2, R6, R4, R10 ;  /* 0x0000000406027224 */ /* 0x000fc600078e020a */
[----:B------:R-:W-:Y:S02]  /*1880*/  LOP3.LUT R4, R3, 0x18, R168, 0xf8, !PT ;  /* 0x0000001803047812 */ /* 0x000fe400078ef8a8 */
[----:B------:R-:W-:Y:S02]  /*1890*/  SHF.R.U32.HI R3, RZ, 0x3, R3 ;  /* 0x00000003ff037819 */ /* 0x000fe40000011603 */
[----:B------:R-:W-:Y:S02]  /*18a0*/  ISETP.GT.U32.AND P0, PT, R6, R2, PT ;  /* 0x000000020600720c */ /* 0x000fe40003f04070 */
[----:B------:R-:W-:Y:S02]  /*18b0*/  LOP3.LUT R4, R4, R3, RZ, 0x3c, !PT ;  /* 0x0000000304047212 */ /* 0x000fe400078e3cff */
[----:B------:R-:W-:-:S04]  /*18c0*/  LEA.HI R3, R5, R8, RZ, 0x1 ;  /* 0x0000000805037211 */ /* 0x000fc800078f08ff */
[----:B------:R-:W-:-:S05]  /*18d0*/  LOP3.LUT R3, R3, 0x7fffffe, RZ, 0xc0, !PT ;  /* 0x07fffffe03037812 */ /* 0x000fca00078ec0ff */
[----:B------:R-:W-:Y:S02]  /*18e0*/  IMAD.IADD R3, R8, 0x1, -R3 ;  /* 0x0000000108037824 */ /* 0x000fe400078e0a03 */
[----:B------:R-:W-:Y:S01]  /*18f0*/  @!P0 IMAD.IADD R2, R2, 0x1, -R6 ;  /* 0x0000000102028824 */ /* 0x000fe200078e0a06 */
[----:B--2---:R-:W-:Y:S06]  /*1900*/  @P2 BRA `(.L_x_871) ;  /* 0x0000000000342947 */ /* 0x004fec0003800000 */
        /* <DEDUP_REMOVED lines=13> */
.L_x_871:
[----:B------:R-:W-:Y:S01]  /*19e0*/  SHF.R.S32.HI R169, RZ, 0x1f, R168 ;  /* 0x0000001fffa97819 */ /* 0x000fe200000114a8 */
[----:B------:R-:W-:Y:S01]  /*19f0*/  @UP1 UIADD3 UR30, UR8, UR10, URZ ;  /* 0x0000000a081e1290 */ /* 0x000fe2000fffe03f */
[----:B------:R-:W-:Y:S01]  /*1a00*/  ISETP.GE.U32.AND P1, PT, R2, R6, PT ;  /* 0x000000060200720c */ /* 0x000fe20003f26070 */
[----:B------:R-:W-:Y:S01]  /*1a10*/  IMAD R2, R144, 0x8, R3 ;  /* 0x0000000890027824 */ /* 0x000fe200078e0203 */
[----:B------:R-:W-:Y:S01]  /*1a20*/  @UP1 ULDC.64 UR10, c[0x0][0x250] ;  /* 0x00009400000a1ab9 */ /* 0x000fe20000000a00 */
[----:B------:R2:W-:Y:S01]  /*1a30*/  STL [R1+0x7c], R169 ;  /* 0x00007ca901007387 */ /* 0x0005e20000100800 */
[----:B------:R-:W-:Y:S01]  /*1a40*/  @UP1 UIMAD.WIDE.U32 UR6, UR30, UR10, URZ ;  /* 0x0000000a1e0612a5 */ /* 0x000fe2000f8e003f */
[----:B------:R-:W-:Y:S01]  /*1a50*/  IMAD.U32 R218, R2, 0x20, R4 ;  /* 0x0000002002da7824 */ /* 0x000fe200078e0004 */
[----:B------:R-:W-:Y:S01]  /*1a60*/  @UP1 UIMAD UR30, UR30, UR11, URZ ;  /* 0x0000000b1e1e12a4 */ /* 0x000fe2000f8e023f */
[----:B------:R-:W-:Y:S01]  /*1a70*/  LOP3.LUT R5, R11, UR24, RZ, 0x3c, !PT ;  /* 0x000000180b057c12 */ /* 0x000fe2000f8e3cff */
[----:B------:R-:W-:-:S02]  /*1a80*/  USHF.R.S32.HI UR19, URZ, 0x1f, UR24 ;  /* 0x0000001f3f137899 */ /* 0x000fc40008011418 */
        /* <DEDUP_REMOVED lines=16> */
.L_x_872:
[----:B------:R-:W-:Y:S01]  /*1b90*/  ISETP.GE.AND P2, PT, R5, RZ, PT ;  /* 0x000000ff0500720c */ /* 0x000fe20003f46270 */
[----:B------:R-:W-:Y:S01]  /*1ba0*/  IMAD R4, R9, UR12, RZ ;  /* 0x0000000c09047c24 */ /* 0x000fe2000f8e02ff */
[----:B------:R-:W-:Y:S01]  /*1bb0*/  ISETP.NE.AND P3, PT, R11, RZ, PT ;  /* 0x000000ff0b00720c */ /* 0x000fe20003f65270 */
[----:B------:R-:W-:Y:S01]  /*1bc0*/  IMAD.WIDE.U32 R2, R8, UR12, R168 ;  /* 0x0000000c08027c25 */ /* 0x000fe2000f8e00a8 */
[----:B------:R-:W3:Y:S01]  /*1bd0*/  S2UR UR8, SR_CgaCtaId ;  /* 0x00000000000879c3 */ /* 0x000ee20000008800 */
[----:B------:R-:W-:Y:S01]  /*1be0*/  IADD3 R153, R168, 0x40, RZ ;  /* 0x00000040a8997810 */ /* 0x000fe20007ffe0ff */
[----:B------:R-:W-:Y:S01]  /*1bf0*/  BSSY B0, `(.L_x_873) ;  /* 0x0000051000007945 */ /* 0x000fe20003800000 */
[----:B------:R-:W-:Y:S01]  /*1c00*/  @!P0 VIADD R0, R0, 0x1 ;  /* 0x0000000100008836 */ /* 0x000fe20000000000 */
[----:B------:R-:W-:Y:S01]  /*1c10*/  IADD3 R6, P0, R2, UR20, RZ ;  /* 0x0000001402067c10 */ /* 0x000fe2000ff1e0ff */
[C---:B------:R-:W-:Y:S01]  /*1c20*/  IMAD R7, R8.reuse, UR13, R4 ;  /* 0x0000000d08077c24 */ /* 0x040fe2000f8e0204 */
[----:B------:R-:W-:Y:S01]  /*1c30*/  UIADD3 UR20, UR21, -0x1, URZ ;  /* 0xffffffff15147890 */ /* 0x000fe2000fffe03f */
[C---:B------:R-:W-:Y:S01]  /*1c40*/  IMAD.WIDE.U32 R4, R8.reuse, UR10, R168 ;  /* 0x0000000a08047c25 */ /* 0x040fe2000f8e00a8 */
[----:B------:R-:W-:-:S02]  /*1c50*/  IADD3 R18, R8, 0x20, RZ ;  /* 0x0000002008127810 */ /* 0x000fc40007ffe0ff */
[----:B------:R-:W-:Y:S01]  /*1c60*/  IADD3.X R7, R3, UR9, R7, P0, !PT ;  /* 0x0000000903077c10 */ /* 0x000fe200087fe407 */
[----:B------:R-:W-:Y:S02]  /*1c70*/  IMAD R2, R9, UR10, RZ ;  /* 0x0000000a09027c24 */ /* 0x000fe4000f8e02ff */
[----:B------:R-:W-:Y:S01]  /*1c80*/  @P1 VIADD R0, R0, 0x1 ;  /* 0x0000000100001836 */ /* 0x000fe20000000000 */
        /* <DEDUP_REMOVED lines=17> */
[----:B------:R-:W-:Y:S01]  /*1da0*/  UIMAD UR18, UR20, -0x40, UR29 ;  /* 0xffffffc0141278a4 */ /* 0x000fe2000f8e021d */
[----:B------:R-:W-:Y:S01]  /*1db0*/  ISETP.GE.AND P1, PT, R18, UR5, PT ;  /* 0x0000000512007c0c */ /* 0x000fe2000bf26270 */
[----:B------:R-:W-:Y:S01]  /*1dc0*/  IMAD R2, R10, UR6, RZ ;  /* 0x000000060a027c24 */ /* 0x000fe2000f8e02ff */
[----:B---3--:R-:W-:Y:S01]  /*1dd0*/  ULEA UR4, UR8, UR4, 0x18 ;  /* 0x0000000408047291 */ /* 0x008fe2000f8ec03f */
[----:B------:R-:W-:Y:S01]  /*1de0*/  IMAD.WIDE.U32 R26, R0, UR6, R6 ;  /* 0x00000006001a7c25 */ /* 0x000fe2000f8e0006 */
[----:B------:R-:W-:-:S03]  /*1df0*/  IADD3 R11, R15, UR9, RZ ;  /* 0x000000090f0b7c10 */ /* 0x000fc6000fffe0ff */
[C---:B------:R-:W-:Y:S01]  /*1e00*/  IMAD R19, R0.reuse, UR7, R2 ;  /* 0x0000000700137c24 */ /* 0x040fe2000f8e0202 */
[----:B------:R-:W-:Y:S01]  /*1e10*/  ULDC.64 UR6, c[0x0][0x268] ;  /* 0x00009a0000067ab9 */ /* 0x000fe20000000a00 */
[----:B------:R3:W-:Y:S01]  /*1e20*/  STL.64 [R1+0x88], R26 ;  /* 0x0000881a01007387 */ /* 0x0007e20000100a00 */
[----:B------:R-:W-:Y:S01]  /*1e30*/  IMAD.WIDE.U32 R24, R0, UR6, R4 ;  /* 0x0000000600187c25 */ /* 0x000fe2000f8e0004 */
[----:B------:R-:W-:-:S03]  /*1e40*/  LEA R218, R218, UR4, 0x1 ;  /* 0x00000004dada7c11 */ /* 0x000fc6000f8e08ff */
[----:B------:R-:W-:Y:S01]  /*1e50*/  IMAD R10, R10, UR6, RZ ;  /* 0x000000060a0a7c24 */ /* 0x000fe2000f8e02ff */
[----:B------:R3:W-:Y:S03]  /*1e60*/  STL.64 [R1+0x90], R24 ;  /* 0x0000901801007387 */ /* 0x0007e60000100a00 */
        /* <DEDUP_REMOVED lines=41> */
.L_x_874:
[----:B------:R-:W-:Y:S05]  /*2100*/  BSYNC B0 ;  /* 0x0000000000007941 */ /* 0x000fea0003800000 */
.L_x_873:
[----:B------:R-:W-:Y:S04]  /*2110*/  BSSY B0, `(.L_x_875) ;  /* 0x0000028000007945 */ /* 0x000fe80003800000 */
        /* <DEDUP_REMOVED lines=39> */
.L_x_876:
[----:B------:R-:W-:Y:S05]  /*2390*/  BSYNC B0 ;  /* 0x0000000000007941 */ /* 0x000fea0003800000 */
.L_x_875:
        /* <DEDUP_REMOVED lines=40> */
.L_x_878:
[----:B------:R-:W-:Y:S05]  /*2620*/  BSYNC B0 ;  /* 0x0000000000007941 */ /* 0x000fea0003800000 */
.L_x_877:
        /* <DEDUP_REMOVED lines=8> */
[----:B-1--4-:R-:W-:Y:S01]  /*26b0*/  IMAD.MOV.U32 R2, RZ, RZ, R14 ;  /* 0x000000ffff027224 */ /* 0x012fe200078e000e */
        /* <DEDUP_REMOVED lines=33> */
.L_x_880:
[----:B------:R-:W-:Y:S05]  /*28d0*/  BSYNC B0 ;  /* 0x0000000000007941 */ /* 0x000fea0003800000 */
.L_x_879:
        /* <DEDUP_REMOVED lines=9> */
[----:B-1--4-:R-:W-:Y:S01]  /*2970*/  IMAD.WIDE.U32 R2, R150, UR20, R166 ;  /* 0x0000001496027c25 */ /* 0x012fe2000f8e00a6 */
[----:B------:R-:W-:-:S04]  /*2980*/  ISETP.GE.AND P5, PT, R18, UR18, PT ;  /* 0x0000001212007c0c */ /* 0x000fc8000bfa6270 */
[----:B------:R-:W-:Y:S02]  /*2990*/  IADD3 R10, R3, UR6, RZ ;  /* 0x00000006030a7c10 */ /* 0x000fe4000fffe0ff */
[----:B------:R-:W-:Y:S07]  /*29a0*/  @P0 BRA `(.L_x_882) ;  /* 0x00000000007c0947 */ /* 0x000fee0003800000 */
[----:B------:R-:W-:Y:S02]  /*29b0*/  ULDC UR6, c[0x0][0x2d0] ;  /* 0x0000b40000067ab9 */ /* 0x000fe40000000800 */
[----:B------:R-:W-:Y:S02]  /*29c0*/  ISETP.GE.AND P3, PT, R168, UR6, PT ;  /* 0x00000006a8007c0c */ /* 0x000fe4000bf66270 */
[----:B------:R-:W-:Y:S02]  /*29d0*/  ISETP.GE.AND P2, PT, R165, UR6, PT ;  /* 0x00000006a5007c0c */ /* 0x000fe4000bf46270 */
[----:B------:R-:W-:-:S09]  /*29e0*/  ISETP.GE.AND P0, PT, R153, UR6, PT ;  /* 0x0000000699007c0c */ /* 0x000fd2000bf06270 */
[----:B------:R-:W1:Y:S01]  /*29f0*/  @!P3 LDC.64 R6, c[0x0][0x218] ;  /* 0x00008600ff06bb82 */ /* 0x000e620000000a00 */
[----:B------:R4:W-:Y:S04]  /*2a00*/  @P3 STS [R218+0x6000], RZ ;  /* 0x006000ffda003388 */ /* 0x0009e80000000800 */
        /* <DEDUP_REMOVED lines=25> */
.L_x_882:
[----:B------:R-:W-:Y:S05]  /*2ba0*/  BSYNC B0 ;  /* 0x0000000000007941 */ /* 0x000fea0003800000 */
.L_x_881:
        /* <DEDUP_REMOVED lines=10> */
[----:B-1--4-:R-:W1:Y:S01]  /*2c50*/  @!P3 LDC.64 R4, c[0x0][0x218] ;  /* 0x00008600ff04bb82 */ /* 0x012e620000000a00 */
        /* <DEDUP_REMOVED lines=24> */
.L_x_884:
[----:B------:R-:W-:Y:S05]  /*2de0*/  BSYNC B0 ;  /* 0x0000000000007941 */ /* 0x000fea0003800000 */
.L_x_883:
        /* <DEDUP_REMOVED lines=11> */
[----:B-1--4-:R-:W-:Y:S01]  /*2ea0*/  LEA.HI R4, R22, R149, RZ, 0x4 ;  /* 0x0000009516047211 */ /* 0x012fe200078f20ff */
        /* <DEDUP_REMOVED lines=10> */
[----:B------:R1:W4:Y:S01]  /*2f50*/  @P0 LDG.E R11, desc[UR26][R2.64] ;  /* 0x0000001a020b0981 */ /* 0x000322000c1e1900 */
[----:B------:R-:W-:Y:S01]  /*2f60*/  LOP3.LUT R6, R4, 0xfffffff0, RZ, 0xc0, !PT ;  /* 0xfffffff004067812 */ /* 0x000fe200078ec0ff */
[C---:B------:R-:W-:Y:S01]  /*2f70*/  IMAD.IADD R7, R149.reuse, 0x1, -R0 ;  /* 0x0000000195077824 */ /* 0x040fe200078e0a00 */
[----:B------:R-:W4:Y:S01]  /*2f80*/  @P0 MUFU.RCP R10, UR6 ;  /* 0x00000006000a0d08 */ /* 0x000f220008001000 */
        /* <DEDUP_REMOVED lines=20> */
[----:B-1----:R-:W-:Y:S01]  /*30d0*/  IMAD.SHL.U32 R3, R13, 0x40, RZ ;  /* 0x000000400d037824 */ /* 0x002fe200078e00ff */
        /* <DEDUP_REMOVED lines=37> */
[----:B----4-:R-:W-:-:S05]  /*3330*/  @P0 FMUL.FTZ R10, R11, R10 ;  /* 0x0000000a0b0a0220 */ /* 0x010fca0000410000 */
[----:B------:R-:W-:-:S13]  /*3340*/  @P0 R2UR UR7, R10 ;  /* 0x000000000a0702ca */ /* 0x000fda00000e0000 */
[----:B------:R-:W-:Y:S01]  /*3350*/  @UP1 UMOV UR19, UR7 ;  /* 0x0000000700131c82 */ /* 0x000fe20008000000 */
[----:B--2---:R-:W-:Y:S05]  /*3360*/  @P1 BRA `(.L_x_886) ;  /* 0x00000000007c1947 */ /* 0x004fea0003800000 */
        /* <DEDUP_REMOVED lines=31> */
.L_x_886:
[----:B------:R-:W-:Y:S05]  /*3560*/  BSYNC B0 ;  /* 0x0000000000007941 */ /* 0x000fea0003800000 */
.L_x_885:
        /* <DEDUP_REMOVED lines=12> */
[----:B-12---:R-:W-:Y:S02]  /*3630*/  IADD3.X R6, R3, UR18, RZ, P0, !PT ;  /* 0x0000001203067c10 */ /* 0x006fe400087fe4ff */
        /* <DEDUP_REMOVED lines=26> */
.L_x_888:
[----:B------:R-:W-:Y:S05]  /*37e0*/  BSYNC B0 ;  /* 0x0000000000007941 */ /* 0x000fea0003800000 */
.L_x_887:
[----:B------:R-:W-:Y:S01]  /*37f0*/  LDSM.16.M88.4 R16, [R213+0x6000] ;  /* 0x00600000d510783b */ /* 0x000fe20000000200 */
[----:B-12---:R-:W-:Y:S01]  /*3800*/  IMAD.MOV.U32 R2, RZ, RZ, 0x10 ;  /* 0x00000010ff027424 */ /* 0x006fe200078e00ff */
[----:B------:R-:W-:Y:S01]  /*3810*/  LOP3.LUT P0, RZ, R13, 0x2, RZ, 0xc0, !PT ;  /* 0x000000020dff7812 */ /* 0x000fe2000780c0ff */
[----:B------:R-:W-:Y:S01]  /*3820*/  IMAD.MOV.U32 R0, RZ, RZ, 0x20 ;  /* 0x00000020ff007424 */ /* 0x000fe200078e00ff */
[----:B------:R-:W1:Y:S01]  /*3830*/  LDSM.16.M88.4 R4, [R216+0x1000] ;  /* 0x00100000d804783b */ /* 0x000e620000000200 */
[----:B------:R-:W-:Y:S01]  /*3840*/  LOP3.LUT P1, RZ, R12, 0x2, RZ, 0xc0, !PT ;  /* 0x000000020cff7812 */ /* 0x000fe2000782c0ff */
[----:B------:R-:W-:Y:S01]  /*3850*/  IMAD.SHL.U32 R149, R149, 0x2, RZ ;  /* 0x0000000295957824 */ /* 0x000fe200078e00ff */
[----:B------:R-:W-:Y:S01]  /*3860*/  UIADD3 UR6, UR29, 0x1, -UR17 ;  /* 0x000000011d067890 */ /* 0x000fe2000fffe811 */
[----:B------:R-:W2:Y:S01]  /*3870*/  LDSM.16.M88.4 R32, [R213+0x6400] ;  /* 0x00640000d520783b */ /* 0x000ea20000000200 */
[----:B------:R-:W-:Y:S01]  /*3880*/  SEL R0, R0, 0xffffffe0, !P0 ;  /* 0xffffffe000007807 */ /* 0x000fe20004000000 */
[----:B------:R-:W-:Y:S01]  /*3890*/  IMAD.U32 R3, RZ, RZ, UR16 ;  /* 0x00000010ff037e24 */ /* 0x000fe2000f8e00ff */
[----:B------:R-:W-:Y:S01]  /*38a0*/  SEL R2, R2, 0xfffffff0, !P1 ;  /* 0xfffffff002027807 */ /* 0x000fe20004800000 */
[----:B------:R-:W5:Y:S01]  /*38b0*/  LDSM.16.M88.4 R28, [R213+0x6800] ;  /* 0x00680000d51c783b */ /* 0x000f620000000200 */
[----:B------:R-:W-:Y:S01]  /*38c0*/  UIADD3 UR7, UR29, -UR17, URZ ;  /* 0x800000111d077290 */ /* 0x000fe2000fffe03f */
[----:B------:R-:W-:Y:S01]  /*38d0*/  IMAD.IADD R215, R213, 0x1, R0 ;  /* 0x00000001d5d77824 */ /* 0x000fe200078e0200 */
[----:B------:R-:W-:Y:S01]  /*38e0*/  SHF.R.S32.HI R0, RZ, 0x1f, R145 ;  /* 0x0000001fff007819 */ /* 0x000fe20000011491 */
[----:B---3--:R-:W3:Y:S01]  /*38f0*/  LDSM.16.M88.4 R24, [R213+0x6c00] ;  /* 0x006c0000d518783b */ /* 0x008ee20000000200 */
[----:B------:R-:W-:Y:S01]  /*3900*/  IMAD R217, R2, 0x2, R216 ;  /* 0x0000000202d97824 */ /* 0x000fe200078e02d8 */
[----:B------:R-:W-:Y:S01]  /*3910*/  LOP3.LUT R154, R149, 0x6, RZ, 0xc0, !PT ;  /* 0x00000006959a7812 */ /* 0x000fe200078ec0ff */
[----:B------:R-:W-:Y:S01]  /*3920*/  IMAD R180, R3, 0x8, R144 ;  /* 0x0000000803b47824 */ /* 0x000fe200078e0290 */
[----:B------:R-:W4:Y:S01]  /*3930*/  LDSM.16.M88.4 R8, [R216] ;  /* 0x00000000d808783b */ /* 0x000f220000000200 */
[----:B------:R-:W-:Y:S01]  /*3940*/  LEA.HI R0, R0, R145, RZ, 0x2 ;  /* 0x0000009100007211 */ /* 0x000fe200078f10ff */
[----:B------:R-:W-:Y:S01]  /*3950*/  IMAD.U32 R3, RZ, RZ, UR20 ;  /* 0x00000014ff037e24 */ /* 0x000fe2000f8e00ff */
[----:B------:R-:W-:Y:S01]  /*3960*/  UIADD3 UR6, UR6, UR22, URZ ;  /* 0x0000001606067290 */ /* 0x000fe2000fffe03f */
[----:B------:R-:W-:Y:S01]  /*3970*/  LDSM.16.M88.4 R44, [R215+0x6000] ;  /* 0x00600000d72c783b */ /* 0x000fe20000000200 */
[----:B------:R-:W-:Y:S01]  /*3980*/  SHF.R.S32.HI R0, RZ, 0x2, R0 ;  /* 0x00000002ff007819 */ /* 0x000fe20000011400 */
[----:B------:R-:W-:Y:S01]  /*3990*/  IMAD R3, R3, 0x40, R154 ;  /* 0x0000004003037824 */ /* 0x000fe200078e029a */
[----:B------:R-:W4:Y:S01]  /*39a0*/  LDC.U8 R231, c[0x0][0x388] ;  /* 0x0000e200ffe77b82 */ /* 0x000f220000000000 */
[----:B------:R-:W4:Y:S01]  /*39b0*/  LDSM.16.M88.4 R12, [R217+0x1000] ;  /* 0x00100000d90c783b */ /* 0x000f220000000200 */
[----:B------:R-:W-:-:S03]  /*39c0*/  UISETP.GT.AND UP0, UPT, UR20, UR14, UPT ;  /* 0x0000000e1400728c */ /* 0x000fc6000bf04270 */
[----:B------:R-:W4:Y:S04]  /*39d0*/  LDSM.16.M88.4 R40, [R215+0x6400] ;  /* 0x00640000d728783b */ /* 0x000f280000000200 */
[----:B------:R-:W4:Y:S04]  /*39e0*/  LDSM.16.M88.4 R52, [R215+0x6800] ;  /* 0x00680000d734783b */ /* 0x000f280000000200 */
[----:B------:R-:W4:Y:S04]  /*39f0*/  LDSM.16.M88.4 R48, [R215+0x6c00] ;  /* 0x006c0000d730783b */ /* 0x000f280000000200 */
[----:B------:R-:W4:Y:S01]  /*3a00*/  LDSM.16.M88.4 R20, [R217] ;  /* 0x00000000d914783b */ /* 0x000f220000000200 */
[C---:B-1----:R-:W-:Y:S03]  /*3a10*/  HMMA.16816.F32 R64, R4.reuse, R16, RZ ;  /* 0x000000100440723c */ /* 0x042fe600000018ff */
[----:B------:R-:W-:Y:S03]  /*3a20*/  LDSM.16.M88.4 R36, [R213+0x7000] ;  /* 0x00700000d524783b */ /* 0x000fe60000000200 */
[C---:B------:R-:W-:Y:S01]  /*3a30*/  HMMA.16816.F32 R92, R4.reuse, R18, RZ ;  /* 0x00000012045c723c */ /* 0x040fe200000018ff */
[----:B------:R-:W-:Y:S04]  /*3a40*/  STL [R1+0x10], R180 ;  /* 0x000010b401007387 */ /* 0x000fe80000100800 */
[----:B------:R-:W0:Y:S01]  /*3a50*/  LDGDEPBAR ;  /* 0x00000000000079af */ /* 0x000e220000000000 */
[C---:B--2---:R-:W-:Y:S06]  /*3a60*/  HMMA.16816.F32 R72, R4.reuse, R32, RZ ;  /* 0x000000200448723c */ /* 0x044fec00000018ff */
[C---:B------:R-:W-:Y:S06]  /*3a70*/  HMMA.16816.F32 R88, R4.reuse, R34, RZ ;  /* 0x000000220458723c */ /* 0x040fec00000018ff */
[C---:B-----5:R-:W-:Y:S06]  /*3a80*/  HMMA.16816.F32 R84, R4.reuse, R28, RZ ;  /* 0x0000001c0454723c */ /* 0x060fec00000018ff */
[C---:B---3--:R-:W-:Y:S06]  /*3a90*/  HMMA.16816.F32 R76, R4.reuse, R24, RZ ;  /* 0x00000018044c723c */ /* 0x048fec00000018ff */
[C---:B------:R-:W-:Y:S06]  /*3aa0*/  HMMA.16816.F32 R80, R4.reuse, R30, RZ ;  /* 0x0000001e0450723c */ /* 0x040fec00000018ff */
[----:B------:R-:W-:Y:S01]  /*3ab0*/  HMMA.16816.F32 R68, R4, R26, RZ ;  /* 0x0000001a0444723c */ /* 0x000fe200000018ff */
[----:B------:R-:W1:Y:S05]  /*3ac0*/  LDSM.16.M88.4 R4, [R216+0x3000] ;  /* 0x00300000d804783b */ /* 0x000e6a0000000200 */
[C---:B----4-:R-:W-:Y:S06]  /*3ad0*/  HMMA.16816.F32 R96, R8.reuse, R16, RZ ;  /* 0x000000100860723c */ /* 0x050fec00000018ff */
[C---:B------:R-:W-:Y:S06]  /*3ae0*/  HMMA.16816.F32 R116, R8.reuse, R18, RZ ;  /* 0x000000120874723c */ /* 0x040fec00000018ff */
[C---:B------:R-:W-:Y:S06]  /*3af0*/  HMMA.16816.F32 R60, R8.reuse, R32, RZ ;  /* 0x00000020083c723c */ /* 0x040fec00000018ff */
[C---:B------:R-:W-:Y:S01]  /*3b00*/  HMMA.16816.F32 R136, R8.reuse, R34, RZ ;  /* 0x000000220888723c */ /* 0x040fe200000018ff */
[----:B------:R-:W2:Y:S05]  /*3b10*/  LDSM.16.M88.4 R32, [R213+0x7400] ;  /* 0x00740000d520783b */ /* 0x000eaa0000000200 */
[C---:B------:R-:W-:Y:S06]  /*3b20*/  HMMA.16816.F32 R56, R8.reuse, R28, RZ ;  /* 0x0000001c0838723c */ /* 0x040fec00000018ff */
[C---:B------:R-:W-:Y:S01]  /*3b30*/  HMMA.16816.F32 R132, R8.reuse, R30, RZ ;  /* 0x0000001e0884723c */ /* 0x040fe200000018ff */
[----:B------:R-:W3:Y:S05]  /*3b40*/  LDSM.16.M88.4 R28, [R213+0x7800] ;  /* 0x00780000d51c783b */ /* 0x000eea0000000200 */
[C---:B------:R-:W-:Y:S06]  /*3b50*/  HMMA.16816.F32 R16, R8.reuse, R24, RZ ;  /* 0x000000180810723c */ /* 0x040fec00000018ff */
[----:B------:R-:W-:Y:S01]  /*3b60*/  HMMA.16816.F32 R112, R8, R26, RZ ;  /* 0x0000001a0870723c */ /* 0x000fe200000018ff */
[----:B------:R-:W4:Y:S04]  /*3b70*/  LDSM.16.M88.4 R24, [R213+0x7c00] ;  /* 0x007c0000d518783b */ /* 0x000f280000000200 */
[----:B------:R-:W5:Y:S01]  /*3b80*/  LDSM.16.M88.4 R8, [R216+0x2000] ;  /* 0x00200000d808783b */ /* 0x000f620000000200 */
[C---:B------:R-:W-:Y:S06]  /*3b90*/  HMMA.16816.F32 R108, R12.reuse, R44, R64 ;  /* 0x0000002c0c6c723c */ /* 0x040fec0000001840 */
[C---:B------:R-:W-:Y:S06]  /*3ba0*/  HMMA.16816.F32 R104, R12.reuse, R40, R72 ;  /* 0x000000280c68723c */ /* 0x040fec0000001848 */
[C---:B------:R-:W-:Y:S06]  /*3bb0*/  HMMA.16816.F32 R128, R12.reuse, R46, R92 ;  /* 0x0000002e0c80723c */ /* 0x040fec000000185c */
[C---:B------:R-:W-:Y:S06]  /*3bc0*/  HMMA.16816.F32 R124, R12.reuse, R42, R88 ;  /* 0x0000002a0c7c723c */ /* 0x040fec0000001858 */
[C---:B------:R-:W-:Y:S06]  /*3bd0*/  HMMA.16816.F32 R100, R12.reuse, R52, R84 ;  /* 0x000000340c64723c */ /* 0x040fec0000001854 */
[C---:B------:R-:W-:Y:S01]  /*3be0*/  HMMA.16816.F32 R120, R12.reuse, R48, R76 ;  /* 0x000000300c78723c */ /* 0x040fe2000000184c */
[----:B------:R-:W-:Y:S05]  /*3bf0*/  LDSM.16.M88.4 R76, [R215+0x7c00] ;  /* 0x007c0000d74c783b */ /* 0x000fea0000000200 */
[C---:B------:R-:W-:Y:S06]  /*3c00*/  HMMA.16816.F32 R92, R12.reuse, R54, R80 ;  /* 0x000000360c5c723c */ /* 0x040fec0000001850 */
[----:B------:R-:W-:Y:S06]  /*3c10*/  HMMA.16816.F32 R88, R12, R50, R68 ;  /* 0x000000320c58723c */ /* 0x000fec0000001844 */
[C---:B------:R-:W-:Y:S06]  /*3c20*/  HMMA.16816.F32 R84, R20.reuse, R44, R96 ;  /* 0x0000002c1454723c */ /* 0x040fec0000001860 */
[C---:B------:R-:W-:Y:S06]  /*3c30*/  HMMA.16816.F32 R64, R20.reuse, R46, R116 ;  /* 0x0000002e1440723c */ /* 0x040fec0000001874 */
[C---:B------:R-:W-:Y:S06]  /*3c40*/  HMMA.16816.F32 R80, R20.reuse, R40, R60 ;  /* 0x000000281450723c */ /* 0x040fec000000183c */
[C---:B------:R-:W-:Y:S06]  /*3c50*/  HMMA.16816.F32 R44, R20.reuse, R42, R136 ;  /* 0x0000002a142c723c */ /* 0x040fec0000001888 */
[C---:B------:R-:W-:Y:S01]  /*3c60*/  HMMA.16816.F32 R72, R20.reuse, R52, R56 ;  /* 0x000000341448723c */ /* 0x040fe20000001838 */
[----:B------:R-:W-:Y:S05]  /*3c70*/  LDSM.16.M88.4 R56, [R215+0x7000] ;  /* 0x00700000d738783b */ /* 0x000fea0000000200 */
[C---:B------:R-:W-:Y:S01]  /*3c80*/  HMMA.16816.F32 R68, R20.reuse, R48, R16 ;  /* 0x000000301444723c */ /* 0x040fe20000001810 */
[----:B------:R-:W5:Y:S05]  /*3c90*/  LDSM.16.M88.4 R16, [R217+0x3000] ;  /* 0x00300000d910783b */ /* 0x000f6a0000000200 */
[C---:B------:R-:W-:Y:S01]  /*3ca0*/  HMMA.16816.F32 R40, R20.reuse, R54, R132 ;  /* 0x000000361428723c */ /* 0x040fe20000001884 */
[----:B------:R-:W-:Y:S05]  /*3cb0*/  LDSM.16.M88.4 R52, [R215+0x7800] ;  /* 0x00780000d734783b */ /* 0x000fea0000000200 */
[----:B------:R-:W-:Y:S01]  /*3cc0*/  HMMA.16816.F32 R12, R20, R50, R112 ;  /* 0x00000032140c723c */ /* 0x000fe20000001870 */
[----:B------:R-:W5:Y:S04]  /*3cd0*/  LDSM.16.M88.4 R48, [R215+0x7400] ;  /* 0x00740000d730783b */ /* 0x000f680000000200 */
[----:B------:R-:W5:Y:S01]  /*3ce0*/  LDSM.16.M88.4 R20, [R217+0x2000] ;  /* 0x00200000d914783b */ /* 0x000f620000000200 */
[C---:B-1----:R-:W-:Y:S06]  /*3cf0*/  HMMA.16816.F32 R60, R4.reuse, R36, R108 ;  /* 0x00000024043c723c */ /* 0x042fec000000186c */
[C---:B--2---:R-:W-:Y:S06]  /*3d00*/  HMMA.16816.F32 R132, R4.reuse, R32, R104 ;  /* 0x000000200484723c */ /* 0x044fec0000001868 */
[C---:B------:R-:W-:Y:S06]  /*3d10*/  HMMA.16816.F32 R108, R4.reuse, R38, R128 ;  /* 0x00000026046c723c */ /* 0x040fec0000001880 */
[C---:B------:R-:W-:Y:S06]  /*3d20*/  HMMA.16816.F32 R124, R4.reuse, R34, R124 ;  /* 0x00000022047c723c */ /* 0x040fec000000187c */
[C---:B---3--:R-:W-:Y:S06]  /*3d30*/  HMMA.16816.F32 R136, R4.reuse, R28, R100 ;  /* 0x0000001c0488723c */ /* 0x048fec0000001864 */
[C---:B----4-:R-:W-:Y:S06]  /*3d40*/  HMMA.16816.F32 R120, R4.reuse, R24, R120 ;  /* 0x000000180478723c */ /* 0x050fec0000001878 */
[C---:B------:R-:W-:Y:S06]  /*3d50*/  HMMA.16816.F32 R116, R4.reuse, R30, R92 ;  /* 0x0000001e0474723c */ /* 0x040fec000000185c */
[----:B------:R-:W-:Y:S06]  /*3d60*/  HMMA.16816.F32 R112, R4, R26, R88 ;  /* 0x0000001a0470723c */ /* 0x000fec0000001858 */
[C---:B-----5:R-:W-:Y:S06]  /*3d70*/  HMMA.16816.F32 R104, R8.reuse, R36, R84 ;  /* 0x000000240868723c */ /* 0x060fec0000001854 */
[C---:B------:R-:W-:Y:S06]  /*3d80*/  HMMA.16816.F32 R92, R8.reuse, R32, R80 ;  /* 0x00000020085c723c */ /* 0x040fec0000001850 */
[C---:B------:R-:W-:Y:S01]  /*3d90*/  HMMA.16816.F32 R100, R8.reuse, R38, R64 ;  /* 0x000000260864723c */ /* 0x040fe20000001840 */
[----:B------:R-:W-:Y:S05]  /*3da0*/  LDSM.16.M88.4 R36, [R213+0x8800] ;  /* 0x00880000d524783b */ /* 0x000fea0000000200 */
[C---:B------:R-:W-:Y:S01]  /*3db0*/  HMMA.16816.F32 R4, R8.reuse, R34, R44 ;  /* 0x000000220804723c */ /* 0x040fe2000000182c */
[----:B------:R-:W-:Y:S04]  /*3dc0*/  LDSM.16.M88.4 R44, [R213+0x8000] ;  /* 0x00800000d52c783b */ /* 0x000fe80000000200 */
[----:B------:R-:W-:Y:S01]  /*3dd0*/  LDSM.16.M88.4 R32, [R213+0x8c00] ;  /* 0x008c0000d520783b */ /* 0x000fe20000000200 */
[C---:B------:R-:W-:Y:S06]  /*3de0*/  HMMA.16816.F32 R84, R8.reuse, R28, R72 ;  /* 0x0000001c0854723c */ /* 0x040fec0000001848 */
[C---:B------:R-:W-:Y:S01]  /*3df0*/  HMMA.16816.F32 R96, R8.reuse, R30, R40 ;  /* 0x0000001e0860723c */ /* 0x040fe20000001828 */
[----:B------:R-:W-:Y:S04]  /*3e00*/  LDSM.16.M88.4 R40, [R213+0x8400] ;  /* 0x00840000d528783b */ /* 0x000fe80000000200 */
[----:B------:R-:W-:Y:S01]  /*3e10*/  LDSM.16.M88.4 R28, [R215+0x8400] ;  /* 0x00840000d71c783b */ /* 0x000fe20000000200 */
[C---:B------:R-:W-:Y:S06]  /*3e20*/  HMMA.16816.F32 R88, R8.reuse, R24, R68 ;  /* 0x000000180858723c */ /* 0x040fec0000001844 */
[----:B------:R-:W-:Y:S01]  /*3e30*/  HMMA.16816.F32 R80, R8, R26, R12 ;  /* 0x0000001a0850723c */ /* 0x000fe2000000180c */
[----:B------:R-:W1:Y:S04]  /*3e40*/  LDSM.16.M88.4 R8, [R216+0x5000] ;  /* 0x00500000d808783b */ /* 0x000e680000000200 */
[----:B------:R-:W2:Y:S01]  /*3e50*/  LDSM.16.M88.4 R12, [R216+0x4000] ;  /* 0x00400000d80c783b */ /* 0x000ea20000000200 */
[C---:B------:R-:W-:Y:S03]  /*3e60*/  HMMA.16816.F32 R72, R16.reuse, R56, R60 ;  /* 0x000000381048723c */ /* 0x040fe6000000183c */
[----:B------:R-:W-:Y:S03]  /*3e70*/  LDSM.16.M88.4 R24, [R215+0x8000] ;  /* 0x00800000d718783b */ /* 0x000fe60000000200 */
        /* <DEDUP_REMOVED lines=10> */
[----:B------:R-:W3:Y:S04]  /*3f20*/  LDSM.16.M88.4 R4, [R217+0x5000] ;  /* 0x00500000d904783b */ /* 0x000ee80000000200 */
[----:B------:R-:W4:Y:S01]  /*3f30*/  LDSM.16.M88.4 R48, [R215+0x8800] ;  /* 0x00880000d730783b */ /* 0x000f220000000200 */
[----:B------:R-:W-:Y:S03]  /*3f40*/  HMMA.16816.F32 R108, R20, R52, R84 ;  /* 0x00000034146c723c */ /* 0x000fe60000001854 */
[----:B------:R-:W5:Y:S01]  /*3f50*/  LDSM.16.M88.4 R84, [R215+0x8c00] ;  /* 0x008c0000d754783b */ /* 0x000f620000000200 */
[----:B------:R-:W-:-:S04]  /*3f60*/  DEPBAR.LE SB0, 0x0 ;  /* 0x000080000000791a */ /* 0x000fc80000000000 */
        /* <DEDUP_REMOVED lines=15> */
[----:B------:R-:W-:Y:S06]  /*4060*/  HMMA.16816.F32 R8, R12, R40, R116 ;  /* 0x000000280c08723c */ /* 0x000fec0000001874 */
[C---:B---3--:R-:W-:Y:S06]  /*4070*/  HMMA.16816.F32 R92, R4.reuse, R24, R92 ;  /* 0x00000018045c723c */ /* 0x048fec000000185c */
[C---:B------:R-:W-:Y:S06]  /*4080*/  HMMA.16816.F32 R88, R4.reuse, R26, R88 ;  /* 0x0000001a0458723c */ /* 0x040fec0000001858 */
[C---:B------:R-:W-:Y:S06]  /*4090*/  HMMA.16816.F32 R76, R4.reuse, R28, R76 ;  /* 0x0000001c044c723c */ /* 0x040fec000000184c */
[C---:B------:R-:W-:Y:S06]  /*40a0*/  HMMA.16816.F32 R72, R4.reuse, R30, R72 ;  /* 0x0000001e0448723c */ /* 0x040fec0000001848 */
[C---:B----4-:R-:W-:Y:S06]  /*40b0*/  HMMA.16816.F32 R68, R4.reuse, R48, R68 ;  /* 0x000000300444723c */ /* 0x050fec0000001844 */
[C---:B------:R-:W-:Y:S06]  /*40c0*/  HMMA.16816.F32 R64, R4.reuse, R50, R64 ;  /* 0x000000320440723c */ /* 0x040fec0000001840 */
[C---:B-----5:R-:W-:Y:S06]  /*40d0*/  HMMA.16816.F32 R60, R4.reuse, R84, R60 ;  /* 0x00000054043c723c */ /* 0x060fec000000183c */
        /* <DEDUP_REMOVED lines=10> */
[----:B------:R-:W-:Y:S01]  /*4180*/  IMAD.U32 R5, RZ, RZ, UR6 ;  /* 0x00000006ff057e24 */ /* 0x000fe2000f8e00ff */
[C---:B------:R-:W-:Y:S01]  /*4190*/  HMMA.16816.F32 R40, R12.reuse, R42, R112 ;  /* 0x0000002a0c28723c */ /* 0x040fe20000001870 */
[C---:B------:R-:W-:Y:S01]  /*41a0*/  IADD3 R225, R6.reuse, 0x8, R4 ;  /* 0x0000000806e17810 */ /* 0x040fe20007ffe004 */
[----:B------:R-:W-:Y:S01]  /*41b0*/  IMAD.IADD R0, R147, 0x1, R0 ;  /* 0x0000000193007824 */ /* 0x000fe200078e0200 */
[C-C-:B------:R-:W-:Y:S01]  /*41c0*/  IADD3 R224, R6.reuse, 0x40, R4.reuse ;  /* 0x0000004006e07810 */ /* 0x140fe20007ffe004 */
[----:B------:R-:W-:Y:S01]  /*41d0*/  VIADD R100, R233, 0x646e171e ;  /* 0x646e171ee9647836 */ /* 0x000fe20000000000 */
[----:B------:R-:W-:Y:S01]  /*41e0*/  IADD3 R226, R6, 0x48, R4 ;  /* 0x0000004806e27810 */ /* 0x000fe20007ffe004 */
[----:B------:R-:W-:Y:S01]  /*41f0*/  HMMA.16816.F32 R36, R12, R38, R104 ;  /* 0x000000260c24723c */ /* 0x000fe20000001868 */
[C-C-:B------:R-:W-:Y:S01]  /*4200*/  IMAD.IADD R6, R223.reuse, 0x1, -R3.reuse ;  /* 0x00000001df067824 */ /* 0x140fe200078e0a03 */
[----:B------:R-:W-:Y:S01]  /*4210*/  VIADDMNMX R222, R223, -UR23, RZ, !PT ;  /* 0x80000017dfde7c46 */ /* 0x000fe2000f8001ff */
[----:B------:R-:W-:Y:S01]  /*4220*/  IMAD.IADD R7, R224, 0x1, -R3 ;  /* 0x00000001e0077824 */ /* 0x000fe200078e0a03 */
[----:B------:R-:W-:-:S02]  /*4230*/  VIADDMNMX R221, R225, -UR23, RZ, !PT ;  /* 0x80000017e1dd7c46 */ /* 0x000fc4000f8001ff */
[----:B------:R-:W-:Y:S01]  /*4240*/  HMMA.16816.F32 R32, R12, R34, R96 ;  /* 0x000000220c20723c */ /* 0x000fe20000001860 */
[----:B------:R-:W-:Y:S02]  /*4250*/  VIADDMNMX R220, R224, -UR23, RZ, !PT ;  /* 0x80000017e0dc7c46 */ /* 0x000fe4000f8001ff */
[----:B------:R-:W-:Y:S02]  /*4260*/  VIADDMNMX R219, R226, -UR23, RZ, !PT ;  /* 0x80000017e2db7c46 */ /* 0x000fe4000f8001ff */
[----:B------:R-:W-:Y:S01]  /*4270*/  ISETP.GE.AND P2, PT, R3, R230, PT ;  /* 0x000000e60300720c */ /* 0x000fe20003f46270 */
[C---:B------:R-:W-:Y:S01]  /*4280*/  HMMA.16816.F32 R52, R16.reuse, R24, R52 ;  /* 0x000000181034723c */ /* 0x040fe20000001834 */
[----:B------:R-:W-:Y:S01]  /*4290*/  IADD3 R12, R5, 0x40, R4 ;  /* 0x00000040050c7810 */ /* 0x000fe20007ffe004 */
[----:B------:R-:W-:Y:S01]  /*42a0*/  BAR.SYNC.DEFER_BLOCKING 0x0 ;  /* 0x0000000000007b1d */ /* 0x000fe20000010000 */
[C---:B------:R-:W-:Y:S02]  /*42b0*/  ISETP.LT.OR P2, PT, R3.reuse, R222, P2 ;  /* 0x000000de0300720c */ /* 0x040fe40001741670 */
[----:B------:R-:W-:Y:S01]  /*42c0*/  VIMNMX R228, R12, UR29, PT ;  /* 0x0000001d0ce47c48 */ /* 0x000fe2000bfe0100 */
[----:B------:R-:W-:Y:S03]  /*42d0*/  HMMA.16816.F32 R44, R16, R26, R44 ;  /* 0x0000001a102c723c */ /* 0x000fe6000000182c */
[----:B------:R-:W-:-:S03]  /*42e0*/  ISETP.GE.AND P4, PT, R3, R228, PT ;  /* 0x000000e40300720c */ /* 0x000fc60003f86270 */
[----:B------:R-:W-:Y:S01]  /*42f0*/  HMMA.16816.F32 R24, R16, R28, R8 ;  /* 0x0000001c1018723c */ /* 0x000fe20000001808 */
[----:B------:R-:W-:-:S05]  /*4300*/  ISETP.LT.OR P4, PT, R3, R220, P4 ;  /* 0x000000dc0300720c */ /* 0x000fca0002781670 */
[C---:B------:R-:W-:Y:S01]  /*4310*/  HMMA.16816.F32 R80, R16.reuse, R84, R80 ;  /* 0x000000541050723c */ /* 0x040fe20000001850 */
[C-C-:B------:R-:W-:Y:S01]  /*4320*/  IADD3 R11, R5.reuse, 0x8, R4.reuse ;  /* 0x00000008050b7810 */ /* 0x140fe20007ffe004 */
[--C-:B------:R-:W-:Y:S01]  /*4330*/  IMAD.IADD R9, R226, 0x1, -R3.reuse ;  /* 0x00000001e2097824 */ /* 0x100fe200078e0a03 */
[----:B------:R-:W-:Y:S01]  /*4340*/  IADD3 R10, R5, 0x48, R4 ;  /* 0x00000048050a7810 */ /* 0x000fe20007ffe004 */
[----:B------:R-:W-:Y:S01]  /*4350*/  IMAD.IADD R5, R225, 0x1, -R3 ;  /* 0x00000001e1057824 */ /* 0x000fe200078e0a03 */
[----:B------:R-:W-:Y:S01]  /*4360*/  IABS R4, R6 ;  /* 0x0000000600047213 */ /* 0x000fe20000000000 */
[C---:B------:R-:W-:Y:S01]  /*4370*/  HMMA.16816.F32 R40, R16.reuse, R30, R40 ;  /* 0x0000001e1028723c */ /* 0x040fe20000001828 */
[----:B------:R-:W-:Y:S02]  /*4380*/  VIMNMX R229, R11, UR29, PT ;  /* 0x0000001d0be57c48 */ /* 0x000fe4000bfe0100 */
[----:B------:R-:W-:Y:S01]  /*4390*/  IABS R6, R5 ;  /* 0x0000000500067213 */ /* 0x000fe20000000000 */
[----:B------:R-:W-:Y:S01]  /*43a0*/  IMAD.MOV.U32 R8, RZ, RZ, R4 ;  /* 0x000000ffff087224 */ /* 0x000fe200078e0004 */
[----:B------:R-:W-:Y:S01]  /*43b0*/  IABS R4, R7 ;  /* 0x0000000700047213 */ /* 0x000fe20000000000 */
[----:B------:R-:W-:Y:S01]  /*43c0*/  HMMA.16816.F32 R20, R16, R48, R20 ;  /* 0x000000301014723c */ /* 0x000fe20000001814 */
[----:B------:R-:W-:-:S02]  /*43d0*/  I2FP.F32.S32 R7, R6 ;  /* 0x0000000600077245 */ /* 0x000fc40000201400 */
[----:B------:R-:W-:Y:S01]  /*43e0*/  I2FP.F32.S32 R6, R4 ;  /* 0x0000000400067245 */ /* 0x000fe20000201400 */
[----:B------:R-:W-:Y:S01]  /*43f0*/  VIADD R4, R3, 0x1 ;  /* 0x0000000103047836 */ /* 0x000fe20000000000 */
[----:B------:R-:W-:Y:S01]  /*4400*/  I2FP.F32.S32 R8, R8 ;  /* 0x0000000800087245 */ /* 0x000fe20000201400 */
[C---:B------:R-:W-:Y:S01]  /*4410*/  HMMA.16816.F32 R36, R16.reuse, R50, R36 ;  /* 0x000000321024723c */ /* 0x040fe20000001824 */
[----:B------:R-:W-:Y:S01]  /*4420*/  IABS R5, R9 ;  /* 0x0000000900057213 */ /* 0x000fe20000000000 */
[----:B------:R-:W-:Y:S01]  /*4430*/  FFMA.FTZ R15, R6, -UR19, R92 ;  /* 0x80000013060f7c23 */ /* 0x000fe2000801005c */
[----:B------:R-:W-:Y:S01]  /*4440*/  IMAD.IADD R6, R223, 0x1, -R4 ;  /* 0x00000001df067824 */ /* 0x000fe200078e0a04 */
[----:B------:R-:W-:Y:S01]  /*4450*/  VIMNMX R227, R10, UR29, PT ;  /* 0x0000001d0ae37c48 */ /* 0x000fe2000bfe0100 */
[----:B------:R-:W-:Y:S01]  /*4460*/  FFMA.FTZ R14, R7, -UR19, R54 ;  /* 0x80000013070e7c23 */ /* 0x000fe20008010036 */
[----:B------:R-:W-:Y:S01]  /*4470*/  HMMA.16816.F32 R84, R16, R86, R32 ;  /* 0x000000561054723c */ /* 0x000fe20000001820 */
[----:B------:R-:W-:Y:S01]  /*4480*/  ISETP.GE.AND P6, PT, R4, R230, PT ;  /* 0x000000e60400720c */ /* 0x000fe20003fc6270 */
[--C-:B------:R-:W-:Y:S01]  /*4490*/  IMAD.IADD R7, R224, 0x1, -R4.reuse ;  /* 0x00000001e0077824 */ /* 0x100fe200078e0a04 */
[----:B------:R-:W-:Y:S01]  /*44a0*/  IABS R9, R6 ;  /* 0x0000000600097213 */ /* 0x000fe20000000000 */
[--C-:B------:R-:W-:Y:S01]  /*44b0*/  IMAD.IADD R6, R225, 0x1, -R4.reuse ;  /* 0x00000001e1067824 */ /* 0x100fe200078e0a04 */
[----:B------:R-:W-:Y:S01]  /*44c0*/  ISETP.GE.AND P5, PT, R4, R229, PT ;  /* 0x000000e50400720c */ /* 0x000fe20003fa6270 */
[----:B------:R-:W-:-:S02]  /*44d0*/  IMAD.IADD R10, R226, 0x1, -R4 ;  /* 0x00000001e20a7824 */ /* 0x000fc400078e0a04 */
[----:B------:R-:W-:Y:S01]  /*44e0*/  FFMA.FTZ R16, R8, -UR19, R52 ;  /* 0x8000001308107c23 */ /* 0x000fe20008010034 */
[----:B------:R-:W-:Y:S01]  /*44f0*/  I2FP.F32.S32 R8, R5 ;  /* 0x0000000500087245 */ /* 0x000fe20000201400 */
[----:B------:R-:W-:Y:S01]  /*4500*/  VIADD R5, R3, 0x8 ;  /* 0x0000000803057836 */ /* 0x000fe20000000000 */
[C---:B------:R-:W-:Y:S02]  /*4510*/  ISETP.GE.AND P3, PT, R4.reuse, R228, PT ;  /* 0x000000e40400720c */ /* 0x040fe40003f66270 */
[----:B------:R-:W-:Y:S01]  /*4520*/  ISETP.GE.AND P1, PT, R4, R227, PT ;  /* 0x000000e30400720c */ /* 0x000fe20003f26270 */
[----:B------:R-:W-:Y:S01]  /*4530*/  FFMA.FTZ R13, R8, -UR19, R94 ;  /* 0x80000013080d7c23 */ /* 0x000fe2000801005e */
[----:B------:R-:W-:Y:S01]  /*4540*/  IMAD.IADD R8, R223, 0x1, -R5 ;  /* 0x00000001df087824 */ /* 0x000fe200078e0a05 */
[C---:B------:R-:W-:Y:S02]  /*4550*/  ISETP.LT.OR P6, PT, R4.reuse, R222, P6 ;  /* 0x000000de0400720c */ /* 0x040fe400037c1670 */
[----:B------:R-:W-:-:S02]  /*4560*/  ISETP.LT.OR P5, PT, R4, R221, P5 ;  /* 0x000000dd0400720c */ /* 0x000fc40002fa1670 */
[C---:B------:R-:W-:Y:S02]  /*4570*/  ISETP.LT.OR P3, PT, R4.reuse, R220, P3 ;  /* 0x000000dc0400720c */ /* 0x040fe40001f61670 */
[----:B------:R-:W-:Y:S02]  /*4580*/  ISETP.LT.OR P1, PT, R4, R219, P1 ;  /* 0x000000db0400720c */ /* 0x000fe40000f21670 */
[----:B------:R-:W-:Y:S02]  /*4590*/  IABS R6, R6 ;  /* 0x0000000600067213 */ /* 0x000fe40000000000 */
[----:B------:R-:W-:Y:S02]  /*45a0*/  IABS R4, R7 ;  /* 0x0000000700047213 */ /* 0x000fe40000000000 */
[----:B------:R-:W-:Y:S02]  /*45b0*/  IABS R7, R10 ;  /* 0x0000000a00077213 */ /* 0x000fe40000000000 */
[----:B------:R-:W-:Y:S01]  /*45c0*/  IABS R11, R8 ;  /* 0x00000008000b7213 */ /* 0x000fe20000000000 */
[----:B------:R-:W-:Y:S01]  /*45d0*/  IMAD.MOV.U32 R8, RZ, RZ, R6 ;  /* 0x000000ffff087224 */ /* 0x000fe200078e0006 */
[----:B------:R-:W-:Y:S01]  /*45e0*/  I2FP.F32.S32 R9, R9 ;  /* 0x0000000900097245 */ /* 0x000fe20000201400 */
[----:B------:R-:W-:Y:S01]  /*45f0*/  IMAD.MOV.U32 R6, RZ, RZ, R4 ;  /* 0x000000ffff067224 */ /* 0x000fe200078e0004 */
[----:B------:R-:W-:Y:S01]  /*4600*/  FSEL R146, R16, -INF , !P2 ;  /* 0xff80000010927808 */ /* 0x000fe20005000000 */
[----:B------:R-:W-:Y:S01]  /*4610*/  IMAD.MOV.U32 R4, RZ, RZ, R7 ;  /* 0x000000ffff047224 */ /* 0x000fe200078e0007 */
[----:B------:R-:W-:Y:S01]  /*4620*/  ISETP.GE.AND P0, PT, R3, R229, PT ;  /* 0x000000e50300720c */ /* 0x000fe20003f06270 */
[----:B------:R-:W-:Y:S01]  /*4630*/  FFMA.FTZ R9, R9, -UR19, R53 ;  /* 0x8000001309097c23 */ /* 0x000fe20008010035 */
[----:B------:R-:W-:Y:S01]  /*4640*/  I2FP.F32.S32 R7, R6 ;  /* 0x0000000600077245 */ /* 0x000fe20000201400 */
[----:B------:R-:W-:Y:S01]  /*4650*/  IMAD.MOV.U32 R6, RZ, RZ, R11 ;  /* 0x000000ffff067224 */ /* 0x000fe200078e000b */
[----:B------:R-:W-:-:S02]  /*4660*/  I2FP.F32.S32 R4, R4 ;  /* 0x0000000400047245 */ /* 0x000fc40000201400 */
[----:B------:R-:W-:Y:S01]  /*4670*/  ISETP.GE.AND P2, PT, R3, R227, PT ;  /* 0x000000e30300720c */ /* 0x000fe20003f46270 */
[----:B------:R-:W-:Y:S01]  /*4680*/  FFMA.FTZ R17, R7, -UR19, R93 ;  /* 0x8000001307117c23 */ /* 0x000fe2000801005d */
[----:B------:R-:W-:Y:S01]  /*4690*/  I2FP.F32.S32 R8, R8 ;  /* 0x0000000800087245 */ /* 0x000fe20000201400 */
[----:B------:R-:W-:Y:S01]  /*46a0*/  FFMA.FTZ R12, R4, -UR19, R95 ;  /* 0x80000013040c7c23 */ /* 0x000fe2000801005f */
[----:B------:R-:W-:Y:S01]  /*46b0*/  I2FP.F32.S32 R6, R6 ;  /* 0x0000000600067245 */ /* 0x000fe20000201400 */
[C---:B------:R-:W-:Y:S01]  /*46c0*/  VIADD R4, R3.reuse, 0x9 ;  /* 0x0000000903047836 */ /* 0x040fe20000000000 */
[C---:B------:R-:W-:Y:S01]  /*46d0*/  ISETP.LT.OR P0, PT, R3.reuse, R221, P0 ;  /* 0x000000dd0300720c */ /* 0x040fe20000701670 */
[----:B------:R-:W-:Y:S01]  /*46e0*/  FFMA.FTZ R18, R8, -UR19, R55 ;  /* 0x8000001308127c23 */ /* 0x000fe20008010037 */
[----:B------:R-:W-:Y:S01]  /*46f0*/  ISETP.LT.OR P2, PT, R3, R219, P2 ;  /* 0x000000db0300720c */ /* 0x000fe20001741670 */
[----:B------:R-:W-:Y:S01]  /*4700*/  FFMA.FTZ R11, R6, -UR19, R44 ;  /* 0x80000013060b7c23 */ /* 0x000fe2000801002c */
[----:B------:R-:W-:Y:S01]  /*4710*/  FSEL R149, R14, -INF , !P0 ;  /* 0xff8000000e957808 */ /* 0x000fe20004000000 */
[----:B------:R-:W-:Y:S01]  /*4720*/  IMAD.IADD R8, R223, 0x1, -R4 ;  /* 0x00000001df087824 */ /* 0x000fe200078e0a04 */
        /* <DEDUP_REMOVED lines=13> */
[----:B------:R-:W-:Y:S02]  /*4800*/  ISETP.LT.OR P6, PT, R5, R219, P6 ;  /* 0x000000db0500720c */ /* 0x000fe400037c1670 */
[----:B------:R-:W-:Y:S02]  /*4810*/  IABS R5, R6 ;  /* 0x0000000600057213 */ /* 0x000fe40000000000 */
[----:B------:R-:W-:Y:S01]  /*4820*/  IABS R10, R8 ;  /* 0x00000008000a7213 */ /* 0x000fe20000000000 */
[----:B------:R-:W-:Y:S01]  /*4830*/  IMAD.IADD R8, R225, 0x1, -R4 ;  /* 0x00000001e1087824 */ /* 0x000fe200078e0a04 */
[----:B------:R-:W-:Y:S01]  /*4840*/  IABS R7, R7 ;  /* 0x0000000700077213 */ /* 0x000fe20000000000 */
[----:B------:R-:W-:Y:S01]  /*4850*/  IMAD.MOV.U32 R6, RZ, RZ, R5 ;  /* 0x000000ffff067224 */ /* 0x000fe200078e0005 */
[----:B------:R-:W-:Y:S02]  /*4860*/  IABS R5, R9 ;  /* 0x0000000900057213 */ /* 0x000fe40000000000 */
[----:B------:R-:W-:-:S02]  /*4870*/  IABS R8, R8 ;  /* 0x0000000800087213 */ /* 0x000fc40000000000 */
        /* <DEDUP_REMOVED lines=21> */
[----:B------:R-:W-:Y:S01]  /*49d0*/  ISETP.GE.AND P1, PT, R4, R228, PT ;  /* 0x000000e40400720c */ /* 0x000fe20003f26270 */
        /* <DEDUP_REMOVED lines=25> */
[----:B------:R-:W-:Y:S01]  /*4b70*/  I2FP.F32.S32 R8, R8 ;  /* 0x0000000800087245 */ /* 0x000fe20000201400 */
[--C-:B------:R-:W-:Y:S01]  /*4b80*/  IMAD.IADD R6, R223, 0x1, -R4.reuse ;  /* 0x00000001df067824 */ /* 0x100fe200078e0a04 */
[----:B------:R-:W-:Y:S01]  /*4b90*/  FSEL R28, R16, -INF , !P2 ;  /* 0xff800000101c7808 */ /* 0x000fe20005000000 */
[----:B------:R-:W-:Y:S01]  /*4ba0*/  IMAD.IADD R11, R224, 0x1, -R4 ;  /* 0x00000001e00b7824 */ /* 0x000fe200078e0a04 */
[----:B------:R-:W-:Y:S01]  /*4bb0*/  FSEL R32, R14, -INF , !P6 ;  /* 0xff8000000e207808 */ /* 0x000fe20007000000 */
[----:B------:R-:W-:Y:S01]  /*4bc0*/  FFMA.FTZ R17, R8, -UR19, R26 ;  /* 0x8000001308117c23 */ /* 0x000fe2000801001a */
        /* <DEDUP_REMOVED lines=90> */
[C---:B------:R-:W-:Y:S01]  /*5170*/  ISETP.GE.AND P2, PT, R5.reuse, R227, PT ;  /* 0x000000e30500720c */ /* 0x040fe20003f46270 */
        /* <DEDUP_REMOVED lines=28> */
[C---:B------:R-:W-:Y:S01]  /*5340*/  ISETP.GE.AND P6, PT, R4.reuse, R230, PT ;  /* 0x000000e60400720c */ /* 0x040fe20003fc6270 */
[----:B------:R-:W-:Y:S01]  /*5350*/  IMAD.IADD R7, R223, 0x1, -R5 ;  /* 0x00000001df077824 */ /* 0x000fe200078e0a05 */
[----:B------:R-:W-:Y:S01]  /*5360*/  ISETP.GE.AND P5, PT, R4, R229, PT ;  /* 0x000000e50400720c */ /* 0x000fe20003fa6270 */
[----:B------:R-:W-:Y:S01]  /*5370*/  IMAD.IADD R8, R226, 0x1, -R4 ;  /* 0x00000001e2087824 */ /* 0x000fe200078e0a04 */
[----:B------:R-:W-:-:S02]  /*5380*/  ISETP.GE.AND P3, PT, R4, R228, PT ;  /* 0x000000e40400720c */ /* 0x000fc40003f66270 */
[C---:B------:R-:W-:Y:S02]  /*5390*/  ISETP.GE.AND P1, PT, R4.reuse, R227, PT ;  /* 0x000000e30400720c */ /* 0x040fe40003f26270 */
[C---:B------:R-:W-:Y:S02]  /*53a0*/  ISETP.LT.OR P6, PT, R4.reuse, R222, P6 ;  /* 0x000000de0400720c */ /* 0x040fe400037c1670 */
[C---:B------:R-:W-:Y:S02]  /*53b0*/  ISETP.LT.OR P5, PT, R4.reuse, R221, P5 ;  /* 0x000000dd0400720c */ /* 0x040fe40002fa1670 */
[C---:B------:R-:W-:Y:S02]  /*53c0*/  ISETP.LT.OR P3, PT, R4.reuse, R220, P3 ;  /* 0x000000dc0400720c */ /* 0x040fe40001f61670 */
[----:B------:R-:W-:Y:S02]  /*53d0*/  ISETP.LT.OR P1, PT, R4, R219, P1 ;  /* 0x000000db0400720c */ /* 0x000fe40000f21670 */
[----:B------:R-:W-:Y:S01]  /*53e0*/  IABS R4, R6 ;  /* 0x0000000600047213 */ /* 0x000fe20000000000 */
[----:B------:R-:W-:Y:S01]  /*53f0*/  IMAD.IADD R6, R225, 0x1, -R5 ;  /* 0x00000001e1067824 */ /* 0x000fe200078e0a05 */
[----:B------:R-:W-:-:S02]  /*5400*/  I2FP.F32.S32 R9, R10 ;  /* 0x0000000a00097245 */ /* 0x000fc40000201400 */
[----:B------:R-:W-:Y:S02]  /*5410*/  IABS R11, R7 ;  /* 0x00000007000b7213 */ /* 0x000fe40000000000 */
[----:B------:R-:W-:Y:S01]  /*5420*/  IABS R7, R8 ;  /* 0x0000000800077213 */ /* 0x000fe20000000000 */
[----:B------:R-:W-:Y:S02]  /*5430*/  IMAD.MOV.U32 R8, RZ, RZ, R4 ;  /* 0x000000ffff087224 */ /* 0x000fe400078e0004 */
[----:B------:R-:W-:Y:S01]  /*5440*/  FFMA.FTZ R13, R9, -UR19, R20 ;  /* 0x80000013090d7c23 */ /* 0x000fe20008010014 */
[----:B------:R-:W-:Y:S01]  /*5450*/  IABS R6, R6 ;  /* 0x0000000600067213 */ /* 0x000fe20000000000 */
[----:B------:R-:W-:Y:S01]  /*5460*/  IMAD.IADD R9, R224, 0x1, -R5 ;  /* 0x00000001e0097824 */ /* 0x000fe200078e0a05 */
[----:B------:R-:W-:Y:S02]  /*5470*/  FSEL R128, R19, -INF , !P0 ;  /* 0xff80000013807808 */ /* 0x000fe40004000000 */
[----:B------:R-:W-:Y:S01]  /*5480*/  I2FP.F32.S32 R10, R8 ;  /* 0x00000008000a7245 */ /* 0x000fe20000201400 */
[----:B------:R-:W-:Y:S01]  /*5490*/  IMAD.MOV.U32 R8, RZ, RZ, R6 ;  /* 0x000000ffff087224 */ /* 0x000fe200078e0006 */
[----:B------:R-:W-:Y:S01]  /*54a0*/  IABS R4, R9 ;  /* 0x0000000900047213 */ /* 0x000fe20000000000 */
[----:B------:R-:W-:Y:S01]  /*54b0*/  IMAD.MOV.U32 R9, RZ, RZ, R11 ;  /* 0x000000ffff097224 */ /* 0x000fe200078e000b */
[----:B------:R-:W-:Y:S01]  /*54c0*/  I2FP.F32.S32 R6, R7 ;  /* 0x0000000700067245 */ /* 0x000fe20000201400 */
[----:B------:R-:W-:Y:S01]  /*54d0*/  FFMA.FTZ R12, R10, -UR19, R68 ;  /* 0x800000130a0c7c23 */ /* 0x000fe20008010044 */
[----:B------:R-:W-:-:S02]  /*54e0*/  I2FP.F32.S32 R8, R8 ;  /* 0x0000000800087245 */ /* 0x000fc40000201400 */
        /* <DEDUP_REMOVED lines=11> */
[--C-:B------:R-:W-:Y:S01]  /*55a0*/  IMAD.IADD R8, R225, 0x1, -R4.reuse ;  /* 0x00000001e1087824 */ /* 0x100fe200078e0a04 */
[C---:B------:R-:W-:Y:S01]  /*55b0*/  ISETP.GE.AND P4, PT, R5.reuse, R229, PT ;  /* 0x000000e50500720c */ /* 0x040fe20003f86270 */
[----:B------:R-:W-:Y:S01]  /*55c0*/  IMAD.IADD R11, R224, 0x1, -R4 ;  /* 0x00000001e00b7824 */ /* 0x000fe200078e0a04 */
[----:B------:R-:W-:Y:S01]  /*55d0*/  ISETP.GE.AND P2, PT, R5, R228, PT ;  /* 0x000000e40500720c */ /* 0x000fe20003f46270 */
[----:B------:R-:W-:Y:S01]  /*55e0*/  FFMA.FTZ R18, R7, -UR19, R69 ;  /* 0x8000001307127c23 */ /* 0x000fe20008010045 */
[----:B------:R-:W-:-:S02]  /*55f0*/  ISETP.GE.AND P6, PT, R5, R227, PT ;  /* 0x000000e30500720c */ /* 0x000fc40003fc6270 */
[C---:B------:R-:W-:Y:S02]  /*5600*/  ISETP.LT.OR P0, PT, R5.reuse, R222, P0 ;  /* 0x000000de0500720c */ /* 0x040fe40000701670 */
[C---:B------:R-:W-:Y:S02]  /*5610*/  ISETP.LT.OR P4, PT, R5.reuse, R221, P4 ;  /* 0x000000dd0500720c */ /* 0x040fe40002781670 */
[C---:B------:R-:W-:Y:S02]  /*5620*/  ISETP.LT.OR P2, PT, R5.reuse, R220, P2 ;  /* 0x000000dc0500720c */ /* 0x040fe40001741670 */
[----:B------:R-:W-:Y:S01]  /*5630*/  ISETP.LT.OR P6, PT, R5, R219, P6 ;  /* 0x000000db0500720c */ /* 0x000fe200037c1670 */
[----:B------:R-:W-:Y:S01]  /*5640*/  IMAD.IADD R5, R226, 0x1, -R5 ;  /* 0x00000001e2057824 */ /* 0x000fe200078e0a05 */
[----:B------:R-:W-:Y:S02]  /*5650*/  FSEL R160, R15, -INF , !P5 ;  /* 0xff8000000fa07808 */ /* 0x000fe40006800000 */
        /* <DEDUP_REMOVED lines=82> */
[C---:B------:R-:W-:Y:S01]  /*5b80*/  ISETP.LT.OR P1, PT, R5.reuse, R221, P1 ;  /* 0x000000dd0500720c */ /* 0x040fe20000f21670 */
[----:B------:R-:W-:Y:S01]  /*5b90*/  VIADD R80, R232, 0xb54cda56 ;  /* 0xb54cda56e8507836 */ /* 0x000fe20000000000 */
        /* <DEDUP_REMOVED lines=18> */
[----:B------:R-:W-:Y:S01]  /*5cc0*/  I2FP.F32.S32 R9, R10 ;  /* 0x0000000a00097245 */ /* 0x000fe20000201400 */
[----:B------:R-:W-:Y:S01]  /*5cd0*/  FFMA.FTZ R15, R7, -UR19, R62 ;  /* 0x80000013070f7c23 */ /* 0x000fe2000801003e */
[----:B------:R-:W-:Y:S01]  /*5ce0*/  FSEL R143, R13, -INF , !P6 ;  /* 0xff8000000d8f7808 */ /* 0x000fe20007000000 */
[----:B------:R-:W-:Y:S01]  /*5cf0*/  FFMA.FTZ R16, R6, -UR19, R83 ;  /* 0x8000001306107c23 */ /* 0x000fe20008010053 */
[----:B------:R-:W-:-:S02]  /*5d00*/  IMAD.IADD R6, R223, 0x1, -R5 ;  /* 0x00000001df067824 */ /* 0x000fc400078e0a05 */
[----:B------:R-:W-:Y:S01]  /*5d10*/  FFMA.FTZ R14, R9, -UR19, R81 ;  /* 0x80000013090e7c23 */ /* 0x000fe20008010051 */
[----:B------:R-:W-:Y:S01]  /*5d20*/  FSEL R159, R12, -INF , !P5 ;  /* 0xff8000000c9f7808 */ /* 0x000fe20006800000 */
[--C-:B------:R-:W-:Y:S01]  /*5d30*/  IMAD.IADD R9, R224, 0x1, -R4.reuse ;  /* 0x00000001e0097824 */ /* 0x100fe200078e0a04 */
[----:B------:R-:W-:Y:S01]  /*5d40*/  FSEL R7, R11, -INF , !P3 ;  /* 0xff8000000b077808 */ /* 0x000fe20005800000 */
[----:B------:R-:W-:Y:S01]  /*5d50*/  IMAD.IADD R8, R226, 0x1, -R4 ;  /* 0x00000001e2087824 */ /* 0x000fe200078e0a04 */
[----:B------:R-:W-:Y:S01]  /*5d60*/  ISETP.GE.AND P2, PT, R4, R230, PT ;  /* 0x000000e60400720c */ /* 0x000fe20003f46270 */
[----:B------:R-:W-:Y:S01]  /*5d70*/  IMAD.IADD R10, R224, 0x1, -R5 ;  /* 0x00000001e00a7824 */ /* 0x000fe200078e0a05 */
[C---:B------:R-:W-:Y:S01]  /*5d80*/  ISETP.GE.AND P6, PT, R4.reuse, R229, PT ;  /* 0x000000e50400720c */ /* 0x040fe20003fc6270 */
[----:B------:R1:W-:Y:S01]  /*5d90*/  STL [R1+0x8], R7 ;  /* 0x0000080701007387 */ /* 0x0003e20000100800 */
[C---:B------:R-:W-:Y:S01]  /*5da0*/  ISETP.GE.AND P5, PT, R4.reuse, R228, PT ;  /* 0x000000e40400720c */ /* 0x040fe20003fa6270 */
[----:B------:R-:W-:Y:S01]  /*5db0*/  VIADD R3, R3, 0x39 ;  /* 0x0000003903037836 */ /* 0x000fe20000000000 */
[C---:B------:R-:W-:Y:S01]  /*5dc0*/  ISETP.GE.AND P3, PT, R4.reuse, R227, PT ;  /* 0x000000e30400720c */ /* 0x040fe20003f66270 */
[----:B------:R-:W-:Y:S01]  /*5dd0*/  IMAD R17, R231, 0x10000, R231 ;  /* 0x00010000e7117824 */ /* 0x000fe200078e02e7 */
[----:B------:R-:W-:-:S02]  /*5de0*/  ISETP.LT.OR P2, PT, R4, R222, P2 ;  /* 0x000000de0400720c */ /* 0x000fc40001741670 */
[C---:B------:R-:W-:Y:S02]  /*5df0*/  ISETP.LT.OR P6, PT, R4.reuse, R221, P6 ;  /* 0x000000dd0400720c */ /* 0x040fe400037c1670 */
[C---:B------:R-:W-:Y:S02]  /*5e00*/  ISETP.LT.OR P5, PT, R4.reuse, R220, P5 ;  /* 0x000000dc0400720c */ /* 0x040fe40002fa1670 */
[----:B------:R-:W-:Y:S02]  /*5e10*/  ISETP.LT.OR P3, PT, R4, R219, P3 ;  /* 0x000000db0400720c */ /* 0x000fe40001f61670 */
[----:B------:R-:W-:Y:S02]  /*5e20*/  IABS R6, R6 ;  /* 0x0000000600067213 */ /* 0x000fe40000000000 */
[----:B------:R-:W-:Y:S02]  /*5e30*/  IABS R4, R9 ;  /* 0x0000000900047213 */ /* 0x000fe40000000000 */
[----:B------:R-:W-:Y:S01]  /*5e40*/  IABS R8, R8 ;  /* 0x0000000800087213 */ /* 0x000fe20000000000 */
[----:B------:R-:W-:Y:S01]  /*5e50*/  IMAD.MOV.U32 R11, RZ, RZ, R6 ;  /* 0x000000ffff0b7224 */ /* 0x000fe200078e0006 */
[----:B------:R-:W-:Y:S01]  /*5e60*/  FSEL R174, R19, -INF , !P1 ;  /* 0xff80000013ae7808 */ /* 0x000fe20004800000 */
[----:B------:R-:W-:Y:S01]  /*5e70*/  IMAD.MOV.U32 R6, RZ, RZ, R4 ;  /* 0x000000ffff067224 */ /* 0x000fe200078e0004 */
[----:B------:R-:W-:-:S02]  /*5e80*/  IABS R4, R10 ;  /* 0x0000000a00047213 */ /* 0x000fc40000000000 */
[----:B------:R-:W-:Y:S02]  /*5e90*/  ISETP.GE.AND P1, PT, R5, R230, PT ;  /* 0x000000e60500720c */ /* 0x000fe40003f26270 */
[----:B------:R-:W-:Y:S01]  /*5ea0*/  I2FP.F32.S32 R9, R6 ;  /* 0x0000000600097245 */ /* 0x000fe20000201400 */
[----:B-1----:R-:W-:Y:S01]  /*5eb0*/  IMAD.IADD R7, R225, 0x1, -R5 ;  /* 0x00000001e1077824 */ /* 0x002fe200078e0a05 */
[----:B------:R-:W-:Y:S02]  /*5ec0*/  I2FP.F32.S32 R6, R8 ;  /* 0x0000000800067245 */ /* 0x000fe40000201400 */
[----:B------:R-:W-:Y:S01]  /*5ed0*/  I2FP.F32.S32 R8, R11 ;  /* 0x0000000b00087245 */ /* 0x000fe20000201400 */
[----:B------:R-:W-:Y:S01]  /*5ee0*/  FFMA.FTZ R11, R9, -UR19, R61 ;  /* 0x80000013090b7c23 */ /* 0x000fe2000801003d */
[----:B------:R-:W-:Y:S01]  /*5ef0*/  I2FP.F32.S32 R4, R4 ;  /* 0x0000000400047245 */ /* 0x000fe20000201400 */
[----:B------:R-:W-:Y:S01]  /*5f00*/  FFMA.FTZ R10, R6, -UR19, R63 ;  /* 0x80000013060a7c23 */ /* 0x000fe2000801003f */
[----:B------:R-:W-:Y:S01]  /*5f10*/  IABS R7, R7 ;  /* 0x0000000700077213 */ /* 0x000fe20000000000 */
[----:B------:R-:W-:Y:S01]  /*5f20*/  FFMA.FTZ R9, R8, -UR19, R84 ;  /* 0x8000001308097c23 */ /* 0x000fe20008010054 */
[----:B------:R-:W-:Y:S01]  /*5f30*/  ISETP.LT.OR P1, PT, R5, R222, P1 ;  /* 0x000000de0500720c */ /* 0x000fe20000f21670 */
[----:B------:R-:W-:Y:S01]  /*5f40*/  FFMA.FTZ R12, R4, -UR19, R56 ;  /* 0x80000013040c7c23 */ /* 0x000fe20008010038 */
[----:B------:R-:W-:Y:S01]  /*5f50*/  IMAD.IADD R4, R226, 0x1, -R5 ;  /* 0x00000001e2047824 */ /* 0x000fe200078e0a05 */
[----:B------:R-:W-:Y:S01]  /*5f60*/  FSEL R209, R18, -INF , !P0 ;  /* 0xff80000012d17808 */ /* 0x000fe20004000000 */
[--C-:B------:R-:W-:Y:S01]  /*5f70*/  IMAD.IADD R6, R223, 0x1, -R3.reuse ;  /* 0x00000001df067824 */ /* 0x100fe200078e0a03 */
[----:B------:R-:W-:Y:S01]  /*5f80*/  FSEL R234, R15, -INF , !P4 ;  /* 0xff8000000fea7808 */ /* 0x000fe20006000000 */
[----:B------:R-:W-:Y:S01]  /*5f90*/  IMAD.IADD R8, R224, 0x1, -R3 ;  /* 0x00000001e0087824 */ /* 0x000fe200078e0a03 */
[----:B------:R-:W-:-:S02]  /*5fa0*/  FSEL R154, R14, -INF , !P2 ;  /* 0xff8000000e9a7808 */ /* 0x000fc40005000000 */
[----:B------:R-:W-:Y:S02]  /*5fb0*/  I2FP.F32.S32 R7, R7 ;  /* 0x0000000700077245 */ /* 0x000fe40000201400 */
[C---:B------:R-:W-:Y:S02]  /*5fc0*/  ISETP.GE.AND P0, PT, R5.reuse, R229, PT ;  /* 0x000000e50500720c */ /* 0x040fe40003f06270 */
[----:B------:R-:W-:Y:S01]  /*5fd0*/  ISETP.GE.AND P4, PT, R5, R228, PT ;  /* 0x000000e40500720c */ /* 0x000fe20003f86270 */
[----:B------:R-:W-:Y:S01]  /*5fe0*/  FFMA.FTZ R13, R7, -UR19, R86 ;  /* 0x80000013070d7c23 */ /* 0x000fe20008010056 */
[----:B------:R-:W-:Y:S01]  /*5ff0*/  ISETP.GE.AND P2, PT, R5, R227, PT ;  /* 0x000000e30500720c */ /* 0x000fe20003f46270 */
[----:B------:R-:W-:Y:S01]  /*6000*/  IMAD.IADD R7, R225, 0x1, -R3 ;  /* 0x00000001e1077824 */ /* 0x000fe200078e0a03 */
[----:B------:R-:W-:Y:S02]  /*6010*/  FSEL R175, R16, -INF , !P6 ;  /* 0xff80000010af7808 */ /* 0x000fe40007000000 */
[----:B------:R-:W-:-:S02]  /*6020*/  FSEL R186, R11, -INF , !P5 ;  /* 0xff8000000bba7808 */ /* 0x000fc40006800000 */
[----:B------:R-:W-:Y:S02]  /*6030*/  FSEL R211, R10, -INF , !P3 ;  /* 0xff8000000ad37808 */ /* 0x000fe40005800000 */
[----:B------:R-:W-:Y:S02]  /*6040*/  FSEL R155, R9, -INF , !P1 ;  /* 0xff800000099b7808 */ /* 0x000fe40004800000 */
[C---:B------:R-:W-:Y:S02]  /*6050*/  ISETP.GE.AND P6, PT, R3.reuse, R230, PT ;  /* 0x000000e60300720c */ /* 0x040fe40003fc6270 */
[----:B------:R-:W-:Y:S02]  /*6060*/  IABS R4, R4 ;  /* 0x0000000400047213 */ /* 0x000fe40000000000 */
[C---:B------:R-:W-:Y:S02]  /*6070*/  ISETP.GE.AND P5, PT, R3.reuse, R229, PT ;  /* 0x000000e50300720c */ /* 0x040fe40003fa6270 */
[----:B------:R-:W-:-:S02]  /*6080*/  ISETP.GE.AND P3, PT, R3, R228, PT ;  /* 0x000000e40300720c */ /* 0x000fc40003f66270 */
[----:B------:R-:W-:Y:S02]  /*6090*/  ISETP.GE.AND P1, PT, R3, R227, PT ;  /* 0x000000e30300720c */ /* 0x000fe40003f26270 */
[C---:B------:R-:W-:Y:S02]  /*60a0*/  ISETP.LT.OR P0, PT, R5.reuse, R221, P0 ;  /* 0x000000dd0500720c */ /* 0x040fe40000701670 */
[C---:B------:R-:W-:Y:S02]  /*60b0*/  ISETP.LT.OR P4, PT, R5.reuse, R220, P4 ;  /* 0x000000dc0500720c */ /* 0x040fe40002781670 */
[----:B------:R-:W-:Y:S02]  /*60c0*/  ISETP.LT.OR P2, PT, R5, R219, P2 ;  /* 0x000000db0500720c */ /* 0x000fe40001741670 */
[----:B------:R-:W-:Y:S02]  /*60d0*/  IABS R5, R6 ;  /* 0x0000000600057213 */ /* 0x000fe40000000000 */
[----:B------:R-:W-:-:S02]  /*60e0*/  ISETP.LT.OR P6, PT, R3, R222, P6 ;  /* 0x000000de0300720c */ /* 0x000fc400037c1670 */
[----:B------:R-:W-:Y:S01]  /*60f0*/  I2FP.F32.S32 R4, R4 ;  /* 0x0000000400047245 */ /* 0x000fe20000201400 */
[----:B------:R-:W-:Y:S01]  /*6100*/  IMAD.MOV.U32 R6, RZ, RZ, R5 ;  /* 0x000000ffff067224 */ /* 0x000fe200078e0005 */
[C---:B------:R-:W-:Y:S02]  /*6110*/  ISETP.LT.OR P5, PT, R3.reuse, R221, P5 ;  /* 0x000000dd0300720c */ /* 0x040fe40002fa1670 */
[C---:B------:R-:W-:Y:S02]  /*6120*/  ISETP.LT.OR P3, PT, R3.reuse, R220, P3 ;  /* 0x000000dc0300720c */ /* 0x040fe40001f61670 */
[----:B------:R-:W-:Y:S01]  /*6130*/  ISETP.LT.OR P1, PT, R3, R219, P1 ;  /* 0x000000db0300720c */ /* 0x000fe20000f21670 */
[----:B------:R-:W-:Y:S01]  /*6140*/  IMAD.IADD R3, R226, 0x1, -R3 ;  /* 0x00000001e2037824 */ /* 0x000fe200078e0a03 */
[----:B------:R-:W-:Y:S01]  /*6150*/  IABS R5, R7 ;  /* 0x0000000700057213 */ /* 0x000fe20000000000 */
[----:B------:R-:W-:Y:S01]  /*6160*/  FFMA.FTZ R7, R4, -UR19, R58 ;  /* 0x8000001304077c23 */ /* 0x000fe2000801003a */
[----:B------:R-:W-:-:S02]  /*6170*/  FSEL R252, R13, -INF , !P0 ;  /* 0xff8000000dfc7808 */ /* 0x000fc40004000000 */
[----:B------:R-:W-:Y:S02]  /*6180*/  PLOP3.LUT P0, PT, PT, PT, UP0, 0x80, 0x0 ;  /* 0x000000000000781c */ /* 0x000fe40003f0f008 */
        /* <DEDUP_REMOVED lines=81> */
.L_x_891:
[----:B------:R-:W-:Y:S05]  /*66a0*/  BSYNC B0 ;  /* 0x0000000000007941 */ /* 0x000fea0003800000 */
.L_x_890:
[----:B------:R-:W0:Y:S02]  /*66b0*/  LDGDEPBAR ;  /* 0x00000000000079af */ /* 0x000e240000000000 */
.L_x_889:
[----:B------:R3:W-:Y:S01]  /*66c0*/  STL [R1+0xd0], R228 ;  /* 0x0000d0e401007387 */ /* 0x0007e20000100800 */
[----:B-12---:R-:W-:Y:S01]  /*66d0*/  VIADD R7, R180, 0x4 ;  /* 0x00000004b4077836 */ /* 0x006fe20000000000 */
[----:B------:R-:W-:Y:S01]  /*66e0*/  LOP3.LUT R179, R151, R232, RZ, 0x3c, !PT ;  /* 0x000000e897b37212 */ /* 0x000fe200078e3cff */
[----:B------:R-:W-:Y:S01]  /*66f0*/  USHF.L.U32 UR6, UR20, 0x1, URZ ;  /* 0x0000000114067899 */ /* 0x000fe2000800063f */
[----:B------:R-:W-:Y:S01]  /*6700*/  STL [R1+0xcc], R227 ;  /* 0x0000cce301007387 */ /* 0x000fe20000100800 */
[----:B------:R-:W-:Y:S01]  /*6710*/  FMNMX.FTZ R3, R34, R31, !PT ;  /* 0x0000001f22037209 */ /* 0x000fe20007810000 */
[----:B------:R-:W-:Y:S01]  /*6720*/  IMAD.WIDE.U32 R64, R7, -0x326172a9, RZ ;  /* 0xcd9e8d5707407825 */ /* 0x000fe200078e00ff */
[----:B------:R-:W-:Y:S01]  /*6730*/  ULDC UR22, c[0x0][0x2ec] ;  /* 0x0000bb0000167ab9 */ /* 0x000fe20000000800 */
[----:B------:R-:W-:Y:S01]  /*6740*/  STL [R1+0xc8], R226 ;  /* 0x0000c8e201007387 */ /* 0x000fe20000100800 */
[----:B------:R-:W-:Y:S01]  /*6750*/  FMNMX.FTZ R3, R28, R3, !PT ;  /* 0x000000031c037209 */ /* 0x000fe20007810000 */
[----:B------:R-:W-:-:S02]  /*6760*/  IMAD.WIDE.U32 R82, R152, -0x2daee0ad, RZ ;  /* 0xd2511f5398527825 */ /* 0x000fc400078e00ff */
[----:B------:R-:W-:Y:S01]  /*6770*/  STL [R1+0xc4], R225 ;  /* 0x0000c4e101007387 */ /* 0x000fe20000100800 */
[----:B------:R-:W-:Y:S01]  /*6780*/  FMNMX.FTZ R3, R26, R3, !PT ;  /* 0x000000031a037209 */ /* 0x000fe20007810000 */
[----:B------:R-:W-:Y:S02]  /*6790*/  IMAD.MOV.U32 R231, RZ, RZ, R17 ;  /* 0x000000ffffe77224 */ /* 0x000fe400078e0011 */
[----:B------:R-:W-:Y:S01]  /*67a0*/  STL [R1+0xc0], R224 ;  /* 0x0000c0e001007387 */ /* 0x000fe20000100800 */
[----:B------:R-:W-:-:S03]  /*67b0*/  FMNMX.FTZ R3, R30, R3, !PT ;  /* 0x000000031e037209 */ /* 0x000fc60007810000 */
[----:B------:R-:W-:Y:S01]  /*67c0*/  STL [R1+0xbc], R223 ;  /* 0x0000bcdf01007387 */ /* 0x000fe20000100800 */
[----:B------:R-:W-:-:S03]  /*67d0*/  FMNMX.FTZ R3, R27, R3, !PT ;  /* 0x000000031b037209 */ /* 0x000fc60007810000 */
[----:B------:R-:W-:Y:S01]  /*67e0*/  STL [R1+0xb8], R222 ;  /* 0x0000b8de01007387 */ /* 0x000fe20000100800 */
[----:B------:R-:W-:-:S03]  /*67f0*/  FMNMX.FTZ R3, R24, R3, !PT ;  /* 0x0000000318037209 */ /* 0x000fc60007810000 */
[----:B------:R-:W-:Y:S01]  /*6800*/  STL [R1+0xb4], R221 ;  /* 0x0000b4dd01007387 */ /* 0x000fe20000100800 */
[----:B------:R-:W-:Y:S02]  /*6810*/  FMNMX.FTZ R4, R23, R3, !PT ;  /* 0x0000000317047209 */ /* 0x000fe40007810000 */
        /* <DEDUP_REMOVED lines=25> */
[----:B------:R-:W-:Y:S03]  /*69b0*/  STL [R1+0xc], R179 ;  /* 0x00000cb301007387 */ /* 0x000fe60000100800 */
[----:B------:R-:W-:Y:S01]  /*69c0*/  FMNMX.FTZ R3, R162, R3, !PT ;  /* 0x00000003a2037209 */ /* 0x000fe20007810000 */
[----:B---3--:R-:W2:Y:S03]  /*69d0*/  LDL.LU R228, [R1+0x8] ;  /* 0x0000080001e47983 */ /* 0x008ea60000300800 */
[----:B------:R-:W-:Y:S01]  /*69e0*/  FMNMX.FTZ R3, R159, R3, !PT ;  /* 0x000000039f037209 */ /* 0x000fe20007810000 */
[----:B------:R-:W1:Y:S03]  /*69f0*/  SHFL.BFLY PT, R4, R102, 0x2, 0x1f ;  /* 0x0c401f0066047f89 */ /* 0x000e6600000e0000 */
[----:B------:R-:W-:-:S04]  /*6a00*/  FMNMX.FTZ R3, R234, R3, !PT ;  /* 0x00000003ea037209 */ /* 0x000fc80007810000 */
[----:B------:R-:W-:-:S04]  /*6a10*/  FMNMX.FTZ R3, R211, R3, !PT ;  /* 0x00000003d3037209 */ /* 0x000fc80007810000 */
[----:B------:R-:W-:-:S04]  /*6a20*/  FMNMX.FTZ R3, R210, R3, !PT ;  /* 0x00000003d2037209 */ /* 0x000fc80007810000 */
[----:B------:R-:W-:-:S05]  /*6a30*/  FMNMX.FTZ R3, R208, R3, !PT ;  /* 0x00000003d0037209 */ /* 0x000fca0007810000 */
[----:B------:R-:W3:Y:S01]  /*6a40*/  SHFL.BFLY PT, R5, R3, 0x2, 0x1f ;  /* 0x0c401f0003057f89 */ /* 0x000ee200000e0000 */
[----:B-1----:R-:W-:Y:S02]  /*6a50*/  FMNMX.FTZ R102, R102, R4, !PT ;  /* 0x0000000466667209 */ /* 0x002fe40007810000 */
[----:B------:R-:W-:-:S03]  /*6a60*/  LOP3.LUT R4, R65, R179, RZ, 0x3c, !PT ;  /* 0x000000b341047212 */ /* 0x000fc600078e3cff */
[----:B------:R-:W1:Y:S01]  /*6a70*/  SHFL.BFLY PT, R6, R102, 0x1, 0x1f ;  /* 0x0c201f0066067f89 */ /* 0x000e6200000e0000 */
[----:B------:R-:W-:Y:S02]  /*6a80*/  VIADD R22, R233, 0xbb67ae85 ;  /* 0xbb67ae85e9167836 */ /* 0x000fe40000000000 */
[----:B------:R-:W-:-:S05]  /*6a90*/  IMAD.WIDE.U32 R66, R4, -0x2daee0ad, RZ ;  /* 0xd2511f5304427825 */ /* 0x000fca00078e00ff */
[----:B------:R-:W-:Y:S01]  /*6aa0*/  LOP3.LUT R4, R67, R82, R22, 0x96, !PT ;  /* 0x0000005243047212 */ /* 0x000fe200078e9616 */
[----:B------:R-:W-:Y:S01]  /*6ab0*/  VIADD R67, R232, 0x9e3779b9 ;  /* 0x9e3779b9e8437836 */ /* 0x000fe20000000000 */
[----:B---3--:R-:W-:Y:S02]  /*6ac0*/  FMNMX.FTZ R3, R3, R5, !PT ;  /* 0x0000000503037209 */ /* 0x008fe40007810000 */
[----:B------:R-:W-:Y:S01]  /*6ad0*/  LOP3.LUT R5, R83, UR6, R233, 0x96, !PT ;  /* 0x0000000653057c12 */ /* 0x000fe2000f8e96e9 */
[----:B------:R-:W-:-:S04]  /*6ae0*/  IMAD.WIDE.U32 R38, R4, -0x326172a9, RZ ;  /* 0xcd9e8d5704267825 */ /* 0x000fc800078e00ff */
[----:B------:R-:W-:-:S04]  /*6af0*/  IMAD.WIDE.U32 R20, R5, -0x326172a9, RZ ;  /* 0xcd9e8d5705147825 */ /* 0x000fc800078e00ff */
[----:B------:R-:W-:Y:S01]  /*6b00*/  VIADD R65, R232, 0x3c6ef372 ;  /* 0x3c6ef372e8417836 */ /* 0x000fe20000000000 */
[----:B-1----:R-:W-:Y:S02]  /*6b10*/  FMNMX.FTZ R102, R102, R6, !PT ;  /* 0x0000000666667209 */ /* 0x002fe40007810000 */
[----:B------:R-:W-:Y:S02]  /*6b20*/  LOP3.LUT R4, R21, R64, R67, 0x96, !PT ;  /* 0x0000004015047212 */ /* 0x000fe400078e9643 */
[----:B------:R-:W-:Y:S01]  /*6b30*/  LOP3.LUT R6, R39, R20, R65, 0x96, !PT ;  /* 0x0000001427067212 */ /* 0x000fe200078e9641 */
[----:B------:R-:W-:Y:S01]  /*6b40*/  VIADD R81, R233, 0x76cf5d0a ;  /* 0x76cf5d0ae9517836 */ /* 0x000fe20000000000 */
[----:B------:R-:W1:Y:S01]  /*6b50*/  SHFL.BFLY PT, R101, R3, 0x1, 0x1f ;  /* 0x0c201f0003657f89 */ /* 0x000e6200000e0000 */
[----:B------:R-:W-:Y:S01]  /*6b60*/  FMUL.FTZ R8, R102, UR22 ;  /* 0x0000001666087c20 */ /* 0x000fe20008410000 */
[----:B------:R-:W-:Y:S01]  /*6b70*/  IMAD.WIDE.U32 R4, R4, -0x2daee0ad, RZ ;  /* 0xd2511f5304047825 */ /* 0x000fe200078e00ff */
[----:B------:R-:W-:-:S03]  /*6b80*/  FSETP.NEU.FTZ.AND P1, PT, R102, -INF , PT ;  /* 0xff8000006600780b */ /* 0x000fc60003f3d000 */
[----:B------:R-:W-:Y:S02]  /*6b90*/  VIADD R105, R233, 0x32370b8f ;  /* 0x32370b8fe9697836 */ /* 0x000fe40000000000 */
[----:B------:R-:W-:Y:S01]  /*6ba0*/  IMAD.WIDE.U32 R6, R6, -0x2daee0ad, RZ ;  /* 0xd2511f5306067825 */ /* 0x000fe200078e00ff */
[----:B------:R-:W-:Y:S02]  /*6bb0*/  FSEL R37, R8, RZ, P1 ;  /* 0x000000ff08257208 */ /* 0x000fe40000800000 */
[----:B------:R-:W-:Y:S02]  /*6bc0*/  LOP3.LUT R5, R5, R66, R81, 0x96, !PT ;  /* 0x0000004205057212 */ /* 0x000fe400078e9651 */
[----:B------:R-:W-:Y:S01]  /*6bd0*/  LOP3.LUT R8, R7, R4, R105, 0x96, !PT ;  /* 0x0000000407087212 */ /* 0x000fe200078e9669 */
[----:B------:R-:W-:Y:S02]  /*6be0*/  VIADD R106, R232, 0xdaa66d2b ;  /* 0xdaa66d2be86a7836 */ /* 0x000fe40000000000 */
[----:B------:R-:W-:Y:S01]  /*6bf0*/  FFMA.FTZ R7, R34, UR22, -R37 ;  /* 0x0000001622077c23 */ /* 0x000fe20008010825 */
[----:B------:R-:W-:-:S04]  /*6c00*/  IMAD.WIDE.U32 R4, R5, -0x326172a9, RZ ;  /* 0xcd9e8d5705047825 */ /* 0x000fc800078e00ff */
[----:B------:R-:W-:-:S04]  /*6c10*/  IMAD.WIDE.U32 R8, R8, -0x326172a9, RZ ;  /* 0xcd9e8d5708087825 */ /* 0x000fc800078e00ff */
[----:B------:R-:W-:Y:S01]  /*6c20*/  VIADD R107, R232, 0x78dde6e4 ;  /* 0x78dde6e4e86b7836 */ /* 0x000fe20000000000 */
[----:B------:R3:W-:Y:S01]  /*6c30*/  MUFU.EX2 R217, R7 ;  /* 0x0000000700d97308 */ /* 0x0007e20000000800 */
[----:B------:R-:W-:Y:S01]  /*6c40*/  LOP3.LUT R5, R5, R38, R106, 0x96, !PT ;  /* 0x0000002605057212 */ /* 0x000fe200078e966a */
[C---:B------:R-:W-:Y:S02]  /*6c50*/  VIADD R132, R233.reuse, 0xed9eba14 ;  /* 0xed9eba14e9847836 */ /* 0x040fe40000000000 */
[----:B------:R-:W-:Y:S01]  /*6c60*/  VIADD R152, R233, 0xa9066899 ;  /* 0xa9066899e9987836 */ /* 0x000fe20000000000 */
[----:B-1----:R-:W-:Y:S01]  /*6c70*/  FMNMX.FTZ R101, R3, R101, !PT ;  /* 0x0000006503657209 */ /* 0x002fe20007810000 */
[----:B------:R-:W-:Y:S01]  /*6c80*/  FFMA.FTZ R3, R28, UR22, -R37 ;  /* 0x000000161c037c23 */ /* 0x000fe20008010825 */
[----:B---3--:R-:W-:Y:S01]  /*6c90*/  LOP3.LUT R7, R9, R4, R107, 0x96, !PT ;  /* 0x0000000409077212 */ /* 0x008fe200078e966b */
[----:B------:R-:W-:-:S04]  /*6ca0*/  IMAD.WIDE.U32 R4, R5, -0x2daee0ad, RZ ;  /* 0xd2511f5305047825 */ /* 0x000fc800078e00ff */
[----:B------:R-:W-:Y:S01]  /*6cb0*/  IMAD.WIDE.U32 R12, R7, -0x2daee0ad, RZ ;  /* 0xd2511f53070c7825 */ /* 0x000fe200078e00ff */
[----:B------:R-:W-:-:S03]  /*6cc0*/  LOP3.LUT R6, R5, R6, R132, 0x96, !PT ;  /* 0x0000000605067212 */ /* 0x000fc600078e9684 */
[----:B------:R-:W-:Y:S01]  /*6cd0*/  FFMA.FTZ R5, R26, UR22, -R37 ;  /* 0x000000161a057c23 */ /* 0x000fe20008010825 */
[----:B------:R-:W-:Y:S01]  /*6ce0*/  LOP3.LUT R4, R13, R4, R152, 0x96, !PT ;  /* 0x000000040d047212 */ /* 0x000fe200078e9698 */
[----:B------:R1:W-:Y:S01]  /*6cf0*/  MUFU.EX2 R166, R3 ;  /* 0x0000000300a67308 */ /* 0x0003e20000000800 */
[----:B------:R-:W-:Y:S01]  /*6d00*/  FSETP.NEU.FTZ.AND P1, PT, R101, -INF , PT ;  /* 0xff8000006500780b */ /* 0x000fe20003f3d000 */
[----:B------:R-:W-:Y:S01]  /*6d10*/  IMAD.WIDE.U32 R6, R6, -0x326172a9, RZ ;  /* 0xcd9e8d5706067825 */ /* 0x000fe200078e00ff */
[----:B------:R-:W-:-:S05]  /*6d20*/  LEA R212, R0, UR4, 0x1 ;  /* 0x0000000400d47c11 */ /* 0x000fca000f8e08ff */
[----:B------:R3:W4:Y:S01]  /*6d30*/  MUFU.EX2 R153, R5 ;  /* 0x0000000500997308 */ /* 0x0007220000000800 */
[----:B------:R-:W-:Y:S02]  /*6d40*/  VIADD R187, R232, 0x1715609d ;  /* 0x1715609de8bb7836 */ /* 0x000fe40000000000 */
[----:B------:R-:W-:Y:S01]  /*6d50*/  FFMA.FTZ R10, R31, UR22, -R37 ;  /* 0x000000161f0a7c23 */ /* 0x000fe20008010825 */
[----:B------:R-:W-:Y:S01]  /*6d60*/  LDSM.16.MT88.4 R108, [R212+0x9000] ;  /* 0x00900000d46c783b */ /* 0x000fe20000004200 */
[----:B-1----:R-:W-:Y:S01]  /*6d70*/  FMUL.FTZ R3, R101, UR22 ;  /* 0x0000001665037c20 */ /* 0x002fe20008410000 */
[----:B------:R-:W-:Y:S02]  /*6d80*/  LOP3.LUT R13, R7, R8, R187, 0x96, !PT ;  /* 0x00000008070d7212 */ /* 0x000fe400078e96bb */
[----:B------:R-:W-:Y:S04]  /*6d90*/  LDSM.16.MT88.4 R92, [R212+0xa000] ;  /* 0x00a00000d45c783b */ /* 0x000fe80000004200 */
[----:B------:R-:W-:Y:S01]  /*6da0*/  LDSM.16.MT88.4 R112, [R212+0xb000] ;  /* 0x00b00000d470783b */ /* 0x000fe20000004200 */
[----:B---3--:R-:W-:Y:S01]  /*6db0*/  IMAD.WIDE.U32 R4, R4, -0x326172a9, RZ ;  /* 0xcd9e8d5704047825 */ /* 0x008fe200078e00ff */
[----:B------:R-:W-:-:S02]  /*6dc0*/  FSEL R36, R3, RZ, P1 ;  /* 0x000000ff03247208 */ /* 0x000fc40000800000 */
[----:B------:R-:W-:Y:S01]  /*6dd0*/  LDSM.16.MT88.4 R68, [R212+0x9400] ;  /* 0x00940000d444783b */ /* 0x000fe20000004200 */
[----:B------:R-:W-:-:S03]  /*6de0*/  LOP3.LUT R0, R4, 0xffff, RZ, 0xc0, !PT ;  /* 0x0000ffff04007812 */ /* 0x000fc600078ec0ff */
[----:B------:R-:W-:Y:S01]  /*6df0*/  LDSM.16.MT88.4 R72, [R212+0xa400] ;  /* 0x00a40000d448783b */ /* 0x000fe20000004200 */
[----:B------:R-:W-:Y:S01]  /*6e00*/  LOP3.LUT R3, R5, R6, R80, 0x96, !PT ;  /* 0x0000000605037212 */ /* 0x000fe200078e9650 */
[----:B------:R-:W-:Y:S01]  /*6e10*/  FFMA.FTZ R5, R32, UR22, -R36 ;  /* 0x0000001620057c23 */ /* 0x000fe20008010824 */
[----:B------:R-:W-:Y:S01]  /*6e20*/  LOP3.LUT R8, R4, 0xff, RZ, 0xc0, !PT ;  /* 0x000000ff04087812 */ /* 0x000fe200078ec0ff */
[----:B------:R-:W-:Y:S01]  /*6e30*/  LDSM.16.MT88.4 R120, [R212+0xb400] ;  /* 0x00b40000d478783b */ /* 0x000fe20000004200 */
[--C-:B------:R-:W-:Y:S02]  /*6e40*/  SHF.R.U32.HI R6, RZ, 0x10, R4.reuse ;  /* 0x00000010ff067819 */ /* 0x100fe40000011604 */
[----:B------:R-:W-:Y:S02]  /*6e50*/  SHF.R.U32.HI R7, RZ, 0x18, R4 ;  /* 0x00000018ff077819 */ /* 0x000fe40000011604 */
[----:B------:R-:W-:Y:S01]  /*6e60*/  SHF.R.U32.HI R4, RZ, 0x8, R0 ;  /* 0x00000008ff047819 */ /* 0x000fe20000011600 */
[----:B------:R-:W-:Y:S01]  /*6e70*/  IMAD R214, R2, 0x2, R212 ;  /* 0x0000000202d67824 */ /* 0x000fe200078e02d4 */
[----:B------:R-:W-:Y:S01]  /*6e80*/  LOP3.LUT R0, R3, 0xffff, RZ, 0xc0, !PT ;  /* 0x0000ffff03007812 */ /* 0x000fe200078ec0ff */
[----:B------:R1:W-:Y:S01]  /*6e90*/  MUFU.EX2 R104, R5 ;  /* 0x0000000500687308 */ /* 0x0003e20000000800 */
[----:B------:R-:W-:Y:S01]  /*6ea0*/  LOP3.LUT R2, R6, 0xff, RZ, 0xc0, !PT ;  /* 0x000000ff06027812 */ /* 0x000fe200078ec0ff */
[----:B------:R-:W-:Y:S01]  /*6eb0*/  FFMA.FTZ R6, R33, UR22, -R36 ;  /* 0x0000001621067c23 */ /* 0x000fe20008010824 */
[----:B------:R-:W-:-:S05]  /*6ec0*/  SHF.R.U32.HI R0, RZ, 0x8, R0 ;  /* 0x00000008ff007819 */ /* 0x000fca0000011600 */
[----:B------:R-:W-:Y:S01]  /*6ed0*/  MUFU.EX2 R218, R10 ;  /* 0x0000000a00da7308 */ /* 0x000fe20000000800 */
[----:B------:R-:W-:Y:S01]  /*6ee0*/  PRMT R4, R8, 0x5410, R4 ;  /* 0x0000541008047816 */ /* 0x000fe20000000004 */
[--C-:B------:R-:W-:Y:S01]  /*6ef0*/  FFMA.FTZ R9, R48, UR22, -R36.reuse ;  /* 0x0000001630097c23 */ /* 0x100fe20008010824 */
[----:B------:R-:W3:Y:S04]  /*6f00*/  LDSM.16.MT88.4 R96, [R214+0x9000] ;  /* 0x00900000d660783b */ /* 0x000ee80000004200 */
[----:B------:R-:W3:Y:S01]  /*6f10*/  LDSM.16.MT88.4 R88, [R214+0xa000] ;  /* 0x00a00000d658783b */ /* 0x000ee20000004200 */
[----:B-1----:R-:W-:Y:S01]  /*6f20*/  LOP3.LUT R5, R3, 0xff, RZ, 0xc0, !PT ;  /* 0x000000ff03057812 */ /* 0x002fe200078ec0ff */
[----:B------:R1:W4:Y:S01]  /*6f30*/  MUFU.EX2 R227, R6 ;  /* 0x0000000600e37308 */ /* 0x0003220000000800 */
[----:B------:R-:W-:Y:S01]  /*6f40*/  PRMT R7, R2, 0x5410, R7 ;  /* 0x0000541002077816 */ /* 0x000fe20000000007 */
[----:B------:R-:W-:Y:S01]  /*6f50*/  FFMA.FTZ R2, R44, UR22, -R36 ;  /* 0x000000162c027c23 */ /* 0x000fe20008010824 */
[----:B------:R-:W2:Y:S04]  /*6f60*/  LDSM.16.MT88.4 R116, [R214+0xb000] ;  /* 0x00b00000d674783b */ /* 0x000ea80000004200 */
[----:B------:R-:W2:Y:S01]  /*6f70*/  LDSM.16.MT88.4 R84, [R214+0x9400] ;  /* 0x00940000d654783b */ /* 0x000ea20000004200 */
[----:B------:R-:W-:Y:S03]  /*6f80*/  MUFU.EX2 R215, R9 ;  /* 0x0000000900d77308 */ /* 0x000fe60000000800 */
[----:B------:R-:W2:Y:S04]  /*6f90*/  LDSM.16.MT88.4 R76, [R214+0xa400] ;  /* 0x00a40000d64c783b */ /* 0x000ea80000004200 */
[----:B------:R-:W2:Y:S01]  /*6fa0*/  LDSM.16.MT88.4 R124, [R214+0xb400] ;  /* 0x00b40000d67c783b */ /* 0x000ea20000004200 */
[----:B-1----:R-:W-:-:S02]  /*6fb0*/  PRMT R6, R5, 0x5410, R0 ;  /* 0x0000541005067816 */ /* 0x002fc40000000000 */
[--C-:B------:R-:W-:Y:S02]  /*6fc0*/  SHF.R.U32.HI R0, RZ, 0x10, R3.reuse ;  /* 0x00000010ff007819 */ /* 0x100fe40000011603 */
[----:B------:R-:W-:Y:S02]  /*6fd0*/  SHF.R.U32.HI R5, RZ, 0x18, R3 ;  /* 0x00000018ff057819 */ /* 0x000fe40000011603 */
[----:B------:R-:W-:Y:S02]  /*6fe0*/  LOP3.LUT R3, R0, 0xff, RZ, 0xc0, !PT ;  /* 0x000000ff00037812 */ /* 0x000fe400078ec0ff */
[--C-:B------:R-:W-:Y:S01]  /*6ff0*/  HSET2.LE.AND R0, R4, R231.reuse, PT ;  /* 0x000000e704007233 */ /* 0x100fe20003803000 */
[----:B------:R-:W-:Y:S01]  /*7000*/  FFMA.FTZ R4, R30, UR22, -R37 ;  /* 0x000000161e047c23 */ /* 0x000fe20008010825 */
[----:B------:R4:W1:Y:S01]  /*7010*/  MUFU.EX2 R216, R2 ;  /* 0x0000000200d87308 */ /* 0x0008620000000800 */
[----:B------:R-:W-:Y:S02]  /*7020*/  PRMT R5, R3, 0x5410, R5 ;  /* 0x0000541003057816 */ /* 0x000fe40000000005 */
[----:B------:R-:W-:-:S05]  /*7030*/  HSET2.LE.AND R3, R6, R231, PT ;  /* 0x000000e706037233 */ /* 0x000fca0003803000 */
[----:B------:R3:W-:Y:S01]  /*7040*/  MUFU.EX2 R165, R4 ;  /* 0x0000000400a57308 */ /* 0x0007e20000000800 */
[----:B----4-:R-:W-:-:S04]  /*7050*/  F2FP.F16.F32.PACK_AB R2, R153, R166 ;  /* 0x000000a69902723e */ /* 0x010fc800000000ff */
[----:B------:R-:W-:Y:S01]  /*7060*/  LOP3.LUT R10, R0, R2, RZ, 0xc0, !PT ;  /* 0x00000002000a7212 */ /* 0x000fe200078ec0ff */
[--C-:B---3--:R-:W-:Y:S01]  /*7070*/  FFMA.FTZ R4, R27, UR22, -R37.reuse ;  /* 0x000000161b047c23 */ /* 0x108fe20008010825 */
[--C-:B------:R-:W-:Y:S02]  /*7080*/  HSET2.LE.AND R0, R7, R231.reuse, PT ;  /* 0x000000e707007233 */ /* 0x100fe40003803000 */
[----:B------:R-:W-:Y:S01]  /*7090*/  F2FP.F16.F32.PACK_AB R2, R227, R104 ;  /* 0x00000068e302723e */ /* 0x000fe200000000ff */
[----:B------:R3:W-:Y:S03]  /*70a0*/  MUFU.EX2 R223, R4 ;  /* 0x0000000400df7308 */ /* 0x0007e60000000800 */
[----:B------:R-:W-:Y:S01]  /*70b0*/  LOP3.LUT R11, R0, R2, RZ, 0xc0, !PT ;  /* 0x00000002000b7212 */ /* 0x000fe200078ec0ff */
[----:B------:R-:W-:Y:S01]  /*70c0*/  FFMA.FTZ R0, R24, UR22, -R37 ;  /* 0x0000001618007c23 */ /* 0x000fe20008010825 */
[----:B------:R-:W-:-:S02]  /*70d0*/  HSET2.LE.AND R5, R5, R231, PT ;  /* 0x000000e705057233 */ /* 0x000fc40003803000 */
[----:B-1----:R-:W-:Y:S02]  /*70e0*/  F2FP.F16.F32.PACK_AB R6, R216, R215 ;  /* 0x000000d7d806723e */ /* 0x002fe400000000ff */
[----:B---3--:R-:W-:-:S04]  /*70f0*/  F2FP.F16.F32.PACK_AB R4, R218, R217 ;  /* 0x000000d9da04723e */ /* 0x008fc800000000ff */
[----:B------:R-:W-:Y:S01]  /*7100*/  LOP3.LUT R8, R3, R4, RZ, 0xc0, !PT ;  /* 0x0000000403087212 */ /* 0x000fe200078ec0ff */
[----:B------:R-:W-:Y:S01]  /*7110*/  IMAD.WIDE.U32 R2, R13, -0x2daee0ad, RZ ;  /* 0xd2511f530d027825 */ /* 0x000fe200078e00ff */
[----:B------:R1:W-:Y:S01]  /*7120*/  MUFU.EX2 R177, R0 ;  /* 0x0000000000b17308 */ /* 0x0003e20000000800 */
[----:B------:R-:W-:Y:S02]  /*7130*/  LOP3.LUT R9, R5, R6, RZ, 0xc0, !PT ;  /* 0x0000000605097212 */ /* 0x000fe400078ec0ff */
[C---:B------:R-:W-:Y:S01]  /*7140*/  LOP3.LUT R4, R2.reuse, 0xffff, RZ, 0xc0, !PT ;  /* 0x0000ffff02047812 */ /* 0x040fe200078ec0ff */
[----:B------:R-:W-:Y:S01]  /*7150*/  FFMA.FTZ R5, R35, UR22, -R36 ;  /* 0x0000001623057c23 */ /* 0x000fe20008010824 */
[----:B------:R-:W-:Y:S02]  /*7160*/  LOP3.LUT R6, R2, 0xff, RZ, 0xc0, !PT ;  /* 0x000000ff02067812 */ /* 0x000fe400078ec0ff */
[----:B------:R-:W-:Y:S01]  /*7170*/  SHF.R.U32.HI R4, RZ, 0x8, R4 ;  /* 0x00000008ff047819 */ /* 0x000fe20000011604 */
[----:B------:R3:W-:Y:S01]  /*7180*/  MUFU.EX2 R150, R5 ;  /* 0x0000000500967308 */ /* 0x0007e20000000800 */
[----:B-1----:R-:W-:-:S02]  /*7190*/  FFMA.FTZ R0, R23, UR22, -R37 ;  /* 0x0000001617007c23 */ /* 0x002fc40008010825 */
[----:B------:R-:W-:-:S05]  /*71a0*/  PRMT R6, R6, 0x5410, R4 ;  /* 0x0000541006067816 */ /* 0x000fca0000000004 */
[----:B------:R1:W4:Y:S01]  /*71b0*/  MUFU.EX2 R167, R0 ;  /* 0x0000000000a77308 */ /* 0x0003220000000800 */
[----:B------:R-:W-:Y:S01]  /*71c0*/  SHF.R.U32.HI R7, RZ, 0x18, R2 ;  /* 0x00000018ff077819 */ /* 0x000fe20000011602 */
[--C-:B------:R-:W-:Y:S01]  /*71d0*/  FFMA.FTZ R4, R25, UR22, -R36.reuse ;  /* 0x0000001619047c23 */ /* 0x100fe20008010824 */
[----:B---3--:R-:W-:-:S05]  /*71e0*/  FFMA.FTZ R5, R29, UR22, -R36 ;  /* 0x000000161d057c23 */ /* 0x008fca0008010824 */
[----:B------:R3:W-:Y:S01]  /*71f0*/  MUFU.EX2 R151, R4 ;  /* 0x0000000400977308 */ /* 0x0007e20000000800 */
[----:B-1----:R-:W-:Y:S02]  /*7200*/  LOP3.LUT R0, R3, R12, R100, 0x96, !PT ;  /* 0x0000000c03007212 */ /* 0x002fe400078e9664 */
[----:B------:R-:W-:Y:S02]  /*7210*/  SHF.R.U32.HI R3, RZ, 0x10, R2 ;  /* 0x00000010ff037819 */ /* 0x000fe40000011602 */
[----:B------:R-:W-:-:S03]  /*7220*/  LOP3.LUT R2, R0, 0xffff, RZ, 0xc0, !PT ;  /* 0x0000ffff00027812 */ /* 0x000fc600078ec0ff */
[----:B------:R1:W2:Y:S01]  /*7230*/  MUFU.EX2 R176, R5 ;  /* 0x0000000500b07308 */ /* 0x0002a20000000800 */
[----:B------:R-:W-:Y:S02]  /*7240*/  LOP3.LUT R3, R3, 0xff, RZ, 0xc0, !PT ;  /* 0x000000ff03037812 */ /* 0x000fe400078ec0ff */
[----:B------:R-:W-:Y:S02]  /*7250*/  SHF.R.U32.HI R2, RZ, 0x8, R2 ;  /* 0x00000008ff027819 */ /* 0x000fe40000011602 */
[----:B------:R-:W-:Y:S01]  /*7260*/  PRMT R12, R3, 0x5410, R7 ;  /* 0x00005410030c7816 */ /* 0x000fe20000000007 */
[----:B------:R-:W-:Y:S01]  /*7270*/  FFMA.FTZ R3, R40, UR22, -R36 ;  /* 0x0000001628037c23 */ /* 0x000fe20008010824 */
[----:B---3--:R-:W-:Y:S02]  /*7280*/  SHF.R.U32.HI R4, RZ, 0x18, R0 ;  /* 0x00000018ff047819 */ /* 0x008fe40000011600 */
[----:B-1----:R-:W-:-:S04]  /*7290*/  LOP3.LUT R5, R0, 0xff, RZ, 0xc0, !PT ;  /* 0x000000ff00057812 */ /* 0x002fc800078ec0ff */
[----:B------:R-:W-:Y:S02]  /*72a0*/  PRMT R7, R5, 0x5410, R2 ;  /* 0x0000541005077816 */ /* 0x000fe40000000002 */
[----:B------:R-:W-:Y:S01]  /*72b0*/  SHF.R.U32.HI R2, RZ, 0x10, R0 ;  /* 0x00000010ff027819 */ /* 0x000fe20000011600 */
[----:B------:R1:W3:Y:S01]  /*72c0*/  MUFU.EX2 R178, R3 ;  /* 0x0000000300b27308 */ /* 0x0002e20000000800 */
[----:B------:R-:W-:Y:S01]  /*72d0*/  HSET2.LE.AND R0, R6, R231, PT ;  /* 0x000000e706007233 */ /* 0x000fe20003803000 */
[----:B------:R-:W-:Y:S01]  /*72e0*/  HMMA.16816.F32 R56, R8, R96, RZ ;  /* 0x000000600838723c */ /* 0x000fe200000018ff */
[----:B-1----:R-:W-:Y:S02]  /*72f0*/  LOP3.LUT R3, R2, 0xff, RZ, 0xc0, !PT ;  /* 0x000000ff02037812 */ /* 0x002fe400078ec0ff */
[----:B----4-:R-:W-:-:S04]  /*7300*/  F2FP.F16.F32.PACK_AB R2, R167, R177 ;  /* 0x000000b1a702723e */ /* 0x010fc800000000ff */
[----:B------:R-:W-:Y:S02]  /*7310*/  LOP3.LUT R6, R0, R2, RZ, 0xc0, !PT ;  /* 0x0000000200067212 */ /* 0x000fe400078ec0ff */
[--C-:B------:R-:W-:Y:S02]  /*7320*/  HSET2.LE.AND R0, R12, R231.reuse, PT ;  /* 0x000000e70c007233 */ /* 0x100fe40003803000 */
[----:B--2---:R-:W-:Y:S02]  /*7330*/  F2FP.F16.F32.PACK_AB R2, R151, R176 ;  /* 0x000000b09702723e */ /* 0x004fe400000000ff */
[----:B------:R-:W-:Y:S02]  /*7340*/  PRMT R5, R3, 0x5410, R4 ;  /* 0x0000541003057816 */ /* 0x000fe40000000004 */
[----:B------:R-:W-:Y:S02]  /*7350*/  HSET2.LE.AND R3, R7, R231, PT ;  /* 0x000000e707037233 */ /* 0x000fe40003803000 */
[----:B------:R-:W-:-:S02]  /*7360*/  LOP3.LUT R7, R0, R2, RZ, 0xc0, !PT ;  /* 0x0000000200077212 */ /* 0x000fc400078ec0ff */
[----:B------:R-:W-:-:S04]  /*7370*/  FMNMX.FTZ R0, R146, R147, !PT ;  /* 0x0000009392007209 */ /* 0x000fc80007810000 */
[----:B------:R-:W-:Y:S01]  /*7380*/  FMNMX.FTZ R0, R144, R0, !PT ;  /* 0x0000000090007209 */ /* 0x000fe20007810000 */
[----:B------:R-:W-:Y:S03]  /*7390*/  HMMA.16816.F32 R28, R8, R98, RZ ;  /* 0x00000062081c723c */ /* 0x000fe600000018ff */
[----:B------:R-:W-:Y:S02]  /*73a0*/  FMNMX.FTZ R0, R103, R0, !PT ;  /* 0x0000000067007209 */ /* 0x000fe40007810000 */
[----:B------:R-:W-:Y:S02]  /*73b0*/  HSET2.LE.AND R5, R5, R231, PT ;  /* 0x000000e705057233 */ /* 0x000fe40003803000 */
[----:B------:R-:W-:Y:S02]  /*73c0*/  F2FP.F16.F32.PACK_AB R4, R223, R165 ;  /* 0x000000a5df04723e */ /* 0x000fe400000000ff */
[----:B---3--:R-:W-:-:S02]  /*73d0*/  F2FP.F16.F32.PACK_AB R12, R178, R150 ;  /* 0x00000096b20c723e */ /* 0x008fc400000000ff */
[----:B------:R-:W-:Y:S02]  /*73e0*/  FMNMX.FTZ R0, R136, R0, !PT ;  /* 0x0000000088007209 */ /* 0x000fe40007810000 */
[----:B------:R-:W-:Y:S02]  /*73f0*/  LOP3.LUT R4, R3, R4, RZ, 0xc0, !PT ;  /* 0x0000000403047212 */ /* 0x000fe400078ec0ff */
[----:B------:R-:W-:Y:S02]  /*7400*/  LOP3.LUT R5, R5, R12, RZ, 0xc0, !PT ;  /* 0x0000000c05057212 */ /* 0x000fe400078ec0ff */
[----:B------:R-:W-:Y:S01]  /*7410*/  FMNMX.FTZ R0, R133, R0, !PT ;  /* 0x0000000085007209 */ /* 0x000fe20007810000 */
[----:B------:R-:W-:Y:S03]  /*7420*/  HMMA.16816.F32 R32, R8, R110, RZ ;  /* 0x0000006e0820723c */ /* 0x000fe600000018ff */
[----:B------:R-:W-:-:S03]  /*7430*/  FMNMX.FTZ R0, R131, R0, !PT ;  /* 0x0000000083007209 */ /* 0x000fc60007810000 */
[----:B------:R-:W-:Y:S01]  /*7440*/  HMMA.16816.F32 R60, R8, R108, RZ ;  /* 0x0000006c083c723c */ /* 0x000fe200000018ff */
[----:B------:R-:W-:-:S05]  /*7450*/  FMNMX.FTZ R0, R129, R0, !PT ;  /* 0x0000000081007209 */ /* 0x000fca0007810000 */
[----:B------:R-:W-:Y:S01]  /*7460*/  HMMA.16816.F32 R52, R8, R92, RZ ;  /* 0x0000005c0834723c */ /* 0x000fe200000018ff */
[----:B------:R-:W-:-:S05]  /*7470*/  FMNMX.FTZ R0, R158, R0, !PT ;  /* 0x000000009e007209 */ /* 0x000fca0007810000 */
[C---:B------:R-:W-:Y:S06]  /*7480*/  HMMA.16816.F32 R48, R8.reuse, R88, RZ ;  /* 0x000000580830723c */ /* 0x040fec00000018ff */
[C---:B------:R-:W-:Y:S06]  /*7490*/  HMMA.16816.F32 R44, R8.reuse, R112, RZ ;  /* 0x00000070082c723c */ /* 0x040fec00000018ff */
[C---:B------:R-:W-:Y:S06]  /*74a0*/  HMMA.16816.F32 R40, R8.reuse, R116, RZ ;  /* 0x000000740828723c */ /* 0x040fec00000018ff */
[C---:B------:R-:W-:Y:S06]  /*74b0*/  HMMA.16816.F32 R24, R8.reuse, R94, RZ ;  /* 0x0000005e0818723c */ /* 0x040fec00000018ff */
[C---:B------:R-:W-:Y:S06]  /*74c0*/  HMMA.16816.F32 R16, R8.reuse, R90, RZ ;  /* 0x0000005a0810723c */ /* 0x040fec00000018ff */
[----:B------:R-:W-:Y:S06]  /*74d0*/  HMMA.16816.F32 R12, R8, R114, RZ ;  /* 0x00000072080c723c */ /* 0x000fec00000018ff */
[----:B------:R-:W-:Y:S06]  /*74e0*/  HMMA.16816.F32 R188, R4, R84, R56 ;  /* 0x0000005404bc723c */ /* 0x000fec0000001838 */
[----:B------:R-:W-:Y:S01]  /*74f0*/  HMMA.16816.F32 R8, R8, R118, RZ ;  /* 0x000000760808723c */ /* 0x000fe200000018ff */
[----:B------:R-:W-:-:S05]  /*7500*/  FMNMX.FTZ R0, R156, R0, !PT ;  /* 0x000000009c007209 */ /* 0x000fca0007810000 */
[----:B------:R-:W-:Y:S01]  /*7510*/  HMMA.16816.F32 R200, R4, R86, R28 ;  /* 0x0000005604c8723c */ /* 0x000fe2000000181c */
[----:B------:R-:W-:-:S06]  /*7520*/  FMNMX.FTZ R0, R141, R0, !PT ;  /* 0x000000008d007209 */ /* 0x000fcc0007810000 */
[----:B------:R-:W-:Y:S01]  /*7530*/  IMAD.WIDE.U32 R28, R180, -0x326172a9, RZ ;  /* 0xcd9e8d57b41c7825 */ /* 0x000fe200078e00ff */
[----:B------:R-:W-:-:S04]  /*7540*/  FMNMX.FTZ R0, R135, R0, !PT ;  /* 0x0000000087007209 */ /* 0x000fc80007810000 */
[----:B------:R-:W-:Y:S01]  /*7550*/  LOP3.LUT R3, R29, R179, RZ, 0x3c, !PT ;  /* 0x000000b31d037212 */ /* 0x000fe200078e3cff */
[----:B------:R-:W-:Y:S01]  /*7560*/  HMMA.16816.F32 R204, R4, R70, R32 ;  /* 0x0000004604cc723c */ /* 0x000fe20000001820 */
[----:B------:R-:W-:-:S06]  /*7570*/  FMNMX.FTZ R2, R228, R0, !PT ;  /* 0x00000000e4027209 */ /* 0x000fcc0007810000 */
[----:B------:R-:W-:Y:S01]  /*7580*/  IMAD.WIDE.U32 R34, R3, -0x2daee0ad, RZ ;  /* 0xd2511f5303227825 */ /* 0x000fe200078e00ff */
[----:B------:R-:W-:Y:S01]  /*7590*/  HMMA.16816.F32 R168, R4, R68, R60 ;  /* 0x0000004404a8723c */ /* 0x000fe2000000183c */
[----:B------:R-:W-:Y:S02]  /*75a0*/  FMNMX.FTZ R2, R154, R2, !PT ;  /* 0x000000029a027209 */ /* 0x000fe40007810000 */
[----:B------:R-:W-:-:S03]  /*75b0*/  FMNMX.FTZ R0, R149, R148, !PT ;  /* 0x0000009495007209 */ /* 0x000fc60007810000 */
[C---:B------:R-:W-:Y:S01]  /*75c0*/  HMMA.16816.F32 R248, R4.reuse, R72, R52 ;  /* 0x0000004804f8723c */ /* 0x040fe20000001834 */
[----:B------:R-:W-:Y:S02]  /*75d0*/  IMAD.MOV.U32 R61, RZ, RZ, R188 ;  /* 0x000000ffff3d7224 */ /* 0x000fe400078e00bc */
[----:B------:R-:W-:Y:S02]  /*75e0*/  IMAD.MOV.U32 R60, RZ, RZ, R189 ;  /* 0x000000ffff3c7224 */ /* 0x000fe400078e00bd */
[----:B------:R-:W-:Y:S01]  /*75f0*/  IMAD.MOV.U32 R63, RZ, RZ, R190 ;  /* 0x000000ffff3f7224 */ /* 0x000fe200078e00be */
[----:B------:R-:W-:Y:S01]  /*7600*/  HMMA.16816.F32 R244, R4, R76, R48 ;  /* 0x0000004c04f4723c */ /* 0x000fe20000001830 */
[----:B------:R-:W-:Y:S01]  /*7610*/  IMAD.MOV.U32 R62, RZ, RZ, R191 ;  /* 0x000000ffff3e7224 */ /* 0x000fe200078e00bf */
[----:B------:R-:W-:-:S04]  /*7620*/  FMNMX.FTZ R3, R155, R2, !PT ;  /* 0x000000029b037209 */ /* 0x000fc80007810000 */
[C---:B------:R-:W-:Y:S06]  /*7630*/  HMMA.16816.F32 R240, R4.reuse, R120, R44 ;  /* 0x0000007804f0723c */ /* 0x040fec000000182c */
[C---:B------:R-:W-:Y:S06]  /*7640*/  HMMA.16816.F32 R236, R4.reuse, R124, R40 ;  /* 0x0000007c04ec723c */ /* 0x040fec0000001828 */
[C---:B------:R-:W-:Y:S06]  /*7650*/  HMMA.16816.F32 R196, R4.reuse, R74, R24 ;  /* 0x0000004a04c4723c */ /* 0x040fec0000001818 */
[C---:B------:R-:W-:Y:S06]  /*7660*/  HMMA.16816.F32 R192, R4.reuse, R78, R16 ;  /* 0x0000004e04c0723c */ /* 0x040fec0000001810 */
[C---:B------:R-:W-:Y:S06]  /*7670*/  HMMA.16816.F32 R188, R4.reuse, R122, R12 ;  /* 0x0000007a04bc723c */ /* 0x040fec000000180c */
[----:B------:R-:W-:Y:S01]  /*7680*/  HMMA.16816.F32 R180, R4, R126, R8 ;  /* 0x0000007e04b4723c */ /* 0x000fe20000001808 */
[----:B------:R-:W-:-:S06]  /*7690*/  FMNMX.FTZ R2, R139, R0, !PT ;  /* 0x000000008b027209 */ /* 0x000fcc0007810000 */
[----:B------:R-:W-:Y:S02]  /*76a0*/  LOP3.LUT R4, R35, R82, R22, 0x96, !PT ;  /* 0x0000005223047212 */ /* 0x000fe400078e9616 */
[----:B------:R-:W-:-:S03]  /*76b0*/  FMNMX.FTZ R0, R235, R3, !PT ;  /* 0x00000003eb007209 */ /* 0x000fc60007810000 */
[----:B------:R-:W-:Y:S01]  /*76c0*/  IMAD.WIDE.U32 R32, R4, -0x326172a9, RZ ;  /* 0xcd9e8d5704207825 */ /* 0x000fe200078e00ff */
[----:B------:R-:W-:Y:S02]  /*76d0*/  FMNMX.FTZ R3, R138, R2, !PT ;  /* 0x000000028a037209 */ /* 0x000fe40007810000 */
[----:B------:R-:W-:Y:S02]  /*76e0*/  LOP3.LUT R2, R21, R28, R67, 0x96, !PT ;  /* 0x0000001c15027212 */ /* 0x000fe400078e9643 */
[----:B------:R-:W-:Y:S01]  /*76f0*/  LOP3.LUT R4, R33, R20, R65, 0x96, !PT ;  /* 0x0000001421047212 */ /* 0x000fe200078e9641 */
[----:B------:R-:W1:Y:S01]  /*7700*/  SHFL.BFLY PT, R9, R0, 0x2, 0x1f ;  /* 0x0c401f0000097f89 */ /* 0x000e6200000e0000 */
[----:B------:R-:W-:Y:S01]  /*7710*/  FMNMX.FTZ R6, R137, R3, !PT ;  /* 0x0000000389067209 */ /* 0x000fe20007810000 */
[----:B------:R-:W-:-:S04]  /*7720*/  IMAD.WIDE.U32 R2, R2, -0x2daee0ad, RZ ;  /* 0xd2511f5302027825 */ /* 0x000fc800078e00ff */
[----:B------:R-:W-:Y:S01]  /*7730*/  IMAD.WIDE.U32 R4, R4, -0x2daee0ad, RZ ;  /* 0xd2511f5304047825 */ /* 0x000fe200078e00ff */
[----:B------:R-:W-:Y:S02]  /*7740*/  FMNMX.FTZ R6, R134, R6, !PT ;  /* 0x0000000686067209 */ /* 0x000fe40007810000 */
[----:B------:R-:W-:Y:S02]  /*7750*/  LOP3.LUT R3, R3, R34, R81, 0x96, !PT ;  /* 0x0000002203037212 */ /* 0x000fe400078e9651 */
[----:B------:R-:W-:Y:S02]  /*7760*/  LOP3.LUT R7, R5, R2, R105, 0x96, !PT ;  /* 0x0000000205077212 */ /* 0x000fe400078e9669 */
[----:B------:R-:W-:-:S04]  /*7770*/  FMNMX.FTZ R2, R130, R6, !PT ;  /* 0x0000000682027209 */ /* 0x000fc80007810000 */
[----:B------:R-:W-:Y:S01]  /*7780*/  FMNMX.FTZ R5, R128, R2, !PT ;  /* 0x0000000280057209 */ /* 0x000fe20007810000 */
[----:B------:R-:W-:-:S04]  /*7790*/  IMAD.WIDE.U32 R2, R3, -0x326172a9, RZ ;  /* 0xcd9e8d5703027825 */ /* 0x000fc800078e00ff */
[----:B------:R-:W-:Y:S01]  /*77a0*/  IMAD.WIDE.U32 R6, R7, -0x326172a9, RZ ;  /* 0xcd9e8d5707067825 */ /* 0x000fe200078e00ff */
[----:B------:R-:W-:-:S04]  /*77b0*/  FMNMX.FTZ R5, R160, R5, !PT ;  /* 0x00000005a0057209 */ /* 0x000fc80007810000 */
[----:B------:R-:W-:Y:S02]  /*77c0*/  LOP3.LUT R8, R7, R2, R107, 0x96, !PT ;  /* 0x0000000207087212 */ /* 0x000fe400078e966b */
[----:B------:R-:W-:Y:S02]  /*77d0*/  FMNMX.FTZ R2, R145, R5, !PT ;  /* 0x0000000591027209 */ /* 0x000fe40007810000 */
[----:B------:R-:W-:Y:S02]  /*77e0*/  LOP3.LUT R3, R3, R32, R106, 0x96, !PT ;  /* 0x0000002003037212 */ /* 0x000fe400078e966a */
[----:B-1----:R-:W-:Y:S02]  /*77f0*/  FMNMX.FTZ R7, R0, R9, !PT ;  /* 0x0000000900077209 */ /* 0x002fe40007810000 */
[----:B------:R-:W-:Y:S01]  /*7800*/  FMNMX.FTZ R0, R142, R2, !PT ;  /* 0x000000028e007209 */ /* 0x000fe20007810000 */
[----:B------:R-:W-:-:S03]  /*7810*/  IMAD.WIDE.U32 R2, R3, -0x2daee0ad, RZ ;  /* 0xd2511f5303027825 */ /* 0x000fc600078e00ff */
[----:B------:R-:W-:Y:S01]  /*7820*/  FMNMX.FTZ R0, R140, R0, !PT ;  /* 0x000000008c007209 */ /* 0x000fe20007810000 */
[----:B------:R-:W-:Y:S01]  /*7830*/  IMAD.WIDE.U32 R8, R8, -0x2daee0ad, RZ ;  /* 0xd2511f5308087825 */ /* 0x000fe200078e00ff */
[----:B------:R-:W-:Y:S02]  /*7840*/  LOP3.LUT R3, R3, R4, R132, 0x96, !PT ;  /* 0x0000000403037212 */ /* 0x000fe400078e9684 */
[----:B------:R-:W-:Y:S01]  /*7850*/  FMNMX.FTZ R0, R174, R0, !PT ;  /* 0x00000000ae007209 */ /* 0x000fe20007810000 */
[----:B------:R-:W1:Y:S03]  /*7860*/  SHFL.BFLY PT, R12, R7, 0x1, 0x1f ;  /* 0x0c201f00070c7f89 */ /* 0x000e6600000e0000 */
[----:B------:R-:W-:Y:S01]  /*7870*/  FMNMX.FTZ R0, R175, R0, !PT ;  /* 0x00000000af007209 */ /* 0x000fe20007810000 */
[----:B------:R-:W-:Y:S01]  /*7880*/  IMAD.WIDE.U32 R4, R3, -0x326172a9, RZ ;  /* 0xcd9e8d5703047825 */ /* 0x000fe200078e00ff */
[----:B------:R-:W-:-:S02]  /*7890*/  LOP3.LUT R2, R9, R2, R152, 0x96, !PT ;  /* 0x0000000209027212 */ /* 0x000fc400078e9698 */
[----:B------:R-:W-:Y:S02]  /*78a0*/  FMNMX.FTZ R9, R252, R0, !PT ;  /* 0x00000000fc097209 */ /* 0x000fe40007810000 */
[----:B------:R-:W-:Y:S02]  /*78b0*/  LOP3.LUT R0, R5, R6, R187, 0x96, !PT ;  /* 0x0000000605007212 */ /* 0x000fe400078e96bb */
[----:B------:R-:W-:-:S05]  /*78c0*/  FMNMX.FTZ R5, R164, R9, !PT ;  /* 0x00000009a4057209 */ /* 0x000fca0007810000 */
[----:B------:R-:W2:Y:S01]  /*78d0*/  SHFL.BFLY PT, R11, R5, 0x2, 0x1f ;  /* 0x0c401f00050b7f89 */ /* 0x000ea200000e0000 */
[----:B------:R-:W-:-:S05]  /*78e0*/  IMAD.WIDE.U32 R2, R2, -0x326172a9, RZ ;  /* 0xcd9e8d5702027825 */ /* 0x000fca00078e00ff */
[----:B------:R-:W-:Y:S02]  /*78f0*/  LOP3.LUT R4, R3, R4, R80, 0x96, !PT ;  /* 0x0000000403047212 */ /* 0x000fe400078e9650 */
[C---:B------:R-:W-:Y:S02]  /*7900*/  LOP3.LUT R6, R2.reuse, 0xffff, RZ, 0xc0, !PT ;  /* 0x0000ffff02067812 */ /* 0x040fe400078ec0ff */
[----:B------:R-:W-:Y:S02]  /*7910*/  LOP3.LUT R10, R2, 0xff, RZ, 0xc0, !PT ;  /* 0x000000ff020a7812 */ /* 0x000fe400078ec0ff */
[--C-:B------:R-:W-:Y:S02]  /*7920*/  SHF.R.U32.HI R15, RZ, 0x10, R2.reuse ;  /* 0x00000010ff0f7819 */ /* 0x100fe40000011602 */
[----:B------:R-:W-:Y:S01]  /*7930*/  SHF.R.U32.HI R14, RZ, 0x18, R2 ;  /* 0x00000018ff0e7819 */ /* 0x000fe20000011602 */
[----:B------:R-:W-:-:S04]  /*7940*/  IMAD.WIDE.U32 R2, R0, -0x2daee0ad, RZ ;  /* 0xd2511f5300027825 */ /* 0x000fc800078e00ff */
[----:B------:R-:W-:Y:S01]  /*7950*/  IMAD.MOV.U32 R50, RZ, RZ, R104 ;  /* 0x000000ffff327224 */ /* 0x000fe200078e0068 */
[----:B-1----:R-:W-:Y:S02]  /*7960*/  FMNMX.FTZ R104, R7, R12, !PT ;  /* 0x0000000c07687209 */ /* 0x002fe40007810000 */
[----:B------:R-:W-:Y:S02]  /*7970*/  LOP3.LUT R0, R3, R8, R100, 0x96, !PT ;  /* 0x0000000803007212 */ /* 0x000fe400078e9664 */
[C---:B------:R-:W-:Y:S02]  /*7980*/  LOP3.LUT R7, R2.reuse, 0xffff, RZ, 0xc0, !PT ;  /* 0x0000ffff02077812 */ /* 0x040fe400078ec0ff */
[----:B------:R-:W-:Y:S02]  /*7990*/  LOP3.LUT R12, R2, 0xff, RZ, 0xc0, !PT ;  /* 0x000000ff020c7812 */ /* 0x000fe400078ec0ff */
[--C-:B------:R-:W-:Y:S02]  /*79a0*/  SHF.R.U32.HI R9, RZ, 0x10, R2.reuse ;  /* 0x00000010ff097819 */ /* 0x100fe40000011602 */
[----:B------:R-:W-:Y:S01]  /*79b0*/  SHF.R.U32.HI R8, RZ, 0x18, R2 ;  /* 0x00000018ff087819 */ /* 0x000fe20000011602 */
[C---:B------:R-:W-:Y:S01]  /*79c0*/  FMUL.FTZ R2, R104.reuse, UR22 ;  /* 0x0000001668027c20 */ /* 0x040fe20008410000 */
[----:B------:R-:W-:-:S02]  /*79d0*/  FSETP.NEU.FTZ.AND P1, PT, R104, -INF , PT ;  /* 0xff8000006800780b */ /* 0x000fc40003f3d000 */
[----:B------:R-:W-:Y:S02]  /*79e0*/  SHF.R.U32.HI R6, RZ, 0x8, R6 ;  /* 0x00000008ff067819 */ /* 0x000fe40000011606 */
[----:B------:R-:W-:Y:S02]  /*79f0*/  FSEL R13, R2, RZ, P1 ;  /* 0x000000ff020d7208 */ /* 0x000fe40000800000 */
[----:B--2---:R-:W-:Y:S02]  /*7a00*/  FMNMX.FTZ R2, R5, R11, !PT ;  /* 0x0000000b05027209 */ /* 0x004fe40007810000 */
[----:B------:R-:W-:-:S03]  /*7a10*/  PRMT R16, R10, 0x5410, R6 ;  /* 0x000054100a107816 */ /* 0x000fc60000000006 */
[----:B------:R-:W1:Y:S01]  /*7a20*/  SHFL.BFLY PT, R10, R2, 0x1, 0x1f ;  /* 0x0c201f00020a7f89 */ /* 0x000e6200000e0000 */
[----:B------:R-:W-:Y:S01]  /*7a30*/  FFMA.FTZ R5, R146, UR22, -R13 ;  /* 0x0000001692057c23 */ /* 0x000fe2000801080d */
[----:B------:R-:W-:-:S03]  /*7a40*/  LOP3.LUT R3, R15, 0xff, RZ, 0xc0, !PT ;  /* 0x000000ff0f037812 */ /* 0x000fc600078ec0ff */
[----:B------:R2:W-:Y:S01]  /*7a50*/  MUFU.EX2 R30, R5 ;  /* 0x00000005001e7308 */ /* 0x0005e20000000800 */
[----:B------:R-:W-:Y:S02]  /*7a60*/  PRMT R11, R3, 0x5410, R14 ;  /* 0x00005410030b7816 */ /* 0x000fe4000000000e */
[----:B------:R-:W-:Y:S01]  /*7a70*/  LOP3.LUT R3, R9, 0xff, RZ, 0xc0, !PT ;  /* 0x000000ff09037812 */ /* 0x000fe200078ec0ff */
[----:B------:R-:W-:-:S03]  /*7a80*/  FFMA.FTZ R6, R147, UR22, -R13 ;  /* 0x0000001693067c23 */ /* 0x000fc6000801080d */
[----:B------:R-:W-:Y:S02]  /*7a90*/  PRMT R15, R3, 0x5410, R8 ;  /* 0x00005410030f7816 */ /* 0x000fe40000000008 */
[----:B------:R-:W-:Y:S02]  /*7aa0*/  LOP3.LUT R3, R4, 0xffff, RZ, 0xc0, !PT ;  /* 0x0000ffff04037812 */ /* 0x000fe400078ec0ff */
[----:B--2---:R-:W-:-:S04]  /*7ab0*/  SHF.R.U32.HI R5, RZ, 0x8, R7 ;  /* 0x00000008ff057819 */ /* 0x004fc80000011607 */
[----:B------:R-:W-:Y:S01]  /*7ac0*/  PRMT R9, R12, 0x5410, R5 ;  /* 0x000054100c097816 */ /* 0x000fe20000000005 */
[--C-:B------:R-:W-:Y:S01]  /*7ad0*/  FFMA.FTZ R5, R144, UR22, -R13.reuse ;  /* 0x0000001690057c23 */ /* 0x100fe2000801080d */
[----:B------:R2:W-:Y:S08]  /*7ae0*/  MUFU.EX2 R225, R6 ;  /* 0x0000000600e17308 */ /* 0x0005f00000000800 */
[----:B------:R3:W-:Y:S01]  /*7af0*/  MUFU.EX2 R213, R5 ;  /* 0x0000000500d57308 */ /* 0x0007e20000000800 */
[--C-:B--2---:R-:W-:Y:S01]  /*7b00*/  FFMA.FTZ R6, R103, UR22, -R13.reuse ;  /* 0x0000001667067c23 */ /* 0x104fe2000801080d */
[----:B-1----:R-:W-:Y:S01]  /*7b10*/  FMNMX.FTZ R103, R2, R10, !PT ;  /* 0x0000000a02677209 */ /* 0x002fe20007810000 */
[----:B------:R-:W-:Y:S01]  /*7b20*/  FFMA.FTZ R2, R136, UR22, -R13 ;  /* 0x0000001688027c23 */ /* 0x000fe2000801080d */
[----:B---3--:R-:W-:-:S02]  /*7b30*/  SHF.R.U32.HI R5, RZ, 0x8, R3 ;  /* 0x00000008ff057819 */ /* 0x008fc40000011603 */
[----:B------:R-:W-:-:S04]  /*7b40*/  LOP3.LUT R3, R4, 0xff, RZ, 0xc0, !PT ;  /* 0x000000ff04037812 */ /* 0x000fc800078ec0ff */
[----:B------:R-:W-:Y:S02]  /*7b50*/  PRMT R7, R3, 0x5410, R5 ;  /* 0x0000541003077816 */ /* 0x000fe40000000005 */
[--C-:B------:R-:W-:Y:S01]  /*7b60*/  SHF.R.U32.HI R5, RZ, 0x10, R4.reuse ;  /* 0x00000010ff057819 */ /* 0x100fe20000011604 */
[----:B------:R1:W-:Y:S01]  /*7b70*/  MUFU.EX2 R49, R2 ;  /* 0x0000000200317308 */ /* 0x0003e20000000800 */
[----:B------:R-:W-:Y:S02]  /*7b80*/  SHF.R.U32.HI R3, RZ, 0x18, R4 ;  /* 0x00000018ff037819 */ /* 0x000fe40000011604 */
[----:B------:R-:W-:Y:S01]  /*7b90*/  FSETP.NEU.FTZ.AND P1, PT, R103, -INF , PT ;  /* 0xff8000006700780b */ /* 0x000fe20003f3d000 */
[----:B------:R-:W-:Y:S01]  /*7ba0*/  FFMA.FTZ R4, R133, UR22, -R13 ;  /* 0x0000001685047c23 */ /* 0x000fe2000801080d */
[----:B-1----:R-:W-:-:S04]  /*7bb0*/  LOP3.LUT R2, R5, 0xff, RZ, 0xc0, !PT ;  /* 0x000000ff05027812 */ /* 0x002fc800078ec0ff */
[----:B------:R-:W-:Y:S01]  /*7bc0*/  PRMT R5, R2, 0x5410, R3 ;  /* 0x0000541002057816 */ /* 0x000fe20000000003 */
[----:B------:R-:W-:Y:S01]  /*7bd0*/  FFMA.FTZ R3, R131, UR22, -R13 ;  /* 0x0000001683037c23 */ /* 0x000fe2000801080d */
[----:B------:R-:W-:-:S03]  /*7be0*/  FMUL.FTZ R2, R103, UR22 ;  /* 0x0000001667027c20 */ /* 0x000fc60008410000 */
[----:B------:R1:W-:Y:S02]  /*7bf0*/  MUFU.EX2 R144, R3 ;  /* 0x0000000300907308 */ /* 0x0003e40000000800 */
[----:B------:R-:W-:Y:S02]  /*7c00*/  FSEL R12, R2, RZ, P1 ;  /* 0x000000ff020c7208 */ /* 0x000fe40000800000 */
[----:B------:R-:W-:-:S04]  /*7c10*/  LOP3.LUT R2, R0, 0xffff, RZ, 0xc0, !PT ;  /* 0x0000ffff00027812 */ /* 0x000fc800078ec0ff */
[----:B------:R2:W-:Y:S01]  /*7c20*/  MUFU.EX2 R222, R4 ;  /* 0x0000000400de7308 */ /* 0x0005e20000000800 */
[----:B-1----:R-:W-:-:S07]  /*7c30*/  FFMA.FTZ R3, R129, UR22, -R13 ;  /* 0x0000001681037c23 */ /* 0x002fce000801080d */
[----:B------:R1:W-:Y:S01]  /*7c40*/  MUFU.EX2 R17, R3 ;  /* 0x0000000300117308 */ /* 0x0003e20000000800 */
[----:B--2---:R-:W-:-:S07]  /*7c50*/  FFMA.FTZ R4, R139, UR22, -R12 ;  /* 0x000000168b047c23 */ /* 0x004fce000801080c */
[----:B------:R-:W2:Y:S01]  /*7c60*/  MUFU.EX2 R224, R6 ;  /* 0x0000000600e07308 */ /* 0x000ea20000000800 */
[----:B-1----:R-:W-:Y:S02]  /*7c70*/  SHF.R.U32.HI R3, RZ, 0x8, R2 ;  /* 0x00000008ff037819 */ /* 0x002fe40000011602 */
[----:B------:R-:W-:-:S05]  /*7c80*/  LOP3.LUT R2, R0, 0xff, RZ, 0xc0, !PT ;  /* 0x000000ff00027812 */ /* 0x000fca00078ec0ff */
[----:B------:R1:W-:Y:S02]  /*7c90*/  MUFU.EX2 R226, R4 ;  /* 0x0000000400e27308 */ /* 0x0003e40000000800 */
[----:B-1----:R-:W-:Y:S01]  /*7ca0*/  PRMT R4, R2, 0x5410, R3 ;  /* 0x0000541002047816 */ /* 0x002fe20000000003 */
[----:B------:R-:W-:Y:S01]  /*7cb0*/  FFMA.FTZ R2, R138, UR22, -R12 ;  /* 0x000000168a027c23 */ /* 0x000fe2000801080c */
[----:B------:R-:W-:-:S04]  /*7cc0*/  SHF.R.U32.HI R3, RZ, 0x10, R0 ;  /* 0x00000010ff037819 */ /* 0x000fc80000011600 */
[----:B------:R1:W3:Y:S02]  /*7cd0*/  MUFU.EX2 R48, R2 ;  /* 0x0000000200307308 */ /* 0x0002e40000000800 */
[----:B-1----:R-:W-:Y:S02]  /*7ce0*/  SHF.R.U32.HI R2, RZ, 0x18, R0 ;  /* 0x00000018ff027819 */ /* 0x002fe40000011600 */
[----:B------:R-:W-:Y:S01]  /*7cf0*/  LOP3.LUT R0, R3, 0xff, RZ, 0xc0, !PT ;  /* 0x000000ff03007812 */ /* 0x000fe200078ec0ff */
[----:B------:R-:W-:-:S03]  /*7d00*/  FFMA.FTZ R3, R149, UR22, -R12 ;  /* 0x0000001695037c23 */ /* 0x000fc6000801080c */
[----:B------:R-:W-:Y:S02]  /*7d10*/  PRMT R14, R0, 0x5410, R2 ;  /* 0x00005410000e7816 */ /* 0x000fe40000000002 */
[--C-:B------:R-:W-:Y:S02]  /*7d20*/  HSET2.LE.AND R0, R16, R231.reuse, PT ;  /* 0x000000e710007233 */ /* 0x100fe40003803000 */
[----:B--2---:R-:W-:Y:S01]  /*7d30*/  F2FP.F16.F32.PACK_AB R2, R224, R213 ;  /* 0x000000d5e002723e */ /* 0x004fe200000000ff */
[----:B------:R1:W-:Y:S03]  /*7d40*/  MUFU.EX2 R219, R3 ;  /* 0x0000000300db7308 */ /* 0x0003e60000000800 */
[----:B------:R-:W-:Y:S02]  /*7d50*/  LOP3.LUT R10, R0, R2, RZ, 0xc0, !PT ;  /* 0x00000002000a7212 */ /* 0x000fe400078ec0ff */
[----:B------:R-:W-:-:S02]  /*7d60*/  HSET2.LE.AND R0, R11, R231, PT ;  /* 0x000000e70b007233 */ /* 0x000fc40003803000 */
[----:B---3--:R-:W-:Y:S01]  /*7d70*/  F2FP.F16.F32.PACK_AB R2, R48, R226 ;  /* 0x000000e23002723e */ /* 0x008fe200000000ff */
[----:B-1----:R-:W-:-:S03]  /*7d80*/  FFMA.FTZ R3, R148, UR22, -R12 ;  /* 0x0000001694037c23 */ /* 0x002fc6000801080c */
[----:B------:R-:W-:Y:S01]  /*7d90*/  LOP3.LUT R11, R0, R2, RZ, 0xc0, !PT ;  /* 0x00000002000b7212 */ /* 0x000fe200078ec0ff */
[----:B------:R1:W2:Y:S01]  /*7da0*/  MUFU.EX2 R220, R3 ;  /* 0x0000000300dc7308 */ /* 0x0002a20000000800 */
[----:B------:R-:W-:Y:S02]  /*7db0*/  HSET2.LE.AND R0, R9, R231, PT ;  /* 0x000000e709007233 */ /* 0x000fe40003803000 */
[----:B------:R-:W-:-:S04]  /*7dc0*/  F2FP.F16.F32.PACK_AB R2, R17, R144 ;  /* 0x000000901102723e */ /* 0x000fc800000000ff */
        /* <DEDUP_REMOVED lines=8> */
[----:B------:R1:W3:Y:S01]  /*7e50*/  MUFU.EX2 R20, R3 ;  /* 0x0000000300147308 */ /* 0x0002e20000000800 */
[----:B--2---:R-:W-:-:S04]  /*7e60*/  F2FP.F16.F32.PACK_AB R2, R220, R219 ;  /* 0x000000dbdc02723e */ /* 0x004fc800000000ff */
[----:B------:R-:W-:Y:S01]  /*7e70*/  LOP3.LUT R9, R0, R2, RZ, 0xc0, !PT ;  /* 0x0000000200097212 */ /* 0x000fe200078ec0ff */
[----:B-1----:R-:W-:-:S04]  /*7e80*/  FFMA.FTZ R3, R137, UR22, -R12 ;  /* 0x0000001689037c23 */ /* 0x002fc8000801080c */
[----:B------:R1:W-:Y:S01]  /*7e90*/  MUFU.EX2 R56, R3 ;  /* 0x0000000300387308 */ /* 0x0003e20000000800 */
[----:B------:R-:W-:Y:S02]  /*7ea0*/  HSET2.LE.AND R0, R15, R231, PT ;  /* 0x000000e70f007233 */ /* 0x000fe40003803000 */
[----:B---3--:R-:W-:Y:S01]  /*7eb0*/  F2FP.F16.F32.PACK_AB R2, R20, R146 ;  /* 0x000000921402723e */ /* 0x008fe200000000ff */
[----:B-1----:R-:W-:Y:S01]  /*7ec0*/  FFMA.FTZ R3, R134, UR22, -R12 ;  /* 0x0000001686037c23 */ /* 0x002fe2000801080c */
[----:B------:R-:W-:-:S03]  /*7ed0*/  IMAD.MOV.U32 R134, RZ, RZ, R17 ;  /* 0x000000ffff867224 */ /* 0x000fc600078e0011 */
[----:B------:R-:W1:Y:S01]  /*7ee0*/  MUFU.EX2 R221, R3 ;  /* 0x0000000300dd7308 */ /* 0x000e620000000800 */
[----:B------:R-:W-:Y:S01]  /*7ef0*/  HMMA.16816.F32 R16, R8, R108, RZ ;  /* 0x0000006c0810723c */ /* 0x000fe200000018ff */
[----:B------:R-:W-:Y:S02]  /*7f00*/  LOP3.LUT R7, R0, R2, RZ, 0xc0, !PT ;  /* 0x0000000200077212 */ /* 0x000fe400078ec0ff */
[----:B------:R-:W-:Y:S02]  /*7f10*/  HSET2.LE.AND R0, R4, R231, PT ;  /* 0x000000e704007233 */ /* 0x000fe40003803000 */
[----:B------:R-:W-:-:S04]  /*7f20*/  F2FP.F16.F32.PACK_AB R2, R222, R49 ;  /* 0x00000031de02723e */ /* 0x000fc800000000ff */
[----:B------:R-:W-:Y:S02]  /*7f30*/  LOP3.LUT R4, R0, R2, RZ, 0xc0, !PT ;  /* 0x0000000200047212 */ /* 0x000fe400078ec0ff */
[----:B------:R-:W-:Y:S02]  /*7f40*/  HSET2.LE.AND R0, R14, R231, PT ;  /* 0x000000e70e007233 */ /* 0x000fe40003803000 */
[----:B-1----:R-:W-:-:S04]  /*7f50*/  F2FP.F16.F32.PACK_AB R2, R221, R56 ;  /* 0x00000038dd02723e */ /* 0x002fc800000000ff */
[----:B------:R-:W-:Y:S01]  /*7f60*/  LOP3.LUT R5, R0, R2, RZ, 0xc0, !PT ;  /* 0x0000000200057212 */ /* 0x000fe200078ec0ff */
[----:B------:R-:W-:Y:S01]  /*7f70*/  IMAD.MOV.U32 R109, RZ, RZ, R20 ;  /* 0x000000ffff6d7224 */ /* 0x000fe200078e0014 */
[----:B------:R-:W-:Y:S06]  /*7f80*/  HMMA.16816.F32 R24, R8, R88, RZ ;  /* 0x000000580818723c */ /* 0x000fec00000018ff */
[----:B------:R-:W-:Y:S01]  /*7f90*/  HMMA.16816.F32 R128, R4, R68, R16 ;  /* 0x000000440480723c */ /* 0x000fe20000001810 */
[----:B------:R-:W-:-:S05]  /*7fa0*/  UIADD3 UR6, UR6, 0x1, URZ ;  /* 0x0000000106067890 */ /* 0x000fca000fffe03f */
[C---:B------:R-:W-:Y:S06]  /*7fb0*/  HMMA.16816.F32 R20, R8.reuse, R96, RZ ;  /* 0x000000600814723c */ /* 0x040fec00000018ff */
[----:B------:R-:W-:Y:S01]  /*7fc0*/  HMMA.16816.F32 R16, R8, R92, RZ ;  /* 0x0000005c0810723c */ /* 0x000fe200000018ff */
[----:B------:R-:W-:-:S05]  /*7fd0*/  LOP3.LUT R2, R83, UR6, R233, 0x96, !PT ;  /* 0x0000000653027c12 */ /* 0x000fca000f8e96e9 */
[----:B------:R-:W-:Y:S01]  /*7fe0*/  IMAD.WIDE.U32 R2, R2, -0x326172a9, RZ ;  /* 0xcd9e8d5702027825 */ /* 0x000fe200078e00ff */
[----:B------:R-:W-:Y:S03]  /*7ff0*/  HMMA.16816.F32 R52, R8, R114, RZ ;  /* 0x000000720834723c */ /* 0x000fe600000018ff */
[----:B------:R-:W-:Y:S01]  /*8000*/  IMAD.MOV.U32 R108, RZ, RZ, R167 ;  /* 0x000000ffff6c7224 */ /* 0x000fe200078e00a7 */
[----:B------:R-:W-:Y:S01]  /*8010*/  LOP3.LUT R0, R3, R28, R67, 0x96, !PT ;  /* 0x0000001c03007212 */ /* 0x000fe200078e9643 */
[----:B------:R-:W-:Y:S01]  /*8020*/  IMAD.MOV.U32 R136, RZ, RZ, R166 ;  /* 0x000000ffff887224 */ /* 0x000fe200078e00a6 */
[----:B------:R-:W-:Y:S01]  /*8030*/  LOP3.LUT R15, R33, R2, R65, 0x96, !PT ;  /* 0x00000002210f7212 */ /* 0x000fe200078e9641 */
[----:B------:R-:W-:Y:S01]  /*8040*/  IMAD.MOV.U32 R139, RZ, RZ, R165 ;  /* 0x000000ffff8b7224 */ /* 0x000fe200078e00a5 */
[----:B------:R-:W-:Y:S01]  /*8050*/  LOP3.LUT R3, R3, R64, R67, 0x96, !PT ;  /* 0x0000004003037212 */ /* 0x000fe200078e9643 */
[----:B------:R-:W-:Y:S01]  /*8060*/  IMAD.MOV.U32 R68, RZ, RZ, R164 ;  /* 0x000000ffff447224 */ /* 0x000fe200078e00a4 */
[----:B------:R-:W-:Y:S01]  /*8070*/  LOP3.LUT R14, R39, R2, R65, 0x96, !PT ;  /* 0x00000002270e7212 */ /* 0x000fe200078e9641 */
        /* <DEDUP_REMOVED lines=10> */
[----:B------:R-:W-:-:S05]  /*8120*/  IMAD.WIDE.U32 R2, R3, -0x2daee0ad, RZ ;  /* 0xd2511f5303027825 */ /* 0x000fca00078e00ff */
[C---:B------:R-:W-:Y:S06]  /*8130*/  HMMA.16816.F32 R16, R8.reuse, R112, RZ ;  /* 0x000000700810723c */ /* 0x040fec00000018ff */
[C---:B------:R-:W-:Y:S06]  /*8140*/  HMMA.16816.F32 R20, R8.reuse, R116, RZ ;  /* 0x000000740814723c */ /* 0x040fec00000018ff */
[C---:B------:R-:W-:Y:S06]  /*8150*/  HMMA.16816.F32 R24, R8.reuse, R110, RZ ;  /* 0x0000006e0818723c */ /* 0x040fec00000018ff */
[C---:B------:R-:W-:Y:S06]  /*8160*/  HMMA.16816.F32 R28, R8.reuse, R98, RZ ;  /* 0x00000062081c723c */ /* 0x040fec00000018ff */
[C---:B------:R-:W-:Y:S06]  /*8170*/  HMMA.16816.F32 R40, R8.reuse, R94, RZ ;  /* 0x0000005e0828723c */ /* 0x040fec00000018ff */
[C---:B------:R-:W-:Y:S06]  /*8180*/  HMMA.16816.F32 R44, R8.reuse, R90, RZ ;  /* 0x0000005a082c723c */ /* 0x040fec00000018ff */
[----:B------:R-:W-:Y:S07]  /*8190*/  HMMA.16816.F32 R56, R8, R118, RZ ;  /* 0x000000760838723c */ /* 0x000fee00000018ff */
[----:B------:R-:W-:-:S04]  /*81a0*/  IMAD.WIDE.U32 R10, R15, -0x2daee0ad, RZ ;  /* 0xd2511f530f0a7825 */ /* 0x000fc800078e00ff */
[----:B------:R-:W-:-:S04]  /*81b0*/  IMAD.WIDE.U32 R14, R14, -0x2daee0ad, RZ ;  /* 0xd2511f530e0e7825 */ /* 0x000fc800078e00ff */
[----:B------:R-:W-:Y:S01]  /*81c0*/  IMAD.WIDE.U32 R8, R0, -0x2daee0ad, RZ ;  /* 0xd2511f5300087825 */ /* 0x000fe200078e00ff */
[----:B------:R-:W-:-:S03]  /*81d0*/  LOP3.LUT R0, R15, R2, R105, 0x96, !PT ;  /* 0x000000020f007212 */ /* 0x000fc600078e9669 */
[----:B------:R-:W-:Y:S01]  /*81e0*/  IMAD.MOV.U32 R115, RZ, RZ, R49 ;  /* 0x000000ffff737224 */ /* 0x000fe200078e0031 */
[----:B------:R-:W-:Y:S01]  /*81f0*/  LOP3.LUT R9, R9, R34, R81, 0x96, !PT ;  /* 0x0000002209097212 */ /* 0x000fe200078e9651 */
[----:B------:R-:W-:Y:S01]  /*8200*/  IMAD.MOV.U32 R83, RZ, RZ, R48 ;  /* 0x000000ffff537224 */ /* 0x000fe200078e0030 */
[----:B------:R-:W-:Y:S01]  /*8210*/  LOP3.LUT R11, R11, R8, R105, 0x96, !PT ;  /* 0x000000080b0b7212 */ /* 0x000fe200078e9669 */
[----:B------:R-:W-:-:S04]  /*8220*/  IMAD.WIDE.U32 R48, R0, -0x326172a9, RZ ;  /* 0xcd9e8d5700307825 */ /* 0x000fc800078e00ff */
[----:B------:R-:W-:Y:S01]  /*8230*/  FFMA.FTZ R0, R158, UR22, -R13 ;  /* 0x000000169e007c23 */ /* 0x000fe2000801080d */
[----:B------:R-:W-:Y:S01]  /*8240*/  LOP3.LUT R3, R3, R66, R81, 0x96, !PT ;  /* 0x0000004203037212 */ /* 0x000fe200078e9651 */
[----:B------:R-:W-:Y:S02]  /*8250*/  IMAD.MOV.U32 R88, RZ, RZ, R147 ;  /* 0x000000ffff587224 */ /* 0x000fe400078e0093 */
[----:B------:R-:W-:Y:S02]  /*8260*/  IMAD.MOV.U32 R89, RZ, RZ, R146 ;  /* 0x000000ffff597224 */ /* 0x000fe400078e0092 */
[----:B------:R-:W-:Y:S02]  /*8270*/  IMAD.MOV.U32 R147, RZ, RZ, R50 ;  /* 0x000000ffff937224 */ /* 0x000fe400078e0032 */
[----:B------:R-:W-:Y:S02]  /*8280*/  IMAD.MOV.U32 R146, RZ, RZ, R51 ;  /* 0x000000ffff927224 */ /* 0x000fe400078e0033 */
[----:B------:R-:W-:-:S02]  /*8290*/  IMAD.MOV.U32 R82, RZ, RZ, R223 ;  /* 0x000000ffff527224 */ /* 0x000fc400078e00df */
[----:B------:R-:W-:Y:S01]  /*82a0*/  IMAD.WIDE.U32 R8, R9, -0x326172a9, RZ ;  /* 0xcd9e8d5709087825 */ /* 0x000fe200078e00ff */
[----:B------:R1:W-:Y:S03]  /*82b0*/  MUFU.EX2 R223, R0 ;  /* 0x0000000000df7308 */ /* 0x0003e60000000800 */
[----:B------:R-:W-:Y:S01]  /*82c0*/  IMAD.WIDE.U32 R50, R11, -0x326172a9, RZ ;  /* 0xcd9e8d570b327825 */ /* 0x000fe200078e00ff */
[----:B------:R-:W-:-:S03]  /*82d0*/  LOP3.LUT R9, R9, R32, R106, 0x96, !PT ;  /* 0x0000002009097212 */ /* 0x000fc600078e966a */
[----:B------:R-:W-:Y:S01]  /*82e0*/  IMAD.MOV.U32 R117, RZ, RZ, R231 ;  /* 0x000000ffff757224 */ /* 0x000fe200078e00e7 */
[----:B------:R-:W-:Y:S01]  /*82f0*/  LOP3.LUT R8, R51, R8, R107, 0x96, !PT ;  /* 0x0000000833087212 */ /* 0x000fe200078e966b */
[----:B------:R-:W-:-:S04]  /*8300*/  IMAD.WIDE.U32 R2, R3, -0x326172a9, RZ ;  /* 0xcd9e8d5703027825 */ /* 0x000fc800078e00ff */
[----:B------:R-:W-:Y:S02]  /*8310*/  IMAD.MOV.U32 R119, RZ, RZ, R139 ;  /* 0x000000ffff777224 */ /* 0x000fe400078e008b */
[----:B-1----:R-:W-:Y:S01]  /*8320*/  FFMA.FTZ R0, R156, UR22, -R13 ;  /* 0x000000169c007c23 */ /* 0x002fe2000801080d */
[----:B------:R-:W-:Y:S02]  /*8330*/  IMAD.MOV.U32 R118, RZ, RZ, R136 ;  /* 0x000000ffff767224 */ /* 0x000fe400078e0088 */
[----:B------:R-:W-:Y:S01]  /*8340*/  IMAD.MOV.U32 R112, RZ, RZ, R61 ;  /* 0x000000ffff707224 */ /* 0x000fe200078e003d */
[----:B------:R1:W-:Y:S01]  /*8350*/  MUFU.EX2 R231, R0 ;  /* 0x0000000000e77308 */ /* 0x0003e20000000800 */
[----:B------:R-:W-:Y:S01]  /*8360*/  HMMA.16816.F32 R136, R4, R120, R16 ;  /* 0x000000780488723c */ /* 0x000fe20000001810 */
[----:B------:R-:W-:Y:S01]  /*8370*/  IMAD.MOV.U32 R113, RZ, RZ, R60 ;  /* 0x000000ffff717224 */ /* 0x000fe200078e003c */
[----:B------:R-:W-:Y:S01]  /*8380*/  LOP3.LUT R15, R49, R2, R107, 0x96, !PT ;  /* 0x00000002310f7212 */ /* 0x000fe200078e966b */
[----:B------:R-:W-:Y:S01]  /*8390*/  IMAD.MOV.U32 R116, RZ, RZ, R227 ;  /* 0x000000ffff747224 */ /* 0x000fe200078e00e3 */
[----:B------:R2:W-:Y:S01]  /*83a0*/  STL [R1+0x30], R152 ;  /* 0x0000309801007387 */ /* 0x0005e20000100800 */
[----:B------:R-:W-:-:S02]  /*83b0*/  IMAD.WIDE.U32 R60, R8, -0x2daee0ad, RZ ;  /* 0xd2511f53083c7825 */ /* 0x000fc400078e00ff */
[----:B------:R-:W-:Y:S02]  /*83c0*/  LOP3.LUT R16, R3, R38, R106, 0x96, !PT ;  /* 0x0000002603107212 */ /* 0x000fe400078e966a */
[----:B------:R-:W-:Y:S02]  /*83d0*/  IMAD.MOV.U32 R110, RZ, RZ, R108 ;  /* 0x000000ffff6e7224 */ /* 0x000fe400078e006c */
[----:B------:R-:W-:Y:S02]  /*83e0*/  IMAD.MOV.U32 R72, RZ, RZ, R134 ;  /* 0x000000ffff487224 */ /* 0x000fe400078e0086 */
[----:B------:R-:W-:Y:S02]  /*83f0*/  IMAD.MOV.U32 R73, RZ, RZ, R133 ;  /* 0x000000ffff497224 */ /* 0x000fe400078e0085 */
[----:B------:R-:W-:Y:S02]  /*8400*/  IMAD.MOV.U32 R90, RZ, RZ, R68 ;  /* 0x000000ffff5a7224 */ /* 0x000fe400078e0044 */
[----:B-1----:R-:W-:Y:S01]  /*8410*/  FFMA.FTZ R0, R141, UR22, -R13 ;  /* 0x000000168d007c23 */ /* 0x002fe2000801080d */
[----:B------:R-:W-:-:S02]  /*8420*/  IMAD.MOV.U32 R18, RZ, RZ, R152 ;  /* 0x000000ffff127224 */ /* 0x000fc400078e0098 */
        /* <DEDUP_REMOVED lines=8> */
[C---:B------:R-:W-:Y:S01]  /*84b0*/  HMMA.16816.F32 R96, R4.reuse, R70, R24 ;  /* 0x000000460460723c */ /* 0x040fe20000001818 */
[----:B------:R-:W-:Y:S01]  /*84c0*/  IMAD.MOV.U32 R134, RZ, RZ, R154 ;  /* 0x000000ffff867224 */ /* 0x000fe200078e009a */
[----:B------:R-:W-:Y:S01]  /*84d0*/  LOP3.LUT R2, R61, R2, R18, 0x96, !PT ;  /* 0x000000023d027212 */ /* 0x000fe200078e9612 */
[----:B------:R-:W-:Y:S01]  /*84e0*/  IMAD.MOV.U32 R133, RZ, RZ, R153 ;  /* 0x000000ffff857224 */ /* 0x000fe200078e0099 */
[----:B------:R-:W-:Y:S01]  /*84f0*/  LDSM.16.MT88.4 R24, [R214+0xa800] ;  /* 0x00a80000d618783b */ /* 0x000fe20000004200 */
[----:B------:R-:W-:Y:S01]  /*8500*/  IMAD.WIDE.U32 R10, R16, -0x2daee0ad, RZ ;  /* 0xd2511f53100a7825 */ /* 0x000fe200078e00ff */
[----:B--2---:R-:W-:Y:S02]  /*8510*/  HMMA.16816.F32 R152, R4, R124, R20 ;  /* 0x0000007c0498723c */ /* 0x004fe40000001814 */
[----:B------:R-:W-:Y:S01]  /*8520*/  LDSM.16.MT88.4 R20, [R214+0x9800] ;  /* 0x00980000d614783b */ /* 0x000fe20000004200 */
[----:B-1----:R-:W-:-:S03]  /*8530*/  FFMA.FTZ R0, R135, UR22, -R13 ;  /* 0x0000001687007c23 */ /* 0x002fc6000801080d */
[C---:B------:R-:W-:Y:S01]  /*8540*/  HMMA.16816.F32 R68, R4.reuse, R78, R44 ;  /* 0x0000004e0444723c */ /* 0x040fe2000000182c */
[----:B------:R1:W-:Y:S01]  /*8550*/  MUFU.EX2 R124, R0 ;  /* 0x00000000007c7308 */ /* 0x0003e20000000800 */
[----:B------:R-:W-:Y:S01]  /*8560*/  IMAD.WIDE.U32 R8, R2, -0x326172a9, RZ ;  /* 0xcd9e8d5702087825 */ /* 0x000fe200078e00ff */
[----:B------:R-:W-:Y:S03]  /*8570*/  LDSM.16.MT88.4 R32, [R212+0xb800] ;  /* 0x00b80000d420783b */ /* 0x000fe60000004200 */
[----:B------:R-:W-:Y:S01]  /*8580*/  HMMA.16816.F32 R84, R4, R74, R40 ;  /* 0x0000004a0454723c */ /* 0x000fe20000001828 */
[----:B------:R-:W-:-:S05]  /*8590*/  IMAD.WIDE.U32 R46, R15, -0x2daee0ad, RZ ;  /* 0xd2511f530f2e7825 */ /* 0x000fca00078e00ff */
[----:B------:R-:W-:Y:S01]  /*85a0*/  HMMA.16816.F32 R64, R4, R122, R52 ;  /* 0x0000007a0440723c */ /* 0x000fe20000001834 */
[----:B------:R-:W-:-:S05]  /*85b0*/  LOP3.LUT R2, R47, R10, R18, 0x96, !PT ;  /* 0x0000000a2f027212 */ /* 0x000fca00078e9612 */
[----:B------:R-:W-:Y:S01]  /*85c0*/  HMMA.16816.F32 R56, R4, R126, R56 ;  /* 0x0000007e0438723c */ /* 0x000fe20000001838 */
[----:B-1----:R-:W-:Y:S01]  /*85d0*/  FFMA.FTZ R0, R160, UR22, -R12 ;  /* 0x00000016a0007c23 */ /* 0x002fe2000801080c */
[----:B------:R-:W-:Y:S01]  /*85e0*/  IMAD.MOV.U32 R76, RZ, RZ, R109 ;  /* 0x000000ffff4c7224 */ /* 0x000fe200078e006d */
[----:B------:R-:W-:Y:S01]  /*85f0*/  LOP3.LUT R11, R11, R14, R132, 0x96, !PT ;  /* 0x0000000e0b0b7212 */ /* 0x000fe200078e9684 */
[----:B------:R-:W-:Y:S01]  /*8600*/  IMAD.WIDE.U32 R44, R3, -0x326172a9, RZ ;  /* 0xcd9e8d57032c7825 */ /* 0x000fe200078e00ff */
[----:B------:R-:W-:Y:S03]  /*8610*/  LDSM.16.MT88.4 R40, [R214+0xb800] ;  /* 0x00b80000d628783b */ /* 0x000fe60000004200 */
[--C-:B------:R-:W-:Y:S01]  /*8620*/  FFMA.FTZ R7, R140, UR22, -R12.reuse ;  /* 0x000000168c077c23 */ /* 0x100fe2000801080c */
[----:B------:R1:W-:Y:S08]  /*8630*/  MUFU.EX2 R111, R0 ;  /* 0x00000000006f7308 */ /* 0x0003f00000000800 */
[----:B------:R-:W2:Y:S01]  /*8640*/  MUFU.EX2 R10, R7 ;  /* 0x00000007000a7308 */ /* 0x000ea20000000800 */
[----:B-1----:R-:W-:-:S07]  /*8650*/  FFMA.FTZ R0, R145, UR22, -R12 ;  /* 0x0000001691007c23 */ /* 0x002fce000801080c */
[----:B------:R1:W3:Y:S01]  /*8660*/  MUFU.EX2 R109, R0 ;  /* 0x00000000006d7308 */ /* 0x0002e20000000800 */
[----:B------:R-:W-:Y:S01]  /*8670*/  IMAD.WIDE.U32 R38, R11, -0x326172a9, RZ ;  /* 0xcd9e8d570b267825 */ /* 0x000fe200078e00ff */
[----:B------:R-:W-:-:S03]  /*8680*/  SHF.R.U32.HI R5, RZ, 0x10, R8 ;  /* 0x00000010ff057819 */ /* 0x000fc60000011608 */
[----:B------:R-:W-:Y:S01]  /*8690*/  IMAD.WIDE.U32 R2, R2, -0x326172a9, RZ ;  /* 0xcd9e8d5702027825 */ /* 0x000fe200078e00ff */
[----:B------:R-:W-:-:S03]  /*86a0*/  LOP3.LUT R4, R9, R44, R80, 0x96, !PT ;  /* 0x0000002c09047212 */ /* 0x000fc600078e9650 */
[----:B-1----:R-:W-:-:S04]  /*86b0*/  FFMA.FTZ R0, R142, UR22, -R12 ;  /* 0x000000168e007c23 */ /* 0x002fc8000801080c */
[----:B------:R1:W4:Y:S01]  /*86c0*/  MUFU.EX2 R52, R0 ;  /* 0x0000000000347308 */ /* 0x0003220000000800 */
[----:B------:R-:W-:Y:S02]  /*86d0*/  LOP3.LUT R5, R5, 0xff, RZ, 0xc0, !PT ;  /* 0x000000ff05057812 */ /* 0x000fe400078ec0ff */
[----:B------:R-:W-:Y:S02]  /*86e0*/  LOP3.LUT R11, R2, 0xff, RZ, 0xc0, !PT ;  /* 0x000000ff020b7812 */ /* 0x000fe400078ec0ff */
[--C-:B------:R-:W-:Y:S02]  /*86f0*/  SHF.R.U32.HI R14, RZ, 0x10, R2.reuse ;  /* 0x00000010ff0e7819 */ /* 0x100fe40000011602 */
[----:B------:R-:W-:Y:S02]  /*8700*/  SHF.R.U32.HI R15, RZ, 0x18, R2 ;  /* 0x00000018ff0f7819 */ /* 0x000fe40000011602 */
[C---:B-1----:R-:W-:Y:S02]  /*8710*/  LOP3.LUT R0, R8.reuse, 0xffff, RZ, 0xc0, !PT ;  /* 0x0000ffff08007812 */ /* 0x042fe400078ec0ff */
[----:B------:R-:W-:-:S02]  /*8720*/  LOP3.LUT R9, R8, 0xff, RZ, 0xc0, !PT ;  /* 0x000000ff08097812 */ /* 0x000fc400078ec0ff */
[----:B------:R-:W-:Y:S02]  /*8730*/  SHF.R.U32.HI R6, RZ, 0x8, R0 ;  /* 0x00000008ff067819 */ /* 0x000fe40000011600 */
[----:B------:R-:W-:Y:S02]  /*8740*/  SHF.R.U32.HI R8, RZ, 0x18, R8 ;  /* 0x00000018ff087819 */ /* 0x000fe40000011608 */
[----:B------:R-:W-:Y:S01]  /*8750*/  LOP3.LUT R0, R3, R38, R80, 0x96, !PT ;  /* 0x0000002603007212 */ /* 0x000fe200078e9650 */
[----:B--2---:R-:W-:Y:S01]  /*8760*/  IMAD.MOV.U32 R80, RZ, RZ, R10 ;  /* 0x000000ffff507224 */ /* 0x004fe200078e000a */
[----:B------:R-:W-:Y:S01]  /*8770*/  LOP3.LUT R10, R2, 0xffff, RZ, 0xc0, !PT ;  /* 0x0000ffff020a7812 */ /* 0x000fe200078ec0ff */
[--C-:B------:R-:W-:Y:S01]  /*8780*/  FFMA.FTZ R3, R163, UR22, -R37.reuse ;  /* 0x00000016a3037c23 */ /* 0x100fe20008010825 */
[----:B------:R-:W-:Y:S02]  /*8790*/  PRMT R16, R9, 0x5410, R6 ;  /* 0x0000541009107816 */ /* 0x000fe40000000006 */
[----:B------:R-:W-:Y:S01]  /*87a0*/  PRMT R9, R5, 0x5410, R8 ;  /* 0x0000541005097816 */ /* 0x000fe20000000008 */
[----:B------:R-:W-:Y:S01]  /*87b0*/  FFMA.FTZ R5, R161, UR22, -R37 ;  /* 0x00000016a1057c23 */ /* 0x000fe20008010825 */
[C---:B------:R-:W-:Y:S01]  /*87c0*/  LOP3.LUT R2, R4.reuse, 0xffff, RZ, 0xc0, !PT ;  /* 0x0000ffff04027812 */ /* 0x040fe200078ec0ff */
[----:B------:R1:W-:Y:S01]  /*87d0*/  MUFU.EX2 R107, R3 ;  /* 0x00000003006b7308 */ /* 0x0003e20000000800 */
[----:B------:R-:W-:-:S02]  /*87e0*/  LOP3.LUT R7, R4, 0xff, RZ, 0xc0, !PT ;  /* 0x000000ff04077812 */ /* 0x000fc400078ec0ff */
[----:B------:R-:W-:-:S05]  /*87f0*/  SHF.R.U32.HI R6, RZ, 0x18, R4 ;  /* 0x00000018ff067819 */ /* 0x000fca0000011604 */
[----:B------:R2:W4:Y:S01]  /*8800*/  MUFU.EX2 R106, R5 ;  /* 0x00000005006a7308 */ /* 0x0005220000000800 */
[----:B------:R-:W-:Y:S01]  /*8810*/  IMAD.MOV.U32 R121, RZ, RZ, R19 ;  /* 0x000000ffff797224 */ /* 0x000fe200078e0013 */
[----:B-1----:R-:W-:Y:S01]  /*8820*/  SHF.R.U32.HI R3, RZ, 0x10, R4 ;  /* 0x00000010ff037819 */ /* 0x002fe20000011604 */
[----:B------:R-:W-:-:S03]  /*8830*/  FFMA.FTZ R4, R157, UR22, -R37 ;  /* 0x000000169d047c23 */ /* 0x000fc60008010825 */
[----:B------:R-:W-:Y:S02]  /*8840*/  LOP3.LUT R3, R3, 0xff, RZ, 0xc0, !PT ;  /* 0x000000ff03037812 */ /* 0x000fe400078ec0ff */
[----:B--2---:R-:W-:Y:S02]  /*8850*/  SHF.R.U32.HI R5, RZ, 0x8, R2 ;  /* 0x00000008ff057819 */ /* 0x004fe40000011602 */
[----:B------:R-:W-:Y:S01]  /*8860*/  SHF.R.U32.HI R2, RZ, 0x8, R10 ;  /* 0x00000008ff027819 */ /* 0x000fe2000001160a */
[----:B------:R1:W-:Y:S01]  /*8870*/  MUFU.EX2 R105, R4 ;  /* 0x0000000400697308 */ /* 0x0003e20000000800 */
[----:B------:R-:W-:Y:S02]  /*8880*/  PRMT R8, R7, 0x5410, R5 ;  /* 0x0000541007087816 */ /* 0x000fe40000000005 */
[----:B------:R-:W-:Y:S02]  /*8890*/  PRMT R19, R11, 0x5410, R2 ;  /* 0x000054100b137816 */ /* 0x000fe40000000002 */
[----:B------:R-:W-:-:S02]  /*88a0*/  LOP3.LUT R2, R0, 0xffff, RZ, 0xc0, !PT ;  /* 0x0000ffff00027812 */ /* 0x000fc400078ec0ff */
[----:B------:R-:W-:Y:S01]  /*88b0*/  PRMT R17, R3, 0x5410, R6 ;  /* 0x0000541003117816 */ /* 0x000fe20000000006 */
[----:B------:R-:W-:Y:S01]  /*88c0*/  IMAD.MOV.U32 R158, RZ, RZ, R117 ;  /* 0x000000ffff9e7224 */ /* 0x000fe200078e0075 */
[----:B------:R-:W-:Y:S02]  /*88d0*/  LOP3.LUT R7, R0, 0xff, RZ, 0xc0, !PT ;  /* 0x000000ff00077812 */ /* 0x000fe400078ec0ff */
[--C-:B------:R-:W-:Y:S02]  /*88e0*/  SHF.R.U32.HI R6, RZ, 0x18, R0.reuse ;  /* 0x00000018ff067819 */ /* 0x100fe40000011600 */
[----:B------:R-:W-:Y:S02]  /*88f0*/  LOP3.LUT R5, R14, 0xff, RZ, 0xc0, !PT ;  /* 0x000000ff0e057812 */ /* 0x000fe400078ec0ff */
[----:B-1----:R-:W-:Y:S02]  /*8900*/  SHF.R.U32.HI R4, RZ, 0x10, R0 ;  /* 0x00000010ff047819 */ /* 0x002fe40000011600 */
[----:B------:R-:W-:-:S02]  /*8910*/  SHF.R.U32.HI R2, RZ, 0x8, R2 ;  /* 0x00000008ff027819 */ /* 0x000fc40000011602 */
[----:B------:R-:W-:Y:S01]  /*8920*/  LOP3.LUT R0, R4, 0xff, RZ, 0xc0, !PT ;  /* 0x000000ff04007812 */ /* 0x000fe200078ec0ff */
[----:B------:R-:W-:Y:S01]  /*8930*/  FFMA.FTZ R3, R143, UR22, -R37 ;  /* 0x000000168f037c23 */ /* 0x000fe20008010825 */
[----:B------:R-:W-:Y:S02]  /*8940*/  PRMT R18, R5, 0x5410, R15 ;  /* 0x0000541005127816 */ /* 0x000fe4000000000f */
[----:B------:R-:W-:Y:S01]  /*8950*/  PRMT R15, R0, 0x5410, R6 ;  /* 0x00005410000f7816 */ /* 0x000fe20000000006 */
[----:B------:R-:W-:Y:S01]  /*8960*/  IMAD.MOV.U32 R142, RZ, RZ, R63 ;  /* 0x000000ffff8e7224 */ /* 0x000fe200078e003f */
[----:B------:R-:W-:Y:S02]  /*8970*/  PRMT R14, R7, 0x5410, R2 ;  /* 0x00005410070e7816 */ /* 0x000fe40000000002 */
[----:B------:R-:W-:Y:S01]  /*8980*/  HSET2.LE.AND R0, R16, R158, PT ;  /* 0x0000009e10007233 */ /* 0x000fe20003803000 */
[----:B------:R1:W-:Y:S01]  /*8990*/  MUFU.EX2 R63, R3 ;  /* 0x00000003003f7308 */ /* 0x0003e20000000800 */
[----:B------:R-:W-:Y:S01]  /*89a0*/  F2FP.F16.F32.PACK_AB R2, R124, R227 ;  /* 0x000000e37c02723e */ /* 0x000fe200000000ff */
[----:B------:R-:W-:Y:S01]  /*89b0*/  FFMA.FTZ R7, R172, UR22, -R36 ;  /* 0x00000016ac077c23 */ /* 0x000fe20008010824 */
[----:B------:R-:W-:-:S02]  /*89c0*/  IMAD.MOV.U32 R143, RZ, RZ, R62 ;  /* 0x000000ffff8f7224 */ /* 0x000fc400078e003e */
[----:B------:R-:W-:Y:S01]  /*89d0*/  LOP3.LUT R10, R0, R2, RZ, 0xc0, !PT ;  /* 0x00000002000a7212 */ /* 0x000fe200078ec0ff */
[--C-:B------:R-:W-:Y:S02]  /*89e0*/  FFMA.FTZ R0, R162, UR22, -R36.reuse ;  /* 0x00000016a2007c23 */ /* 0x100fe40008010824 */
[----:B------:R-:W-:Y:S01]  /*89f0*/  MUFU.EX2 R61, R7 ;  /* 0x00000007003d7308 */ /* 0x000fe20000000800 */
[----:B-1----:R-:W-:-:S07]  /*8a00*/  FFMA.FTZ R3, R173, UR22, -R36 ;  /* 0x00000016ad037c23 */ /* 0x002fce0008010824 */
[----:B------:R1:W-:Y:S01]  /*8a10*/  MUFU.EX2 R51, R0 ;  /* 0x0000000000337308 */ /* 0x0003e20000000800 */
[----:B---3--:R-:W-:-:S07]  /*8a20*/  F2FP.F16.F32.PACK_AB R2, R109, R111 ;  /* 0x0000006f6d02723e */ /* 0x008fce00000000ff */
[----:B------:R2:W3:Y:S01]  /*8a30*/  MUFU.EX2 R62, R3 ;  /* 0x00000003003e7308 */ /* 0x0004e20000000800 */
[----:B----4-:R-:W-:Y:S02]  /*8a40*/  F2FP.F16.F32.PACK_AB R4, R80, R52 ;  /* 0x000000345004723e */ /* 0x010fe400000000ff */
[--C-:B-1----:R-:W-:Y:S02]  /*8a50*/  HSET2.LE.AND R0, R17, R158.reuse, PT ;  /* 0x0000009e11007233 */ /* 0x102fe40003803000 */
[----:B--2---:R-:W-:-:S03]  /*8a60*/  HSET2.LE.AND R3, R9, R158, PT ;  /* 0x0000009e09037233 */ /* 0x004fc60003803000 */
[----:B------:R-:W-:Y:S02]  /*8a70*/  LOP3.LUT R9, R0, R2, RZ, 0xc0, !PT ;  /* 0x0000000200097212 */ /* 0x000fe400078ec0ff */
[--C-:B------:R-:W-:Y:S02]  /*8a80*/  HSET2.LE.AND R0, R14, R158.reuse, PT ;  /* 0x0000009e0e007233 */ /* 0x100fe40003803000 */
[----:B------:R-:W-:Y:S02]  /*8a90*/  F2FP.F16.F32.PACK_AB R2, R106, R107 ;  /* 0x0000006b6a02723e */ /* 0x000fe400000000ff */
[----:B------:R-:W-:Y:S02]  /*8aa0*/  LOP3.LUT R11, R3, R4, RZ, 0xc0, !PT ;  /* 0x00000004030b7212 */ /* 0x000fe400078ec0ff */
[----:B------:R-:W-:Y:S02]  /*8ab0*/  HSET2.LE.AND R5, R8, R158, PT ;  /* 0x0000009e08057233 */ /* 0x000fe40003803000 */
[----:B------:R-:W-:-:S02]  /*8ac0*/  LOP3.LUT R4, R0, R2, RZ, 0xc0, !PT ;  /* 0x0000000200047212 */ /* 0x000fc400078ec0ff */
[----:B------:R-:W-:Y:S02]  /*8ad0*/  F2FP.F16.F32.PACK_AB R6, R231, R223 ;  /* 0x000000dfe706723e */ /* 0x000fe400000000ff */
[--C-:B------:R-:W-:Y:S02]  /*8ae0*/  HSET2.LE.AND R0, R15, R158.reuse, PT ;  /* 0x0000009e0f007233 */ /* 0x100fe40003803000 */
[----:B---3--:R-:W-:Y:S02]  /*8af0*/  F2FP.F16.F32.PACK_AB R2, R61, R62 ;  /* 0x0000003e3d02723e */ /* 0x008fe400000000ff */
[----:B------:R-:W-:Y:S02]  /*8b00*/  LOP3.LUT R8, R5, R6, RZ, 0xc0, !PT ;  /* 0x0000000605087212 */ /* 0x000fe400078ec0ff */
[----:B------:R-:W-:Y:S02]  /*8b10*/  LOP3.LUT R5, R0, R2, RZ, 0xc0, !PT ;  /* 0x0000000200057212 */ /* 0x000fe400078ec0ff */
[----:B------:R-:W-:-:S02]  /*8b20*/  HSET2.LE.AND R0, R19, R158, PT ;  /* 0x0000009e13007233 */ /* 0x000fc40003803000 */
[----:B------:R-:W-:-:S04]  /*8b30*/  F2FP.F16.F32.PACK_AB R2, R63, R105 ;  /* 0x000000693f02723e */ /* 0x000fc800000000ff */
[----:B------:R-:W-:Y:S02]  /*8b40*/  LOP3.LUT R6, R0, R2, RZ, 0xc0, !PT ;  /* 0x0000000200067212 */ /* 0x000fe400078ec0ff */
[----:B------:R-:W-:Y:S02]  /*8b50*/  HSET2.LE.AND R0, R18, R158, PT ;  /* 0x0000009e12007233 */ /* 0x000fe40003803000 */
[----:B------:R-:W1:Y:S01]  /*8b60*/  LDSM.16.MT88.4 R16, [R212+0xa800] ;  /* 0x00a80000d410783b */ /* 0x000e620000004200 */
[----:B------:R-:W-:-:S04]  /*8b70*/  FFMA.FTZ R3, R159, UR22, -R36 ;  /* 0x000000169f037c23 */ /* 0x000fc80008010824 */
[----:B------:R-:W2:Y:S01]  /*8b80*/  MUFU.EX2 R49, R3 ;  /* 0x0000000300317308 */ /* 0x000ea20000000800 */
[----:B------:R-:W-:Y:S02]  /*8b90*/  IMAD.MOV.U32 R120, RZ, RZ, R118 ;  /* 0x000000ffff787224 */ /* 0x000fe400078e0076 */
[----:B------:R-:W-:Y:S02]  /*8ba0*/  IMAD.MOV.U32 R81, RZ, RZ, R119 ;  /* 0x000000ffff517224 */ /* 0x000fe400078e0077 */
[----:B------:R-:W-:Y:S02]  /*8bb0*/  IMAD.MOV.U32 R125, RZ, RZ, R114 ;  /* 0x000000ffff7d7224 */ /* 0x000fe400078e0072 */
[----:B------:R-:W-:Y:S02]  /*8bc0*/  IMAD.MOV.U32 R140, RZ, RZ, R112 ;  /* 0x000000ffff8c7224 */ /* 0x000fe400078e0070 */
[----:B------:R-:W-:Y:S01]  /*8bd0*/  IMAD.MOV.U32 R141, RZ, RZ, R113 ;  /* 0x000000ffff8d7224 */ /* 0x000fe200078e0071 */
[----:B--2---:R-:W-:-:S04]  /*8be0*/  F2FP.F16.F32.PACK_AB R2, R49, R51 ;  /* 0x000000333102723e */ /* 0x004fc800000000ff */
[----:B------:R-:W-:Y:S01]  /*8bf0*/  LOP3.LUT R7, R0, R2, RZ, 0xc0, !PT ;  /* 0x0000000200077212 */ /* 0x000fe200078ec0ff */
        /* <DEDUP_REMOVED lines=12> */
[----:B-1----:R-:W-:Y:S01]  /*8cc0*/  HMMA.16816.F32 R144, R4, R16, R248 ;  /* 0x000000100490723c */ /* 0x002fe200000018f8 */
[----:B------:R-:W-:-:S02]  /*8cd0*/  IMAD.MOV.U32 R76, RZ, RZ, R174 ;  /* 0x000000ffff4c7224 */ /* 0x000fc400078e00ae */
[----:B------:R-:W-:Y:S02]  /*8ce0*/  IMAD.MOV.U32 R44, RZ, RZ, R125 ;  /* 0x000000ffff2c7224 */ /* 0x000fe400078e007d */
[----:B------:R-:W-:Y:S01]  /*8cf0*/  IMAD.MOV.U32 R74, RZ, RZ, R116 ;  /* 0x000000ffff4a7224 */ /* 0x000fe200078e0074 */
[----:B------:R-:W-:Y:S01]  /*8d00*/  HMMA.16816.F32 R172, R4, R26, R192 ;  /* 0x0000001a04ac723c */ /* 0x000fe200000018c0 */
[----:B------:R-:W-:Y:S01]  /*8d10*/  IMAD.MOV.U32 R249, RZ, RZ, R2 ;  /* 0x000000fffff97224 */ /* 0x000fe200078e0002 */
[----:B------:R-:W-:Y:S01]  /*8d20*/  LOP3.LUT R2, R39, R48, R187, 0x96, !PT ;  /* 0x0000003027027212 */ /* 0x000fe200078e96bb */
[----:B------:R-:W-:-:S03]  /*8d30*/  IMAD.MOV.U32 R3, RZ, RZ, R75 ;  /* 0x000000ffff037224 */ /* 0x000fc600078e004b */
[----:B------:R-:W-:Y:S01]  /*8d40*/  HMMA.16816.F32 R116, R8, R28, R128 ;  /* 0x0000001c0874723c */ /* 0x000fe20000001880 */
[----:B------:R-:W-:Y:S02]  /*8d50*/  IMAD.MOV.U32 R193, RZ, RZ, R0 ;  /* 0x000000ffffc17224 */ /* 0x000fe400078e0000 */
[----:B------:R-:W-:Y:S01]  /*8d60*/  FFMA.FTZ R0, R209, UR22, -R37 ;  /* 0x00000016d1007c23 */ /* 0x000fe20008010825 */
[----:B------:R-:W-:Y:S02]  /*8d70*/  IMAD.MOV.U32 R52, RZ, RZ, R90 ;  /* 0x000000ffff347224 */ /* 0x000fe400078e005a */
[C---:B------:R-:W-:Y:S01]  /*8d80*/  HMMA.16816.F32 R128, R4.reuse, R20, R140 ;  /* 0x000000140480723c */ /* 0x040fe2000000188c */
[----:B------:R-:W-:Y:S02]  /*8d90*/  IMAD.MOV.U32 R53, RZ, RZ, R91 ;  /* 0x000000ffff357224 */ /* 0x000fe400078e005b */
        /* <DEDUP_REMOVED lines=8> */
[----:B------:R1:W-:Y:S01]  /*8e20*/  MUFU.EX2 R44, R0 ;  /* 0x00000000002c7308 */ /* 0x0003e20000000800 */
[----:B------:R-:W-:Y:S01]  /*8e30*/  IMAD.MOV.U32 R135, RZ, RZ, R89 ;  /* 0x000000ffff877224 */ /* 0x000fe200078e0059 */
[----:B------:R-:W-:Y:S01]  /*8e40*/  HMMA.16816.F32 R72, R4, R32, R240 ;  /* 0x000000200448723c */ /* 0x000fe200000018f0 */
[----:B------:R-:W-:-:S04]  /*8e50*/  IMAD.WIDE.U32 R2, R2, -0x2daee0ad, RZ ;  /* 0xd2511f5302027825 */ /* 0x000fc800078e00ff */
[----:B------:R-:W-:Y:S01]  /*8e60*/  IMAD.MOV.U32 R200, RZ, RZ, R52 ;  /* 0x000000ffffc87224 */ /* 0x000fe200078e0034 */
[C---:B------:R-:W-:Y:S01]  /*8e70*/  HMMA.16816.F32 R88, R4.reuse, R40, R236 ;  /* 0x000000280458723c */ /* 0x040fe200000018ec */
[----:B------:R-:W-:Y:S02]  /*8e80*/  IMAD.MOV.U32 R243, RZ, RZ, R53 ;  /* 0x000000fffff37224 */ /* 0x000fe400078e0035 */
[----:B------:R-:W-:Y:S02]  /*8e90*/  IMAD.MOV.U32 R242, RZ, RZ, R54 ;  /* 0x000000fffff27224 */ /* 0x000fe400078e0036 */
[----:B------:R-:W-:Y:S01]  /*8ea0*/  IMAD.MOV.U32 R241, RZ, RZ, R55 ;  /* 0x000000fffff17224 */ /* 0x000fe200078e0037 */
[----:B------:R-:W-:Y:S01]  /*8eb0*/  HMMA.16816.F32 R124, R4, R30, R204 ;  /* 0x0000001e047c723c */ /* 0x000fe200000018cc */
[----:B------:R-:W-:Y:S02]  /*8ec0*/  IMAD.MOV.U32 R239, RZ, RZ, R78 ;  /* 0x000000ffffef7224 */ /* 0x000fe400078e004e */
[----:B-1----:R-:W-:Y:S01]  /*8ed0*/  FFMA.FTZ R0, R186, UR22, -R37 ;  /* 0x00000016ba007c23 */ /* 0x002fe20008010825 */
[----:B------:R-:W-:-:S02]  /*8ee0*/  IMAD.MOV.U32 R238, RZ, RZ, R79 ;  /* 0x000000ffffee7224 */ /* 0x000fc400078e004f */
[C---:B------:R-:W-:Y:S01]  /*8ef0*/  HMMA.16816.F32 R156, R4.reuse, R18, R196 ;  /* 0x00000012049c723c */ /* 0x040fe200000018c4 */
[----:B------:R-:W-:Y:S02]  /*8f00*/  IMAD.MOV.U32 R206, RZ, RZ, R77 ;  /* 0x000000ffffce7224 */ /* 0x000fe400078e004d */
[----:B------:R-:W-:Y:S02]  /*8f10*/  IMAD.MOV.U32 R203, RZ, RZ, R47 ;  /* 0x000000ffffcb7224 */ /* 0x000fe400078e002f */
[----:B------:R1:W2:Y:S01]  /*8f20*/  MUFU.EX2 R47, R0 ;  /* 0x00000000002f7308 */ /* 0x0002a20000000800 */
[C---:B------:R-:W-:Y:S01]  /*8f30*/  HMMA.16816.F32 R112, R4.reuse, R28, R168 ;  /* 0x0000001c0470723c */ /* 0x040fe200000018a8 */
[----:B------:R-:W-:Y:S01]  /*8f40*/  IMAD.MOV.U32 R196, RZ, RZ, R76 ;  /* 0x000000ffffc47224 */ /* 0x000fe200078e004c */
[----:B------:R-:W-:Y:S04]  /*8f50*/  LDSM.16.MT88.4 R168, [R214+0xac00] ;  /* 0x00ac0000d6a8783b */ /* 0x000fe80000004200 */
[C---:B------:R-:W-:Y:S06]  /*8f60*/  HMMA.16816.F32 R160, R4.reuse, R24, R244 ;  /* 0x0000001804a0723c */ /* 0x040fec00000018f4 */
[----:B------:R-:W-:Y:S01]  /*8f70*/  HMMA.16816.F32 R76, R4, R34, R188 ;  /* 0x00000022044c723c */ /* 0x000fe200000018bc */
[----:B-1----:R-:W-:-:S05]  /*8f80*/  LOP3.LUT R0, R2, 0xffff, RZ, 0xc0, !PT ;  /* 0x0000ffff02007812 */ /* 0x002fca00078ec0ff */
[----:B------:R-:W-:Y:S07]  /*8f90*/  HMMA.16816.F32 R52, R4, R42, R180 ;  /* 0x0000002a0434723c */ /* 0x000fee00000018b4 */
[--C-:B------:R-:W-:Y:S01]  /*8fa0*/  FFMA.FTZ R4, R185, UR22, -R37.reuse ;  /* 0x00000016b9047c23 */ /* 0x100fe20008010825 */
[----:B------:R-:W-:-:S03]  /*8fb0*/  FFMA.FTZ R6, R184, UR22, -R37 ;  /* 0x00000016b8067c23 */ /* 0x000fc60008010825 */
[----:B------:R1:W-:Y:S01]  /*8fc0*/  MUFU.EX2 R39, R4 ;  /* 0x0000000400277308 */ /* 0x0003e20000000800 */
[----:B------:R-:W-:Y:S01]  /*8fd0*/  LOP3.LUT R5, R2, 0xff, RZ, 0xc0, !PT ;  /* 0x000000ff02057812 */ /* 0x000fe200078ec0ff */
[----:B------:R-:W-:-:S06]  /*8fe0*/  IMAD.MOV.U32 R250, RZ, RZ, R14 ;  /* 0x000000fffffa7224 */ /* 0x000fcc00078e000e */
[----:B------:R3:W-:Y:S01]  /*8ff0*/  MUFU.EX2 R38, R6 ;  /* 0x0000000600267308 */ /* 0x0007e20000000800 */
[----:B-1----:R-:W-:Y:S02]  /*9000*/  SHF.R.U32.HI R4, RZ, 0x8, R0 ;  /* 0x00000008ff047819 */ /* 0x002fe40000011600 */
[----:B------:R-:W-:Y:S02]  /*9010*/  LOP3.LUT R0, R3, R46, R100, 0x96, !PT ;  /* 0x0000002e03007212 */ /* 0x000fe400078e9664 */
[----:B------:R-:W-:-:S04]  /*9020*/  SHF.R.U32.HI R3, RZ, 0x10, R2 ;  /* 0x00000010ff037819 */ /* 0x000fc80000011602 */
[----:B---3--:R-:W-:Y:S01]  /*9030*/  LOP3.LUT R6, R3, 0xff, RZ, 0xc0, !PT ;  /* 0x000000ff03067812 */ /* 0x008fe200078ec0ff */
[----:B------:R-:W-:Y:S01]  /*9040*/  FFMA.FTZ R3, R234, UR22, -R36 ;  /* 0x00000016ea037c23 */ /* 0x000fe20008010824 */
[----:B------:R-:W-:Y:S01]  /*9050*/  SHF.R.U32.HI R14, RZ, 0x18, R2 ;  /* 0x00000018ff0e7819 */ /* 0x000fe20000011602 */
[----:B------:R-:W-:Y:S02]  /*9060*/  IMAD.MOV.U32 R248, RZ, RZ, R15 ;  /* 0x000000fffff87224 */ /* 0x000fe400078e000f */
[----:B------:R1:W-:Y:S01]  /*9070*/  MUFU.EX2 R37, R3 ;  /* 0x0000000300257308 */ /* 0x0003e20000000800 */
[C---:B------:R-:W-:Y:S01]  /*9080*/  HMMA.16816.F32 R164, R8.reuse, R24, R164 ;  /* 0x0000001808a4723c */ /* 0x040fe200000018a4 */
[C---:B------:R-:W-:Y:S02]  /*9090*/  LOP3.LUT R2, R0.reuse, 0xffff, RZ, 0xc0, !PT ;  /* 0x0000ffff00027812 */ /* 0x040fe400078ec0ff */
[----:B------:R-:W-:Y:S02]  /*90a0*/  PRMT R15, R5, 0x5410, R4 ;  /* 0x00005410050f7816 */ /* 0x000fe40000000004 */
[----:B------:R-:W-:Y:S01]  /*90b0*/  SHF.R.U32.HI R4, RZ, 0x10, R0 ;  /* 0x00000010ff047819 */ /* 0x000fe20000011600 */
[----:B------:R-:W-:Y:S01]  /*90c0*/  HMMA.16816.F32 R24, R8, R26, R68 ;  /* 0x0000001a0818723c */ /* 0x000fe20000001844 */
[----:B------:R-:W-:-:S02]  /*90d0*/  LOP3.LUT R7, R0, 0xff, RZ, 0xc0, !PT ;  /* 0x000000ff00077812 */ /* 0x000fc400078ec0ff */
[----:B------:R-:W-:-:S03]  /*90e0*/  SHF.R.U32.HI R5, RZ, 0x18, R0 ;  /* 0x00000018ff057819 */ /* 0x000fc60000011600 */
[C---:B------:R-:W-:Y:S01]  /*90f0*/  HMMA.16816.F32 R68, R8.reuse, R32, R136 ;  /* 0x000000200844723c */ /* 0x040fe20000001888 */
[----:B-1----:R-:W-:Y:S01]  /*9100*/  FFMA.FTZ R3, R211, UR22, -R36 ;  /* 0x00000016d3037c23 */ /* 0x002fe20008010824 */
[----:B------:R-:W-:Y:S01]  /*9110*/  SHF.R.U32.HI R0, RZ, 0x8, R2 ;  /* 0x00000008ff007819 */ /* 0x000fe20000011602 */
[----:B------:R-:W-:Y:S02]  /*9120*/  IMAD.MOV.U32 R197, RZ, RZ, R110 ;  /* 0x000000ffffc57224 */ /* 0x000fe400078e006e */
[----:B------:R-:W-:Y:S01]  /*9130*/  IMAD.MOV.U32 R245, RZ, RZ, R111 ;  /* 0x000000fffff57224 */ /* 0x000fe200078e006f */
[----:B------:R1:W3:Y:S01]  /*9140*/  MUFU.EX2 R33, R3 ;  /* 0x0000000300217308 */ /* 0x0002e20000000800 */
[----:B------:R-:W-:Y:S01]  /*9150*/  LOP3.LUT R2, R4, 0xff, RZ, 0xc0, !PT ;  /* 0x000000ff04027812 */ /* 0x000fe200078ec0ff */
[----:B------:R-:W-:Y:S01]  /*9160*/  IMAD.MOV.U32 R195, RZ, RZ, R108 ;  /* 0x000000ffffc37224 */ /* 0x000fe200078e006c */
[----:B------:R-:W-:Y:S01]  /*9170*/  PRMT R0, R7, 0x5410, R0 ;  /* 0x0000541007007816 */ /* 0x000fe20000000000 */
[----:B------:R-:W-:Y:S01]  /*9180*/  IMAD.MOV.U32 R247, RZ, RZ, R109 ;  /* 0x000000fffff77224 */ /* 0x000fe200078e006d */
[----:B------:R-:W-:Y:S01]  /*9190*/  PRMT R4, R2, 0x5410, R5 ;  /* 0x0000541002047816 */ /* 0x000fe20000000005 */
[----:B------:R-:W-:Y:S01]  /*91a0*/  FFMA.FTZ R5, R208, UR22, -R36 ;  /* 0x00000016d0057c23 */ /* 0x000fe20008010824 */
[C---:B------:R-:W-:Y:S01]  /*91b0*/  HMMA.16816.F32 R108, R8.reuse, R22, R92 ;  /* 0x00000016086c723c */ /* 0x040fe2000000185c */
[--C-:B------:R-:W-:Y:S01]  /*91c0*/  HSET2.LE.AND R0, R0, R193.reuse, PT ;  /* 0x000000c100007233 */ /* 0x100fe20003803000 */
[----:B------:R-:W-:Y:S01]  /*91d0*/  IMAD.MOV.U32 R192, RZ, RZ, R228 ;  /* 0x000000ffffc07224 */ /* 0x000fe200078e00e4 */
[----:B--2---:R-:W-:Y:S01]  /*91e0*/  F2FP.F16.F32.PACK_AB R2, R47, R44 ;  /* 0x0000002c2f02723e */ /* 0x004fe200000000ff */
[----:B------:R-:W-:Y:S01]  /*91f0*/  MUFU.EX2 R23, R5 ;  /* 0x0000000500177308 */ /* 0x000fe20000000800 */
[----:B------:R-:W-:Y:S01]  /*9200*/  PRMT R6, R6, 0x5410, R14 ;  /* 0x0000541006067816 */ /* 0x000fe2000000000e */
[----:B------:R-:W-:Y:S01]  /*9210*/  IMAD.MOV.U32 R194, RZ, RZ, R134 ;  /* 0x000000ffffc27224 */ /* 0x000fe200078e0086 */
[C---:B------:R-:W-:Y:S01]  /*9220*/  HMMA.16816.F32 R176, R8.reuse, R20, R176 ;  /* 0x0000001408b0723c */ /* 0x040fe200000018b0 */
[----:B------:R-:W-:Y:S01]  /*9230*/  IMAD.MOV.U32 R198, RZ, RZ, R120 ;  /* 0x000000ffffc67224 */ /* 0x000fe200078e0078 */
[----:B------:R-:W-:Y:S01]  /*9240*/  LDSM.16.MT88.4 R136, [R214+0x9c00] ;  /* 0x009c0000d688783b */ /* 0x000fe20000004200 */
[----:B-1----:R-:W-:Y:S01]  /*9250*/  FFMA.FTZ R3, R210, UR22, -R36 ;  /* 0x00000016d2037c23 */ /* 0x002fe20008010824 */
[----:B------:R-:W-:Y:S01]  /*9260*/  LOP3.LUT R92, R0, R2, RZ, 0xc0, !PT ;  /* 0x00000002005c7212 */ /* 0x000fe200078ec0ff */
[----:B------:R-:W-:Y:S01]  /*9270*/  IMAD.MOV.U32 R240, RZ, RZ, R132 ;  /* 0x000000fffff07224 */ /* 0x000fe200078e0084 */
[C---:B------:R-:W-:Y:S01]  /*9280*/  HMMA.16816.F32 R148, R8.reuse, R16, R148 ;  /* 0x000000100894723c */ /* 0x040fe20000001894 */
[----:B------:R-:W1:Y:S01]  /*9290*/  MUFU.EX2 R32, R3 ;  /* 0x0000000300207308 */ /* 0x000e620000000800 */
[--C-:B------:R-:W-:Y:S01]  /*92a0*/  HSET2.LE.AND R0, R4, R193.reuse, PT ;  /* 0x000000c104007233 */ /* 0x100fe20003803000 */
[----:B------:R-:W-:Y:S01]  /*92b0*/  IMAD.MOV.U32 R237, RZ, RZ, R135 ;  /* 0x000000ffffed7224 */ /* 0x000fe200078e0087 */
[----:B---3--:R-:W-:Y:S01]  /*92c0*/  F2FP.F16.F32.PACK_AB R2, R33, R37 ;  /* 0x000000252102723e */ /* 0x008fe200000000ff */
[----:B------:R-:W-:Y:S01]  /*92d0*/  IMAD.MOV.U32 R199, RZ, RZ, R133 ;  /* 0x000000ffffc77224 */ /* 0x000fe200078e0085 */
[C---:B------:R-:W-:Y:S06]  /*92e0*/  HMMA.16816.F32 R64, R8.reuse, R34, R64 ;  /* 0x000000220840723c */ /* 0x040fec0000001840 */
[----:B------:R-:W-:Y:S01]  /*92f0*/  HMMA.16816.F32 R56, R8, R42, R56 ;  /* 0x0000002a0838723c */ /* 0x000fe20000001838 */
[----:B------:R-:W-:Y:S01]  /*9300*/  LOP3.LUT R93, R0, R2, RZ, 0xc0, !PT ;  /* 0x00000002005d7212 */ /* 0x000fe200078ec0ff */
[----:B------:R-:W-:Y:S01]  /*9310*/  IMAD.MOV.U32 R244, RZ, RZ, R82 ;  /* 0x000000fffff47224 */ /* 0x000fe200078e0052 */
[----:B------:R-:W-:Y:S01]  /*9320*/  HSET2.LE.AND R0, R15, R193, PT ;  /* 0x000000c10f007233 */ /* 0x000fe20003803000 */
[----:B------:R-:W-:Y:S01]  /*9330*/  IMAD.MOV.U32 R204, RZ, RZ, R122 ;  /* 0x000000ffffcc7224 */ /* 0x000fe200078e007a */
[----:B------:R-:W-:Y:S01]  /*9340*/  F2FP.F16.F32.PACK_AB R2, R38, R39 ;  /* 0x000000272602723e */ /* 0x000fe200000000ff */
[----:B------:R-:W-:Y:S01]  /*9350*/  IMAD.MOV.U32 R246, RZ, RZ, R83 ;  /* 0x000000fffff67224 */ /* 0x000fe200078e0053 */
[----:B------:R2:W5:Y:S02]  /*9360*/  LDL.LU R228, [R1+0xd0] ;  /* 0x0000d00001e47983 */ /* 0x0005640000300800 */
[----:B------:R-:W-:-:S02]  /*9370*/  LOP3.LUT R94, R0, R2, RZ, 0xc0, !PT ;  /* 0x00000002005e7212 */ /* 0x000fc400078ec0ff */
[----:B------:R-:W-:Y:S02]  /*9380*/  HSET2.LE.AND R0, R6, R193, PT ;  /* 0x000000c106007233 */ /* 0x000fe40003803000 */
[----:B-1----:R-:W-:-:S04]  /*9390*/  F2FP.F16.F32.PACK_AB R2, R23, R32 ;  /* 0x000000201702723e */ /* 0x002fc800000000ff */
[----:B------:R-:W-:Y:S01]  /*93a0*/  LOP3.LUT R95, R0, R2, RZ, 0xc0, !PT ;  /* 0x00000002005f7212 */ /* 0x000fe200078ec0ff */
[----:B------:R-:W-:Y:S01]  /*93b0*/  FFMA.FTZ R0, R192, UR22, -R13 ;  /* 0x00000016c0007c23 */ /* 0x000fe2000801080d */
[----:B------:R-:W-:Y:S02]  /*93c0*/  IMAD.MOV.U32 R192, RZ, RZ, R194 ;  /* 0x000000ffffc07224 */ /* 0x000fe400078e00c2 */
[----:B------:R-:W-:Y:S01]  /*93d0*/  IMAD.MOV.U32 R194, RZ, RZ, R195 ;  /* 0x000000ffffc27224 */ /* 0x000fe200078e00c3 */
[----:B------:R1:W-:Y:S01]  /*93e0*/  MUFU.EX2 R14, R0 ;  /* 0x00000000000e7308 */ /* 0x0003e20000000800 */
[----:B------:R-:W-:Y:S02]  /*93f0*/  IMAD.MOV.U32 R195, RZ, RZ, R196 ;  /* 0x000000ffffc37224 */ /* 0x000fe400078e00c4 */
[----:B------:R-:W-:Y:S02]  /*9400*/  IMAD.MOV.U32 R196, RZ, RZ, R197 ;  /* 0x000000ffffc47224 */ /* 0x000fe400078e00c5 */
[----:B------:R-:W-:-:S02]  /*9410*/  IMAD.MOV.U32 R197, RZ, RZ, R198 ;  /* 0x000000ffffc57224 */ /* 0x000fc400078e00c6 */
[----:B-1----:R-:W-:Y:S01]  /*9420*/  FFMA.FTZ R0, R192, UR22, -R13 ;  /* 0x00000016c0007c23 */ /* 0x002fe2000801080d */
[----:B------:R-:W-:-:S03]  /*9430*/  IMAD.MOV.U32 R192, RZ, RZ, R194 ;  /* 0x000000ffffc07224 */ /* 0x000fc600078e00c2 */
[----:B------:R1:W-:Y:S01]  /*9440*/  MUFU.EX2 R15, R0 ;  /* 0x00000000000f7308 */ /* 0x0003e20000000800 */
[----:B------:R-:W-:Y:S02]  /*9450*/  IMAD.MOV.U32 R194, RZ, RZ, R195 ;  /* 0x000000ffffc27224 */ /* 0x000fe400078e00c3 */
[----:B------:R-:W-:Y:S02]  /*9460*/  IMAD.MOV.U32 R195, RZ, RZ, R196 ;  /* 0x000000ffffc37224 */ /* 0x000fe400078e00c4 */
[----:B------:R-:W-:Y:S01]  /*9470*/  IMAD.MOV.U32 R198, RZ, RZ, R200 ;  /* 0x000000ffffc67224 */ /* 0x000fe200078e00c8 */
[----:B------:R-:W-:Y:S01]  /*9480*/  LOP3.LUT R20, R45, R50, R187, 0x96, !PT ;  /* 0x000000322d147212 */ /* 0x000fe200078e96bb */
[----:B------:R-:W-:Y:S02]  /*9490*/  IMAD.MOV.U32 R196, RZ, RZ, R197 ;  /* 0x000000ffffc47224 */ /* 0x000fe400078e00c5 */
[----:B-1----:R-:W-:Y:S01]  /*94a0*/  FFMA.FTZ R0, R192, UR22, -R13 ;  /* 0x00000016c0007c23 */ /* 0x002fe2000801080d */
[----:B------:R-:W-:-:S03]  /*94b0*/  IMAD.MOV.U32 R192, RZ, RZ, R194 ;  /* 0x000000ffffc07224 */ /* 0x000fc600078e00c2 */
[----:B------:R1:W-:Y:S01]  /*94c0*/  MUFU.EX2 R21, R0 ;  /* 0x0000000000157308 */ /* 0x0003e20000000800 */
[----:B------:R-:W-:Y:S01]  /*94d0*/  IMAD.MOV.U32 R194, RZ, RZ, R195 ;  /* 0x000000ffffc27224 */ /* 0x000fe200078e00c3 */
[----:B------:R-:W-:Y:S01]  /*94e0*/  HMMA.16816.F32 R132, R8, R30, R96 ;  /* 0x0000001e0884723c */ /* 0x000fe20000001860 */
[----:B------:R-:W-:Y:S02]  /*94f0*/  IMAD.MOV.U32 R197, RZ, RZ, R198 ;  /* 0x000000ffffc57224 */ /* 0x000fe400078e00c6 */
[----:B------:R-:W-:-:S03]  /*9500*/  IMAD.WIDE.U32 R2, R20, -0x2daee0ad, RZ ;  /* 0xd2511f5314027825 */ /* 0x000fc600078e00ff */
[C---:B------:R-:W-:Y:S01]  /*9510*/  HMMA.16816.F32 R28, R8.reuse, R18, R84 ;  /* 0x00000012081c723c */ /* 0x040fe20000001854 */
[----:B-1----:R-:W-:Y:S01]  /*9520*/  FFMA.FTZ R0, R235, UR22, -R13 ;  /* 0x00000016eb007c23 */ /* 0x002fe2000801080d */
[----:B------:R-:W-:Y:S02]  /*9530*/  IMAD.MOV.U32 R195, RZ, RZ, R197 ;  /* 0x000000ffffc37224 */ /* 0x000fe400078e00c5 */
[----:B------:R-:W-:Y:S01]  /*9540*/  FFMA.FTZ R4, R252, UR22, -R12 ;  /* 0x00000016fc047c23 */ /* 0x000fe2000801080c */
[----:B------:R-:W-:Y:S01]  /*9550*/  LOP3.LUT R5, R2, 0xff, RZ, 0xc0, !PT ;  /* 0x000000ff02057812 */ /* 0x000fe200078ec0ff */
[----:B------:R1:W3:Y:S01]  /*9560*/  MUFU.EX2 R22, R0 ;  /* 0x0000000000167308 */ /* 0x0002e20000000800 */
[----:B------:R-:W-:Y:S01]  /*9570*/  HMMA.16816.F32 R84, R8, R40, R152 ;  /* 0x000000280854723c */ /* 0x000fe20000001898 */
[----:B------:R-:W-:Y:S01]  /*9580*/  IMAD.MOV.U32 R197, RZ, RZ, R225 ;  /* 0x000000ffffc57224 */ /* 0x000fe200078e00e1 */
[----:B------:R-:W-:Y:S01]  /*9590*/  LDSM.16.MT88.4 R152, [R212+0xac00] ;  /* 0x00ac0000d498783b */ /* 0x000fe20000004200 */
[----:B------:R-:W-:-:S02]  /*95a0*/  IMAD.MOV.U32 R198, RZ, RZ, R226 ;  /* 0x000000ffffc67224 */ /* 0x000fc400078e00e2 */
[----:B------:R-:W-:Y:S01]  /*95b0*/  IMAD.MOV.U32 R200, RZ, RZ, R248 ;  /* 0x000000ffffc87224 */ /* 0x000fe200078e00f8 */
[----:B------:R-:W-:Y:S01]  /*95c0*/  LDSM.16.MT88.4 R16, [R214+0xbc00] ;  /* 0x00bc0000d610783b */ /* 0x000fe20000004200 */
[----:B-1----:R-:W-:Y:S01]  /*95d0*/  FFMA.FTZ R0, R192, UR22, -R12 ;  /* 0x00000016c0007c23 */ /* 0x002fe2000801080c */
[----:B------:R-:W-:-:S03]  /*95e0*/  IMAD.MOV.U32 R192, RZ, RZ, R194 ;  /* 0x000000ffffc07224 */ /* 0x000fc600078e00c2 */
[----:B------:R1:W-:Y:S01]  /*95f0*/  MUFU.EX2 R10, R0 ;  /* 0x00000000000a7308 */ /* 0x0003e20000000800 */
[----:B------:R-:W-:Y:S02]  /*9600*/  IMAD.MOV.U32 R194, RZ, RZ, R195 ;  /* 0x000000ffffc27224 */ /* 0x000fe400078e00c3 */
[----:B-1----:R-:W-:Y:S02]  /*9610*/  FFMA.FTZ R0, R192, UR22, -R12 ;  /* 0x00000016c0007c23 */ /* 0x002fe4000801080c */
[----:B------:R-:W-:-:S03]  /*9620*/  IMAD.MOV.U32 R192, RZ, RZ, R194 ;  /* 0x000000ffffc07224 */ /* 0x000fc600078e00c2 */
[----:B------:R1:W-:Y:S01]  /*9630*/  MUFU.EX2 R13, R0 ;  /* 0x00000000000d7308 */ /* 0x0003e20000000800 */
[----:B------:R-:W-:Y:S02]  /*9640*/  SHF.R.U32.HI R8, RZ, 0x18, R2 ;  /* 0x00000018ff087819 */ /* 0x000fe40000011602 */
[----:B-1----:R-:W-:Y:S02]  /*9650*/  LOP3.LUT R0, R3, R60, R100, 0x96, !PT ;  /* 0x0000003c03007212 */ /* 0x002fe400078e9664 */
[----:B------:R-:W-:-:S04]  /*9660*/  LOP3.LUT R3, R2, 0xffff, RZ, 0xc0, !PT ;  /* 0x0000ffff02037812 */ /* 0x000fc800078ec0ff */
[----:B------:R-:W-:Y:S01]  /*9670*/  SHF.R.U32.HI R6, RZ, 0x8, R3 ;  /* 0x00000008ff067819 */ /* 0x000fe20000011603 */
[----:B------:R-:W-:Y:S01]  /*9680*/  FFMA.FTZ R3, R192, UR22, -R12 ;  /* 0x00000016c0037c23 */ /* 0x000fe2000801080c */
[----:B------:R1:W-:Y:S02]  /*9690*/  MUFU.EX2 R11, R4 ;  /* 0x00000004000b7308 */ /* 0x0003e40000000800 */
[----:B------:R-:W-:-:S06]  /*96a0*/  PRMT R7, R5, 0x5410, R6 ;  /* 0x0000541005077816 */ /* 0x000fcc0000000006 */
[----:B------:R4:W2:Y:S01]  /*96b0*/  MUFU.EX2 R9, R3 ;  /* 0x0000000300097308 */ /* 0x0008a20000000800 */
[C---:B------:R-:W-:Y:S02]  /*96c0*/  LOP3.LUT R5, R0.reuse, 0xff, RZ, 0xc0, !PT ;  /* 0x000000ff00057812 */ /* 0x040fe400078ec0ff */
[----:B------:R-:W-:Y:S02]  /*96d0*/  SHF.R.U32.HI R6, RZ, 0x18, R0 ;  /* 0x00000018ff067819 */ /* 0x000fe40000011600 */
[----:B-1----:R-:W-:Y:S02]  /*96e0*/  SHF.R.U32.HI R4, RZ, 0x10, R2 ;  /* 0x00000010ff047819 */ /* 0x002fe40000011602 */
[----:B------:R-:W-:Y:S02]  /*96f0*/  LOP3.LUT R2, R0, 0xffff, RZ, 0xc0, !PT ;  /* 0x0000ffff00027812 */ /* 0x000fe400078ec0ff */
[----:B----4-:R-:W-:Y:S02]  /*9700*/  SHF.R.U32.HI R3, RZ, 0x10, R0 ;  /* 0x00000010ff037819 */ /* 0x010fe40000011600 */
[----:B------:R-:W-:-:S02]  /*9710*/  LOP3.LUT R4, R4, 0xff, RZ, 0xc0, !PT ;  /* 0x000000ff04047812 */ /* 0x000fc400078ec0ff */
[----:B------:R-:W-:Y:S02]  /*9720*/  LOP3.LUT R0, R3, 0xff, RZ, 0xc0, !PT ;  /* 0x000000ff03007812 */ /* 0x000fe400078ec0ff */
[----:B------:R-:W-:Y:S01]  /*9730*/  SHF.R.U32.HI R2, RZ, 0x8, R2 ;  /* 0x00000008ff027819 */ /* 0x000fe20000011602 */
[----:B------:R-:W-:Y:S01]  /*9740*/  IMAD.MOV.U32 R195, RZ, RZ, R197 ;  /* 0x000000ffffc37224 */ /* 0x000fe200078e00c5 */
[----:B------:R-:W-:Y:S01]  /*9750*/  PRMT R6, R0, 0x5410, R6 ;  /* 0x0000541000067816 */ /* 0x000fe20000000006 */
[----:B------:R-:W-:Y:S01]  /*9760*/  IMAD.MOV.U32 R197, RZ, RZ, R206 ;  /* 0x000000ffffc57224 */ /* 0x000fe200078e00ce */
[----:B------:R-:W-:Y:S02]  /*9770*/  PRMT R3, R4, 0x5410, R8 ;  /* 0x0000541004037816 */ /* 0x000fe40000000008 */
[----:B------:R-:W-:Y:S02]  /*9780*/  PRMT R5, R5, 0x5410, R2 ;  /* 0x0000541005057816 */ /* 0x000fe40000000002 */
[----:B------:R-:W-:-:S02]  /*9790*/  HSET2.LE.AND R0, R7, R193, PT ;  /* 0x000000c107007233 */ /* 0x000fc40003803000 */
[----:B---3--:R-:W-:Y:S01]  /*97a0*/  F2FP.F16.F32.PACK_AB R2, R22, R21 ;  /* 0x000000151602723e */ /* 0x008fe200000000ff */
[----:B------:R-:W-:Y:S01]  /*97b0*/  IMAD.MOV.U32 R194, RZ, RZ, R197 ;  /* 0x000000ffffc27224 */ /* 0x000fe200078e00c5 */
[--C-:B------:R-:W-:Y:S01]  /*97c0*/  HSET2.LE.AND R3, R3, R193.reuse, PT ;  /* 0x000000c103037233 */ /* 0x100fe20003803000 */
[----:B------:R-:W-:Y:S01]  /*97d0*/  IMAD.MOV.U32 R206, RZ, RZ, R244 ;  /* 0x000000ffffce7224 */ /* 0x000fe200078e00f4 */
[----:B------:R-:W-:Y:S01]  /*97e0*/  LOP3.LUT R98, R0, R2, RZ, 0xc0, !PT ;  /* 0x0000000200627212 */ /* 0x000fe200078ec0ff */
[----:B------:R-:W-:Y:S01]  /*97f0*/  IMAD.MOV.U32 R244, RZ, RZ, R224 ;  /* 0x000000fffff47224 */ /* 0x000fe200078e00e0 */
[--C-:B------:R-:W-:Y:S01]  /*9800*/  HSET2.LE.AND R5, R5, R193.reuse, PT ;  /* 0x000000c105057233 */ /* 0x100fe20003803000 */
[----:B------:R-:W-:Y:S01]  /*9810*/  IMAD.MOV.U32 R192, RZ, RZ, R195 ;  /* 0x000000ffffc07224 */ /* 0x000fe200078e00c3 */
[----:B------:R-:W-:Y:S01]  /*9820*/  HSET2.LE.AND R6, R6, R193, PT ;  /* 0x000000c106067233 */ /* 0x000fe20003803000 */
[----:B------:R-:W-:Y:S01]  /*9830*/  IMAD.MOV.U32 R193, RZ, RZ, R194 ;  /* 0x000000ffffc17224 */ /* 0x000fe200078e00c2 */
[----:B--2---:R-:W-:Y:S01]  /*9840*/  F2FP.F16.F32.PACK_AB R0, R9, R11 ;  /* 0x0000000b0900723e */ /* 0x004fe200000000ff */
[----:B------:R-:W-:Y:S01]  /*9850*/  IMAD.MOV.U32 R194, RZ, RZ, R198 ;  /* 0x000000ffffc27224 */ /* 0x000fe200078e00c6 */
[----:B------:R-:W-:Y:S01]  /*9860*/  F2FP.F16.F32.PACK_AB R2, R15, R14 ;  /* 0x0000000e0f02723e */ /* 0x000fe200000000ff */
[----:B------:R-:W-:Y:S01]  /*9870*/  IMAD.MOV.U32 R195, RZ, RZ, R204 ;  /* 0x000000ffffc37224 */ /* 0x000fe200078e00cc */
[----:B------:R-:W-:Y:S01]  /*9880*/  F2FP.F16.F32.PACK_AB R4, R13, R10 ;  /* 0x0000000a0d04723e */ /* 0x000fe200000000ff */
[----:B------:R-:W-:Y:S01]  /*9890*/  IMAD.MOV.U32 R197, RZ, RZ, R244 ;  /* 0x000000ffffc57224 */ /* 0x000fe200078e00f4 */
[----:B------:R-:W-:Y:S01]  /*98a0*/  LOP3.LUT R99, R3, R0, RZ, 0xc0, !PT ;  /* 0x0000000003637212 */ /* 0x000fe200078ec0ff */
[----:B------:R-:W-:Y:S01]  /*98b0*/  FADD.FTZ R3, R193, R192 ;  /* 0x000000c0c1037221 */ /* 0x000fe20000010000 */
[----:B------:R-:W-:Y:S01]  /*98c0*/  LOP3.LUT R96, R5, R2, RZ, 0xc0, !PT ;  /* 0x0000000205607212 */ /* 0x000fe200078ec0ff */
[----:B------:R-:W-:Y:S01]  /*98d0*/  FADD.FTZ R2, R219, R220 ;  /* 0x000000dcdb027221 */ /* 0x000fe20000010000 */
[----:B------:R-:W-:Y:S01]  /*98e0*/  IMAD.MOV.U32 R193, RZ, RZ, R194 ;  /* 0x000000ffffc17224 */ /* 0x000fe200078e00c2 */
        /* <DEDUP_REMOVED lines=54> */
[----:B------:R-:W-:Y:S01]  /*9c50*/  IMAD.MOV.U32 R251, RZ, RZ, R80 ;  /* 0x000000fffffb7224 */ /* 0x000fe200078e0050 */
[----:B------:R-:W1:Y:S01]  /*9c60*/  LDSM.16.MT88.4 R120, [R212+0x9c00] ;  /* 0x009c0000d478783b */ /* 0x000e620000004200 */
[----:B------:R-:W-:Y:S01]  /*9c70*/  FADD.FTZ R3, R249, R3 ;  /* 0x00000003f9037221 */ /* 0x000fe20000010000 */
[----:B------:R-:W-:Y:S01]  /*9c80*/  FADD.FTZ R0, R51, R0 ;  /* 0x0000000033007221 */ /* 0x000fe20000010000 */
[----:B------:R-:W-:Y:S01]  /*9c90*/  FADD.FTZ R2, R105, R2 ;  /* 0x0000000269027221 */ /* 0x000fe20000010000 */
[----:B------:R-:W2:Y:S01]  /*9ca0*/  LDSM.16.MT88.4 R80, [R212+0xbc00] ;  /* 0x00bc0000d450783b */ /* 0x000ea20000004200 */
        /* <DEDUP_REMOVED lines=14> */
[----:B------:R-:W4:Y:S01]  /*9d90*/  LDC.U8 R231, c[0x0][0x388] ;  /* 0x0000e200ffe77b82 */ /* 0x000f220000000000 */
[----:B------:R3:W5:Y:S01]  /*9da0*/  LDL.LU R225, [R1+0xc4] ;  /* 0x0000c40001e17983 */ /* 0x0007620000300800 */
[----:B------:R-:W-:-:S03]  /*9db0*/  FADD.FTZ R4, R21, R4 ;  /* 0x0000000415047221 */ /* 0x000fc60000010000 */
        /* <DEDUP_REMOVED lines=22> */
[C---:B-1----:R-:W-:Y:S06]  /*9f20*/  HMMA.16816.F32 R112, R92.reuse, R120, R112 ;  /* 0x000000785c70723c */ /* 0x042fec0000001870 */
        /* <DEDUP_REMOVED lines=24> */
[----:B---34-:R-:W-:-:S15]  /*a0b0*/  @!P0 BRA `(.L_x_892) ;  /* 0x000000e800948947 */ /* 0x018fde0003800000 */
[----:B------:R-:W2:Y:S01]  /*a0c0*/  LDL.64 R246, [R1+0x78] ;  /* 0x0000780001f67983 */ /* 0x000ea20000100a00 */
[----:B------:R-:W-:-:S03]  /*a0d0*/  ULDC UR4, c[0x0][0x2d0] ;  /* 0x0000b40000047ab9 */ /* 0x000fc60000000800 */
[----:B------:R-:W3:Y:S04]  /*a0e0*/  LDL R248, [R1+0x54] ;  /* 0x0000540001f87983 */ /* 0x000ee80000100800 */
[----:B------:R-:W4:Y:S04]  /*a0f0*/  LDL R249, [R1+0x70] ;  /* 0x0000700001f97983 */ /* 0x000f280000100800 */
[----:B------:R-:W4:Y:S01]  /*a100*/  LDL.64 R250, [R1+0x58] ;  /* 0x0000580001fa7983 */ /* 0x000f220000100a00 */
[----:B------:R-:W-:Y:S01]  /*a110*/  UIADD3 UR20, UR21, -0x2, URZ ;  /* 0xfffffffe15147890 */ /* 0x000fe2000fffe03f */
[----:B------:R-:W-:-:S04]  /*a120*/  DEPBAR.LE SB0, 0x0 ;  /* 0x000080000000791a */ /* 0x000fc80000000000 */
[----:B------:R-:W-:Y:S01]  /*a130*/  USHF.R.S32.HI UR6, URZ, 0x1f, UR20 ;  /* 0x0000001f3f067899 */ /* 0x000fe20008011414 */
[----:B------:R-:W-:Y:S01]  /*a140*/  IMAD.U32 R2, RZ, RZ, UR20 ;  /* 0x00000014ff027e24 */ /* 0x000fe2000f8e00ff */
[----:B------:R-:W1:Y:S01]  /*a150*/  S2R R100, SR_TID.X ;  /* 0x0000000000647919 */ /* 0x000e620000002100 */
[----:B------:R-:W-:Y:S01]  /*a160*/  UISETP.GT.AND UP0, UPT, UR20, UR14, UPT ;  /* 0x0000000e1400728c */ /* 0x000fe2000bf04270 */
[----:B-1----:R-:W-:-:S05]  /*a170*/  IMAD.SHL.U32 R100, R100, 0x2, RZ ;  /* 0x0000000264647824 */ /* 0x002fca00078e00ff */
[----:B------:R-:W-:Y:S01]  /*a180*/  LOP3.LUT R100, R100, 0x6, RZ, 0xc0, !PT ;  /* 0x0000000664647812 */ /* 0x000fe200078ec0ff */
[----:B------:R-:W-:Y:S01]  /*a190*/  BAR.SYNC.DEFER_BLOCKING 0x0 ;  /* 0x0000000000007b1d */ /* 0x000fe20000010000 */
[----:B--2---:R-:W-:Y:S02]  /*a1a0*/  ISETP.GE.AND P4, PT, R246, UR4, PT ;  /* 0x00000004f6007c0c */ /* 0x004fe4000bf86270 */
[----:B---3--:R-:W-:Y:S02]  /*a1b0*/  ISETP.GE.AND P3, PT, R248, UR4, PT ;  /* 0x00000004f8007c0c */ /* 0x008fe4000bf66270 */
[----:B----4-:R-:W-:Y:S01]  /*a1c0*/  ISETP.GE.AND P2, PT, R249, UR4, PT ;  /* 0x00000004f9007c0c */ /* 0x010fe2000bf46270 */
[----:B------:R-:W-:Y:S01]  /*a1d0*/  UIMAD UR4, UR8, UR20, URZ ;  /* 0x00000014080472a4 */ /* 0x000fe2000f8e023f */
[----:B------:R-:W-:-:S07]  /*a1e0*/  IMAD.WIDE.U32 R2, R2, UR9, R250 ;  /* 0x0000000902027c25 */ /* 0x000fce000f8e00fa */
[----:B------:R-:W1:Y:S01]  /*a1f0*/  @!P4 LDC.64 R4, c[0x0][0x220] ;  /* 0x00008800ff04cb82 */ /* 0x000e620000000a00 */
[----:B------:R-:W-:Y:S01]  /*a200*/  UIMAD UR4, UR6, UR9, UR4 ;  /* 0x00000009060472a4 */ /* 0x000fe2000f8e0204 */
[----:B-----5:R-:W-:Y:S01]  /*a210*/  @P4 STS [R218+0x9000], RZ ;  /* 0x009000ffda004388 */ /* 0x020fe20000000800 */
[----:B------:R-:W-:-:S03]  /*a220*/  IADD3 R0, P5, R2, UR24, RZ ;  /* 0x0000001802007c10 */ /* 0x000fc6000ffbe0ff */
[----:B------:R-:W-:Y:S01]  /*a230*/  @P4 STS [R218+0x9004], RZ ;  /* 0x009004ffda004388 */ /* 0x000fe20000000800 */
[----:B------:R-:W-:Y:S01]  /*a240*/  VIADD R3, R3, UR4 ;  /* 0x0000000403037c36 */ /* 0x000fe20008000000 */
[----:B------:R-:W2:Y:S02]  /*a250*/  @!P3 LDC.64 R10, c[0x0][0x220] ;  /* 0x00008800ff0abb82 */ /* 0x000ea40000000a00 */
[----:B------:R-:W-:Y:S06]  /*a260*/  @P4 STS.64 [R218+0x9008], RZ ;  /* 0x009008ffda004388 */ /* 0x000fec0000000a00 */
[----:B------:R-:W3:Y:S08]  /*a270*/  @!P2 LDC.64 R8, c[0x0][0x220] ;  /* 0x00008800ff08ab82 */ /* 0x000ef00000000a00 */
        /* <DEDUP_REMOVED lines=50> */
[----:B------:R-:W-:Y:S01]  /*a5a0*/  LDSM.16.M88.4 R32, [R213+0x6000] ;  /* 0x00600000d520783b */ /* 0x000fe20000000200 */
[C---:B------:R-:W-:Y:S02]  /*a5b0*/  ISETP.LT.OR P5, PT, R0.reuse, R220, P5 ;  /* 0x000000dc0000720c */ /* 0x040fe40002fa1670 */
[C---:B------:R-:W-:Y:S01]  /*a5c0*/  ISETP.GE.AND P0, PT, R0.reuse, R230, PT ;  /* 0x000000e60000720c */ /* 0x040fe20003f06270 */
[----:B---3--:R-:W2:Y:S01]  /*a5d0*/  LDSM.16.M88.4 R8, [R216+0x1000] ;  /* 0x00100000d808783b */ /* 0x008ea20000000200 */
[----:B------:R-:W-:-:S02]  /*a5e0*/  ISETP.LT.OR P1, PT, R0, R219, P1 ;  /* 0x000000db0000720c */ /* 0x000fc40000f21670 */
[C---:B------:R-:W-:Y:S01]  /*a5f0*/  ISETP.LT.OR P6, PT, R0.reuse, R221, P6 ;  /* 0x000000dd0000720c */ /* 0x040fe200037c1670 */
[----:B------:R-:W3:Y:S01]  /*a600*/  LDSM.16.M88.4 R24, [R213+0x6800] ;  /* 0x00680000d518783b */ /* 0x000ee20000000200 */
[----:B------:R-:W-:-:S03]  /*a610*/  ISETP.LT.OR P0, PT, R0, R222, P0 ;  /* 0x000000de0000720c */ /* 0x000fc60000701670 */
[----:B------:R-:W4:Y:S04]  /*a620*/  LDSM.16.M88.4 R28, [R213+0x6400] ;  /* 0x00640000d51c783b */ /* 0x000f280000000200 */
[----:B------:R-:W4:Y:S04]  /*a630*/  LDSM.16.M88.4 R20, [R213+0x6c00] ;  /* 0x006c0000d514783b */ /* 0x000f280000000200 */
[----:B------:R-:W4:Y:S01]  /*a640*/  LDSM.16.M88.4 R12, [R216] ;  /* 0x00000000d80c783b */ /* 0x000f220000000200 */
[----:B-1----:R-:W-:-:S03]  /*a650*/  IMAD.IADD R3, R223, 0x1, -R0 ;  /* 0x00000001df037824 */ /* 0x002fc600078e0a00 */
[----:B------:R-:W-:Y:S01]  /*a660*/  LDSM.16.M88.4 R48, [R215+0x6000] ;  /* 0x00600000d730783b */ /* 0x000fe20000000200 */
[----:B------:R-:W-:-:S03]  /*a670*/  IMAD.IADD R2, R225, 0x1, -R0 ;  /* 0x00000001e1027824 */ /* 0x000fc600078e0a00 */
[----:B------:R-:W1:Y:S04]  /*a680*/  LDSM.16.M88.4 R4, [R217+0x1000] ;  /* 0x00100000d904783b */ /* 0x000e680000000200 */
[----:B------:R-:W1:Y:S04]  /*a690*/  LDSM.16.M88.4 R36, [R215+0x6800] ;  /* 0x00680000d724783b */ /* 0x000e680000000200 */
[----:B------:R-:W1:Y:S04]  /*a6a0*/  LDSM.16.M88.4 R40, [R215+0x6400] ;  /* 0x00640000d728783b */ /* 0x000e680000000200 */
[----:B------:R-:W1:Y:S01]  /*a6b0*/  LDSM.16.M88.4 R52, [R215+0x6c00] ;  /* 0x006c0000d734783b */ /* 0x000e620000000200 */
[C---:B--2---:R-:W-:Y:S03]  /*a6c0*/  HMMA.16816.F32 R180, R8.reuse, R32, RZ ;  /* 0x0000002008b4723c */ /* 0x044fe600000018ff */
[----:B------:R-:W2:Y:S04]  /*a6d0*/  LDSM.16.M88.4 R16, [R217] ;  /* 0x00000000d910783b */ /* 0x000ea80000000200 */
[----:B------:R-:W0:Y:S01]  /*a6e0*/  LDGDEPBAR ;  /* 0x00000000000079af */ /* 0x000e220000000000 */
[C---:B---3--:R-:W-:Y:S06]  /*a6f0*/  HMMA.16816.F32 R60, R8.reuse, R24, RZ ;  /* 0x00000018083c723c */ /* 0x048fec00000018ff */
[C---:B----4-:R-:W-:Y:S06]  /*a700*/  HMMA.16816.F32 R108, R8.reuse, R28, RZ ;  /* 0x0000001c086c723c */ /* 0x050fec00000018ff */
[C---:B------:R-:W-:Y:S06]  /*a710*/  HMMA.16816.F32 R44, R8.reuse, R20, RZ ;  /* 0x00000014082c723c */ /* 0x040fec00000018ff */
[C---:B------:R-:W-:Y:S06]  /*a720*/  HMMA.16816.F32 R176, R8.reuse, R34, RZ ;  /* 0x0000002208b0723c */ /* 0x040fec00000018ff */
[C---:B------:R-:W-:Y:S06]  /*a730*/  HMMA.16816.F32 R64, R8.reuse, R30, RZ ;  /* 0x0000001e0840723c */ /* 0x040fec00000018ff */
[C---:B------:R-:W-:Y:S06]  /*a740*/  HMMA.16816.F32 R56, R8.reuse, R26, RZ ;  /* 0x0000001a0838723c */ /* 0x040fec00000018ff */
[----:B------:R-:W-:Y:S06]  /*a750*/  HMMA.16816.F32 R8, R8, R22, RZ ;  /* 0x000000160808723c */ /* 0x000fec00000018ff */
[C---:B------:R-:W-:Y:S06]  /*a760*/  HMMA.16816.F32 R192, R12.reuse, R32, RZ ;  /* 0x000000200cc0723c */ /* 0x040fec00000018ff */
[C---:B------:R-:W-:Y:S06]  /*a770*/  HMMA.16816.F32 R184, R12.reuse, R28, RZ ;  /* 0x0000001c0cb8723c */ /* 0x040fec00000018ff */
[----:B------:R-:W-:Y:S06]  /*a780*/  HMMA.16816.F32 R240, R12, R30, RZ ;  /* 0x0000001e0cf0723c */ /* 0x000fec00000018ff */
[C---:B-1----:R-:W-:Y:S06]  /*a790*/  HMMA.16816.F32 R204, R4.reuse, R48, R180 ;  /* 0x0000003004cc723c */ /* 0x042fec00000018b4 */
[C---:B------:R-:W-:Y:S06]  /*a7a0*/  HMMA.16816.F32 R180, R4.reuse, R36, R60 ;  /* 0x0000002404b4723c */ /* 0x040fec000000183c */
[C---:B------:R-:W-:Y:S06]  /*a7b0*/  HMMA.16816.F32 R196, R4.reuse, R40, R108 ;  /* 0x0000002804c4723c */ /* 0x040fec000000186c */
[----:B------:R-:W-:Y:S06]  /*a7c0*/  HMMA.16816.F32 R60, R4, R38, R56 ;  /* 0x00000026043c723c */ /* 0x000fec0000001838 */
[C---:B------:R-:W-:Y:S06]  /*a7d0*/  HMMA.16816.F32 R236, R12.reuse, R20, RZ ;  /* 0x000000140cec723c */ /* 0x040fec00000018ff */
[----:B------:R-:W-:Y:S01]  /*a7e0*/  HMMA.16816.F32 R208, R12, R22, RZ ;  /* 0x000000160cd0723c */ /* 0x000fe200000018ff */
[----:B------:R-:W-:Y:S05]  /*a7f0*/  LDSM.16.M88.4 R20, [R213+0x7400] ;  /* 0x00740000d514783b */ /* 0x000fea0000000200 */
[C---:B------:R-:W-:Y:S01]  /*a800*/  HMMA.16816.F32 R108, R4.reuse, R52, R44 ;  /* 0x00000034046c723c */ /* 0x040fe2000000182c */
[----:B------:R-:W-:Y:S05]  /*a810*/  LDSM.16.M88.4 R44, [R213+0x7c00] ;  /* 0x007c0000d52c783b */ /* 0x000fea0000000200 */
[C---:B------:R-:W-:Y:S06]  /*a820*/  HMMA.16816.F32 R176, R4.reuse, R50, R176 ;  /* 0x0000003204b0723c */ /* 0x040fec00000018b0 */
[C---:B------:R-:W-:Y:S06]  /*a830*/  HMMA.16816.F32 R64, R4.reuse, R42, R64 ;  /* 0x0000002a0440723c */ /* 0x040fec0000001840 */
[----:B------:R-:W-:Y:S01]  /*a840*/  HMMA.16816.F32 R56, R4, R54, R8 ;  /* 0x000000360438723c */ /* 0x000fe20000001808 */
[----:B------:R-:W1:Y:S04]  /*a850*/  LDSM.16.M88.4 R4, [R216+0x3000] ;  /* 0x00300000d804783b */ /* 0x000e680000000200 */
[----:B------:R-:W-:Y:S01]  /*a860*/  LDSM.16.M88.4 R8, [R213+0x7000] ;  /* 0x00700000d508783b */ /* 0x000fe20000000200 */
[C---:B------:R-:W-:Y:S06]  /*a870*/  HMMA.16816.F32 R188, R12.reuse, R24, RZ ;  /* 0x000000180cbc723c */ /* 0x040fec00000018ff */
[C---:B------:R-:W-:Y:S01]  /*a880*/  HMMA.16816.F32 R244, R12.reuse, R26, RZ ;  /* 0x0000001a0cf4723c */ /* 0x040fe200000018ff */
[----:B------:R-:W3:Y:S05]  /*a890*/  LDSM.16.M88.4 R24, [R213+0x7800] ;  /* 0x00780000d518783b */ /* 0x000eea0000000200 */
[----:B------:R-:W-:Y:S01]  /*a8a0*/  HMMA.16816.F32 R200, R12, R34, RZ ;  /* 0x000000220cc8723c */ /* 0x000fe200000018ff */
[----:B------:R-:W4:Y:S05]  /*a8b0*/  LDSM.16.M88.4 R12, [R216+0x2000] ;  /* 0x00200000d80c783b */ /* 0x000f2a0000000200 */
[C---:B--2---:R-:W-:Y:S06]  /*a8c0*/  HMMA.16816.F32 R32, R16.reuse, R48, R192 ;  /* 0x000000301020723c */ /* 0x044fec00000018c0 */
[C---:B------:R-:W-:Y:S06]  /*a8d0*/  HMMA.16816.F32 R28, R16.reuse, R40, R184 ;  /* 0x00000028101c723c */ /* 0x040fec00000018b8 */
[C---:B------:R-:W-:Y:S06]  /*a8e0*/  HMMA.16816.F32 R40, R16.reuse, R42, R240 ;  /* 0x0000002a1028723c */ /* 0x040fec00000018f0 */
[C---:B------:R-:W-:Y:S06]  /*a8f0*/  HMMA.16816.F32 R48, R16.reuse, R50, R200 ;  /* 0x000000321030723c */ /* 0x040fec00000018c8 */
[----:B------:R-:W-:Y:S06]  /*a900*/  HMMA.16816.F32 R240, R16, R52, R236 ;  /* 0x0000003410f0723c */ /* 0x000fec00000018ec */
[----:B-1----:R-:W-:Y:S06]  /*a910*/  HMMA.16816.F32 R236, R4, R20, R196 ;  /* 0x0000001404ec723c */ /* 0x002fec00000018c4 */
[C---:B------:R-:W-:Y:S06]  /*a920*/  HMMA.16816.F32 R248, R16.reuse, R36, R188 ;  /* 0x0000002410f8723c */ /* 0x040fec00000018bc */
[C---:B------:R-:W-:Y:S01]  /*a930*/  HMMA.16816.F32 R200, R16.reuse, R38, R244 ;  /* 0x0000002610c8723c */ /* 0x040fe200000018f4 */
[----:B------:R-:W-:Y:S05]  /*a940*/  LDSM.16.M88.4 R36, [R215+0x7c00] ;  /* 0x007c0000d724783b */ /* 0x000fea0000000200 */
[----:B------:R-:W-:Y:S06]  /*a950*/  HMMA.16816.F32 R208, R16, R54, R208 ;  /* 0x0000003610d0723c */ /* 0x000fec00000018d0 */
[C---:B---3--:R-:W-:Y:S06]  /*a960*/  HMMA.16816.F32 R196, R4.reuse, R24, R180 ;  /* 0x0000001804c4723c */ /* 0x048fec00000018b4 */
[C---:B------:R-:W-:Y:S06]  /*a970*/  HMMA.16816.F32 R204, R4.reuse, R8, R204 ;  /* 0x0000000804cc723c */ /* 0x040fec00000018cc */
[C---:B------:R-:W-:Y:S06]  /*a980*/  HMMA.16816.F32 R244, R4.reuse, R44, R108 ;  /* 0x0000002c04f4723c */ /* 0x040fec000000186c */
[C---:B------:R-:W-:Y:S06]  /*a990*/  HMMA.16816.F32 R192, R4.reuse, R10, R176 ;  /* 0x0000000a04c0723c */ /* 0x040fec00000018b0 */
[C---:B------:R-:W-:Y:S06]  /*a9a0*/  HMMA.16816.F32 R188, R4.reuse, R22, R64 ;  /* 0x0000001604bc723c */ /* 0x040fec0000001840 */
[C---:B------:R-:W-:Y:S06]  /*a9b0*/  HMMA.16816.F32 R184, R4.reuse, R26, R60 ;  /* 0x0000001a04b8723c */ /* 0x040fec000000183c */
[----:B------:R-:W-:Y:S01]  /*a9c0*/  HMMA.16816.F32 R16, R4, R46, R56 ;  /* 0x0000002e0410723c */ /* 0x000fe20000001838 */
[----:B------:R-:W-:Y:S05]  /*a9d0*/  LDSM.16.M88.4 R4, [R217+0x3000] ;  /* 0x00300000d904783b */ /* 0x000fea0000000200 */
[C---:B----4-:R-:W-:Y:S01]  /*a9e0*/  HMMA.16816.F32 R180, R12.reuse, R8, R32 ;  /* 0x000000080cb4723c */ /* 0x050fe20000001820 */
[----:B------:R-:W1:Y:S05]  /*a9f0*/  LDSM.16.M88.4 R32, [R215+0x7000] ;  /* 0x00700000d720783b */ /* 0x000e6a0000000200 */
[C---:B------:R-:W-:Y:S01]  /*aa00*/  HMMA.16816.F32 R108, R12.reuse, R20, R28 ;  /* 0x000000140c6c723c */ /* 0x040fe2000000181c */
[----:B------:R-:W2:Y:S05]  /*aa10*/  LDSM.16.M88.4 R28, [R215+0x7400] ;  /* 0x00740000d71c783b */ /* 0x000eaa0000000200 */
[C---:B------:R-:W-:Y:S01]  /*aa20*/  HMMA.16816.F32 R64, R12.reuse, R22, R40 ;  /* 0x000000160c40723c */ /* 0x040fe20000001828 */
[----:B------:R-:W3:Y:S05]  /*aa30*/  LDSM.16.M88.4 R20, [R215+0x7800] ;  /* 0x00780000d714783b */ /* 0x000eea0000000200 */
[C---:B------:R-:W-:Y:S01]  /*aa40*/  HMMA.16816.F32 R176, R12.reuse, R10, R48 ;  /* 0x0000000a0cb0723c */ /* 0x040fe20000001830 */
[----:B------:R-:W4:Y:S05]  /*aa50*/  LDSM.16.M88.4 R8, [R217+0x2000] ;  /* 0x00200000d908783b */ /* 0x000f2a0000000200 */
[C---:B------:R-:W-:Y:S06]  /*aa60*/  HMMA.16816.F32 R60, R12.reuse, R26, R200 ;  /* 0x0000001a0c3c723c */ /* 0x040fec00000018c8 */
[C---:B------:R-:W-:Y:S06]  /*aa70*/  HMMA.16816.F32 R48, R12.reuse, R44, R240 ;  /* 0x0000002c0c30723c */ /* 0x040fec00000018f0 */
[----:B------:R-:W-:Y:S06]  /*aa80*/  HMMA.16816.F32 R52, R12, R24, R248 ;  /* 0x000000180c34723c */ /* 0x000fec00000018f8 */
[C---:B-1----:R-:W-:Y:S06]  /*aa90*/  HMMA.16816.F32 R56, R4.reuse, R34, R192 ;  /* 0x000000220438723c */ /* 0x042fec00000018c0 */
[C---:B--2---:R-:W-:Y:S06]  /*aaa0*/  HMMA.16816.F32 R200, R4.reuse, R30, R188 ;  /* 0x0000001e04c8723c */ /* 0x044fec00000018bc */
[----:B---3--:R-:W-:Y:S06]  /*aab0*/  HMMA.16816.F32 R192, R4, R22, R184 ;  /* 0x0000001604c0723c */ /* 0x008fec00000018b8 */
[----:B------:R-:W-:Y:S01]  /*aac0*/  HMMA.16816.F32 R44, R12, R46, R208 ;  /* 0x0000002e0c2c723c */ /* 0x000fe200000018d0 */
[----:B------:R-:W-:Y:S05]  /*aad0*/  LDSM.16.M88.4 R12, [R213+0x8000] ;  /* 0x00800000d50c783b */ /* 0x000fea0000000200 */
        /* <DEDUP_REMOVED lines=8> */
[C---:B------:R-:W-:Y:S06]  /*ab60*/  HMMA.16816.F32 R32, R8.reuse, R34, R176 ;  /* 0x000000220820723c */ /* 0x040fec00000018b0 */
[C---:B------:R-:W-:Y:S06]  /*ab70*/  HMMA.16816.F32 R108, R8.reuse, R28, R108 ;  /* 0x0000001c086c723c */ /* 0x040fec000000186c */
[C---:B------:R-:W-:Y:S01]  /*ab80*/  HMMA.16816.F32 R64, R8.reuse, R30, R64 ;  /* 0x0000001e0840723c */ /* 0x040fe20000001840 */
[----:B------:R-:W3:Y:S05]  /*ab90*/  LDSM.16.M88.4 R28, [R213+0x8400] ;  /* 0x00840000d51c783b */ /* 0x000eea0000000200 */
[C---:B------:R-:W-:Y:S06]  /*aba0*/  HMMA.16816.F32 R176, R8.reuse, R20, R52 ;  /* 0x0000001408b0723c */ /* 0x040fec0000001834 */
[C---:B------:R-:W-:Y:S01]  /*abb0*/  HMMA.16816.F32 R180, R8.reuse, R22, R60 ;  /* 0x0000001608b4723c */ /* 0x040fe2000000183c */
[----:B------:R-:W-:Y:S04]  /*abc0*/  LDSM.16.M88.4 R20, [R215+0x8000] ;  /* 0x00800000d714783b */ /* 0x000fe80000000200 */
[----:B------:R-:W-:Y:S01]  /*abd0*/  LDSM.16.M88.4 R60, [R213+0x8c00] ;  /* 0x008c0000d53c783b */ /* 0x000fe20000000200 */
[C---:B------:R-:W-:Y:S06]  /*abe0*/  HMMA.16816.F32 R204, R8.reuse, R36, R48 ;  /* 0x0000002408cc723c */ /* 0x040fec0000001830 */
[----:B------:R-:W-:Y:S01]  /*abf0*/  HMMA.16816.F32 R208, R8, R38, R44 ;  /* 0x0000002608d0723c */ /* 0x000fe2000000182c */
[----:B------:R-:W4:Y:S05]  /*ac00*/  LDSM.16.M88.4 R8, [R217+0x5000] ;  /* 0x00500000d908783b */ /* 0x000f2a0000000200 */
[-C--:B-1----:R-:W-:Y:S06]  /*ac10*/  HMMA.16816.F32 R52, R4, R12.reuse, R40 ;  /* 0x0000000c0434723c */ /* 0x082fec0000001828 */
[----:B--2---:R-:W-:Y:S01]  /*ac20*/  HMMA.16816.F32 R48, R16, R12, R24 ;  /* 0x0000000c1030723c */ /* 0x004fe20000001818 */
[----:B------:R-:W-:Y:S05]  /*ac30*/  LDSM.16.M88.4 R24, [R215+0x8400] ;  /* 0x00840000d718783b */ /* 0x000fea0000000200 */
[-C--:B------:R-:W-:Y:S01]  /*ac40*/  HMMA.16816.F32 R44, R4, R14.reuse, R56 ;  /* 0x0000000e042c723c */ /* 0x080fe20000001838 */
[----:B------:R-:W1:Y:S05]  /*ac50*/  LDSM.16.M88.4 R56, [R213+0x8800] ;  /* 0x00880000d538783b */ /* 0x000e6a0000000200 */
[----:B------:R-:W-:Y:S01]  /*ac60*/  HMMA.16816.F32 R36, R16, R14, R32 ;  /* 0x0000000e1024723c */ /* 0x000fe20000001820 */
[----:B------:R-:W2:Y:S05]  /*ac70*/  LDSM.16.M88.4 R12, [R217+0x4000] ;  /* 0x00400000d90c783b */ /* 0x000eaa0000000200 */
[C---:B---3--:R-:W-:Y:S06]  /*ac80*/  HMMA.16816.F32 R32, R4.reuse, R28, R236 ;  /* 0x0000001c0420723c */ /* 0x048fec00000018ec */
[----:B------:R-:W-:Y:S06]  /*ac90*/  HMMA.16816.F32 R200, R4, R30, R200 ;  /* 0x0000001e04c8723c */ /* 0x000fec00000018c8 */
[----:B----4-:R-:W-:Y:S06]  /*aca0*/  HMMA.16816.F32 R52, R8, R20, R52 ;  /* 0x000000140834723c */ /* 0x010fec0000001834 */
[C---:B------:R-:W-:Y:S06]  /*acb0*/  HMMA.16816.F32 R188, R4.reuse, R60, R188 ;  /* 0x0000003c04bc723c */ /* 0x040fec00000018bc */
[C---:B------:R-:W-:Y:S06]  /*acc0*/  HMMA.16816.F32 R184, R4.reuse, R62, R184 ;  /* 0x0000003e04b8723c */ /* 0x040fec00000018b8 */
[----:B-1----:R-:W-:Y:S06]  /*acd0*/  HMMA.16816.F32 R196, R4, R56, R196 ;  /* 0x0000003804c4723c */ /* 0x002fec00000018c4 */
[----:B--2---:R-:W-:Y:S06]  /*ace0*/  HMMA.16816.F32 R48, R12, R20, R48 ;  /* 0x000000140c30723c */ /* 0x004fec0000001830 */
        /* <DEDUP_REMOVED lines=19> */
[----:B------:R-:W-:-:S02]  /*ae20*/  FFMA.FTZ R5, R5, -UR19, R50 ;  /* 0x8000001305057c23 */ /* 0x000fc40008010032 */
        /* <DEDUP_REMOVED lines=10> */
[----:B------:R-:W-:Y:S01]  /*aed0*/  ISETP.GE.AND P0, PT, R2, R230, PT ;  /* 0x000000e60200720c */ /* 0x000fe20003f06270 */
[--C-:B------:R-:W-:Y:S01]  /*aee0*/  IMAD.IADD R5, R224, 0x1, -R2.reuse ;  /* 0x00000001e0057824 */ /* 0x100fe200078e0a02 */
[----:B------:R-:W-:Y:S01]  /*aef0*/  IABS R6, R4 ;  /* 0x0000000400067213 */ /* 0x000fe20000000000 */
[----:B------:R-:W-:Y:S01]  /*af00*/  IMAD.IADD R7, R226, 0x1, -R2 ;  /* 0x00000001e2077824 */ /* 0x000fe200078e0a02 */
[----:B------:R-:W-:Y:S01]  /*af10*/  IABS R4, R3 ;  /* 0x0000000300047213 */ /* 0x000fe20000000000 */
[----:B------:R-:W-:Y:S01]  /*af20*/  HMMA.16816.F32 R20, R8, R24, R32 ;  /* 0x000000180814723c */ /* 0x000fe20000001820 */
[----:B------:R-:W-:-:S02]  /*af30*/  IABS R3, R5 ;  /* 0x0000000500037213 */ /* 0x000fc40000000000 */
[----:B------:R-:W-:Y:S01]  /*af40*/  IABS R5, R7 ;  /* 0x0000000700057213 */ /* 0x000fe20000000000 */
[----:B------:R-:W-:Y:S01]  /*af50*/  IMAD.MOV.U32 R7, RZ, RZ, R6 ;  /* 0x000000ffff077224 */ /* 0x000fe200078e0006 */
[C---:B------:R-:W-:Y:S01]  /*af60*/  ISETP.GE.AND P6, PT, R2.reuse, R229, PT ;  /* 0x000000e50200720c */ /* 0x040fe20003fc6270 */
[----:B------:R-:W-:Y:S01]  /*af70*/  IMAD.MOV.U32 R6, RZ, RZ, R4 ;  /* 0x000000ffff067224 */ /* 0x000fe200078e0004 */
[C---:B------:R-:W-:Y:S01]  /*af80*/  ISETP.GE.AND P5, PT, R2.reuse, R228, PT ;  /* 0x000000e40200720c */ /* 0x040fe20003fa6270 */
[----:B------:R-:W-:Y:S01]  /*af90*/  IMAD.MOV.U32 R4, RZ, RZ, R3 ;  /* 0x000000ffff047224 */ /* 0x000fe200078e0003 */
[----:B------:R-:W-:Y:S01]  /*afa0*/  ISETP.GE.AND P1, PT, R2, R227, PT ;  /* 0x000000e30200720c */ /* 0x000fe20003f26270 */
[----:B------:R-:W-:Y:S01]  /*afb0*/  IMAD.MOV.U32 R3, RZ, RZ, R5 ;  /* 0x000000ffff037224 */ /* 0x000fe200078e0005 */
[----:B------:R-:W-:Y:S01]  /*afc0*/  I2FP.F32.S32 R5, R6 ;  /* 0x0000000600057245 */ /* 0x000fe20000201400 */
[----:B------:R-:W-:Y:S01]  /*afd0*/  HMMA.16816.F32 R40, R12, R24, R40 ;  /* 0x000000180c28723c */ /* 0x000fe20000001828 */
[----:B------:R-:W-:-:S02]  /*afe0*/  I2FP.F32.S32 R4, R4 ;  /* 0x0000000400047245 */ /* 0x000fc40000201400 */
[----:B------:R-:W-:Y:S01]  /*aff0*/  I2FP.F32.S32 R3, R3 ;  /* 0x0000000300037245 */ /* 0x000fe20000201400 */
[----:B------:R-:W-:Y:S01]  /*b000*/  FFMA.FTZ R5, R5, -UR19, R51 ;  /* 0x8000001305057c23 */ /* 0x000fe20008010033 */
[----:B------:R-:W-:Y:S01]  /*b010*/  I2FP.F32.S32 R7, R7 ;  /* 0x0000000700077245 */ /* 0x000fe20000201400 */
[----:B------:R-:W-:Y:S01]  /*b020*/  FFMA.FTZ R4, R4, -UR19, R53 ;  /* 0x8000001304047c23 */ /* 0x000fe20008010035 */
[C---:B------:R-:W-:Y:S01]  /*b030*/  ISETP.LT.OR P0, PT, R2.reuse, R222, P0 ;  /* 0x000000de0200720c */ /* 0x040fe20000701670 */
[----:B------:R-:W-:Y:S01]  /*b040*/  FFMA.FTZ R3, R3, -UR19, R55 ;  /* 0x8000001303037c23 */ /* 0x000fe20008010037 */
[C---:B------:R-:W-:Y:S01]  /*b050*/  ISETP.LT.OR P6, PT, R2.reuse, R221, P6 ;  /* 0x000000dd0200720c */ /* 0x040fe200037c1670 */
[----:B------:R-:W-:Y:S01]  /*b060*/  FFMA.FTZ R6, R7, -UR19, R49 ;  /* 0x8000001307067c23 */ /* 0x000fe20008010031 */
[C---:B------:R-:W-:Y:S01]  /*b070*/  ISETP.LT.OR P5, PT, R2.reuse, R220, P5 ;  /* 0x000000dc0200720c */ /* 0x040fe20002fa1670 */
[----:B------:R-:W-:Y:S01]  /*b080*/  HMMA.16816.F32 R28, R12, R26, R28 ;  /* 0x0000001a0c1c723c */ /* 0x000fe2000000181c */
[----:B------:R-:W-:Y:S01]  /*b090*/  ISETP.LT.OR P1, PT, R2, R219, P1 ;  /* 0x000000db0200720c */ /* 0x000fe20000f21670 */
[----:B------:R-:W-:Y:S01]  /*b0a0*/  VIADD R2, R0, 0x8 ;  /* 0x0000000800027836 */ /* 0x000fe20000000000 */
[----:B------:R-:W-:-:S02]  /*b0b0*/  FSEL R108, R4, -INF , !P5 ;  /* 0xff800000046c7808 */ /* 0x000fc40006800000 */
[----:B------:R-:W-:Y:S01]  /*b0c0*/  FSEL R110, R3, -INF , !P1 ;  /* 0xff800000036e7808 */ /* 0x000fe20004800000 */
[--C-:B------:R-:W-:Y:S01]  /*b0d0*/  IMAD.IADD R4, R223, 0x1, -R2.reuse ;  /* 0x00000001df047824 */ /* 0x100fe200078e0a02 */
[----:B------:R-:W-:Y:S01]  /*b0e0*/  FSEL R100, R5, -INF , !P6 ;  /* 0xff80000005647808 */ /* 0x000fe20007000000 */
[--C-:B------:R-:W-:Y:S01]  /*b0f0*/  IMAD.IADD R3, R225, 0x1, -R2.reuse ;  /* 0x00000001e1037824 */ /* 0x100fe200078e0a02 */
[----:B------:R-:W-:Y:S01]  /*b100*/  FSEL R64, R6, -INF , !P0 ;  /* 0xff80000006407808 */ /* 0x000fe20004000000 */
        /* <DEDUP_REMOVED lines=12> */
[C---:B------:R-:W-:Y:S01]  /*b1d0*/  ISETP.GE.AND P5, PT, R2.reuse, R228, PT ;  /* 0x000000e40200720c */ /* 0x040fe20003fa6270 */
[----:B------:R-:W-:Y:S01]  /*b1e0*/  IMAD.MOV.U32 R3, RZ, RZ, R5 ;  /* 0x000000ffff037224 */ /* 0x000fe200078e0005 */
[----:B------:R-:W-:Y:S01]  /*b1f0*/  ISETP.GE.AND P1, PT, R2, R227, PT ;  /* 0x000000e30200720c */ /* 0x000fe20003f26270 */
[----:B------:R-:W-:Y:S01]  /*b200*/  HMMA.16816.F32 R56, R16, R58, R180 ;  /* 0x0000003a1038723c */ /* 0x000fe200000018b4 */
[----:B------:R-:W-:-:S02]  /*b210*/  I2FP.F32.S32 R4, R4 ;  /* 0x0000000400047245 */ /* 0x000fc40000201400 */
[----:B------:R-:W-:Y:S02]  /*b220*/  I2FP.F32.S32 R3, R3 ;  /* 0x0000000300037245 */ /* 0x000fe40000201400 */
        /* <DEDUP_REMOVED lines=8> */
[----:B------:R-:W-:-:S02]  /*b2b0*/  ISETP.LT.OR P5, PT, R2, R220, P5 ;  /* 0x000000dc0200720c */ /* 0x000fc40002fa1670 */
[----:B------:R-:W-:Y:S01]  /*b2c0*/  ISETP.LT.OR P1, PT, R2, R219, P1 ;  /* 0x000000db0200720c */ /* 0x000fe20000f21670 */
[----:B------:R-:W-:Y:S01]  /*b2d0*/  VIADD R2, R0, 0x9 ;  /* 0x0000000900027836 */ /* 0x000fe20000000000 */
[----:B------:R-:W-:Y:S02]  /*b2e0*/  FSEL R106, R4, -INF , !P5 ;  /* 0xff800000046a7808 */ /* 0x000fe40006800000 */
        /* <DEDUP_REMOVED lines=8> */
[----:B------:R-:W-:-:S02]  /*b370*/  IABS R4, R3 ;  /* 0x0000000300047213 */ /* 0x000fc40000000000 */
[----:B------:R-:W-:Y:S02]  /*b380*/  IABS R3, R5 ;  /* 0x0000000500037213 */ /* 0x000fe40000000000 */
        /* <DEDUP_REMOVED lines=8> */
[----:B------:R-:W-:-:S02]  /*b410*/  I2FP.F32.S32 R5, R6 ;  /* 0x0000000600057245 */ /* 0x000fc40000201400 */
[----:B------:R-:W-:Y:S02]  /*b420*/  I2FP.F32.S32 R4, R4 ;  /* 0x0000000400047245 */ /* 0x000fe40000201400 */
[----:B------:R-:W-:Y:S01]  /*b430*/  ISETP.GE.AND P1, PT, R2, R227, PT ;  /* 0x000000e30200720c */ /* 0x000fe20003f26270 */
[----:B------:R-:W-:Y:S01]  /*b440*/  FFMA.FTZ R5, R5, -UR19, R39 ;  /* 0x8000001305057c23 */ /* 0x000fe20008010027 */
[----:B------:R-:W-:Y:S01]  /*b450*/  I2FP.F32.S32 R7, R7 ;  /* 0x0000000700077245 */ /* 0x000fe20000201400 */
[----:B------:R-:W-:Y:S01]  /*b460*/  FFMA.FTZ R4, R4, -UR19, R45 ;  /* 0x8000001304047c23 */ /* 0x000fe2000801002d */
[----:B------:R-:W-:Y:S02]  /*b470*/  I2FP.F32.S32 R3, R3 ;  /* 0x0000000300037245 */ /* 0x000fe40000201400 */
        /* <DEDUP_REMOVED lines=19> */
[----:B------:R-:W-:Y:S02]  /*b5b0*/  IABS R6, R5 ;  /* 0x0000000500067213 */ /* 0x000fe40000000000 */
        /* <DEDUP_REMOVED lines=8> */
[----:B------:R-:W-:Y:S02]  /*b640*/  IMAD.MOV.U32 R3, RZ, RZ, R5 ;  /* 0x000000ffff037224 */ /* 0x000fe400078e0005 */
[----:B------:R-:W-:Y:S01]  /*b650*/  IMAD.MOV.U32 R2, RZ, RZ, R6 ;  /* 0x000000ffff027224 */ /* 0x000fe200078e0006 */
[----:B------:R-:W-:Y:S02]  /*b660*/  I2FP.F32.S32 R7, R7 ;  /* 0x0000000700077245 */ /* 0x000fe40000201400 */
[----:B------:R-:W-:Y:S02]  /*b670*/  I2FP.F32.S32 R5, R3 ;  /* 0x0000000300057245 */ /* 0x000fe40000201400 */
[----:B------:R-:W-:-:S02]  /*b680*/  I2FP.F32.S32 R3, R4 ;  /* 0x0000000400037245 */ /* 0x000fc40000201400 */
[----:B------:R-:W-:Y:S01]  /*b690*/  I2FP.F32.S32 R2, R2 ;  /* 0x0000000200027245 */ /* 0x000fe20000201400 */
[----:B------:R-:W-:Y:S02]  /*b6a0*/  FFMA.FTZ R5, R5, -UR19, R42 ;  /* 0x8000001305057c23 */ /* 0x000fe4000801002a */
        /* <DEDUP_REMOVED lines=305> */
[C---:B------:R-:W-:Y:S01]  /*c9c0*/  ISETP.GE.AND P0, PT, R2.reuse, R230, PT ;  /* 0x000000e60200720c */ /* 0x040fe20003f06270 */
        /* <DEDUP_REMOVED lines=125> */
.L_x_895:
[----:B------:R-:W-:Y:S05]  /*d1a0*/  BSYNC B0 ;  /* 0x0000000000007941 */ /* 0x000fea0003800000 */
.L_x_894:
[----:B------:R-:W0:Y:S02]  /*d1b0*/  LDGDEPBAR ;  /* 0x00000000000079af */ /* 0x000e240000000000 */
.L_x_893:
[----:B------:R-:W3:Y:S04]  /*d1c0*/  LDL R4, [R1+0x30] ;  /* 0x0000300001047983 */ /* 0x000ee80000100800 */
[----:B------:R-:W4:Y:S04]  /*d1d0*/  LDL.LU R3, [R1+0x34] ;  /* 0x0000340001037983 */ /* 0x000f280000300800 */
[----:B------:R-:W5:Y:S04]  /*d1e0*/  LDL.LU R2, [R1+0x48] ;  /* 0x0000480001027983 */ /* 0x000f680000300800 */
[----:B------:R-:W5:Y:S04]  /*d1f0*/  LDL R0, [R1+0x10] ;  /* 0x0000100001007983 */ /* 0x000f680000100800 */
[----:B------:R-:W5:Y:S04]  /*d200*/  LDL R21, [R1+0xc] ;  /* 0x00000c0001157983 */ /* 0x000f680000100800 */
[----:B-12---:R-:W2:Y:S04]  /*d210*/  LDL R6, [R1+0x74] ;  /* 0x0000740001067983 */ /* 0x006ea80000100800 */
[----:B------:R-:W2:Y:S01]  /*d220*/  LDL R22, [R1+0x38] ;  /* 0x0000380001167983 */ /* 0x000ea20000100800 */
[----:B------:R-:W-:Y:S01]  /*d230*/  USHF.L.U32 UR4, UR20, 0x1, URZ ;  /* 0x0000000114047899 */ /* 0x000fe2000800063f */
[C---:B------:R-:W-:Y:S01]  /*d240*/  IADD3 R13, R233.reuse, -0x4498517b, RZ ;  /* 0xbb67ae85e90d7810 */ /* 0x040fe20007ffe0ff */
[----:B------:R-:W-:Y:S01]  /*d250*/  VIADD R180, R232, 0x9e3779b9 ;  /* 0x9e3779b9e8b47836 */ /* 0x000fe20000000000 */
[C---:B------:R-:W-:Y:S01]  /*d260*/  IADD3 R184, R233.reuse, 0x32370b8f, RZ ;  /* 0x32370b8fe9b87810 */ /* 0x040fe20007ffe0ff */
[----:B------:R-:W-:-:S02]  /*d270*/  VIADD R181, R233, 0x76cf5d0a ;  /* 0x76cf5d0ae9b57836 */ /* 0x000fc40000000000 */
[C---:B------:R-:W-:Y:S02]  /*d280*/  VIADD R185, R232.reuse, 0xdaa66d2b ;  /* 0xdaa66d2be8b97836 */ /* 0x040fe40000000000 */
[----:B------:R-:W-:Y:S02]  /*d290*/  VIADD R186, R232, 0x78dde6e4 ;  /* 0x78dde6e4e8ba7836 */ /* 0x000fe40000000000 */
[----:B------:R-:W-:Y:S02]  /*d2a0*/  VIADD R187, R233, 0xed9eba14 ;  /* 0xed9eba14e9bb7836 */ /* 0x000fe40000000000 */
[----:B------:R-:W-:Y:S02]  /*d2b0*/  IMAD.MOV.U32 R18, RZ, RZ, R244 ;  /* 0x000000ffff127224 */ /* 0x000fe400078e00f4 */
[----:B------:R-:W-:Y:S02]  /*d2c0*/  IMAD.MOV.U32 R25, RZ, RZ, R234 ;  /* 0x000000ffff197224 */ /* 0x000fe400078e00ea */
[----:B---3--:R-:W-:-:S02]  /*d2d0*/  IMAD.MOV.U32 R5, RZ, RZ, R4 ;  /* 0x000000ffff057224 */ /* 0x008fc400078e0004 */
[----:B----4-:R-:W-:Y:S02]  /*d2e0*/  IMAD.MOV.U32 R4, RZ, RZ, R3 ;  /* 0x000000ffff047224 */ /* 0x010fe400078e0003 */
[----:B-----5:R-:W-:Y:S02]  /*d2f0*/  IMAD.MOV.U32 R3, RZ, RZ, R2 ;  /* 0x000000ffff037224 */ /* 0x020fe400078e0002 */
[----:B------:R-:W-:Y:S01]  /*d300*/  IMAD.WIDE.U32 R28, R0, -0x326172a9, RZ ;  /* 0xcd9e8d57001c7825 */ /* 0x000fe200078e00ff */
[----:B------:R-:W-:-:S04]  /*d310*/  FMNMX.FTZ R2, R104, R65, !PT ;  /* 0x0000004168027209 */ /* 0x000fc80007810000 */
[----:B------:R-:W-:Y:S02]  /*d320*/  LOP3.LUT R0, R29, R21, RZ, 0x3c, !PT ;  /* 0x000000151d007212 */ /* 0x000fe400078e3cff */
[----:B------:R-:W-:Y:S01]  /*d330*/  FMNMX.FTZ R2, R64, R2, !PT ;  /* 0x0000000240027209 */ /* 0x000fe20007810000 */
[----:B--2---:R-:W-:-:S04]  /*d340*/  IMAD.WIDE.U32 R176, R6, -0x2daee0ad, RZ ;  /* 0xd2511f5306b07825 */ /* 0x004fc800078e00ff */
[----:B------:R-:W-:Y:S01]  /*d350*/  IMAD.WIDE.U32 R52, R0, -0x2daee0ad, RZ ;  /* 0xd2511f5300347825 */ /* 0x000fe200078e00ff */
[----:B------:R-:W-:-:S03]  /*d360*/  FMNMX.FTZ R0, R54, R2, !PT ;  /* 0x0000000236007209 */ /* 0x000fc60007810000 */
[----:B------:R-:W-:Y:S01]  /*d370*/  IMAD.MOV.U32 R19, RZ, RZ, R4 ;  /* 0x000000ffff137224 */ /* 0x000fe200078e0004 */
[----:B------:R-:W-:Y:S02]  /*d380*/  LOP3.LUT R4, R177, UR4, R233, 0x96, !PT ;  /* 0x00000004b1047c12 */ /* 0x000fe4000f8e96e9 */
[----:B------:R-:W-:Y:S01]  /*d390*/  LOP3.LUT R2, R53, R176, R13, 0x96, !PT ;  /* 0x000000b035027212 */ /* 0x000fe200078e960d */
[----:B------:R-:W-:Y:S01]  /*d3a0*/  VIADD R53, R232, 0x3c6ef372 ;  /* 0x3c6ef372e8357836 */ /* 0x000fe20000000000 */
[----:B------:R-:W-:Y:S01]  /*d3b0*/  MOV R43, R5 ;  /* 0x00000005002b7202 */ /* 0x000fe20000000f00 */
[----:B------:R-:W-:Y:S01]  /*d3c0*/  IMAD.WIDE.U32 R4, R4, -0x326172a9, RZ ;  /* 0xcd9e8d5704047825 */ /* 0x000fe200078e00ff */
[----:B------:R-:W-:-:S03]  /*d3d0*/  FMNMX.FTZ R0, R46, R0, !PT ;  /* 0x000000002e007209 */ /* 0x000fc60007810000 */
[----:B------:R-:W-:Y:S01]  /*d3e0*/  IMAD.WIDE.U32 R32, R2, -0x326172a9, RZ ;  /* 0xcd9e8d5702207825 */ /* 0x000fe200078e00ff */
[----:B------:R-:W-:Y:S02]  /*d3f0*/  LOP3.LUT R2, R5, R28, R180, 0x96, !PT ;  /* 0x0000001c05027212 */ /* 0x000fe400078e96b4 */
[----:B------:R-:W-:Y:S02]  /*d400*/  FMNMX.FTZ R0, R237, R0, !PT ;  /* 0x00000000ed007209 */ /* 0x000fe40007810000 */
[----:B------:R-:W-:Y:S01]  /*d410*/  LOP3.LUT R8, R33, R4, R53, 0x96, !PT ;  /* 0x0000000421087212 */ /* 0x000fe200078e9635 */
[----:B------:R-:W-:Y:S01]  /*d420*/  IMAD.MOV.U32 R20, RZ, RZ, R3 ;  /* 0x000000ffff147224 */ /* 0x000fe200078e0003 */
[----:B------:R-:W-:Y:S01]  /*d430*/  FMNMX.FTZ R0, R201, R0, !PT ;  /* 0x00000000c9007209 */ /* 0x000fe20007810000 */
[----:B------:R-:W-:-:S04]  /*d440*/  IMAD.WIDE.U32 R2, R2, -0x2daee0ad, RZ ;  /* 0xd2511f5302027825 */ /* 0x000fc800078e00ff */
[----:B------:R-:W-:Y:S01]  /*d450*/  IMAD.WIDE.U32 R8, R8, -0x2daee0ad, RZ ;  /* 0xd2511f5308087825 */ /* 0x000fe200078e00ff */
[----:B------:R-:W-:Y:S02]  /*d460*/  FMNMX.FTZ R7, R183, R0, !PT ;  /* 0x00000000b7077209 */ /* 0x000fe40007810000 */
[----:B------:R-:W-:Y:S02]  /*d470*/  LOP3.LUT R3, R3, R52, R181, 0x96, !PT ;  /* 0x0000003403037212 */ /* 0x000fe400078e96b5 */
[----:B------:R-:W-:-:S03]  /*d480*/  LOP3.LUT R0, R9, R2, R184, 0x96, !PT ;  /* 0x0000000209007212 */ /* 0x000fc600078e96b8 */
[----:B------:R-:W-:Y:S01]  /*d490*/  IMAD.WIDE.U32 R2, R3, -0x326172a9, RZ ;  /* 0xcd9e8d5703027825 */ /* 0x000fe200078e00ff */
[----:B------:R-:W-:-:S03]  /*d4a0*/  FMNMX.FTZ R7, R178, R7, !PT ;  /* 0x00000007b2077209 */ /* 0x000fc60007810000 */
        /* <DEDUP_REMOVED lines=13> */
[----:B------:R-:W-:Y:S02]  /*d580*/  FMNMX.FTZ R6, R204, R6, !PT ;  /* 0x00000006cc067209 */ /* 0x000fe40007810000 */
[----:B------:R-:W-:Y:S02]  /*d590*/  LOP3.LUT R10, R7, R8, R187, 0x96, !PT ;  /* 0x00000008070a7212 */ /* 0x000fe400078e96bb */
[----:B------:R-:W-:Y:S02]  /*d5a0*/  LOP3.LUT R7, R2, 0xff, RZ, 0xc0, !PT ;  /* 0x000000ff02077812 */ /* 0x000fe400078ec0ff */
[----:B------:R-:W-:-:S02]  /*d5b0*/  SHF.R.U32.HI R0, RZ, 0x8, R0 ;  /* 0x00000008ff007819 */ /* 0x000fc40000011600 */
[----:B------:R-:W-:Y:S02]  /*d5c0*/  FMNMX.FTZ R6, R194, R6, !PT ;  /* 0x00000006c2067209 */ /* 0x000fe40007810000 */
[----:B------:R-:W-:Y:S02]  /*d5d0*/  PRMT R17, R7, 0x5410, R0 ;  /* 0x0000541007117816 */ /* 0x000fe40000000000 */
[----:B------:R-:W-:Y:S02]  /*d5e0*/  FMNMX.FTZ R0, R190, R6, !PT ;  /* 0x00000006be007209 */ /* 0x000fe40007810000 */
[----:B------:R-:W-:Y:S02]  /*d5f0*/  FMNMX.FTZ R7, R103, R105, !PT ;  /* 0x0000006967077209 */ /* 0x000fe40007810000 */
[----:B------:R-:W-:Y:S01]  /*d600*/  FMNMX.FTZ R6, R102, R109, !PT ;  /* 0x0000006d66067209 */ /* 0x000fe20007810000 */
[----:B------:R-:W1:Y:S01]  /*d610*/  SHFL.BFLY PT, R9, R0, 0x2, 0x1f ;  /* 0x0c401f0000097f89 */ /* 0x000e6200000e0000 */
[----:B------:R-:W-:-:S02]  /*d620*/  FMNMX.FTZ R8, R100, R7, !PT ;  /* 0x0000000764087209 */ /* 0x000fc40007810000 */
[----:B------:R-:W-:Y:S02]  /*d630*/  FMNMX.FTZ R7, R108, R6, !PT ;  /* 0x000000066c077209 */ /* 0x000fe40007810000 */
[--C-:B------:R-:W-:Y:S02]  /*d640*/  SHF.R.U32.HI R6, RZ, 0x10, R2.reuse ;  /* 0x00000010ff067819 */ /* 0x100fe40000011602 */
[----:B------:R-:W-:Y:S02]  /*d650*/  FMNMX.FTZ R8, R55, R8, !PT ;  /* 0x0000000837087209 */ /* 0x000fe40007810000 */
[----:B------:R-:W-:Y:S02]  /*d660*/  FMNMX.FTZ R7, R106, R7, !PT ;  /* 0x000000076a077209 */ /* 0x000fe40007810000 */
[----:B------:R-:W-:Y:S02]  /*d670*/  LOP3.LUT R6, R6, 0xff, RZ, 0xc0, !PT ;  /* 0x000000ff06067812 */ /* 0x000fe400078ec0ff */
[----:B------:R-:W-:-:S02]  /*d680*/  SHF.R.U32.HI R2, RZ, 0x18, R2 ;  /* 0x00000018ff027819 */ /* 0x000fc40000011602 */
[----:B------:R-:W-:Y:S02]  /*d690*/  FMNMX.FTZ R8, R47, R8, !PT ;  /* 0x000000082f087209 */ /* 0x000fe40007810000 */
[----:B------:R-:W-:Y:S01]  /*d6a0*/  FMNMX.FTZ R7, R66, R7, !PT ;  /* 0x0000000742077209 */ /* 0x000fe20007810000 */
[----:B------:R-:W-:Y:S01]  /*d6b0*/  IMAD.WIDE.U32 R44, R10, -0x326172a9, RZ ;  /* 0xcd9e8d570a2c7825 */ /* 0x000fe200078e00ff */
[----:B------:R-:W-:Y:S02]  /*d6c0*/  PRMT R16, R6, 0x5410, R2 ;  /* 0x0000541006107816 */ /* 0x000fe40000000002 */
[----:B------:R-:W-:Y:S02]  /*d6d0*/  FMNMX.FTZ R2, R239, R8, !PT ;  /* 0x00000008ef027209 */ /* 0x000fe40007810000 */
[----:B------:R-:W-:Y:S02]  /*d6e0*/  IADD3 R51, R232, -0x4ab325aa, RZ ;  /* 0xb54cda56e8337810 */ /* 0x000fe40007ffe0ff */
[----:B------:R-:W-:-:S02]  /*d6f0*/  FMNMX.FTZ R6, R241, R7, !PT ;  /* 0x00000007f1067209 */ /* 0x000fc40007810000 */
[----:B------:R-:W-:Y:S02]  /*d700*/  FMNMX.FTZ R7, R236, R2, !PT ;  /* 0x00000002ec077209 */ /* 0x000fe40007810000 */
[----:B------:R-:W-:Y:S02]  /*d710*/  LOP3.LUT R2, R3, R44, R51, 0x96, !PT ;  /* 0x0000002c03027212 */ /* 0x000fe400078e9633 */
[----:B------:R-:W-:Y:S02]  /*d720*/  FMNMX.FTZ R3, R238, R6, !PT ;  /* 0x00000006ee037209 */ /* 0x000fe40007810000 */
[----:B------:R-:W-:Y:S02]  /*d730*/  FMNMX.FTZ R7, R200, R7, !PT ;  /* 0x00000007c8077209 */ /* 0x000fe40007810000 */
[----:B------:R-:W-:Y:S02]  /*d740*/  FMNMX.FTZ R3, R202, R3, !PT ;  /* 0x00000003ca037209 */ /* 0x000fe40007810000 */
[----:B-1----:R-:W-:-:S02]  /*d750*/  FMNMX.FTZ R6, R0, R9, !PT ;  /* 0x0000000900067209 */ /* 0x002fc40007810000 */
        /* <DEDUP_REMOVED lines=24> */
[C---:B------:R-:W-:Y:S01]  /*d8e0*/  LOP3.LUT R7, R2.reuse, 0xffff, RZ, 0xc0, !PT ;  /* 0x0000ffff02077812 */ /* 0x040fe200078ec0ff */
[----:B------:R-:W1:Y:S01]  /*d8f0*/  SHFL.BFLY PT, R11, R0, 0x2, 0x1f ;  /* 0x0c401f00000b7f89 */ /* 0x000e6200000e0000 */
[----:B------:R-:W-:Y:S02]  /*d900*/  FMNMX.FTZ R3, R251, R3, !PT ;  /* 0x00000003fb037209 */ /* 0x000fe40007810000 */
[----:B------:R-:W-:Y:S02]  /*d910*/  FMNMX.FTZ R9, R243, R9, !PT ;  /* 0x00000009f3097209 */ /* 0x000fe40007810000 */
[----:B------:R-:W-:Y:S01]  /*d920*/  SHF.R.U32.HI R8, RZ, 0x8, R7 ;  /* 0x00000008ff087819 */ /* 0x000fe20000011607 */
[----:B------:R-:W2:Y:S01]  /*d930*/  SHFL.BFLY PT, R12, R6, 0x1, 0x1f ;  /* 0x0c201f00060c7f89 */ /* 0x000ea200000e0000 */
[----:B------:R-:W-:Y:S02]  /*d940*/  LOP3.LUT R7, R2, 0xff, RZ, 0xc0, !PT ;  /* 0x000000ff02077812 */ /* 0x000fe400078ec0ff */
[----:B------:R-:W-:-:S02]  /*d950*/  FMNMX.FTZ R3, R248, R3, !PT ;  /* 0x00000003f8037209 */ /* 0x000fc40007810000 */
[----:B------:R-:W-:Y:S02]  /*d960*/  FMNMX.FTZ R9, R199, R9, !PT ;  /* 0x00000009c7097209 */ /* 0x000fe40007810000 */
[----:B------:R-:W-:Y:S02]  /*d970*/  PRMT R15, R7, 0x5410, R8 ;  /* 0x00005410070f7816 */ /* 0x000fe40000000008 */
[----:B------:R-:W-:Y:S02]  /*d980*/  FMNMX.FTZ R3, R211, R3, !PT ;  /* 0x00000003d3037209 */ /* 0x000fe40007810000 */
[----:B------:R-:W-:Y:S02]  /*d990*/  FMNMX.FTZ R7, R189, R9, !PT ;  /* 0x00000009bd077209 */ /* 0x000fe40007810000 */
[----:B------:R-:W-:Y:S01]  /*d9a0*/  SHF.R.U32.HI R8, RZ, 0x10, R2 ;  /* 0x00000010ff087819 */ /* 0x000fe20000011602 */
[----:B------:R-:W3:Y:S01]  /*d9b0*/  SHFL.BFLY PT, R10, R3, 0x2, 0x1f ;  /* 0x0c401f00030a7f89 */ /* 0x000ee200000e0000 */
[----:B------:R-:W-:-:S02]  /*d9c0*/  FMNMX.FTZ R9, R210, R7, !PT ;  /* 0x00000007d2097209 */ /* 0x000fc40007810000 */
[----:B------:R-:W-:Y:S02]  /*d9d0*/  SHF.R.U32.HI R7, RZ, 0x18, R2 ;  /* 0x00000018ff077819 */ /* 0x000fe40000011602 */
[----:B------:R-:W-:Y:S02]  /*d9e0*/  LOP3.LUT R2, R8, 0xff, RZ, 0xc0, !PT ;  /* 0x000000ff08027812 */ /* 0x000fe400078ec0ff */
[----:B------:R-:W-:Y:S02]  /*d9f0*/  FMNMX.FTZ R8, R207, R9, !PT ;  /* 0x00000009cf087209 */ /* 0x000fe40007810000 */
[----:B------:R-:W-:Y:S02]  /*da00*/  PRMT R14, R2, 0x5410, R7 ;  /* 0x00005410020e7816 */ /* 0x000fe40000000007 */
[----:B------:R-:W-:Y:S02]  /*da10*/  FMNMX.FTZ R2, R198, R8, !PT ;  /* 0x00000008c6027209 */ /* 0x000fe40007810000 */
[----:B-1----:R-:W-:-:S02]  /*da20*/  FMNMX.FTZ R7, R0, R11, !PT ;  /* 0x0000000b00077209 */ /* 0x002fc40007810000 */
[----:B------:R-:W-:Y:S02]  /*da30*/  FMNMX.FTZ R0, R193, R2, !PT ;  /* 0x00000002c1007209 */ /* 0x000fe40007810000 */
[----:B--2---:R-:W-:-:S03]  /*da40*/  FMNMX.FTZ R245, R6, R12, !PT ;  /* 0x0000000c06f57209 */ /* 0x004fc60007810000 */
[----:B------:R-:W1:Y:S01]  /*da50*/  SHFL.BFLY PT, R6, R0, 0x2, 0x1f ;  /* 0x0c401f0000067f89 */ /* 0x000e6200000e0000 */
[----:B------:R-:W-:Y:S01]  /*da60*/  IMAD.WIDE.U32 R30, R22, -0x326172a9, RZ ;  /* 0xcd9e8d57161e7825 */ /* 0x000fe200078e00ff */
[----:B---3--:R-:W-:-:S04]  /*da70*/  FMNMX.FTZ R8, R3, R10, !PT ;  /* 0x0000000a03087209 */ /* 0x008fc80007810000 */
[----:B------:R-:W-:Y:S01]  /*da80*/  LOP3.LUT R2, R31, R21, RZ, 0x3c, !PT ;  /* 0x000000151f027212 */ /* 0x000fe200078e3cff */
[----:B------:R-:W2:Y:S04]  /*da90*/  SHFL.BFLY PT, R9, R8, 0x1, 0x1f ;  /* 0x0c201f0008097f89 */ /* 0x000ea800000e0000 */
[----:B------:R-:W-:-:S04]  /*daa0*/  IMAD.WIDE.U32 R34, R2, -0x2daee0ad, RZ ;  /* 0xd2511f5302227825 */ /* 0x000fc800078e00ff */
[C---:B------:R-:W-:Y:S01]  /*dab0*/  FMUL.FTZ R22, R245.reuse, UR22 ;  /* 0x00000016f5167c20 */ /* 0x040fe20008410000 */
[----:B------:R-:W-:Y:S02]  /*dac0*/  FSETP.NEU.FTZ.AND P1, PT, R245, -INF , PT ;  /* 0xff800000f500780b */ /* 0x000fe40003f3d000 */
[----:B------:R-:W-:Y:S02]  /*dad0*/  LOP3.LUT R2, R35, R176, R13, 0x96, !PT ;  /* 0x000000b023027212 */ /* 0x000fe400078e960d */
[----:B------:R-:W-:-:S03]  /*dae0*/  FSEL R22, R22, RZ, P1 ;  /* 0x000000ff16167208 */ /* 0x000fc60000800000 */
[----:B------:R-:W-:Y:S01]  /*daf0*/  IMAD.WIDE.U32 R26, R2, -0x326172a9, RZ ;  /* 0xcd9e8d57021a7825 */ /* 0x000fe200078e00ff */
[----:B-1----:R-:W-:Y:S02]  /*db00*/  FMNMX.FTZ R0, R0, R6, !PT ;  /* 0x0000000600007209 */ /* 0x002fe40007810000 */
[----:B------:R-:W-:Y:S01]  /*db10*/  LOP3.LUT R2, R5, R30, R180, 0x96, !PT ;  /* 0x0000001e05027212 */ /* 0x000fe200078e96b4 */
[----:B------:R-:W-:Y:S01]  /*db20*/  SHFL.BFLY PT, R10, R7, 0x1, 0x1f ;  /* 0x0c201f00070a7f89 */ /* 0x000fe200000e0000 */
[----:B------:R-:W-:Y:S01]  /*db30*/  FFMA.FTZ R3, R65, UR22, -R22 ;  /* 0x0000001641037c23 */ /* 0x000fe20008010816 */
[----:B------:R-:W-:Y:S02]  /*db40*/  LOP3.LUT R12, R27, R4, R53, 0x96, !PT ;  /* 0x000000041b0c7212 */ /* 0x000fe400078e9635 */
[----:B------:R-:W1:Y:S01]  /*db50*/  SHFL.BFLY PT, R5, R0, 0x1, 0x1f ;  /* 0x0c201f0000057f89 */ /* 0x000e6200000e0000 */
[----:B------:R3:W-:Y:S01]  /*db60*/  MUFU.EX2 R176, R3 ;  /* 0x0000000300b07308 */ /* 0x0007e20000000800 */
[----:B--2---:R-:W-:Y:S01]  /*db70*/  FMNMX.FTZ R244, R8, R9, !PT ;  /* 0x0000000908f47209 */ /* 0x004fe20007810000 */
[----:B------:R-:W-:-:S03]  /*db80*/  IMAD.WIDE.U32 R12, R12, -0x2daee0ad, RZ ;  /* 0xd2511f530c0c7825 */ /* 0x000fc600078e00ff */
[C---:B------:R-:W-:Y:S01]  /*db90*/  FSETP.NEU.FTZ.AND P0, PT, R244.reuse, -INF , PT ;  /* 0xff800000f400780b */ /* 0x040fe20003f1d000 */
[----:B------:R-:W-:Y:S01]  /*dba0*/  FMUL.FTZ R23, R244, UR22 ;  /* 0x00000016f4177c20 */ /* 0x000fe20008410000 */
[----:B---3--:R-:W-:-:S03]  /*dbb0*/  IMAD.WIDE.U32 R2, R2, -0x2daee0ad, RZ ;  /* 0xd2511f5302027825 */ /* 0x008fc600078e00ff */
[----:B------:R-:W-:Y:S01]  /*dbc0*/  LOP3.LUT R6, R13, R2, R184, 0x96, !PT ;  /* 0x000000020d067212 */ /* 0x000fe200078e96b8 */
[----:B------:R-:W-:Y:S01]  /*dbd0*/  FFMA.FTZ R2, R54, UR22, -R22 ;  /* 0x0000001636027c23 */ /* 0x000fe20008010816 */
[----:B------:R-:W-:-:S03]  /*dbe0*/  FSEL R23, R23, RZ, P0 ;  /* 0x000000ff17177208 */ /* 0x000fc60000000000 */
[----:B------:R2:W-:Y:S01]  /*dbf0*/  MUFU.EX2 R54, R2 ;  /* 0x0000000200367308 */ /* 0x0005e20000000800 */
[----:B------:R-:W-:Y:S01]  /*dc00*/  FFMA.FTZ R4, R64, UR22, -R22 ;  /* 0x0000001640047c23 */ /* 0x000fe20008010816 */
[----:B------:R-:W-:Y:S01]  /*dc10*/  IMAD.MOV.U32 R57, RZ, RZ, R20 ;  /* 0x000000ffff397224 */ /* 0x000fe200078e0014 */
[----:B-1----:R-:W-:Y:S01]  /*dc20*/  FMNMX.FTZ R234, R0, R5, !PT ;  /* 0x0000000500ea7209 */ /* 0x002fe20007810000 */
[----:B------:R-:W-:Y:S02]  /*dc30*/  IMAD.MOV.U32 R20, RZ, RZ, R235 ;  /* 0x000000ffff147224 */ /* 0x000fe400078e00eb */
[----:B------:R-:W-:Y:S01]  /*dc40*/  FFMA.FTZ R0, R47, UR22, -R23 ;  /* 0x000000162f007c23 */ /* 0x000fe20008010817 */
[----:B------:R-:W-:Y:S01]  /*dc50*/  FMNMX.FTZ R235, R7, R10, !PT ;  /* 0x0000000a07eb7209 */ /* 0x000fe20007810000 */
[----:B------:R1:W-:Y:S01]  /*dc60*/  MUFU.EX2 R63, R4 ;  /* 0x00000004003f7308 */ /* 0x0003e20000000800 */
[----:B--2---:R-:W-:-:S07]  /*dc70*/  FFMA.FTZ R2, R46, UR22, -R22 ;  /* 0x000000162e027c23 */ /* 0x004fce0008010816 */
[----:B------:R2:W3:Y:S01]  /*dc80*/  MUFU.EX2 R36, R2 ;  /* 0x0000000200247308 */ /* 0x0004e20000000800 */
[----:B-1----:R-:W-:Y:S02]  /*dc90*/  LOP3.LUT R4, R3, R34, R181, 0x96, !PT ;  /* 0x0000002203047212 */ /* 0x002fe400078e96b5 */
[----:B------:R-:W-:-:S05]  /*dca0*/  FSEL R3, R245, RZ, P1 ;  /* 0x000000fff5037208 */ /* 0x000fca0000800000 */
[----:B------:R1:W-:Y:S01]  /*dcb0*/  MUFU.EX2 R37, R0 ;  /* 0x0000000000257308 */ /* 0x0003e20000000800 */
[----:B------:R-:W-:Y:S01]  /*dcc0*/  FSETP.NEU.FTZ.AND P1, PT, R235, -INF , PT ;  /* 0xff800000eb00780b */ /* 0x000fe20003f3d000 */
[----:B--2---:R-:W-:-:S06]  /*dcd0*/  FFMA.FTZ R2, R55, UR22, -R23 ;  /* 0x0000001637027c23 */ /* 0x004fcc0008010817 */
[----:B------:R2:W4:Y:S01]  /*dce0*/  MUFU.EX2 R41, R2 ;  /* 0x0000000200297308 */ /* 0x0005220000000800 */
[----:B------:R-:W-:Y:S02]  /*dcf0*/  IMAD.MOV.U32 R56, RZ, RZ, R19 ;  /* 0x000000ffff387224 */ /* 0x000fe400078e0013 */
[----:B-1----:R-:W-:-:S05]  /*dd00*/  FFMA.FTZ R0, R105, UR22, -R23 ;  /* 0x0000001669007c23 */ /* 0x002fca0008010817 */
[----:B------:R1:W-:Y:S01]  /*dd10*/  MUFU.EX2 R35, R0 ;  /* 0x0000000000237308 */ /* 0x0003e20000000800 */
[----:B--2---:R-:W-:Y:S02]  /*dd20*/  FSEL R2, R244, RZ, P0 ;  /* 0x000000fff4027208 */ /* 0x004fe40000000000 */
[----:B------:R-:W-:-:S03]  /*dd30*/  FSETP.NEU.FTZ.AND P0, PT, R234, -INF , PT ;  /* 0xff800000ea00780b */ /* 0x000fc60003f1d000 */
[----:B------:R-:W-:Y:S01]  /*dd40*/  FADD.FTZ R19, R103, -R2 ;  /* 0x8000000267137221 */ /* 0x000fe20000010000 */
[----:B------:R-:W-:Y:S02]  /*dd50*/  FSEL R2, R235, RZ, P1 ;  /* 0x000000ffeb027208 */ /* 0x000fe40000800000 */
[----:B-1----:R-:W-:Y:S02]  /*dd60*/  FSEL R0, R234, RZ, P0 ;  /* 0x000000ffea007208 */ /* 0x002fe40000000000 */
[----:B------:R-:W-:Y:S01]  /*dd70*/  MOV R46, R18 ;  /* 0x00000012002e7202 */ /* 0x000fe20000000f00 */
[----:B------:R-:W-:Y:S01]  /*dd80*/  FADD.FTZ R18, R102, -R2 ;  /* 0x8000000266127221 */ /* 0x000fe20000010000 */
[----:B------:R-:W-:Y:S01]  /*dd90*/  FFMA.FTZ R2, R100, UR22, -R23 ;  /* 0x0000001664027c23 */ /* 0x000fe20008010817 */
[----:B------:R-:W-:Y:S01]  /*dda0*/  FADD.FTZ R13, R101, -R0 ;  /* 0x80000000650d7221 */ /* 0x000fe20000010000 */
[----:B------:R-:W-:Y:S01]  /*ddb0*/  PRMT R47, R231, 0x7054, R231 ;  /* 0x00007054e72f7816 */ /* 0x000fe200000000e7 */
[----:B------:R-:W-:Y:S01]  /*ddc0*/  IMAD.MOV.U32 R101, RZ, RZ, R29 ;  /* 0x000000ffff657224 */ /* 0x000fe200078e001d */
[----:B------:R-:W-:Y:S01]  /*ddd0*/  MOV R100, R28 ;  /* 0x0000001c00647202 */ /* 0x000fe20000000f00 */
[----:B------:R-:W-:Y:S01]  /*dde0*/  IMAD.WIDE.U32 R4, R4, -0x326172a9, RZ ;  /* 0xcd9e8d5704047825 */ /* 0x000fe200078e00ff */
[----:B------:R1:W2:Y:S03]  /*ddf0*/  MUFU.EX2 R64, R2 ;  /* 0x0000000200407308 */ /* 0x0002a60000000800 */
[----:B------:R-:W-:Y:S01]  /*de00*/  IMAD.WIDE.U32 R28, R6, -0x326172a9, RZ ;  /* 0xcd9e8d57061c7825 */ /* 0x000fe200078e00ff */
[----:B------:R-:W-:-:S02]  /*de10*/  HSET2.LE.AND R10, R17, R47, PT ;  /* 0x0000002f110a7233 */ /* 0x000fc40003803000 */
[----:B---3--:R-:W-:Y:S02]  /*de20*/  F2FP.F16.F32.PACK_AB R0, R36, R54 ;  /* 0x000000362400723e */ /* 0x008fe400000000ff */
[----:B------:R-:W-:Y:S01]  /*de30*/  LOP3.LUT R4, R29, R4, R186, 0x96, !PT ;  /* 0x000000041d047212 */ /* 0x000fe200078e96ba */
[----:B------:R-:W-:Y:S01]  /*de40*/  FADD.FTZ R24, R104, -R3 ;  /* 0x8000000368187221 */ /* 0x000fe20000010000 */
[----:B------:R-:W-:Y:S01]  /*de50*/  IMAD.MOV.U32 R102, RZ, RZ, R30 ;  /* 0x000000ffff667224 */ /* 0x000fe200078e001e */
[----:B------:R-:W-:Y:S01]  /*de60*/  LOP3.LUT R10, R10, R0, RZ, 0xc0, !PT ;  /* 0x000000000a0a7212 */ /* 0x000fe200078ec0ff */
[----:B------:R-:W-:Y:S01]  /*de70*/  IMAD.MOV.U32 R103, RZ, RZ, R31 ;  /* 0x000000ffff677224 */ /* 0x000fe200078e001f */
[----:B------:R-:W-:Y:S02]  /*de80*/  HSET2.LE.AND R11, R16, R47, PT ;  /* 0x0000002f100b7233 */ /* 0x000fe40003803000 */
[----:B-1----:R-:W-:Y:S01]  /*de90*/  LOP3.LUT R2, R5, R26, R185, 0x96, !PT ;  /* 0x0000001a05027212 */ /* 0x002fe200078e96b9 */
[----:B------:R-:W-:Y:S01]  /*dea0*/  IMAD.WIDE.U32 R30, R4, -0x2daee0ad, RZ ;  /* 0xd2511f53041e7825 */ /* 0x000fe200078e00ff */
[----:B----4-:R-:W-:-:S03]  /*deb0*/  F2FP.F16.F32.PACK_AB R0, R37, R41 ;  /* 0x000000292500723e */ /* 0x010fc600000000ff */
[----:B------:R-:W-:Y:S01]  /*dec0*/  IMAD.WIDE.U32 R2, R2, -0x2daee0ad, RZ ;  /* 0xd2511f5302027825 */ /* 0x000fe200078e00ff */
[----:B------:R-:W-:Y:S02]  /*ded0*/  LOP3.LUT R11, R11, R0, RZ, 0xc0, !PT ;  /* 0x000000000b0b7212 */ /* 0x000fe400078ec0ff */
[--C-:B------:R-:W-:Y:S02]  /*dee0*/  HSET2.LE.AND R8, R15, R47.reuse, PT ;  /* 0x0000002f0f087233 */ /* 0x100fe40003803000 */
[----:B------:R-:W-:Y:S02]  /*def0*/  F2FP.F16.F32.PACK_AB R0, R63, R176 ;  /* 0x000000b03f00723e */ /* 0x000fe400000000ff */
[----:B------:R-:W-:Y:S02]  /*df00*/  LOP3.LUT R2, R31, R2, R43, 0x96, !PT ;  /* 0x000000021f027212 */ /* 0x000fe400078e962b */
[----:B------:R-:W-:Y:S02]  /*df10*/  LOP3.LUT R8, R8, R0, RZ, 0xc0, !PT ;  /* 0x0000000008087212 */ /* 0x000fe400078ec0ff */
[----:B------:R-:W-:-:S02]  /*df20*/  HSET2.LE.AND R9, R14, R47, PT ;  /* 0x0000002f0e097233 */ /* 0x000fc40003803000 */
[----:B------:R-:W-:Y:S01]  /*df30*/  LOP3.LUT R12, R3, R12, R187, 0x96, !PT ;  /* 0x0000000c030c7212 */ /* 0x000fe200078e96bb */
[----:B------:R-:W-:Y:S01]  /*df40*/  IMAD.WIDE.U32 R2, R2, -0x326172a9, RZ ;  /* 0xcd9e8d5702027825 */ /* 0x000fe200078e00ff */
[----:B--2---:R-:W-:-:S03]  /*df50*/  F2FP.F16.F32.PACK_AB R0, R64, R35 ;  /* 0x000000234000723e */ /* 0x004fc600000000ff */
[----:B------:R-:W-:Y:S01]  /*df60*/  IMAD.MOV.U32 R55, RZ, RZ, R20 ;  /* 0x000000ffff377224 */ /* 0x000fe200078e0014 */
[----:B------:R-:W-:Y:S01]  /*df70*/  LOP3.LUT R9, R9, R0, RZ, 0xc0, !PT ;  /* 0x0000000009097212 */ /* 0x000fe200078ec0ff */
[----:B------:R-:W-:Y:S01]  /*df80*/  FMUL.FTZ R20, R235, UR22 ;  /* 0x00000016eb147c20 */ /* 0x000fe20008410000 */
[----:B------:R-:W-:-:S04]  /*df90*/  LOP3.LUT R0, R2, 0xffff, RZ, 0xc0, !PT ;  /* 0x0000ffff02007812 */ /* 0x000fc800078ec0ff */
[----:B------:R-:W-:Y:S02]  /*dfa0*/  SHF.R.U32.HI R4, RZ, 0x8, R0 ;  /* 0x00000008ff047819 */ /* 0x000fe40000011600 */
[----:B------:R-:W-:Y:S02]  /*dfb0*/  LOP3.LUT R0, R2, 0xff, RZ, 0xc0, !PT ;  /* 0x000000ff02007812 */ /* 0x000fe400078ec0ff */
[----:B------:R-:W-:Y:S02]  /*dfc0*/  FSEL R20, R20, RZ, P1 ;  /* 0x000000ff14147208 */ /* 0x000fe40000800000 */
[----:B------:R-:W-:-:S03]  /*dfd0*/  PRMT R6, R0, 0x5410, R4 ;  /* 0x0000541000067816 */ /* 0x000fc60000000004 */
[--C-:B------:R-:W-:Y:S01]  /*dfe0*/  FFMA.FTZ R4, R106, UR22, -R20.reuse ;  /* 0x000000166a047c23 */ /* 0x100fe20008010814 */
[----:B------:R-:W-:-:S03]  /*dff0*/  FFMA.FTZ R0, R66, UR22, -R20 ;  /* 0x0000001642007c23 */ /* 0x000fc60008010814 */
[----:B------:R1:W-:Y:S08]  /*e000*/  MUFU.EX2 R42, R4 ;  /* 0x00000004002a7308 */ /* 0x0003f00000000800 */
[----:B------:R-:W2:Y:S01]  /*e010*/  MUFU.EX2 R38, R0 ;  /* 0x0000000000267308 */ /* 0x000ea20000000800 */
[----:B------:R-:W-:Y:S01]  /*e020*/  HSET2.LE.AND R6, R6, R47, PT ;  /* 0x0000002f06067233 */ /* 0x000fe20003803000 */
[----:B------:R-:W-:-:S04]  /*e030*/  IMAD.WIDE.U32 R16, R12, -0x326172a9, RZ ;  /* 0xcd9e8d570c107825 */ /* 0x000fc800078e00ff */
[----:B------:R-:W-:Y:S01]  /*e040*/  FMUL.FTZ R21, R234, UR22 ;  /* 0x00000016ea157c20 */ /* 0x000fe20008410000 */
[----:B-1----:R-:W-:Y:S02]  /*e050*/  SHF.R.U32.HI R4, RZ, 0x10, R2 ;  /* 0x00000010ff047819 */ /* 0x002fe40000011602 */
[----:B--2---:R-:W-:-:S04]  /*e060*/  F2FP.F16.F32.PACK_AB R0, R38, R42 ;  /* 0x0000002a2600723e */ /* 0x004fc800000000ff */
[----:B------:R-:W-:Y:S02]  /*e070*/  LOP3.LUT R6, R6, R0, RZ, 0xc0, !PT ;  /* 0x0000000006067212 */ /* 0x000fe400078ec0ff */
[----:B------:R-:W-:Y:S02]  /*e080*/  LOP3.LUT R0, R3, R16, R51, 0x96, !PT ;  /* 0x0000001003007212 */ /* 0x000fe400078e9633 */
[----:B------:R-:W-:Y:S02]  /*e090*/  SHF.R.U32.HI R3, RZ, 0x18, R2 ;  /* 0x00000018ff037819 */ /* 0x000fe40000011602 */
[----:B------:R-:W-:Y:S02]  /*e0a0*/  LOP3.LUT R2, R4, 0xff, RZ, 0xc0, !PT ;  /* 0x000000ff04027812 */ /* 0x000fe400078ec0ff */
[----:B------:R-:W-:Y:S02]  /*e0b0*/  FSEL R21, R21, RZ, P0 ;  /* 0x000000ff15157208 */ /* 0x000fe40000000000 */
[----:B------:R-:W-:-:S03]  /*e0c0*/  PRMT R7, R2, 0x5410, R3 ;  /* 0x0000541002077816 */ /* 0x000fc60000000003 */
[--C-:B------:R-:W-:Y:S01]  /*e0d0*/  FFMA.FTZ R3, R107, UR22, -R21.reuse ;  /* 0x000000166b037c23 */ /* 0x100fe20008010815 */
[----:B------:R-:W-:-:S03]  /*e0e0*/  FFMA.FTZ R2, R67, UR22, -R21 ;  /* 0x0000001643027c23 */ /* 0x000fc60008010815 */
[----:B------:R-:W-:Y:S08]  /*e0f0*/  MUFU.EX2 R104, R3 ;  /* 0x0000000300687308 */ /* 0x000ff00000000800 */
[----:B------:R-:W1:Y:S01]  /*e100*/  MUFU.EX2 R62, R2 ;  /* 0x00000002003e7308 */ /* 0x000e620000000800 */
[----:B------:R-:W-:Y:S02]  /*e110*/  HSET2.LE.AND R7, R7, R47, PT ;  /* 0x0000002f07077233 */ /* 0x000fe40003803000 */
[----:B------:R-:W-:-:S02]  /*e120*/  LOP3.LUT R4, R0, 0xff, RZ, 0xc0, !PT ;  /* 0x000000ff00047812 */ /* 0x000fc400078ec0ff */
[----:B-1----:R-:W-:-:S04]  /*e130*/  F2FP.F16.F32.PACK_AB R2, R62, R104 ;  /* 0x000000683e02723e */ /* 0x002fc800000000ff */
[----:B------:R-:W-:Y:S02]  /*e140*/  LOP3.LUT R7, R7, R2, RZ, 0xc0, !PT ;  /* 0x0000000207077212 */ /* 0x000fe400078ec0ff */
[----:B------:R-:W-:-:S04]  /*e150*/  LOP3.LUT R2, R0, 0xffff, RZ, 0xc0, !PT ;  /* 0x0000ffff00027812 */ /* 0x000fc800078ec0ff */
[----:B------:R-:W-:Y:S01]  /*e160*/  SHF.R.U32.HI R2, RZ, 0x8, R2 ;  /* 0x00000008ff027819 */ /* 0x000fe20000011602 */
[----:B------:R-:W-:-:S03]  /*e170*/  FFMA.FTZ R3, R109, UR22, -R20 ;  /* 0x000000166d037c23 */ /* 0x000fc60008010814 */
[----:B------:R-:W-:Y:S01]  /*e180*/  PRMT R4, R4, 0x5410, R2 ;  /* 0x0000541004047816 */ /* 0x000fe20000000002 */
[----:B------:R-:W-:Y:S01]  /*e190*/  FFMA.FTZ R2, R108, UR22, -R20 ;  /* 0x000000166c027c23 */ /* 0x000fe20008010814 */
[----:B------:R-:W-:Y:S08]  /*e1a0*/  MUFU.EX2 R109, R3 ;  /* 0x00000003006d7308 */ /* 0x000ff00000000800 */
[----:B------:R-:W1:Y:S01]  /*e1b0*/  MUFU.EX2 R65, R2 ;  /* 0x0000000200417308 */ /* 0x000e620000000800 */
[----:B------:R-:W-:-:S02]  /*e1c0*/  SHF.R.U32.HI R5, RZ, 0x10, R0 ;  /* 0x00000010ff057819 */ /* 0x000fc40000011600 */
[----:B------:R-:W-:Y:S02]  /*e1d0*/  HSET2.LE.AND R4, R4, R47, PT ;  /* 0x0000002f04047233 */ /* 0x000fe40003803000 */
[----:B------:R-:W-:Y:S02]  /*e1e0*/  SHF.R.U32.HI R0, RZ, 0x18, R0 ;  /* 0x00000018ff007819 */ /* 0x000fe40000011600 */
[----:B------:R-:W-:-:S04]  /*e1f0*/  LOP3.LUT R5, R5, 0xff, RZ, 0xc0, !PT ;  /* 0x000000ff05057812 */ /* 0x000fc800078ec0ff */
[----:B------:R-:W-:Y:S01]  /*e200*/  PRMT R5, R5, 0x5410, R0 ;  /* 0x0000541005057816 */ /* 0x000fe20000000000 */
[----:B------:R-:W-:Y:S01]  /*e210*/  FFMA.FTZ R0, R110, UR22, -R21 ;  /* 0x000000166e007c23 */ /* 0x000fe20008010815 */
[----:B-1----:R-:W-:-:S04]  /*e220*/  F2FP.F16.F32.PACK_AB R2, R65, R109 ;  /* 0x0000006d4102723e */ /* 0x002fc800000000ff */
[----:B------:R-:W-:Y:S01]  /*e230*/  LOP3.LUT R4, R4, R2, RZ, 0xc0, !PT ;  /* 0x0000000204047212 */ /* 0x000fe200078ec0ff */
[----:B------:R-:W-:Y:S01]  /*e240*/  FFMA.FTZ R2, R111, UR22, -R21 ;  /* 0x000000166f027c23 */ /* 0x000fe20008010815 */
[----:B------:R-:W-:Y:S01]  /*e250*/  MUFU.EX2 R58, R0 ;  /* 0x00000000003a7308 */ /* 0x000fe20000000800 */
[----:B------:R-:W-:-:S07]  /*e260*/  FMUL.FTZ R13, R13, UR22 ;  /* 0x000000160d0d7c20 */ /* 0x000fce0008410000 */
[----:B------:R-:W1:Y:S01]  /*e270*/  MUFU.EX2 R40, R2 ;  /* 0x0000000200287308 */ /* 0x000e620000000800 */
[----:B------:R-:W-:-:S07]  /*e280*/  HSET2.LE.AND R5, R5, R47, PT ;  /* 0x0000002f05057233 */ /* 0x000fce0003803000 */
[----:B------:R2:W-:Y:S01]  /*e290*/  MUFU.EX2 R47, R13 ;  /* 0x0000000d002f7308 */ /* 0x0005e20000000800 */
[----:B------:R-:W-:Y:S01]  /*e2a0*/  FMUL.FTZ R24, R24, UR22 ;  /* 0x0000001618187c20 */ /* 0x000fe20008410000 */
[----:B------:R-:W-:Y:S01]  /*e2b0*/  FMUL.FTZ R19, R19, UR22 ;  /* 0x0000001613137c20 */ /* 0x000fe20008410000 */
[----:B------:R-:W-:Y:S01]  /*e2c0*/  FMUL.FTZ R18, R18, UR22 ;  /* 0x0000001612127c20 */ /* 0x000fe20008410000 */
[----:B-1----:R-:W-:Y:S01]  /*e2d0*/  F2FP.F16.F32.PACK_AB R0, R58, R40 ;  /* 0x000000283a00723e */ /* 0x002fe200000000ff */
[----:B--2---:R-:W1:Y:S03]  /*e2e0*/  LDSM.16.MT88.4 R12, [R212+0x9000] ;  /* 0x00900000d40c783b */ /* 0x004e660000004200 */
[----:B------:R-:W-:Y:S01]  /*e2f0*/  LOP3.LUT R5, R5, R0, RZ, 0xc0, !PT ;  /* 0x0000000005057212 */ /* 0x000fe200078ec0ff */
[----:B------:R-:W-:Y:S01]  /*e300*/  IMAD.MOV.U32 R0, RZ, RZ, R62 ;  /* 0x000000ffff007224 */ /* 0x000fe200078e003e */
[----:B------:R-:W-:-:S02]  /*e310*/  MOV R62, R25 ;  /* 0x00000019003e7202 */ /* 0x000fc40000000f00 */
[----:B------:R-:W2:Y:S08]  /*e320*/  MUFU.EX2 R25, R24 ;  /* 0x0000001800197308 */ /* 0x000eb00000000800 */
[----:B------:R3:W4:Y:S02]  /*e330*/  MUFU.EX2 R24, R19 ;  /* 0x0000001300187308 */ /* 0x0007240000000800 */
[----:B---3--:R-:W-:-:S06]  /*e340*/  IMAD.MOV.U32 R19, RZ, RZ, R46 ;  /* 0x000000ffff137224 */ /* 0x008fcc00078e002e */
[----:B------:R-:W3:Y:S01]  /*e350*/  MUFU.EX2 R46, R18 ;  /* 0x00000012002e7308 */ /* 0x000ee20000000800 */
[-C--:B--2---:R-:W-:Y:S01]  /*e360*/  FMUL.FTZ R116, R116, R25.reuse ;  /* 0x0000001974747220 */ /* 0x084fe20000410000 */
[----:B------:R-:W-:Y:S01]  /*e370*/  FMUL.FTZ R117, R117, R25 ;  /* 0x0000001975757220 */ /* 0x000fe20000410000 */
[-C--:B----4-:R-:W-:Y:S01]  /*e380*/  FMUL.FTZ R118, R118, R24.reuse ;  /* 0x0000001876767220 */ /* 0x090fe20000410000 */
        /* <DEDUP_REMOVED lines=9> */
[-C--:B---3--:R-:W-:Y:S01]  /*e420*/  FMUL.FTZ R112, R112, R46.reuse ;  /* 0x0000002e70707220 */ /* 0x088fe20000410000 */
[-C--:B------:R-:W-:Y:S01]  /*e430*/  FMUL.FTZ R113, R113, R46.reuse ;  /* 0x0000002e71717220 */ /* 0x080fe20000410000 */
[-C--:B------:R-:W-:Y:S01]  /*e440*/  FMUL.FTZ R124, R124, R46.reuse ;  /* 0x0000002e7c7c7220 */ /* 0x080fe20000410000 */
[----:B------:R-:W-:Y:S01]  /*e450*/  FMUL.FTZ R125, R125, R46 ;  /* 0x0000002e7d7d7220 */ /* 0x000fe20000410000 */
[----:B------:R-:W-:Y:S01]  /*e460*/  IMAD.MOV.U32 R18, RZ, RZ, R104 ;  /* 0x000000ffff127224 */ /* 0x000fe200078e0068 */
        /* <DEDUP_REMOVED lines=21> */
[----:B------:R-:W-:Y:S01]  /*e5c0*/  IMAD.MOV.U32 R110, RZ, RZ, R100 ;  /* 0x000000ffff6e7224 */ /* 0x000fe200078e0064 */
[----:B------:R-:W-:Y:S01]  /*e5d0*/  MOV R111, R101 ;  /* 0x00000065006f7202 */ /* 0x000fe20000000f00 */
[----:B------:R-:W-:-:S02]  /*e5e0*/  IMAD.MOV.U32 R2, RZ, RZ, R102 ;  /* 0x000000ffff027224 */ /* 0x000fc400078e0066 */
[----:B------:R-:W-:Y:S01]  /*e5f0*/  IMAD.MOV.U32 R3, RZ, RZ, R103 ;  /* 0x000000ffff037224 */ /* 0x000fe200078e0067 */
        /* <DEDUP_REMOVED lines=65> */
[----:B------:R-:W-:Y:S01]  /*ea10*/  MOV R172, R43 ;  /* 0x0000002b00ac7202 */ /* 0x000fe20000000f00 */
[----:B------:R-:W-:Y:S01]  /*ea20*/  IMAD.MOV.U32 R173, RZ, RZ, R42 ;  /* 0x000000ffffad7224 */ /* 0x000fe200078e002a */
[----:B------:R-:W-:Y:S01]  /*ea30*/  MOV R175, R40 ;  /* 0x0000002800af7202 */ /* 0x000fe20000000f00 */
[----:B------:R-:W-:-:S02]  /*ea40*/  IMAD.MOV.U32 R174, RZ, RZ, R41 ;  /* 0x000000ffffae7224 */ /* 0x000fc400078e0029 */
[----:B------:R-:W-:Y:S02]  /*ea50*/  IMAD.MOV.U32 R125, RZ, RZ, R63 ;  /* 0x000000ffff7d7224 */ /* 0x000fe400078e003f */
[----:B------:R-:W-:Y:S02]  /*ea60*/  IMAD.MOV.U32 R124, RZ, RZ, R62 ;  /* 0x000000ffff7c7224 */ /* 0x000fe400078e003e */
[----:B------:R-:W-:Y:S01]  /*ea70*/  IMAD.MOV.U32 R130, RZ, RZ, R60 ;  /* 0x000000ffff827224 */ /* 0x000fe200078e003c */
[----:B------:R-:W-:Y:S01]  /*ea80*/  MOV R131, R58 ;  /* 0x0000003a00837202 */ /* 0x000fe20000000f00 */
[----:B------:R-:W-:Y:S02]  /*ea90*/  IMAD.MOV.U32 R108, RZ, RZ, R59 ;  /* 0x000000ffff6c7224 */ /* 0x000fe400078e003b */
[----:B------:R-:W-:Y:S02]  /*eaa0*/  IMAD.MOV.U32 R129, RZ, RZ, R57 ;  /* 0x000000ffff817224 */ /* 0x000fe400078e0039 */
[----:B------:R-:W-:Y:S01]  /*eab0*/  IMAD.MOV.U32 R128, RZ, RZ, R56 ;  /* 0x000000ffff807224 */ /* 0x000fe200078e0038 */
[----:B-1----:R-:W-:Y:S07]  /*eac0*/  HMMA.16816.F32 R40, R8, R12, R68 ;  /* 0x0000000c0828723c */ /* 0x002fee0000001844 */
[----:B------:R-:W-:-:S02]  /*ead0*/  IMAD.MOV.U32 R71, RZ, RZ, R61 ;  /* 0x000000ffff477224 */ /* 0x000fc400078e003d */
[C---:B------:R-:W-:Y:S06]  /*eae0*/  HMMA.16816.F32 R60, R4.reuse, R12, R72 ;  /* 0x0000000c043c723c */ /* 0x040fec0000001848 */
[----:B------:R-:W-:Y:S01]  /*eaf0*/  HMMA.16816.F32 R56, R4, R14, R76 ;  /* 0x0000000e0438723c */ /* 0x000fe2000000184c */
[----:B------:R-:W-:Y:S01]  /*eb00*/  IMAD.MOV.U32 R72, RZ, RZ, R39 ;  /* 0x000000ffff487224 */ /* 0x000fe200078e0027 */
[----:B------:R-:W-:Y:S01]  /*eb10*/  MOV R73, R38 ;  /* 0x0000002600497202 */ /* 0x000fe20000000f00 */
[----:B------:R-:W-:Y:S02]  /*eb20*/  IMAD.MOV.U32 R74, RZ, RZ, R37 ;  /* 0x000000ffff4a7224 */ /* 0x000fe400078e0025 */
[----:B------:R-:W-:-:S02]  /*eb30*/  IMAD.MOV.U32 R75, RZ, RZ, R36 ;  /* 0x000000ffff4b7224 */ /* 0x000fc400078e0024 */
[----:B------:R-:W-:Y:S01]  /*eb40*/  HMMA.16816.F32 R36, R8, R14, R80 ;  /* 0x0000000e0824723c */ /* 0x000fe20000001850 */
[----:B------:R-:W1:Y:S01]  /*eb50*/  LDSM.16.MT88.4 R12, [R214+0xb000] ;  /* 0x00b00000d60c783b */ /* 0x000e620000004200 */
[----:B------:R-:W-:Y:S01]  /*eb60*/  IMAD.MOV.U32 R79, RZ, RZ, R54 ;  /* 0x000000ffff4f7224 */ /* 0x000fe200078e0036 */
[----:B------:R-:W-:Y:S01]  /*eb70*/  IADD3 R54, R232, 0x1715609d, RZ ;  /* 0x1715609de8367810 */ /* 0x000fe20007ffe0ff */
[----:B------:R-:W-:Y:S02]  /*eb80*/  IMAD.MOV.U32 R68, RZ, RZ, R18 ;  /* 0x000000ffff447224 */ /* 0x000fe400078e0012 */
        /* <DEDUP_REMOVED lines=8> */
[----:B------:R-:W-:Y:S01]  /*ec10*/  IMAD.MOV.U32 R18, RZ, RZ, R2 ;  /* 0x000000ffff127224 */ /* 0x000fe200078e0002 */
        /* <DEDUP_REMOVED lines=9> */
[----:B------:R-:W-:-:S02]  /*ecb0*/  MOV R69, R19 ;  /* 0x0000001300457202 */ /* 0x000fc40000000f00 */
[----:B------:R-:W-:Y:S01]  /*ecc0*/  MOV R19, R3 ;  /* 0x0000000300137202 */ /* 0x000fe20000000f00 */
[----:B------:R-:W-:Y:S01]  /*ecd0*/  IMAD.WIDE.U32 R2, R2, -0x2daee0ad, RZ ;  /* 0xd2511f5302027825 */ /* 0x000fe200078e00ff */
[----:B------:R-:W-:-:S03]  /*ece0*/  MOV R78, R55 ;  /* 0x00000037004e7202 */ /* 0x000fc60000000f00 */
[----:B------:R-:W-:Y:S02]  /*ecf0*/  VIADD R55, R233, 0x646e171e ;  /* 0x646e171ee9377836 */ /* 0x000fe40000000000 */
[----:B------:R-:W-:Y:S02]  /*ed00*/  IMAD.MOV.U32 R70, RZ, RZ, R0 ;  /* 0x000000ffff467224 */ /* 0x000fe400078e0000 */
[----:B------:R-:W-:Y:S01]  /*ed10*/  FFMA.FTZ R0, R237, UR22, -R22 ;  /* 0x00000016ed007c23 */ /* 0x000fe20008010816 */
[----:B------:R-:W-:Y:S02]  /*ed20*/  IMAD.MOV.U32 R77, RZ, RZ, R71 ;  /* 0x000000ffff4d7224 */ /* 0x000fe400078e0047 */
[----:B------:R-:W-:Y:S01]  /*ed30*/  IMAD.MOV.U32 R71, RZ, RZ, R173 ;  /* 0x000000ffff477224 */ /* 0x000fe200078e00ad */
[C---:B-1----:R-:W-:Y:S06]  /*ed40*/  HMMA.16816.F32 R88, R4.reuse, R12, R88 ;  /* 0x0000000c0458723c */ /* 0x042fec0000001858 */
[----:B------:R-:W-:Y:S01]  /*ed50*/  HMMA.16816.F32 R92, R4, R14, R92 ;  /* 0x0000000e045c723c */ /* 0x000fe2000000185c */
[----:B------:R-:W-:Y:S01]  /*ed60*/  MOV R173, R175 ;  /* 0x000000af00ad7202 */ /* 0x000fe20000000f00 */
[----:B------:R1:W-:Y:S05]  /*ed70*/  MUFU.EX2 R237, R0 ;  /* 0x0000000000ed7308 */ /* 0x0003ea0000000800 */
[----:B------:R-:W-:Y:S01]  /*ed80*/  LOP3.LUT R5, R17, R28, R54, 0x96, !PT ;  /* 0x0000001c11057212 */ /* 0x000fe200078e9636 */
[----:B------:R-:W-:Y:S01]  /*ed90*/  HMMA.16816.F32 R84, R8, R12, R84 ;  /* 0x0000000c0854723c */ /* 0x000fe20000001854 */
[----:B------:R-:W-:-:S02]  /*eda0*/  LOP3.LUT R4, R3, R48, R55, 0x96, !PT ;  /* 0x0000003003047212 */ /* 0x000fc400078e9637 */
[----:B------:R-:W-:-:S03]  /*edb0*/  LOP3.LUT R7, R2, 0xffff, RZ, 0xc0, !PT ;  /* 0x0000ffff02077812 */ /* 0x000fc600078ec0ff */
[----:B------:R-:W-:Y:S01]  /*edc0*/  HMMA.16816.F32 R96, R8, R14, R96 ;  /* 0x0000000e0860723c */ /* 0x000fe20000001860 */
[----:B------:R-:W-:Y:S02]  /*edd0*/  LOP3.LUT R13, R2, 0xff, RZ, 0xc0, !PT ;  /* 0x000000ff020d7812 */ /* 0x000fe400078ec0ff */
[----:B------:R-:W-:Y:S01]  /*ede0*/  SHF.R.U32.HI R12, RZ, 0x10, R2 ;  /* 0x00000010ff0c7819 */ /* 0x000fe20000011602 */
[----:B------:R-:W-:Y:S02]  /*edf0*/  IMAD.MOV.U32 R175, RZ, RZ, R129 ;  /* 0x000000ffffaf7224 */ /* 0x000fe400078e0081 */
[----:B-1----:R-:W-:Y:S01]  /*ee00*/  FFMA.FTZ R0, R201, UR22, -R22 ;  /* 0x00000016c9007c23 */ /* 0x002fe20008010816 */
[----:B------:R-:W-:Y:S01]  /*ee10*/  SHF.R.U32.HI R11, RZ, 0x18, R2 ;  /* 0x00000018ff0b7819 */ /* 0x000fe20000011602 */
[----:B------:R-:W-:-:S04]  /*ee20*/  IMAD.WIDE.U32 R2, R5, -0x2daee0ad, RZ ;  /* 0xd2511f5305027825 */ /* 0x000fc800078e00ff */
[----:B------:R-:W-:Y:S01]  /*ee30*/  IMAD.MOV.U32 R129, RZ, RZ, R131 ;  /* 0x000000ffff817224 */ /* 0x000fe200078e0083 */
[----:B------:R-:W-:Y:S01]  /*ee40*/  MOV R131, R126 ;  /* 0x0000007e00837202 */ /* 0x000fe20000000f00 */
[----:B------:R-:W-:Y:S01]  /*ee50*/  IMAD.MOV.U32 R126, RZ, RZ, R110 ;  /* 0x000000ffff7e7224 */ /* 0x000fe200078e006e */
[C---:B------:R-:W-:Y:S01]  /*ee60*/  LOP3.LUT R6, R2.reuse, 0xffff, RZ, 0xc0, !PT ;  /* 0x0000ffff02067812 */ /* 0x040fe200078ec0ff */
[----:B------:R1:W-:Y:S01]  /*ee70*/  MUFU.EX2 R110, R0 ;  /* 0x00000000006e7308 */ /* 0x0003e20000000800 */
[----:B------:R-:W-:Y:S02]  /*ee80*/  LOP3.LUT R10, R2, 0xff, RZ, 0xc0, !PT ;  /* 0x000000ff020a7812 */ /* 0x000fe400078ec0ff */
[--C-:B------:R-:W-:Y:S02]  /*ee90*/  SHF.R.U32.HI R9, RZ, 0x10, R2.reuse ;  /* 0x00000010ff097819 */ /* 0x100fe40000011602 */
[----:B------:R-:W-:Y:S02]  /*eea0*/  SHF.R.U32.HI R8, RZ, 0x18, R2 ;  /* 0x00000018ff087819 */ /* 0x000fe40000011602 */
[----:B------:R-:W-:-:S04]  /*eeb0*/  SHF.R.U32.HI R2, RZ, 0x8, R7 ;  /* 0x00000008ff027819 */ /* 0x000fc80000011607 */
[----:B------:R-:W-:Y:S02]  /*eec0*/  PRMT R13, R13, 0x5410, R2 ;  /* 0x000054100d0d7816 */ /* 0x000fe40000000002 */
[----:B-1----:R-:W-:Y:S01]  /*eed0*/  LOP3.LUT R0, R3, R30, R55, 0x96, !PT ;  /* 0x0000001e03007212 */ /* 0x002fe200078e9637 */
[----:B------:R-:W-:Y:S01]  /*eee0*/  FFMA.FTZ R3, R178, UR22, -R22 ;  /* 0x00000016b2037c23 */ /* 0x000fe20008010816 */
[----:B------:R-:W-:-:S03]  /*eef0*/  LOP3.LUT R2, R12, 0xff, RZ, 0xc0, !PT ;  /* 0x000000ff0c027812 */ /* 0x000fc600078ec0ff */
[----:B------:R1:W2:Y:S01]  /*ef00*/  MUFU.EX2 R83, R3 ;  /* 0x0000000300537308 */ /* 0x0002a20000000800 */
[----:B------:R-:W-:Y:S02]  /*ef10*/  PRMT R7, R2, 0x5410, R11 ;  /* 0x0000541002077816 */ /* 0x000fe4000000000b */
[----:B------:R-:W-:Y:S02]  /*ef20*/  SHF.R.U32.HI R2, RZ, 0x8, R6 ;  /* 0x00000008ff027819 */ /* 0x000fe40000011606 */
[----:B------:R-:W-:Y:S02]  /*ef30*/  MOV R76, R172 ;  /* 0x000000ac004c7202 */ /* 0x000fe40000000f00 */
[----:B------:R-:W-:Y:S01]  /*ef40*/  PRMT R15, R10, 0x5410, R2 ;  /* 0x000054100a0f7816 */ /* 0x000fe20000000002 */
[----:B-1----:R-:W-:-:S04]  /*ef50*/  FFMA.FTZ R3, R239, UR22, -R23 ;  /* 0x00000016ef037c23 */ /* 0x002fc80008010817 */
[----:B------:R1:W-:Y:S01]  /*ef60*/  MUFU.EX2 R48, R3 ;  /* 0x0000000300307308 */ /* 0x0003e20000000800 */
[----:B------:R-:W-:Y:S01]  /*ef70*/  LOP3.LUT R2, R9, 0xff, RZ, 0xc0, !PT ;  /* 0x000000ff09027812 */ /* 0x000fe200078ec0ff */
[----:B------:R-:W-:Y:S02]  /*ef80*/  IMAD.MOV.U32 R172, RZ, RZ, R174 ;  /* 0x000000ffffac7224 */ /* 0x000fe400078e00ae */
[----:B------:R-:W-:Y:S01]  /*ef90*/  FFMA.FTZ R5, R183, UR22, -R22 ;  /* 0x00000016b7057c23 */ /* 0x000fe20008010816 */
[----:B------:R-:W-:Y:S01]  /*efa0*/  IMAD.MOV.U32 R174, RZ, RZ, R128 ;  /* 0x000000ffffae7224 */ /* 0x000fe200078e0080 */
[----:B------:R-:W-:Y:S01]  /*efb0*/  MOV R128, R130 ;  /* 0x0000008200807202 */ /* 0x000fe20000000f00 */
[----:B------:R-:W-:Y:S01]  /*efc0*/  IMAD.MOV.U32 R130, RZ, RZ, R124 ;  /* 0x000000ffff827224 */ /* 0x000fe200078e007c */
[----:B------:R-:W-:Y:S01]  /*efd0*/  PRMT R14, R2, 0x5410, R8 ;  /* 0x00005410020e7816 */ /* 0x000fe20000000008 */
[----:B------:R-:W-:Y:S02]  /*efe0*/  IMAD.MOV.U32 R124, RZ, RZ, R127 ;  /* 0x000000ffff7c7224 */ /* 0x000fe400078e007f */
[----:B-1----:R-:W-:-:S04]  /*eff0*/  FFMA.FTZ R3, R236, UR22, -R23 ;  /* 0x00000016ec037c23 */ /* 0x002fc80008010817 */
[----:B------:R1:W-:Y:S01]  /*f000*/  MUFU.EX2 R29, R3 ;  /* 0x00000003001d7308 */ /* 0x0003e20000000800 */
[C---:B------:R-:W-:Y:S01]  /*f010*/  LOP3.LUT R2, R4.reuse, 0xffff, RZ, 0xc0, !PT ;  /* 0x0000ffff04027812 */ /* 0x040fe200078ec0ff */
[----:B------:R-:W-:Y:S01]  /*f020*/  IMAD.MOV.U32 R127, RZ, RZ, R111 ;  /* 0x000000ffff7f7224 */ /* 0x000fe200078e006f */
[----:B------:R-:W-:-:S05]  /*f030*/  LOP3.LUT R6, R4, 0xff, RZ, 0xc0, !PT ;  /* 0x000000ff04067812 */ /* 0x000fca00078ec0ff */
[----:B------:R3:W4:Y:S01]  /*f040*/  MUFU.EX2 R111, R5 ;  /* 0x00000005006f7308 */ /* 0x0007220000000800 */
        /* <DEDUP_REMOVED lines=14> */
[----:B------:R1:W-:Y:S02]  /*f130*/  MUFU.EX2 R81, R3 ;  /* 0x0000000300517308 */ /* 0x0003e40000000800 */
[----:B-1----:R-:W-:Y:S02]  /*f140*/  SHF.R.U32.HI R3, RZ, 0x8, R2 ;  /* 0x00000008ff037819 */ /* 0x002fe40000011602 */
[----:B------:R-:W-:-:S04]  /*f150*/  LOP3.LUT R2, R0, 0xff, RZ, 0xc0, !PT ;  /* 0x000000ff00027812 */ /* 0x000fc800078ec0ff */
[----:B------:R-:W-:Y:S01]  /*f160*/  PRMT R4, R2, 0x5410, R3 ;  /* 0x0000541002047816 */ /* 0x000fe20000000003 */
[----:B------:R-:W-:Y:S01]  /*f170*/  FFMA.FTZ R2, R202, UR22, -R20 ;  /* 0x00000016ca027c23 */ /* 0x000fe20008010814 */
[--C-:B------:R-:W-:Y:S01]  /*f180*/  SHF.R.U32.HI R3, RZ, 0x10, R0.reuse ;  /* 0x00000010ff037819 */ /* 0x100fe20000011600 */
[----:B--2---:R-:W-:Y:S02]  /*f190*/  IMAD.MOV.U32 R202, RZ, RZ, R83 ;  /* 0x000000ffffca7224 */ /* 0x004fe400078e0053 */
[----:B------:R1:W-:Y:S01]  /*f1a0*/  MUFU.EX2 R236, R2 ;  /* 0x0000000200ec7308 */ /* 0x0003e20000000800 */
[----:B------:R-:W-:Y:S02]  /*f1b0*/  PRMT R83, R231, 0x7054, R231 ;  /* 0x00007054e7537816 */ /* 0x000fe400000000e7 */
[----:B-1----:R-:W-:Y:S02]  /*f1c0*/  SHF.R.U32.HI R2, RZ, 0x18, R0 ;  /* 0x00000018ff027819 */ /* 0x002fe40000011600 */
[----:B------:R-:W-:Y:S01]  /*f1d0*/  LOP3.LUT R0, R3, 0xff, RZ, 0xc0, !PT ;  /* 0x000000ff03007812 */ /* 0x000fe200078ec0ff */
[----:B------:R-:W-:-:S03]  /*f1e0*/  FFMA.FTZ R3, R182, UR22, -R20 ;  /* 0x00000016b6037c23 */ /* 0x000fc60008010814 */
[----:B------:R-:W-:Y:S01]  /*f1f0*/  PRMT R12, R0, 0x5410, R2 ;  /* 0x00005410000c7816 */ /* 0x000fe20000000002 */
[----:B------:R1:W2:Y:S01]  /*f200*/  MUFU.EX2 R8, R3 ;  /* 0x0000000300087308 */ /* 0x0002a20000000800 */
[----:B------:R-:W-:Y:S02]  /*f210*/  HSET2.LE.AND R0, R13, R83, PT ;  /* 0x000000530d007233 */ /* 0x000fe40003803000 */
[----:B----4-:R-:W-:-:S04]  /*f220*/  F2FP.F16.F32.PACK_AB R2, R202, R111 ;  /* 0x0000006fca02723e */ /* 0x010fc800000000ff */
[----:B------:R-:W-:Y:S02]  /*f230*/  LOP3.LUT R10, R0, R2, RZ, 0xc0, !PT ;  /* 0x00000002000a7212 */ /* 0x000fe400078ec0ff */
[----:B------:R-:W-:Y:S01]  /*f240*/  HSET2.LE.AND R0, R7, R83, PT ;  /* 0x0000005307007233 */ /* 0x000fe20003803000 */
[----:B-1----:R-:W-:Y:S01]  /*f250*/  FFMA.FTZ R3, R203, UR22, -R21 ;  /* 0x00000016cb037c23 */ /* 0x002fe20008010815 */
[----:B---3--:R-:W-:-:S03]  /*f260*/  IMAD.MOV.U32 R203, RZ, RZ, R82 ;  /* 0x000000ffffcb7224 */ /* 0x008fc600078e0052 */
[----:B------:R1:W-:Y:S02]  /*f270*/  MUFU.EX2 R179, R3 ;  /* 0x0000000300b37308 */ /* 0x0003e40000000800 */
[----:B------:R-:W-:-:S04]  /*f280*/  F2FP.F16.F32.PACK_AB R2, R203, R178 ;  /* 0x000000b2cb02723e */ /* 0x000fc800000000ff */
[----:B------:R-:W-:Y:S02]  /*f290*/  LOP3.LUT R11, R0, R2, RZ, 0xc0, !PT ;  /* 0x00000002000b7212 */ /* 0x000fe400078ec0ff */
[----:B------:R-:W-:Y:S02]  /*f2a0*/  HSET2.LE.AND R0, R6, R83, PT ;  /* 0x0000005306007233 */ /* 0x000fe40003803000 */
[----:B------:R-:W-:Y:S01]  /*f2b0*/  F2FP.F16.F32.PACK_AB R2, R110, R237 ;  /* 0x000000ed6e02723e */ /* 0x000fe200000000ff */
[----:B-1----:R-:W-:-:S04]  /*f2c0*/  FFMA.FTZ R3, R196, UR22, -R21 ;  /* 0x00000016c4037c23 */ /* 0x002fc80008010815 */
[----:B------:R1:W3:Y:S02]  /*f2d0*/  MUFU.EX2 R241, R3 ;  /* 0x0000000300f17308 */ /* 0x0002e40000000800 */
[----:B-1----:R-:W-:Y:S01]  /*f2e0*/  FFMA.FTZ R3, R242, UR22, -R21 ;  /* 0x00000016f2037c23 */ /* 0x002fe20008010815 */
[----:B--2---:R-:W-:Y:S01]  /*f2f0*/  IMAD.MOV.U32 R242, RZ, RZ, R8 ;  /* 0x000000fffff27224 */ /* 0x004fe200078e0008 */
[----:B------:R-:W-:Y:S02]  /*f300*/  LOP3.LUT R8, R0, R2, RZ, 0xc0, !PT ;  /* 0x0000000200087212 */ /* 0x000fe400078ec0ff */
[----:B------:R-:W-:Y:S02]  /*f310*/  HSET2.LE.AND R0, R5, R83, PT ;  /* 0x0000005305007233 */ /* 0x000fe40003803000 */
[----:B------:R-:W-:-:S04]  /*f320*/  F2FP.F16.F32.PACK_AB R2, R29, R48 ;  /* 0x000000301d02723e */ /* 0x000fc800000000ff */
[----:B------:R-:W-:Y:S02]  /*f330*/  LOP3.LUT R9, R0, R2, RZ, 0xc0, !PT ;  /* 0x0000000200097212 */ /* 0x000fe400078ec0ff */
[----:B------:R-:W-:Y:S02]  /*f340*/  HSET2.LE.AND R0, R15, R83, PT ;  /* 0x000000530f007233 */ /* 0x000fe40003803000 */
[----:B------:R-:W-:-:S04]  /*f350*/  F2FP.F16.F32.PACK_AB R2, R242, R236 ;  /* 0x000000ecf202723e */ /* 0x000fc800000000ff */
[----:B------:R-:W-:Y:S02]  /*f360*/  LOP3.LUT R6, R0, R2, RZ, 0xc0, !PT ;  /* 0x0000000200067212 */ /* 0x000fe400078ec0ff */
[--C-:B------:R-:W-:Y:S02]  /*f370*/  HSET2.LE.AND R0, R14, R83.reuse, PT ;  /* 0x000000530e007233 */ /* 0x100fe40003803000 */
[----:B---3--:R-:W-:Y:S02]  /*f380*/  F2FP.F16.F32.PACK_AB R2, R241, R179 ;  /* 0x000000b3f102723e */ /* 0x008fe400000000ff */
[----:B------:R-:W-:Y:S02]  /*f390*/  MOV R182, R81 ;  /* 0x0000005100b67202 */ /* 0x000fe40000000f00 */
[----:B------:R-:W-:Y:S02]  /*f3a0*/  LOP3.LUT R7, R0, R2, RZ, 0xc0, !PT ;  /* 0x0000000200077212 */ /* 0x000fe400078ec0ff */
[----:B------:R-:W-:-:S02]  /*f3b0*/  HSET2.LE.AND R0, R4, R83, PT ;  /* 0x0000005304007233 */ /* 0x000fc40003803000 */
[----:B------:R-:W-:-:S04]  /*f3c0*/  F2FP.F16.F32.PACK_AB R2, R28, R182 ;  /* 0x000000b61c02723e */ /* 0x000fc800000000ff */
[----:B------:R-:W-:Y:S02]  /*f3d0*/  LOP3.LUT R4, R0, R2, RZ, 0xc0, !PT ;  /* 0x0000000200047212 */ /* 0x000fe400078ec0ff */
[----:B------:R-:W-:Y:S02]  /*f3e0*/  HSET2.LE.AND R0, R12, R83, PT ;  /* 0x000000530c007233 */ /* 0x000fe40003803000 */
[----:B------:R-:W1:Y:S01]  /*f3f0*/  LDSM.16.MT88.4 R12, [R212+0x9400] ;  /* 0x00940000d40c783b */ /* 0x000e620000004200 */
[----:B------:R2:W-:Y:S02]  /*f400*/  MUFU.EX2 R239, R3 ;  /* 0x0000000300ef7308 */ /* 0x0005e40000000800 */
[----:B--2---:R-:W-:-:S06]  /*f410*/  FFMA.FTZ R3, R240, UR22, -R21 ;  /* 0x00000016f0037c23 */ /* 0x004fcc0008010815 */
[----:B------:R-:W2:Y:S01]  /*f420*/  MUFU.EX2 R238, R3 ;  /* 0x0000000300ee7308 */ /* 0x000ea20000000800 */
[----:B------:R-:W-:Y:S01]  /*f430*/  MOV R50, R79 ;  /* 0x0000004f00327202 */ /* 0x000fe20000000f00 */
[----:B------:R-:W-:Y:S01]  /*f440*/  IMAD.MOV.U32 R183, RZ, RZ, R72 ;  /* 0x000000ffffb77224 */ /* 0x000fe200078e0048 */
[----:B------:R-:W-:Y:S01]  /*f450*/  MOV R72, R74 ;  /* 0x0000004a00487202 */ /* 0x000fe20000000f00 */
[----:B------:R-:W-:Y:S01]  /*f460*/  IMAD.MOV.U32 R79, RZ, RZ, R73 ;  /* 0x000000ffff4f7224 */ /* 0x000fe200078e0049 */
[----:B------:R-:W-:Y:S01]  /*f470*/  MOV R30, R69 ;  /* 0x00000045001e7202 */ /* 0x000fe20000000f00 */
[----:B------:R-:W-:Y:S02]  /*f480*/  IMAD.MOV.U32 R73, RZ, RZ, R75 ;  /* 0x000000ffff497224 */ /* 0x000fe400078e004b */
[----:B------:R-:W-:Y:S01]  /*f490*/  IMAD.MOV.U32 R74, RZ, RZ, R68 ;  /* 0x000000ffff4a7224 */ /* 0x000fe200078e0044 */
[----:B--2---:R-:W-:-:S04]  /*f4a0*/  F2FP.F16.F32.PACK_AB R2, R238, R239 ;  /* 0x000000efee02723e */ /* 0x004fc800000000ff */
[----:B------:R-:W-:Y:S01]  /*f4b0*/  LOP3.LUT R5, R0, R2, RZ, 0xc0, !PT ;  /* 0x0000000200057212 */ /* 0x000fe200078ec0ff */
[----:B------:R-:W-:Y:S01]  /*f4c0*/  IMAD.MOV.U32 R240, RZ, RZ, R70 ;  /* 0x000000fffff07224 */ /* 0x000fe200078e0046 */
[----:B------:R-:W-:Y:S01]  /*f4d0*/  MOV R68, R172 ;  /* 0x000000ac00447202 */ /* 0x000fe20000000f00 */
[----:B------:R-:W-:Y:S01]  /*f4e0*/  IMAD.MOV.U32 R75, RZ, RZ, R71 ;  /* 0x000000ffff4b7224 */ /* 0x000fe200078e0047 */
[----:B------:R-:W-:Y:S01]  /*f4f0*/  MOV R71, R175 ;  /* 0x000000af00477202 */ /* 0x000fe20000000f00 */
[----:B------:R-:W-:Y:S01]  /*f500*/  IMAD.MOV.U32 R69, RZ, RZ, R173 ;  /* 0x000000ffff457224 */ /* 0x000fe200078e00ad */
[----:B-1----:R-:W-:Y:S01]  /*f510*/  HMMA.16816.F32 R116, R8, R12, R116 ;  /* 0x0000000c0874723c */ /* 0x002fe20000001874 */
[----:B------:R-:W-:-:S05]  /*f520*/  IMAD.MOV.U32 R70, RZ, RZ, R174 ;  /* 0x000000ffff467224 */ /* 0x000fca00078e00ae */
[C---:B------:R-:W-:Y:S06]  /*f530*/  HMMA.16816.F32 R112, R4.reuse, R12, R112 ;  /* 0x0000000c0470723c */ /* 0x040fec0000001870 */
[-C--:B------:R-:W-:Y:S06]  /*f540*/  HMMA.16816.F32 R104, R4, R14.reuse, R104 ;  /* 0x0000000e0468723c */ /* 0x080fec0000001868 */
[C---:B------:R-:W-:Y:S01]  /*f550*/  HMMA.16816.F32 R172, R8.reuse, R14, R120 ;  /* 0x0000000e08ac723c */ /* 0x040fe20000001878 */
[----:B------:R-:W1:Y:S05]  /*f560*/  LDSM.16.MT88.4 R12, [R214+0x9400] ;  /* 0x00940000d60c783b */ /* 0x000e6a0000004200 */
[-C--:B-1----:R-:W-:Y:S06]  /*f570*/  HMMA.16816.F32 R132, R8, R12.reuse, R132 ;  /* 0x0000000c0884723c */ /* 0x082fec0000001884 */
[C---:B------:R-:W-:Y:S06]  /*f580*/  HMMA.16816.F32 R100, R4.reuse, R12, R100 ;  /* 0x0000000c0464723c */ /* 0x040fec0000001864 */
[-C--:B------:R-:W-:Y:S06]  /*f590*/  HMMA.16816.F32 R80, R4, R14.reuse, R140 ;  /* 0x0000000e0450723c */ /* 0x080fec000000188c */
[----:B------:R-:W-:Y:S01]  /*f5a0*/  HMMA.16816.F32 R120, R8, R14, R136 ;  /* 0x0000000e0878723c */ /* 0x000fe20000001888 */
[----:B------:R-:W1:Y:S01]  /*f5b0*/  LDSM.16.MT88.4 R12, [R212+0xa400] ;  /* 0x00a40000d40c783b */ /* 0x000e620000004200 */
[----:B------:R-:W-:Y:S01]  /*f5c0*/  MOV R45, R76 ;  /* 0x0000004c002d7202 */ /* 0x000fe20000000f00 */
[----:B------:R-:W-:-:S02]  /*f5d0*/  IMAD.MOV.U32 R44, RZ, RZ, R77 ;  /* 0x000000ffff2c7224 */ /* 0x000fc400078e004d */
[----:B------:R-:W-:Y:S02]  /*f5e0*/  IMAD.MOV.U32 R49, RZ, RZ, R78 ;  /* 0x000000ffff317224 */ /* 0x000fe400078e004e */
[----:B------:R-:W-:Y:S01]  /*f5f0*/  IMAD.MOV.U32 R143, RZ, RZ, R79 ;  /* 0x000000ffff8f7224 */ /* 0x000fe200078e004f */
[----:B------:R-:W-:Y:S01]  /*f600*/  MOV R141, R73 ;  /* 0x00000049008d7202 */ /* 0x000fe20000000f00 */
[----:B------:R-:W-:Y:S02]  /*f610*/  IMAD.MOV.U32 R142, RZ, RZ, R72 ;  /* 0x000000ffff8e7224 */ /* 0x000fe400078e0048 */
[----:B------:R-:W-:Y:S01]  /*f620*/  IMAD.MOV.U32 R140, RZ, RZ, R74 ;  /* 0x000000ffff8c7224 */ /* 0x000fe200078e004a */
[-C--:B-1----:R-:W-:Y:S06]  /*f630*/  HMMA.16816.F32 R76, R4, R12.reuse, R144 ;  /* 0x0000000c044c723c */ /* 0x082fec0000001890 */
[----:B------:R-:W-:Y:S01]  /*f640*/  HMMA.16816.F32 R148, R8, R12, R148 ;  /* 0x0000000c0894723c */ /* 0x000fe20000001894 */
[----:B------:R-:W-:-:S05]  /*f650*/  IMAD.MOV.U32 R146, RZ, RZ, R75 ;  /* 0x000000ffff927224 */ /* 0x000fca00078e004b */
[-C--:B------:R-:W-:Y:S06]  /*f660*/  HMMA.16816.F32 R72, R4, R14.reuse, R156 ;  /* 0x0000000e0448723c */ /* 0x080fec000000189c */
[----:B------:R-:W-:Y:S01]  /*f670*/  HMMA.16816.F32 R152, R8, R14, R152 ;  /* 0x0000000e0898723c */ /* 0x000fe20000001898 */
[----:B------:R-:W1:Y:S01]  /*f680*/  LDSM.16.MT88.4 R12, [R214+0xa400] ;  /* 0x00a40000d60c783b */ /* 0x000e620000004200 */
[----:B------:R-:W-:Y:S01]  /*f690*/  MOV R147, R68 ;  /* 0x0000004400937202 */ /* 0x000fe20000000f00 */
[----:B------:R-:W-:Y:S01]  /*f6a0*/  IMAD.MOV.U32 R145, RZ, RZ, R69 ;  /* 0x000000ffff917224 */ /* 0x000fe200078e0045 */
[----:B------:R-:W-:Y:S01]  /*f6b0*/  MOV R200, R71 ;  /* 0x0000004700c87202 */ /* 0x000fe20000000f00 */
[----:B------:R-:W-:Y:S01]  /*f6c0*/  IMAD.MOV.U32 R201, RZ, RZ, R70 ;  /* 0x000000ffffc97224 */ /* 0x000fe200078e0046 */
[----:B------:R-:W-:Y:S01]  /*f6d0*/  UIADD3 UR4, UR4, 0x1, URZ ;  /* 0x0000000104047890 */ /* 0x000fe2000fffe03f */
[-C--:B-1----:R-:W-:Y:S06]  /*f6e0*/  HMMA.16816.F32 R68, R4, R12.reuse, R160 ;  /* 0x0000000c0444723c */ /* 0x082fec00000018a0 */
[----:B------:R-:W-:Y:S01]  /*f6f0*/  HMMA.16816.F32 R164, R8, R12, R164 ;  /* 0x0000000c08a4723c */ /* 0x000fe200000018a4 */
[----:B------:R-:W-:Y:S01]  /*f700*/  MOV R162, R18 ;  /* 0x0000001200a27202 */ /* 0x000fe20000000f00 */
[----:B------:R-:W-:-:S02]  /*f710*/  IMAD.MOV.U32 R163, RZ, RZ, R19 ;  /* 0x000000ffffa37224 */ /* 0x000fc400078e0013 */
[----:B------:R-:W1:Y:S02]  /*f720*/  LDSM.16.MT88.4 R16, [R212+0xb400] ;  /* 0x00b40000d410783b */ /* 0x000e640000004200 */
[-C--:B------:R-:W-:Y:S06]  /*f730*/  HMMA.16816.F32 R64, R4, R14.reuse, R64 ;  /* 0x0000000e0440723c */ /* 0x080fec0000001840 */
[----:B------:R-:W-:Y:S01]  /*f740*/  HMMA.16816.F32 R168, R8, R14, R168 ;  /* 0x0000000e08a8723c */ /* 0x000fe200000018a8 */
[----:B------:R-:W2:Y:S01]  /*f750*/  LDSM.16.MT88.4 R12, [R214+0xb400] ;  /* 0x00b40000d60c783b */ /* 0x000ea20000004200 */
[----:B------:R-:W-:Y:S01]  /*f760*/  LOP3.LUT R2, R177, UR4, R233, 0x96, !PT ;  /* 0x00000004b1027c12 */ /* 0x000fe2000f8e96e9 */
[----:B------:R-:W-:-:S04]  /*f770*/  IMAD.MOV.U32 R160, RZ, RZ, R126 ;  /* 0x000000ffffa07224 */ /* 0x000fc800078e007e */
[----:B------:R-:W-:Y:S01]  /*f780*/  IMAD.WIDE.U32 R2, R2, -0x326172a9, RZ ;  /* 0xcd9e8d5702027825 */ /* 0x000fe200078e00ff */
[----:B------:R-:W-:-:S04]  /*f790*/  MOV R144, R130 ;  /* 0x0000008200907202 */ /* 0x000fc80000000f00 */
[C-C-:B------:R-:W-:Y:S02]  /*f7a0*/  LOP3.LUT R0, R3.reuse, R160, R180.reuse, 0x96, !PT ;  /* 0x000000a003007212 */ /* 0x140fe400078e96b4 */
[----:B------:R-:W-:Y:S01]  /*f7b0*/  LOP3.LUT R3, R3, R162, R180, 0x96, !PT ;  /* 0x000000a203037212 */ /* 0x000fe200078e96b4 */
[----:B------:R-:W-:Y:S01]  /*f7c0*/  IMAD.MOV.U32 R31, RZ, RZ, R128 ;  /* 0x000000ffff1f7224 */ /* 0x000fe200078e0080 */
[----:B------:R-:W-:Y:S01]  /*f7d0*/  MOV R159, R125 ;  /* 0x0000007d009f7202 */ /* 0x000fe20000000f00 */
[----:B------:R-:W-:Y:S02]  /*f7e0*/  IMAD.MOV.U32 R196, RZ, RZ, R129 ;  /* 0x000000ffffc47224 */ /* 0x000fe400078e0081 */
[----:B------:R-:W-:Y:S02]  /*f7f0*/  IMAD.MOV.U32 R157, RZ, RZ, R131 ;  /* 0x000000ffff9d7224 */ /* 0x000fe400078e0083 */
[----:B------:R-:W-:Y:S02]  /*f800*/  IMAD.MOV.U32 R158, RZ, RZ, R124 ;  /* 0x000000ffff9e7224 */ /* 0x000fe400078e007c */
[----:B------:R-:W-:Y:S01]  /*f810*/  IMAD.MOV.U32 R161, RZ, RZ, R127 ;  /* 0x000000ffffa17224 */ /* 0x000fe200078e007f */
[C---:B-1----:R-:W-:Y:S06]  /*f820*/  HMMA.16816.F32 R60, R4.reuse, R16, R60 ;  /* 0x00000010043c723c */ /* 0x042fec000000183c */
[C---:B------:R-:W-:Y:S06]  /*f830*/  HMMA.16816.F32 R56, R4.reuse, R18, R56 ;  /* 0x000000120438723c */ /* 0x040fec0000001838 */
[C---:B--2---:R-:W-:Y:S06]  /*f840*/  HMMA.16816.F32 R88, R4.reuse, R12, R88 ;  /* 0x0000000c0458723c */ /* 0x044fec0000001858 */
[----:B------:R-:W-:Y:S07]  /*f850*/  HMMA.16816.F32 R92, R4, R14, R92 ;  /* 0x0000000e045c723c */ /* 0x000fee000000185c */
[----:B------:R-:W-:-:S02]  /*f860*/  LOP3.LUT R7, R33, R2, R53, 0x96, !PT ;  /* 0x0000000221077212 */ /* 0x000fc400078e9635 */
[----:B------:R-:W-:Y:S01]  /*f870*/  LOP3.LUT R6, R27, R2, R53, 0x96, !PT ;  /* 0x000000021b067212 */ /* 0x000fe200078e9635 */
[----:B------:R-:W-:Y:S01]  /*f880*/  HMMA.16816.F32 R136, R8, R16, R40 ;  /* 0x000000100888723c */ /* 0x000fe20000001828 */
[----:B------:R-:W-:-:S05]  /*f890*/  IMAD.WIDE.U32 R4, R0, -0x2daee0ad, RZ ;  /* 0xd2511f5300047825 */ /* 0x000fca00078e00ff */
[----:B------:R-:W-:Y:S01]  /*f8a0*/  HMMA.16816.F32 R124, R8, R18, R36 ;  /* 0x00000012087c723c */ /* 0x000fe20000001824 */
[----:B------:R-:W-:-:S05]  /*f8b0*/  IMAD.WIDE.U32 R2, R3, -0x2daee0ad, RZ ;  /* 0xd2511f5303027825 */ /* 0x000fca00078e00ff */
[C---:B------:R-:W-:Y:S06]  /*f8c0*/  HMMA.16816.F32 R84, R8.reuse, R12, R84 ;  /* 0x0000000c0854723c */ /* 0x040fec0000001854 */
[----:B------:R-:W-:Y:S01]  /*f8d0*/  HMMA.16816.F32 R128, R8, R14, R96 ;  /* 0x0000000e0880723c */ /* 0x000fe20000001860 */
[----:B------:R-:W-:Y:S01]  /*f8e0*/  LOP3.LUT R5, R5, R52, R181, 0x96, !PT ;  /* 0x0000003405057212 */ /* 0x000fe200078e96b5 */
[----:B------:R-:W-:Y:S01]  /*f8f0*/  FFMA.FTZ R0, R205, UR22, -R20 ;  /* 0x00000016cd007c23 */ /* 0x000fe20008010814 */
[----:B------:R-:W-:Y:S02]  /*f900*/  IMAD.MOV.U32 R161, RZ, RZ, R159 ;  /* 0x000000ffffa17224 */ /* 0x000fe400078e009f */
[----:B------:R-:W-:Y:S01]  /*f910*/  IMAD.MOV.U32 R162, RZ, RZ, R144 ;  /* 0x000000ffffa27224 */ /* 0x000fe200078e0090 */
[----:B------:R-:W-:Y:S01]  /*f920*/  MOV R163, R145 ;  /* 0x0000009100a37202 */ /* 0x000fe20000000f00 */
[----:B------:R-:W-:Y:S01]  /*f930*/  IMAD.WIDE.U32 R8, R7, -0x2daee0ad, RZ ;  /* 0xd2511f5307087825 */ /* 0x000fe200078e00ff */
[----:B------:R-:W-:Y:S01]  /*f940*/  MOV R160, R158 ;  /* 0x0000009e00a07202 */ /* 0x000fe20000000f00 */
[----:B------:R-:W-:Y:S02]  /*f950*/  LDSM.16.MT88.4 R16, [R212+0x9800] ;  /* 0x00980000d410783b */ /* 0x000fe40000004200 */
[----:B------:R-:W-:Y:S01]  /*f960*/  IMAD.WIDE.U32 R6, R6, -0x2daee0ad, RZ ;  /* 0xd2511f5306067825 */ /* 0x000fe200078e00ff */
[----:B------:R-:W-:-:S02]  /*f970*/  LOP3.LUT R10, R9, R4, R184, 0x96, !PT ;  /* 0x00000004090a7212 */ /* 0x000fc400078e96b8 */
[----:B------:R-:W-:Y:S02]  /*f980*/  LOP3.LUT R3, R3, R34, R181, 0x96, !PT ;  /* 0x0000002203037212 */ /* 0x000fe400078e96b5 */
[----:B------:R-:W-:Y:S01]  /*f990*/  LOP3.LUT R7, R7, R2, R184, 0x96, !PT ;  /* 0x0000000207077212 */ /* 0x000fe200078e96b8 */
[----:B------:R-:W-:Y:S01]  /*f9a0*/  IMAD.MOV.U32 R144, RZ, RZ, R141 ;  /* 0x000000ffff907224 */ /* 0x000fe200078e008d */
[----:B------:R-:W-:Y:S01]  /*f9b0*/  MOV R159, R142 ;  /* 0x0000008e009f7202 */ /* 0x000fe20000000f00 */
[----:B------:R-:W-:Y:S01]  /*f9c0*/  IMAD.MOV.U32 R142, RZ, RZ, R178 ;  /* 0x000000ffff8e7224 */ /* 0x000fe200078e00b2 */
[----:B------:R-:W-:Y:S01]  /*f9d0*/  MOV R141, R236 ;  /* 0x000000ec008d7202 */ /* 0x000fe20000000f00 */
[----:B------:R-:W-:Y:S01]  /*f9e0*/  IMAD.WIDE.U32 R4, R5, -0x326172a9, RZ ;  /* 0xcd9e8d5705047825 */ /* 0x000fe200078e00ff */
[----:B------:R1:W-:Y:S03]  /*f9f0*/  MUFU.EX2 R236, R0 ;  /* 0x0000000000ec7308 */ /* 0x0003e60000000800 */
[----:B------:R-:W-:-:S04]  /*fa00*/  IMAD.WIDE.U32 R10, R10, -0x326172a9, RZ ;  /* 0xcd9e8d570a0a7825 */ /* 0x000fc800078e00ff */
[----:B------:R-:W-:Y:S02]  /*fa10*/  IMAD.MOV.U32 R178, RZ, RZ, R44 ;  /* 0x000000ffffb27224 */ /* 0x000fe400078e002c */
[----:B------:R-:W-:Y:S02]  /*fa20*/  IMAD.MOV.U32 R42, RZ, RZ, R45 ;  /* 0x000000ffff2a7224 */ /* 0x000fe400078e002d */
[----:B------:R-:W-:Y:S01]  /*fa30*/  IMAD.WIDE.U32 R2, R3, -0x326172a9, RZ ;  /* 0xcd9e8d5703027825 */ /* 0x000fe200078e00ff */
[----:B------:R-:W-:-:S03]  /*fa40*/  LOP3.LUT R5, R5, R32, R185, 0x96, !PT ;  /* 0x0000002005057212 */ /* 0x000fc600078e96b9 */
[----:B------:R-:W-:-:S04]  /*fa50*/  IMAD.WIDE.U32 R44, R7, -0x326172a9, RZ ;  /* 0xcd9e8d57072c7825 */ /* 0x000fc800078e00ff */
[----:B-1----:R-:W-:Y:S01]  /*fa60*/  FFMA.FTZ R0, R197, UR22, -R20 ;  /* 0x00000016c5007c23 */ /* 0x002fe20008010814 */
[----:B------:R-:W-:Y:S01]  /*fa70*/  LOP3.LUT R7, R11, R4, R186, 0x96, !PT ;  /* 0x000000040b077212 */ /* 0x000fe200078e96ba */
[----:B------:R-:W-:Y:S01]  /*fa80*/  IMAD.MOV.U32 R145, RZ, RZ, R140 ;  /* 0x000000ffff917224 */ /* 0x000fe200078e008c */
[----:B------:R-:W-:Y:S01]  /*fa90*/  LOP3.LUT R9, R3, R26, R185, 0x96, !PT ;  /* 0x0000001a03097212 */ /* 0x000fe200078e96b9 */
[----:B------:R1:W2:Y:S01]  /*faa0*/  MUFU.EX2 R205, R0 ;  /* 0x0000000000cd7308 */ /* 0x0002a20000000800 */
[----:B------:R-:W-:Y:S01]  /*fab0*/  FFMA.FTZ R3, R192, UR22, -R20 ;  /* 0x00000016c0037c23 */ /* 0x000fe20008010814 */
[----:B------:R-:W-:Y:S02]  /*fac0*/  IMAD.MOV.U32 R43, RZ, RZ, R157 ;  /* 0x000000ffff2b7224 */ /* 0x000fe400078e009d */
[----:B------:R-:W-:Y:S02]  /*fad0*/  IMAD.MOV.U32 R158, RZ, RZ, R143 ;  /* 0x000000ffff9e7224 */ /* 0x000fe400078e008f */
[----:B------:R-:W-:Y:S01]  /*fae0*/  IMAD.MOV.U32 R140, RZ, RZ, R179 ;  /* 0x000000ffff8c7224 */ /* 0x000fe200078e00b3 */
[----:B------:R-:W-:Y:S01]  /*faf0*/  MOV R179, R49 ;  /* 0x0000003100b37202 */ /* 0x000fe20000000f00 */
[----:B------:R-:W-:Y:S01]  /*fb00*/  IMAD.MOV.U32 R157, RZ, RZ, R240 ;  /* 0x000000ffff9d7224 */ /* 0x000fe200078e00f0 */
[----:B------:R-:W-:Y:S01]  /*fb10*/  MOV R240, R203 ;  /* 0x000000cb00f07202 */ /* 0x000fe20000000f00 */
[----:B------:R-:W-:Y:S01]  /*fb20*/  IMAD.MOV.U32 R143, RZ, RZ, R48 ;  /* 0x000000ffff8f7224 */ /* 0x000fe200078e0030 */
[----:B------:R3:W-:Y:S01]  /*fb30*/  MUFU.EX2 R203, R3 ;  /* 0x0000000300cb7308 */ /* 0x0007e20000000800 */
[----:B------:R-:W-:Y:S01]  /*fb40*/  IMAD.WIDE.U32 R4, R5, -0x2daee0ad, RZ ;  /* 0xd2511f5305047825 */ /* 0x000fe200078e00ff */
[----:B-1----:R-:W-:-:S03]  /*fb50*/  LOP3.LUT R0, R45, R2, R186, 0x96, !PT ;  /* 0x000000022d007212 */ /* 0x002fc600078e96ba */
[----:B------:R-:W-:-:S04]  /*fb60*/  IMAD.WIDE.U32 R48, R7, -0x2daee0ad, RZ ;  /* 0xd2511f5307307825 */ /* 0x000fc800078e00ff */
[----:B------:R-:W-:Y:S01]  /*fb70*/  FFMA.FTZ R7, R188, UR22, -R20 ;  /* 0x00000016bc077c23 */ /* 0x000fe20008010814 */
[----:B------:R-:W-:Y:S01]  /*fb80*/  IMAD.WIDE.U32 R38, R0, -0x2daee0ad, RZ ;  /* 0xd2511f5300267825 */ /* 0x000fe200078e00ff */
[----:B------:R-:W-:-:S03]  /*fb90*/  LOP3.LUT R5, R5, R8, R187, 0x96, !PT ;  /* 0x0000000805057212 */ /* 0x000fc600078e96bb */
[----:B------:R-:W-:Y:S02]  /*fba0*/  IMAD.MOV.U32 R156, RZ, RZ, R202 ;  /* 0x000000ffff9c7224 */ /* 0x000fe400078e00ca */
[----:B---3--:R-:W-:Y:S01]  /*fbb0*/  IMAD.WIDE.U32 R2, R9, -0x2daee0ad, RZ ;  /* 0xd2511f5309027825 */ /* 0x008fe200078e00ff */
[----:B------:R1:W-:Y:S02]  /*fbc0*/  MUFU.EX2 R202, R7 ;  /* 0x0000000700ca7308 */ /* 0x0003e40000000800 */
[----:B------:R-:W-:Y:S02]  /*fbd0*/  LOP3.LUT R2, R39, R2, R42, 0x96, !PT ;  /* 0x0000000227027212 */ /* 0x000fe400078e962a */
[----:B------:R-:W-:-:S03]  /*fbe0*/  LOP3.LUT R0, R3, R6, R187, 0x96, !PT ;  /* 0x0000000603007212 */ /* 0x000fc600078e96bb */
[----:B------:R-:W-:Y:S01]  /*fbf0*/  IMAD.WIDE.U32 R2, R2, -0x326172a9, RZ ;  /* 0xcd9e8d5702027825 */ /* 0x000fe200078e00ff */
[----:B-1----:R-:W-:-:S03]  /*fc00*/  LOP3.LUT R7, R49, R4, R42, 0x96, !PT ;  /* 0x0000000431077212 */ /* 0x002fc600078e962a */
[----:B------:R-:W-:-:S04]  /*fc10*/  IMAD.WIDE.U32 R4, R5, -0x326172a9, RZ ;  /* 0xcd9e8d5705047825 */ /* 0x000fc800078e00ff */
[----:B------:R-:W-:Y:S01]  /*fc20*/  IMAD.WIDE.U32 R8, R7, -0x326172a9, RZ ;  /* 0xcd9e8d5707087825 */ /* 0x000fe200078e00ff */
[----:B------:R-:W-:-:S03]  /*fc30*/  LOP3.LUT R53, R5, R10, R54, 0x96, !PT ;  /* 0x0000000a05357212 */ /* 0x000fc600078e9636 */
[----:B------:R-:W-:Y:S01]  /*fc40*/  FFMA.FTZ R6, R246, UR22, -R21 ;  /* 0x00000016f6067c23 */ /* 0x000fe20008010815 */
[----:B------:R-:W-:Y:S01]  /*fc50*/  IMAD.WIDE.U32 R36, R0, -0x326172a9, RZ ;  /* 0xcd9e8d5700247825 */ /* 0x000fe200078e00ff */
[----:B------:R-:W-:Y:S02]  /*fc60*/  LOP3.LUT R10, R9, R4, R51, 0x96, !PT ;  /* 0x00000004090a7212 */ /* 0x000fe400078e9633 */
[----:B------:R-:W-:Y:S01]  /*fc70*/  LOP3.LUT R4, R2, 0xffff, RZ, 0xc0, !PT ;  /* 0x0000ffff02047812 */ /* 0x000fe200078ec0ff */
[----:B------:R-:W-:Y:S01]  /*fc80*/  IMAD.MOV.U32 R40, RZ, RZ, R201 ;  /* 0x000000ffff287224 */ /* 0x000fe200078e00c9 */
[----:B------:R-:W-:Y:S01]  /*fc90*/  LOP3.LUT R0, R3, R36, R51, 0x96, !PT ;  /* 0x0000002403007212 */ /* 0x000fe200078e9633 */
[----:B------:R1:W-:Y:S01]  /*fca0*/  MUFU.EX2 R201, R6 ;  /* 0x0000000600c97308 */ /* 0x0003e20000000800 */
[----:B------:R-:W-:Y:S02]  /*fcb0*/  SHF.R.U32.HI R3, RZ, 0x8, R4 ;  /* 0x00000008ff037819 */ /* 0x000fe40000011604 */
[----:B------:R-:W-:-:S02]  /*fcc0*/  SHF.R.U32.HI R11, RZ, 0x10, R2 ;  /* 0x00000010ff0b7819 */ /* 0x000fc40000011602 */
[----:B------:R-:W-:Y:S01]  /*fcd0*/  SHF.R.U32.HI R12, RZ, 0x18, R2 ;  /* 0x00000018ff0c7819 */ /* 0x000fe20000011602 */
[--C-:B------:R-:W-:Y:S01]  /*fce0*/  FFMA.FTZ R5, R243, UR22, -R21.reuse ;  /* 0x00000016f3057c23 */ /* 0x100fe20008010815 */
[----:B------:R-:W-:Y:S02]  /*fcf0*/  LOP3.LUT R7, R0, 0xff, RZ, 0xc0, !PT ;  /* 0x000000ff00077812 */ /* 0x000fe400078ec0ff */
[----:B------:R-:W-:Y:S02]  /*fd00*/  SHF.R.U32.HI R4, RZ, 0x10, R0 ;  /* 0x00000010ff047819 */ /* 0x000fe40000011600 */
[----:B-1----:R-:W-:Y:S01]  /*fd10*/  LOP3.LUT R6, R2, 0xff, RZ, 0xc0, !PT ;  /* 0x000000ff02067812 */ /* 0x002fe200078ec0ff */
[----:B------:R-:W-:-:S03]  /*fd20*/  FFMA.FTZ R2, R199, UR22, -R21 ;  /* 0x00000016c7027c23 */ /* 0x000fc60008010815 */
[----:B------:R-:W-:Y:S02]  /*fd30*/  PRMT R13, R6, 0x5410, R3 ;  /* 0x00005410060d7816 */ /* 0x000fe40000000003 */
[----:B------:R-:W-:Y:S01]  /*fd40*/  LOP3.LUT R3, R0, 0xffff, RZ, 0xc0, !PT ;  /* 0x0000ffff00037812 */ /* 0x000fe200078ec0ff */
[----:B------:R1:W-:Y:S01]  /*fd50*/  MUFU.EX2 R199, R2 ;  /* 0x0000000200c77308 */ /* 0x0003e20000000800 */
[----:B------:R-:W-:Y:S02]  /*fd60*/  SHF.R.U32.HI R6, RZ, 0x18, R0 ;  /* 0x00000018ff067819 */ /* 0x000fe40000011600 */
[----:B------:R-:W-:Y:S02]  /*fd70*/  LOP3.LUT R0, R11, 0xff, RZ, 0xc0, !PT ;  /* 0x000000ff0b007812 */ /* 0x000fe400078ec0ff */
[----:B------:R-:W-:Y:S02]  /*fd80*/  MOV R41, R200 ;  /* 0x000000c800297202 */ /* 0x000fe40000000f00 */
[----:B------:R-:W-:Y:S01]  /*fd90*/  PRMT R11, R0, 0x5410, R12 ;  /* 0x00005410000b7816 */ /* 0x000fe2000000000c */
[----:B------:R3:W-:Y:S01]  /*fda0*/  MUFU.EX2 R200, R5 ;  /* 0x0000000500c87308 */ /* 0x0007e20000000800 */
[----:B------:R-:W-:-:S02]  /*fdb0*/  PRMT R42, R231, 0x7054, R231 ;  /* 0x00007054e72a7816 */ /* 0x000fc400000000e7 */
[----:B-1----:R-:W-:Y:S02]  /*fdc0*/  SHF.R.U32.HI R2, RZ, 0x8, R3 ;  /* 0x00000008ff027819 */ /* 0x002fe40000011603 */
[----:B------:R-:W-:Y:S02]  /*fdd0*/  LOP3.LUT R3, R4, 0xff, RZ, 0xc0, !PT ;  /* 0x000000ff04037812 */ /* 0x000fe400078ec0ff */
[----:B------:R-:W-:Y:S01]  /*fde0*/  PRMT R0, R7, 0x5410, R2 ;  /* 0x0000541007007816 */ /* 0x000fe20000000002 */
[----:B---3--:R-:W-:-:S04]  /*fdf0*/  FFMA.FTZ R5, R189, UR22, -R21 ;  /* 0x00000016bd057c23 */ /* 0x008fc80008010815 */
[--C-:B------:R-:W-:Y:S01]  /*fe00*/  HSET2.LE.AND R0, R0, R42.reuse, PT ;  /* 0x0000002a00007233 */ /* 0x100fe20003803000 */
[----:B------:R1:W3:Y:S01]  /*fe10*/  MUFU.EX2 R197, R5 ;  /* 0x0000000500c57308 */ /* 0x0002e20000000800 */
[----:B--2---:R-:W-:Y:S01]  /*fe20*/  F2FP.F16.F32.PACK_AB R2, R205, R236 ;  /* 0x000000eccd02723e */ /* 0x004fe200000000ff */
[----:B------:R-:W-:Y:S02]  /*fe30*/  IMAD.MOV.U32 R36, RZ, RZ, R182 ;  /* 0x000000ffff247224 */ /* 0x000fe400078e00b6 */
[----:B------:R-:W-:Y:S01]  /*fe40*/  FFMA.FTZ R51, R40, R25, R176 ;  /* 0x0000001928337223 */ /* 0x000fe200000100b0 */
[----:B------:R-:W-:Y:S01]  /*fe50*/  FFMA.FTZ R52, R41, R24, R35 ;  /* 0x0000001829347223 */ /* 0x000fe20000010023 */
[----:B------:R-:W-:Y:S01]  /*fe60*/  LOP3.LUT R4, R0, R2, RZ, 0xc0, !PT ;  /* 0x0000000200047212 */ /* 0x000fe200078ec0ff */
[----:B------:R-:W-:Y:S01]  /*fe70*/  IMAD.MOV.U32 R186, RZ, RZ, R43 ;  /* 0x000000ffffba7224 */ /* 0x000fe200078e002b */
[----:B------:R-:W-:Y:S01]  /*fe80*/  HSET2.LE.AND R7, R11, R42, PT ;  /* 0x0000002a0b077233 */ /* 0x000fe20003803000 */
[----:B------:R-:W-:Y:S01]  /*fe90*/  IMAD.MOV.U32 R182, RZ, RZ, R30 ;  /* 0x000000ffffb67224 */ /* 0x000fe200078e001e */
[----:B------:R-:W-:Y:S01]  /*fea0*/  MOV R192, R31 ;  /* 0x0000001f00c07202 */ /* 0x000fe20000000f00 */
[----:B------:R-:W-:Y:S01]  /*feb0*/  IMAD.MOV.U32 R180, RZ, RZ, R28 ;  /* 0x000000ffffb47224 */ /* 0x000fe200078e001c */
[----:B------:R-:W-:Y:S01]  /*fec0*/  LDSM.16.MT88.4 R24, [R212+0xa800] ;  /* 0x00a80000d418783b */ /* 0x000fe20000004200 */
[----:B------:R-:W-:-:S03]  /*fed0*/  IMAD.MOV.U32 R181, RZ, RZ, R29 ;  /* 0x000000ffffb57224 */ /* 0x000fc600078e001d */
[----:B------:R-:W-:Y:S01]  /*fee0*/  LDSM.16.MT88.4 R28, [R214+0xa800] ;  /* 0x00a80000d61c783b */ /* 0x000fe20000004200 */
[----:B-1----:R-:W-:Y:S02]  /*fef0*/  PRMT R5, R3, 0x5410, R6 ;  /* 0x0000541003057816 */ /* 0x002fe40000000006 */
[--C-:B------:R-:W-:Y:S01]  /*ff00*/  HSET2.LE.AND R3, R13, R42.reuse, PT ;  /* 0x0000002a0d037233 */ /* 0x100fe20003803000 */
[----:B------:R-:W-:Y:S04]  /*ff10*/  LDSM.16.MT88.4 R32, [R212+0xb800] ;  /* 0x00b80000d420783b */ /* 0x000fe80000004200 */
[----:B------:R-:W1:Y:S01]  /*ff20*/  LDSM.16.MT88.4 R12, [R214+0x9800] ;  /* 0x00980000d60c783b */ /* 0x000e620000004200 */
[----:B------:R-:W-:-:S03]  /*ff30*/  HSET2.LE.AND R0, R5, R42, PT ;  /* 0x0000002a05007233 */ /* 0x000fc60003803000 */
[----:B------:R-:W2:Y:S01]  /*ff40*/  LDSM.16.MT88.4 R40, [R214+0xb800] ;  /* 0x00b80000d628783b */ /* 0x000ea20000004200 */
[----:B---3--:R-:W-:Y:S02]  /*ff50*/  F2FP.F16.F32.PACK_AB R11, R197, R199 ;  /* 0x000000c7c50b723e */ /* 0x008fe400000000ff */
[----:B------:R-:W-:Y:S02]  /*ff60*/  F2FP.F16.F32.PACK_AB R2, R200, R201 ;  /* 0x000000c9c802723e */ /* 0x000fe400000000ff */
[----:B------:R-:W-:Y:S02]  /*ff70*/  F2FP.F16.F32.PACK_AB R6, R202, R203 ;  /* 0x000000cbca06723e */ /* 0x000fe400000000ff */
[----:B------:R-:W-:Y:S02]  /*ff80*/  LOP3.LUT R7, R7, R11, RZ, 0xc0, !PT ;  /* 0x0000000b07077212 */ /* 0x000fe400078ec0ff */
[----:B------:R-:W-:Y:S02]  /*ff90*/  LOP3.LUT R5, R0, R2, RZ, 0xc0, !PT ;  /* 0x0000000200057212 */ /* 0x000fe400078ec0ff */
[----:B------:R-:W-:-:S02]  /*ffa0*/  MOV R49, R179 ;  /* 0x000000b300317202 */ /* 0x000fc40000000f00 */
[----:B------:R-:W-:Y:S02]  /*ffb0*/  LOP3.LUT R6, R3, R6, RZ, 0xc0, !PT ;  /* 0x0000000603067212 */ /* 0x000fe400078ec0ff */
[----:B------:R-:W-:Y:S02]  /*ffc0*/  MOV R11, R109 ;  /* 0x0000006d000b7202 */ /* 0x000fe40000000f00 */
[----:B------:R-:W-:Y:S02]  /*ffd0*/  MOV R187, R163 ;  /* 0x000000a300bb7202 */ /* 0x000fe40000000f00 */
[----:B------:R-:W-:Y:S01]  /*ffe0*/  MOV R189, R142 ;  /* 0x0000008e00bd7202 */ /* 0x000fe20000000f00 */
[----:B------:R-:W-:Y:S01]  /*fff0*/  IMAD.MOV.U32 R188, RZ, RZ, R161 ;  /* 0x000000ffffbc7224 */ /* 0x000fe200078e00a1 */
[----:B------:R-:W-:Y:S01]  /*10000*/  MOV R45, R160 ;  /* 0x000000a0002d7202 */ /* 0x000fe20000000f00 */
[----:B------:R-:W-:Y:S02]  /*10010*/  IMAD.MOV.U32 R39, RZ, RZ, R162 ;  /* 0x000000ffff277224 */ /* 0x000fe400078e00a2 */
[----:B------:R-:W-:Y:S01]  /*10020*/  FFMA.FTZ R49, R49, R46, R11 ;  /* 0x0000002e31317223 */ /* 0x000fe2000001000b */
[----:B------:R-:W-:Y:S01]  /*10030*/  IMAD.MOV.U32 R0, RZ, RZ, R143 ;  /* 0x000000ffff007224 */ /* 0x000fe200078e008f */
[----:B------:R-:W-:Y:S01]  /*10040*/  MOV R11, R189 ;  /* 0x000000bd000b7202 */ /* 0x000fe20000000f00 */
[----:B------:R-:W-:-:S02]  /*10050*/  IMAD.MOV.U32 R2, RZ, RZ, R178 ;  /* 0x000000ffff027224 */ /* 0x000fc400078e00b2 */
[----:B------:R-:W-:Y:S02]  /*10060*/  IMAD.MOV.U32 R246, RZ, RZ, R140 ;  /* 0x000000fffff67224 */ /* 0x000fe400078e008c */
[----:B------:R-:W-:Y:S02]  /*10070*/  IMAD.MOV.U32 R243, RZ, RZ, R141 ;  /* 0x000000fffff37224 */ /* 0x000fe400078e008d */
[----:B------:R-:W-:Y:S02]  /*10080*/  IMAD.MOV.U32 R3, RZ, RZ, R108 ;  /* 0x000000ffff037224 */ /* 0x000fe400078e006c */
[----:B------:R-:W-:Y:S01]  /*10090*/  IMAD.MOV.U32 R189, RZ, RZ, R187 ;  /* 0x000000ffffbd7224 */ /* 0x000fe200078e00bb */
[----:B-1----:R-:W-:Y:S01]  /*100a0*/  HMMA.16816.F32 R140, R4, R14, R80 ;  /* 0x0000000e048c723c */ /* 0x002fe20000001850 */
[----:B------:R-:W-:Y:S02]  /*100b0*/  IMAD.MOV.U32 R187, RZ, RZ, R39 ;  /* 0x000000ffffbb7224 */ /* 0x000fe400078e0027 */
[----:B------:R-:W-:Y:S01]  /*100c0*/  FFMA.FTZ R2, R2, UR22, -R22 ;  /* 0x0000001602027c23 */ /* 0x000fe20008010816 */
[----:B------:R-:W-:Y:S01]  /*100d0*/  MOV R39, R188 ;  /* 0x000000bc00277202 */ /* 0x000fe20000000f00 */
[----:B------:R-:W-:-:S02]  /*100e0*/  IMAD.MOV.U32 R188, RZ, RZ, R45 ;  /* 0x000000ffffbc7224 */ /* 0x000fc400078e002d */
[----:B------:R-:W-:Y:S01]  /*100f0*/  IMAD.MOV.U32 R83, RZ, RZ, R0 ;  /* 0x000000ffff537224 */ /* 0x000fe200078e0000 */
[----:B------:R-:W-:Y:S01]  /*10100*/  LOP3.LUT R0, R8, 0xffff, RZ, 0xc0, !PT ;  /* 0x0000ffff08007812 */ /* 0x000fe200078ec0ff */
[----:B------:R-:W-:Y:S01]  /*10110*/  IMAD.MOV.U32 R82, RZ, RZ, R3 ;  /* 0x000000ffff527224 */ /* 0x000fe200078e0003 */
[----:B------:R-:W-:Y:S01]  /*10120*/  MOV R184, R110 ;  /* 0x0000006e00b87202 */ /* 0x000fe20000000f00 */
[----:B------:R-:W-:Y:S01]  /*10130*/  IMAD.MOV.U32 R185, RZ, RZ, R111 ;  /* 0x000000ffffb97224 */ /* 0x000fe200078e006f */
[C---:B------:R-:W-:Y:S01]  /*10140*/  HMMA.16816.F32 R112, R4.reuse, R16, R112 ;  /* 0x000000100470723c */ /* 0x040fe20000001870 */
[----:B------:R-:W-:Y:S01]  /*10150*/  IMAD.MOV.U32 R45, RZ, RZ, R186 ;  /* 0x000000ffff2d7224 */ /* 0x000fe200078e00ba */
[----:B------:R-:W-:Y:S02]  /*10160*/  MOV R186, R196 ;  /* 0x000000c400ba7202 */ /* 0x000fe40000000f00 */
[----:B------:R1:W-:Y:S01]  /*10170*/  MUFU.EX2 R196, R2 ;  /* 0x0000000200c47308 */ /* 0x0003e20000000800 */
[----:B------:R-:W-:Y:S01]  /*10180*/  SHF.R.U32.HI R0, RZ, 0x8, R0 ;  /* 0x00000008ff007819 */ /* 0x000fe20000011600 */
[C---:B------:R-:W-:Y:S06]  /*10190*/  HMMA.16816.F32 R104, R4.reuse, R18, R104 ;  /* 0x000000120468723c */ /* 0x040fec0000001868 */
[C---:B------:R-:W-:Y:S06]  /*101a0*/  HMMA.16816.F32 R100, R4.reuse, R12, R100 ;  /* 0x0000000c0464723c */ /* 0x040fec0000001864 */
[----:B------:R-:W-:Y:S01]  /*101b0*/  HMMA.16816.F32 R76, R4, R24, R76 ;  /* 0x00000018044c723c */ /* 0x000fe2000000184c */
[----:B-1----:R-:W-:-:S05]  /*101c0*/  FFMA.FTZ R2, R82, UR22, -R22 ;  /* 0x0000001652027c23 */ /* 0x002fca0008010816 */
[C---:B------:R-:W-:Y:S06]  /*101d0*/  HMMA.16816.F32 R72, R4.reuse, R26, R72 ;  /* 0x0000001a0448723c */ /* 0x040fec0000001848 */
[C---:B------:R-:W-:Y:S06]  /*101e0*/  HMMA.16816.F32 R160, R4.reuse, R28, R68 ;  /* 0x0000001c04a0723c */ /* 0x040fec0000001844 */
[C---:B------:R-:W-:Y:S06]  /*101f0*/  HMMA.16816.F32 R64, R4.reuse, R30, R64 ;  /* 0x0000001e0440723c */ /* 0x040fec0000001840 */
[C---:B------:R-:W-:Y:S06]  /*10200*/  HMMA.16816.F32 R96, R4.reuse, R32, R60 ;  /* 0x000000200460723c */ /* 0x040fec000000183c */
[----:B------:R-:W-:Y:S01]  /*10210*/  HMMA.16816.F32 R176, R4, R34, R56 ;  /* 0x0000002204b0723c */ /* 0x000fe20000001838 */
[----:B------:R-:W-:-:S05]  /*10220*/  MOV R63, R192 ;  /* 0x000000c0003f7202 */ /* 0x000fca0000000f00 */
[C---:B--2---:R-:W-:Y:S06]  /*10230*/  HMMA.16816.F32 R88, R4.reuse, R40, R88 ;  /* 0x000000280458723c */ /* 0x044fec0000001858 */
[----:B------:R-:W-:Y:S01]  /*10240*/  HMMA.16816.F32 R108, R4, R42, R92 ;  /* 0x0000002a046c723c */ /* 0x000fe2000000185c */
[----:B------:R-:W-:Y:S01]  /*10250*/  SHF.R.U32.HI R3, RZ, 0x18, R8 ;  /* 0x00000018ff037819 */ /* 0x000fe20000011608 */
[----:B------:R1:W-:Y:S05]  /*10260*/  MUFU.EX2 R192, R2 ;  /* 0x0000000200c07308 */ /* 0x0003ea0000000800 */
[----:B------:R-:W-:-:S02]  /*10270*/  LOP3.LUT R5, R8, 0xff, RZ, 0xc0, !PT ;  /* 0x000000ff08057812 */ /* 0x000fc400078ec0ff */
[----:B------:R-:W-:Y:S02]  /*10280*/  SHF.R.U32.HI R4, RZ, 0x10, R8 ;  /* 0x00000010ff047819 */ /* 0x000fe40000011608 */
[----:B------:R-:W-:Y:S02]  /*10290*/  PRMT R6, R5, 0x5410, R0 ;  /* 0x0000541005067816 */ /* 0x000fe40000000000 */
[----:B------:R-:W-:Y:S02]  /*102a0*/  LOP3.LUT R0, R4, 0xff, RZ, 0xc0, !PT ;  /* 0x000000ff04007812 */ /* 0x000fe400078ec0ff */
[----:B------:R-:W-:Y:S01]  /*102b0*/  MOV R81, R189 ;  /* 0x000000bd00517202 */ /* 0x000fe20000000f00 */
[----:B-1----:R-:W-:Y:S01]  /*102c0*/  FFMA.FTZ R2, R250, UR22, -R22 ;  /* 0x00000016fa027c23 */ /* 0x002fe20008010816 */
[----:B------:R-:W-:Y:S02]  /*102d0*/  PRMT R7, R0, 0x5410, R3 ;  /* 0x0000541000077816 */ /* 0x000fe40000000003 */
[C---:B------:R-:W-:Y:S01]  /*102e0*/  LOP3.LUT R0, R10.reuse, 0xffff, RZ, 0xc0, !PT ;  /* 0x0000ffff0a007812 */ /* 0x040fe200078ec0ff */
[----:B------:R1:W-:Y:S01]  /*102f0*/  MUFU.EX2 R189, R2 ;  /* 0x0000000200bd7308 */ /* 0x0003e20000000800 */
[----:B------:R-:W-:-:S02]  /*10300*/  LOP3.LUT R5, R10, 0xff, RZ, 0xc0, !PT ;  /* 0x000000ff0a057812 */ /* 0x000fc400078ec0ff */
[----:B------:R-:W-:Y:S02]  /*10310*/  SHF.R.U32.HI R3, RZ, 0x8, R0 ;  /* 0x00000008ff037819 */ /* 0x000fe40000011600 */
[--C-:B------:R-:W-:Y:S02]  /*10320*/  SHF.R.U32.HI R4, RZ, 0x18, R10.reuse ;  /* 0x00000018ff047819 */ /* 0x100fe4000001160a */
[----:B------:R-:W-:Y:S02]  /*10330*/  PRMT R5, R5, 0x5410, R3 ;  /* 0x0000541005057816 */ /* 0x000fe40000000003 */
[----:B-1----:R-:W-:-:S04]  /*10340*/  SHF.R.U32.HI R2, RZ, 0x10, R10 ;  /* 0x00000010ff027819 */ /* 0x002fc8000001160a */
[----:B------:R-:W-:Y:S01]  /*10350*/  LOP3.LUT R0, R2, 0xff, RZ, 0xc0, !PT ;  /* 0x000000ff02007812 */ /* 0x000fe200078ec0ff */
[----:B------:R-:W-:-:S03]  /*10360*/  FFMA.FTZ R2, R247, UR22, -R22 ;  /* 0x00000016f7027c23 */ /* 0x000fc60008010816 */
[----:B------:R-:W-:Y:S01]  /*10370*/  PRMT R3, R0, 0x5410, R4 ;  /* 0x0000541000037816 */ /* 0x000fe20000000004 */
[----:B------:R-:W-:Y:S01]  /*10380*/  FFMA.FTZ R0, R252, UR22, -R23 ;  /* 0x00000016fc007c23 */ /* 0x000fe20008010817 */
[----:B------:R-:W-:Y:S01]  /*10390*/  MOV R70, R188 ;  /* 0x000000bc00467202 */ /* 0x000fe20000000f00 */
[----:B------:R-:W-:Y:S01]  /*103a0*/  IMAD.MOV.U32 R80, RZ, RZ, R187 ;  /* 0x000000ffff507224 */ /* 0x000fe200078e00bb */
[----:B------:R-:W1:Y:S01]  /*103b0*/  MUFU.EX2 R188, R2 ;  /* 0x0000000200bc7308 */ /* 0x000e620000000800 */
[----:B------:R-:W-:Y:S02]  /*103c0*/  IMAD.MOV.U32 R69, RZ, RZ, R45 ;  /* 0x000000ffff457224 */ /* 0x000fe400078e002d */
[----:B------:R-:W-:Y:S01]  /*103d0*/  IMAD.MOV.U32 R71, RZ, RZ, R39 ;  /* 0x000000ffff477224 */ /* 0x000fe200078e0027 */
[----:B------:R-:W-:-:S04]  /*103e0*/  MOV R61, R63 ;  /* 0x0000003f003d7202 */ /* 0x000fc80000000f00 */
[----:B------:R2:W-:Y:S01]  /*103f0*/  MUFU.EX2 R187, R0 ;  /* 0x0000000000bb7308 */ /* 0x0005e20000000800 */
[----:B------:R-:W-:Y:S02]  /*10400*/  IMAD.MOV.U32 R68, RZ, RZ, R186 ;  /* 0x000000ffff447224 */ /* 0x000fe400078e00ba */
[----:B------:R-:W-:Y:S02]  /*10410*/  IMAD.MOV.U32 R63, RZ, RZ, R69 ;  /* 0x000000ffff3f7224 */ /* 0x000fe400078e0045 */
[----:B------:R-:W-:Y:S02]  /*10420*/  IMAD.MOV.U32 R82, RZ, RZ, R83 ;  /* 0x000000ffff527224 */ /* 0x000fe400078e0053 */
[----:B------:R-:W-:Y:S02]  /*10430*/  IMAD.MOV.U32 R62, RZ, RZ, R182 ;  /* 0x000000ffff3e7224 */ /* 0x000fe400078e00b6 */
[----:B------:R-:W-:Y:S01]  /*10440*/  IMAD.MOV.U32 R69, RZ, RZ, R71 ;  /* 0x000000ffff457224 */ /* 0x000fe200078e0047 */
[----:B------:R-:W-:Y:S01]  /*10450*/  MOV R71, R81 ;  /* 0x0000005100477202 */ /* 0x000fe20000000f00 */
[----:B------:R-:W-:-:S02]  /*10460*/  IMAD.MOV.U32 R83, RZ, RZ, R11 ;  /* 0x000000ffff537224 */ /* 0x000fc400078e000b */
[----:B--2---:R-:W-:Y:S01]  /*10470*/  FFMA.FTZ R0, R249, UR22, -R23 ;  /* 0x00000016f9007c23 */ /* 0x004fe20008010817 */
[----:B------:R-:W-:Y:S02]  /*10480*/  IMAD.MOV.U32 R182, RZ, RZ, R50 ;  /* 0x000000ffffb67224 */ /* 0x000fe400078e0032 */
[--C-:B------:R-:W-:Y:S01]  /*10490*/  FFMA.FTZ R39, R208, UR22, -R22.reuse ;  /* 0x00000016d0277c23 */ /* 0x100fe20008010816 */
[----:B------:R2:W3:Y:S01]  /*104a0*/  MUFU.EX2 R186, R0 ;  /* 0x0000000000ba7308 */ /* 0x0004e20000000800 */
[--C-:B------:R-:W-:Y:S01]  /*104b0*/  FFMA.FTZ R45, R204, UR22, -R22.reuse ;  /* 0x00000016cc2d7c23 */ /* 0x100fe20008010816 */
[--C-:B------:R-:W-:Y:S01]  /*104c0*/  FFMA.FTZ R46, R194, UR22, -R22.reuse ;  /* 0x00000016c22e7c23 */ /* 0x100fe20008010816 */
[----:B------:R-:W-:Y:S01]  /*104d0*/  FFMA.FTZ R50, R190, UR22, -R22 ;  /* 0x00000016be327c23 */ /* 0x000fe20008010816 */
[--C-:B------:R-:W-:Y:S01]  /*104e0*/  FFMA.FTZ R11, R209, UR22, -R20.reuse ;  /* 0x00000016d10b7c23 */ /* 0x100fe20008010814 */
[--C-:B------:R-:W-:Y:S01]  /*104f0*/  FFMA.FTZ R9, R206, UR22, -R20.reuse ;  /* 0x00000016ce097c23 */ /* 0x100fe20008010814 */
[--C-:B------:R-:W-:Y:S01]  /*10500*/  FFMA.FTZ R8, R195, UR22, -R20.reuse ;  /* 0x00000016c3087c23 */ /* 0x100fe20008010814 */
[----:B------:R-:W-:Y:S01]  /*10510*/  FFMA.FTZ R10, R191, UR22, -R20 ;  /* 0x00000016bf0a7c23 */ /* 0x000fe20008010814 */
[----:B------:R-:W-:-:S02]  /*10520*/  IMAD.MOV.U32 R81, RZ, RZ, R36 ;  /* 0x000000ffff517224 */ /* 0x000fc400078e0024 */
[--C-:B------:R-:W-:Y:S01]  /*10530*/  FFMA.FTZ R20, R210, UR22, -R21.reuse ;  /* 0x00000016d2147c23 */ /* 0x100fe20008010815 */
[--C-:B------:R-:W-:Y:S01]  /*10540*/  FFMA.FTZ R22, R207, UR22, -R21.reuse ;  /* 0x00000016cf167c23 */ /* 0x100fe20008010815 */
[--C-:B------:R-:W-:Y:S01]  /*10550*/  FFMA.FTZ R36, R198, UR22, -R21.reuse ;  /* 0x00000016c6247c23 */ /* 0x100fe20008010815 */
[----:B------:R-:W-:Y:S01]  /*10560*/  FFMA.FTZ R21, R193, UR22, -R21 ;  /* 0x00000016c1157c23 */ /* 0x000fe20008010815 */
[----:B------:R-:W-:Y:S01]  /*10570*/  PRMT R193, R231, 0x7054, R231 ;  /* 0x00007054e7c17816 */ /* 0x000fe200000000e7 */
[--C-:B------:R-:W-:Y:S01]  /*10580*/  FFMA.FTZ R2, R61, UR22, -R23.reuse ;  /* 0x000000163d027c23 */ /* 0x100fe20008010817 */
[----:B--2---:R-:W-:Y:S01]  /*10590*/  FFMA.FTZ R0, R62, UR22, -R23 ;  /* 0x000000163e007c23 */ /* 0x004fe20008010817 */
[----:B------:R-:W-:Y:S01]  /*105a0*/  IMAD.MOV.U32 R62, RZ, RZ, R68 ;  /* 0x000000ffff3e7224 */ /* 0x000fe200078e0044 */
[----:B------:R-:W-:Y:S01]  /*105b0*/  MOV R68, R70 ;  /* 0x0000004600447202 */ /* 0x000fe20000000f00 */
[----:B------:R-:W-:Y:S01]  /*105c0*/  IMAD.MOV.U32 R70, RZ, RZ, R80 ;  /* 0x000000ffff467224 */ /* 0x000fe200078e0050 */
[----:B------:R-:W-:Y:S01]  /*105d0*/  MOV R95, R184 ;  /* 0x000000b8005f7202 */ /* 0x000fe20000000f00 */
[----:B------:R-:W-:Y:S01]  /*105e0*/  IMAD.MOV.U32 R80, RZ, RZ, R185 ;  /* 0x000000ffff507224 */ /* 0x000fe200078e00b9 */
[----:B------:R1:W-:Y:S08]  /*105f0*/  MUFU.EX2 R184, R2 ;  /* 0x0000000200b87308 */ /* 0x0003f00000000800 */
[----:B------:R2:W4:Y:S01]  /*10600*/  MUFU.EX2 R185, R0 ;  /* 0x0000000000b97308 */ /* 0x0005220000000800 */
[----:B-1----:R-:W-:-:S02]  /*10610*/  F2FP.F16.F32.PACK_AB R2, R188, R189 ;  /* 0x000000bdbc02723e */ /* 0x002fc400000000ff */
[----:B--2---:R-:W-:-:S05]  /*10620*/  HSET2.LE.AND R0, R6, R193, PT ;  /* 0x000000c106007233 */ /* 0x004fca0003803000 */
        /* <DEDUP_REMOVED lines=9> */
[----:B------:R-:W-:Y:S02]  /*106c0*/  LOP3.LUT R5, R0, R2, RZ, 0xc0, !PT ;  /* 0x0000000200057212 */ /* 0x000fe400078ec0ff */
[----:B------:R-:W-:-:S05]  /*106d0*/  LOP3.LUT R2, R37, R44, R54, 0x96, !PT ;  /* 0x0000002c25027212 */ /* 0x000fca00078e9636 */
[----:B------:R-:W-:-:S03]  /*106e0*/  IMAD.WIDE.U32 R2, R2, -0x2daee0ad, RZ ;  /* 0xd2511f5302027825 */ /* 0x000fc600078e00ff */
[----:B------:R-:W-:Y:S01]  /*106f0*/  LOP3.LUT R0, R2, 0xffff, RZ, 0xc0, !PT ;  /* 0x0000ffff02007812 */ /* 0x000fe200078ec0ff */
[----:B------:R-:W-:Y:S02]  /*10700*/  IMAD.MOV.U32 R94, RZ, RZ, R181 ;  /* 0x000000ffff5e7224 */ /* 0x000fe400078e00b5 */
[----:B------:R-:W-:Y:S01]  /*10710*/  IMAD.MOV.U32 R190, RZ, RZ, R183 ;  /* 0x000000ffffbe7224 */ /* 0x000fe200078e00b7 */
[----:B------:R1:W-:Y:S01]  /*10720*/  MUFU.EX2 R181, R8 ;  /* 0x0000000800b57308 */ /* 0x0003e20000000800 */
[----:B------:R-:W-:Y:S01]  /*10730*/  MOV R92, R182 ;  /* 0x000000b6005c7202 */ /* 0x000fe20000000f00 */
[----:B------:R-:W-:Y:S06]  /*10740*/  HMMA.16816.F32 R132, R4, R12, R132 ;  /* 0x0000000c0484723c */ /* 0x000fec0000001884 */
[----:B------:R2:W-:Y:S01]  /*10750*/  MUFU.EX2 R183, R9 ;  /* 0x0000000900b77308 */ /* 0x0005e20000000800 */
[----:B------:R-:W-:Y:S01]  /*10760*/  IMAD.MOV.U32 R93, RZ, RZ, R180 ;  /* 0x000000ffff5d7224 */ /* 0x000fe200078e00b4 */
[----:B-1----:R-:W-:-:S02]  /*10770*/  SHF.R.U32.HI R8, RZ, 0x8, R0 ;  /* 0x00000008ff087819 */ /* 0x002fc40000011600 */
[----:B------:R-:W-:-:S04]  /*10780*/  LOP3.LUT R0, R3, R38, R55, 0x96, !PT ;  /* 0x0000002603007212 */ /* 0x000fc800078e9637 */
[----:B------:R1:W3:Y:S01]  /*10790*/  MUFU.EX2 R182, R11 ;  /* 0x0000000b00b67308 */ /* 0x0002e20000000800 */
[----:B------:R-:W-:Y:S02]  /*107a0*/  SHF.R.U32.HI R3, RZ, 0x10, R2 ;  /* 0x00000010ff037819 */ /* 0x000fe40000011602 */
[----:B--2---:R-:W-:-:S05]  /*107b0*/  LOP3.LUT R9, R2, 0xff, RZ, 0xc0, !PT ;  /* 0x000000ff02097812 */ /* 0x004fca00078ec0ff */
[----:B------:R-:W-:Y:S01]  /*107c0*/  MUFU.EX2 R54, R20 ;  /* 0x0000001400367308 */ /* 0x000fe20000000800 */
[----:B------:R-:W-:Y:S02]  /*107d0*/  PRMT R12, R9, 0x5410, R8 ;  /* 0x00005410090c7816 */ /* 0x000fe40000000008 */
[----:B------:R-:W-:Y:S02]  /*107e0*/  LOP3.LUT R8, R3, 0xff, RZ, 0xc0, !PT ;  /* 0x000000ff03087812 */ /* 0x000fe400078ec0ff */
[----:B------:R-:W-:-:S03]  /*107f0*/  SHF.R.U32.HI R3, RZ, 0x10, R0 ;  /* 0x00000010ff037819 */ /* 0x000fc60000011600 */
[----:B------:R-:W2:Y:S01]  /*10800*/  MUFU.EX2 R44, R22 ;  /* 0x00000016002c7308 */ /* 0x000ea20000000800 */
[----:B-1----:R-:W-:Y:S02]  /*10810*/  SHF.R.U32.HI R11, RZ, 0x18, R2 ;  /* 0x00000018ff0b7819 */ /* 0x002fe40000011602 */
[----:B------:R-:W-:Y:S01]  /*10820*/  LOP3.LUT R2, R0, 0xffff, RZ, 0xc0, !PT ;  /* 0x0000ffff00027812 */ /* 0x000fe200078ec0ff */
[----:B------:R-:W-:-:S03]  /*10830*/  IMAD.MOV.U32 R204, RZ, RZ, R70 ;  /* 0x000000ffffcc7224 */ /* 0x000fc600078e0046 */
[----:B------:R-:W-:Y:S01]  /*10840*/  SHF.R.U32.HI R9, RZ, 0x8, R2 ;  /* 0x00000008ff097819 */ /* 0x000fe20000011602 */
[----:B------:R1:W4:Y:S01]  /*10850*/  MUFU.EX2 R180, R10 ;  /* 0x0000000a00b47308 */ /* 0x0003220000000800 */
[----:B------:R-:W-:Y:S01]  /*10860*/  SHF.R.U32.HI R2, RZ, 0x18, R0 ;  /* 0x00000018ff027819 */ /* 0x000fe20000011600 */
[----:B------:R-:W-:Y:S01]  /*10870*/  IMAD.MOV.U32 R194, RZ, RZ, R71 ;  /* 0x000000ffffc27224 */ /* 0x000fe200078e0047 */
[----:B------:R-:W-:Y:S01]  /*10880*/  MOV R250, R62 ;  /* 0x0000003e00fa7202 */ /* 0x000fe20000000f00 */
[----:B------:R-:W-:Y:S02]  /*10890*/  IMAD.MOV.U32 R247, RZ, RZ, R63 ;  /* 0x000000fffff77224 */ /* 0x000fe400078e003f */
[----:B------:R-:W-:Y:S01]  /*108a0*/  IMAD.MOV.U32 R252, RZ, RZ, R68 ;  /* 0x000000fffffc7224 */ /* 0x000fe200078e0044 */
[----:B------:R-:W-:Y:S01]  /*108b0*/  MOV R208, R69 ;  /* 0x0000004500d07202 */ /* 0x000fe20000000f00 */
[----:B------:R-:W-:Y:S01]  /*108c0*/  HMMA.16816.F32 R56, R4, R14, R120 ;  /* 0x0000000e0438723c */ /* 0x000fe20000001878 */
[----:B------:R5:W-:Y:S01]  /*108d0*/  MUFU.EX2 R38, R36 ;  /* 0x0000002400267308 */ /* 0x000be20000000800 */
[----:B------:R-:W-:Y:S01]  /*108e0*/  FFMA.FTZ R13, R190, UR22, -R23 ;  /* 0x00000016be0d7c23 */ /* 0x000fe20008010817 */
[----:B-1----:R-:W-:-:S03]  /*108f0*/  LOP3.LUT R10, R0, 0xff, RZ, 0xc0, !PT ;  /* 0x000000ff000a7812 */ /* 0x002fc600078ec0ff */
[C---:B------:R-:W-:Y:S01]  /*10900*/  HMMA.16816.F32 R148, R4.reuse, R24, R148 ;  /* 0x000000180494723c */ /* 0x040fe20000001894 */
[----:B------:R-:W-:Y:S01]  /*10910*/  LOP3.LUT R0, R3, 0xff, RZ, 0xc0, !PT ;  /* 0x000000ff03007812 */ /* 0x000fe200078ec0ff */
[----:B------:R-:W-:Y:S01]  /*10920*/  FFMA.FTZ R20, R251, UR22, -R23 ;  /* 0x00000016fb147c23 */ /* 0x000fe20008010817 */
[----:B------:R-:W-:Y:S01]  /*10930*/  PRMT R3, R8, 0x5410, R11 ;  /* 0x0000541008037816 */ /* 0x000fe2000000000b */
[----:B------:R-:W-:Y:S01]  /*10940*/  FFMA.FTZ R14, R248, UR22, -R23 ;  /* 0x00000016f80e7c23 */ /* 0x000fe20008010817 */
[----:B------:R-:W-:Y:S01]  /*10950*/  PRMT R2, R0, 0x5410, R2 ;  /* 0x0000541000027816 */ /* 0x000fe20000000002 */
[----:B------:R-:W-:Y:S01]  /*10960*/  FFMA.FTZ R0, R204, R47, R194 ;  /* 0x0000002fcc007223 */ /* 0x000fe200000100c2 */
[----:B------:R-:W-:Y:S01]  /*10970*/  PRMT R8, R10, 0x5410, R9 ;  /* 0x000054100a087816 */ /* 0x000fe20000000009 */
[----:B------:R-:W-:Y:S01]  /*10980*/  FFMA.FTZ R15, R211, UR22, -R23 ;  /* 0x00000016d30f7c23 */ /* 0x000fe20008010817 */
[----:B------:R-:W-:Y:S01]  /*10990*/  HMMA.16816.F32 R24, R4, R26, R152 ;  /* 0x0000001a0418723c */ /* 0x000fe20000001898 */
[----:B-----5:R-:W-:Y:S01]  /*109a0*/  FADD.FTZ R36, R252, R52 ;  /* 0x00000034fc247221 */ /* 0x020fe20000010000 */
[----:B------:R-:W-:Y:S01]  /*109b0*/  FADD.FTZ R23, R247, R49 ;  /* 0x00000031f7177221 */ /* 0x000fe20000010000 */
[----:B------:R-:W-:Y:S01]  /*109c0*/  IMAD.MOV.U32 R252, RZ, RZ, R80 ;  /* 0x000000fffffc7224 */ /* 0x000fe200078e0050 */
[----:B------:R-:W-:Y:S01]  /*109d0*/  MOV R190, R81 ;  /* 0x0000005100be7202 */ /* 0x000fe20000000f00 */
[----:B------:R-:W-:Y:S01]  /*109e0*/  IMAD.MOV.U32 R249, RZ, RZ, R82 ;  /* 0x000000fffff97224 */ /* 0x000fe200078e0052 */
[----:B------:R-:W1:Y:S01]  /*109f0*/  LDSM.16.MT88.4 R152, [R212+0xac00] ;  /* 0x00ac0000d498783b */ /* 0x000e620000004200 */
[----:B------:R-:W-:-:S02]  /*10a00*/  IMAD.MOV.U32 R247, RZ, RZ, R83 ;  /* 0x000000fffff77224 */ /* 0x000fc400078e0053 */
[----:B------:R-:W-:Y:S01]  /*10a10*/  FADD.FTZ R22, R250, R0 ;  /* 0x00000000fa167221 */ /* 0x000fe20000010000 */
[--C-:B------:R-:W-:Y:S01]  /*10a20*/  HSET2.LE.AND R11, R3, R193.reuse, PT ;  /* 0x000000c1030b7233 */ /* 0x100fe20003803000 */
[----:B------:R-:W5:Y:S01]  /*10a30*/  LDSM.16.MT88.4 R80, [R212+0xbc00] ;  /* 0x00bc0000d450783b */ /* 0x000f620000004200 */
[----:B------:R-:W-:Y:S01]  /*10a40*/  FADD.FTZ R9, R208, R51 ;  /* 0x00000033d0097221 */ /* 0x000fe20000010000 */
[--C-:B------:R-:W-:Y:S02]  /*10a50*/  HSET2.LE.AND R0, R8, R193.reuse, PT ;  /* 0x000000c108007233 */ /* 0x100fe40003803000 */
[----:B------:R-:W-:Y:S01]  /*10a60*/  HSET2.LE.AND R3, R2, R193, PT ;  /* 0x000000c102037233 */ /* 0x000fe20003803000 */
[----:B------:R4:W1:Y:S01]  /*10a70*/  MUFU.EX2 R37, R21 ;  /* 0x0000001500257308 */ /* 0x0008620000000800 */
[----:B---3--:R-:W-:Y:S01]  /*10a80*/  F2FP.F16.F32.PACK_AB R2, R183, R182 ;  /* 0x000000b6b702723e */ /* 0x008fe200000000ff */
[----:B------:R-:W-:Y:S01]  /*10a90*/  HMMA.16816.F32 R164, R4, R28, R164 ;  /* 0x0000001c04a4723c */ /* 0x000fe200000018a4 */
[----:B--2---:R-:W-:Y:S01]  /*10aa0*/  F2FP.F16.F32.PACK_AB R8, R44, R54 ;  /* 0x000000362c08723e */ /* 0x004fe200000000ff */
[----:B------:R-:W-:-:S04]  /*10ab0*/  IMAD.MOV.U32 R208, RZ, RZ, R93 ;  /* 0x000000ffffd07224 */ /* 0x000fc800078e005d */
[----:B------:R-:W-:Y:S01]  /*10ac0*/  MUFU.EX2 R46, R46 ;  /* 0x0000002e002e7308 */ /* 0x000fe20000000800 */
[----:B------:R-:W-:Y:S01]  /*10ad0*/  LOP3.LUT R93, R3, R8, RZ, 0xc0, !PT ;  /* 0x00000008035d7212 */ /* 0x000fe200078ec0ff */
[C---:B------:R-:W-:Y:S06]  /*10ae0*/  HMMA.16816.F32 R68, R4.reuse, R32, R136 ;  /* 0x000000200444723c */ /* 0x040fec0000001888 */
[----:B------:R-:W-:Y:S01]  /*10af0*/  HMMA.16816.F32 R84, R4, R40, R84 ;  /* 0x000000280454723c */ /* 0x000fe20000001854 */
[----:B----4-:R-:W-:Y:S01]  /*10b00*/  FADD.FTZ R21, R92, R9 ;  /* 0x000000095c157221 */ /* 0x010fe20000010000 */
[----:B------:R-:W-:Y:S01]  /*10b10*/  LOP3.LUT R92, R0, R2, RZ, 0xc0, !PT ;  /* 0x00000002005c7212 */ /* 0x000fe200078ec0ff */
[----:B------:R-:W-:-:S03]  /*10b20*/  IMAD.WIDE.U32 R2, R53, -0x2daee0ad, RZ ;  /* 0xd2511f5335027825 */ /* 0x000fc600078e00ff */
[----:B------:R-:W-:Y:S01]  /*10b30*/  HMMA.16816.F32 R116, R4, R16, R116 ;  /* 0x000000100474723c */ /* 0x000fe20000001874 */
[----:B------:R-:W2:Y:S01]  /*10b40*/  MUFU.EX2 R50, R50 ;  /* 0x0000003200327308 */ /* 0x000ea20000000800 */
[----:B------:R-:W-:-:S04]  /*10b50*/  LOP3.LUT R0, R3, R48, R55, 0x96, !PT ;  /* 0x0000003003007212 */ /* 0x000fc800078e9637 */
[C---:B------:R-:W-:Y:S01]  /*10b60*/  HMMA.16816.F32 R60, R4.reuse, R18, R172 ;  /* 0x00000012043c723c */ /* 0x040fe200000018ac */
[C---:B------:R-:W-:Y:S01]  /*10b70*/  LOP3.LUT R3, R2.reuse, 0xffff, RZ, 0xc0, !PT ;  /* 0x0000ffff02037812 */ /* 0x040fe200078ec0ff */
[----:B------:R-:W-:Y:S01]  /*10b80*/  IMAD.MOV.U32 R207, RZ, RZ, R146 ;  /* 0x000000ffffcf7224 */ /* 0x000fe200078e0092 */
[----:B------:R-:W-:Y:S01]  /*10b90*/  LOP3.LUT R8, R2, 0xff, RZ, 0xc0, !PT ;  /* 0x000000ff02087812 */ /* 0x000fe200078ec0ff */
[----:B------:R-:W-:Y:S01]  /*10ba0*/  MUFU.EX2 R13, R13 ;  /* 0x0000000d000d7308 */ /* 0x000fe20000000800 */
[----:B------:R-:W-:Y:S01]  /*10bb0*/  MOV R191, R144 ;  /* 0x0000009000bf7202 */ /* 0x000fe20000000f00 */
[----:B------:R-:W-:Y:S01]  /*10bc0*/  HMMA.16816.F32 R28, R4, R30, R168 ;  /* 0x0000001e041c723c */ /* 0x000fe200000018a8 */
[----:B------:R-:W-:Y:S01]  /*10bd0*/  F2FP.F16.F32.PACK_AB R10, R180, R181 ;  /* 0x000000b5b40a723e */ /* 0x000fe200000000ff */
[----:B------:R-:W-:Y:S01]  /*10be0*/  IMAD.MOV.U32 R206, RZ, RZ, R158 ;  /* 0x000000ffffce7224 */ /* 0x000fe200078e009e */
[----:B------:R-:W-:-:S03]  /*10bf0*/  MOV R198, R147 ;  /* 0x0000009300c67202 */ /* 0x000fc60000000f00 */
[----:B------:R-:W-:Y:S01]  /*10c00*/  MUFU.EX2 R39, R39 ;  /* 0x0000002700277308 */ /* 0x000fe20000000800 */
[----:B------:R-:W-:Y:S01]  /*10c10*/  HMMA.16816.F32 R32, R4, R34, R124 ;  /* 0x000000220420723c */ /* 0x000fe2000000187c */
[----:B------:R-:W-:Y:S01]  /*10c20*/  MOV R204, R94 ;  /* 0x0000005e00cc7202 */ /* 0x000fe20000000f00 */
[----:B------:R-:W-:-:S05]  /*10c30*/  IMAD.MOV.U32 R210, RZ, RZ, R145 ;  /* 0x000000ffffd27224 */ /* 0x000fca00078e0091 */
[----:B------:R-:W-:Y:S01]  /*10c40*/  MUFU.EX2 R45, R45 ;  /* 0x0000002d002d7308 */ /* 0x000fe20000000800 */
[----:B------:R-:W-:Y:S01]  /*10c50*/  HMMA.16816.F32 R40, R4, R42, R128 ;  /* 0x0000002a0428723c */ /* 0x000fe20000001880 */
[----:B------:R-:W-:Y:S01]  /*10c60*/  HSET2.LE.AND R9, R12, R193, PT ;  /* 0x000000c10c097233 */ /* 0x000fe20003803000 */
[----:B------:R-:W-:Y:S01]  /*10c70*/  IMAD.MOV.U32 R195, RZ, RZ, R159 ;  /* 0x000000ffffc37224 */ /* 0x000fe200078e009f */
[----:B------:R-:W-:Y:S01]  /*10c80*/  MOV R209, R157 ;  /* 0x0000009d00d17202 */ /* 0x000fe20000000f00 */
[----:B------:R-:W3:Y:S03]  /*10c90*/  LDSM.16.MT88.4 R120, [R212+0x9c00] ;  /* 0x009c0000d478783b */ /* 0x000ee60000004200 */
[--C-:B------:R-:W-:Y:S01]  /*10ca0*/  SHF.R.U32.HI R4, RZ, 0x10, R2.reuse ;  /* 0x00000010ff047819 */ /* 0x100fe20000011602 */
[----:B------:R-:W-:Y:S01]  /*10cb0*/  MUFU.EX2 R20, R20 ;  /* 0x0000001400147308 */ /* 0x000fe20000000800 */
[----:B------:R-:W-:Y:S01]  /*10cc0*/  SHF.R.U32.HI R7, RZ, 0x18, R2 ;  /* 0x00000018ff077819 */ /* 0x000fe20000011602 */
[----:B------:R-:W-:Y:S01]  /*10cd0*/  IMAD.MOV.U32 R194, RZ, RZ, R95 ;  /* 0x000000ffffc27224 */ /* 0x000fe200078e005f */
[----:B------:R-:W-:Y:S01]  /*10ce0*/  SHF.R.U32.HI R6, RZ, 0x8, R3 ;  /* 0x00000008ff067819 */ /* 0x000fe20000011603 */
[----:B------:R-:W4:Y:S01]  /*10cf0*/  LDSM.16.MT88.4 R136, [R214+0x9c00] ;  /* 0x009c0000d688783b */ /* 0x000f220000004200 */
[----:B------:R-:W-:-:S02]  /*10d00*/  LOP3.LUT R2, R0, 0xffff, RZ, 0xc0, !PT ;  /* 0x0000ffff00027812 */ /* 0x000fc400078ec0ff */
[----:B------:R-:W-:Y:S01]  /*10d10*/  SHF.R.U32.HI R3, RZ, 0x10, R0 ;  /* 0x00000010ff037819 */ /* 0x000fe20000011600 */
[----:B------:R-:W-:Y:S01]  /*10d20*/  MUFU.EX2 R14, R14 ;  /* 0x0000000e000e7308 */ /* 0x000fe20000000800 */
[----:B------:R-:W-:Y:S01]  /*10d30*/  LOP3.LUT R5, R0, 0xff, RZ, 0xc0, !PT ;  /* 0x000000ff00057812 */ /* 0x000fe200078ec0ff */
[----:B------:R-:W4:Y:S01]  /*10d40*/  LDSM.16.MT88.4 R168, [R214+0xac00] ;  /* 0x00ac0000d6a8783b */ /* 0x000f220000004200 */
[----:B------:R-:W-:Y:S02]  /*10d50*/  SHF.R.U32.HI R2, RZ, 0x8, R2 ;  /* 0x00000008ff027819 */ /* 0x000fe40000011602 */
[----:B------:R-:W-:Y:S01]  /*10d60*/  SHF.R.U32.HI R0, RZ, 0x18, R0 ;  /* 0x00000018ff007819 */ /* 0x000fe20000011600 */
[----:B------:R-:W4:Y:S01]  /*10d70*/  LDSM.16.MT88.4 R16, [R214+0xbc00] ;  /* 0x00bc0000d610783b */ /* 0x000f220000004200 */
[----:B------:R-:W-:Y:S01]  /*10d80*/  LOP3.LUT R3, R3, 0xff, RZ, 0xc0, !PT ;  /* 0x000000ff03037812 */ /* 0x000fe200078ec0ff */
[----:B------:R-:W5:Y:S01]  /*10d90*/  MUFU.EX2 R15, R15 ;  /* 0x0000000f000f7308 */ /* 0x000f620000000800 */
[----:B------:R-:W-:-:S02]  /*10da0*/  PRMT R5, R5, 0x5410, R2 ;  /* 0x0000541005057816 */ /* 0x000fc40000000002 */
[----:B------:R-:W-:Y:S02]  /*10db0*/  LOP3.LUT R4, R4, 0xff, RZ, 0xc0, !PT ;  /* 0x000000ff04047812 */ /* 0x000fe400078ec0ff */
[----:B------:R-:W-:Y:S02]  /*10dc0*/  PRMT R2, R3, 0x5410, R0 ;  /* 0x0000541003027816 */ /* 0x000fe40000000000 */
[----:B-1----:R-:W-:Y:S02]  /*10dd0*/  F2FP.F16.F32.PACK_AB R12, R37, R38 ;  /* 0x00000026250c723e */ /* 0x002fe400000000ff */
[----:B------:R-:W-:Y:S01]  /*10de0*/  PRMT R6, R8, 0x5410, R6 ;  /* 0x0000541008067816 */ /* 0x000fe20000000006 */
[----:B------:R-:W-:Y:S01]  /*10df0*/  FADD.FTZ R8, R207, R23 ;  /* 0x00000017cf087221 */ /* 0x000fe20000010000 */
[----:B------:R-:W-:Y:S02]  /*10e00*/  PRMT R4, R4, 0x5410, R7 ;  /* 0x0000541004047816 */ /* 0x000fe40000000007 */
[----:B------:R-:W-:Y:S01]  /*10e10*/  HSET2.LE.AND R7, R2, R193, PT ;  /* 0x000000c102077233 */ /* 0x000fe20003803000 */
[----:B------:R-:W-:Y:S01]  /*10e20*/  FADD.FTZ R2, R191, R21 ;  /* 0x00000015bf027221 */ /* 0x000fe20000010000 */
[----:B------:R-:W-:-:S02]  /*10e30*/  LOP3.LUT R94, R9, R10, RZ, 0xc0, !PT ;  /* 0x0000000a095e7212 */ /* 0x000fc400078ec0ff */
[----:B------:R-:W-:Y:S01]  /*10e40*/  LOP3.LUT R95, R11, R12, RZ, 0xc0, !PT ;  /* 0x0000000c0b5f7212 */ /* 0x000fe200078ec0ff */
[----:B------:R-:W-:Y:S01]  /*10e50*/  FADD.FTZ R10, R206, R8 ;  /* 0x00000008ce0a7221 */ /* 0x000fe20000010000 */
[----:B------:R-:W-:Y:S01]  /*10e60*/  MOV R250, R243 ;  /* 0x000000f300fa7202 */ /* 0x000fe20000000f00 */
[----:B------:R-:W-:Y:S01]  /*10e70*/  FADD.FTZ R8, R237, R2 ;  /* 0x00000002ed087221 */ /* 0x000fe20000010000 */
[--C-:B------:R-:W-:Y:S01]  /*10e80*/  HSET2.LE.AND R0, R6, R193.reuse, PT ;  /* 0x000000c106007233 */ /* 0x100fe20003803000 */
[----:B------:R-:W-:Y:S01]  /*10e90*/  IMAD.MOV.U32 R243, RZ, RZ, R246 ;  /* 0x000000fffff37224 */ /* 0x000fe200078e00f6 */
[----:B------:R-:W-:Y:S01]  /*10ea0*/  HSET2.LE.AND R3, R4, R193, PT ;  /* 0x000000c104037233 */ /* 0x000fe20003803000 */
[----:B------:R-:W-:Y:S01]  /*10eb0*/  IMAD.MOV.U32 R246, RZ, RZ, R156 ;  /* 0x000000fffff67224 */ /* 0x000fe200078e009c */
[----:B--2---:R-:W-:Y:S01]  /*10ec0*/  F2FP.F16.F32.PACK_AB R2, R50, R46 ;  /* 0x0000002e3202723e */ /* 0x004fe200000000ff */
[----:B------:R-:W-:Y:S01]  /*10ed0*/  FADD.FTZ R4, R198, R36 ;  /* 0x00000024c6047221 */ /* 0x000fe20000010000 */
[----:B------:R-:W-:Y:S01]  /*10ee0*/  HMMA.16816.F32 R156, R92, R154, R72 ;  /* 0x0000009a5c9c723c */ /* 0x000fe20000001848 */
[----:B------:R-:W-:-:S02]  /*10ef0*/  FADD.FTZ R6, R210, R22 ;  /* 0x00000016d2067221 */ /* 0x000fc40000010000 */
[----:B------:R-:W-:-:S03]  /*10f00*/  FADD.FTZ R11, R195, R4 ;  /* 0x00000004c30b7221 */ /* 0x000fc60000010000 */
[----:B-----5:R-:W-:Y:S01]  /*10f10*/  HMMA.16816.F32 R72, R92, R80, R96 ;  /* 0x000000505c48723c */ /* 0x020fe20000001860 */
[----:B------:R-:W-:Y:S01]  /*10f20*/  F2FP.F16.F32.PACK_AB R4, R15, R14 ;  /* 0x0000000e0f04723e */ /* 0x000fe200000000ff */
[----:B------:R-:W-:-:S05]  /*10f30*/  FADD.FTZ R9, R209, R6 ;  /* 0x00000006d1097221 */ /* 0x000fca0000010000 */
[----:B------:R-:W-:Y:S02]  /*10f40*/  LOP3.LUT R98, R0, R2, RZ, 0xc0, !PT ;  /* 0x0000000200627212 */ /* 0x000fe400078ec0ff */
[----:B------:R-:W-:Y:S01]  /*10f50*/  F2FP.F16.F32.PACK_AB R0, R20, R13 ;  /* 0x0000000d1400723e */ /* 0x000fe200000000ff */
[----:B------:R-:W-:Y:S01]  /*10f60*/  FADD.FTZ R2, R249, R11 ;  /* 0x0000000bf9027221 */ /* 0x000fe20000010000 */
[----:B------:R-:W-:Y:S02]  /*10f70*/  HSET2.LE.AND R5, R5, R193, PT ;  /* 0x000000c105057233 */ /* 0x000fe40003803000 */
[----:B------:R-:W-:Y:S01]  /*10f80*/  LOP3.LUT R97, R7, R0, RZ, 0xc0, !PT ;  /* 0x0000000007617212 */ /* 0x000fe200078ec0ff */
[----:B------:R-:W-:Y:S01]  /*10f90*/  FADD.FTZ R0, R190, R10 ;  /* 0x0000000abe007221 */ /* 0x000fe20000010000 */
[----:B------:R-:W-:Y:S01]  /*10fa0*/  LOP3.LUT R99, R3, R4, RZ, 0xc0, !PT ;  /* 0x0000000403637212 */ /* 0x000fe200078ec0ff */
[----:B------:R-:W-:Y:S01]  /*10fb0*/  FADD.FTZ R4, R239, R9 ;  /* 0x00000009ef047221 */ /* 0x000fe20000010000 */
[----:B------:R-:W-:Y:S01]  /*10fc0*/  F2FP.F16.F32.PACK_AB R6, R45, R39 ;  /* 0x000000272d06723e */ /* 0x000fe200000000ff */
        /* <DEDUP_REMOVED lines=49> */
[----:B------:R-:W-:Y:S01]  /*112e0*/  PLOP3.LUT P0, PT, PT, PT, UP0, 0x40, 0x0 ;  /* 0x000000000000781c */ /* 0x000fe20003f0e808 */
[C---:B------:R-:W-:Y:S06]  /*112f0*/  HMMA.16816.F32 R144, R92.reuse, R152, R76 ;  /* 0x000000985c90723c */ /* 0x040fec000000184c */
[C---:B---3--:R-:W-:Y:S06]  /*11300*/  HMMA.16816.F32 R112, R92.reuse, R120, R112 ;  /* 0x000000785c70723c */ /* 0x048fec0000001870 */
[C---:B------:R-:W-:Y:S06]  /*11310*/  HMMA.16816.F32 R124, R92.reuse, R122, R104 ;  /* 0x0000007a5c7c723c */ /* 0x040fec0000001868 */
[----:B----4-:R-:W-:Y:S01]  /*11320*/  HMMA.16816.F32 R128, R92, R136, R100 ;  /* 0x000000885c80723c */ /* 0x010fe20000001864 */
[----:B------:R-:W-:-:S05]  /*11330*/  IMAD.MOV.U32 R104, RZ, RZ, R245 ;  /* 0x000000ffff687224 */ /* 0x000fca00078e00f5 */
[----:B------:R-:W-:Y:S01]  /*11340*/  HMMA.16816.F32 R140, R92, R138, R140 ;  /* 0x0000008a5c8c723c */ /* 0x000fe2000000188c */
[----:B------:R-:W-:-:S05]  /*11350*/  IMAD.MOV.U32 R103, RZ, RZ, R244 ;  /* 0x000000ffff677224 */ /* 0x000fca00078e00f4 */
[----:B------:R-:W-:Y:S01]  /*11360*/  HMMA.16816.F32 R160, R92, R168, R160 ;  /* 0x000000a85ca0723c */ /* 0x000fe200000018a0 */
[----:B------:R-:W-:-:S05]  /*11370*/  MOV R101, R234 ;  /* 0x000000ea00657202 */ /* 0x000fca0000000f00 */
[----:B------:R-:W-:Y:S01]  /*11380*/  HMMA.16816.F32 R172, R92, R170, R64 ;  /* 0x000000aa5cac723c */ /* 0x000fe20000001840 */
[----:B------:R-:W-:-:S05]  /*11390*/  IMAD.MOV.U32 R102, RZ, RZ, R235 ;  /* 0x000000ffff667224 */ /* 0x000fca00078e00eb */
        /* <DEDUP_REMOVED lines=40> */
[----:B--2---:R-:W-:-:S02]  /*11620*/  LEA R0, P0, R2, R246, 0x6 ;  /* 0x000000f602007211 */ /* 0x004fc400078030ff */
[----:B------:R-:W2:Y:S02]  /*11630*/  S2R R246, SR_TID.X ;  /* 0x0000000000f67919 */ /* 0x000ea40000002100 */
[----:B---3--:R-:W-:Y:S02]  /*11640*/  LEA.HI.X R3, R2, R243, R3, 0x6, P0 ;  /* 0x000000f302037211 */ /* 0x008fe400000f3403 */
[C---:B-1----:R-:W-:Y:S02]  /*11650*/  @!P4 LEA R4, P0, R0.reuse, R4, 0x1 ;  /* 0x000000040004c211 */ /* 0x042fe400078008ff */
[C---:B----4-:R-:W-:Y:S02]  /*11660*/  @!P3 LEA R12, P1, R0.reuse, R12, 0x1 ;  /* 0x0000000c000cb211 */ /* 0x050fe400078208ff */
[C---:B------:R-:W-:Y:S02]  /*11670*/  @!P4 LEA.HI.X R5, R0.reuse, R5, R3, 0x1, P0 ;  /* 0x000000050005c211 */ /* 0x040fe400000f0c03 */
[----:B-----5:R-:W-:-:S02]  /*11680*/  @!P2 LEA R10, P0, R0, R10, 0x1 ;  /* 0x0000000a000aa211 */ /* 0x020fc400078008ff */
[C---:B------:R-:W-:Y:S01]  /*11690*/  IADD3 R2, P6, R0.reuse, UR24, RZ ;  /* 0x0000001800027c10 */ /* 0x040fe2000ffde0ff */
[----:B------:R-:W-:Y:S01]  /*116a0*/  @!PT LDS RZ, [RZ] ;  /* 0x00000000fffff984 */ /* 0x000fe20000000800 */
[----:B------:R-:W-:Y:S01]  /*116b0*/  @!PT LDS RZ, [RZ] ;  /* 0x00000000fffff984 */ /* 0x000fe20000000800 */
[----:B------:R-:W-:Y:S01]  /*116c0*/  @!PT LDS RZ, [RZ] ;  /* 0x00000000fffff984 */ /* 0x000fe20000000800 */
[----:B------:R1:W-:Y:S01]  /*116d0*/  @!P4 LDGSTS.E.BYPASS.LTC128B.128 [R218+0x9000], desc[UR26][R4.64] ;  /* 0x0900000004dacfae */ /* 0x0003e2000b901d5a */
[C-C-:B------:R-:W-:Y:S02]  /*116e0*/  @!P3 LEA.HI.X R13, R0.reuse, R13, R3.reuse, 0x1, P1 ;  /* 0x0000000d000db211 */ /* 0x140fe400008f0c03 */
[----:B------:R-:W-:Y:S01]  /*116f0*/  @!P2 LEA.HI.X R11, R0, R11, R3, 0x1, P0 ;  /* 0x0000000b000ba211 */ /* 0x000fe200000f0c03 */
[----:B------:R-:W-:Y:S01]  /*11700*/  @P3 STS.128 [R218+0xa000], RZ ;  /* 0x00a000ffda003388 */ /* 0x000fe20000000c00 */
[C---:B------:R-:W-:Y:S01]  /*11710*/  @!P4 LEA R8, P5, R2.reuse, R8, 0x1 ;  /* 0x000000080208c211 */ /* 0x040fe200078a08ff */
[----:B------:R-:W-:Y:S01]  /*11720*/  IMAD.U32 R0, RZ, RZ, UR20 ;  /* 0x00000014ff007e24 */ /* 0x000fe2000f8e00ff */
[----:B------:R-:W-:Y:S01]  /*11730*/  IADD3.X R3, R3, UR18, RZ, P6, !PT ;  /* 0x0000001203037c10 */ /* 0x000fe2000b7fe4ff */
[----:B------:R-:W-:Y:S01]  /*11740*/  @!PT LDS RZ, [RZ] ;  /* 0x00000000fffff984 */ /* 0x000fe20000000800 */
[----:B------:R-:W-:Y:S01]  /*11750*/  @!PT LDS RZ, [RZ] ;  /* 0x00000000fffff984 */ /* 0x000fe20000000800 */
[----:B------:R-:W-:Y:S01]  /*11760*/  @!PT LDS RZ, [RZ] ;  /* 0x00000000fffff984 */ /* 0x000fe20000000800 */
[----:B------:R-:W-:Y:S01]  /*11770*/  @!P3 LDGSTS.E.BYPASS.LTC128B.128 [R218+0xa000], desc[UR26][R12.64+0x40] ;  /* 0x0a0000400cdabfae */ /* 0x000fe2000b901d5a */
[----:B------:R-:W-:-:S02]  /*11780*/  @!P3 LEA R6, P1, R2, R6, 0x1 ;  /* 0x000000060206b211 */ /* 0x000fc400078208ff */
[C-C-:B------:R-:W-:Y:S01]  /*11790*/  @!P4 LEA.HI.X R9, R2.reuse, R9, R3.reuse, 0x1, P5 ;  /* 0x000000090209c211 */ /* 0x140fe200028f0c03 */
[----:B------:R-:W-:Y:S01]  /*117a0*/  @P2 STS.128 [R218+0xb000], RZ ;  /* 0x00b000ffda002388 */ /* 0x000fe20000000c00 */
[----:B------:R-:W-:-:S03]  /*117b0*/  @!P3 LEA.HI.X R7, R2, R7, R3, 0x1, P1 ;  /* 0x000000070207b211 */ /* 0x000fc600008f0c03 */
[----:B------:R-:W-:Y:S01]  /*117c0*/  @!PT LDS RZ, [RZ] ;  /* 0x00000000fffff984 */ /* 0x000fe20000000800 */
[----:B------:R-:W-:Y:S01]  /*117d0*/  @!PT LDS RZ, [RZ] ;  /* 0x00000000fffff984 */ /* 0x000fe20000000800 */
[----:B------:R-:W-:Y:S01]  /*117e0*/  @!PT LDS RZ, [RZ] ;  /* 0x00000000fffff984 */ /* 0x000fe20000000800 */
[----:B------:R-:W-:Y:S01]  /*117f0*/  @!P2 LDGSTS.E.BYPASS.LTC128B.128 [R218+0xb000], desc[UR26][R10.64+0x80] ;  /* 0x0b0000800adaafae */ /* 0x000fe2000b901d5a */
[----:B--2---:R-:W-:-:S03]  /*11800*/  IMAD.SHL.U32 R246, R246, 0x2, RZ ;  /* 0x00000002f6f67824 */ /* 0x004fc600078e00ff */
[----:B------:R-:W-:Y:S04]  /*11810*/  @P4 STS.128 [R218+0x9800], RZ ;  /* 0x009800ffda004388 */ /* 0x000fe80000000c00 */
[----:B------:R-:W-:Y:S01]  /*11820*/  @!PT LDS RZ, [RZ] ;  /* 0x00000000fffff984 */ /* 0x000fe20000000800 */
[----:B------:R-:W-:Y:S01]  /*11830*/  @!PT LDS RZ, [RZ] ;  /* 0x00000000fffff984 */ /* 0x000fe20000000800 */
[----:B------:R-:W-:Y:S01]  /*11840*/  @!PT LDS RZ, [RZ] ;  /* 0x00000000fffff984 */ /* 0x000fe20000000800 */
[----:B------:R2:W-:Y:S01]  /*11850*/  @!P4 LDGSTS.E.BYPASS.LTC128B.128 [R218+0x9800], desc[UR26][R8.64] ;  /* 0x0980000008dacfae */ /* 0x0005e2000b901d5a */
[----:B------:R-:W-:Y:S02]  /*11860*/  LOP3.LUT R246, R246, 0x6, RZ, 0xc0, !PT ;  /* 0x00000006f6f67812 */ /* 0x000fe400078ec0ff */
[----:B-1----:R-:W-:Y:S01]  /*11870*/  @!P2 LEA R4, P0, R2, R14, 0x1 ;  /* 0x0000000e0204a211 */ /* 0x002fe200078008ff */
[----:B------:R-:W-:Y:S02]  /*11880*/  @P3 STS.128 [R218+0xa800], RZ ;  /* 0x00a800ffda003388 */ /* 0x000fe40000000c00 */
[----:B------:R-:W-:Y:S01]  /*11890*/  IMAD R0, R0, 0x40, R246 ;  /* 0x0000004000007824 */ /* 0x000fe200078e02f6 */
[----:B------:R-:W-:Y:S01]  /*118a0*/  @!P2 LEA.HI.X R5, R2, R15, R3, 0x1, P0 ;  /* 0x0000000f0205a211 */ /* 0x000fe200000f0c03 */
[----:B------:R-:W-:Y:S01]  /*118b0*/  @!PT LDS RZ, [RZ] ;  /* 0x00000000fffff984 */ /* 0x000fe20000000800 */
[----:B------:R-:W-:Y:S01]  /*118c0*/  @!PT LDS RZ, [RZ] ;  /* 0x00000000fffff984 */ /* 0x000fe20000000800 */
[----:B------:R-:W-:Y:S01]  /*118d0*/  @!PT LDS RZ, [RZ] ;  /* 0x00000000fffff984 */ /* 0x000fe20000000800 */
[----:B------:R-:W-:Y:S02]  /*118e0*/  @!P3 LDGSTS.E.BYPASS.LTC128B.128 [R218+0xa800], desc[UR26][R6.64+0x40] ;  /* 0x0a80004006dabfae */ /* 0x000fe4000b901d5a */
[--C-:B------:R-:W-:Y:S01]  /*118f0*/  IMAD.IADD R3, R223, 0x1, -R0.reuse ;  /* 0x00000001df037824 */ /* 0x100fe200078e0a00 */
[C---:B------:R-:W-:Y:S01]  /*11900*/  ISETP.GE.AND P5, PT, R0.reuse, R228, PT ;  /* 0x000000e40000720c */ /* 0x040fe20003fa6270 */
[----:B------:R-:W-:Y:S01]  /*11910*/  @P2 STS.128 [R218+0xb800], RZ ;  /* 0x00b800ffda002388 */ /* 0x000fe20000000c00 */
[----:B------:R-:W-:Y:S01]  /*11920*/  IMAD.IADD R2, R225, 0x1, -R0 ;  /* 0x00000001e1027824 */ /* 0x000fe200078e0a00 */
[----:B------:R-:W-:-:S02]  /*11930*/  ISETP.GE.AND P1, PT, R0, R227, PT ;  /* 0x000000e30000720c */ /* 0x000fc40003f26270 */
[----:B------:R-:W-:Y:S01]  /*11940*/  @!PT LDS RZ, [RZ] ;  /* 0x00000000fffff984 */ /* 0x000fe20000000800 */
[----:B------:R-:W-:Y:S01]  /*11950*/  @!PT LDS RZ, [RZ] ;  /* 0x00000000fffff984 */ /* 0x000fe20000000800 */
[----:B------:R-:W-:Y:S01]  /*11960*/  @!PT LDS RZ, [RZ] ;  /* 0x00000000fffff984 */ /* 0x000fe20000000800 */
[----:B------:R1:W-:Y:S01]  /*11970*/  @!P2 LDGSTS.E.BYPASS.LTC128B.128 [R218+0xb800], desc[UR26][R4.64+0x80] ;  /* 0x0b80008004daafae */ /* 0x0003e2000b901d5a */
[C---:B------:R-:W-:Y:S02]  /*11980*/  ISETP.GE.AND P6, PT, R0.reuse, R229, PT ;  /* 0x000000e50000720c */ /* 0x040fe40003fc6270 */
[C---:B------:R-:W-:Y:S01]  /*11990*/  ISETP.LT.OR P5, PT, R0.reuse, R220, P5 ;  /* 0x000000dc0000720c */ /* 0x040fe20002fa1670 */
[----:B------:R-:W-:Y:S01]  /*119a0*/  LDSM.16.M88.4 R32, [R213+0x6000] ;  /* 0x00600000d520783b */ /* 0x000fe20000000200 */
[C---:B------:R-:W-:Y:S02]  /*119b0*/  ISETP.GE.AND P0, PT, R0.reuse, R230, PT ;  /* 0x000000e60000720c */ /* 0x040fe40003f06270 */
[C---:B------:R-:W-:Y:S01]  /*119c0*/  ISETP.LT.OR P1, PT, R0.reuse, R219, P1 ;  /* 0x000000db0000720c */ /* 0x040fe20000f21670 */
[----:B------:R-:W-:Y:S01]  /*119d0*/  LDSM.16.M88.4 R24, [R213+0x6800] ;  /* 0x00680000d518783b */ /* 0x000fe20000000200 */
[C---:B------:R-:W-:Y:S02]  /*119e0*/  ISETP.LT.OR P6, PT, R0.reuse, R221, P6 ;  /* 0x000000dd0000720c */ /* 0x040fe400037c1670 */
[----:B------:R-:W-:Y:S01]  /*119f0*/  ISETP.LT.OR P0, PT, R0, R222, P0 ;  /* 0x000000de0000720c */ /* 0x000fe20000701670 */
[----:B--2---:R-:W2:Y:S04]  /*11a00*/  LDSM.16.M88.4 R8, [R216+0x1000] ;  /* 0x00100000d808783b */ /* 0x004ea80000000200 */
[----:B------:R-:W3:Y:S04]  /*11a10*/  LDSM.16.M88.4 R28, [R213+0x6400] ;  /* 0x00640000d51c783b */ /* 0x000ee80000000200 */
[----:B------:R-:W4:Y:S04]  /*11a20*/  LDSM.16.M88.4 R20, [R213+0x6c00] ;  /* 0x006c0000d514783b */ /* 0x000f280000000200 */
[----:B------:R-:W5:Y:S04]  /*11a30*/  LDSM.16.M88.4 R12, [R216] ;  /* 0x00000000d80c783b */ /* 0x000f680000000200 */
[----:B------:R-:W-:Y:S04]  /*11a40*/  LDSM.16.M88.4 R48, [R215+0x6000] ;  /* 0x00600000d730783b */ /* 0x000fe80000000200 */
[----:B-1----:R-:W1:Y:S04]  /*11a50*/  LDSM.16.M88.4 R4, [R217+0x1000] ;  /* 0x00100000d904783b */ /* 0x002e680000000200 */
[----:B------:R-:W1:Y:S04]  /*11a60*/  LDSM.16.M88.4 R36, [R215+0x6800] ;  /* 0x00680000d724783b */ /* 0x000e680000000200 */
[----:B------:R-:W1:Y:S04]  /*11a70*/  LDSM.16.M88.4 R40, [R215+0x6400] ;  /* 0x00640000d728783b */ /* 0x000e680000000200 */
[----:B------:R-:W1:Y:S04]  /*11a80*/  LDSM.16.M88.4 R52, [R215+0x6c00] ;  /* 0x006c0000d734783b */ /* 0x000e680000000200 */
[----:B------:R-:W1:Y:S01]  /*11a90*/  LDSM.16.M88.4 R16, [R217] ;  /* 0x00000000d910783b */ /* 0x000e620000000200 */
[C---:B--2---:R-:W-:Y:S03]  /*11aa0*/  HMMA.16816.F32 R108, R8.reuse, R32, RZ ;  /* 0x00000020086c723c */ /* 0x044fe600000018ff */
[----:B------:R-:W0:Y:S03]  /*11ab0*/  LDGDEPBAR ;  /* 0x00000000000079af */ /* 0x000e260000000000 */
[C---:B------:R-:W-:Y:S06]  /*11ac0*/  HMMA.16816.F32 R60, R8.reuse, R24, RZ ;  /* 0x00000018083c723c */ /* 0x040fec00000018ff */
[C---:B---3--:R-:W-:Y:S06]  /*11ad0*/  HMMA.16816.F32 R100, R8.reuse, R28, RZ ;  /* 0x0000001c0864723c */ /* 0x048fec00000018ff */
[C---:B----4-:R-:W-:Y:S06]  /*11ae0*/  HMMA.16816.F32 R44, R8.reuse, R20, RZ ;  /* 0x00000014082c723c */ /* 0x050fec00000018ff */
[C---:B------:R-:W-:Y:S06]  /*11af0*/  HMMA.16816.F32 R104, R8.reuse, R34, RZ ;  /* 0x000000220868723c */ /* 0x040fec00000018ff */
[C---:B------:R-:W-:Y:S06]  /*11b00*/  HMMA.16816.F32 R64, R8.reuse, R30, RZ ;  /* 0x0000001e0840723c */ /* 0x040fec00000018ff */
[C---:B------:R-:W-:Y:S06]  /*11b10*/  HMMA.16816.F32 R56, R8.reuse, R26, RZ ;  /* 0x0000001a0838723c */ /* 0x040fec00000018ff */
[----:B------:R-:W-:Y:S06]  /*11b20*/  HMMA.16816.F32 R8, R8, R22, RZ ;  /* 0x000000160808723c */ /* 0x000fec00000018ff */
[C---:B-----5:R-:W-:Y:S06]  /*11b30*/  HMMA.16816.F32 R184, R12.reuse, R32, RZ ;  /* 0x000000200cb8723c */ /* 0x060fec00000018ff */
        /* <DEDUP_REMOVED lines=18> */
[----:B------:R-:W2:Y:S05]  /*11c60*/  LDSM.16.M88.4 R24, [R213+0x7800] ;  /* 0x00780000d518783b */ /* 0x000eaa0000000200 */
[----:B------:R-:W-:Y:S01]  /*11c70*/  HMMA.16816.F32 R192, R12, R34, RZ ;  /* 0x000000220cc0723c */ /* 0x000fe200000018ff */
[----:B------:R-:W3:Y:S05]  /*11c80*/  LDSM.16.M88.4 R12, [R216+0x2000] ;  /* 0x00200000d80c783b */ /* 0x000eea0000000200 */
[C---:B------:R-:W-:Y:S06]  /*11c90*/  HMMA.16816.F32 R32, R16.reuse, R48, R184 ;  /* 0x000000301020723c */ /* 0x040fec00000018b8 */
        /* <DEDUP_REMOVED lines=9> */
[C---:B--2---:R-:W-:Y:S06]  /*11d30*/  HMMA.16816.F32 R188, R4.reuse, R24, R108 ;  /* 0x0000001804bc723c */ /* 0x044fec000000186c */
[C---:B------:R-:W-:Y:S06]  /*11d40*/  HMMA.16816.F32 R196, R4.reuse, R8, R196 ;  /* 0x0000000804c4723c */ /* 0x040fec00000018c4 */
[C---:B------:R-:W-:Y:S06]  /*11d50*/  HMMA.16816.F32 R236, R4.reuse, R44, R100 ;  /* 0x0000002c04ec723c */ /* 0x040fec0000001864 */
[C---:B------:R-:W-:Y:S06]  /*11d60*/  HMMA.16816.F32 R184, R4.reuse, R10, R104 ;  /* 0x0000000a04b8723c */ /* 0x040fec0000001868 */
[C---:B------:R-:W-:Y:S06]  /*11d70*/  HMMA.16816.F32 R180, R4.reuse, R22, R64 ;  /* 0x0000001604b4723c */ /* 0x040fec0000001840 */
[C---:B------:R-:W-:Y:S06]  /*11d80*/  HMMA.16816.F32 R176, R4.reuse, R26, R60 ;  /* 0x0000001a04b0723c */ /* 0x040fec000000183c */
[----:B------:R-:W-:Y:S01]  /*11d90*/  HMMA.16816.F32 R16, R4, R46, R56 ;  /* 0x0000002e0410723c */ /* 0x000fe20000001838 */
[----:B------:R-:W-:Y:S05]  /*11da0*/  LDSM.16.M88.4 R4, [R217+0x3000] ;  /* 0x00300000d904783b */ /* 0x000fea0000000200 */
[C---:B---3--:R-:W-:Y:S01]  /*11db0*/  HMMA.16816.F32 R108, R12.reuse, R8, R32 ;  /* 0x000000080c6c723c */ /* 0x048fe20000001820 */
        /* <DEDUP_REMOVED lines=128> */
[----:B------:R-:W-:Y:S02]  /*125c0*/  ISETP.GE.AND P1, PT, R2, R227, PT ;  /* 0x000000e30200720c */ /* 0x000fe40003f26270 */
        /* <DEDUP_REMOVED lines=217> */
[----:B------:R1:W-:Y:S01]  /*13360*/  STL [R1+0x8], R20 ;  /* 0x0000081401007387 */ /* 0x0003e20000100800 */
        /* <DEDUP_REMOVED lines=12> */
[----:B-1----:R-:W-:Y:S01]  /*13430*/  IABS R20, R2 ;  /* 0x0000000200147213 */ /* 0x002fe20000000000 */
        /* <DEDUP_REMOVED lines=164> */
[----:B------:R-:W-:Y:S01]  /*13e80*/  IMAD.MOV.U32 R3, RZ, RZ, R7 ;  /* 0x000000ffff037224 */ /* 0x000fe200078e0007 */
[----:B------:R-:W-:Y:S01]  /*13e90*/  IABS R6, R6 ;  /* 0x0000000600067213 */ /* 0x000fe20000000000 */
[----:B------:R-:W-:Y:S01]  /*13ea0*/  IMAD.MOV.U32 R7, RZ, RZ, R4 ;  /* 0x000000ffff077224 */ /* 0x000fe200078e0004 */
[----:B------:R-:W-:Y:S02]  /*13eb0*/  I2FP.F32.S32 R4, R2 ;  /* 0x0000000200047245 */ /* 0x000fe40000201400 */
[----:B------:R-:W-:Y:S01]  /*13ec0*/  I2FP.F32.S32 R3, R3 ;  /* 0x0000000300037245 */ /* 0x000fe20000201400 */
[----:B------:R-:W-:Y:S01]  /*13ed0*/  IMAD.MOV.U32 R5, RZ, RZ, R6 ;  /* 0x000000ffff057224 */ /* 0x000fe200078e0006 */
[----:B------:R-:W-:Y:S01]  /*13ee0*/  I2FP.F32.S32 R7, R7 ;  /* 0x0000000700077245 */ /* 0x000fe20000201400 */
[----:B------:R-:W-:-:S02]  /*13ef0*/  IMAD.MOV.U32 R6, RZ, RZ, R8 ;  /* 0x000000ffff067224 */ /* 0x000fc400078e0008 */
[----:B------:R-:W-:Y:S01]  /*13f00*/  FFMA.FTZ R3, R3, -UR19, R14 ;  /* 0x8000001303037c23 */ /* 0x000fe2000801000e */
[----:B------:R-:W-:Y:S01]  /*13f10*/  I2FP.F32.S32 R5, R5 ;  /* 0x0000000500057245 */ /* 0x000fe20000201400 */
[----:B------:R-:W-:Y:S01]  /*13f20*/  FFMA.FTZ R2, R7, -UR19, R16 ;  /* 0x8000001307027c23 */ /* 0x000fe20008010010 */
[----:B------:R-:W-:Y:S01]  /*13f30*/  I2FP.F32.S32 R6, R6 ;  /* 0x0000000600067245 */ /* 0x000fe20000201400 */
[----:B------:R-:W-:Y:S01]  /*13f40*/  FFMA.FTZ R7, R4, -UR19, R13 ;  /* 0x8000001304077c23 */ /* 0x000fe2000801000d */
[----:B------:R-:W-:Y:S01]  /*13f50*/  FSEL R3, R3, -INF , !P6 ;  /* 0xff80000003037808 */ /* 0x000fe20007000000 */
[----:B------:R-:W-:Y:S01]  /*13f60*/  FFMA.FTZ R5, R5, -UR19, R12 ;  /* 0x8000001305057c23 */ /* 0x000fe2000801000c */
[----:B------:R-:W-:Y:S01]  /*13f70*/  FSEL R204, R2, -INF , !P5 ;  /* 0xff80000002cc7808 */ /* 0x000fe20006800000 */
[----:B------:R-:W-:Y:S02]  /*13f80*/  IMAD.IADD R2, R224, 0x1, -R0 ;  /* 0x00000001e0027824 */ /* 0x000fe400078e0a00 */
[----:B------:R-:W-:Y:S01]  /*13f90*/  FFMA.FTZ R6, R6, -UR19, R18 ;  /* 0x8000001306067c23 */ /* 0x000fe20008010012 */
[----:B------:R1:W-:Y:S01]  /*13fa0*/  STL [R1+0x4], R3 ;  /* 0x0000040301007387 */ /* 0x0003e20000100800 */
[----:B------:R-:W-:Y:S01]  /*13fb0*/  FSEL R203, R5, -INF , !P0 ;  /* 0xff80000005cb7808 */ /* 0x000fe20004000000 */
[----:B------:R-:W-:Y:S01]  /*13fc0*/  IMAD.IADD R5, R226, 0x1, -R0 ;  /* 0x00000001e2057824 */ /* 0x000fe200078e0a00 */
[----:B------:R-:W-:-:S02]  /*13fd0*/  ISETP.GE.AND P6, PT, R0, R229, PT ;  /* 0x000000e50000720c */ /* 0x000fc40003fc6270 */
[----:B------:R-:W-:Y:S02]  /*13fe0*/  FSEL R205, R6, -INF , !P1 ;  /* 0xff80000006cd7808 */ /* 0x000fe40004800000 */
[C---:B------:R-:W-:Y:S02]  /*13ff0*/  ISETP.GE.AND P0, PT, R0.reuse, R230, PT ;  /* 0x000000e60000720c */ /* 0x040fe40003f06270 */
[C---:B------:R-:W-:Y:S02]  /*14000*/  ISETP.GE.AND P5, PT, R0.reuse, R228, PT ;  /* 0x000000e40000720c */ /* 0x040fe40003fa6270 */
[C---:B------:R-:W-:Y:S02]  /*14010*/  ISETP.GE.AND P1, PT, R0.reuse, R227, PT ;  /* 0x000000e30000720c */ /* 0x040fe40003f26270 */
[C---:B------:R-:W-:Y:S02]  /*14020*/  ISETP.LT.OR P6, PT, R0.reuse, R221, P6 ;  /* 0x000000dd0000720c */ /* 0x040fe400037c1670 */
[----:B------:R-:W-:-:S02]  /*14030*/  ISETP.LT.OR P0, PT, R0, R222, P0 ;  /* 0x000000de0000720c */ /* 0x000fc40000701670 */
[C---:B------:R-:W-:Y:S02]  /*14040*/  ISETP.LT.OR P5, PT, R0.reuse, R220, P5 ;  /* 0x000000dc0000720c */ /* 0x040fe40002fa1670 */
[----:B------:R-:W-:Y:S02]  /*14050*/  ISETP.LT.OR P1, PT, R0, R219, P1 ;  /* 0x000000db0000720c */ /* 0x000fe40000f21670 */
[----:B------:R-:W-:Y:S02]  /*14060*/  FSEL R200, R7, -INF , !P0 ;  /* 0xff80000007c87808 */ /* 0x000fe40004000000 */
[----:B------:R-:W-:Y:S01]  /*14070*/  PLOP3.LUT P0, PT, PT, PT, UP0, 0x80, 0x0 ;  /* 0x000000000000781c */ /* 0x000fe20003f0f008 */
[----:B-1----:R-:W-:-:S05]  /*14080*/  IMAD.IADD R3, R225, 0x1, -R0 ;  /* 0x00000001e1037824 */ /* 0x002fca00078e0a00 */
[----:B------:R-:W-:Y:S02]  /*14090*/  IABS R4, R3 ;  /* 0x0000000300047213 */ /* 0x000fe40000000000 */
[----:B------:R-:W-:Y:S02]  /*140a0*/  IABS R3, R2 ;  /* 0x0000000200037213 */ /* 0x000fe40000000000 */
[----:B------:R-:W-:Y:S02]  /*140b0*/  I2FP.F32.S32 R4, R4 ;  /* 0x0000000400047245 */ /* 0x000fe40000201400 */
[----:B------:R-:W-:Y:S02]  /*140c0*/  IABS R2, R5 ;  /* 0x0000000500027213 */ /* 0x000fe40000000000 */
[----:B------:R-:W-:Y:S01]  /*140d0*/  I2FP.F32.S32 R3, R3 ;  /* 0x0000000300037245 */ /* 0x000fe20000201400 */
[----:B------:R-:W-:Y:S01]  /*140e0*/  FFMA.FTZ R4, R4, -UR19, R15 ;  /* 0x8000001304047c23 */ /* 0x000fe2000801000f */
[----:B------:R-:W-:-:S03]  /*140f0*/  I2FP.F32.S32 R0, R2 ;  /* 0x0000000200007245 */ /* 0x000fc60000201400 */
[----:B------:R-:W-:Y:S01]  /*14100*/  FFMA.FTZ R2, R3, -UR19, R17 ;  /* 0x8000001303027c23 */ /* 0x000fe20008010011 */
[----:B------:R-:W-:Y:S01]  /*14110*/  FSEL R3, R4, -INF , !P6 ;  /* 0xff80000004037808 */ /* 0x000fe20007000000 */
[----:B------:R-:W-:-:S03]  /*14120*/  FFMA.FTZ R0, R0, -UR19, R19 ;  /* 0x8000001300007c23 */ /* 0x000fc60008010013 */
[----:B------:R-:W-:Y:S01]  /*14130*/  FSEL R201, R2, -INF , !P5 ;  /* 0xff80000002c97808 */ /* 0x000fe20006800000 */
[----:B------:R1:W-:Y:S01]  /*14140*/  STL [R1], R3 ;  /* 0x0000000301007387 */ /* 0x0003e20000100800 */
[----:B------:R-:W-:Y:S01]  /*14150*/  FSEL R202, R0, -INF , !P1 ;  /* 0xff80000000ca7808 */ /* 0x000fe20004800000 */
[----:B------:R-:W-:Y:S06]  /*14160*/  @!P0 BRA `(.L_x_896) ;  /* 0x0000000400148947 */ /* 0x000fec0003800000 */
        /* <DEDUP_REMOVED lines=16> */
[----:B------:R-:W5:Y:S05]  /*14270*/  @!P2 LDC.64 R8, c[0x0][0x218] ;  /* 0x00008600ff08ab82 */ /* 0x000f6a0000000a00 */
[----:B-1----:R-:W-:-:S03]  /*14280*/  IMAD.U32 R3, RZ, RZ, UR4 ;  /* 0x00000004ff037e24 */ /* 0x002fc6000f8e00ff */
        /* <DEDUP_REMOVED lines=8> */
[----:B------:R-:W-:-:S02]  /*14310*/  @!P2 LEA R8, P1, R0, R8, 0x1 ;  /* 0x000000080008a211 */ /* 0x000fc400078208ff */
[--C-:B------:R-:W-:Y:S01]  /*14320*/  @!P3 LEA.HI.X R11, R0, R11, R3.reuse, 0x1, P0 ;  /* 0x0000000b000bb211 */ /* 0x100fe200000f0c03 */
[----:B------:R-:W-:Y:S01]  /*14330*/  @!PT LDS RZ, [RZ] ;  /* 0x00000000fffff984 */ /* 0x000fe20000000800 */
[----:B------:R-:W-:Y:S01]  /*14340*/  @!PT LDS RZ, [RZ] ;  /* 0x00000000fffff984 */ /* 0x000fe20000000800 */
[----:B------:R-:W-:Y:S01]  /*14350*/  @!PT LDS RZ, [RZ] ;  /* 0x00000000fffff984 */ /* 0x000fe20000000800 */
[----:B------:R2:W-:Y:S01]  /*14360*/  @!P4 LDGSTS.E.BYPASS.LTC128B.128 [R218+0x6000], desc[UR26][R14.64] ;  /* 0x060000000edacfae */ /* 0x0005e2000b901d5a */
[C---:B-1----:R-:W-:Y:S02]  /*14370*/  @!P4 LEA R12, P5, R2.reuse, R12, 0x1 ;  /* 0x0000000c020cc211 */ /* 0x042fe400078a08ff */
        /* <DEDUP_REMOVED lines=34> */
.L_x_898:
[----:B------:R-:W-:Y:S05]  /*145a0*/  BSYNC B0 ;  /* 0x0000000000007941 */ /* 0x000fea0003800000 */
.L_x_897:
[----:B------:R-:W0:Y:S02]  /*145b0*/  LDGDEPBAR ;  /* 0x00000000000079af */ /* 0x000e240000000000 */
.L_x_896:
[----:B------:R-:W3:Y:S04]  /*145c0*/  LDL R5, [R1+0x30] ;  /* 0x0000300001057983 */ /* 0x000ee80000100800 */
[----:B------:R-:W4:Y:S04]  /*145d0*/  LDL.LU R4, [R1+0x4c] ;  /* 0x00004c0001047983 */ /* 0x000f280000300800 */
[----:B-1----:R-:W4:Y:S04]  /*145e0*/  LDL.LU R3, [R1+0x48] ;  /* 0x0000480001037983 */ /* 0x002f280000300800 */
[----:B------:R-:W4:Y:S04]  /*145f0*/  LDL.LU R2, [R1+0x50] ;  /* 0x0000500001027983 */ /* 0x000f280000300800 */
[----:B------:R-:W4:Y:S04]  /*14600*/  LDL R0, [R1+0x10] ;  /* 0x0000100001007983 */ /* 0x000f280000100800 */
[----:B------:R-:W4:Y:S04]  /*14610*/  LDL R18, [R1+0xc] ;  /* 0x00000c0001127983 */ /* 0x000f280000100800 */
[----:B--2---:R-:W2:Y:S04]  /*14620*/  LDL R7, [R1+0x74] ;  /* 0x0000740001077983 */ /* 0x004ea80000100800 */
[----:B------:R1:W-:Y:S04]  /*14630*/  STL [R1+0xa0], R216 ;  /* 0x0000a0d801007387 */ /* 0x0003e80000100800 */
[----:B------:R1:W-:Y:S04]  /*14640*/  STL [R1+0x9c], R215 ;  /* 0x00009cd701007387 */ /* 0x0003e80000100800 */
[----:B------:R1:W-:Y:S04]  /*14650*/  STL [R1+0x98], R213 ;  /* 0x000098d501007387 */ /* 0x0003e80000100800 */
[----:B------:R-:W2:Y:S04]  /*14660*/  LDL R19, [R1+0x38] ;  /* 0x0000380001137983 */ /* 0x000ea80000100800 */
[----:B-1----:R-:W2:Y:S04]  /*14670*/  LDL.LU R216, [R1+0x8] ;  /* 0x0000080001d87983 */ /* 0x002ea80000300800 */
[----:B------:R-:W2:Y:S04]  /*14680*/  LDL.LU R215, [R1] ;  /* 0x0000000001d77983 */ /* 0x000ea80000300800 */
[----:B------:R-:W2:Y:S01]  /*14690*/  LDL.LU R213, [R1+0x4] ;  /* 0x0000040001d57983 */ /* 0x000ea20000300800 */
[----:B------:R-:W-:Y:S01]  /*146a0*/  USHF.L.U32 UR4, UR20, 0x1, URZ ;  /* 0x0000000114047899 */ /* 0x000fe2000800063f */
[----:B------:R-:W-:-:S02]  /*146b0*/  IMAD.MOV.U32 R43, RZ, RZ, R52 ;  /* 0x000000ffff2b7224 */ /* 0x000fc400078e0034 */
[C---:B------:R-:W-:Y:S02]  /*146c0*/  VIADD R10, R233.reuse, 0xbb67ae85 ;  /* 0xbb67ae85e90a7836 */ /* 0x040fe40000000000 */
[C---:B------:R-:W-:Y:S02]  /*146d0*/  VIADD R182, R232.reuse, 0x9e3779b9 ;  /* 0x9e3779b9e8b67836 */ /* 0x040fe40000000000 */
[C---:B------:R-:W-:Y:S02]  /*146e0*/  VIADD R183, R233.reuse, 0x76cf5d0a ;  /* 0x76cf5d0ae9b77836 */ /* 0x040fe40000000000 */
[C---:B------:R-:W-:Y:S01]  /*146f0*/  VIADD R189, R233.reuse, 0x32370b8f ;  /* 0x32370b8fe9bd7836 */ /* 0x040fe20000000000 */
[C---:B------:R-:W-:Y:S01]  /*14700*/  IADD3 R193, R232.reuse, -0x255992d5, RZ ;  /* 0xdaa66d2be8c17810 */ /* 0x040fe20007ffe0ff */
[C---:B------:R-:W-:Y:S02]  /*14710*/  VIADD R194, R232.reuse, 0x78dde6e4 ;  /* 0x78dde6e4e8c27836 */ /* 0x040fe40000000000 */
[----:B------:R-:W-:Y:S01]  /*14720*/  VIADD R196, R233, 0xed9eba14 ;  /* 0xed9eba14e9c47836 */ /* 0x000fe20000000000 */
[----:B------:R-:W-:Y:S01]  /*14730*/  IADD3 R190, R232, -0x4ab325aa, RZ ;  /* 0xb54cda56e8be7810 */ /* 0x000fe20007ffe0ff */
[----:B---3--:R-:W-:-:S02]  /*14740*/  IMAD.MOV.U32 R6, RZ, RZ, R5 ;  /* 0x000000ffff067224 */ /* 0x008fc400078e0005 */
[----:B----4-:R-:W-:Y:S01]  /*14750*/  IMAD.MOV.U32 R5, RZ, RZ, R4 ;  /* 0x000000ffff057224 */ /* 0x010fe200078e0004 */
[----:B------:R-:W-:Y:S01]  /*14760*/  MOV R4, R3 ;  /* 0x0000000300047202 */ /* 0x000fe20000000f00 */
[----:B------:R-:W-:Y:S02]  /*14770*/  IMAD.MOV.U32 R3, RZ, RZ, R2 ;  /* 0x000000ffff037224 */ /* 0x000fe400078e0002 */
        /* <DEDUP_REMOVED lines=10> */
[----:B------:R-:W-:Y:S01]  /*14820*/  IMAD.MOV.U32 R12, RZ, RZ, R5 ;  /* 0x000000ffff0c7224 */ /* 0x000fe200078e0005 */
[----:B------:R-:W-:Y:S01]  /*14830*/  IADD3 R53, R232, 0x3c6ef372, RZ ;  /* 0x3c6ef372e8357810 */ /* 0x000fe20007ffe0ff */
[----:B------:R-:W-:Y:S01]  /*14840*/  IMAD.WIDE.U32 R4, R4, -0x326172a9, RZ ;  /* 0xcd9e8d5704047825 */ /* 0x000fe200078e00ff */
[----:B------:R-:W-:-:S03]  /*14850*/  FMNMX.FTZ R0, R48, R0, !PT ;  /* 0x0000000030007209 */ /* 0x000fc60007810000 */
[----:B------:R-:W-:Y:S01]  /*14860*/  IMAD.WIDE.U32 R34, R2, -0x326172a9, RZ ;  /* 0xcd9e8d5702227825 */ /* 0x000fe200078e00ff */
[----:B------:R-:W-:Y:S02]  /*14870*/  LOP3.LUT R2, R5, R24, R182, 0x96, !PT ;  /* 0x0000001805027212 */ /* 0x000fe400078e96b6 */
[----:B------:R-:W-:Y:S02]  /*14880*/  FMNMX.FTZ R0, R240, R0, !PT ;  /* 0x00000000f0007209 */ /* 0x000fe40007810000 */
[----:B------:R-:W-:Y:S02]  /*14890*/  LOP3.LUT R8, R35, R4, R53, 0x96, !PT ;  /* 0x0000000423087212 */ /* 0x000fe400078e9635 */
[----:B------:R-:W-:Y:S01]  /*148a0*/  MOV R17, R3 ;  /* 0x0000000300117202 */ /* 0x000fe20000000f00 */
[----:B------:R-:W-:Y:S01]  /*148b0*/  IMAD.WIDE.U32 R2, R2, -0x2daee0ad, RZ ;  /* 0xd2511f5302027825 */ /* 0x000fe200078e00ff */
[----:B------:R-:W-:-:S03]  /*148c0*/  FMNMX.FTZ R0, R236, R0, !PT ;  /* 0x00000000ec007209 */ /* 0x000fc60007810000 */
[----:B------:R-:W-:Y:S01]  /*148d0*/  IMAD.WIDE.U32 R8, R8, -0x2daee0ad, RZ ;  /* 0xd2511f5308087825 */ /* 0x000fe200078e00ff */
[----:B------:R-:W-:Y:S02]  /*148e0*/  FMNMX.FTZ R7, R192, R0, !PT ;  /* 0x00000000c0077209 */ /* 0x000fe40007810000 */
[----:B------:R-:W-:Y:S02]  /*148f0*/  LOP3.LUT R3, R3, R52, R183, 0x96, !PT ;  /* 0x0000003403037212 */ /* 0x000fe400078e96b7 */
[----:B------:R-:W-:-:S03]  /*14900*/  LOP3.LUT R0, R9, R2, R189, 0x96, !PT ;  /* 0x0000000209007212 */ /* 0x000fc600078e96bd */
[----:B------:R-:W-:Y:S01]  /*14910*/  IMAD.WIDE.U32 R2, R3, -0x326172a9, RZ ;  /* 0xcd9e8d5703027825 */ /* 0x000fe200078e00ff */
[----:B------:R-:W-:-:S03]  /*14920*/  FMNMX.FTZ R7, R105, R7, !PT ;  /* 0x0000000769077209 */ /* 0x000fc60007810000 */
[----:B------:R-:W-:Y:S01]  /*14930*/  IMAD.WIDE.U32 R44, R0, -0x326172a9, RZ ;  /* 0xcd9e8d57002c7825 */ /* 0x000fe200078e00ff */
[----:B------:R-:W-:Y:S02]  /*14940*/  MOV R29, R6 ;  /* 0x00000006001d7202 */ /* 0x000fe40000000f00 */
[----:B------:R-:W-:Y:S02]  /*14950*/  LOP3.LUT R6, R3, R34, R193, 0x96, !PT ;  /* 0x0000002203067212 */ /* 0x000fe400078e96c1 */
[----:B------:R-:W-:Y:S02]  /*14960*/  LOP3.LUT R2, R45, R2, R194, 0x96, !PT ;  /* 0x000000022d027212 */ /* 0x000fe400078e96c2 */
[----:B------:R-:W-:Y:S01]  /*14970*/  FMNMX.FTZ R0, R216, R7, !PT ;  /* 0x00000007d8007209 */ /* 0x000fe20007810000 */
[----:B------:R-:W-:-:S03]  /*14980*/  IMAD.WIDE.U32 R6, R6, -0x2daee0ad, RZ ;  /* 0xd2511f5306067825 */ /* 0x000fc600078e00ff */
[----:B------:R-:W-:Y:S01]  /*14990*/  FMNMX.FTZ R0, R184, R0, !PT ;  /* 0x00000000b8007209 */ /* 0x000fe20007810000 */
[----:B------:R-:W-:-:S03]  /*149a0*/  IMAD.WIDE.U32 R38, R2, -0x2daee0ad, RZ ;  /* 0xd2511f5302267825 */ /* 0x000fc600078e00ff */
[----:B------:R-:W-:Y:S02]  /*149b0*/  FMNMX.FTZ R0, R186, R0, !PT ;  /* 0x00000000ba007209 */ /* 0x000fe40007810000 */
        /* <DEDUP_REMOVED lines=27> */
[----:B------:R-:W-:Y:S02]  /*14b70*/  FMNMX.FTZ R6, R246, R7, !PT ;  /* 0x00000007f6067209 */ /* 0x000fe40007810000 */
[----:B------:R-:W-:-:S02]  /*14b80*/  FMNMX.FTZ R7, R239, R2, !PT ;  /* 0x00000002ef077209 */ /* 0x000fc40007810000 */
[----:B------:R-:W-:Y:S02]  /*14b90*/  LOP3.LUT R2, R3, R30, R190, 0x96, !PT ;  /* 0x0000001e03027212 */ /* 0x000fe400078e96be */
[----:B------:R-:W-:Y:S02]  /*14ba0*/  FMNMX.FTZ R3, R241, R6, !PT ;  /* 0x00000006f1037209 */ /* 0x000fe40007810000 */
[----:B------:R-:W-:Y:S02]  /*14bb0*/  FMNMX.FTZ R6, R195, R7, !PT ;  /* 0x00000007c3067209 */ /* 0x000fe40007810000 */
[----:B------:R-:W-:Y:S02]  /*14bc0*/  FMNMX.FTZ R3, R237, R3, !PT ;  /* 0x00000003ed037209 */ /* 0x000fe40007810000 */
[----:B-1----:R-:W-:Y:S02]  /*14bd0*/  FMNMX.FTZ R104, R0, R104, !PT ;  /* 0x0000006800687209 */ /* 0x002fe40007810000 */
        /* <DEDUP_REMOVED lines=24> */
[----:B------:R-:W-:Y:S01]  /*14d60*/  LOP3.LUT R6, R2, 0xffff, RZ, 0xc0, !PT ;  /* 0x0000ffff02067812 */ /* 0x000fe200078ec0ff */
[----:B------:R-:W1:Y:S01]  /*14d70*/  SHFL.BFLY PT, R102, R0, 0x2, 0x1f ;  /* 0x0c401f0000667f89 */ /* 0x000e6200000e0000 */
[----:B------:R-:W-:-:S02]  /*14d80*/  FMNMX.FTZ R8, R250, R8, !PT ;  /* 0x00000008fa087209 */ /* 0x000fc40007810000 */
[----:B------:R-:W-:Y:S02]  /*14d90*/  FMNMX.FTZ R3, R60, R3, !PT ;  /* 0x000000033c037209 */ /* 0x000fe40007810000 */
[----:B------:R-:W-:Y:S02]  /*14da0*/  SHF.R.U32.HI R7, RZ, 0x8, R6 ;  /* 0x00000008ff077819 */ /* 0x000fe40000011606 */
[----:B------:R-:W-:Y:S02]  /*14db0*/  LOP3.LUT R6, R2, 0xff, RZ, 0xc0, !PT ;  /* 0x000000ff02067812 */ /* 0x000fe400078ec0ff */
[----:B------:R-:W-:Y:S02]  /*14dc0*/  FMNMX.FTZ R8, R208, R8, !PT ;  /* 0x00000008d0087209 */ /* 0x000fe40007810000 */
[----:B------:R-:W-:Y:S02]  /*14dd0*/  FMNMX.FTZ R3, R213, R3, !PT ;  /* 0x00000003d5037209 */ /* 0x000fe40007810000 */
[----:B------:R-:W-:-:S02]  /*14de0*/  PRMT R14, R6, 0x5410, R7 ;  /* 0x00005410060e7816 */ /* 0x000fc40000000007 */
[----:B------:R-:W-:Y:S02]  /*14df0*/  FMNMX.FTZ R6, R199, R8, !PT ;  /* 0x00000008c7067209 */ /* 0x000fe40007810000 */
[----:B------:R-:W-:Y:S02]  /*14e00*/  FMNMX.FTZ R3, R215, R3, !PT ;  /* 0x00000003d7037209 */ /* 0x000fe40007810000 */
[--C-:B------:R-:W-:Y:S02]  /*14e10*/  SHF.R.U32.HI R7, RZ, 0x10, R2.reuse ;  /* 0x00000010ff077819 */ /* 0x100fe40000011602 */
[----:B------:R-:W-:Y:S01]  /*14e20*/  FMNMX.FTZ R8, R252, R6, !PT ;  /* 0x00000006fc087209 */ /* 0x000fe20007810000 */
[----:B------:R-:W2:Y:S01]  /*14e30*/  SHFL.BFLY PT, R103, R3, 0x2, 0x1f ;  /* 0x0c401f0003677f89 */ /* 0x000ea200000e0000 */
[----:B------:R-:W-:Y:S02]  /*14e40*/  SHF.R.U32.HI R6, RZ, 0x18, R2 ;  /* 0x00000018ff067819 */ /* 0x000fe40000011602 */
[----:B------:R-:W-:-:S02]  /*14e50*/  LOP3.LUT R2, R7, 0xff, RZ, 0xc0, !PT ;  /* 0x000000ff07027812 */ /* 0x000fc400078ec0ff */
[----:B------:R-:W-:Y:S02]  /*14e60*/  FMNMX.FTZ R7, R209, R8, !PT ;  /* 0x00000008d1077209 */ /* 0x000fe40007810000 */
[----:B------:R-:W-:Y:S02]  /*14e70*/  PRMT R13, R2, 0x5410, R6 ;  /* 0x00005410020d7816 */ /* 0x000fe40000000006 */
[----:B------:R-:W-:Y:S01]  /*14e80*/  FMNMX.FTZ R2, R205, R7, !PT ;  /* 0x00000007cd027209 */ /* 0x000fe20007810000 */
[----:B------:R-:W3:Y:S01]  /*14e90*/  SHFL.BFLY PT, R9, R104, 0x1, 0x1f ;  /* 0x0c201f0068097f89 */ /* 0x000ee200000e0000 */
[----:B-1----:R-:W-:Y:S02]  /*14ea0*/  FMNMX.FTZ R102, R0, R102, !PT ;  /* 0x0000006600667209 */ /* 0x002fe40007810000 */
[----:B------:R-:W-:-:S05]  /*14eb0*/  FMNMX.FTZ R0, R202, R2, !PT ;  /* 0x00000002ca007209 */ /* 0x000fca0007810000 */
[----:B------:R-:W1:Y:S01]  /*14ec0*/  SHFL.BFLY PT, R7, R0, 0x2, 0x1f ;  /* 0x0c401f0000077f89 */ /* 0x000e6200000e0000 */
[----:B------:R-:W-:Y:S01]  /*14ed0*/  IMAD.WIDE.U32 R110, R19, -0x326172a9, RZ ;  /* 0xcd9e8d57136e7825 */ /* 0x000fe200078e00ff */
[----:B--2---:R-:W-:-:S04]  /*14ee0*/  FMNMX.FTZ R103, R3, R103, !PT ;  /* 0x0000006703677209 */ /* 0x004fc80007810000 */
[----:B------:R-:W-:Y:S01]  /*14ef0*/  LOP3.LUT R2, R111, R18, RZ, 0x3c, !PT ;  /* 0x000000126f027212 */ /* 0x000fe200078e3cff */
[----:B------:R-:W2:Y:S04]  /*14f00*/  SHFL.BFLY PT, R8, R103, 0x1, 0x1f ;  /* 0x0c201f0067087f89 */ /* 0x000ea800000e0000 */
[----:B------:R-:W-:Y:S01]  /*14f10*/  IMAD.WIDE.U32 R36, R2, -0x2daee0ad, RZ ;  /* 0xd2511f5302247825 */ /* 0x000fe200078e00ff */
[----:B---3--:R-:W-:-:S04]  /*14f20*/  FMNMX.FTZ R104, R104, R9, !PT ;  /* 0x0000000968687209 */ /* 0x008fc80007810000 */
[----:B------:R-:W-:Y:S02]  /*14f30*/  LOP3.LUT R2, R37, R106, R10, 0x96, !PT ;  /* 0x0000006a25027212 */ /* 0x000fe400078e960a */
[C---:B------:R-:W-:Y:S01]  /*14f40*/  FSETP.NEU.FTZ.AND P1, PT, R104.reuse, -INF , PT ;  /* 0xff8000006800780b */ /* 0x040fe20003f3d000 */
[----:B------:R-:W-:Y:S01]  /*14f50*/  FMUL.FTZ R20, R104, UR22 ;  /* 0x0000001668147c20 */ /* 0x000fe20008410000 */
[----:B-1----:R-:W-:Y:S01]  /*14f60*/  FMNMX.FTZ R0, R0, R7, !PT ;  /* 0x0000000700007209 */ /* 0x002fe20007810000 */
[----:B------:R-:W-:-:S03]  /*14f70*/  IMAD.WIDE.U32 R26, R2, -0x326172a9, RZ ;  /* 0xcd9e8d57021a7825 */ /* 0x000fc600078e00ff */
[----:B------:R-:W-:Y:S01]  /*14f80*/  FSEL R20, R20, RZ, P1 ;  /* 0x000000ff14147208 */ /* 0x000fe20000800000 */
[----:B------:R-:W1:Y:S01]  /*14f90*/  SHFL.BFLY PT, R101, R0, 0x1, 0x1f ;  /* 0x0c201f0000657f89 */ /* 0x000e6200000e0000 */
[----:B------:R-:W-:-:S03]  /*14fa0*/  LOP3.LUT R2, R5, R110, R182, 0x96, !PT ;  /* 0x0000006e05027212 */ /* 0x000fc600078e96b6 */
[----:B------:R-:W-:Y:S01]  /*14fb0*/  FFMA.FTZ R3, R64, UR22, -R20 ;  /* 0x0000001640037c23 */ /* 0x000fe20008010814 */
[----:B------:R-:W-:Y:S01]  /*14fc0*/  LOP3.LUT R6, R27, R4, R53, 0x96, !PT ;  /* 0x000000041b067212 */ /* 0x000fe200078e9635 */
[----:B------:R-:W3:Y:S02]  /*14fd0*/  SHFL.BFLY PT, R9, R102, 0x1, 0x1f ;  /* 0x0c201f0066097f89 */ /* 0x000ee400000e0000 */
[----:B------:R4:W3:Y:S01]  /*14fe0*/  MUFU.EX2 R28, R3 ;  /* 0x00000003001c7308 */ /* 0x0008e20000000800 */
[----:B--2---:R-:W-:Y:S01]  /*14ff0*/  FMNMX.FTZ R103, R103, R8, !PT ;  /* 0x0000000867677209 */ /* 0x004fe20007810000 */
[----:B------:R-:W-:-:S04]  /*15000*/  IMAD.WIDE.U32 R6, R6, -0x2daee0ad, RZ ;  /* 0xd2511f5306067825 */ /* 0x000fc800078e00ff */
[----:B------:R-:W-:Y:S02]  /*15010*/  IMAD.MOV.U32 R22, RZ, RZ, R12 ;  /* 0x000000ffff167224 */ /* 0x000fe400078e000c */
[C---:B------:R-:W-:Y:S01]  /*15020*/  FMUL.FTZ R23, R103.reuse, UR22 ;  /* 0x0000001667177c20 */ /* 0x040fe20008410000 */
[----:B------:R-:W-:Y:S01]  /*15030*/  FSETP.NEU.FTZ.AND P0, PT, R103, -INF , PT ;  /* 0xff8000006700780b */ /* 0x000fe20003f1d000 */
[----:B----4-:R-:W-:-:S03]  /*15040*/  IMAD.WIDE.U32 R2, R2, -0x2daee0ad, RZ ;  /* 0xd2511f5302027825 */ /* 0x010fc600078e00ff */
[----:B------:R-:W-:Y:S01]  /*15050*/  LOP3.LUT R12, R7, R2, R189, 0x96, !PT ;  /* 0x00000002070c7212 */ /* 0x000fe200078e96bd */
[----:B------:R-:W-:Y:S01]  /*15060*/  FFMA.FTZ R2, R50, UR22, -R20 ;  /* 0x0000001632027c23 */ /* 0x000fe20008010814 */
[----:B------:R-:W-:-:S03]  /*15070*/  FSEL R23, R23, RZ, P0 ;  /* 0x000000ff17177208 */ /* 0x000fc60000000000 */
[----:B------:R2:W-:Y:S01]  /*15080*/  MUFU.EX2 R185, R2 ;  /* 0x0000000200b97308 */ /* 0x0005e20000000800 */
[----:B------:R-:W-:Y:S01]  /*15090*/  FFMA.FTZ R4, R54, UR22, -R20 ;  /* 0x0000001636047c23 */ /* 0x000fe20008010814 */
[----:B-1----:R-:W-:Y:S01]  /*150a0*/  FMNMX.FTZ R101, R0, R101, !PT ;  /* 0x0000006500657209 */ /* 0x002fe20007810000 */
[----:B------:R-:W-:Y:S01]  /*150b0*/  FFMA.FTZ R0, R49, UR22, -R23 ;  /* 0x0000001631007c23 */ /* 0x000fe20008010817 */
[----:B---3--:R-:W-:-:S04]  /*150c0*/  FMNMX.FTZ R102, R102, R9, !PT ;  /* 0x0000000966667209 */ /* 0x008fc80007810000 */
        /* <DEDUP_REMOVED lines=9> */
[----:B-1----:R-:W-:-:S07]  /*15160*/  FFMA.FTZ R0, R67, UR22, -R23 ;  /* 0x0000001643007c23 */ /* 0x002fce0008010817 */
[----:B------:R1:W-:Y:S01]  /*15170*/  MUFU.EX2 R106, R0 ;  /* 0x00000000006a7308 */ /* 0x0003e20000000800 */
[----:B--2---:R-:W-:Y:S02]  /*15180*/  FSEL R2, R103, RZ, P0 ;  /* 0x000000ff67027208 */ /* 0x004fe40000000000 */
[----:B------:R-:W-:-:S03]  /*15190*/  FSETP.NEU.FTZ.AND P0, PT, R101, -INF , PT ;  /* 0xff8000006500780b */ /* 0x000fc60003f1d000 */
[----:B------:R-:W-:Y:S01]  /*151a0*/  FADD.FTZ R18, R244, -R2 ;  /* 0x80000002f4127221 */ /* 0x000fe20000010000 */
[----:B------:R-:W-:Y:S02]  /*151b0*/  FSEL R2, R102, RZ, P1 ;  /* 0x000000ff66027208 */ /* 0x000fe40000800000 */
[----:B-1----:R-:W-:Y:S01]  /*151c0*/  FSEL R0, R101, RZ, P0 ;  /* 0x000000ff65007208 */ /* 0x002fe20000000000 */
[----:B------:R-:W-:Y:S01]  /*151d0*/  IMAD.WIDE.U32 R4, R4, -0x326172a9, RZ ;  /* 0xcd9e8d5704047825 */ /* 0x000fe200078e00ff */
[----:B------:R-:W-:-:S03]  /*151e0*/  PRMT R244, R231, 0x7054, R231 ;  /* 0x00007054e7f47816 */ /* 0x000fc600000000e7 */
[----:B------:R-:W-:Y:S01]  /*151f0*/  FADD.FTZ R19, R235, -R2 ;  /* 0x80000002eb137221 */ /* 0x000fe20000010000 */
[----:B------:R-:W-:Y:S01]  /*15200*/  MOV R235, R29 ;  /* 0x0000001d00eb7202 */ /* 0x000fe20000000f00 */
[----:B------:R-:W-:Y:S01]  /*15210*/  FADD.FTZ R30, R234, -R0 ;  /* 0x80000000ea1e7221 */ /* 0x000fe20000010000 */
[----:B------:R-:W-:Y:S01]  /*15220*/  FFMA.FTZ R2, R66, UR22, -R23 ;  /* 0x0000001642027c23 */ /* 0x000fe20008010817 */
[----:B------:R-:W-:Y:S02]  /*15230*/  IMAD.MOV.U32 R234, RZ, RZ, R28 ;  /* 0x000000ffffea7224 */ /* 0x000fe400078e001c */
[----:B------:R-:W-:Y:S01]  /*15240*/  IMAD.WIDE.U32 R28, R12, -0x326172a9, RZ ;  /* 0xcd9e8d570c1c7825 */ /* 0x000fe200078e00ff */
[----:B------:R1:W2:Y:S01]  /*15250*/  MUFU.EX2 R51, R2 ;  /* 0x0000000200337308 */ /* 0x0002a20000000800 */
[----:B------:R-:W-:Y:S02]  /*15260*/  HSET2.LE.AND R10, R16, R244, PT ;  /* 0x000000f4100a7233 */ /* 0x000fe40003803000 */
[----:B---3--:R-:W-:-:S02]  /*15270*/  F2FP.F16.F32.PACK_AB R0, R57, R185 ;  /* 0x000000b93900723e */ /* 0x008fc400000000ff */
[----:B------:R-:W-:Y:S01]  /*15280*/  LOP3.LUT R4, R29, R4, R194, 0x96, !PT ;  /* 0x000000041d047212 */ /* 0x000fe200078e96c2 */
[----:B------:R-:W-:Y:S02]  /*15290*/  IMAD.MOV.U32 R21, RZ, RZ, R15 ;  /* 0x000000ffff157224 */ /* 0x000fe400078e000f */
[----:B------:R-:W-:Y:S01]  /*152a0*/  FADD.FTZ R15, R245, -R3 ;  /* 0x80000003f50f7221 */ /* 0x000fe20000010000 */
[----:B------:R-:W-:Y:S02]  /*152b0*/  LOP3.LUT R10, R10, R0, RZ, 0xc0, !PT ;  /* 0x000000000a0a7212 */ /* 0x000fe400078ec0ff */
[----:B------:R-:W-:Y:S01]  /*152c0*/  HSET2.LE.AND R11, R11, R244, PT ;  /* 0x000000f40b0b7233 */ /* 0x000fe20003803000 */
[----:B------:R-:W-:Y:S01]  /*152d0*/  IMAD.WIDE.U32 R32, R4, -0x2daee0ad, RZ ;  /* 0xd2511f5304207825 */ /* 0x000fe200078e00ff */
[----:B----4-:R-:W-:Y:S02]  /*152e0*/  F2FP.F16.F32.PACK_AB R0, R56, R63 ;  /* 0x0000003f3800723e */ /* 0x010fe400000000ff */
[----:B-1----:R-:W-:-:S05]  /*152f0*/  LOP3.LUT R2, R5, R26, R193, 0x96, !PT ;  /* 0x0000001a05027212 */ /* 0x002fca00078e96c1 */
        /* <DEDUP_REMOVED lines=22> */
[----:B------:R-:W-:Y:S01]  /*15460*/  IMAD.MOV.U32 R41, RZ, RZ, R17 ;  /* 0x000000ffff297224 */ /* 0x000fe200078e0011 */
[----:B------:R-:W-:Y:S01]  /*15470*/  HSET2.LE.AND R6, R6, R244, PT ;  /* 0x000000f406067233 */ /* 0x000fe20003803000 */
[----:B------:R-:W-:-:S04]  /*15480*/  IMAD.WIDE.U32 R16, R7, -0x326172a9, RZ ;  /* 0xcd9e8d5707107825 */ /* 0x000fc800078e00ff */
[----:B------:R-:W-:Y:S02]  /*15490*/  IMAD.MOV.U32 R61, RZ, RZ, R22 ;  /* 0x000000ffff3d7224 */ /* 0x000fe400078e0016 */
        /* <DEDUP_REMOVED lines=22> */
[----:B------:R-:W-:Y:S01]  /*15600*/  MUFU.EX2 R100, R3 ;  /* 0x0000000300647308 */ /* 0x000fe20000000800 */
[----:B------:R-:W-:-:S07]  /*15610*/  FMUL.FTZ R15, R15, UR22 ;  /* 0x000000160f0f7c20 */ /* 0x000fce0008410000 */
[----:B------:R-:W1:Y:S01]  /*15620*/  MUFU.EX2 R245, R2 ;  /* 0x0000000200f57308 */ /* 0x000e620000000800 */
[----:B------:R-:W-:Y:S01]  /*15630*/  IMAD.MOV.U32 R67, RZ, RZ, R25 ;  /* 0x000000ffff437224 */ /* 0x000fe200078e0019 */
[----:B------:R-:W-:Y:S02]  /*15640*/  SHF.R.U32.HI R5, RZ, 0x10, R0 ;  /* 0x00000010ff057819 */ /* 0x000fe40000011600 */
[----:B------:R-:W-:-:S04]  /*15650*/  HSET2.LE.AND R4, R4, R244, PT ;  /* 0x000000f404047233 */ /* 0x000fc80003803000 */
[----:B------:R2:W-:Y:S01]  /*15660*/  MUFU.EX2 R25, R15 ;  /* 0x0000000f00197308 */ /* 0x0005e20000000800 */
[----:B------:R-:W-:Y:S02]  /*15670*/  SHF.R.U32.HI R0, RZ, 0x18, R0 ;  /* 0x00000018ff007819 */ /* 0x000fe40000011600 */
[----:B------:R-:W-:Y:S02]  /*15680*/  LOP3.LUT R5, R5, 0xff, RZ, 0xc0, !PT ;  /* 0x000000ff05057812 */ /* 0x000fe400078ec0ff */
[----:B-1----:R-:W-:Y:S01]  /*15690*/  F2FP.F16.F32.PACK_AB R2, R245, R100 ;  /* 0x00000064f502723e */ /* 0x002fe200000000ff */
[----:B--2---:R-:W1:Y:S03]  /*156a0*/  LDSM.16.MT88.4 R12, [R212+0x9000] ;  /* 0x00900000d40c783b */ /* 0x004e660000004200 */
[----:B------:R-:W-:Y:S01]  /*156b0*/  LOP3.LUT R4, R4, R2, RZ, 0xc0, !PT ;  /* 0x0000000204047212 */ /* 0x000fe200078ec0ff */
[----:B------:R-:W-:Y:S01]  /*156c0*/  FFMA.FTZ R2, R180, UR22, -R22 ;  /* 0x00000016b4027c23 */ /* 0x000fe20008010816 */
[----:B------:R-:W-:Y:S01]  /*156d0*/  PRMT R5, R5, 0x5410, R0 ;  /* 0x0000541005057816 */ /* 0x000fe20000000000 */
[----:B------:R-:W-:Y:S01]  /*156e0*/  FFMA.FTZ R0, R179, UR22, -R22 ;  /* 0x00000016b3007c23 */ /* 0x000fe20008010816 */
[----:B------:R-:W-:Y:S01]  /*156f0*/  MOV R50, R184 ;  /* 0x000000b800327202 */ /* 0x000fe20000000f00 */
[----:B------:R-:W-:Y:S01]  /*15700*/  FMUL.FTZ R18, R18, UR22 ;  /* 0x0000001612127c20 */ /* 0x000fe20008410000 */
[----:B------:R-:W-:Y:S01]  /*15710*/  MUFU.EX2 R62, R2 ;  /* 0x00000002003e7308 */ /* 0x000fe20000000800 */
[----:B------:R-:W-:Y:S01]  /*15720*/  FMUL.FTZ R19, R19, UR22 ;  /* 0x0000001613137c20 */ /* 0x000fe20008410000 */
[----:B------:R-:W-:Y:S01]  /*15730*/  FMUL.FTZ R30, R30, UR22 ;  /* 0x000000161e1e7c20 */ /* 0x000fe20008410000 */
[----:B------:R-:W-:-:S05]  /*15740*/  MOV R66, R24 ;  /* 0x0000001800427202 */ /* 0x000fca0000000f00 */
[----:B------:R-:W2:Y:S08]  /*15750*/  MUFU.EX2 R184, R0 ;  /* 0x0000000000b87308 */ /* 0x000eb00000000800 */
[----:B------:R-:W3:Y:S08]  /*15760*/  MUFU.EX2 R24, R18 ;  /* 0x0000001200187308 */ /* 0x000ef00000000800 */
[----:B------:R-:W4:Y:S08]  /*15770*/  MUFU.EX2 R46, R19 ;  /* 0x00000013002e7308 */ /* 0x000f300000000800 */
[----:B------:R-:W1:Y:S01]  /*15780*/  MUFU.EX2 R47, R30 ;  /* 0x0000001e002f7308 */ /* 0x000e620000000800 */
[----:B------:R-:W-:-:S02]  /*15790*/  HSET2.LE.AND R5, R5, R244, PT ;  /* 0x000000f405057233 */ /* 0x000fc40003803000 */
[----:B--2---:R-:W-:Y:S01]  /*157a0*/  F2FP.F16.F32.PACK_AB R0, R184, R62 ;  /* 0x0000003eb800723e */ /* 0x004fe200000000ff */
[-C--:B------:R-:W-:Y:S01]  /*157b0*/  FMUL.FTZ R116, R116, R25.reuse ;  /* 0x0000001974747220 */ /* 0x080fe20000410000 */
[-C--:B------:R-:W-:Y:S01]  /*157c0*/  FMUL.FTZ R117, R117, R25.reuse ;  /* 0x0000001975757220 */ /* 0x080fe20000410000 */
[-C--:B---3--:R-:W-:Y:S01]  /*157d0*/  FMUL.FTZ R118, R118, R24.reuse ;  /* 0x0000001876767220 */ /* 0x088fe20000410000 */
[----:B------:R-:W-:Y:S01]  /*157e0*/  FMUL.FTZ R119, R119, R24 ;  /* 0x0000001877777220 */ /* 0x000fe20000410000 */
[----:B------:R-:W-:Y:S01]  /*157f0*/  LOP3.LUT R5, R5, R0, RZ, 0xc0, !PT ;  /* 0x0000000005057212 */ /* 0x000fe200078ec0ff */
[-C--:B----4-:R-:W-:Y:S01]  /*15800*/  FMUL.FTZ R112, R112, R46.reuse ;  /* 0x0000002e70707220 */ /* 0x090fe20000410000 */
[----:B------:R-:W-:Y:S01]  /*15810*/  FMUL.FTZ R113, R113, R46 ;  /* 0x0000002e71717220 */ /* 0x000fe20000410000 */
[-C--:B------:R-:W-:Y:S01]  /*15820*/  FMUL.FTZ R120, R120, R25.reuse ;  /* 0x0000001978787220 */ /* 0x080fe20000410000 */
[----:B------:R-:W-:Y:S01]  /*15830*/  FMUL.FTZ R121, R121, R25 ;  /* 0x0000001979797220 */ /* 0x000fe20000410000 */
[-C--:B------:R-:W-:Y:S01]  /*15840*/  FMUL.FTZ R122, R122, R24.reuse ;  /* 0x000000187a7a7220 */ /* 0x080fe20000410000 */
[----:B------:R-:W-:Y:S01]  /*15850*/  FMUL.FTZ R123, R123, R24 ;  /* 0x000000187b7b7220 */ /* 0x000fe20000410000 */
[-C--:B------:R-:W-:Y:S01]  /*15860*/  FMUL.FTZ R124, R124, R46.reuse ;  /* 0x0000002e7c7c7220 */ /* 0x080fe20000410000 */
[----:B------:R-:W-:Y:S01]  /*15870*/  FMUL.FTZ R125, R125, R46 ;  /* 0x0000002e7d7d7220 */ /* 0x000fe20000410000 */
[-C--:B-1----:R-:W-:Y:S01]  /*15880*/  FMUL.FTZ R114, R114, R47.reuse ;  /* 0x0000002f72727220 */ /* 0x082fe20000410000 */
[-C--:B------:R-:W-:Y:S01]  /*15890*/  FMUL.FTZ R115, R115, R47.reuse ;  /* 0x0000002f73737220 */ /* 0x080fe20000410000 */
[-C--:B------:R-:W-:Y:S01]  /*158a0*/  FMUL.FTZ R126, R126, R47.reuse ;  /* 0x0000002f7e7e7220 */ /* 0x080fe20000410000 */
[----:B------:R-:W-:Y:S01]  /*158b0*/  FMUL.FTZ R127, R127, R47 ;  /* 0x0000002f7f7f7220 */ /* 0x000fe20000410000 */
[-C--:B------:R-:W-:Y:S06]  /*158c0*/  HMMA.16816.F32 R176, R8, R12.reuse, R116 ;  /* 0x0000000c08b0723c */ /* 0x080fec0000001874 */
        /* <DEDUP_REMOVED lines=86> */
[----:B------:R-:W-:Y:S01]  /*15e30*/  MOV R124, R55 ;  /* 0x00000037007c7202 */ /* 0x000fe20000000f00 */
[----:B------:R-:W-:Y:S01]  /*15e40*/  IMAD.MOV.U32 R55, RZ, RZ, R51 ;  /* 0x000000ffff377224 */ /* 0x000fe200078e0033 */
[----:B------:R-:W-:Y:S01]  /*15e50*/  MOV R126, R49 ;  /* 0x00000031007e7202 */ /* 0x000fe20000000f00 */
[----:B------:R-:W-:-:S02]  /*15e60*/  IMAD.MOV.U32 R180, RZ, RZ, R50 ;  /* 0x000000ffffb47224 */ /* 0x000fc400078e0032 */
[----:B------:R-:W-:Y:S02]  /*15e70*/  IMAD.MOV.U32 R127, RZ, RZ, R48 ;  /* 0x000000ffff7f7224 */ /* 0x000fe400078e0030 */
[-C--:B------:R-:W-:Y:S01]  /*15e80*/  FMUL.FTZ R80, R80, R25.reuse ;  /* 0x0000001950507220 */ /* 0x080fe20000410000 */
[----:B------:R-:W-:Y:S02]  /*15e90*/  IMAD.MOV.U32 R0, RZ, RZ, R63 ;  /* 0x000000ffff007224 */ /* 0x000fe400078e003f */
[----:B------:R-:W-:Y:S01]  /*15ea0*/  FMUL.FTZ R81, R81, R25 ;  /* 0x0000001951517220 */ /* 0x000fe20000410000 */
[----:B------:R-:W-:Y:S02]  /*15eb0*/  IMAD.MOV.U32 R128, RZ, RZ, R60 ;  /* 0x000000ffff807224 */ /* 0x000fe400078e003c */
[-C--:B------:R-:W-:Y:S01]  /*15ec0*/  FMUL.FTZ R82, R82, R24.reuse ;  /* 0x0000001852527220 */ /* 0x080fe20000410000 */
[----:B------:R-:W-:Y:S01]  /*15ed0*/  FMUL.FTZ R83, R83, R24 ;  /* 0x0000001853537220 */ /* 0x000fe20000410000 */
[----:B------:R-:W-:Y:S01]  /*15ee0*/  MOV R129, R59 ;  /* 0x0000003b00817202 */ /* 0x000fe20000000f00 */
[----:B------:R-:W-:Y:S01]  /*15ef0*/  IMAD.MOV.U32 R172, RZ, RZ, R42 ;  /* 0x000000ffffac7224 */ /* 0x000fe200078e002a */
[----:B------:R-:W-:Y:S01]  /*15f00*/  MOV R175, R245 ;  /* 0x000000f500af7202 */ /* 0x000fe20000000f00 */
[----:B------:R-:W-:Y:S01]  /*15f10*/  IMAD.MOV.U32 R245, RZ, RZ, R41 ;  /* 0x000000fffff57224 */ /* 0x000fe200078e0029 */
[----:B-1----:R-:W-:Y:S07]  /*15f20*/  HMMA.16816.F32 R48, R8, R12, R68 ;  /* 0x0000000c0830723c */ /* 0x002fee0000001844 */
[----:B------:R-:W-:Y:S01]  /*15f30*/  MOV R70, R62 ;  /* 0x0000003e00467202 */ /* 0x000fe20000000f00 */
[----:B------:R-:W-:-:S02]  /*15f40*/  IMAD.MOV.U32 R71, RZ, RZ, R61 ;  /* 0x000000ffff477224 */ /* 0x000fc400078e003d */
[----:B------:R-:W-:Y:S01]  /*15f50*/  HMMA.16816.F32 R60, R4, R12, R72 ;  /* 0x0000000c043c723c */ /* 0x000fe20000001848 */
[----:B------:R-:W-:Y:S01]  /*15f60*/  IMAD.MOV.U32 R68, RZ, RZ, R58 ;  /* 0x000000ffff447224 */ /* 0x000fe200078e003a */
[----:B------:R-:W-:-:S05]  /*15f70*/  MOV R69, R43 ;  /* 0x0000002b00457202 */ /* 0x000fca0000000f00 */
[----:B------:R-:W-:Y:S01]  /*15f80*/  IMAD.MOV.U32 R73, RZ, RZ, R57 ;  /* 0x000000ffff497224 */ /* 0x000fe200078e0039 */
[----:B------:R-:W-:Y:S02]  /*15f90*/  MOV R72, R56 ;  /* 0x0000003800487202 */ /* 0x000fe40000000f00 */
[----:B------:R-:W-:Y:S07]  /*15fa0*/  HMMA.16816.F32 R56, R4, R14, R76 ;  /* 0x0000000e0438723c */ /* 0x000fee000000184c */
[----:B------:R-:W-:-:S02]  /*15fb0*/  IMAD.MOV.U32 R78, RZ, RZ, R127 ;  /* 0x000000ffff4e7224 */ /* 0x000fc400078e007f */
[----:B------:R-:W-:Y:S01]  /*15fc0*/  IMAD.MOV.U32 R127, RZ, RZ, R186 ;  /* 0x000000ffff7f7224 */ /* 0x000fe200078e00ba */
[----:B------:R-:W-:Y:S02]  /*15fd0*/  MOV R186, R40 ;  /* 0x0000002800ba7202 */ /* 0x000fe40000000f00 */
[----:B------:R-:W-:Y:S01]  /*15fe0*/  HMMA.16816.F32 R40, R8, R14, R80 ;  /* 0x0000000e0828723c */ /* 0x000fe20000001850 */
[----:B------:R-:W1:Y:S01]  /*15ff0*/  LDSM.16.MT88.4 R12, [R214+0xb000] ;  /* 0x00b00000d60c783b */ /* 0x000e620000004200 */
[----:B------:R-:W-:Y:S02]  /*16000*/  IMAD.MOV.U32 R79, RZ, RZ, R126 ;  /* 0x000000ffff4f7224 */ /* 0x000fe400078e007e */
[----:B------:R-:W-:Y:S02]  /*16010*/  IMAD.MOV.U32 R126, RZ, RZ, R54 ;  /* 0x000000ffff7e7224 */ /* 0x000fe400078e0036 */
[----:B------:R-:W-:Y:S02]  /*16020*/  VIADD R54, R232, 0x1715609d ;  /* 0x1715609de8367836 */ /* 0x000fe40000000000 */
[----:B------:R-:W-:Y:S01]  /*16030*/  FMUL.FTZ R88, R88, R46 ;  /* 0x0000002e58587220 */ /* 0x000fe20000410000 */
[----:B------:R-:W-:-:S02]  /*16040*/  IMAD.MOV.U32 R130, RZ, RZ, R18 ;  /* 0x000000ffff827224 */ /* 0x000fc400078e0012 */
[-C--:B------:R-:W-:Y:S01]  /*16050*/  FMUL.FTZ R89, R89, R46.reuse ;  /* 0x0000002e59597220 */ /* 0x080fe20000410000 */
[-C--:B------:R-:W-:Y:S01]  /*16060*/  FMUL.FTZ R90, R90, R47.reuse ;  /* 0x0000002f5a5a7220 */ /* 0x080fe20000410000 */
[-C--:B------:R-:W-:Y:S01]  /*16070*/  FMUL.FTZ R91, R91, R47.reuse ;  /* 0x0000002f5b5b7220 */ /* 0x080fe20000410000 */
[-C--:B------:R-:W-:Y:S01]  /*16080*/  FMUL.FTZ R92, R92, R46.reuse ;  /* 0x0000002e5c5c7220 */ /* 0x080fe20000410000 */
[----:B------:R-:W-:Y:S01]  /*16090*/  FMUL.FTZ R93, R93, R46 ;  /* 0x0000002e5d5d7220 */ /* 0x000fe20000410000 */
[-C--:B------:R-:W-:Y:S01]  /*160a0*/  FMUL.FTZ R94, R94, R47.reuse ;  /* 0x0000002f5e5e7220 */ /* 0x080fe20000410000 */
[----:B------:R-:W-:Y:S01]  /*160b0*/  FMUL.FTZ R95, R95, R47 ;  /* 0x0000002f5f5f7220 */ /* 0x000fe20000410000 */
[----:B------:R-:W-:Y:S02]  /*160c0*/  MOV R18, R2 ;  /* 0x0000000200127202 */ /* 0x000fe40000000f00 */
        /* <DEDUP_REMOVED lines=9> */
[----:B------:R-:W-:-:S02]  /*16160*/  IMAD.MOV.U32 R131, RZ, RZ, R19 ;  /* 0x000000ffff837224 */ /* 0x000fc400078e0013 */
[----:B------:R-:W-:Y:S02]  /*16170*/  IMAD.MOV.U32 R19, RZ, RZ, R3 ;  /* 0x000000ffff137224 */ /* 0x000fe400078e0003 */
[----:B------:R-:W-:Y:S01]  /*16180*/  IMAD.MOV.U32 R174, RZ, RZ, R55 ;  /* 0x000000ffffae7224 */ /* 0x000fe200078e0037 */
[----:B------:R-:W-:Y:S01]  /*16190*/  MOV R125, R0 ;  /* 0x00000000007d7202 */ /* 0x000fe20000000f00 */
[----:B------:R-:W-:-:S04]  /*161a0*/  IMAD.WIDE.U32 R2, R2, -0x2daee0ad, RZ ;  /* 0xd2511f5302027825 */ /* 0x000fc800078e00ff */
[----:B------:R-:W-:Y:S01]  /*161b0*/  FFMA.FTZ R0, R240, UR22, -R20 ;  /* 0x00000016f0007c23 */ /* 0x000fe20008010814 */
[----:B------:R-:W-:Y:S01]  /*161c0*/  VIADD R55, R233, 0x646e171e ;  /* 0x646e171ee9377836 */ /* 0x000fe20000000000 */
[C---:B-1----:R-:W-:Y:S06]  /*161d0*/  HMMA.16816.F32 R88, R4.reuse, R12, R88 ;  /* 0x0000000c0458723c */ /* 0x042fec0000001858 */
[----:B------:R-:W-:Y:S01]  /*161e0*/  HMMA.16816.F32 R92, R4, R14, R92 ;  /* 0x0000000e045c723c */ /* 0x000fe2000000185c */
[----:B------:R1:W-:Y:S06]  /*161f0*/  MUFU.EX2 R240, R0 ;  /* 0x0000000000f07308 */ /* 0x0003ec0000000800 */
[----:B------:R-:W-:Y:S01]  /*16200*/  LOP3.LUT R5, R17, R28, R54, 0x96, !PT ;  /* 0x0000001c11057212 */ /* 0x000fe200078e9636 */
[----:B------:R-:W-:Y:S01]  /*16210*/  HMMA.16816.F32 R84, R8, R12, R84 ;  /* 0x0000000c0854723c */ /* 0x000fe20000001854 */
[----:B------:R-:W-:-:S02]  /*16220*/  LOP3.LUT R4, R3, R38, R55, 0x96, !PT ;  /* 0x0000002603047212 */ /* 0x000fc400078e9637 */
[----:B------:R-:W-:-:S03]  /*16230*/  LOP3.LUT R7, R2, 0xffff, RZ, 0xc0, !PT ;  /* 0x0000ffff02077812 */ /* 0x000fc600078ec0ff */
[----:B------:R-:W-:Y:S01]  /*16240*/  HMMA.16816.F32 R96, R8, R14, R96 ;  /* 0x0000000e0860723c */ /* 0x000fe20000001860 */
[----:B------:R-:W-:Y:S02]  /*16250*/  LOP3.LUT R13, R2, 0xff, RZ, 0xc0, !PT ;  /* 0x000000ff020d7812 */ /* 0x000fe400078ec0ff */
[----:B------:R-:W-:Y:S01]  /*16260*/  SHF.R.U32.HI R12, RZ, 0x10, R2 ;  /* 0x00000010ff0c7819 */ /* 0x000fe20000011602 */
[----:B-1----:R-:W-:-:S03]  /*16270*/  FFMA.FTZ R0, R236, UR22, -R20 ;  /* 0x00000016ec007c23 */ /* 0x002fc60008010814 */
        /* <DEDUP_REMOVED lines=12> */
[----:B------:R1:W-:Y:S01]  /*16340*/  MUFU.EX2 R38, R3 ;  /* 0x0000000300267308 */ /* 0x0003e20000000800 */
[----:B------:R-:W-:Y:S02]  /*16350*/  FFMA.FTZ R5, R192, UR22, -R20 ;  /* 0x00000016c0057c23 */ /* 0x000fe40008010814 */
[----:B------:R-:W-:-:S02]  /*16360*/  PRMT R7, R2, 0x5410, R11 ;  /* 0x0000541002077816 */ /* 0x000fc4000000000b */
[----:B------:R-:W-:-:S04]  /*16370*/  SHF.R.U32.HI R2, RZ, 0x8, R6 ;  /* 0x00000008ff027819 */ /* 0x000fc80000011606 */
[----:B------:R-:W-:Y:S01]  /*16380*/  PRMT R15, R10, 0x5410, R2 ;  /* 0x000054100a0f7816 */ /* 0x000fe20000000002 */
[----:B-1----:R-:W-:-:S04]  /*16390*/  FFMA.FTZ R3, R242, UR22, -R23 ;  /* 0x00000016f2037c23 */ /* 0x002fc80008010817 */
[----:B------:R1:W-:Y:S01]  /*163a0*/  MUFU.EX2 R192, R3 ;  /* 0x0000000300c07308 */ /* 0x0003e20000000800 */
[----:B------:R-:W-:-:S04]  /*163b0*/  LOP3.LUT R2, R9, 0xff, RZ, 0xc0, !PT ;  /* 0x000000ff09027812 */ /* 0x000fc800078ec0ff */
[----:B------:R-:W-:Y:S02]  /*163c0*/  PRMT R14, R2, 0x5410, R8 ;  /* 0x00005410020e7816 */ /* 0x000fe40000000008 */
[----:B------:R-:W-:Y:S01]  /*163d0*/  LOP3.LUT R2, R4, 0xffff, RZ, 0xc0, !PT ;  /* 0x0000ffff04027812 */ /* 0x000fe200078ec0ff */
[----:B-1----:R-:W-:-:S04]  /*163e0*/  FFMA.FTZ R3, R239, UR22, -R23 ;  /* 0x00000016ef037c23 */ /* 0x002fc80008010817 */
[----:B------:R1:W-:Y:S01]  /*163f0*/  MUFU.EX2 R76, R3 ;  /* 0x00000003004c7308 */ /* 0x0003e20000000800 */
[----:B------:R-:W-:-:S07]  /*16400*/  LOP3.LUT R6, R4, 0xff, RZ, 0xc0, !PT ;  /* 0x000000ff04067812 */ /* 0x000fce00078ec0ff */
[----:B------:R2:W-:Y:S01]  /*16410*/  MUFU.EX2 R75, R5 ;  /* 0x00000005004b7308 */ /* 0x0005e20000000800 */
[----:B-1----:R-:W-:-:S07]  /*16420*/  FFMA.FTZ R3, R195, UR22, -R23 ;  /* 0x00000016c3037c23 */ /* 0x002fce0008010817 */
[----:B------:R1:W3:Y:S01]  /*16430*/  MUFU.EX2 R77, R3 ;  /* 0x00000003004d7308 */ /* 0x0002e20000000800 */
[--C-:B--2---:R-:W-:Y:S02]  /*16440*/  SHF.R.U32.HI R5, RZ, 0x18, R4.reuse ;  /* 0x00000018ff057819 */ /* 0x104fe40000011604 */
[----:B-1----:R-:W-:Y:S02]  /*16450*/  SHF.R.U32.HI R3, RZ, 0x10, R4 ;  /* 0x00000010ff037819 */ /* 0x002fe40000011604 */
[----:B------:R-:W-:Y:S02]  /*16460*/  SHF.R.U32.HI R4, RZ, 0x8, R2 ;  /* 0x00000008ff047819 */ /* 0x000fe40000011602 */
[----:B------:R-:W-:Y:S01]  /*16470*/  LOP3.LUT R2, R3, 0xff, RZ, 0xc0, !PT ;  /* 0x000000ff03027812 */ /* 0x000fe200078ec0ff */
[----:B------:R-:W-:-:S03]  /*16480*/  FFMA.FTZ R3, R181, UR22, -R23 ;  /* 0x00000016b5037c23 */ /* 0x000fc60008010817 */
[----:B------:R-:W-:Y:S01]  /*16490*/  PRMT R5, R2, 0x5410, R5 ;  /* 0x0000541002057816 */ /* 0x000fe20000000005 */
[----:B------:R1:W2:Y:S01]  /*164a0*/  MUFU.EX2 R32, R3 ;  /* 0x0000000300207308 */ /* 0x0002a20000000800 */
[----:B------:R-:W-:Y:S02]  /*164b0*/  LOP3.LUT R2, R0, 0xffff, RZ, 0xc0, !PT ;  /* 0x0000ffff00027812 */ /* 0x000fe400078ec0ff */
[----:B------:R-:W-:Y:S01]  /*164c0*/  PRMT R6, R6, 0x5410, R4 ;  /* 0x0000541006067816 */ /* 0x000fe20000000004 */
[----:B------:R-:W-:-:S04]  /*164d0*/  FFMA.FTZ R4, R241, UR22, -R21 ;  /* 0x00000016f1047c23 */ /* 0x000fc80008010815 */
[----:B------:R-:W-:Y:S01]  /*164e0*/  MUFU.EX2 R16, R4 ;  /* 0x0000000400107308 */ /* 0x000fe20000000800 */
[----:B-1----:R-:W-:-:S07]  /*164f0*/  FFMA.FTZ R3, R246, UR22, -R21 ;  /* 0x00000016f6037c23 */ /* 0x002fce0008010815 */
[----:B------:R1:W-:Y:S01]  /*16500*/  MUFU.EX2 R17, R3 ;  /* 0x0000000300117308 */ /* 0x0003e20000000800 */
[----:B---3--:R-:W-:Y:S01]  /*16510*/  MOV R181, R77 ;  /* 0x0000004d00b57202 */ /* 0x008fe20000000f00 */
[----:B------:R-:W-:Y:S01]  /*16520*/  IMAD.MOV.U32 R77, RZ, RZ, R78 ;  /* 0x000000ffff4d7224 */ /* 0x000fe200078e004e */
[----:B-1----:R-:W-:Y:S02]  /*16530*/  SHF.R.U32.HI R3, RZ, 0x8, R2 ;  /* 0x00000008ff037819 */ /* 0x002fe40000011602 */
[----:B------:R-:W-:-:S04]  /*16540*/  LOP3.LUT R2, R0, 0xff, RZ, 0xc0, !PT ;  /* 0x000000ff00027812 */ /* 0x000fc800078ec0ff */
[----:B------:R-:W-:Y:S01]  /*16550*/  PRMT R4, R2, 0x5410, R3 ;  /* 0x0000541002047816 */ /* 0x000fe20000000003 */
[----:B------:R-:W-:Y:S01]  /*16560*/  FFMA.FTZ R2, R237, UR22, -R21 ;  /* 0x00000016ed027c23 */ /* 0x000fe20008010815 */
[----:B------:R-:W-:-:S03]  /*16570*/  SHF.R.U32.HI R3, RZ, 0x10, R0 ;  /* 0x00000010ff037819 */ /* 0x000fc60000011600 */
[----:B------:R1:W3:Y:S01]  /*16580*/  MUFU.EX2 R8, R2 ;  /* 0x0000000200087308 */ /* 0x0002e20000000800 */
[----:B------:R-:W-:Y:S01]  /*16590*/  MOV R78, R79 ;  /* 0x0000004f004e7202 */ /* 0x000fe20000000f00 */
[----:B------:R-:W-:Y:S02]  /*165a0*/  IMAD.MOV.U32 R79, RZ, RZ, R72 ;  /* 0x000000ffff4f7224 */ /* 0x000fe400078e0048 */
[----:B------:R-:W-:Y:S01]  /*165b0*/  IMAD.MOV.U32 R72, RZ, RZ, R73 ;  /* 0x000000ffff487224 */ /* 0x000fe200078e0049 */
[----:B------:R-:W-:Y:S01]  /*165c0*/  MOV R73, R68 ;  /* 0x0000004400497202 */ /* 0x000fe20000000f00 */
[----:B------:R-:W-:Y:S01]  /*165d0*/  IMAD.MOV.U32 R68, RZ, RZ, R172 ;  /* 0x000000ffff447224 */ /* 0x000fe200078e00ac */
[----:B-1----:R-:W-:Y:S02]  /*165e0*/  SHF.R.U32.HI R2, RZ, 0x18, R0 ;  /* 0x00000018ff027819 */ /* 0x002fe40000011600 */
[----:B------:R-:W-:Y:S01]  /*165f0*/  LOP3.LUT R0, R3, 0xff, RZ, 0xc0, !PT ;  /* 0x000000ff03007812 */ /* 0x000fe200078ec0ff */
[----:B------:R-:W-:-:S04]  /*16600*/  FFMA.FTZ R3, R188, UR22, -R21 ;  /* 0x00000016bc037c23 */ /* 0x000fc80008010815 */
[----:B------:R1:W4:Y:S01]  /*16610*/  MUFU.EX2 R246, R3 ;  /* 0x0000000300f67308 */ /* 0x0003220000000800 */
[----:B------:R-:W-:Y:S01]  /*16620*/  PRMT R12, R0, 0x5410, R2 ;  /* 0x00005410000c7816 */ /* 0x000fe20000000002 */
[----:B------:R-:W-:Y:S01]  /*16630*/  IMAD.MOV.U32 R172, RZ, RZ, R245 ;  /* 0x000000ffffac7224 */ /* 0x000fe200078e00f5 */
[----:B------:R-:W-:Y:S02]  /*16640*/  HSET2.LE.AND R0, R13, R244, PT ;  /* 0x000000f40d007233 */ /* 0x000fe40003803000 */
[----:B------:R-:W-:-:S04]  /*16650*/  F2FP.F16.F32.PACK_AB R2, R38, R75 ;  /* 0x0000004b2602723e */ /* 0x000fc800000000ff */
[----:B------:R-:W-:Y:S01]  /*16660*/  LOP3.LUT R10, R0, R2, RZ, 0xc0, !PT ;  /* 0x00000002000a7212 */ /* 0x000fe200078ec0ff */
[----:B-1----:R-:W-:-:S04]  /*16670*/  FFMA.FTZ R3, R238, UR22, -R22 ;  /* 0x00000016ee037c23 */ /* 0x002fc80008010816 */
[----:B------:R1:W-:Y:S01]  /*16680*/  MUFU.EX2 R245, R3 ;  /* 0x0000000300f57308 */ /* 0x0003e20000000800 */
[----:B------:R-:W-:Y:S02]  /*16690*/  HSET2.LE.AND R0, R7, R244, PT ;  /* 0x000000f407007233 */ /* 0x000fe40003803000 */
[----:B--2---:R-:W-:-:S04]  /*166a0*/  F2FP.F16.F32.PACK_AB R2, R32, R181 ;  /* 0x000000b52002723e */ /* 0x004fc800000000ff */
[----:B------:R-:W-:Y:S01]  /*166b0*/  LOP3.LUT R11, R0, R2, RZ, 0xc0, !PT ;  /* 0x00000002000b7212 */ /* 0x000fe200078ec0ff */
[----:B-1----:R-:W-:-:S04]  /*166c0*/  FFMA.FTZ R3, R191, UR22, -R22 ;  /* 0x00000016bf037c23 */ /* 0x002fc80008010816 */
[----:B------:R1:W2:Y:S01]  /*166d0*/  MUFU.EX2 R242, R3 ;  /* 0x0000000300f27308 */ /* 0x0002a20000000800 */
[----:B------:R-:W-:Y:S01]  /*166e0*/  HSET2.LE.AND R0, R6, R244, PT ;  /* 0x000000f406007233 */ /* 0x000fe20003803000 */
[----:B---3--:R-:W-:Y:S01]  /*166f0*/  IMAD.MOV.U32 R188, RZ, RZ, R8 ;  /* 0x000000ffffbc7224 */ /* 0x008fe200078e0008 */
[----:B------:R-:W-:Y:S01]  /*16700*/  MOV R191, R76 ;  /* 0x0000004c00bf7202 */ /* 0x000fe20000000f00 */
[----:B-1----:R-:W-:Y:S01]  /*16710*/  FFMA.FTZ R3, R248, UR22, -R22 ;  /* 0x00000016f8037c23 */ /* 0x002fe20008010816 */
[----:B------:R-:W-:-:S04]  /*16720*/  MOV R248, R74 ;  /* 0x0000004a00f87202 */ /* 0x000fc80000000f00 */
[----:B------:R-:W-:-:S04]  /*16730*/  F2FP.F16.F32.PACK_AB R2, R248, R240 ;  /* 0x000000f0f802723e */ /* 0x000fc800000000ff */
[----:B------:R-:W-:Y:S02]  /*16740*/  LOP3.LUT R8, R0, R2, RZ, 0xc0, !PT ;  /* 0x0000000200087212 */ /* 0x000fe400078ec0ff */
[----:B------:R-:W-:Y:S02]  /*16750*/  HSET2.LE.AND R0, R5, R244, PT ;  /* 0x000000f405007233 */ /* 0x000fe40003803000 */
[----:B------:R-:W-:-:S04]  /*16760*/  F2FP.F16.F32.PACK_AB R2, R191, R192 ;  /* 0x000000c0bf02723e */ /* 0x000fc800000000ff */
[----:B------:R-:W-:Y:S02]  /*16770*/  LOP3.LUT R9, R0, R2, RZ, 0xc0, !PT ;  /* 0x0000000200097212 */ /* 0x000fe400078ec0ff */
[----:B------:R-:W-:Y:S02]  /*16780*/  HSET2.LE.AND R0, R15, R244, PT ;  /* 0x000000f40f007233 */ /* 0x000fe40003803000 */
[----:B----4-:R-:W-:-:S04]  /*16790*/  F2FP.F16.F32.PACK_AB R2, R246, R188 ;  /* 0x000000bcf602723e */ /* 0x010fc800000000ff */
        /* <DEDUP_REMOVED lines=22> */
[----:B-1----:R-:W-:Y:S01]  /*16900*/  HMMA.16816.F32 R184, R8, R12, R176 ;  /* 0x0000000c08b8723c */ /* 0x002fe200000018b0 */
[----:B------:R-:W-:-:S05]  /*16910*/  IMAD.MOV.U32 R75, RZ, RZ, R172 ;  /* 0x000000ffff4b7224 */ /* 0x000fca00078e00ac */
[----:B------:R-:W-:Y:S01]  /*16920*/  HMMA.16816.F32 R112, R4, R12, R112 ;  /* 0x0000000c0470723c */ /* 0x000fe20000001870 */
[----:B------:R-:W-:Y:S01]  /*16930*/  IMAD.MOV.U32 R178, RZ, RZ, R173 ;  /* 0x000000ffffb27224 */ /* 0x000fe200078e00ad */
[----:B------:R-:W-:Y:S01]  /*16940*/  MOV R177, R174 ;  /* 0x000000ae00b17202 */ /* 0x000fe20000000f00 */
[----:B------:R-:W-:-:S03]  /*16950*/  IMAD.MOV.U32 R176, RZ, RZ, R175 ;  /* 0x000000ffffb07224 */ /* 0x000fc600078e00af */
        /* <DEDUP_REMOVED lines=8> */
[----:B------:R-:W-:Y:S01]  /*169e0*/  IMAD.MOV.U32 R236, RZ, RZ, R77 ;  /* 0x000000ffffec7224 */ /* 0x000fe200078e004d */
[----:B------:R-:W-:Y:S01]  /*169f0*/  MOV R142, R72 ;  /* 0x00000048008e7202 */ /* 0x000fe20000000f00 */
[----:B------:R-:W-:Y:S01]  /*16a00*/  IMAD.MOV.U32 R33, RZ, RZ, R78 ;  /* 0x000000ffff217224 */ /* 0x000fe200078e004e */
[----:B------:R-:W-:Y:S01]  /*16a10*/  MOV R140, R74 ;  /* 0x0000004a008c7202 */ /* 0x000fe20000000f00 */
[----:B------:R-:W-:-:S02]  /*16a20*/  IMAD.MOV.U32 R143, RZ, RZ, R79 ;  /* 0x000000ffff8f7224 */ /* 0x000fc400078e004f */
[----:B------:R-:W-:Y:S02]  /*16a30*/  IMAD.MOV.U32 R195, RZ, RZ, R73 ;  /* 0x000000ffffc37224 */ /* 0x000fe400078e0049 */
[----:B------:R-:W-:Y:S01]  /*16a40*/  IMAD.MOV.U32 R45, RZ, RZ, R75 ;  /* 0x000000ffff2d7224 */ /* 0x000fe200078e004b */
[-C--:B-1----:R-:W-:Y:S06]  /*16a50*/  HMMA.16816.F32 R148, R8, R12.reuse, R148 ;  /* 0x0000000c0894723c */ /* 0x082fec0000001894 */
[C---:B------:R-:W-:Y:S06]  /*16a60*/  HMMA.16816.F32 R76, R4.reuse, R12, R144 ;  /* 0x0000000c044c723c */ /* 0x040fec0000001890 */
[-C--:B------:R-:W-:Y:S06]  /*16a70*/  HMMA.16816.F32 R72, R4, R14.reuse, R156 ;  /* 0x0000000e0448723c */ /* 0x080fec000000189c */
[----:B------:R-:W-:Y:S01]  /*16a80*/  HMMA.16816.F32 R152, R8, R14, R152 ;  /* 0x0000000e0898723c */ /* 0x000fe20000001898 */
[----:B------:R-:W1:Y:S01]  /*16a90*/  LDSM.16.MT88.4 R12, [R214+0xa400] ;  /* 0x00a40000d60c783b */ /* 0x000e620000004200 */
[----:B------:R-:W-:Y:S01]  /*16aa0*/  IMAD.MOV.U32 R44, RZ, RZ, R68 ;  /* 0x000000ffff2c7224 */ /* 0x000fe200078e0044 */
[----:B------:R-:W-:Y:S01]  /*16ab0*/  MOV R30, R69 ;  /* 0x00000045001e7202 */ /* 0x000fe20000000f00 */
[----:B------:R-:W-:-:S02]  /*16ac0*/  IMAD.MOV.U32 R31, RZ, RZ, R70 ;  /* 0x000000ffff1f7224 */ /* 0x000fc400078e0046 */
[----:B------:R-:W-:Y:S02]  /*16ad0*/  IMAD.MOV.U32 R39, RZ, RZ, R71 ;  /* 0x000000ffff277224 */ /* 0x000fe400078e0047 */
[----:B------:R-:W-:Y:S02]  /*16ae0*/  IMAD.MOV.U32 R179, RZ, RZ, R17 ;  /* 0x000000ffffb37224 */ /* 0x000fe400078e0011 */
[----:B------:R-:W-:Y:S02]  /*16af0*/  IMAD.MOV.U32 R141, RZ, RZ, R16 ;  /* 0x000000ffff8d7224 */ /* 0x000fe400078e0010 */
[----:B------:R-:W-:Y:S02]  /*16b00*/  IMAD.MOV.U32 R158, RZ, RZ, R18 ;  /* 0x000000ffff9e7224 */ /* 0x000fe400078e0012 */
[----:B------:R-:W-:Y:S02]  /*16b10*/  IMAD.MOV.U32 R159, RZ, RZ, R19 ;  /* 0x000000ffff9f7224 */ /* 0x000fe400078e0013 */
[----:B------:R-:W2:Y:S01]  /*16b20*/  LDSM.16.MT88.4 R16, [R212+0xb400] ;  /* 0x00b40000d410783b */ /* 0x000ea20000004200 */
[-C--:B-1----:R-:W-:Y:S06]  /*16b30*/  HMMA.16816.F32 R164, R8, R12.reuse, R164 ;  /* 0x0000000c08a4723c */ /* 0x082fec00000018a4 */
[C---:B------:R-:W-:Y:S06]  /*16b40*/  HMMA.16816.F32 R68, R4.reuse, R12, R160 ;  /* 0x0000000c0444723c */ /* 0x040fec00000018a0 */
[-C--:B------:R-:W-:Y:S06]  /*16b50*/  HMMA.16816.F32 R64, R4, R14.reuse, R64 ;  /* 0x0000000e0440723c */ /* 0x080fec0000001840 */
[----:B------:R-:W-:Y:S01]  /*16b60*/  HMMA.16816.F32 R168, R8, R14, R168 ;  /* 0x0000000e08a8723c */ /* 0x000fe200000018a8 */
[----:B------:R-:W1:Y:S01]  /*16b70*/  LDSM.16.MT88.4 R12, [R214+0xb400] ;  /* 0x00b40000d60c783b */ /* 0x000e620000004200 */
[----:B------:R-:W-:Y:S01]  /*16b80*/  UIADD3 UR4, UR4, 0x1, URZ ;  /* 0x0000000104047890 */ /* 0x000fe2000fffe03f */
[----:B------:R-:W-:-:S05]  /*16b90*/  IMAD.MOV.U32 R156, RZ, RZ, R130 ;  /* 0x000000ffff9c7224 */ /* 0x000fca00078e0082 */
[----:B------:R-:W-:-:S05]  /*16ba0*/  LOP3.LUT R2, R107, UR4, R233, 0x96, !PT ;  /* 0x000000046b027c12 */ /* 0x000fca000f8e96e9 */
[----:B------:R-:W-:Y:S01]  /*16bb0*/  IMAD.WIDE.U32 R2, R2, -0x326172a9, RZ ;  /* 0xcd9e8d5702027825 */ /* 0x000fe200078e00ff */
[C---:B--2---:R-:W-:Y:S04]  /*16bc0*/  HMMA.16816.F32 R60, R4.reuse, R16, R60 ;  /* 0x00000010043c723c */ /* 0x044fe8000000183c */
[C-C-:B------:R-:W-:Y:S02]  /*16bd0*/  LOP3.LUT R0, R3.reuse, R156, R182.reuse, 0x96, !PT ;  /* 0x0000009c03007212 */ /* 0x140fe400078e96b6 */
[----:B------:R-:W-:Y:S01]  /*16be0*/  HMMA.16816.F32 R56, R4, R18, R56 ;  /* 0x000000120438723c */ /* 0x000fe20000001838 */
[----:B------:R-:W-:Y:S01]  /*16bf0*/  LOP3.LUT R3, R3, R158, R182, 0x96, !PT ;  /* 0x0000009e03037212 */ /* 0x000fe200078e96b6 */
[----:B------:R-:W-:Y:S01]  /*16c00*/  IMAD.MOV.U32 R29, RZ, RZ, R129 ;  /* 0x000000ffff1d7224 */ /* 0x000fe200078e0081 */
[----:B------:R-:W-:-:S02]  /*16c10*/  MOV R28, R128 ;  /* 0x00000080001c7202 */ /* 0x000fc40000000f00 */
[----:B------:R-:W-:Y:S01]  /*16c20*/  MOV R157, R131 ;  /* 0x00000083009d7202 */ /* 0x000fe20000000f00 */
[C---:B------:R-:W-:Y:S06]  /*16c30*/  HMMA.16816.F32 R136, R8.reuse, R16, R48 ;  /* 0x000000100888723c */ /* 0x040fec0000001830 */
[----:B------:R-:W-:Y:S06]  /*16c40*/  HMMA.16816.F32 R128, R8, R18, R40 ;  /* 0x000000120880723c */ /* 0x000fec0000001828 */
[C---:B-1----:R-:W-:Y:S06]  /*16c50*/  HMMA.16816.F32 R88, R4.reuse, R12, R88 ;  /* 0x0000000c0458723c */ /* 0x042fec0000001858 */
[----:B------:R-:W-:Y:S06]  /*16c60*/  HMMA.16816.F32 R92, R4, R14, R92 ;  /* 0x0000000e045c723c */ /* 0x000fec000000185c */
[----:B------:R-:W-:Y:S01]  /*16c70*/  HMMA.16816.F32 R84, R8, R12, R84 ;  /* 0x0000000c0854723c */ /* 0x000fe20000001854 */
[----:B------:R-:W-:-:S05]  /*16c80*/  LOP3.LUT R7, R35, R2, R53, 0x96, !PT ;  /* 0x0000000223077212 */ /* 0x000fca00078e9635 */
[----:B------:R-:W-:Y:S01]  /*16c90*/  HMMA.16816.F32 R144, R8, R14, R96 ;  /* 0x0000000e0890723c */ /* 0x000fe20000001860 */
[----:B------:R-:W-:Y:S01]  /*16ca0*/  LOP3.LUT R6, R27, R2, R53, 0x96, !PT ;  /* 0x000000021b067212 */ /* 0x000fe200078e9635 */
[----:B------:R-:W-:Y:S01]  /*16cb0*/  IMAD.WIDE.U32 R4, R0, -0x2daee0ad, RZ ;  /* 0xd2511f5300047825 */ /* 0x000fe200078e00ff */
[----:B------:R-:W-:Y:S01]  /*16cc0*/  MOV R159, R178 ;  /* 0x000000b2009f7202 */ /* 0x000fe20000000f00 */
[----:B------:R-:W1:Y:S02]  /*16cd0*/  LDSM.16.MT88.4 R16, [R212+0x9800] ;  /* 0x00980000d410783b */ /* 0x000e640000004200 */
[----:B------:R-:W-:Y:S01]  /*16ce0*/  IMAD.WIDE.U32 R2, R3, -0x2daee0ad, RZ ;  /* 0xd2511f5303027825 */ /* 0x000fe200078e00ff */
[----:B------:R-:W-:Y:S01]  /*16cf0*/  MOV R156, R143 ;  /* 0x0000008f009c7202 */ /* 0x000fe20000000f00 */
[----:B------:R-:W-:Y:S02]  /*16d00*/  LDSM.16.MT88.4 R40, [R214+0xb800] ;  /* 0x00b80000d628783b */ /* 0x000fe40000004200 */
[----:B------:R-:W-:-:S04]  /*16d10*/  IMAD.WIDE.U32 R8, R7, -0x2daee0ad, RZ ;  /* 0xd2511f5307087825 */ /* 0x000fc800078e00ff */
[----:B------:R-:W-:Y:S01]  /*16d20*/  IMAD.WIDE.U32 R6, R6, -0x2daee0ad, RZ ;  /* 0xd2511f5306067825 */ /* 0x000fe200078e00ff */
[----:B------:R-:W-:-:S03]  /*16d30*/  LOP3.LUT R5, R5, R52, R183, 0x96, !PT ;  /* 0x0000003405057212 */ /* 0x000fc600078e96b7 */
[----:B------:R-:W-:Y:S01]  /*16d40*/  FFMA.FTZ R0, R249, UR22, -R21 ;  /* 0x00000016f9007c23 */ /* 0x000fe20008010815 */
[----:B------:R-:W-:Y:S01]  /*16d50*/  LOP3.LUT R3, R3, R36, R183, 0x96, !PT ;  /* 0x0000002403037212 */ /* 0x000fe200078e96b7 */
[----:B------:R-:W-:Y:S01]  /*16d60*/  IMAD.MOV.U32 R163, RZ, RZ, R142 ;  /* 0x000000ffffa37224 */ /* 0x000fe200078e008e */
[--C-:B------:R-:W-:Y:S02]  /*16d70*/  LOP3.LUT R10, R9, R4, R189.reuse, 0x96, !PT ;  /* 0x00000004090a7212 */ /* 0x100fe400078e96bd */
[----:B------:R-:W-:Y:S02]  /*16d80*/  MOV R142, R248 ;  /* 0x000000f8008e7202 */ /* 0x000fe40000000f00 */
[----:B------:R-:W-:Y:S01]  /*16d90*/  LOP3.LUT R7, R7, R2, R189, 0x96, !PT ;  /* 0x0000000207077212 */ /* 0x000fe200078e96bd */
[----:B------:R-:W-:Y:S01]  /*16da0*/  IMAD.MOV.U32 R178, RZ, RZ, R33 ;  /* 0x000000ffffb27224 */ /* 0x000fe200078e0021 */
[----:B------:R-:W-:Y:S01]  /*16db0*/  MOV R248, R32 ;  /* 0x0000002000f87202 */ /* 0x000fe20000000f00 */
[----:B------:R-:W-:Y:S01]  /*16dc0*/  IMAD.MOV.U32 R143, RZ, RZ, R238 ;  /* 0x000000ffff8f7224 */ /* 0x000fe200078e00ee */
[----:B------:R-:W-:Y:S01]  /*16dd0*/  MOV R32, R28 ;  /* 0x0000001c00207202 */ /* 0x000fe20000000f00 */
[----:B------:R-:W-:Y:S01]  /*16de0*/  IMAD.MOV.U32 R33, RZ, RZ, R29 ;  /* 0x000000ffff217224 */ /* 0x000fe200078e001d */
[----:B------:R-:W-:Y:S01]  /*16df0*/  MOV R29, R44 ;  /* 0x0000002c001d7202 */ /* 0x000fe20000000f00 */
[----:B------:R-:W-:Y:S01]  /*16e00*/  IMAD.MOV.U32 R28, RZ, RZ, R30 ;  /* 0x000000ffff1c7224 */ /* 0x000fe200078e001e */
[----:B------:R2:W-:Y:S01]  /*16e10*/  MUFU.EX2 R238, R0 ;  /* 0x0000000000ee7308 */ /* 0x0005e20000000800 */
[----:B------:R-:W-:-:S02]  /*16e20*/  IMAD.MOV.U32 R30, RZ, RZ, R45 ;  /* 0x000000ffff1e7224 */ /* 0x000fc400078e002d */
[----:B------:R-:W-:-:S04]  /*16e30*/  IMAD.WIDE.U32 R4, R5, -0x326172a9, RZ ;  /* 0xcd9e8d5705047825 */ /* 0x000fc800078e00ff */
[----:B------:R-:W-:-:S04]  /*16e40*/  IMAD.WIDE.U32 R2, R3, -0x326172a9, RZ ;  /* 0xcd9e8d5703027825 */ /* 0x000fc800078e00ff */
[----:B------:R-:W-:-:S04]  /*16e50*/  IMAD.WIDE.U32 R10, R10, -0x326172a9, RZ ;  /* 0xcd9e8d570a0a7825 */ /* 0x000fc800078e00ff */
[----:B------:R-:W-:-:S04]  /*16e60*/  IMAD.WIDE.U32 R44, R7, -0x326172a9, RZ ;  /* 0xcd9e8d57072c7825 */ /* 0x000fc800078e00ff */
[----:B--2---:R-:W-:Y:S01]  /*16e70*/  FFMA.FTZ R0, R247, UR22, -R21 ;  /* 0x00000016f7007c23 */ /* 0x004fe20008010815 */
[----:B------:R-:W-:Y:S01]  /*16e80*/  IMAD.MOV.U32 R157, RZ, RZ, R176 ;  /* 0x000000ffff9d7224 */ /* 0x000fe200078e00b0 */
[----:B------:R-:W-:Y:S01]  /*16e90*/  LOP3.LUT R9, R3, R26, R193, 0x96, !PT ;  /* 0x0000001a03097212 */ /* 0x000fe200078e96c1 */
[----:B------:R-:W-:Y:S01]  /*16ea0*/  IMAD.MOV.U32 R176, RZ, RZ, R237 ;  /* 0x000000ffffb07224 */ /* 0x000fe200078e00ed */
[----:B------:R-:W-:Y:S01]  /*16eb0*/  LOP3.LUT R7, R11, R4, R194, 0x96, !PT ;  /* 0x000000040b077212 */ /* 0x000fe200078e96c2 */
[----:B------:R2:W3:Y:S01]  /*16ec0*/  MUFU.EX2 R237, R0 ;  /* 0x0000000000ed7308 */ /* 0x0004e20000000800 */
[----:B------:R-:W-:Y:S01]  /*16ed0*/  LOP3.LUT R5, R5, R34, R193, 0x96, !PT ;  /* 0x0000002205057212 */ /* 0x000fe200078e96c1 */
[----:B------:R-:W-:Y:S01]  /*16ee0*/  FFMA.FTZ R3, R198, UR22, -R21 ;  /* 0x00000016c6037c23 */ /* 0x000fe20008010815 */
[----:B------:R-:W-:Y:S01]  /*16ef0*/  MOV R161, R140 ;  /* 0x0000008c00a17202 */ /* 0x000fe20000000f00 */
[----:B------:R-:W-:Y:S02]  /*16f00*/  IMAD.MOV.U32 R162, RZ, RZ, R141 ;  /* 0x000000ffffa27224 */ /* 0x000fe400078e008d */
[----:B------:R-:W-:Y:S01]  /*16f10*/  IMAD.MOV.U32 R158, RZ, RZ, R177 ;  /* 0x000000ffff9e7224 */ /* 0x000fe200078e00b1 */
[----:B------:R-:W-:Y:S01]  /*16f20*/  MOV R177, R105 ;  /* 0x0000006900b17202 */ /* 0x000fe20000000f00 */
[----:B------:R-:W-:-:S02]  /*16f30*/  IMAD.MOV.U32 R140, RZ, RZ, R179 ;  /* 0x000000ffff8c7224 */ /* 0x000fc400078e00b3 */
[----:B------:R-:W-:Y:S02]  /*16f40*/  IMAD.MOV.U32 R141, RZ, RZ, R243 ;  /* 0x000000ffff8d7224 */ /* 0x000fe400078e00f3 */
[----:B------:R-:W-:Y:S01]  /*16f50*/  IMAD.MOV.U32 R179, RZ, RZ, R236 ;  /* 0x000000ffffb37224 */ /* 0x000fe200078e00ec */
[----:B--2---:R-:W-:Y:S01]  /*16f60*/  LOP3.LUT R0, R45, R2, R194, 0x96, !PT ;  /* 0x000000022d007212 */ /* 0x004fe200078e96c2 */
[----:B------:R-:W-:Y:S01]  /*16f70*/  IMAD.MOV.U32 R243, RZ, RZ, R38 ;  /* 0x000000fffff37224 */ /* 0x000fe200078e0026 */
[----:B------:R2:W-:Y:S01]  /*16f80*/  MUFU.EX2 R236, R3 ;  /* 0x0000000300ec7308 */ /* 0x0005e20000000800 */
[----:B------:R-:W-:Y:S02]  /*16f90*/  IMAD.MOV.U32 R105, RZ, RZ, R39 ;  /* 0x000000ffff697224 */ /* 0x000fe400078e0027 */
[----:B------:R-:W-:-:S04]  /*16fa0*/  IMAD.WIDE.U32 R48, R7, -0x2daee0ad, RZ ;  /* 0xd2511f5307307825 */ /* 0x000fc800078e00ff */
[----:B------:R-:W-:Y:S01]  /*16fb0*/  FFMA.FTZ R7, R197, UR22, -R21 ;  /* 0x00000016c5077c23 */ /* 0x000fe20008010815 */
[----:B------:R-:W-:Y:S02]  /*16fc0*/  IMAD.MOV.U32 R160, RZ, RZ, R235 ;  /* 0x000000ffffa07224 */ /* 0x000fe400078e00eb */
[----:B------:R-:W-:-:S04]  /*16fd0*/  IMAD.WIDE.U32 R4, R5, -0x2daee0ad, RZ ;  /* 0xd2511f5305047825 */ /* 0x000fc800078e00ff */
[----:B------:R-:W-:-:S04]  /*16fe0*/  IMAD.WIDE.U32 R38, R0, -0x2daee0ad, RZ ;  /* 0xd2511f5300267825 */ /* 0x000fc800078e00ff */
[----:B--2---:R-:W-:Y:S01]  /*16ff0*/  IMAD.WIDE.U32 R2, R9, -0x2daee0ad, RZ ;  /* 0xd2511f5309027825 */ /* 0x004fe200078e00ff */
[----:B------:R2:W-:Y:S02]  /*17000*/  MUFU.EX2 R235, R7 ;  /* 0x0000000700eb7308 */ /* 0x0005e40000000800 */
[--C-:B------:R-:W-:Y:S02]  /*17010*/  LOP3.LUT R2, R39, R2, R160.reuse, 0x96, !PT ;  /* 0x0000000227027212 */ /* 0x100fe400078e96a0 */
[----:B--2---:R-:W-:Y:S02]  /*17020*/  LOP3.LUT R7, R49, R4, R160, 0x96, !PT ;  /* 0x0000000431077212 */ /* 0x004fe400078e96a0 */
[----:B------:R-:W2:Y:S01]  /*17030*/  LDL.LU R160, [R1+0x34] ;  /* 0x0000340001a07983 */ /* 0x000ea20000300800 */
[--C-:B------:R-:W-:Y:S02]  /*17040*/  LOP3.LUT R5, R5, R8, R196.reuse, 0x96, !PT ;  /* 0x0000000805057212 */ /* 0x100fe400078e96c4 */
[----:B------:R-:W-:Y:S01]  /*17050*/  LOP3.LUT R0, R3, R6, R196, 0x96, !PT ;  /* 0x0000000603007212 */ /* 0x000fe200078e96c4 */
[----:B------:R-:W-:-:S04]  /*17060*/  IMAD.WIDE.U32 R8, R7, -0x326172a9, RZ ;  /* 0xcd9e8d5707087825 */ /* 0x000fc800078e00ff */
[----:B------:R-:W-:-:S04]  /*17070*/  IMAD.WIDE.U32 R4, R5, -0x326172a9, RZ ;  /* 0xcd9e8d5705047825 */ /* 0x000fc800078e00ff */
[----:B------:R-:W-:Y:S01]  /*17080*/  IMAD.WIDE.U32 R2, R2, -0x326172a9, RZ ;  /* 0xcd9e8d5702027825 */ /* 0x000fe200078e00ff */
[----:B------:R-:W-:-:S03]  /*17090*/  LOP3.LUT R53, R5, R10, R54, 0x96, !PT ;  /* 0x0000000a05357212 */ /* 0x000fc600078e9636 */
[----:B------:R-:W-:Y:S01]  /*170a0*/  FFMA.FTZ R6, R251, UR22, -R22 ;  /* 0x00000016fb067c23 */ /* 0x000fe20008010816 */
[--C-:B------:R-:W-:Y:S01]  /*170b0*/  LOP3.LUT R10, R9, R4, R190.reuse, 0x96, !PT ;  /* 0x00000004090a7212 */ /* 0x100fe200078e96be */
[----:B------:R-:W-:Y:S01]  /*170c0*/  IMAD.WIDE.U32 R36, R0, -0x326172a9, RZ ;  /* 0xcd9e8d5700247825 */ /* 0x000fe200078e00ff */
[----:B------:R-:W-:Y:S02]  /*170d0*/  LOP3.LUT R4, R2, 0xffff, RZ, 0xc0, !PT ;  /* 0x0000ffff02047812 */ /* 0x000fe400078ec0ff */
[----:B------:R-:W-:Y:S02]  /*170e0*/  MOV R51, R234 ;  /* 0x000000ea00337202 */ /* 0x000fe40000000f00 */
[----:B------:R4:W-:Y:S01]  /*170f0*/  MUFU.EX2 R234, R6 ;  /* 0x0000000600ea7308 */ /* 0x0009e20000000800 */
[----:B------:R-:W-:Y:S02]  /*17100*/  LOP3.LUT R0, R3, R36, R190, 0x96, !PT ;  /* 0x0000002403007212 */ /* 0x000fe400078e96be */
[----:B------:R-:W-:Y:S01]  /*17110*/  SHF.R.U32.HI R3, RZ, 0x8, R4 ;  /* 0x00000008ff037819 */ /* 0x000fe20000011604 */
[----:B------:R-:W-:Y:S01]  /*17120*/  FFMA.FTZ R5, R250, UR22, -R22 ;  /* 0x00000016fa057c23 */ /* 0x000fe20008010816 */
[----:B------:R-:W-:-:S02]  /*17130*/  SHF.R.U32.HI R11, RZ, 0x10, R2 ;  /* 0x00000010ff0b7819 */ /* 0x000fc40000011602 */
[----:B------:R-:W-:Y:S02]  /*17140*/  SHF.R.U32.HI R12, RZ, 0x18, R2 ;  /* 0x00000018ff0c7819 */ /* 0x000fe40000011602 */
[----:B------:R-:W-:Y:S02]  /*17150*/  SHF.R.U32.HI R4, RZ, 0x10, R0 ;  /* 0x00000010ff047819 */ /* 0x000fe40000011600 */
[----:B----4-:R-:W-:Y:S01]  /*17160*/  LOP3.LUT R6, R2, 0xff, RZ, 0xc0, !PT ;  /* 0x000000ff02067812 */ /* 0x010fe200078ec0ff */
[----:B------:R-:W-:-:S03]  /*17170*/  FFMA.FTZ R2, R208, UR22, -R22 ;  /* 0x00000016d0027c23 */ /* 0x000fc60008010816 */
[----:B------:R-:W-:Y:S02]  /*17180*/  PRMT R13, R6, 0x5410, R3 ;  /* 0x00005410060d7816 */ /* 0x000fe40000000003 */
[C---:B------:R-:W-:Y:S01]  /*17190*/  LOP3.LUT R3, R0.reuse, 0xffff, RZ, 0xc0, !PT ;  /* 0x0000ffff00037812 */ /* 0x040fe200078ec0ff */
[----:B------:R4:W1:Y:S01]  /*171a0*/  MUFU.EX2 R198, R5 ;  /* 0x0000000500c67308 */ /* 0x0008620000000800 */
[----:B------:R-:W-:Y:S02]  /*171b0*/  LOP3.LUT R7, R0, 0xff, RZ, 0xc0, !PT ;  /* 0x000000ff00077812 */ /* 0x000fe400078ec0ff */
[----:B------:R-:W-:Y:S02]  /*171c0*/  SHF.R.U32.HI R6, RZ, 0x18, R0 ;  /* 0x00000018ff067819 */ /* 0x000fe40000011600 */
[----:B------:R-:W-:-:S03]  /*171d0*/  LOP3.LUT R0, R11, 0xff, RZ, 0xc0, !PT ;  /* 0x000000ff0b007812 */ /* 0x000fc600078ec0ff */
[----:B------:R3:W-:Y:S01]  /*171e0*/  MUFU.EX2 R197, R2 ;  /* 0x0000000200c57308 */ /* 0x0007e20000000800 */
[----:B------:R-:W-:Y:S01]  /*171f0*/  PRMT R11, R0, 0x5410, R12 ;  /* 0x00005410000b7816 */ /* 0x000fe2000000000c */
[----:B----4-:R-:W-:-:S06]  /*17200*/  FFMA.FTZ R5, R199, UR22, -R22 ;  /* 0x00000016c7057c23 */ /* 0x010fcc0008010816 */
[----:B------:R4:W1:Y:S01]  /*17210*/  MUFU.EX2 R196, R5 ;  /* 0x0000000500c47308 */ /* 0x0008620000000800 */
[----:B---3--:R-:W-:Y:S02]  /*17220*/  SHF.R.U32.HI R2, RZ, 0x8, R3 ;  /* 0x00000008ff027819 */ /* 0x008fe40000011603 */
[----:B------:R-:W-:Y:S01]  /*17230*/  LOP3.LUT R3, R4, 0xff, RZ, 0xc0, !PT ;  /* 0x000000ff04037812 */ /* 0x000fe200078ec0ff */
[----:B------:R-:W-:Y:S01]  /*17240*/  IMAD.MOV.U32 R49, RZ, RZ, R105 ;  /* 0x000000ffff317224 */ /* 0x000fe200078e0069 */
[----:B------:R-:W-:Y:S01]  /*17250*/  MOV R249, R188 ;  /* 0x000000bc00f97202 */ /* 0x000fe20000000f00 */
[----:B------:R-:W-:Y:S01]  /*17260*/  FFMA.FTZ R52, R161, R24, R106 ;  /* 0x00000018a1347223 */ /* 0x000fe2000001006a */
[----:B------:R-:W-:Y:S01]  /*17270*/  PRMT R0, R7, 0x5410, R2 ;  /* 0x0000541007007816 */ /* 0x000fe20000000002 */
[----:B------:R-:W-:Y:S01]  /*17280*/  IMAD.MOV.U32 R105, RZ, RZ, R33 ;  /* 0x000000ffff697224 */ /* 0x000fe200078e0021 */
[----:B------:R-:W-:Y:S01]  /*17290*/  MOV R188, R32 ;  /* 0x0000002000bc7202 */ /* 0x000fe20000000f00 */
[----:B------:R-:W-:Y:S01]  /*172a0*/  IMAD.MOV.U32 R107, RZ, RZ, R28 ;  /* 0x000000ffff6b7224 */ /* 0x000fe200078e001c */
[----:B------:R-:W-:Y:S01]  /*172b0*/  MOV R193, R29 ;  /* 0x0000001d00c17202 */ /* 0x000fe20000000f00 */
[----:B------:R-:W-:Y:S01]  /*172c0*/  IMAD.MOV.U32 R194, RZ, RZ, R30 ;  /* 0x000000ffffc27224 */ /* 0x000fe200078e001e */
[----:B------:R-:W-:Y:S01]  /*172d0*/  LDSM.16.MT88.4 R32, [R212+0xb800] ;  /* 0x00b80000d420783b */ /* 0x000fe20000004200 */
[----:B----4-:R-:W-:-:S02]  /*172e0*/  PRMT R5, R3, 0x5410, R6 ;  /* 0x0000541003057816 */ /* 0x010fc40000000006 */
[----:B------:R-:W-:Y:S02]  /*172f0*/  HSET2.LE.AND R3, R13, R244, PT ;  /* 0x000000f40d037233 */ /* 0x000fe40003803000 */
[----:B------:R-:W3:Y:S01]  /*17300*/  LDSM.16.MT88.4 R12, [R214+0x9800] ;  /* 0x00980000d60c783b */ /* 0x000ee20000004200 */
[----:B------:R-:W-:-:S03]  /*17310*/  IMAD.MOV.U32 R36, RZ, RZ, R31 ;  /* 0x000000ffff247224 */ /* 0x000fc600078e001f */
[----:B------:R-:W4:Y:S01]  /*17320*/  LDSM.16.MT88.4 R28, [R214+0xa800] ;  /* 0x00a80000d61c783b */ /* 0x000f220000004200 */
[--C-:B------:R-:W-:Y:S02]  /*17330*/  HSET2.LE.AND R0, R0, R244.reuse, PT ;  /* 0x000000f400007233 */ /* 0x100fe40003803000 */
[----:B------:R-:W-:Y:S02]  /*17340*/  F2FP.F16.F32.PACK_AB R2, R237, R238 ;  /* 0x000000eeed02723e */ /* 0x000fe400000000ff */
[--C-:B------:R-:W-:Y:S02]  /*17350*/  HSET2.LE.AND R7, R11, R244.reuse, PT ;  /* 0x000000f40b077233 */ /* 0x100fe40003803000 */
[----:B------:R-:W-:Y:S02]  /*17360*/  LOP3.LUT R4, R0, R2, RZ, 0xc0, !PT ;  /* 0x0000000200047212 */ /* 0x000fe400078ec0ff */
[----:B------:R-:W-:Y:S02]  /*17370*/  HSET2.LE.AND R0, R5, R244, PT ;  /* 0x000000f405007233 */ /* 0x000fe40003803000 */
[----:B-1----:R-:W-:-:S02]  /*17380*/  F2FP.F16.F32.PACK_AB R2, R198, R234 ;  /* 0x000000eac602723e */ /* 0x002fc400000000ff */
[----:B------:R-:W-:Y:S02]  /*17390*/  F2FP.F16.F32.PACK_AB R6, R235, R236 ;  /* 0x000000eceb06723e */ /* 0x000fe400000000ff */
[----:B------:R-:W-:Y:S02]  /*173a0*/  F2FP.F16.F32.PACK_AB R11, R196, R197 ;  /* 0x000000c5c40b723e */ /* 0x000fe400000000ff */
[----:B------:R-:W-:Y:S02]  /*173b0*/  LOP3.LUT R5, R0, R2, RZ, 0xc0, !PT ;  /* 0x0000000200057212 */ /* 0x000fe400078ec0ff */
[----:B------:R-:W-:Y:S02]  /*173c0*/  LOP3.LUT R6, R3, R6, RZ, 0xc0, !PT ;  /* 0x0000000603067212 */ /* 0x000fe400078ec0ff */
[----:B------:R-:W-:Y:S01]  /*173d0*/  LOP3.LUT R7, R7, R11, RZ, 0xc0, !PT ;  /* 0x0000000b07077212 */ /* 0x000fe200078ec0ff */
[----:B------:R-:W-:Y:S01]  /*173e0*/  IMAD.MOV.U32 R2, RZ, RZ, R157 ;  /* 0x000000ffff027224 */ /* 0x000fe200078e009d */
[----:B------:R-:W-:Y:S01]  /*173f0*/  MOV R0, R159 ;  /* 0x0000009f00007202 */ /* 0x000fe20000000f00 */
[----:B------:R-:W-:Y:S01]  /*17400*/  IMAD.MOV.U32 R190, RZ, RZ, R158 ;  /* 0x000000ffffbe7224 */ /* 0x000fe200078e009e */
[----:B------:R-:W-:Y:S01]  /*17410*/  MOV R158, R124 ;  /* 0x0000007c009e7202 */ /* 0x000fe20000000f00 */
[----:B------:R-:W-:Y:S01]  /*17420*/  IMAD.MOV.U32 R159, RZ, RZ, R125 ;  /* 0x000000ffff9f7224 */ /* 0x000fe200078e007d */
[----:B------:R-:W-:Y:S01]  /*17430*/  MOV R11, R127 ;  /* 0x0000007f000b7202 */ /* 0x000fe20000000f00 */
[----:B------:R-:W-:-:S02]  /*17440*/  IMAD.MOV.U32 R157, RZ, RZ, R126 ;  /* 0x000000ffff9d7224 */ /* 0x000fc400078e007e */
[----:B------:R-:W-:Y:S01]  /*17450*/  HMMA.16816.F32 R124, R4, R18, R116 ;  /* 0x00000012047c723c */ /* 0x000fe20000001874 */
[----:B------:R-:W-:-:S06]  /*17460*/  IMAD.MOV.U32 R3, RZ, RZ, R143 ;  /* 0x000000ffff037224 */ /* 0x000fcc00078e008f */
[----:B------:R-:W-:-:S04]  /*17470*/  IMAD.MOV.U32 R119, RZ, RZ, R180 ;  /* 0x000000ffff777224 */ /* 0x000fc800078e00b4 */
        /* <DEDUP_REMOVED lines=11> */
[----:B---3--:R-:W-:Y:S01]  /*17530*/  HMMA.16816.F32 R140, R4, R14, R80 ;  /* 0x0000000e048c723c */ /* 0x008fe20000001850 */
[----:B------:R-:W-:-:S02]  /*17540*/  IMAD.MOV.U32 R11, RZ, RZ, R0 ;  /* 0x000000ffff0b7224 */ /* 0x000fc400078e0000 */
[----:B------:R-:W-:Y:S01]  /*17550*/  FFMA.FTZ R2, R216, UR22, -R20 ;  /* 0x00000016d8027c23 */ /* 0x000fe20008010814 */
[----:B------:R-:W-:Y:S01]  /*17560*/  LOP3.LUT R0, R8, 0xffff, RZ, 0xc0, !PT ;  /* 0x0000ffff08007812 */ /* 0x000fe200078ec0ff */
[----:B------:R-:W-:Y:S01]  /*17570*/  IMAD.MOV.U32 R117, RZ, RZ, R3 ;  /* 0x000000ffff757224 */ /* 0x000fe200078e0003 */
[----:B------:R-:W-:Y:S01]  /*17580*/  MOV R199, R177 ;  /* 0x000000b100c77202 */ /* 0x000fe20000000f00 */
        /* <DEDUP_REMOVED lines=11> */
[----:B------:R-:W-:Y:S01]  /*17640*/  FFMA.FTZ R49, R49, R46, R100 ;  /* 0x0000002e31317223 */ /* 0x000fe20000010064 */
[----:B------:R-:W-:Y:S01]  /*17650*/  IMAD.MOV.U32 R119, RZ, RZ, R250 ;  /* 0x000000ffff777224 */ /* 0x000fe200078e00fa */
[C---:B----4-:R-:W-:Y:S01]  /*17660*/  HMMA.16816.F32 R64, R4.reuse, R30, R64 ;  /* 0x0000001e0440723c */ /* 0x050fe20000001840 */
[----:B------:R1:W-:Y:S01]  /*17670*/  MUFU.EX2 R195, R2 ;  /* 0x0000000200c37308 */ /* 0x0003e20000000800 */
[----:B------:R-:W-:Y:S01]  /*17680*/  SHF.R.U32.HI R0, RZ, 0x8, R0 ;  /* 0x00000008ff007819 */ /* 0x000fe20000011600 */
[----:B------:R-:W-:Y:S01]  /*17690*/  IMAD.MOV.U32 R81, RZ, RZ, R83 ;  /* 0x000000ffff517224 */ /* 0x000fe200078e0053 */
[----:B------:R3:W5:Y:S02]  /*176a0*/  LDL.LU R216, [R1+0xa0] ;  /* 0x0000a00001d87983 */ /* 0x0007640000300800 */
[----:B------:R-:W-:Y:S01]  /*176b0*/  HMMA.16816.F32 R96, R4, R32, R60 ;  /* 0x000000200460723c */ /* 0x000fe2000000183c */
[----:B------:R-:W-:-:S02]  /*176c0*/  IMAD.MOV.U32 R83, RZ, RZ, R117 ;  /* 0x000000ffff537224 */ /* 0x000fc400078e0075 */
[----:B------:R-:W-:-:S03]  /*176d0*/  IMAD.MOV.U32 R117, RZ, RZ, R119 ;  /* 0x000000ffff757224 */ /* 0x000fc600078e0077 */
[----:B------:R-:W-:Y:S01]  /*176e0*/  HMMA.16816.F32 R180, R4, R34, R56 ;  /* 0x0000002204b4723c */ /* 0x000fe20000001838 */
[----:B------:R-:W-:-:S05]  /*176f0*/  IMAD.MOV.U32 R119, RZ, RZ, R193 ;  /* 0x000000ffff777224 */ /* 0x000fca00078e00c1 */
[----:B------:R-:W-:Y:S01]  /*17700*/  HMMA.16816.F32 R88, R4, R40, R88 ;  /* 0x000000280458723c */ /* 0x000fe20000001858 */
[----:B-1----:R-:W-:Y:S01]  /*17710*/  FFMA.FTZ R2, R82, UR22, -R20 ;  /* 0x0000001652027c23 */ /* 0x002fe20008010814 */
[----:B------:R-:W-:-:S04]  /*17720*/  MOV R82, R116 ;  /* 0x0000007400527202 */ /* 0x000fc80000000f00 */
[----:B------:R-:W-:Y:S01]  /*17730*/  HMMA.16816.F32 R176, R4, R42, R92 ;  /* 0x0000002a04b0723c */ /* 0x000fe2000000185c */
[----:B------:R-:W-:Y:S01]  /*17740*/  MOV R116, R106 ;  /* 0x0000006a00747202 */ /* 0x000fe20000000f00 */
[----:B------:R-:W-:Y:S01]  /*17750*/  IMAD.MOV.U32 R106, RZ, RZ, R194 ;  /* 0x000000ffff6a7224 */ /* 0x000fe200078e00c2 */
[----:B------:R-:W-:Y:S01]  /*17760*/  MOV R193, R107 ;  /* 0x0000006b00c17202 */ /* 0x000fe20000000f00 */
[----:B------:R1:W-:Y:S01]  /*17770*/  MUFU.EX2 R194, R2 ;  /* 0x0000000200c27308 */ /* 0x0003e20000000800 */
[----:B------:R-:W-:Y:S01]  /*17780*/  SHF.R.U32.HI R3, RZ, 0x18, R8 ;  /* 0x00000018ff037819 */ /* 0x000fe20000011608 */
[----:B------:R-:W-:Y:S02]  /*17790*/  IMAD.MOV.U32 R80, RZ, RZ, R82 ;  /* 0x000000ffff507224 */ /* 0x000fe400078e0052 */
[----:B------:R-:W-:Y:S01]  /*177a0*/  IMAD.MOV.U32 R82, RZ, RZ, R116 ;  /* 0x000000ffff527224 */ /* 0x000fe200078e0074 */
[----:B------:R-:W-:Y:S01]  /*177b0*/  MOV R116, R157 ;  /* 0x0000009d00747202 */ /* 0x000fe20000000f00 */
[----:B-1----:R-:W-:Y:S01]  /*177c0*/  FFMA.FTZ R2, R81, UR22, -R20 ;  /* 0x0000001651027c23 */ /* 0x002fe20008010814 */
[----:B------:R-:W-:Y:S01]  /*177d0*/  MOV R81, R83 ;  /* 0x0000005300517202 */ /* 0x000fe20000000f00 */
[----:B------:R-:W-:-:S02]  /*177e0*/  IMAD.MOV.U32 R83, RZ, RZ, R193 ;  /* 0x000000ffff537224 */ /* 0x000fc400078e00c1 */
[----:B------:R1:W-:Y:S02]  /*177f0*/  MUFU.EX2 R193, R2 ;  /* 0x0000000200c17308 */ /* 0x0003e40000000800 */
[----:B-1----:R-:W-:Y:S01]  /*17800*/  SHF.R.U32.HI R2, RZ, 0x10, R10 ;  /* 0x00000010ff027819 */ /* 0x002fe2000001160a */
[----:B--2---:R-:W-:Y:S02]  /*17810*/  FFMA.FTZ R51, R160, R25, R51 ;  /* 0x00000019a0337223 */ /* 0x004fe40000010033 */
[----:B------:R-:W1:Y:S01]  /*17820*/  LDSM.16.MT88.4 R24, [R212+0xa800] ;  /* 0x00a80000d418783b */ /* 0x000e620000004200 */
[----:B------:R-:W-:Y:S01]  /*17830*/  HMMA.16816.F32 R160, R4, R28, R68 ;  /* 0x0000001c04a0723c */ /* 0x000fe20000001844 */
[----:B------:R-:W-:-:S05]  /*17840*/  IMAD.MOV.U32 R250, RZ, RZ, R189 ;  /* 0x000000fffffa7224 */ /* 0x000fca00078e00bd */
[C---:B-1----:R-:W-:Y:S06]  /*17850*/  HMMA.16816.F32 R76, R4.reuse, R24, R76 ;  /* 0x00000018044c723c */ /* 0x042fec000000184c */
[----:B------:R-:W-:Y:S07]  /*17860*/  HMMA.16816.F32 R72, R4, R26, R72 ;  /* 0x0000001a0448723c */ /* 0x000fee0000001848 */
[----:B------:R-:W-:-:S02]  /*17870*/  LOP3.LUT R5, R8, 0xff, RZ, 0xc0, !PT ;  /* 0x000000ff08057812 */ /* 0x000fc400078ec0ff */
[----:B------:R-:W-:Y:S02]  /*17880*/  SHF.R.U32.HI R4, RZ, 0x10, R8 ;  /* 0x00000010ff047819 */ /* 0x000fe40000011608 */
[----:B------:R-:W-:Y:S02]  /*17890*/  PRMT R6, R5, 0x5410, R0 ;  /* 0x0000541005067816 */ /* 0x000fe40000000000 */
[----:B------:R-:W-:-:S04]  /*178a0*/  LOP3.LUT R0, R4, 0xff, RZ, 0xc0, !PT ;  /* 0x000000ff04007812 */ /* 0x000fc800078ec0ff */
[----:B------:R-:W-:Y:S02]  /*178b0*/  PRMT R7, R0, 0x5410, R3 ;  /* 0x0000541000077816 */ /* 0x000fe40000000003 */
[----:B------:R-:W-:-:S04]  /*178c0*/  LOP3.LUT R0, R10, 0xffff, RZ, 0xc0, !PT ;  /* 0x0000ffff0a007812 */ /* 0x000fc800078ec0ff */
[----:B------:R-:W-:Y:S02]  /*178d0*/  SHF.R.U32.HI R3, RZ, 0x8, R0 ;  /* 0x00000008ff037819 */ /* 0x000fe40000011600 */
[----:B------:R-:W-:Y:S01]  /*178e0*/  LOP3.LUT R0, R2, 0xff, RZ, 0xc0, !PT ;  /* 0x000000ff02007812 */ /* 0x000fe200078ec0ff */
[----:B------:R-:W-:Y:S01]  /*178f0*/  FFMA.FTZ R2, R80, UR22, -R20 ;  /* 0x0000001650027c23 */ /* 0x000fe20008010814 */
[----:B------:R-:W-:Y:S01]  /*17900*/  IMAD.MOV.U32 R80, RZ, RZ, R81 ;  /* 0x000000ffff507224 */ /* 0x000fe200078e0051 */
[----:B------:R-:W-:Y:S01]  /*17910*/  MOV R81, R82 ;  /* 0x0000005200517202 */ /* 0x000fe20000000f00 */
[----:B------:R-:W-:Y:S01]  /*17920*/  IMAD.MOV.U32 R82, RZ, RZ, R83 ;  /* 0x000000ffff527224 */ /* 0x000fe200078e0053 */
[----:B------:R-:W-:Y:S01]  /*17930*/  LOP3.LUT R5, R10, 0xff, RZ, 0xc0, !PT ;  /* 0x000000ff0a057812 */ /* 0x000fe200078ec0ff */
[----:B------:R-:W-:Y:S01]  /*17940*/  IMAD.MOV.U32 R83, RZ, RZ, R116 ;  /* 0x000000ffff537224 */ /* 0x000fe200078e0074 */
[----:B------:R-:W-:Y:S02]  /*17950*/  SHF.R.U32.HI R4, RZ, 0x18, R10 ;  /* 0x00000018ff047819 */ /* 0x000fe4000001160a */
[----:B------:R-:W-:Y:S01]  /*17960*/  MOV R116, R199 ;  /* 0x000000c700747202 */ /* 0x000fe20000000f00 */
[----:B------:R-:W-:Y:S01]  /*17970*/  IMAD.MOV.U32 R199, RZ, RZ, R208 ;  /* 0x000000ffffc77224 */ /* 0x000fe200078e00d0 */
[----:B------:R-:W-:Y:S01]  /*17980*/  PRMT R5, R5, 0x5410, R3 ;  /* 0x0000541005057816 */ /* 0x000fe20000000003 */
[----:B------:R-:W-:Y:S01]  /*17990*/  IMAD.MOV.U32 R208, RZ, RZ, R251 ;  /* 0x000000ffffd07224 */ /* 0x000fe200078e00fb */
[----:B------:R-:W-:Y:S01]  /*179a0*/  PRMT R3, R0, 0x5410, R4 ;  /* 0x0000541000037816 */ /* 0x000fe20000000004 */
[----:B------:R-:W-:Y:S01]  /*179b0*/  FFMA.FTZ R0, R80, UR22, -R23 ;  /* 0x0000001650007c23 */ /* 0x000fe20008010817 */
[----:B------:R-:W-:Y:S01]  /*179c0*/  IMAD.MOV.U32 R70, RZ, RZ, R82 ;  /* 0x000000ffff467224 */ /* 0x000fe200078e0052 */
[----:B------:R-:W-:Y:S01]  /*179d0*/  MOV R71, R83 ;  /* 0x0000005300477202 */ /* 0x000fe20000000f00 */
[----:B------:R-:W-:Y:S01]  /*179e0*/  IMAD.MOV.U32 R69, RZ, RZ, R81 ;  /* 0x000000ffff457224 */ /* 0x000fe200078e0051 */
[----:B------:R-:W-:Y:S01]  /*179f0*/  MOV R251, R192 ;  /* 0x000000c000fb7202 */ /* 0x000fe20000000f00 */
[----:B------:R-:W-:Y:S01]  /*17a00*/  IMAD.MOV.U32 R83, RZ, RZ, R116 ;  /* 0x000000ffff537224 */ /* 0x000fe200078e0074 */
[----:B------:R-:W-:Y:S01]  /*17a10*/  MOV R81, R208 ;  /* 0x000000d000517202 */ /* 0x000fe20000000f00 */
[----:B------:R-:W-:Y:S01]  /*17a20*/  IMAD.MOV.U32 R116, RZ, RZ, R39 ;  /* 0x000000ffff747224 */ /* 0x000fe200078e0027 */
[----:B------:R-:W1:Y:S01]  /*17a30*/  MUFU.EX2 R192, R2 ;  /* 0x0000000200c07308 */ /* 0x000e620000000800 */
[----:B------:R-:W-:Y:S01]  /*17a40*/  IMAD.MOV.U32 R208, RZ, RZ, R191 ;  /* 0x000000ffffd07224 */ /* 0x000fe200078e00bf */
[----:B------:R-:W-:Y:S01]  /*17a50*/  MOV R68, R70 ;  /* 0x0000004600447202 */ /* 0x000fe20000000f00 */
[----:B------:R-:W-:-:S02]  /*17a60*/  IMAD.MOV.U32 R70, RZ, RZ, R116 ;  /* 0x000000ffff467224 */ /* 0x000fc400078e0074 */
[----:B------:R-:W-:-:S03]  /*17a70*/  IMAD.MOV.U32 R116, RZ, RZ, R118 ;  /* 0x000000ffff747224 */ /* 0x000fc600078e0076 */
[----:B------:R2:W-:Y:S01]  /*17a80*/  MUFU.EX2 R191, R0 ;  /* 0x0000000000bf7308 */ /* 0x0005e20000000800 */
[----:B------:R-:W-:Y:S01]  /*17a90*/  MOV R118, R190 ;  /* 0x000000be00767202 */ /* 0x000fe20000000f00 */
[----:B------:R-:W-:Y:S02]  /*17aa0*/  IMAD.MOV.U32 R189, RZ, RZ, R215 ;  /* 0x000000ffffbd7224 */ /* 0x000fe400078e00d7 */
[----:B------:R-:W-:Y:S01]  /*17ab0*/  FFMA.FTZ R8, R204, UR22, -R21 ;  /* 0x00000016cc087c23 */ /* 0x000fe20008010815 */
[----:B------:R-:W-:Y:S01]  /*17ac0*/  MOV R204, R188 ;  /* 0x000000bc00cc7202 */ /* 0x000fe20000000f00 */
[----:B------:R-:W-:Y:S02]  /*17ad0*/  IMAD.MOV.U32 R107, RZ, RZ, R213 ;  /* 0x000000ffff6b7224 */ /* 0x000fe400078e00d5 */
[--C-:B------:R-:W-:Y:S01]  /*17ae0*/  FFMA.FTZ R9, R207, UR22, -R21.reuse ;  /* 0x00000016cf097c23 */ /* 0x100fe20008010815 */
[----:B------:R-:W-:Y:S01]  /*17af0*/  FFMA.FTZ R10, R201, UR22, -R21 ;  /* 0x00000016c90a7c23 */ /* 0x000fe20008010815 */
[----:B--2---:R-:W-:Y:S01]  /*17b00*/  FFMA.FTZ R0, R69, UR22, -R23 ;  /* 0x0000001645007c23 */ /* 0x004fe20008010817 */
[----:B------:R-:W-:-:S02]  /*17b10*/  IMAD.MOV.U32 R69, RZ, RZ, R71 ;  /* 0x000000ffff457224 */ /* 0x000fc400078e0047 */
[----:B------:R-:W-:Y:S01]  /*17b20*/  IMAD.MOV.U32 R82, RZ, RZ, R199 ;  /* 0x000000ffff527224 */ /* 0x000fe200078e00c7 */
[----:B------:R2:W4:Y:S01]  /*17b30*/  MUFU.EX2 R190, R0 ;  /* 0x0000000000be7308 */ /* 0x0005220000000800 */
[----:B------:R-:W-:Y:S02]  /*17b40*/  IMAD.MOV.U32 R63, RZ, RZ, R69 ;  /* 0x000000ffff3f7224 */ /* 0x000fe400078e0045 */
[----:B------:R-:W-:Y:S02]  /*17b50*/  IMAD.MOV.U32 R80, RZ, RZ, R251 ;  /* 0x000000ffff507224 */ /* 0x000fe400078e00fb */
[--C-:B------:R-:W-:Y:S01]  /*17b60*/  FFMA.FTZ R39, R210, UR22, -R20.reuse ;  /* 0x00000016d2277c23 */ /* 0x100fe20008010814 */
[----:B------:R-:W-:Y:S01]  /*17b70*/  FFMA.FTZ R2, R63, UR22, -R23 ;  /* 0x000000163f027c23 */ /* 0x000fe20008010817 */
[----:B------:R-:W-:Y:S01]  /*17b80*/  FFMA.FTZ R46, R203, UR22, -R20 ;  /* 0x00000016cb2e7c23 */ /* 0x000fe20008010814 */
[----:B------:R-:W-:Y:S01]  /*17b90*/  IMAD.MOV.U32 R157, RZ, RZ, R231 ;  /* 0x000000ffff9d7224 */ /* 0x000fe200078e00e7 */
[----:B------:R3:W5:Y:S01]  /*17ba0*/  LDL.LU R215, [R1+0x9c] ;  /* 0x00009c0001d77983 */ /* 0x0007620000300800 */
[----:B------:R1:W-:Y:S01]  /*17bb0*/  MUFU.EX2 R188, R2 ;  /* 0x0000000200bc7308 */ /* 0x0003e20000000800 */
[----:B--2---:R-:W-:Y:S01]  /*17bc0*/  FFMA.FTZ R0, R68, UR22, -R23 ;  /* 0x0000001644007c23 */ /* 0x004fe20008010817 */
[----:B------:R-:W-:Y:S01]  /*17bd0*/  IMAD.MOV.U32 R68, RZ, RZ, R70 ;  /* 0x000000ffff447224 */ /* 0x000fe200078e0046 */
[----:B------:R-:W-:Y:S01]  /*17be0*/  MOV R71, R117 ;  /* 0x0000007500477202 */ /* 0x000fe20000000f00 */
[----:B------:R-:W-:Y:S01]  /*17bf0*/  IMAD.MOV.U32 R70, RZ, RZ, R116 ;  /* 0x000000ffff467224 */ /* 0x000fe200078e0074 */
[----:B------:R-:W-:Y:S01]  /*17c00*/  MOV R116, R118 ;  /* 0x0000007600747202 */ /* 0x000fe20000000f00 */
[----:B------:R-:W-:Y:S01]  /*17c10*/  IMAD.MOV.U32 R118, RZ, RZ, R106 ;  /* 0x000000ffff767224 */ /* 0x000fe200078e006a */
[----:B------:R-:W-:Y:S01]  /*17c20*/  MOV R251, R45 ;  /* 0x0000002d00fb7202 */ /* 0x000fe20000000f00 */
[----:B------:R-:W-:-:S02]  /*17c30*/  IMAD.MOV.U32 R106, RZ, RZ, R189 ;  /* 0x000000ffff6a7224 */ /* 0x000fc400078e00bd */
[----:B------:R-:W-:Y:S01]  /*17c40*/  IMAD.MOV.U32 R201, RZ, RZ, R105 ;  /* 0x000000ffffc97224 */ /* 0x000fe200078e0069 */
[----:B------:R2:W3:Y:S01]  /*17c50*/  MUFU.EX2 R189, R0 ;  /* 0x0000000000bd7308 */ /* 0x0004e20000000800 */
[----:B-1----:R-:W-:Y:S01]  /*17c60*/  F2FP.F16.F32.PACK_AB R2, R192, R193 ;  /* 0x000000c1c002723e */ /* 0x002fe200000000ff */
[----:B------:R-:W-:Y:S01]  /*17c70*/  IMAD.MOV.U32 R199, RZ, RZ, R50 ;  /* 0x000000ffffc77224 */ /* 0x000fe200078e0032 */
[----:B------:R1:W5:Y:S01]  /*17c80*/  LDL.LU R213, [R1+0x98] ;  /* 0x0000980001d57983 */ /* 0x0003620000300800 */
[----:B------:R-:W-:Y:S01]  /*17c90*/  IMAD.MOV.U32 R207, RZ, RZ, R107 ;  /* 0x000000ffffcf7224 */ /* 0x000fe200078e006b */
[----:B------:R-:W1:Y:S01]  /*17ca0*/  LDC.U8 R231, c[0x0][0x388] ;  /* 0x0000e200ffe77b82 */ /* 0x000e620000000000 */
        /* <DEDUP_REMOVED lines=9> */
[----:B---3--:R-:W-:-:S04]  /*17d40*/  F2FP.F16.F32.PACK_AB R2, R188, R189 ;  /* 0x000000bdbc02723e */ /* 0x008fc800000000ff */
[----:B------:R-:W-:Y:S02]  /*17d50*/  LOP3.LUT R5, R0, R2, RZ, 0xc0, !PT ;  /* 0x0000000200057212 */ /* 0x000fe400078ec0ff */
[----:B------:R-:W-:-:S05]  /*17d60*/  LOP3.LUT R2, R37, R44, R54, 0x96, !PT ;  /* 0x0000002c25027212 */ /* 0x000fca00078e9636 */
[----:B------:R-:W-:Y:S01]  /*17d70*/  IMAD.WIDE.U32 R2, R2, -0x2daee0ad, RZ ;  /* 0xd2511f5302027825 */ /* 0x000fe200078e00ff */
[----:B------:R2:W-:Y:S02]  /*17d80*/  MUFU.EX2 R105, R8 ;  /* 0x0000000800697308 */ /* 0x0005e40000000800 */
[----:B------:R-:W-:Y:S01]  /*17d90*/  LOP3.LUT R0, R2, 0xffff, RZ, 0xc0, !PT ;  /* 0x0000ffff02007812 */ /* 0x000fe200078ec0ff */
[----:B------:R-:W-:Y:S02]  /*17da0*/  IMAD.MOV.U32 R117, RZ, RZ, R11 ;  /* 0x000000ffff757224 */ /* 0x000fe400078e000b */
[----:B------:R-:W-:Y:S01]  /*17db0*/  FFMA.FTZ R11, R211, UR22, -R21 ;  /* 0x00000016d30b7c23 */ /* 0x000fe20008010815 */
[--C-:B------:R-:W-:Y:S01]  /*17dc0*/  FFMA.FTZ R45, R206, UR22, -R20.reuse ;  /* 0x00000016ce2d7c23 */ /* 0x100fe20008010814 */
[----:B------:R-:W-:Y:S01]  /*17dd0*/  FFMA.FTZ R50, R200, UR22, -R20 ;  /* 0x00000016c8327c23 */ /* 0x000fe20008010814 */
[----:B------:R3:W-:Y:S01]  /*17de0*/  MUFU.EX2 R107, R9 ;  /* 0x00000009006b7308 */ /* 0x0007e20000000800 */
[--C-:B------:R-:W-:Y:S01]  /*17df0*/  FFMA.FTZ R20, R252, UR22, -R22.reuse ;  /* 0x00000016fc147c23 */ /* 0x100fe20008010816 */
[----:B------:R-:W-:Y:S01]  /*17e00*/  FFMA.FTZ R21, R209, UR22, -R22 ;  /* 0x00000016d1157c23 */ /* 0x000fe20008010816 */
[----:B------:R-:W-:Y:S01]  /*17e10*/  MOV R211, R106 ;  /* 0x0000006a00d37202 */ /* 0x000fe20000000f00 */
[----:B------:R-:W-:Y:S01]  /*17e20*/  HMMA.16816.F32 R132, R4, R12, R132 ;  /* 0x0000000c0484723c */ /* 0x000fe20000001884 */
[----:B--2---:R-:W-:-:S02]  /*17e30*/  SHF.R.U32.HI R8, RZ, 0x8, R0 ;  /* 0x00000008ff087819 */ /* 0x004fc40000011600 */
[----:B------:R-:W-:Y:S01]  /*17e40*/  LOP3.LUT R0, R3, R38, R55, 0x96, !PT ;  /* 0x0000002603007212 */ /* 0x000fe200078e9637 */
[----:B------:R2:W4:Y:S01]  /*17e50*/  MUFU.EX2 R106, R11 ;  /* 0x0000000b006a7308 */ /* 0x0005220000000800 */
[----:B------:R-:W-:Y:S02]  /*17e60*/  SHF.R.U32.HI R3, RZ, 0x10, R2 ;  /* 0x00000010ff037819 */ /* 0x000fe40000011602 */
[----:B------:R-:W-:Y:S02]  /*17e70*/  MOV R69, R71 ;  /* 0x0000004700457202 */ /* 0x000fe40000000f00 */
[----:B---3--:R-:W-:Y:S01]  /*17e80*/  LOP3.LUT R9, R2, 0xff, RZ, 0xc0, !PT ;  /* 0x000000ff02097812 */ /* 0x008fe200078ec0ff */
[----:B------:R-:W-:Y:S02]  /*17e90*/  IMAD.MOV.U32 R71, RZ, RZ, R117 ;  /* 0x000000ffff477224 */ /* 0x000fe400078e0075 */
[----:B------:R-:W-:Y:S01]  /*17ea0*/  MUFU.EX2 R54, R20 ;  /* 0x0000001400367308 */ /* 0x000fe20000000800 */
[----:B------:R-:W-:Y:S01]  /*17eb0*/  IMAD.MOV.U32 R117, RZ, RZ, R119 ;  /* 0x000000ffff757224 */ /* 0x000fe200078e0077 */
[----:B------:R-:W-:-:S02]  /*17ec0*/  PRMT R12, R9, 0x5410, R8 ;  /* 0x00005410090c7816 */ /* 0x000fc40000000008 */
[----:B------:R-:W-:Y:S02]  /*17ed0*/  LOP3.LUT R8, R3, 0xff, RZ, 0xc0, !PT ;  /* 0x000000ff03087812 */ /* 0x000fe400078ec0ff */
[----:B------:R-:W-:Y:S02]  /*17ee0*/  MOV R119, R36 ;  /* 0x0000002400777202 */ /* 0x000fe40000000f00 */
[----:B------:R-:W3:Y:S01]  /*17ef0*/  MUFU.EX2 R44, R21 ;  /* 0x00000015002c7308 */ /* 0x000ee20000000800 */
[----:B--2---:R-:W-:Y:S02]  /*17f00*/  SHF.R.U32.HI R11, RZ, 0x18, R2 ;  /* 0x00000018ff0b7819 */ /* 0x004fe40000011602 */
[----:B------:R-:W-:Y:S02]  /*17f10*/  LOP3.LUT R2, R0, 0xffff, RZ, 0xc0, !PT ;  /* 0x0000ffff00027812 */ /* 0x000fe400078ec0ff */
[----:B------:R-:W-:Y:S02]  /*17f20*/  SHF.R.U32.HI R3, RZ, 0x10, R0 ;  /* 0x00000010ff037819 */ /* 0x000fe40000011600 */
[----:B------:R-:W-:Y:S01]  /*17f30*/  SHF.R.U32.HI R9, RZ, 0x8, R2 ;  /* 0x00000008ff097819 */ /* 0x000fe20000011602 */
[----:B------:R2:W1:Y:S01]  /*17f40*/  MUFU.EX2 R100, R10 ;  /* 0x0000000a00647308 */ /* 0x0004620000000800 */
[----:B------:R-:W-:Y:S01]  /*17f50*/  SHF.R.U32.HI R2, RZ, 0x18, R0 ;  /* 0x00000018ff027819 */ /* 0x000fe20000011600 */
[----:B------:R-:W-:Y:S01]  /*17f60*/  IMAD.MOV.U32 R200, RZ, RZ, R119 ;  /* 0x000000ffffc87224 */ /* 0x000fe200078e0077 */
[----:B------:R-:W-:Y:S01]  /*17f70*/  MOV R203, R118 ;  /* 0x0000007600cb7202 */ /* 0x000fe20000000f00 */
[----:B------:R-:W-:Y:S01]  /*17f80*/  FFMA.FTZ R36, R205, UR22, -R22 ;  /* 0x00000016cd247c23 */ /* 0x000fe20008010816 */
[----:B------:R-:W-:-:S02]  /*17f90*/  IMAD.MOV.U32 R206, RZ, RZ, R117 ;  /* 0x000000ffffce7224 */ /* 0x000fc400078e0075 */
[----:B------:R-:W-:Y:S01]  /*17fa0*/  FFMA.FTZ R22, R202, UR22, -R22 ;  /* 0x00000016ca167c23 */ /* 0x000fe20008010816 */
[----:B------:R-:W-:Y:S01]  /*17fb0*/  MOV R93, R70 ;  /* 0x00000046005d7202 */ /* 0x000fe20000000f00 */
[----:B------:R-:W-:Y:S01]  /*17fc0*/  HMMA.16816.F32 R56, R4, R14, R120 ;  /* 0x0000000e0438723c */ /* 0x000fe20000001878 */
[----:B--2---:R-:W-:-:S05]  /*17fd0*/  LOP3.LUT R10, R0, 0xff, RZ, 0xc0, !PT ;  /* 0x000000ff000a7812 */ /* 0x004fca00078ec0ff */
[C---:B------:R-:W-:Y:S01]  /*17fe0*/  HMMA.16816.F32 R148, R4.reuse, R24, R148 ;  /* 0x000000180494723c */ /* 0x040fe20000001894 */
[----:B------:R-:W-:Y:S01]  /*17ff0*/  LOP3.LUT R0, R3, 0xff, RZ, 0xc0, !PT ;  /* 0x000000ff03007812 */ /* 0x000fe200078ec0ff */
[----:B------:R-:W-:Y:S01]  /*18000*/  FFMA.FTZ R15, R211, UR22, -R23 ;  /* 0x00000016d30f7c23 */ /* 0x000fe20008010817 */
[----:B------:R-:W-:Y:S01]  /*18010*/  PRMT R3, R8, 0x5410, R11 ;  /* 0x0000541008037816 */ /* 0x000fe2000000000b */
[----:B------:R2:W-:Y:S01]  /*18020*/  MUFU.EX2 R37, R22 ;  /* 0x0000001600257308 */ /* 0x0005e20000000800 */
[----:B------:R-:W-:Y:S01]  /*18030*/  PRMT R2, R0, 0x5410, R2 ;  /* 0x0000541000027816 */ /* 0x000fe20000000002 */
[----:B------:R-:W-:Y:S01]  /*18040*/  FFMA.FTZ R0, R203, R47, R200 ;  /* 0x0000002fcb007223 */ /* 0x000fe200000100c8 */
[----:B------:R-:W-:Y:S01]  /*18050*/  PRMT R8, R10, 0x5410, R9 ;  /* 0x000054100a087816 */ /* 0x000fe20000000009 */
[C---:B------:R-:W-:Y:S01]  /*18060*/  HMMA.16816.F32 R24, R4.reuse, R26, R152 ;  /* 0x0000001a0418723c */ /* 0x040fe20000001898 */
[----:B------:R-:W-:Y:S01]  /*18070*/  FADD.FTZ R9, R206, R51 ;  /* 0x00000033ce097221 */ /* 0x000fe20000010000 */
[----:B------:R-:W-:Y:S01]  /*18080*/  IMAD.MOV.U32 R206, RZ, RZ, R80 ;  /* 0x000000ffffce7224 */ /* 0x000fe200078e0050 */
[----:B------:R-:W-:Y:S01]  /*18090*/  MOV R203, R81 ;  /* 0x0000005100cb7202 */ /* 0x000fe20000000f00 */
[----:B------:R-:W-:Y:S01]  /*180a0*/  IMAD.MOV.U32 R200, RZ, RZ, R82 ;  /* 0x000000ffffc87224 */ /* 0x000fe200078e0052 */
[----:B------:R-:W-:Y:S01]  /*180b0*/  MOV R211, R83 ;  /* 0x0000005300d37202 */ /* 0x000fe20000000f00 */
[----:B------:R-:W1:Y:S01]  /*180c0*/  LDSM.16.MT88.4 R152, [R212+0xac00] ;  /* 0x00ac0000d498783b */ /* 0x000e620000004200 */
[--C-:B------:R-:W-:Y:S01]  /*180d0*/  HSET2.LE.AND R11, R3, R244.reuse, PT ;  /* 0x000000f4030b7233 */ /* 0x100fe20003803000 */
[----:B------:R-:W-:Y:S01]  /*180e0*/  IMAD.MOV.U32 R92, RZ, RZ, R71 ;  /* 0x000000ffff5c7224 */ /* 0x000fe200078e0047 */
[--C-:B------:R-:W-:Y:S01]  /*180f0*/  HSET2.LE.AND R3, R2, R244.reuse, PT ;  /* 0x000000f402037233 */ /* 0x100fe20003803000 */
[----:B------:R-:W1:Y:S01]  /*18100*/  LDSM.16.MT88.4 R80, [R212+0xbc00] ;  /* 0x00bc0000d450783b */ /* 0x000e620000004200 */
[----:B----4-:R-:W-:Y:S01]  /*18110*/  F2FP.F16.F32.PACK_AB R2, R107, R106 ;  /* 0x0000006a6b02723e */ /* 0x010fe200000000ff */
[----:B--2---:R-:W-:Y:S01]  /*18120*/  FADD.FTZ R22, R93, R0 ;  /* 0x000000005d167221 */ /* 0x004fe20000010000 */
[----:B------:R-:W-:Y:S01]  /*18130*/  HSET2.LE.AND R0, R8, R244, PT ;  /* 0x000000f408007233 */ /* 0x000fe20003803000 */
[--C-:B------:R-:W-:Y:S01]  /*18140*/  FFMA.FTZ R13, R201, UR22, -R23.reuse ;  /* 0x00000016c90d7c23 */ /* 0x100fe20008010817 */
[----:B---3--:R-:W-:Y:S01]  /*18150*/  F2FP.F16.F32.PACK_AB R8, R44, R54 ;  /* 0x000000362c08723e */ /* 0x008fe200000000ff */
[--C-:B------:R-:W-:Y:S01]  /*18160*/  FFMA.FTZ R20, R204, UR22, -R23.reuse ;  /* 0x00000016cc147c23 */ /* 0x100fe20008010817 */
[----:B------:R-:W-:Y:S01]  /*18170*/  FFMA.FTZ R14, R207, UR22, -R23 ;  /* 0x00000016cf0e7c23 */ /* 0x000fe20008010817 */
[----:B------:R-:W-:Y:S01]  /*18180*/  FADD.FTZ R23, R92, R49 ;  /* 0x000000315c177221 */ /* 0x000fe20000010000 */
[----:B------:R-:W-:Y:S01]  /*18190*/  LOP3.LUT R92, R0, R2, RZ, 0xc0, !PT ;  /* 0x00000002005c7212 */ /* 0x000fe200078ec0ff */
[----:B------:R2:W3:Y:S01]  /*181a0*/  MUFU.EX2 R38, R36 ;  /* 0x0000002400267308 */ /* 0x0004e20000000800 */
[----:B------:R-:W-:Y:S01]  /*181b0*/  LOP3.LUT R93, R3, R8, RZ, 0xc0, !PT ;  /* 0x00000008035d7212 */ /* 0x000fe200078ec0ff */
[----:B------:R-:W-:Y:S01]  /*181c0*/  IMAD.WIDE.U32 R2, R53, -0x2daee0ad, RZ ;  /* 0xd2511f5335027825 */ /* 0x000fe200078e00ff */
[----:B------:R-:W-:Y:S01]  /*181d0*/  MOV R95, R68 ;  /* 0x00000044005f7202 */ /* 0x000fe20000000f00 */
[----:B------:R-:W-:Y:S01]  /*181e0*/  HMMA.16816.F32 R164, R4, R28, R164 ;  /* 0x0000001c04a4723c */ /* 0x000fe200000018a4 */
[----:B------:R-:W-:Y:S01]  /*181f0*/  MOV R210, R116 ;  /* 0x0000007400d27202 */ /* 0x000fe20000000f00 */
[----:B------:R-:W-:Y:S01]  /*18200*/  IMAD.MOV.U32 R94, RZ, RZ, R69 ;  /* 0x000000ffff5e7224 */ /* 0x000fe200078e0045 */
[----:B------:R-:W-:-:S03]  /*18210*/  LOP3.LUT R0, R3, R48, R55, 0x96, !PT ;  /* 0x0000003003007212 */ /* 0x000fc600078e9637 */
[----:B------:R-:W-:Y:S01]  /*18220*/  HMMA.16816.F32 R84, R4, R40, R84 ;  /* 0x000000280454723c */ /* 0x000fe20000001854 */
[----:B------:R-:W-:-:S05]  /*18230*/  LOP3.LUT R3, R2, 0xffff, RZ, 0xc0, !PT ;  /* 0x0000ffff02037812 */ /* 0x000fca00078ec0ff */
[C---:B------:R-:W-:Y:S01]  /*18240*/  HMMA.16816.F32 R60, R4.reuse, R18, R172 ;  /* 0x00000012043c723c */ /* 0x040fe200000018ac */
[----:B------:R-:W-:Y:S01]  /*18250*/  LOP3.LUT R8, R2, 0xff, RZ, 0xc0, !PT ;  /* 0x000000ff02087812 */ /* 0x000fe200078ec0ff */
[----:B------:R-:W-:Y:S08]  /*18260*/  MUFU.EX2 R46, R46 ;  /* 0x0000002e002e7308 */ /* 0x000ff00000000800 */
[----:B------:R-:W4:Y:S01]  /*18270*/  MUFU.EX2 R50, R50 ;  /* 0x0000003200327308 */ /* 0x000f220000000800 */
[C---:B------:R-:W-:Y:S01]  /*18280*/  HMMA.16816.F32 R68, R4.reuse, R32, R136 ;  /* 0x000000200444723c */ /* 0x040fe20000001888 */
[----:B------:R-:W-:Y:S01]  /*18290*/  MOV R252, R159 ;  /* 0x0000009f00fc7202 */ /* 0x000fe20000000f00 */
[----:B------:R-:W4:Y:S04]  /*182a0*/  LDSM.16.MT88.4 R120, [R212+0x9c00] ;  /* 0x009c0000d478783b */ /* 0x000f280000004200 */
[C---:B------:R-:W-:Y:S06]  /*182b0*/  HMMA.16816.F32 R116, R4.reuse, R16, R184 ;  /* 0x000000100474723c */ /* 0x040fec00000018b8 */
[----:B------:R-:W-:Y:S01]  /*182c0*/  HMMA.16816.F32 R28, R4, R30, R168 ;  /* 0x0000001e041c723c */ /* 0x000fe200000018a8 */
[----:B------:R-:W-:Y:S01]  /*182d0*/  MUFU.EX2 R13, R13 ;  /* 0x0000000d000d7308 */ /* 0x000fe20000000800 */
[----:B------:R-:W-:-:S04]  /*182e0*/  FADD.FTZ R21, R94, R9 ;  /* 0x000000095e157221 */ /* 0x000fc80000010000 */
[C---:B------:R-:W-:Y:S06]  /*182f0*/  HMMA.16816.F32 R32, R4.reuse, R34, R128 ;  /* 0x000000220420723c */ /* 0x040fec0000001880 */
[----:B------:R-:W-:Y:S01]  /*18300*/  HMMA.16816.F32 R40, R4, R42, R144 ;  /* 0x0000002a0428723c */ /* 0x000fe20000001890 */
[----:B------:R-:W-:Y:S01]  /*18310*/  MUFU.EX2 R20, R20 ;  /* 0x0000001400147308 */ /* 0x000fe20000000800 */
[----:B------:R-:W-:Y:S01]  /*18320*/  IMAD.MOV.U32 R201, RZ, RZ, R158 ;  /* 0x000000ffffc97224 */ /* 0x000fe200078e009e */
[----:B-1----:R-:W-:Y:S01]  /*18330*/  F2FP.F16.F32.PACK_AB R10, R100, R105 ;  /* 0x00000069640a723e */ /* 0x002fe200000000ff */
[----:B------:R-:W-:-:S02]  /*18340*/  IMAD.MOV.U32 R207, RZ, RZ, R156 ;  /* 0x000000ffffcf7224 */ /* 0x000fc400078e009c */
[----:B--2---:R-:W-:-:S03]  /*18350*/  FADD.FTZ R36, R210, R52 ;  /* 0x00000034d2247221 */ /* 0x004fc60000010000 */
[----:B------:R-:W-:Y:S01]  /*18360*/  MUFU.EX2 R15, R15 ;  /* 0x0000000f000f7308 */ /* 0x000fe20000000800 */
[--C-:B------:R-:W-:Y:S01]  /*18370*/  SHF.R.U32.HI R4, RZ, 0x10, R2.reuse ;  /* 0x00000010ff047819 */ /* 0x100fe20000011602 */
[----:B------:R-:W1:Y:S01]  /*18380*/  LDSM.16.MT88.4 R136, [R214+0x9c00] ;  /* 0x009c0000d688783b */ /* 0x000e620000004200 */
[----:B------:R-:W-:Y:S02]  /*18390*/  SHF.R.U32.HI R7, RZ, 0x18, R2 ;  /* 0x00000018ff077819 */ /* 0x000fe40000011602 */
[----:B------:R-:W-:Y:S01]  /*183a0*/  SHF.R.U32.HI R6, RZ, 0x8, R3 ;  /* 0x00000008ff067819 */ /* 0x000fe20000011603 */
[----:B------:R-:W2:Y:S01]  /*183b0*/  LDSM.16.MT88.4 R168, [R214+0xac00] ;  /* 0x00ac0000d6a8783b */ /* 0x000ea20000004200 */
[C---:B------:R-:W-:Y:S02]  /*183c0*/  LOP3.LUT R2, R0.reuse, 0xffff, RZ, 0xc0, !PT ;  /* 0x0000ffff00027812 */ /* 0x040fe400078ec0ff */
[----:B------:R-:W-:Y:S01]  /*183d0*/  SHF.R.U32.HI R3, RZ, 0x10, R0 ;  /* 0x00000010ff037819 */ /* 0x000fe20000011600 */
[----:B------:R-:W4:Y:S01]  /*183e0*/  MUFU.EX2 R14, R14 ;  /* 0x0000000e000e7308 */ /* 0x000f220000000800 */
[----:B------:R-:W-:Y:S01]  /*183f0*/  LOP3.LUT R5, R0, 0xff, RZ, 0xc0, !PT ;  /* 0x000000ff00057812 */ /* 0x000fe200078ec0ff */
[----:B------:R-:W2:Y:S01]  /*18400*/  LDSM.16.MT88.4 R16, [R214+0xbc00] ;  /* 0x00bc0000d610783b */ /* 0x000ea20000004200 */
[----:B------:R-:W-:-:S02]  /*18410*/  SHF.R.U32.HI R2, RZ, 0x8, R2 ;  /* 0x00000008ff027819 */ /* 0x000fc40000011602 */
[----:B------:R-:W-:Y:S02]  /*18420*/  SHF.R.U32.HI R0, RZ, 0x18, R0 ;  /* 0x00000018ff007819 */ /* 0x000fe40000011600 */
[----:B------:R-:W-:Y:S02]  /*18430*/  LOP3.LUT R3, R3, 0xff, RZ, 0xc0, !PT ;  /* 0x000000ff03037812 */ /* 0x000fe400078ec0ff */
[----:B------:R-:W-:Y:S02]  /*18440*/  PRMT R5, R5, 0x5410, R2 ;  /* 0x0000541005057816 */ /* 0x000fe40000000002 */
[----:B------:R-:W-:Y:S02]  /*18450*/  LOP3.LUT R4, R4, 0xff, RZ, 0xc0, !PT ;  /* 0x000000ff04047812 */ /* 0x000fe400078ec0ff */
[----:B------:R-:W-:Y:S02]  /*18460*/  PRMT R2, R3, 0x5410, R0 ;  /* 0x0000541003027816 */ /* 0x000fe40000000000 */
[----:B------:R-:W-:-:S02]  /*18470*/  HSET2.LE.AND R9, R12, R244, PT ;  /* 0x000000f40c097233 */ /* 0x000fc40003803000 */
[----:B---3--:R-:W-:Y:S01]  /*18480*/  F2FP.F16.F32.PACK_AB R12, R37, R38 ;  /* 0x00000026250c723e */ /* 0x008fe200000000ff */
[----:B------:R-:W-:Y:S01]  /*18490*/  MUFU.EX2 R39, R39 ;  /* 0x0000002700277308 */ /* 0x000fe20000000800 */
[----:B------:R-:W-:Y:S01]  /*184a0*/  PRMT R6, R8, 0x5410, R6 ;  /* 0x0000541008067816 */ /* 0x000fe20000000006 */
[----:B------:R-:W-:Y:S01]  /*184b0*/  FADD.FTZ R8, R201, R23 ;  /* 0x00000017c9087221 */ /* 0x000fe20000010000 */
[----:B------:R-:W-:Y:S02]  /*184c0*/  PRMT R4, R4, 0x5410, R7 ;  /* 0x0000541004047816 */ /* 0x000fe40000000007 */
[----:B------:R-:W-:Y:S02]  /*184d0*/  MOV R210, R95 ;  /* 0x0000005f00d27202 */ /* 0x000fe40000000f00 */
[--C-:B------:R-:W-:Y:S01]  /*184e0*/  HSET2.LE.AND R7, R2, R244.reuse, PT ;  /* 0x000000f402077233 */ /* 0x100fe20003803000 */
[----:B------:R-:W3:Y:S01]  /*184f0*/  MUFU.EX2 R45, R45 ;  /* 0x0000002d002d7308 */ /* 0x000ee20000000800 */
[----:B------:R-:W-:Y:S01]  /*18500*/  LOP3.LUT R94, R9, R10, RZ, 0xc0, !PT ;  /* 0x0000000a095e7212 */ /* 0x000fe200078ec0ff */
[----:B------:R-:W-:Y:S01]  /*18510*/  FADD.FTZ R2, R207, R21 ;  /* 0x00000015cf027221 */ /* 0x000fe20000010000 */
[----:B------:R-:W-:Y:S01]  /*18520*/  LOP3.LUT R95, R11, R12, RZ, 0xc0, !PT ;  /* 0x0000000c0b5f7212 */ /* 0x000fe200078ec0ff */
[----:B------:R-:W-:Y:S01]  /*18530*/  FADD.FTZ R10, R200, R8 ;  /* 0x00000008c80a7221 */ /* 0x000fe20000010000 */
[----:B------:R-:W-:Y:S01]  /*18540*/  MOV R204, R157 ;  /* 0x0000009d00cc7202 */ /* 0x000fe20000000f00 */
[----:B------:R-:W-:Y:S01]  /*18550*/  FADD.FTZ R8, R240, R2 ;  /* 0x00000002f0087221 */ /* 0x000fe20000010000 */
[----:B------:R-:W-:-:S02]  /*18560*/  HSET2.LE.AND R0, R6, R244, PT ;  /* 0x000000f406007233 */ /* 0x000fc40003803000 */
[----:B------:R-:W-:Y:S01]  /*18570*/  HSET2.LE.AND R3, R4, R244, PT ;  /* 0x000000f404037233 */ /* 0x000fe20003803000 */
[----:B------:R-:W-:Y:S01]  /*18580*/  FADD.FTZ R4, R252, R36 ;  /* 0x00000024fc047221 */ /* 0x000fe20000010000 */
[----:B----4-:R-:W-:Y:S01]  /*18590*/  F2FP.F16.F32.PACK_AB R2, R50, R46 ;  /* 0x0000002e3202723e */ /* 0x010fe200000000ff */
[----:B------:R-:W-:Y:S01]  /*185a0*/  HMMA.16816.F32 R156, R92, R154, R72 ;  /* 0x0000009a5c9c723c */ /* 0x000fe20000001848 */
[----:B------:R-:W-:Y:S01]  /*185b0*/  FADD.FTZ R6, R204, R22 ;  /* 0x00000016cc067221 */ /* 0x000fe20000010000 */
[----:B------:R-:W-:Y:S01]  /*185c0*/  FADD.FTZ R11, R211, R4 ;  /* 0x00000004d30b7221 */ /* 0x000fe20000010000 */
[----:B------:R-:W-:-:S03]  /*185d0*/  F2FP.F16.F32.PACK_AB R4, R15, R14 ;  /* 0x0000000e0f04723e */ /* 0x000fc600000000ff */
[----:B------:R-:W-:Y:S01]  /*185e0*/  HMMA.16816.F32 R72, R92, R80, R96 ;  /* 0x000000505c48723c */ /* 0x000fe20000001860 */
[----:B------:R-:W-:-:S06]  /*185f0*/  FADD.FTZ R9, R203, R6 ;  /* 0x00000006cb097221 */ /* 0x000fcc0000010000 */
        /* <DEDUP_REMOVED lines=8> */
[----:B---3--:R-:W-:Y:S01]  /*18680*/  F2FP.F16.F32.PACK_AB R6, R45, R39 ;  /* 0x000000272d06723e */ /* 0x008fe200000000ff */
        /* <DEDUP_REMOVED lines=52> */
[C---:B-1----:R-:W-:Y:S06]  /*189d0*/  HMMA.16816.F32 R128, R92.reuse, R136, R108 ;  /* 0x000000885c80723c */ /* 0x042fec000000186c */
[C---:B------:R-:W-:Y:S06]  /*189e0*/  HMMA.16816.F32 R140, R92.reuse, R138, R140 ;  /* 0x0000008a5c8c723c */ /* 0x040fec000000188c */
[C---:B--2---:R-:W-:Y:S06]  /*189f0*/  HMMA.16816.F32 R160, R92.reuse, R168, R160 ;  /* 0x000000a85ca0723c */ /* 0x044fec00000018a0 */
        /* <DEDUP_REMOVED lines=17> */
.L_x_892:
        /* <DEDUP_REMOVED lines=40> */
.L_x_902:
        /* <DEDUP_REMOVED lines=22> */
[C---:B-1----:R-:W-:Y:S02]  /*18ef0*/  @!P2 LEA R104, P0, R0.reuse, R104, 0x1 ;  /* 0x000000680068a211 */ /* 0x042fe400078008ff */
        /* <DEDUP_REMOVED lines=44> */
.L_x_900:
[----:B-12---:R-:W2:Y:S01]  /*191c0*/  LDL R3, [R1+0x54] ;  /* 0x0000540001037983 */ /* 0x006ea20000100800 */
[----:B------:R-:W-:Y:S04]  /*191d0*/  DEPBAR.LE SB0, 0x0 ;  /* 0x000080000000791a */ /* 0x000fe80000000000 */
[----:B------:R-:W3:Y:S01]  /*191e0*/  LDL R2, [R1+0x70] ;  /* 0x0000700001027983 */ /* 0x000ee20000100800 */
[----:B------:R-:W-:Y:S04]  /*191f0*/  UIADD3 UR11, UR20, -0x1, URZ ;  /* 0xffffffff140b7890 */ /* 0x000fe8000fffe03f */
[----:B------:R-:W4:Y:S01]  /*19200*/  LDL.64 R18, [R1+0x58] ;  /* 0x0000580001127983 */ /* 0x000f220000100a00 */
[----:B------:R-:W-:Y:S02]  /*19210*/  USHF.R.S32.HI UR13, URZ, 0x1f, UR11 ;  /* 0x0000001f3f0d7899 */ /* 0x000fe4000801140b */
[----:B------:R-:W-:Y:S02]  /*19220*/  UIMAD UR12, UR8, UR11, URZ ;  /* 0x0000000b080c72a4 */ /* 0x000fe4000f8e023f */
[----:B------:R-:W4:Y:S01]  /*19230*/  LDL R4, [R1+0x68] ;  /* 0x0000680001047983 */ /* 0x000f220000100800 */
[----:B------:R-:W-:Y:S02]  /*19240*/  UISETP.GT.AND UP0, UPT, UR11, UR14, UPT ;  /* 0x0000000e0b00728c */ /* 0x000fe4000bf04270 */
[----:B------:R-:W-:Y:S02]  /*19250*/  UIMAD UR12, UR13, UR9, UR12 ;  /* 0x000000090d0c72a4 */ /* 0x000fe4000f8e020c */
[----:B------:R-:W4:Y:S05]  /*19260*/  LDL R0, [R1+0x6c] ;  /* 0x00006c0001007983 */ /* 0x000f2a0000100800 */
[----:B------:R-:W4:Y:S05]  /*19270*/  LDL R6, [R1+0x60] ;  /* 0x0000600001067983 */ /* 0x000f2a0000100800 */
[----:B------:R-:W4:Y:S01]  /*19280*/  LDL R16, [R1+0x64] ;  /* 0x0000640001107983 */ /* 0x000f220000100800 */
[----:B------:R-:W-:Y:S06]  /*19290*/  BAR.SYNC.DEFER_BLOCKING 0x0 ;  /* 0x0000000000007b1d */ /* 0x000fec0000010000 */
[----:B-----5:R-:W-:Y:S05]  /*192a0*/  @P2 STS [R218+0x9000], RZ ;  /* 0x009000ffda002388 */ /* 0x020fea0000000800 */
[----:B------:R-:W-:Y:S05]  /*192b0*/  @P2 STS [R218+0x9004], RZ ;  /* 0x009004ffda002388 */ /* 0x000fea0000000800 */
[----:B------:R-:W-:Y:S05]  /*192c0*/  @P2 STS.64 [R218+0x9008], RZ ;  /* 0x009008ffda002388 */ /* 0x000fea0000000a00 */
[----:B------:R-:W4:Y:S05]  /*192d0*/  LDL.64 R242, [R1+0x18] ;  /* 0x0000180001f27983 */ /* 0x000f2a0000100a00 */
[----:B------:R-:W4:Y:S05]  /*192e0*/  LDL.64 R234, [R1+0x20] ;  /* 0x0000200001ea7983 */ /* 0x000f2a0000100a00 */
[----:B------:R-:W4:Y:S05]  /*192f0*/  LDL.64 R250, [R1+0x38] ;  /* 0x0000380001fa7983 */ /* 0x000f2a0000100a00 */
[----:B------:R-:W4:Y:S01]  /*19300*/  LDL.64 R236, [R1+0x28] ;  /* 0x0000280001ec7983 */ /* 0x000f220000100a00 */
        /* <DEDUP_REMOVED lines=36> */
[C---:B------:R-:W-:Y:S04]  /*19550*/  @!P4 LEA.HI.X R5, R0.reuse, R13, R3, 0x1, P1 ;  /* 0x0000000d0005c211 */ /* 0x040fe800008f0c03 */
[----:B------:R-:W-:Y:S01]  /*19560*/  @!PT LDS RZ, [RZ] ;  /* 0x00000000fffff984 */ /* 0x000fe20000000800 */
[----:B------:R-:W-:Y:S01]  /*19570*/  @!PT LDS RZ, [RZ] ;  /* 0x00000000fffff984 */ /* 0x000fe20000000800 */
[----:B------:R-:W-:Y:S01]  /*19580*/  @!PT LDS RZ, [RZ] ;  /* 0x00000000fffff984 */ /* 0x000fe20000000800 */
[----:B------:R-:W-:Y:S01]  /*19590*/  @!P2 LDGSTS.E.BYPASS.LTC128B.128 [R218+0x9800], desc[UR26][R6.64] ;  /* 0x0980000006daafae */ /* 0x000fe2000b901d5a */
[C---:B-1----:R-:W-:Y:S02]  /*195a0*/  @!P3 LEA R2, P0, R0.reuse, R14, 0x1 ;  /* 0x0000000e0002b211 */ /* 0x042fe400078008ff */
[----:B------:R-:W-:Y:S02]  /*195b0*/  LOP3.LUT R102, R243, UR12, R233, 0x96, !PT ;  /* 0x0000000cf3667c12 */ /* 0x000fe4000f8e96e9 */
[----:B------:R-:W-:Y:S01]  /*195c0*/  @P4 STS.128 [R218+0xa800], RZ ;  /* 0x00a800ffda004388 */ /* 0x000fe20000000c00 */
[----:B------:R-:W-:Y:S01]  /*195d0*/  @!P3 LEA.HI.X R3, R0, R15, R3, 0x1, P0 ;  /* 0x0000000f0003b211 */ /* 0x000fe200000f0c03 */
[----:B------:R-:W-:Y:S01]  /*195e0*/  VIADD R0, R233, 0xbb67ae85 ;  /* 0xbb67ae85e9007836 */ /* 0x000fe20000000000 */
[----:B------:R-:W-:Y:S02]  /*195f0*/  PLOP3.LUT P0, PT, PT, PT, UP0, 0x80, 0x0 ;  /* 0x000000000000781c */ /* 0x000fe40003f0f008 */
[----:B------:R-:W-:Y:S01]  /*19600*/  @!PT LDS RZ, [RZ] ;  /* 0x00000000fffff984 */ /* 0x000fe20000000800 */
[----:B------:R-:W-:Y:S01]  /*19610*/  @!PT LDS RZ, [RZ] ;  /* 0x00000000fffff984 */ /* 0x000fe20000000800 */
[----:B------:R-:W-:Y:S01]  /*19620*/  @!PT LDS RZ, [RZ] ;  /* 0x00000000fffff984 */ /* 0x000fe20000000800 */
[----:B------:R-:W-:Y:S01]  /*19630*/  @!P4 LDGSTS.E.BYPASS.LTC128B.128 [R218+0xa800], desc[UR26][R4.64+0x40] ;  /* 0x0a80004004dacfae */ /* 0x000fe2000b901d5a */
[----:B------:R-:W-:Y:S04]  /*19640*/  IMAD.WIDE.U32 R102, R102, -0x326172a9, RZ ;  /* 0xcd9e8d5766667825 */ /* 0x000fe800078e00ff */
[----:B------:R-:W-:Y:S05]  /*19650*/  @P3 STS.128 [R218+0xb800], RZ ;  /* 0x00b800ffda003388 */ /* 0x000fea0000000c00 */
[----:B------:R-:W-:Y:S01]  /*19660*/  @!PT LDS RZ, [RZ] ;  /* 0x00000000fffff984 */ /* 0x000fe20000000800 */
[----:B------:R-:W-:Y:S01]  /*19670*/  @!PT LDS RZ, [RZ] ;  /* 0x00000000fffff984 */ /* 0x000fe20000000800 */
[----:B------:R-:W-:Y:S01]  /*19680*/  @!PT LDS RZ, [RZ] ;  /* 0x00000000fffff984 */ /* 0x000fe20000000800 */
[----:B------:R1:W-:Y:S05]  /*19690*/  @!P3 LDGSTS.E.BYPASS.LTC128B.128 [R218+0xb800], desc[UR26][R2.64+0x80] ;  /* 0x0b80008002dabfae */ /* 0x0003ea000b901d5a */
[----:B------:R-:W-:Y:S05]  /*196a0*/  LDSM.16.M88.4 R64, [R216] ;  /* 0x00000000d840783b */ /* 0x000fea0000000200 */
[----:B------:R-:W2:Y:S05]  /*196b0*/  LDSM.16.M88.4 R16, [R213+0x6000] ;  /* 0x00600000d510783b */ /* 0x000eaa0000000200 */
[----:B------:R-:W3:Y:S05]  /*196c0*/  LDSM.16.M88.4 R60, [R216+0x1000] ;  /* 0x00100000d83c783b */ /* 0x000eea0000000200 */
[----:B------:R-:W4:Y:S05]  /*196d0*/  LDSM.16.M88.4 R32, [R213+0x6400] ;  /* 0x00640000d520783b */ /* 0x000f2a0000000200 */
[----:B------:R-:W0:Y:S01]  /*196e0*/  LDGDEPBAR ;  /* 0x00000000000079af */ /* 0x000e220000000000 */
[-CC-:B-1----:R-:W-:Y:S04]  /*196f0*/  LOP3.LUT R2, R235, R242.reuse, R0.reuse, 0x96, !PT ;  /* 0x000000f2eb027212 */ /* 0x182fe800078e9600 */
[----:B------:R-:W1:Y:S01]  /*19700*/  LDSM.16.M88.4 R48, [R213+0x6800] ;  /* 0x00680000d530783b */ /* 0x000e620000000200 */
[----:B------:R-:W-:Y:S04]  /*19710*/  LOP3.LUT R0, R237, R242, R0, 0x96, !PT ;  /* 0x000000f2ed007212 */ /* 0x000fe800078e9600 */
[----:B------:R-:W1:Y:S05]  /*19720*/  LDSM.16.M88.4 R176, [R213+0x6c00] ;  /* 0x006c0000d5b0783b */ /* 0x000e6a0000000200 */
[----:B------:R-:W-:Y:S05]  /*19730*/  LDSM.16.M88.4 R180, [R217] ;  /* 0x00000000d9b4783b */ /* 0x000fea0000000200 */
[----:B------:R-:W1:Y:S05]  /*19740*/  LDSM.16.M88.4 R184, [R215+0x6000] ;  /* 0x00600000d7b8783b */ /* 0x000e6a0000000200 */
[----:B------:R-:W1:Y:S01]  /*19750*/  LDSM.16.M88.4 R188, [R217+0x1000] ;  /* 0x00100000d9bc783b */ /* 0x000e620000000200 */
[-C--:B--2---:R-:W-:Y:S04]  /*19760*/  HMMA.16816.F32 R4, R64, R16.reuse, RZ ;  /* 0x000000104004723c */ /* 0x084fe800000018ff */
[----:B------:R-:W2:Y:S02]  /*19770*/  LDSM.16.M88.4 R192, [R215+0x6400] ;  /* 0x00640000d7c0783b */ /* 0x000ea40000000200 */
[C---:B---3--:R-:W-:Y:S03]  /*19780*/  HMMA.16816.F32 R8, R60.reuse, R16, RZ ;  /* 0x000000103c08723c */ /* 0x048fe600000018ff */
[----:B------:R-:W3:Y:S03]  /*19790*/  LDSM.16.M88.4 R196, [R215+0x6800] ;  /* 0x00680000d7c4783b */ /* 0x000ee60000000200 */
[-C--:B------:R-:W-:Y:S02]  /*197a0*/  HMMA.16816.F32 R12, R60, R18.reuse, RZ ;  /* 0x000000123c0c723c */ /* 0x080fe400000018ff */
[----:B------:R-:W-:Y:S04]  /*197b0*/  LDSM.16.M88.4 R200, [R216+0x2000] ;  /* 0x00200000d8c8783b */ /* 0x000fe80000000200 */
[C---:B------:R-:W-:Y:S01]  /*197c0*/  HMMA.16816.F32 R16, R64.reuse, R18, RZ ;  /* 0x000000124010723c */ /* 0x040fe200000018ff */
[----:B------:R-:W-:Y:S05]  /*197d0*/  LDSM.16.M88.4 R204, [R213+0x7000] ;  /* 0x00700000d5cc783b */ /* 0x000fea0000000200 */
[-C--:B----4-:R-:W-:Y:S01]  /*197e0*/  HMMA.16816.F32 R20, R64, R32.reuse, RZ ;  /* 0x000000204014723c */ /* 0x090fe200000018ff */
[----:B------:R-:W-:Y:S05]  /*197f0*/  LDSM.16.M88.4 R208, [R216+0x3000] ;  /* 0x00300000d8d0783b */ /* 0x000fea0000000200 */
[C---:B------:R-:W-:Y:S06]  /*19800*/  HMMA.16816.F32 R24, R60.reuse, R32, RZ ;  /* 0x000000203c18723c */ /* 0x040fec00000018ff */
[-C--:B------:R-:W-:Y:S06]  /*19810*/  HMMA.16816.F32 R28, R60, R34.reuse, RZ ;  /* 0x000000223c1c723c */ /* 0x080fec00000018ff */
[C---:B------:R-:W-:Y:S06]  /*19820*/  HMMA.16816.F32 R32, R64.reuse, R34, RZ ;  /* 0x000000224020723c */ /* 0x040fec00000018ff */
        /* <DEDUP_REMOVED lines=30> */
[-C--:B------:R-:W-:Y:S01]  /*19a10*/  HMMA.16816.F32 R4, R200, R204.reuse, R4 ;  /* 0x000000ccc804723c */ /* 0x080fe20000001804 */
        /* <DEDUP_REMOVED lines=21> */
[-C--:B---3--:R-:W-:Y:S01]  /*19b70*/  HMMA.16816.F32 R4, R180, R188.reuse, R4 ;  /* 0x000000bcb404723c */ /* 0x088fe20000001804 */
        /* <DEDUP_REMOVED lines=22> */
[----:B------:R-:W2:Y:S05]  /*19ce0*/  LDSM.16.M88.4 R180, [R217+0x4000] ;  /* 0x00400000d9b4783b */ /* 0x000eaa0000000200 */
[C---:B------:R-:W-:Y:S06]  /*19cf0*/  HMMA.16816.F32 R8, R200.reuse, R192, R8 ;  /* 0x000000c0c808723c */ /* 0x040fec0000001808 */
[-C--:B------:R-:W-:Y:S06]  /*19d00*/  HMMA.16816.F32 R12, R200, R194.reuse, R12 ;  /* 0x000000c2c80c723c */ /* 0x080fec000000180c */
[C---:B------:R-:W-:Y:S01]  /*19d10*/  HMMA.16816.F32 R16, R188.reuse, R194, R16 ;  /* 0x000000c2bc10723c */ /* 0x040fe20000001810 */
[----:B------:R-:W4:Y:S05]  /*19d20*/  LDSM.16.M88.4 R192, [R217+0x5000] ;  /* 0x00500000d9c0783b */ /* 0x000f2a0000000200 */
        /* <DEDUP_REMOVED lines=15> */
[----:B------:R-:W-:Y:S05]  /*19e20*/  HMMA.16816.F32 R64, R188, R178, R64 ;  /* 0x000000b2bc40723c */ /* 0x000fea0000001840 */
[C---:B------:R-:W-:Y:S01]  /*19e30*/  VIADD R200, R233.reuse, 0x32370b8f ;  /* 0x32370b8fe9c87836 */ /* 0x040fe20000000000 */
[-C--:B--2---:R-:W-:Y:S05]  /*19e40*/  HMMA.16816.F32 R4, R180, R184.reuse, R4 ;  /* 0x000000b8b404723c */ /* 0x084fea0000001804 */
[----:B------:R-:W-:Y:S01]  /*19e50*/  IMAD.WIDE.U32 R190, R2, -0x326172a9, RZ ;  /* 0xcd9e8d5702be7825 */ /* 0x000fe200078e00ff */
[C---:B----4-:R-:W-:Y:S05]  /*19e60*/  HMMA.16816.F32 R8, R192.reuse, R184, R8 ;  /* 0x000000b8c008723c */ /* 0x050fea0000001808 */
[----:B------:R-:W-:Y:S01]  /*19e70*/  IMAD.WIDE.U32 R188, R0, -0x326172a9, RZ ;  /* 0xcd9e8d5700bc7825 */ /* 0x000fe200078e00ff */
[-C--:B------:R-:W-:Y:S06]  /*19e80*/  HMMA.16816.F32 R12, R192, R186.reuse, R12 ;  /* 0x000000bac00c723c */ /* 0x080fec000000180c */
[C---:B------:R-:W-:Y:S06]  /*19e90*/  HMMA.16816.F32 R16, R180.reuse, R186, R16 ;  /* 0x000000bab410723c */ /* 0x040fec0000001810 */
[-C--:B------:R-:W-:Y:S06]  /*19ea0*/  HMMA.16816.F32 R20, R180, R196.reuse, R20 ;  /* 0x000000c4b414723c */ /* 0x080fec0000001814 */
[C---:B------:R-:W-:Y:S06]  /*19eb0*/  HMMA.16816.F32 R24, R192.reuse, R196, R24 ;  /* 0x000000c4c018723c */ /* 0x040fec0000001818 */
[-C--:B------:R-:W-:Y:S05]  /*19ec0*/  HMMA.16816.F32 R28, R192, R198.reuse, R28 ;  /* 0x000000c6c01c723c */ /* 0x080fea000000181c */
[----:B------:R-:W-:Y:S01]  /*19ed0*/  VIADD R197, R233, 0x76cf5d0a ;  /* 0x76cf5d0ae9c57836 */ /* 0x000fe20000000000 */
[C---:B------:R-:W-:Y:S05]  /*19ee0*/  HMMA.16816.F32 R32, R180.reuse, R198, R32 ;  /* 0x000000c6b420723c */ /* 0x040fea0000001820 */
[C---:B------:R-:W-:Y:S01]  /*19ef0*/  VIADD R196, R232.reuse, 0xdaa66d2b ;  /* 0xdaa66d2be8c47836 */ /* 0x040fe20000000000 */
[-C--:B---3--:R-:W-:Y:S05]  /*19f00*/  HMMA.16816.F32 R36, R180, R204.reuse, R36 ;  /* 0x000000ccb424723c */ /* 0x088fea0000001824 */
[C---:B------:R-:W-:Y:S01]  /*19f10*/  VIADD R198, R232.reuse, 0x9e3779b9 ;  /* 0x9e3779b9e8c67836 */ /* 0x040fe20000000000 */
[C---:B------:R-:W-:Y:S05]  /*19f20*/  HMMA.16816.F32 R40, R192.reuse, R204, R40 ;  /* 0x000000ccc028723c */ /* 0x040fea0000001828 */
[----:B------:R-:W-:Y:S01]  /*19f30*/  LOP3.LUT R110, R103, R250, R198, 0x96, !PT ;  /* 0x000000fa676e7212 */ /* 0x000fe200078e96c6 */
[-C--:B------:R-:W-:Y:S05]  /*19f40*/  HMMA.16816.F32 R44, R192, R206.reuse, R44 ;  /* 0x000000cec02c723c */ /* 0x080fea000000182c */
[----:B------:R-:W-:Y:S01]  /*19f50*/  VIADD R199, R232, 0x3c6ef372 ;  /* 0x3c6ef372e8c77836 */ /* 0x000fe20000000000 */
[C---:B------:R-:W-:Y:S05]  /*19f60*/  HMMA.16816.F32 R48, R180.reuse, R206, R48 ;  /* 0x000000ceb430723c */ /* 0x040fea0000001830 */
[----:B------:R-:W-:Y:S01]  /*19f70*/  IMAD.WIDE.U32 R110, R110, -0x2daee0ad, RZ ;  /* 0xd2511f536e6e7825 */ /* 0x000fe200078e00ff */
[-C--:B------:R-:W-:Y:S05]  /*19f80*/  HMMA.16816.F32 R52, R180, R208.reuse, R52 ;  /* 0x000000d0b434723c */ /* 0x080fea0000001834 */
[----:B------:R-:W-:Y:S01]  /*19f90*/  LOP3.LUT R104, R191, R102, R199, 0x96, !PT ;  /* 0x00000066bf687212 */ /* 0x000fe200078e96c7 */
[C---:B------:R-:W-:Y:S05]  /*19fa0*/  HMMA.16816.F32 R56, R192.reuse, R208, R56 ;  /* 0x000000d0c038723c */ /* 0x040fea0000001838 */
[----:B------:R-:W-:Y:S01]  /*19fb0*/  IMAD.WIDE.U32 R104, R104, -0x2daee0ad, RZ ;  /* 0xd2511f5368687825 */ /* 0x000fe200078e00ff */
[-C--:B------:R-:W-:Y:S05]  /*19fc0*/  HMMA.16816.F32 R60, R192, R210.reuse, R60 ;  /* 0x000000d2c03c723c */ /* 0x080fea000000183c */
[----:B------:R-:W-:Y:S01]  /*19fd0*/  LOP3.LUT R2, R111, R234, R197, 0x96, !PT ;  /* 0x000000ea6f027212 */ /* 0x000fe200078e96c5 */
[----:B------:R-:W-:Y:S05]  /*19fe0*/  HMMA.16816.F32 R64, R180, R210, R64 ;  /* 0x000000d2b440723c */ /* 0x000fea0000001840 */
[----:B------:R-:W-:Y:S01]  /*19ff0*/  IMAD.WIDE.U32 R2, R2, -0x326172a9, RZ ;  /* 0xcd9e8d5702027825 */ /* 0x000fe200078e00ff */
[----:B------:R-:W-:Y:S05]  /*1a000*/  LOP3.LUT R184, R105, R110, R200, 0x96, !PT ;  /* 0x0000006e69b87212 */ /* 0x000fea00078e96c8 */
[----:B------:R-:W-:Y:S01]  /*1a010*/  IMAD.WIDE.U32 R184, R184, -0x326172a9, RZ ;  /* 0xcd9e8d57b8b87825 */ /* 0x000fe200078e00ff */
[----:B------:R-:W-:Y:S03]  /*1a020*/  LOP3.LUT R186, R3, R190, R196, 0x96, !PT ;  /* 0x000000be03ba7212 */ /* 0x000fe600078e96c4 */
[----:B------:R-:W-:Y:S02]  /*1a030*/  VIADD R192, R232, 0x78dde6e4 ;  /* 0x78dde6e4e8c07836 */ /* 0x000fe40000000000 */
[----:B------:R-:W-:Y:S03]  /*1a040*/  IMAD.WIDE.U32 R186, R186, -0x2daee0ad, RZ ;  /* 0xd2511f53baba7825 */ /* 0x000fe600078e00ff */
[----:B------:R-:W-:Y:S01]  /*1a050*/  LOP3.LUT R109, R185, R2, R192, 0x96, !PT ;  /* 0x00000002b96d7212 */ /* 0x000fe200078e96c0 */
[----:B------:R-:W-:Y:S05]  /*1a060*/  VIADD R193, R233, 0xed9eba14 ;  /* 0xed9eba14e9c17836 */ /* 0x000fea0000000000 */
[----:B------:R-:W-:Y:S01]  /*1a070*/  LOP3.LUT R101, R187, R104, R193, 0x96, !PT ;  /* 0x00000068bb657212 */ /* 0x000fe200078e96c1 */
[----:B------:R-:W-:Y:S06]  /*1a080*/  @P0 BRA `(.L_x_902) ;  /* 0xffffffec00400947 */ /* 0x000fec000383ffff */
.L_x_901:
[----:B------:R-:W-:Y:S01]  /*1a090*/  LOP3.LUT R102, R189, R102, R199, 0x96, !PT ;  /* 0x00000066bd667212 */ /* 0x000fe200078e96c7 */
[----:B------:R-:W3:Y:S01]  /*1a0a0*/  LDL R231, [R1+0x30] ;  /* 0x0000300001e77983 */ /* 0x000ee20000100800 */
[----:B--2---:R-:W-:Y:S01]  /*1a0b0*/  IMAD.WIDE.U32 R104, R109, -0x2daee0ad, RZ ;  /* 0xd2511f536d687825 */ /* 0x004fe200078e00ff */
[----:B------:R-:W-:Y:S02]  /*1a0c0*/  UIADD3 UR12, UR12, 0x1, URZ ;  /* 0x000000010c0c7890 */ /* 0x000fe4000fffe03f */
[----:B------:R-:W2:Y:S01]  /*1a0d0*/  LDL.64 R246, [R1+0x40] ;  /* 0x0000400001f67983 */ /* 0x000ea20000100a00 */
[----:B------:R-:W-:Y:S01]  /*1a0e0*/  VIADD R241, R232, 0xb54cda56 ;  /* 0xb54cda56e8f17836 */ /* 0x000fe20000000000 */
[----:B------:R-:W-:Y:S01]  /*1a0f0*/  UISETP.GT.AND UP0, UPT, UR11, UR14, UPT ;  /* 0x0000000e0b00728c */ /* 0x000fe2000bf04270 */
[----:B------:R-:W-:Y:S01]  /*1a100*/  IMAD.WIDE.U32 R2, R101, -0x326172a9, RZ ;  /* 0xcd9e8d5765027825 */ /* 0x000fe200078e00ff */
[----:B------:R-:W-:Y:S01]  /*1a110*/  UMOV UR20, UR11 ;  /* 0x0000000b00147c82 */ /* 0x000fe20008000000 */
[----:B------:R-:W1:Y:S02]  /*1a120*/  S2R R178, SR_TID.X ;  /* 0x0000000000b27919 */ /* 0x000e640000002100 */
[----:B------:R-:W-:Y:S01]  /*1a130*/  IMAD.WIDE.U32 R204, R102, -0x2daee0ad, RZ ;  /* 0xd2511f5366cc7825 */ /* 0x000fe200078e00ff */
[----:B------:R4:W-:Y:S03]  /*1a140*/  STL [R1+0xa8], R218 ;  /* 0x0000a8da01007387 */ /* 0x0009e60000100800 */
[----:B------:R-:W-:Y:S02]  /*1a150*/  IMAD.U32 R0, RZ, RZ, UR11 ;  /* 0x0000000bff007e24 */ /* 0x000fe4000f8e00ff */
[----:B------:R-:W-:Y:S01]  /*1a160*/  VIADD R211, R233, 0x646e171e ;  /* 0x646e171ee9d37836 */ /* 0x000fe20000000000 */
[----:B------:R1:W-:Y:S01]  /*1a170*/  STL [R1+0xa4], R217 ;  /* 0x0000a4d901007387 */ /* 0x0003e20000100800 */
[----:B------:R-:W-:Y:S02]  /*1a180*/  IMAD.MOV.U32 R208, RZ, RZ, R234 ;  /* 0x000000ffffd07224 */ /* 0x000fe400078e00ea */
[----:B------:R-:W-:Y:S01]  /*1a190*/  IMAD.MOV.U32 R209, RZ, RZ, R235 ;  /* 0x000000ffffd17224 */ /* 0x000fe200078e00eb */
[----:B------:R1:W-:Y:S04]  /*1a1a0*/  STL [R1+0xa0], R216 ;  /* 0x0000a0d801007387 */ /* 0x0003e80000100800 */
[----:B------:R2:W-:Y:S04]  /*1a1b0*/  STL [R1+0x9c], R215 ;  /* 0x00009cd701007387 */ /* 0x0005e80000100800 */
[----:B------:R2:W-:Y:S04]  /*1a1c0*/  STL [R1+0x98], R213 ;  /* 0x000098d501007387 */ /* 0x0005e80000100800 */
[----:B------:R-:W-:Y:S04]  /*1a1d0*/  STL [R1+0xac], R223 ;  /* 0x0000acdf01007387 */ /* 0x000fe80000100800 */
[----:B------:R-:W-:Y:S01]  /*1a1e0*/  STL [R1+0xb0], R225 ;  /* 0x0000b0e101007387 */ /* 0x000fe20000100800 */
[----:B----4-:R-:W-:Y:S03]  /*1a1f0*/  VIADD R218, R232, 0x1715609d ;  /* 0x1715609de8da7836 */ /* 0x010fe60000000000 */
[----:B------:R-:W-:Y:S01]  /*1a200*/  STL [R1+0xb4], R222 ;  /* 0x0000b4de01007387 */ /* 0x000fe20000100800 */
[----:B-1----:R-:W-:Y:S03]  /*1a210*/  IMAD.MOV.U32 R217, RZ, RZ, R237 ;  /* 0x000000ffffd97224 */ /* 0x002fe600078e00ed */
[----:B------:R-:W-:Y:S01]  /*1a220*/  STL [R1+0xb8], R221 ;  /* 0x0000b8dd01007387 */ /* 0x000fe20000100800 */
[----:B------:R-:W-:Y:S03]  /*1a230*/  IMAD.MOV.U32 R216, RZ, RZ, R236 ;  /* 0x000000ffffd87224 */ /* 0x000fe600078e00ec */
[----:B------:R-:W-:Y:S04]  /*1a240*/  STL [R1+0xbc], R230 ;  /* 0x0000bce601007387 */ /* 0x000fe80000100800 */
[----:B------:R-:W-:Y:S04]  /*1a250*/  STL [R1+0xc0], R229 ;  /* 0x0000c0e501007387 */ /* 0x000fe80000100800 */
[----:B------:R-:W-:Y:S01]  /*1a260*/  STL [R1+0xc4], R220 ;  /* 0x0000c4dc01007387 */ /* 0x000fe20000100800 */
[----:B---3--:R-:W-:Y:S01]  /*1a270*/  LOP3.LUT R110, R105, R186, R231, 0x96, !PT ;  /* 0x000000ba696e7212 */ /* 0x008fe200078e96e7 */
[----:B------:R-:W-:Y:S01]  /*1a280*/  IMAD.SHL.U32 R178, R178, 0x2, RZ ;  /* 0x00000002b2b27824 */ /* 0x000fe200078e00ff */
[----:B--2---:R-:W-:Y:S03]  /*1a290*/  LOP3.LUT R101, R103, R246, R198, 0x96, !PT ;  /* 0x000000f667657212 */ /* 0x004fe600078e96c6 */
[----:B------:R-:W-:Y:S01]  /*1a2a0*/  IMAD.WIDE.U32 R110, R110, -0x326172a9, RZ ;  /* 0xcd9e8d576e6e7825 */ /* 0x000fe200078e00ff */
[----:B------:R-:W-:Y:S02]  /*1a2b0*/  LOP3.LUT R178, R178, 0x6, RZ, 0xc0, !PT ;  /* 0x00000006b2b27812 */ /* 0x000fe400078ec0ff */
[----:B------:R-:W-:Y:S01]  /*1a2c0*/  LOP3.LUT R103, R3, R184, R218, 0x96, !PT ;  /* 0x000000b803677212 */ /* 0x000fe200078e96da */
[----:B------:R-:W-:Y:S01]  /*1a2d0*/  IMAD.WIDE.U32 R176, R101, -0x2daee0ad, RZ ;  /* 0xd2511f5365b07825 */ /* 0x000fe200078e00ff */
[----:B------:R-:W-:Y:S02]  /*1a2e0*/  LOP3.LUT R2, R111, R2, R241, 0x96, !PT ;  /* 0x000000026f027212 */ /* 0x000fe400078e96f1 */
[----:B------:R-:W-:Y:S01]  /*1a2f0*/  SHF.R.U32.HI R105, RZ, 0x10, R110 ;  /* 0x00000010ff697819 */ /* 0x000fe2000001166e */
[----:B------:R-:W-:Y:S01]  /*1a300*/  IMAD R0, R0, 0x40, R178 ;  /* 0x0000004000007824 */ /* 0x000fe200078e02b2 */
[----:B------:R-:W-:Y:S01]  /*1a310*/  SHF.R.U32.HI R101, RZ, 0x10, R2 ;  /* 0x00000010ff657819 */ /* 0x000fe20000011602 */
[----:B------:R-:W-:Y:S01]  /*1a320*/  IMAD.WIDE.U32 R102, R103, -0x2daee0ad, RZ ;  /* 0xd2511f5367667825 */ /* 0x000fe200078e00ff */
[----:B------:R-:W-:Y:S02]  /*1a330*/  LOP3.LUT R109, R110, 0xffff, RZ, 0xc0, !PT ;  /* 0x0000ffff6e6d7812 */ /* 0x000fe400078ec0ff */
[----:B------:R-:W-:Y:S01]  /*1a340*/  LOP3.LUT R101, R101, 0xff, RZ, 0xc0, !PT ;  /* 0x000000ff65657812 */ /* 0x000fe200078ec0ff */
[----:B------:R-:W-:Y:S01]  /*1a350*/  IMAD.IADD R3, R223, 0x1, -R0 ;  /* 0x00000001df037824 */ /* 0x000fe200078e0a00 */
[----:B------:R-:W-:Y:S02]  /*1a360*/  LOP3.LUT R181, R103, R104, R211, 0x96, !PT ;  /* 0x0000006867b57212 */ /* 0x000fe400078e96d3 */
[C---:B------:R-:W-:Y:S02]  /*1a370*/  LOP3.LUT R201, R102.reuse, 0xffff, RZ, 0xc0, !PT ;  /* 0x0000ffff66c97812 */ /* 0x040fe400078ec0ff */
[----:B------:R-:W-:Y:S02]  /*1a380*/  IABS R3, R3 ;  /* 0x0000000300037213 */ /* 0x000fe40000000000 */
[----:B------:R-:W-:Y:S02]  /*1a390*/  LOP3.LUT R206, R102, 0xff, RZ, 0xc0, !PT ;  /* 0x000000ff66ce7812 */ /* 0x000fe400078ec0ff */
[--C-:B------:R-:W-:Y:S02]  /*1a3a0*/  SHF.R.U32.HI R210, RZ, 0x10, R102.reuse ;  /* 0x00000010ffd27819 */ /* 0x100fe40000011666 */
[----:B------:R-:W-:Y:S02]  /*1a3b0*/  SHF.R.U32.HI R207, RZ, 0x18, R102 ;  /* 0x00000018ffcf7819 */ /* 0x000fe40000011666 */
[C---:B------:R-:W-:Y:S02]  /*1a3c0*/  LOP3.LUT R102, R2.reuse, 0xffff, RZ, 0xc0, !PT ;  /* 0x0000ffff02667812 */ /* 0x040fe400078ec0ff */
[----:B------:R-:W-:Y:S02]  /*1a3d0*/  LOP3.LUT R104, R2, 0xff, RZ, 0xc0, !PT ;  /* 0x000000ff02687812 */ /* 0x000fe400078ec0ff */
[----:B------:R-:W-:Y:S02]  /*1a3e0*/  SHF.R.U32.HI R103, RZ, 0x18, R2 ;  /* 0x00000018ff677819 */ /* 0x000fe40000011602 */
[----:B------:R-:W-:Y:S01]  /*1a3f0*/  I2FP.F32.S32 R2, R3 ;  /* 0x0000000300027245 */ /* 0x000fe20000201400 */
[--C-:B------:R-:W-:Y:S01]  /*1a400*/  IMAD.IADD R3, R224, 0x1, -R0.reuse ;  /* 0x00000001e0037824 */ /* 0x100fe200078e0a00 */
[----:B------:R-:W-:Y:S01]  /*1a410*/  PRMT R203, R101, 0x5410, R103 ;  /* 0x0000541065cb7816 */ /* 0x000fe20000000067 */
[----:B------:R-:W-:Y:S01]  /*1a420*/  IMAD.IADD R101, R225, 0x1, -R0 ;  /* 0x00000001e1657824 */ /* 0x000fe200078e0a00 */
[----:B------:R-:W-:Y:S01]  /*1a430*/  SHF.R.U32.HI R102, RZ, 0x8, R102 ;  /* 0x00000008ff667819 */ /* 0x000fe20000011666 */
[----:B------:R-:W-:Y:S01]  /*1a440*/  FFMA.FTZ R4, R2, -UR19, R4 ;  /* 0x8000001302047c23 */ /* 0x000fe20008010004 */
[----:B------:R-:W-:Y:S01]  /*1a450*/  LOP3.LUT R111, R110, 0xff, RZ, 0xc0, !PT ;  /* 0x000000ff6e6f7812 */ /* 0x000fe200078ec0ff */
[----:B------:R-:W-:Y:S01]  /*1a460*/  VIADD R2, R0, 0x1 ;  /* 0x0000000100027836 */ /* 0x000fe20000000000 */
[----:B------:R-:W-:Y:S01]  /*1a470*/  PRMT R202, R104, 0x5410, R102 ;  /* 0x0000541068ca7816 */ /* 0x000fe20000000066 */
[----:B------:R-:W-:Y:S01]  /*1a480*/  IMAD.IADD R103, R226, 0x1, -R0 ;  /* 0x00000001e2677824 */ /* 0x000fe200078e0a00 */
[----:B------:R-:W-:Y:S01]  /*1a490*/  IABS R104, R101 ;  /* 0x0000006500687213 */ /* 0x000fe20000000000 */
[----:B------:R-:W-:Y:S01]  /*1a4a0*/  IMAD.IADD R102, R223, 0x1, -R2 ;  /* 0x00000001df667824 */ /* 0x000fe200078e0a02 */
[----:B------:R-:W-:Y:S01]  /*1a4b0*/  SHF.R.U32.HI R110, RZ, 0x18, R110 ;  /* 0x00000018ff6e7819 */ /* 0x000fe2000001166e */
[----:B------:R-:W-:Y:S01]  /*1a4c0*/  IMAD.IADD R101, R225, 0x1, -R2 ;  /* 0x00000001e1657824 */ /* 0x000fe200078e0a02 */
[----:B------:R-:W-:Y:S02]  /*1a4d0*/  LOP3.LUT R105, R105, 0xff, RZ, 0xc0, !PT ;  /* 0x000000ff69697812 */ /* 0x000fe400078ec0ff */
[----:B------:R-:W-:Y:S02]  /*1a4e0*/  IABS R102, R102 ;  /* 0x0000006600667213 */ /* 0x000fe40000000000 */
[----:B------:R-:W-:Y:S02]  /*1a4f0*/  IABS R101, R101 ;  /* 0x0000006500657213 */ /* 0x000fe40000000000 */
[----:B------:R-:W-:Y:S02]  /*1a500*/  PRMT R245, R105, 0x5410, R110 ;  /* 0x0000541069f57816 */ /* 0x000fe4000000006e */
        /* <DEDUP_REMOVED lines=10> */
[C---:B------:R-:W-:Y:S01]  /*1a5b0*/  ISETP.GE.AND P3, PT, R2.reuse, R222, PT ;  /* 0x000000de0200720c */ /* 0x040fe20003f66270 */
[----:B------:R-:W-:Y:S01]  /*1a5c0*/  FFMA.FTZ R8, R101, -UR19, R8 ;  /* 0x8000001365087c23 */ /* 0x000fe20008010008 */
[----:B------:R-:W-:Y:S01]  /*1a5d0*/  ISETP.GE.AND P0, PT, R2, R221, PT ;  /* 0x000000dd0200720c */ /* 0x000fe20003f06270 */
[----:B------:R-:W-:Y:S01]  /*1a5e0*/  VIADD R101, R0, 0x8 ;  /* 0x0000000800657836 */ /* 0x000fe20000000000 */
[C---:B------:R-:W-:Y:S01]  /*1a5f0*/  ISETP.GE.AND P6, PT, R2.reuse, R220, PT ;  /* 0x000000dc0200720c */ /* 0x040fe20003fc6270 */
[----:B------:R-:W-:Y:S01]  /*1a600*/  FFMA.FTZ R10, R3, -UR19, R10 ;  /* 0x80000013030a7c23 */ /* 0x000fe2000801000a */
[----:B------:R-:W-:Y:S01]  /*1a610*/  ISETP.GE.AND P4, PT, R2, R219, PT ;  /* 0x000000db0200720c */ /* 0x000fe20003f86270 */
[----:B------:R-:W-:Y:S01]  /*1a620*/  IMAD.IADD R102, R224, 0x1, -R101 ;  /* 0x00000001e0667824 */ /* 0x000fe200078e0a65 */
[----:B------:R-:W-:Y:S01]  /*1a630*/  ISETP.GE.OR P3, PT, R2, R230, !P3 ;  /* 0x000000e60200720c */ /* 0x000fe20005f66670 */
[--C-:B------:R-:W-:Y:S01]  /*1a640*/  IMAD.IADD R3, R224, 0x1, -R2.reuse ;  /* 0x00000001e0037824 */ /* 0x100fe200078e0a02 */
[C---:B------:R-:W-:Y:S02]  /*1a650*/  ISETP.GE.OR P0, PT, R2.reuse, R229, !P0 ;  /* 0x000000e50200720c */ /* 0x040fe40004706670 */
[C---:B------:R-:W-:Y:S02]  /*1a660*/  ISETP.GE.OR P6, PT, R2.reuse, R228, !P6 ;  /* 0x000000e40200720c */ /* 0x040fe400077c6670 */
[----:B------:R-:W-:Y:S01]  /*1a670*/  ISETP.GE.OR P4, PT, R2, R227, !P4 ;  /* 0x000000e30200720c */ /* 0x000fe20006786670 */
[----:B------:R-:W-:Y:S01]  /*1a680*/  IMAD.IADD R2, R226, 0x1, -R2 ;  /* 0x00000001e2027824 */ /* 0x000fe200078e0a02 */
[----:B------:R-:W-:Y:S02]  /*1a690*/  SHF.R.U32.HI R109, RZ, 0x8, R109 ;  /* 0x00000008ff6d7819 */ /* 0x000fe4000001166d */
[----:B------:R-:W-:Y:S02]  /*1a6a0*/  LOP3.LUT R182, R205, R176, R200, 0x96, !PT ;  /* 0x000000b0cdb67212 */ /* 0x000fe400078e96c8 */
[----:B------:R-:W-:Y:S02]  /*1a6b0*/  PRMT R205, R111, 0x5410, R109 ;  /* 0x000054106fcd7816 */ /* 0x000fe4000000006d */
[----:B------:R-:W-:Y:S01]  /*1a6c0*/  IABS R105, R3 ;  /* 0x0000000300697213 */ /* 0x000fe20000000000 */
[----:B------:R-:W-:Y:S01]  /*1a6d0*/  VIADD R3, R0, 0x9 ;  /* 0x0000000900037836 */ /* 0x000fe20000000000 */
[----:B------:R-:W-:Y:S01]  /*1a6e0*/  IABS R109, R2 ;  /* 0x00000002006d7213 */ /* 0x000fe20000000000 */
[----:B------:R-:W-:Y:S01]  /*1a6f0*/  IMAD.IADD R2, R226, 0x1, -R101 ;  /* 0x00000001e2027824 */ /* 0x000fe200078e0a65 */
[----:B------:R-:W-:Y:S01]  /*1a700*/  IABS R102, R102 ;  /* 0x0000006600667213 */ /* 0x000fe20000000000 */
[--C-:B------:R-:W-:Y:S01]  /*1a710*/  IMAD.IADD R103, R224, 0x1, -R3.reuse ;  /* 0x00000001e0677824 */ /* 0x100fe200078e0a03 */
[C---:B------:R-:W-:Y:S02]  /*1a720*/  ISETP.GE.AND P1, PT, R0.reuse, R222, PT ;  /* 0x000000de0000720c */ /* 0x040fe40003f26270 */
[----:B------:R-:W-:Y:S01]  /*1a730*/  IABS R2, R2 ;  /* 0x0000000200027213 */ /* 0x000fe20000000000 */
[----:B------:R-:W-:Y:S01]  /*1a740*/  IMAD.MOV.U32 R104, RZ, RZ, R102 ;  /* 0x000000ffff687224 */ /* 0x000fe200078e0066 */
[----:B------:R-:W-:Y:S02]  /*1a750*/  IABS R102, R103 ;  /* 0x0000006700667213 */ /* 0x000fe40000000000 */
[C---:B------:R-:W-:Y:S01]  /*1a760*/  ISETP.GE.AND P5, PT, R0.reuse, R221, PT ;  /* 0x000000dd0000720c */ /* 0x040fe20003fa6270 */
[----:B------:R-:W-:Y:S01]  /*1a770*/  IMAD.MOV.U32 R103, RZ, RZ, R2 ;  /* 0x000000ffff677224 */ /* 0x000fe200078e0002 */
[----:B------:R-:W-:Y:S01]  /*1a780*/  ISETP.GE.OR P1, PT, R0, R230, !P1 ;  /* 0x000000e60000720c */ /* 0x000fe20004f26670 */
[----:B------:R-:W-:Y:S01]  /*1a790*/  IMAD.IADD R2, R226, 0x1, -R3 ;  /* 0x00000001e2027824 */ /* 0x000fe200078e0a03 */
[----:B------:R-:W-:Y:S02]  /*1a7a0*/  ISETP.GE.OR P5, PT, R0, R229, !P5 ;  /* 0x000000e50000720c */ /* 0x000fe40006fa6670 */
[----:B------:R-:W-:Y:S02]  /*1a7b0*/  I2FP.F32.S32 R105, R105 ;  /* 0x0000006900697245 */ /* 0x000fe40000201400 */
[----:B------:R-:W-:Y:S02]  /*1a7c0*/  I2FP.F32.S32 R109, R109 ;  /* 0x0000006d006d7245 */ /* 0x000fe40000201400 */
[----:B------:R-:W-:Y:S01]  /*1a7d0*/  I2FP.F32.S32 R104, R104 ;  /* 0x0000006800687245 */ /* 0x000fe20000201400 */
[----:B------:R-:W-:Y:S01]  /*1a7e0*/  FFMA.FTZ R9, R105, -UR19, R9 ;  /* 0x8000001369097c23 */ /* 0x000fe20008010009 */
[----:B------:R-:W-:Y:S01]  /*1a7f0*/  I2FP.F32.S32 R103, R103 ;  /* 0x0000006700677245 */ /* 0x000fe20000201400 */
[----:B------:R-:W-:Y:S01]  /*1a800*/  FFMA.FTZ R11, R109, -UR19, R11 ;  /* 0x800000136d0b7c23 */ /* 0x000fe2000801000b */
[----:B------:R-:W-:Y:S01]  /*1a810*/  LOP3.LUT R180, R177, R216, R197, 0x96, !PT ;  /* 0x000000d8b1b47212 */ /* 0x000fe200078e96c5 */
[----:B------:R-:W-:Y:S01]  /*1a820*/  FFMA.FTZ R12, R104, -UR19, R12 ;  /* 0x80000013680c7c23 */ /* 0x000fe2000801000c */
[----:B------:R-:W-:Y:S01]  /*1a830*/  FSEL R176, R5, -INF , !P3 ;  /* 0xff80000005b07808 */ /* 0x000fe20005800000 */
[----:B------:R-:W-:Y:S01]  /*1a840*/  IMAD.IADD R5, R223, 0x1, -R3 ;  /* 0x00000001df057824 */ /* 0x000fe200078e0a03 */
[----:B------:R-:W-:Y:S01]  /*1a850*/  FSEL R183, R7, -INF , !P0 ;  /* 0xff80000007b77808 */ /* 0x000fe20004000000 */
[----:B------:R-:W-:Y:S01]  /*1a860*/  FFMA.FTZ R14, R103, -UR19, R14 ;  /* 0x80000013670e7c23 */ /* 0x000fe2000801000e */
[----:B------:R-:W-:Y:S02]  /*1a870*/  FSEL R177, R4, -INF , !P1 ;  /* 0xff80000004b17808 */ /* 0x000fe40004800000 */
[----:B------:R-:W-:Y:S01]  /*1a880*/  FSEL R179, R6, -INF , !P5 ;  /* 0xff80000006b37808 */ /* 0x000fe20006800000 */
[----:B------:R-:W-:Y:S01]  /*1a890*/  IMAD.IADD R6, R223, 0x1, -R101 ;  /* 0x00000001df067824 */ /* 0x000fe200078e0a65 */
[C---:B------:R-:W-:Y:S02]  /*1a8a0*/  ISETP.GE.AND P3, PT, R101.reuse, R220, PT ;  /* 0x000000dc6500720c */ /* 0x040fe40003f66270 */
[CC--:B------:R-:W-:Y:S02]  /*1a8b0*/  ISETP.GE.AND P0, PT, R101.reuse, R219.reuse, PT ;  /* 0x000000db6500720c */ /* 0x0c0fe40003f06270 */
[----:B------:R-:W-:Y:S02]  /*1a8c0*/  IABS R2, R2 ;  /* 0x0000000200027213 */ /* 0x000fe40000000000 */
[C---:B------:R-:W-:Y:S02]  /*1a8d0*/  ISETP.GE.AND P1, PT, R0.reuse, R220, PT ;  /* 0x000000dc0000720c */ /* 0x040fe40003f26270 */
[C---:B------:R-:W-:Y:S02]  /*1a8e0*/  ISETP.GE.AND P5, PT, R0.reuse, R219, PT ;  /* 0x000000db0000720c */ /* 0x040fe40003fa6270 */
[C---:B------:R-:W-:Y:S02]  /*1a8f0*/  ISETP.GE.OR P3, PT, R101.reuse, R228, !P3 ;  /* 0x000000e46500720c */ /* 0x040fe40005f66670 */
[-C--:B------:R-:W-:Y:S02]  /*1a900*/  ISETP.GE.OR P0, PT, R101, R227.reuse, !P0 ;  /* 0x000000e36500720c */ /* 0x080fe40004706670 */
[----:B------:R-:W-:Y:S02]  /*1a910*/  I2FP.F32.S32 R2, R2 ;  /* 0x0000000200027245 */ /* 0x000fe40000201400 */
[C---:B------:R-:W-:Y:S02]  /*1a920*/  ISETP.GE.OR P1, PT, R0.reuse, R228, !P1 ;  /* 0x000000e40000720c */ /* 0x040fe40004f26670 */
[----:B------:R-:W-:Y:S01]  /*1a930*/  ISETP.GE.OR P5, PT, R0, R227, !P5 ;  /* 0x000000e30000720c */ /* 0x000fe20006fa6670 */
[----:B------:R-:W-:Y:S01]  /*1a940*/  FFMA.FTZ R15, R2, -UR19, R15 ;  /* 0x80000013020f7c23 */ /* 0x000fe2000801000f */
[----:B------:R-:W-:Y:S01]  /*1a950*/  FSEL R184, R9, -INF , !P6 ;  /* 0xff80000009b87808 */ /* 0x000fe20007000000 */
[----:B------:R-:W-:Y:S01]  /*1a960*/  VIADD R2, R0, 0x10 ;  /* 0x0000001000027836 */ /* 0x000fe20000000000 */
[----:B------:R-:W-:Y:S02]  /*1a970*/  FSEL R186, R11, -INF , !P4 ;  /* 0xff8000000bba7808 */ /* 0x000fe40006000000 */
[----:B------:R-:W-:Y:S01]  /*1a980*/  FSEL R187, R12, -INF , !P3 ;  /* 0xff8000000cbb7808 */ /* 0x000fe20005800000 */
[----:B------:R-:W-:Y:S01]  /*1a990*/  IMAD.IADD R4, R223, 0x1, -R2 ;  /* 0x00000001df047824 */ /* 0x000fe200078e0a02 */
[----:B------:R-:W-:Y:S02]  /*1a9a0*/  FSEL R195, R14, -INF , !P0 ;  /* 0xff8000000ec37808 */ /* 0x000fe40004000000 */
[----:B------:R-:W-:Y:S02]  /*1a9b0*/  FSEL R185, R8, -INF , !P1 ;  /* 0xff80000008b97808 */ /* 0x000fe40004800000 */
[----:B------:R-:W-:Y:S02]  /*1a9c0*/  FSEL R194, R10, -INF , !P5 ;  /* 0xff8000000ac27808 */ /* 0x000fe40006800000 */
[C---:B------:R-:W-:Y:S02]  /*1a9d0*/  ISETP.GE.AND P6, PT, R3.reuse, R220, PT ;  /* 0x000000dc0300720c */ /* 0x040fe40003fc6270 */
[C---:B------:R-:W-:Y:S02]  /*1a9e0*/  ISETP.GE.AND P4, PT, R3.reuse, R219, PT ;  /* 0x000000db0300720c */ /* 0x040fe40003f86270 */
[CC--:B------:R-:W-:Y:S02]  /*1a9f0*/  ISETP.GE.AND P3, PT, R3.reuse, R222.reuse, PT ;  /* 0x000000de0300720c */ /* 0x0c0fe40003f66270 */
[-C--:B------:R-:W-:Y:S02]  /*1aa00*/  ISETP.GE.AND P0, PT, R3, R221.reuse, PT ;  /* 0x000000dd0300720c */ /* 0x080fe40003f06270 */
[C---:B------:R-:W-:Y:S02]  /*1aa10*/  ISETP.GE.AND P1, PT, R101.reuse, R222, PT ;  /* 0x000000de6500720c */ /* 0x040fe40003f26270 */
[----:B------:R-:W-:Y:S02]  /*1aa20*/  ISETP.GE.AND P5, PT, R101, R221, PT ;  /* 0x000000dd6500720c */ /* 0x000fe40003fa6270 */
[C---:B------:R-:W-:Y:S02]  /*1aa30*/  ISETP.GE.OR P6, PT, R3.reuse, R228, !P6 ;  /* 0x000000e40300720c */ /* 0x040fe400077c6670 */
[C---:B------:R-:W-:Y:S02]  /*1aa40*/  ISETP.GE.OR P4, PT, R3.reuse, R227, !P4 ;  /* 0x000000e30300720c */ /* 0x040fe40006786670 */
[CC--:B------:R-:W-:Y:S02]  /*1aa50*/  ISETP.GE.OR P3, PT, R3.reuse, R230.reuse, !P3 ;  /* 0x000000e60300720c */ /* 0x0c0fe40005f66670 */
[-C--:B------:R-:W-:Y:S01]  /*1aa60*/  ISETP.GE.OR P0, PT, R3, R229.reuse, !P0 ;  /* 0x000000e50300720c */ /* 0x080fe20004706670 */
[----:B------:R-:W-:Y:S01]  /*1aa70*/  IMAD.IADD R3, R225, 0x1, -R3 ;  /* 0x00000001e1037824 */ /* 0x000fe200078e0a03 */
[C---:B------:R-:W-:Y:S02]  /*1aa80*/  ISETP.GE.OR P1, PT, R101.reuse, R230, !P1 ;  /* 0x000000e66500720c */ /* 0x040fe40004f26670 */
[----:B------:R-:W-:Y:S01]  /*1aa90*/  ISETP.GE.OR P5, PT, R101, R229, !P5 ;  /* 0x000000e56500720c */ /* 0x000fe20006fa6670 */
[----:B------:R-:W-:Y:S01]  /*1aaa0*/  IMAD.IADD R101, R225, 0x1, -R101 ;  /* 0x00000001e1657824 */ /* 0x000fe200078e0a65 */
[----:B------:R-:W-:Y:S02]  /*1aab0*/  IABS R8, R6 ;  /* 0x0000000600087213 */ /* 0x000fe40000000000 */
[----:B------:R-:W-:Y:S02]  /*1aac0*/  IABS R7, R3 ;  /* 0x0000000300077213 */ /* 0x000fe40000000000 */
[----:B------:R-:W-:Y:S02]  /*1aad0*/  IABS R101, R101 ;  /* 0x0000006500657213 */ /* 0x000fe40000000000 */
[----:B------:R-:W-:Y:S01]  /*1aae0*/  IABS R3, R4 ;  /* 0x0000000400037213 */ /* 0x000fe20000000000 */
[----:B------:R-:W-:Y:S01]  /*1aaf0*/  IMAD.MOV.U32 R4, RZ, RZ, R8 ;  /* 0x000000ffff047224 */ /* 0x000fe200078e0008 */
[----:B------:R-:W-:Y:S01]  /*1ab00*/  IABS R6, R5 ;  /* 0x0000000500067213 */ /* 0x000fe20000000000 */
[----:B------:R-:W-:Y:S01]  /*1ab10*/  IMAD.MOV.U32 R5, RZ, RZ, R101 ;  /* 0x000000ffff057224 */ /* 0x000fe200078e0065 */
[----:B------:R-:W-:Y:S01]  /*1ab20*/  I2FP.F32.S32 R3, R3 ;  /* 0x0000000300037245 */ /* 0x000fe20000201400 */
[----:B------:R-:W-:Y:S01]  /*1ab30*/  IMAD.IADD R8, R224, 0x1, -R2 ;  /* 0x00000001e0087824 */ /* 0x000fe200078e0a02 */
[----:B------:R-:W-:Y:S02]  /*1ab40*/  I2FP.F32.S32 R4, R4 ;  /* 0x0000000400047245 */ /* 0x000fe40000201400 */
[----:B------:R-:W-:Y:S01]  /*1ab50*/  I2FP.F32.S32 R5, R5 ;  /* 0x0000000500057245 */ /* 0x000fe20000201400 */
[----:B------:R-:W-:Y:S01]  /*1ab60*/  FFMA.FTZ R20, R3, -UR19, R20 ;  /* 0x8000001303147c23 */ /* 0x000fe20008010014 */
[----:B------:R-:W-:Y:S01]  /*1ab70*/  I2FP.F32.S32 R102, R102 ;  /* 0x0000006600667245 */ /* 0x000fe20000201400 */
[----:B------:R-:W-:Y:S01]  /*1ab80*/  FFMA.FTZ R16, R4, -UR19, R16 ;  /* 0x8000001304107c23 */ /* 0x000fe20008010010 */
[----:B------:R-:W-:Y:S01]  /*1ab90*/  I2FP.F32.S32 R7, R7 ;  /* 0x0000000700077245 */ /* 0x000fe20000201400 */
[----:B------:R-:W-:Y:S01]  /*1aba0*/  IMAD.IADD R3, R225, 0x1, -R2 ;  /* 0x00000001e1037824 */ /* 0x000fe200078e0a02 */
[----:B------:R-:W-:Y:S01]  /*1abb0*/  I2FP.F32.S32 R6, R6 ;  /* 0x0000000600067245 */ /* 0x000fe20000201400 */
[----:B------:R-:W-:Y:S01]  /*1abc0*/  VIADD R4, R0, 0x11 ;  /* 0x0000001100047836 */ /* 0x000fe20000000000 */
[----:B------:R-:W-:Y:S01]  /*1abd0*/  FSEL R178, R15, -INF , !P4 ;  /* 0xff8000000fb27808 */ /* 0x000fe20006000000 */
[----:B------:R-:W-:Y:S01]  /*1abe0*/  FFMA.FTZ R18, R5, -UR19, R18 ;  /* 0x8000001305127c23 */ /* 0x000fe20008010012 */
[----:B------:R-:W-:Y:S01]  /*1abf0*/  IABS R9, R3 ;  /* 0x0000000300097213 */ /* 0x000fe20000000000 */
[--C-:B------:R-:W-:Y:S01]  /*1ac00*/  IMAD.IADD R5, R223, 0x1, -R4.reuse ;  /* 0x00000001df057824 */ /* 0x100fe200078e0a04 */
[----:B------:R-:W-:Y:S01]  /*1ac10*/  FSEL R16, R16, -INF , !P1 ;  /* 0xff80000010107808 */ /* 0x000fe20004800000 */
[----:B------:R-:W-:Y:S01]  /*1ac20*/  FFMA.FTZ R13, R102, -UR19, R13 ;  /* 0x80000013660d7c23 */ /* 0x000fe2000801000d */
[----:B------:R-:W-:Y:S01]  /*1ac30*/  FSEL R18, R18, -INF , !P5 ;  /* 0xff80000012127808 */ /* 0x000fe20006800000 */
[----:B------:R-:W-:Y:S01]  /*1ac40*/  IMAD.WIDE.U32 R14, R182, -0x326172a9, RZ ;  /* 0xcd9e8d57b60e7825 */ /* 0x000fe200078e00ff */
[----:B------:R-:W-:Y:S02]  /*1ac50*/  IABS R3, R5 ;  /* 0x0000000500037213 */ /* 0x000fe40000000000 */
[----:B------:R-:W-:Y:S01]  /*1ac60*/  FSEL R109, R13, -INF , !P6 ;  /* 0xff8000000d6d7808 */ /* 0x000fe20007000000 */
[----:B------:R-:W-:Y:S01]  /*1ac70*/  IMAD.MOV.U32 R5, RZ, RZ, R9 ;  /* 0x000000ffff057224 */ /* 0x000fe200078e0009 */
[C---:B------:R-:W-:Y:S01]  /*1ac80*/  ISETP.GE.AND P6, PT, R2.reuse, R222, PT ;  /* 0x000000de0200720c */ /* 0x040fe20003fc6270 */
[----:B------:R-:W-:Y:S01]  /*1ac90*/  FFMA.FTZ R19, R7, -UR19, R19 ;  /* 0x8000001307137c23 */ /* 0x000fe20008010013 */
[C---:B------:R-:W-:Y:S01]  /*1aca0*/  ISETP.GE.AND P4, PT, R2.reuse, R221, PT ;  /* 0x000000dd0200720c */ /* 0x040fe20003f86270 */
[----:B------:R-:W-:Y:S01]  /*1acb0*/  IMAD.IADD R7, R225, 0x1, -R4 ;  /* 0x00000001e1077824 */ /* 0x000fe200078e0a04 */
[----:B------:R-:W-:Y:S01]  /*1acc0*/  ISETP.GE.AND P1, PT, R2, R220, PT ;  /* 0x000000dc0200720c */ /* 0x000fe20003f26270 */
[----:B------:R-:W-:Y:S01]  /*1acd0*/  FFMA.FTZ R17, R6, -UR19, R17 ;  /* 0x8000001306117c23 */ /* 0x000fe20008010011 */
[----:B------:R-:W-:Y:S01]  /*1ace0*/  ISETP.GE.AND P5, PT, R2, R219, PT ;  /* 0x000000db0200720c */ /* 0x000fe20003fa6270 */
[----:B------:R-:W-:Y:S01]  /*1acf0*/  IMAD.IADD R6, R226, 0x1, -R2 ;  /* 0x00000001e2067824 */ /* 0x000fe200078e0a02 */
[----:B------:R-:W-:Y:S02]  /*1ad00*/  I2FP.F32.S32 R5, R5 ;  /* 0x0000000500057245 */ /* 0x000fe40000201400 */
[C---:B------:R-:W-:Y:S02]  /*1ad10*/  ISETP.GE.OR P6, PT, R2.reuse, R230, !P6 ;  /* 0x000000e60200720c */ /* 0x040fe400077c6670 */
[C---:B------:R-:W-:Y:S01]  /*1ad20*/  ISETP.GE.OR P4, PT, R2.reuse, R229, !P4 ;  /* 0x000000e50200720c */ /* 0x040fe20006786670 */
[----:B------:R-:W-:Y:S01]  /*1ad30*/  FFMA.FTZ R22, R5, -UR19, R22 ;  /* 0x8000001305167c23 */ /* 0x000fe20008010016 */
[C---:B------:R-:W-:Y:S02]  /*1ad40*/  ISETP.GE.OR P1, PT, R2.reuse, R228, !P1 ;  /* 0x000000e40200720c */ /* 0x040fe40004f26670 */
[----:B------:R-:W-:Y:S02]  /*1ad50*/  ISETP.GE.OR P5, PT, R2, R227, !P5 ;  /* 0x000000e30200720c */ /* 0x000fe40006fa6670 */
[----:B------:R-:W-:Y:S02]  /*1ad60*/  IABS R8, R8 ;  /* 0x0000000800087213 */ /* 0x000fe40000000000 */
[----:B------:R-:W-:Y:S02]  /*1ad70*/  IABS R2, R7 ;  /* 0x0000000700027213 */ /* 0x000fe40000000000 */
[----:B------:R-:W-:Y:S01]  /*1ad80*/  IABS R7, R6 ;  /* 0x0000000600077213 */ /* 0x000fe20000000000 */
[----:B------:R-:W-:Y:S01]  /*1ad90*/  IMAD.MOV.U32 R6, RZ, RZ, R8 ;  /* 0x000000ffff067224 */ /* 0x000fe200078e0008 */
[----:B------:R-:W-:Y:S02]  /*1ada0*/  I2FP.F32.S32 R3, R3 ;  /* 0x0000000300037245 */ /* 0x000fe40000201400 */
[----:B------:R-:W-:Y:S02]  /*1adb0*/  I2FP.F32.S32 R7, R7 ;  /* 0x0000000700077245 */ /* 0x000fe40000201400 */
[----:B------:R-:W-:Y:S01]  /*1adc0*/  I2FP.F32.S32 R2, R2 ;  /* 0x0000000200027245 */ /* 0x000fe20000201400 */
[----:B------:R-:W-:Y:S01]  /*1add0*/  FFMA.FTZ R21, R3, -UR19, R21 ;  /* 0x8000001303157c23 */ /* 0x000fe20008010015 */
[----:B------:R-:W-:Y:S01]  /*1ade0*/  FSEL R17, R17, -INF , !P3 ;  /* 0xff80000011117808 */ /* 0x000fe20005800000 */
[----:B------:R-:W-:Y:S01]  /*1adf0*/  FFMA.FTZ R26, R7, -UR19, R26 ;  /* 0x80000013071a7c23 */ /* 0x000fe2000801001a */
[----:B------:R-:W-:Y:S01]  /*1ae00*/  FSEL R19, R19, -INF , !P0 ;  /* 0xff80000013137808 */ /* 0x000fe20004000000 */
[----:B------:R-:W-:Y:S01]  /*1ae10*/  FFMA.FTZ R23, R2, -UR19, R23 ;  /* 0x8000001302177c23 */ /* 0x000fe20008010017 */
[----:B------:R-:W-:Y:S01]  /*1ae20*/  FSEL R20, R20, -INF , !P6 ;  /* 0xff80000014147808 */ /* 0x000fe20007000000 */
[----:B------:R-:W-:Y:S01]  /*1ae30*/  VIADD R3, R0, 0x18 ;  /* 0x0000001800037836 */ /* 0x000fe20000000000 */
[----:B------:R-:W-:Y:S01]  /*1ae40*/  FSEL R22, R22, -INF , !P4 ;  /* 0xff80000016167808 */ /* 0x000fe20006000000 */
[----:B------:R-:W-:Y:S01]  /*1ae50*/  VIADD R2, R0, 0x19 ;  /* 0x0000001900027836 */ /* 0x000fe20000000000 */
[----:B------:R-:W-:Y:S01]  /*1ae60*/  ISETP.GE.AND P3, PT, R4, R222, PT ;  /* 0x000000de0400720c */ /* 0x000fe20003f66270 */
[--C-:B------:R-:W-:Y:S01]  /*1ae70*/  IMAD.IADD R5, R224, 0x1, -R3.reuse ;  /* 0x00000001e0057824 */ /* 0x100fe200078e0a03 */
[----:B------:R-:W-:Y:S01]  /*1ae80*/  ISETP.GE.AND P0, PT, R4, R221, PT ;  /* 0x000000dd0400720c */ /* 0x000fe20003f06270 */
[----:B------:R-:W-:Y:S01]  /*1ae90*/  IMAD.IADD R8, R224, 0x1, -R2 ;  /* 0x00000001e0087824 */ /* 0x000fe200078e0a02 */
[----:B------:R-:W-:Y:S01]  /*1aea0*/  ISETP.GE.AND P6, PT, R4, R220, PT ;  /* 0x000000dc0400720c */ /* 0x000fe20003fc6270 */
[----:B------:R-:W-:Y:S01]  /*1aeb0*/  IMAD.IADD R7, R224, 0x1, -R4 ;  /* 0x00000001e0077824 */ /* 0x000fe200078e0a04 */
[C---:B------:R-:W-:Y:S02]  /*1aec0*/  ISETP.GE.AND P4, PT, R4.reuse, R219, PT ;  /* 0x000000db0400720c */ /* 0x040fe40003f86270 */
[----:B------:R-:W-:Y:S02]  /*1aed0*/  I2FP.F32.S32 R6, R6 ;  /* 0x0000000600067245 */ /* 0x000fe40000201400 */
[C---:B------:R-:W-:Y:S02]  /*1aee0*/  ISETP.GE.OR P3, PT, R4.reuse, R230, !P3 ;  /* 0x000000e60400720c */ /* 0x040fe40005f66670 */
[----:B------:R-:W-:Y:S01]  /*1aef0*/  ISETP.GE.OR P0, PT, R4, R229, !P0 ;  /* 0x000000e50400720c */ /* 0x000fe20004706670 */
[----:B------:R-:W-:Y:S01]  /*1af00*/  FFMA.FTZ R24, R6, -UR19, R24 ;  /* 0x8000001306187c23 */ /* 0x000fe20008010018 */
[----:B------:R-:W-:Y:S01]  /*1af10*/  ISETP.GE.OR P6, PT, R4, R228, !P6 ;  /* 0x000000e40400720c */ /* 0x000fe200077c6670 */
[----:B------:R-:W-:Y:S01]  /*1af20*/  IMAD.IADD R6, R226, 0x1, -R3 ;  /* 0x00000001e2067824 */ /* 0x000fe200078e0a03 */
[----:B------:R-:W-:Y:S01]  /*1af30*/  ISETP.GE.OR P4, PT, R4, R227, !P4 ;  /* 0x000000e30400720c */ /* 0x000fe20006786670 */
[----:B------:R-:W-:Y:S01]  /*1af40*/  IMAD.IADD R4, R226, 0x1, -R4 ;  /* 0x00000001e2047824 */ /* 0x000fe200078e0a04 */
[----:B------:R-:W-:Y:S02]  /*1af50*/  IABS R7, R7 ;  /* 0x0000000700077213 */ /* 0x000fe40000000000 */
[----:B------:R-:W-:Y:S02]  /*1af60*/  IABS R5, R5 ;  /* 0x0000000500057213 */ /* 0x000fe40000000000 */
        /* <DEDUP_REMOVED lines=8> */
[----:B------:R-:W-:Y:S01]  /*1aff0*/  I2FP.F32.S32 R4, R4 ;  /* 0x0000000400047245 */ /* 0x000fe20000201400 */
[----:B------:R-:W-:Y:S01]  /*1b000*/  FFMA.FTZ R28, R5, -UR19, R28 ;  /* 0x80000013051c7c23 */ /* 0x000fe2000801001c */
[----:B------:R-:W-:Y:S01]  /*1b010*/  FSEL R21, R21, -INF , !P3 ;  /* 0xff80000015157808 */ /* 0x000fe20005800000 */
[----:B------:R-:W-:Y:S01]  /*1b020*/  IMAD.IADD R5, R223, 0x1, -R2 ;  /* 0x00000001df057824 */ /* 0x000fe200078e0a02 */
[----:B------:R-:W-:Y:S01]  /*1b030*/  FSEL R23, R23, -INF , !P0 ;  /* 0xff80000017177808 */ /* 0x000fe20004000000 */
[----:B------:R-:W-:Y:S01]  /*1b040*/  FFMA.FTZ R30, R4, -UR19, R30 ;  /* 0x80000013041e7c23 */ /* 0x000fe2000801001e */
[----:B------:R-:W-:Y:S01]  /*1b050*/  I2FP.F32.S32 R6, R6 ;  /* 0x0000000600067245 */ /* 0x000fe20000201400 */
[----:B------:R-:W-:Y:S01]  /*1b060*/  IMAD.IADD R4, R225, 0x1, -R3 ;  /* 0x00000001e1047824 */ /* 0x000fe200078e0a03 */
[C---:B------:R-:W-:Y:S01]  /*1b070*/  ISETP.GE.AND P3, PT, R3.reuse, R220, PT ;  /* 0x000000dc0300720c */ /* 0x040fe20003f66270 */
[----:B------:R-:W-:Y:S01]  /*1b080*/  FFMA.FTZ R27, R8, -UR19, R27 ;  /* 0x80000013081b7c23 */ /* 0x000fe2000801001b */
[C---:B------:R-:W-:Y:S01]  /*1b090*/  ISETP.GE.AND P0, PT, R3.reuse, R219, PT ;  /* 0x000000db0300720c */ /* 0x040fe20003f06270 */
[----:B------:R-:W-:Y:S01]  /*1b0a0*/  FFMA.FTZ R29, R6, -UR19, R29 ;  /* 0x80000013061d7c23 */ /* 0x000fe2000801001d */
[----:B------:R-:W-:Y:S01]  /*1b0b0*/  ISETP.GE.OR P3, PT, R3, R228, !P3 ;  /* 0x000000e40300720c */ /* 0x000fe20005f66670 */
[----:B------:R-:W-:Y:S01]  /*1b0c0*/  IMAD.IADD R6, R223, 0x1, -R3 ;  /* 0x00000001df067824 */ /* 0x000fe200078e0a03 */
[C---:B------:R-:W-:Y:S02]  /*1b0d0*/  ISETP.GE.OR P0, PT, R3.reuse, R227, !P0 ;  /* 0x000000e30300720c */ /* 0x040fe40004706670 */
[----:B------:R-:W-:Y:S02]  /*1b0e0*/  FSEL R24, R24, -INF , !P1 ;  /* 0xff80000018187808 */ /* 0x000fe40004800000 */
[----:B------:R-:W-:Y:S01]  /*1b0f0*/  FSEL R238, R26, -INF , !P5 ;  /* 0xff8000001aee7808 */ /* 0x000fe20006800000 */
[----:B------:R-:W-:Y:S01]  /*1b100*/  IMAD.MOV.U32 R26, RZ, RZ, R208 ;  /* 0x000000ffff1a7224 */ /* 0x000fe200078e00d0 */
[C---:B------:R-:W-:Y:S02]  /*1b110*/  ISETP.GE.AND P1, PT, R3.reuse, R222, PT ;  /* 0x000000de0300720c */ /* 0x040fe40003f26270 */
[----:B------:R-:W-:Y:S02]  /*1b120*/  ISETP.GE.AND P5, PT, R3, R221, PT ;  /* 0x000000dd0300720c */ /* 0x000fe40003fa6270 */
[----:B------:R-:W-:Y:S02]  /*1b130*/  FSEL R25, R25, -INF , !P6 ;  /* 0xff80000019197808 */ /* 0x000fe40007000000 */
[----:B------:R-:W-:Y:S01]  /*1b140*/  FSEL R239, R27, -INF , !P4 ;  /* 0xff8000001bef7808 */ /* 0x000fe20006000000 */
[----:B------:R-:W-:Y:S01]  /*1b150*/  IMAD.MOV.U32 R27, RZ, RZ, R209 ;  /* 0x000000ffff1b7224 */ /* 0x000fe200078e00d1 */
[----:B------:R-:W-:Y:S02]  /*1b160*/  FSEL R28, R28, -INF , !P3 ;  /* 0xff8000001c1c7808 */ /* 0x000fe40005800000 */
[----:B------:R-:W-:Y:S02]  /*1b170*/  FSEL R237, R30, -INF , !P0 ;  /* 0xff8000001eed7808 */ /* 0x000fe40004000000 */
[C---:B------:R-:W-:Y:S02]  /*1b180*/  ISETP.GE.AND P6, PT, R2.reuse, R220, PT ;  /* 0x000000dc0200720c */ /* 0x040fe40003fc6270 */
[C---:B------:R-:W-:Y:S02]  /*1b190*/  ISETP.GE.AND P4, PT, R2.reuse, R219, PT ;  /* 0x000000db0200720c */ /* 0x040fe40003f86270 */
[C---:B------:R-:W-:Y:S02]  /*1b1a0*/  ISETP.GE.AND P3, PT, R2.reuse, R222, PT ;  /* 0x000000de0200720c */ /* 0x040fe40003f66270 */
[----:B------:R-:W-:Y:S02]  /*1b1b0*/  ISETP.GE.AND P0, PT, R2, R221, PT ;  /* 0x000000dd0200720c */ /* 0x000fe40003f06270 */
[C---:B------:R-:W-:Y:S02]  /*1b1c0*/  ISETP.GE.OR P1, PT, R3.reuse, R230, !P1 ;  /* 0x000000e60300720c */ /* 0x040fe40004f26670 */
[----:B------:R-:W-:Y:S01]  /*1b1d0*/  ISETP.GE.OR P5, PT, R3, R229, !P5 ;  /* 0x000000e50300720c */ /* 0x000fe20006fa6670 */
[--C-:B------:R-:W-:Y:S01]  /*1b1e0*/  IMAD.IADD R3, R226, 0x1, -R2.reuse ;  /* 0x00000001e2037824 */ /* 0x100fe200078e0a02 */
[----:B------:R-:W-:Y:S02]  /*1b1f0*/  IABS R9, R6 ;  /* 0x0000000600097213 */ /* 0x000fe40000000000 */
[C---:B------:R-:W-:Y:S02]  /*1b200*/  ISETP.GE.OR P6, PT, R2.reuse, R228, !P6 ;  /* 0x000000e40200720c */ /* 0x040fe400077c6670 */
[C---:B------:R-:W-:Y:S02]  /*1b210*/  ISETP.GE.OR P4, PT, R2.reuse, R227, !P4 ;  /* 0x000000e30200720c */ /* 0x040fe40006786670 */
[C---:B------:R-:W-:Y:S02]  /*1b220*/  ISETP.GE.OR P3, PT, R2.reuse, R230, !P3 ;  /* 0x000000e60200720c */ /* 0x040fe40005f66670 */
[----:B------:R-:W-:Y:S01]  /*1b230*/  ISETP.GE.OR P0, PT, R2, R229, !P0 ;  /* 0x000000e50200720c */ /* 0x000fe20004706670 */
[----:B------:R-:W-:Y:S01]  /*1b240*/  IMAD.IADD R2, R225, 0x1, -R2 ;  /* 0x00000001e1027824 */ /* 0x000fe200078e0a02 */
[----:B------:R-:W-:Y:S01]  /*1b250*/  IABS R8, R4 ;  /* 0x0000000400087213 */ /* 0x000fe20000000000 */
[----:B------:R-:W-:Y:S01]  /*1b260*/  IMAD.MOV.U32 R4, RZ, RZ, R9 ;  /* 0x000000ffff047224 */ /* 0x000fe200078e0009 */
[----:B------:R-:W-:Y:S02]  /*1b270*/  IABS R3, R3 ;  /* 0x0000000300037213 */ /* 0x000fe40000000000 */
[----:B------:R-:W-:Y:S01]  /*1b280*/  IABS R6, R5 ;  /* 0x0000000500067213 */ /* 0x000fe20000000000 */
[----:B------:R-:W-:Y:S01]  /*1b290*/  IMAD.MOV.U32 R5, RZ, RZ, R8 ;  /* 0x000000ffff057224 */ /* 0x000fe200078e0008 */
        /* <DEDUP_REMOVED lines=10> */
[----:B------:R-:W-:Y:S01]  /*1b340*/  VIADD R4, R0, 0x20 ;  /* 0x0000002000047836 */ /* 0x000fe20000000000 */
[----:B------:R-:W-:Y:S01]  /*1b350*/  FSEL R234, R31, -INF , !P4 ;  /* 0xff8000001fea7808 */ /* 0x000fe20006000000 */
[----:B------:R-:W-:Y:S01]  /*1b360*/  FFMA.FTZ R35, R3, -UR19, R35 ;  /* 0x8000001303237c23 */ /* 0x000fe20008010023 */
[----:B------:R-:W-:Y:S01]  /*1b370*/  FSEL R32, R32, -INF , !P1 ;  /* 0xff80000020207808 */ /* 0x000fe20004800000 */
[--C-:B------:R-:W-:Y:S01]  /*1b380*/  IMAD.IADD R5, R223, 0x1, -R4.reuse ;  /* 0x00000001df057824 */ /* 0x100fe200078e0a04 */
[C---:B------:R-:W-:Y:S01]  /*1b390*/  ISETP.GE.AND P6, PT, R4.reuse, R222, PT ;  /* 0x000000de0400720c */ /* 0x040fe20003fc6270 */
[C---:B------:R-:W-:Y:S01]  /*1b3a0*/  IMAD.IADD R3, R225.reuse, 0x1, -R4 ;  /* 0x00000001e1037824 */ /* 0x040fe200078e0a04 */
[----:B------:R-:W-:Y:S01]  /*1b3b0*/  ISETP.GE.AND P4, PT, R4, R221, PT ;  /* 0x000000dd0400720c */ /* 0x000fe20003f86270 */
[----:B------:R-:W-:Y:S01]  /*1b3c0*/  FFMA.FTZ R33, R2, -UR19, R33 ;  /* 0x8000001302217c23 */ /* 0x000fe20008010021 */
[----:B------:R-:W-:Y:S01]  /*1b3d0*/  IABS R9, R5 ;  /* 0x0000000500097213 */ /* 0x000fe20000000000 */
[----:B------:R-:W-:Y:S01]  /*1b3e0*/  VIADD R2, R0, 0x21 ;  /* 0x0000002100027836 */ /* 0x000fe20000000000 */
[----:B------:R-:W-:Y:S01]  /*1b3f0*/  IABS R6, R3 ;  /* 0x0000000300067213 */ /* 0x000fe20000000000 */
[----:B------:R-:W-:Y:S01]  /*1b400*/  IMAD.MOV.U32 R31, RZ, RZ, R231 ;  /* 0x000000ffff1f7224 */ /* 0x000fe200078e00e7 */
[----:B------:R-:W-:Y:S01]  /*1b410*/  I2FP.F32.S32 R9, R9 ;  /* 0x0000000900097245 */ /* 0x000fe20000201400 */
[--C-:B------:R-:W-:Y:S01]  /*1b420*/  IMAD.IADD R8, R225, 0x1, -R2.reuse ;  /* 0x00000001e1087824 */ /* 0x100fe200078e0a02 */
[----:B------:R-:W-:Y:S01]  /*1b430*/  I2FP.F32.S32 R6, R6 ;  /* 0x0000000600067245 */ /* 0x000fe20000201400 */
[----:B------:R-:W-:Y:S01]  /*1b440*/  IMAD.IADD R7, R223, 0x1, -R2 ;  /* 0x00000001df077824 */ /* 0x000fe200078e0a02 */
[----:B------:R-:W-:Y:S01]  /*1b450*/  ISETP.GE.OR P6, PT, R4, R230, !P6 ;  /* 0x000000e60400720c */ /* 0x000fe200077c6670 */
[----:B------:R-:W-:Y:S01]  /*1b460*/  IMAD.IADD R10, R224, 0x1, -R4 ;  /* 0x00000001e00a7824 */ /* 0x000fe200078e0a04 */
[----:B------:R-:W-:Y:S01]  /*1b470*/  IABS R3, R8 ;  /* 0x0000000800037213 */ /* 0x000fe20000000000 */
[----:B------:R-:W-:Y:S01]  /*1b480*/  FFMA.FTZ R38, R6, -UR19, R38 ;  /* 0x8000001306267c23 */ /* 0x000fe20008010026 */
[----:B------:R-:W-:Y:S01]  /*1b490*/  IABS R7, R7 ;  /* 0x0000000700077213 */ /* 0x000fe20000000000 */
[----:B------:R-:W-:Y:S01]  /*1b4a0*/  FFMA.FTZ R36, R9, -UR19, R36 ;  /* 0x8000001309247c23 */ /* 0x000fe20008010024 */
[----:B------:R-:W-:Y:S01]  /*1b4b0*/  ISETP.GE.OR P4, PT, R4, R229, !P4 ;  /* 0x000000e50400720c */ /* 0x000fe20006786670 */
[----:B------:R-:W-:Y:S01]  /*1b4c0*/  IMAD.IADD R6, R226, 0x1, -R4 ;  /* 0x00000001e2067824 */ /* 0x000fe200078e0a04 */
[----:B------:R-:W-:Y:S02]  /*1b4d0*/  IABS R5, R10 ;  /* 0x0000000a00057213 */ /* 0x000fe40000000000 */
        /* <DEDUP_REMOVED lines=10> */
[----:B------:R-:W-:Y:S02]  /*1b580*/  I2FP.F32.S32 R5, R5 ;  /* 0x0000000500057245 */ /* 0x000fe40000201400 */
[C---:B------:R-:W-:Y:S02]  /*1b590*/  ISETP.GE.AND P3, PT, R2.reuse, R222, PT ;  /* 0x000000de0200720c */ /* 0x040fe40003f66270 */
[C---:B------:R-:W-:Y:S01]  /*1b5a0*/  ISETP.GE.AND P0, PT, R2.reuse, R221, PT ;  /* 0x000000dd0200720c */ /* 0x040fe20003f06270 */
[----:B------:R-:W-:Y:S01]  /*1b5b0*/  FFMA.FTZ R40, R5, -UR19, R40 ;  /* 0x8000001305287c23 */ /* 0x000fe20008010028 */
[----:B------:R-:W-:Y:S01]  /*1b5c0*/  ISETP.GE.AND P6, PT, R2, R220, PT ;  /* 0x000000dc0200720c */ /* 0x000fe20003fc6270 */
[--C-:B------:R-:W-:Y:S01]  /*1b5d0*/  IMAD.IADD R5, R226, 0x1, -R3.reuse ;  /* 0x00000001e2057824 */ /* 0x100fe200078e0a03 */
[C---:B------:R-:W-:Y:S02]  /*1b5e0*/  ISETP.GE.AND P4, PT, R2.reuse, R219, PT ;  /* 0x000000db0200720c */ /* 0x040fe40003f86270 */
[C---:B------:R-:W-:Y:S02]  /*1b5f0*/  ISETP.GE.OR P3, PT, R2.reuse, R230, !P3 ;  /* 0x000000e60200720c */ /* 0x040fe40005f66670 */
[C---:B------:R-:W-:Y:S02]  /*1b600*/  ISETP.GE.OR P0, PT, R2.reuse, R229, !P0 ;  /* 0x000000e50200720c */ /* 0x040fe40004706670 */
[C---:B------:R-:W-:Y:S02]  /*1b610*/  ISETP.GE.OR P6, PT, R2.reuse, R228, !P6 ;  /* 0x000000e40200720c */ /* 0x040fe400077c6670 */
[----:B------:R-:W-:Y:S01]  /*1b620*/  ISETP.GE.OR P4, PT, R2, R227, !P4 ;  /* 0x000000e30200720c */ /* 0x000fe20006786670 */
[----:B------:R-:W-:Y:S01]  /*1b630*/  IMAD.IADD R2, R226, 0x1, -R2 ;  /* 0x00000001e2027824 */ /* 0x000fe200078e0a02 */
[----:B------:R-:W-:Y:S02]  /*1b640*/  FSEL R34, R34, -INF , !P5 ;  /* 0xff80000022227808 */ /* 0x000fe40006800000 */
[C---:B------:R-:W-:Y:S02]  /*1b650*/  ISETP.GE.AND P1, PT, R4.reuse, R220, PT ;  /* 0x000000dc0400720c */ /* 0x040fe40003f26270 */
[C---:B------:R-:W-:Y:S02]  /*1b660*/  ISETP.GE.AND P5, PT, R4.reuse, R219, PT ;  /* 0x000000db0400720c */ /* 0x040fe40003fa6270 */
[----:B------:R-:W-:Y:S02]  /*1b670*/  IABS R8, R6 ;  /* 0x0000000600087213 */ /* 0x000fe40000000000 */
[----:B------:R-:W-:Y:S02]  /*1b680*/  IABS R6, R7 ;  /* 0x0000000700067213 */ /* 0x000fe40000000000 */
[----:B------:R-:W-:Y:S02]  /*1b690*/  IABS R7, R2 ;  /* 0x0000000200077213 */ /* 0x000fe40000000000 */
[C---:B------:R-:W-:Y:S02]  /*1b6a0*/  ISETP.GE.OR P1, PT, R4.reuse, R228, !P1 ;  /* 0x000000e40400720c */ /* 0x040fe40004f26670 */
[----:B------:R-:W-:Y:S01]  /*1b6b0*/  ISETP.GE.OR P5, PT, R4, R227, !P5 ;  /* 0x000000e30400720c */ /* 0x000fe20006fa6670 */
[--C-:B------:R-:W-:Y:S01]  /*1b6c0*/  IMAD.IADD R4, R224, 0x1, -R3.reuse ;  /* 0x00000001e0047824 */ /* 0x100fe200078e0a03 */
[----:B------:R-:W-:Y:S01]  /*1b6d0*/  IABS R2, R5 ;  /* 0x0000000500027213 */ /* 0x000fe20000000000 */
[----:B------:R-:W-:Y:S01]  /*1b6e0*/  IMAD.MOV.U32 R5, RZ, RZ, R8 ;  /* 0x000000ffff057224 */ /* 0x000fe200078e0008 */
[----:B------:R-:W-:Y:S01]  /*1b6f0*/  I2FP.F32.S32 R7, R7 ;  /* 0x0000000700077245 */ /* 0x000fe20000201400 */
[----:B------:R-:W-:Y:S01]  /*1b700*/  IMAD.IADD R8, R223, 0x1, -R3 ;  /* 0x00000001df087824 */ /* 0x000fe200078e0a03 */
[----:B------:R-:W-:Y:S02]  /*1b710*/  IABS R4, R4 ;  /* 0x0000000400047213 */ /* 0x000fe40000000000 */
[----:B------:R-:W-:Y:S01]  /*1b720*/  I2FP.F32.S32 R5, R5 ;  /* 0x0000000500057245 */ /* 0x000fe20000201400 */
[----:B------:R-:W-:Y:S01]  /*1b730*/  FFMA.FTZ R43, R7, -UR19, R43 ;  /* 0x80000013072b7c23 */ /* 0x000fe2000801002b */
[----:B------:R-:W-:Y:S02]  /*1b740*/  I2FP.F32.S32 R2, R2 ;  /* 0x0000000200027245 */ /* 0x000fe40000201400 */
        /* <DEDUP_REMOVED lines=14> */
[C---:B------:R-:W-:Y:S01]  /*1b830*/  ISETP.GE.AND P0, PT, R3.reuse, R219, PT ;  /* 0x000000db0300720c */ /* 0x040fe20003f06270 */
[----:B------:R-:W-:Y:S01]  /*1b840*/  FFMA.FTZ R41, R6, -UR19, R41 ;  /* 0x8000001306297c23 */ /* 0x000fe20008010029 */
[----:B------:R-:W-:Y:S01]  /*1b850*/  ISETP.GE.AND P1, PT, R3, R222, PT ;  /* 0x000000de0300720c */ /* 0x000fe20003f26270 */
[----:B------:R-:W-:Y:S01]  /*1b860*/  IMAD.IADD R6, R225, 0x1, -R3 ;  /* 0x00000001e1067824 */ /* 0x000fe200078e0a03 */
[C---:B------:R-:W-:Y:S02]  /*1b870*/  ISETP.GE.AND P5, PT, R3.reuse, R221, PT ;  /* 0x000000dd0300720c */ /* 0x040fe40003fa6270 */
[C---:B------:R-:W-:Y:S02]  /*1b880*/  ISETP.GE.OR P3, PT, R3.reuse, R228, !P3 ;  /* 0x000000e40300720c */ /* 0x040fe40005f66670 */
[C---:B------:R-:W-:Y:S02]  /*1b890*/  ISETP.GE.OR P0, PT, R3.reuse, R227, !P0 ;  /* 0x000000e30300720c */ /* 0x040fe40004706670 */
[C---:B------:R-:W-:Y:S02]  /*1b8a0*/  ISETP.GE.OR P1, PT, R3.reuse, R230, !P1 ;  /* 0x000000e60300720c */ /* 0x040fe40004f26670 */
[----:B------:R-:W-:Y:S02]  /*1b8b0*/  ISETP.GE.OR P5, PT, R3, R229, !P5 ;  /* 0x000000e50300720c */ /* 0x000fe40006fa6670 */
        /* <DEDUP_REMOVED lines=18> */
[C---:B------:R-:W-:Y:S01]  /*1b9e0*/  ISETP.GE.AND P6, PT, R2.reuse, R220, PT ;  /* 0x000000dc0200720c */ /* 0x040fe20003fc6270 */
[--C-:B------:R-:W-:Y:S01]  /*1b9f0*/  IMAD.IADD R6, R225, 0x1, -R4.reuse ;  /* 0x00000001e1067824 */ /* 0x100fe200078e0a04 */
[C---:B------:R-:W-:Y:S01]  /*1ba00*/  ISETP.GE.AND P4, PT, R2.reuse, R219, PT ;  /* 0x000000db0200720c */ /* 0x040fe20003f86270 */
[----:B------:R-:W-:Y:S01]  /*1ba10*/  IMAD.IADD R5, R223, 0x1, -R4 ;  /* 0x00000001df057824 */ /* 0x000fe200078e0a04 */
[C---:B------:R-:W-:Y:S01]  /*1ba20*/  ISETP.GE.AND P3, PT, R2.reuse, R222, PT ;  /* 0x000000de0200720c */ /* 0x040fe20003f66270 */
[--C-:B------:R-:W-:Y:S01]  /*1ba30*/  IMAD.IADD R9, R225, 0x1, -R3.reuse ;  /* 0x00000001e1097824 */ /* 0x100fe200078e0a03 */
[C---:B------:R-:W-:Y:S02]  /*1ba40*/  ISETP.GE.AND P0, PT, R2.reuse, R221, PT ;  /* 0x000000dd0200720c */ /* 0x040fe40003f06270 */
[----:B------:R-:W-:Y:S02]  /*1ba50*/  I2FP.F32.S32 R8, R8 ;  /* 0x0000000800087245 */ /* 0x000fe40000201400 */
[C---:B------:R-:W-:Y:S02]  /*1ba60*/  ISETP.GE.OR P6, PT, R2.reuse, R228, !P6 ;  /* 0x000000e40200720c */ /* 0x040fe400077c6670 */
[----:B------:R-:W-:Y:S01]  /*1ba70*/  ISETP.GE.OR P4, PT, R2, R227, !P4 ;  /* 0x000000e30200720c */ /* 0x000fe20006786670 */
[----:B------:R-:W-:Y:S01]  /*1ba80*/  FFMA.FTZ R50, R8, -UR19, R50 ;  /* 0x8000001308327c23 */ /* 0x000fe20008010032 */
[C---:B------:R-:W-:Y:S01]  /*1ba90*/  ISETP.GE.OR P3, PT, R2.reuse, R230, !P3 ;  /* 0x000000e60200720c */ /* 0x040fe20005f66670 */
[----:B------:R-:W-:Y:S01]  /*1baa0*/  IMAD.IADD R8, R223, 0x1, -R3 ;  /* 0x00000001df087824 */ /* 0x000fe200078e0a03 */
[----:B------:R-:W-:Y:S01]  /*1bab0*/  ISETP.GE.OR P0, PT, R2, R229, !P0 ;  /* 0x000000e50200720c */ /* 0x000fe20004706670 */
[----:B------:R-:W-:Y:S01]  /*1bac0*/  IMAD.IADD R2, R225, 0x1, -R2 ;  /* 0x00000001e1027824 */ /* 0x000fe200078e0a02 */
[----:B------:R-:W-:Y:S02]  /*1bad0*/  I2FP.F32.S32 R7, R7 ;  /* 0x0000000700077245 */ /* 0x000fe40000201400 */
[----:B------:R-:W-:Y:S02]  /*1bae0*/  FSEL R45, R45, -INF , !P6 ;  /* 0xff8000002d2d7808 */ /* 0x000fe40007000000 */
[----:B------:R-:W-:Y:S01]  /*1baf0*/  IABS R10, R2 ;  /* 0x00000002000a7213 */ /* 0x000fe20000000000 */
[----:B------:R-:W-:Y:S01]  /*1bb00*/  FFMA.FTZ R48, R7, -UR19, R48 ;  /* 0x8000001307307c23 */ /* 0x000fe20008010030 */
[----:B------:R-:W-:Y:S02]  /*1bb10*/  IABS R2, R6 ;  /* 0x0000000600027213 */ /* 0x000fe40000000000 */
[----:B------:R-:W-:Y:S01]  /*1bb20*/  IABS R6, R8 ;  /* 0x0000000800067213 */ /* 0x000fe20000000000 */
[----:B------:R-:W-:Y:S01]  /*1bb30*/  IMAD.MOV.U32 R8, RZ, RZ, R10 ;  /* 0x000000ffff087224 */ /* 0x000fe200078e000a */
[----:B------:R-:W-:Y:S01]  /*1bb40*/  IABS R7, R5 ;  /* 0x0000000500077213 */ /* 0x000fe20000000000 */
[----:B------:R-:W-:Y:S01]  /*1bb50*/  IMAD.WIDE.U32 R10, R180, -0x326172a9, RZ ;  /* 0xcd9e8d57b40a7825 */ /* 0x000fe200078e00ff */
[----:B------:R-:W-:Y:S02]  /*1bb60*/  I2FP.F32.S32 R2, R2 ;  /* 0x0000000200027245 */ /* 0x000fe40000201400 */
[----:B------:R-:W-:Y:S02]  /*1bb70*/  I2FP.F32.S32 R8, R8 ;  /* 0x0000000800087245 */ /* 0x000fe40000201400 */
[----:B------:R-:W-:Y:S01]  /*1bb80*/  I2FP.F32.S32 R7, R7 ;  /* 0x0000000700077245 */ /* 0x000fe20000201400 */
[----:B------:R-:W-:Y:S01]  /*1bb90*/  FFMA.FTZ R54, R2, -UR19, R54 ;  /* 0x8000001302367c23 */ /* 0x000fe20008010036 */
[----:B------:R-:W-:Y:S01]  /*1bba0*/  FSEL R248, R47, -INF , !P4 ;  /* 0xff8000002ff87808 */ /* 0x000fe20006000000 */
[----:B------:R-:W-:Y:S01]  /*1bbb0*/  VIADD R2, R0, 0x38 ;  /* 0x0000003800027836 */ /* 0x000fe20000000000 */
[C---:B------:R-:W-:Y:S01]  /*1bbc0*/  ISETP.GE.AND P6, PT, R4.reuse, R222, PT ;  /* 0x000000de0400720c */ /* 0x040fe20003fc6270 */
[----:B------:R-:W-:Y:S01]  /*1bbd0*/  FFMA.FTZ R52, R7, -UR19, R52 ;  /* 0x8000001307347c23 */ /* 0x000fe20008010034 */
[----:B------:R-:W-:Y:S01]  /*1bbe0*/  ISETP.GE.AND P4, PT, R4, R221, PT ;  /* 0x000000dd0400720c */ /* 0x000fe20003f86270 */
[----:B------:R-:W-:Y:S01]  /*1bbf0*/  FFMA.FTZ R51, R8, -UR19, R51 ;  /* 0x8000001308337c23 */ /* 0x000fe20008010033 */
[----:B------:R-:W-:Y:S01]  /*1bc00*/  IABS R5, R9 ;  /* 0x0000000900057213 */ /* 0x000fe20000000000 */
[----:B------:R-:W-:Y:S01]  /*1bc10*/  VIADD R0, R0, 0x39 ;  /* 0x0000003900007836 */ /* 0x000fe20000000000 */
[C---:B------:R-:W-:Y:S01]  /*1bc20*/  ISETP.GE.OR P6, PT, R4.reuse, R230, !P6 ;  /* 0x000000e60400720c */ /* 0x040fe200077c6670 */
[----:B------:R-:W-:Y:S01]  /*1bc30*/  IMAD.MOV.U32 R47, RZ, RZ, R235 ;  /* 0x000000ffff2f7224 */ /* 0x000fe200078e00eb */
[----:B------:R-:W-:Y:S01]  /*1bc40*/  ISETP.GE.OR P4, PT, R4, R229, !P4 ;  /* 0x000000e50400720c */ /* 0x000fe20006786670 */
[--C-:B------:R-:W-:Y:S01]  /*1bc50*/  IMAD.IADD R7, R224, 0x1, -R4.reuse ;  /* 0x00000001e0077824 */ /* 0x100fe200078e0a04 */
[----:B------:R-:W-:Y:S02]  /*1bc60*/  I2FP.F32.S32 R6, R6 ;  /* 0x0000000600067245 */ /* 0x000fe40000201400 */
[----:B------:R-:W-:Y:S02]  /*1bc70*/  I2FP.F32.S32 R5, R5 ;  /* 0x0000000500057245 */ /* 0x000fe40000201400 */
[----:B------:R-:W-:Y:S01]  /*1bc80*/  FSEL R49, R49, -INF , !P3 ;  /* 0xff80000031317808 */ /* 0x000fe20005800000 */
[----:B------:R-:W-:Y:S01]  /*1bc90*/  FFMA.FTZ R53, R6, -UR19, R53 ;  /* 0x8000001306357c23 */ /* 0x000fe20008010035 */
[----:B------:R-:W-:Y:S01]  /*1bca0*/  FSEL R51, R51, -INF , !P0 ;  /* 0xff80000033337808 */ /* 0x000fe20004000000 */
[----:B------:R-:W-:Y:S01]  /*1bcb0*/  FFMA.FTZ R55, R5, -UR19, R55 ;  /* 0x8000001305377c23 */ /* 0x000fe20008010037 */
[----:B------:R-:W-:Y:S01]  /*1bcc0*/  FSEL R52, R52, -INF , !P6 ;  /* 0xff80000034347808 */ /* 0x000fe20007000000 */
[--C-:B------:R-:W-:Y:S01]  /*1bcd0*/  IMAD.IADD R6, R224, 0x1, -R3.reuse ;  /* 0x00000001e0067824 */ /* 0x100fe200078e0a03 */
[----:B------:R-:W-:Y:S01]  /*1bce0*/  FSEL R54, R54, -INF , !P4 ;  /* 0xff80000036367808 */ /* 0x000fe20006000000 */
[----:B------:R-:W-:Y:S01]  /*1bcf0*/  IMAD.IADD R5, R226, 0x1, -R4 ;  /* 0x00000001e2057824 */ /* 0x000fe200078e0a04 */
[----:B------:R-:W-:Y:S02]  /*1bd00*/  FSEL R48, R48, -INF , !P1 ;  /* 0xff80000030307808 */ /* 0x000fe40004800000 */
[----:B------:R-:W-:Y:S02]  /*1bd10*/  FSEL R50, R50, -INF , !P5 ;  /* 0xff80000032327808 */ /* 0x000fe40006800000 */
[C---:B------:R-:W-:Y:S02]  /*1bd20*/  ISETP.GE.AND P3, PT, R3.reuse, R222, PT ;  /* 0x000000de0300720c */ /* 0x040fe40003f66270 */
[C---:B------:R-:W-:Y:S02]  /*1bd30*/  ISETP.GE.AND P0, PT, R3.reuse, R221, PT ;  /* 0x000000dd0300720c */ /* 0x040fe40003f06270 */
[CC--:B------:R-:W-:Y:S02]  /*1bd40*/  ISETP.GE.AND P6, PT, R3.reuse, R220.reuse, PT ;  /* 0x000000dc0300720c */ /* 0x0c0fe40003fc6270 */
[CC--:B------:R-:W-:Y:S02]  /*1bd50*/  ISETP.GE.AND P4, PT, R3.reuse, R219.reuse, PT ;  /* 0x000000db0300720c */ /* 0x0c0fe40003f86270 */
        /* <DEDUP_REMOVED lines=19> */
[----:B------:R-:W-:Y:S01]  /*1be90*/  IABS R5, R5 ;  /* 0x0000000500057213 */ /* 0x000fe20000000000 */
[----:B------:R-:W-:Y:S01]  /*1bea0*/  FFMA.FTZ R60, R3, -UR19, R60 ;  /* 0x80000013033c7c23 */ /* 0x000fe2000801003c */
[----:B------:R-:W-:Y:S01]  /*1beb0*/  I2FP.F32.S32 R7, R7 ;  /* 0x0000000700077245 */ /* 0x000fe20000201400 */
[----:B------:R-:W-:Y:S01]  /*1bec0*/  FFMA.FTZ R56, R4, -UR19, R56 ;  /* 0x8000001304387c23 */ /* 0x000fe20008010038 */
[----:B------:R-:W-:Y:S01]  /*1bed0*/  I2FP.F32.S32 R5, R5 ;  /* 0x0000000500057245 */ /* 0x000fe20000201400 */
[--C-:B------:R-:W-:Y:S01]  /*1bee0*/  IMAD.IADD R4, R223, 0x1, -R2.reuse ;  /* 0x00000001df047824 */ /* 0x100fe200078e0a02 */
[----:B------:R-:W-:Y:S01]  /*1bef0*/  FSEL R53, R53, -INF , !P3 ;  /* 0xff80000035357808 */ /* 0x000fe20005800000 */
[----:B------:R-:W-:Y:S01]  /*1bf00*/  IMAD.IADD R3, R225, 0x1, -R2 ;  /* 0x00000001e1037824 */ /* 0x000fe200078e0a02 */
[C---:B------:R-:W-:Y:S01]  /*1bf10*/  ISETP.GE.AND P3, PT, R2.reuse, R222, PT ;  /* 0x000000de0200720c */ /* 0x040fe20003f66270 */
[----:B------:R-:W-:Y:S01]  /*1bf20*/  FFMA.FTZ R57, R7, -UR19, R57 ;  /* 0x8000001307397c23 */ /* 0x000fe20008010039 */
[----:B------:R-:W-:Y:S01]  /*1bf30*/  IABS R6, R4 ;  /* 0x0000000400067213 */ /* 0x000fe20000000000 */
[----:B------:R-:W-:Y:S01]  /*1bf40*/  IMAD.IADD R7, R225, 0x1, -R0 ;  /* 0x00000001e1077824 */ /* 0x000fe200078e0a00 */
[----:B------:R-:W-:Y:S01]  /*1bf50*/  IABS R4, R3 ;  /* 0x0000000300047213 */ /* 0x000fe20000000000 */
[----:B------:R-:W-:Y:S01]  /*1bf60*/  FFMA.FTZ R58, R5, -UR19, R58 ;  /* 0x80000013053a7c23 */ /* 0x000fe2000801003a */
[----:B------:R-:W-:Y:S01]  /*1bf70*/  I2FP.F32.S32 R6, R6 ;  /* 0x0000000600067245 */ /* 0x000fe20000201400 */
[----:B------:R-:W-:Y:S01]  /*1bf80*/  IMAD.IADD R5, R223, 0x1, -R0 ;  /* 0x00000001df057824 */ /* 0x000fe200078e0a00 */
[----:B------:R-:W-:Y:S02]  /*1bf90*/  I2FP.F32.S32 R4, R4 ;  /* 0x0000000400047245 */ /* 0x000fe40000201400 */
[----:B------:R-:W-:Y:S01]  /*1bfa0*/  ISETP.GE.OR P3, PT, R2, R230, !P3 ;  /* 0x000000e60200720c */ /* 0x000fe20005f66670 */
[----:B------:R-:W-:Y:S01]  /*1bfb0*/  FFMA.FTZ R64, R6, -UR19, R64 ;  /* 0x8000001306407c23 */ /* 0x000fe20008010040 */
[----:B------:R-:W-:Y:S01]  /*1bfc0*/  IABS R3, R7 ;  /* 0x0000000700037213 */ /* 0x000fe20000000000 */
[----:B------:R-:W-:Y:S01]  /*1bfd0*/  FFMA.FTZ R66, R4, -UR19, R66 ;  /* 0x8000001304427c23 */ /* 0x000fe20008010042 */
[----:B------:R-:W-:Y:S02]  /*1bfe0*/  FSEL R55, R55, -INF , !P0 ;  /* 0xff80000037377808 */ /* 0x000fe40004000000 */
[----:B------:R-:W-:Y:S02]  /*1bff0*/  ISETP.GE.AND P0, PT, R2, R221, PT ;  /* 0x000000dd0200720c */ /* 0x000fe40003f06270 */
[----:B------:R-:W-:Y:S02]  /*1c000*/  FSEL R58, R58, -INF , !P5 ;  /* 0xff8000003a3a7808 */ /* 0x000fe40006800000 */
[----:B------:R-:W-:Y:S02]  /*1c010*/  FSEL R64, R64, -INF , !P3 ;  /* 0xff80000040407808 */ /* 0x000fe40005800000 */
[----:B------:R-:W-:Y:S02]  /*1c020*/  IABS R5, R5 ;  /* 0x0000000500057213 */ /* 0x000fe40000000000 */
[----:B------:R-:W-:Y:S02]  /*1c030*/  I2FP.F32.S32 R3, R3 ;  /* 0x0000000300037245 */ /* 0x000fe40000201400 */
[C---:B------:R-:W-:Y:S02]  /*1c040*/  ISETP.GE.AND P5, PT, R2.reuse, R220, PT ;  /* 0x000000dc0200720c */ /* 0x040fe40003fa6270 */
[C---:B------:R-:W-:Y:S01]  /*1c050*/  ISETP.GE.AND P3, PT, R2.reuse, R219, PT ;  /* 0x000000db0200720c */ /* 0x040fe20003f66270 */
[----:B------:R-:W-:Y:S01]  /*1c060*/  FFMA.FTZ R67, R3, -UR19, R67 ;  /* 0x8000001303437c23 */ /* 0x000fe20008010043 */
[----:B------:R-:W-:Y:S01]  /*1c070*/  ISETP.GE.OR P0, PT, R2, R229, !P0 ;  /* 0x000000e50200720c */ /* 0x000fe20004706670 */
[----:B------:R-:W-:Y:S01]  /*1c080*/  IMAD.IADD R3, R224, 0x1, -R0 ;  /* 0x00000001e0037824 */ /* 0x000fe200078e0a00 */
[----:B------:R-:W-:Y:S02]  /*1c090*/  LOP3.LUT R7, R11, R188, R196, 0x96, !PT ;  /* 0x000000bc0b077212 */ /* 0x000fe400078e96c4 */
[----:B------:R-:W-:Y:S02]  /*1c0a0*/  I2FP.F32.S32 R5, R5 ;  /* 0x0000000500057245 */ /* 0x000fe40000201400 */
[C---:B------:R-:W-:Y:S01]  /*1c0b0*/  ISETP.GE.OR P5, PT, R2.reuse, R228, !P5 ;  /* 0x000000e40200720c */ /* 0x040fe20006fa6670 */
[----:B------:R-:W-:Y:S01]  /*1c0c0*/  IMAD.WIDE.U32 R12, R7, -0x2daee0ad, RZ ;  /* 0xd2511f53070c7825 */ /* 0x000fe200078e00ff */
[----:B------:R-:W-:Y:S02]  /*1c0d0*/  ISETP.GE.OR P3, PT, R2, R227, !P3 ;  /* 0x000000e30200720c */ /* 0x000fe40005f66670 */
[----:B------:R-:W-:Y:S01]  /*1c0e0*/  FSEL R56, R56, -INF , !P1 ;  /* 0xff80000038387808 */ /* 0x000fe20004800000 */
[----:B------:R-:W-:Y:S01]  /*1c0f0*/  FFMA.FTZ R65, R5, -UR19, R65 ;  /* 0x8000001305417c23 */ /* 0x000fe20008010041 */
[----:B------:R-:W-:Y:S01]  /*1c100*/  FSEL R66, R66, -INF , !P0 ;  /* 0xff80000042427808 */ /* 0x000fe20004000000 */
[----:B------:R-:W-:Y:S01]  /*1c110*/  IMAD.IADD R2, R226, 0x1, -R2 ;  /* 0x00000001e2027824 */ /* 0x000fe200078e0a02 */
[----:B------:R-:W-:Y:S01]  /*1c120*/  ISETP.GE.AND P1, PT, R0, R222, PT ;  /* 0x000000de0000720c */ /* 0x000fe20003f26270 */
[----:B------:R-:W-:Y:S01]  /*1c130*/  IMAD.IADD R5, R226, 0x1, -R0 ;  /* 0x00000001e2057824 */ /* 0x000fe200078e0a00 */
[C---:B------:R-:W-:Y:S02]  /*1c140*/  ISETP.GE.AND P0, PT, R0.reuse, R221, PT ;  /* 0x000000dd0000720c */ /* 0x040fe40003f06270 */
[----:B------:R-:W-:Y:S02]  /*1c150*/  FMNMX.FTZ R4, R177, R100, !PT ;  /* 0x00000064b1047209 */ /* 0x000fe40007810000 */
[C---:B------:R-:W-:Y:S02]  /*1c160*/  ISETP.GE.OR P1, PT, R0.reuse, R230, !P1 ;  /* 0x000000e60000720c */ /* 0x040fe40004f26670 */
[----:B------:R-:W-:Y:S02]  /*1c170*/  ISETP.GE.OR P0, PT, R0, R229, !P0 ;  /* 0x000000e50000720c */ /* 0x000fe40004706670 */
[----:B------:R-:W-:Y:S02]  /*1c180*/  IABS R7, R2 ;  /* 0x0000000200077213 */ /* 0x000fe40000000000 */
[----:B------:R-:W-:Y:S02]  /*1c190*/  IABS R2, R3 ;  /* 0x0000000300027213 */ /* 0x000fe40000000000 */
        /* <DEDUP_REMOVED lines=50> */
[----:B------:R-:W-:Y:S01]  /*1c4c0*/  IABS R5, R5 ;  /* 0x0000000500057213 */ /* 0x000fe20000000000 */
[----:B------:R-:W-:Y:S01]  /*1c4d0*/  FFMA.FTZ R62, R7, -UR19, R62 ;  /* 0x80000013073e7c23 */ /* 0x000fe2000801003e */
[----:B------:R-:W-:Y:S02]  /*1c4e0*/  FMNMX.FTZ R2, R40, R2, !PT ;  /* 0x0000000228027209 */ /* 0x000fe40007810000 */
[----:B------:R-:W-:Y:S01]  /*1c4f0*/  FMNMX.FTZ R4, R55, R4, !PT ;  /* 0x0000000437047209 */ /* 0x000fe20007810000 */
[----:B------:R-:W-:Y:S01]  /*1c500*/  IMAD.MOV.U32 R7, RZ, RZ, R5 ;  /* 0x000000ffff077224 */ /* 0x000fe200078e0005 */
        /* <DEDUP_REMOVED lines=10> */
[----:B------:R-:W-:Y:S03]  /*1c5b0*/  I2FP.F32.S32 R6, R7 ;  /* 0x0000000700067245 */ /* 0x000fe60000201400 */
[----:B------:R-:W2:Y:S01]  /*1c5c0*/  SHFL.BFLY PT, R103, R3, 0x2, 0x1f ;  /* 0x0c401f0003677f89 */ /* 0x000ea200000e0000 */
[----:B------:R-:W-:Y:S02]  /*1c5d0*/  FMNMX.FTZ R0, R213, R0, !PT ;  /* 0x00000000d5007209 */ /* 0x000fe40007810000 */
[----:B------:R-:W-:Y:S01]  /*1c5e0*/  FSEL R209, R59, -INF , !P4 ;  /* 0xff8000003bd17808 */ /* 0x000fe20006000000 */
[----:B------:R-:W-:Y:S01]  /*1c5f0*/  FFMA.FTZ R63, R6, -UR19, R63 ;  /* 0x80000013063f7c23 */ /* 0x000fe2000801003f */
[----:B------:R-:W-:Y:S02]  /*1c600*/  FMNMX.FTZ R0, R248, R0, !PT ;  /* 0x00000000f8007209 */ /* 0x000fe40007810000 */
[----:B------:R-:W-:Y:S02]  /*1c610*/  FMNMX.FTZ R4, R45, R4, !PT ;  /* 0x000000042d047209 */ /* 0x000fe40007810000 */
[----:B------:R-:W-:Y:S02]  /*1c620*/  FMNMX.FTZ R0, R58, R0, !PT ;  /* 0x000000003a007209 */ /* 0x000fe40007810000 */
[----:B------:R-:W-:Y:S01]  /*1c630*/  FSEL R208, R62, -INF , !P3 ;  /* 0xff8000003ed07808 */ /* 0x000fe20005800000 */
[----:B------:R-:W-:Y:S01]  /*1c640*/  IMAD.MOV.U32 R62, RZ, RZ, R26 ;  /* 0x000000ffff3e7224 */ /* 0x000fe200078e001a */
[----:B------:R-:W-:Y:S02]  /*1c650*/  FMNMX.FTZ R0, R209, R0, !PT ;  /* 0x00000000d1007209 */ /* 0x000fe40007810000 */
[----:B------:R-:W-:Y:S02]  /*1c660*/  FSEL R57, R57, -INF , !P6 ;  /* 0xff80000039397808 */ /* 0x000fe40007000000 */
[----:B------:R-:W-:Y:S02]  /*1c670*/  FMNMX.FTZ R4, R56, R4, !PT ;  /* 0x0000000438047209 */ /* 0x000fe40007810000 */
[----:B------:R-:W-:Y:S01]  /*1c680*/  FSEL R105, R63, -INF , !P0 ;  /* 0xff8000003f697808 */ /* 0x000fe20004000000 */
[----:B------:R-:W-:Y:S01]  /*1c690*/  IMAD.MOV.U32 R63, RZ, RZ, R27 ;  /* 0x000000ffff3f7224 */ /* 0x000fe200078e001b */
[----:B------:R-:W-:Y:S02]  /*1c6a0*/  FMNMX.FTZ R0, R208, R0, !PT ;  /* 0x00000000d0007209 */ /* 0x000fe40007810000 */
[----:B------:R-:W-:Y:S02]  /*1c6b0*/  FSEL R60, R60, -INF , !P5 ;  /* 0xff8000003c3c7808 */ /* 0x000fe40006800000 */
[----:B------:R-:W-:Y:S02]  /*1c6c0*/  FMNMX.FTZ R4, R57, R4, !PT ;  /* 0x0000000439047209 */ /* 0x000fe40007810000 */
[----:B------:R-:W-:Y:S02]  /*1c6d0*/  FMNMX.FTZ R0, R105, R0, !PT ;  /* 0x0000000069007209 */ /* 0x000fe40007810000 */
[----:B-1----:R-:W-:Y:S02]  /*1c6e0*/  FMNMX.FTZ R104, R2, R104, !PT ;  /* 0x0000006802687209 */ /* 0x002fe40007810000 */
[----:B------:R-:W-:Y:S01]  /*1c6f0*/  FSEL R61, R61, -INF , !P1 ;  /* 0xff8000003d3d7808 */ /* 0x000fe20004800000 */
[----:B------:R-:W1:Y:S01]  /*1c700*/  SHFL.BFLY PT, R2, R0, 0x2, 0x1f ;  /* 0x0c401f0000027f89 */ /* 0x000e6200000e0000 */
[----:B------:R-:W-:Y:S02]  /*1c710*/  FMNMX.FTZ R8, R60, R4, !PT ;  /* 0x000000043c087209 */ /* 0x000fe40007810000 */
[----:B--2---:R-:W-:Y:S02]  /*1c720*/  FMNMX.FTZ R103, R3, R103, !PT ;  /* 0x0000006703677209 */ /* 0x004fe40007810000 */
[----:B------:R-:W-:Y:S03]  /*1c730*/  FMNMX.FTZ R8, R61, R8, !PT ;  /* 0x000000083d087209 */ /* 0x000fe60007810000 */
[----:B------:R-:W2:Y:S01]  /*1c740*/  SHFL.BFLY PT, R3, R104, 0x1, 0x1f ;  /* 0x0c201f0068037f89 */ /* 0x000ea200000e0000 */
[----:B------:R-:W-:Y:S01]  /*1c750*/  LOP3.LUT R10, R15, R10, R192, 0x96, !PT ;  /* 0x0000000a0f0a7212 */ /* 0x000fe200078e96c0 */
[----:B------:R-:W-:Y:S01]  /*1c760*/  IMAD.MOV.U32 R15, RZ, RZ, R247 ;  /* 0x000000ffff0f7224 */ /* 0x000fe200078e00f7 */
[----:B------:R-:W-:Y:S05]  /*1c770*/  SHF.R.U32.HI R4, RZ, 0x8, R201 ;  /* 0x00000008ff047819 */ /* 0x000fea00000116c9 */
[----:B------:R-:W3:Y:S01]  /*1c780*/  SHFL.BFLY PT, R102, R8, 0x2, 0x1f ;  /* 0x0c401f0008667f89 */ /* 0x000ee200000e0000 */
[----:B------:R-:W-:Y:S01]  /*1c790*/  LOP3.LUT R9, R13, R204, R193, 0x96, !PT ;  /* 0x000000cc0d097212 */ /* 0x000fe200078e96c1 */
[----:B------:R-:W-:Y:S01]  /*1c7a0*/  IMAD.WIDE.U32 R10, R10, -0x2daee0ad, RZ ;  /* 0xd2511f530a0a7825 */ /* 0x000fe200078e00ff */
[----:B------:R-:W-:Y:S03]  /*1c7b0*/  PRMT R30, R206, 0x5410, R4 ;  /* 0x00005410ce1e7816 */ /* 0x000fe60000000004 */
[----:B------:R-:W-:Y:S01]  /*1c7c0*/  IMAD.WIDE.U32 R6, R9, -0x326172a9, RZ ;  /* 0xcd9e8d5709067825 */ /* 0x000fe200078e00ff */
[----:B------:R-:W-:Y:S03]  /*1c7d0*/  LOP3.LUT R4, R11, R12, R31, 0x96, !PT ;  /* 0x0000000c0b047212 */ /* 0x000fe600078e961f */
[----:B------:R-:W-:Y:S01]  /*1c7e0*/  IMAD.MOV.U32 R12, RZ, RZ, R216 ;  /* 0x000000ffff0c7224 */ /* 0x000fe200078e00d8 */
[----:B------:R-:W-:Y:S01]  /*1c7f0*/  LOP3.LUT R9, R7, R14, R218, 0x96, !PT ;  /* 0x0000000e07097212 */ /* 0x000fe200078e96da */
[----:B------:R-:W-:Y:S01]  /*1c800*/  IMAD.WIDE.U32 R4, R4, -0x326172a9, RZ ;  /* 0xcd9e8d5704047825 */ /* 0x000fe200078e00ff */
[----:B-1----:R-:W-:Y:S03]  /*1c810*/  FMNMX.FTZ R0, R0, R2, !PT ;  /* 0x0000000200007209 */ /* 0x002fe60007810000 */
[----:B------:R-:W-:Y:S01]  /*1c820*/  IMAD.MOV.U32 R13, RZ, RZ, R217 ;  /* 0x000000ffff0d7224 */ /* 0x000fe200078e00d9 */
[----:B------:R-:W-:Y:S01]  /*1c830*/  LOP3.LUT R2, R4, 0xffff, RZ, 0xc0, !PT ;  /* 0x0000ffff04027812 */ /* 0x000fe200078ec0ff */
[----:B------:R-:W-:Y:S01]  /*1c840*/  IMAD.MOV.U32 R14, RZ, RZ, R246 ;  /* 0x000000ffff0e7224 */ /* 0x000fe200078e00f6 */
[----:B------:R-:W-:Y:S01]  /*1c850*/  LOP3.LUT R7, R5, R6, R241, 0x96, !PT ;  /* 0x0000000605077212 */ /* 0x000fe200078e96f1 */
[----:B------:R-:W-:Y:S01]  /*1c860*/  IMAD.MOV.U32 R206, RZ, RZ, R242 ;  /* 0x000000ffffce7224 */ /* 0x000fe200078e00f2 */
[----:B--2---:R-:W-:Y:S02]  /*1c870*/  FMNMX.FTZ R104, R104, R3, !PT ;  /* 0x0000000368687209 */ /* 0x004fe40007810000 */
[----:B------:R-:W-:Y:S01]  /*1c880*/  LOP3.LUT R5, R4, 0xff, RZ, 0xc0, !PT ;  /* 0x000000ff04057812 */ /* 0x000fe200078ec0ff */
[----:B------:R-:W1:Y:S01]  /*1c890*/  SHFL.BFLY PT, R3, R0, 0x1, 0x1f ;  /* 0x0c201f0000037f89 */ /* 0x000e6200000e0000 */
[----:B------:R-:W-:Y:S01]  /*1c8a0*/  SHF.R.U32.HI R2, RZ, 0x8, R2 ;  /* 0x00000008ff027819 */ /* 0x000fe20000011602 */
[----:B------:R-:W-:Y:S01]  /*1c8b0*/  FMUL.FTZ R6, R104, UR4 ;  /* 0x0000000468067c20 */ /* 0x000fe20008410000 */
[----:B---3--:R-:W-:Y:S02]  /*1c8c0*/  FMNMX.FTZ R102, R8, R102, !PT ;  /* 0x0000006608667209 */ /* 0x008fe40007810000 */
[----:B------:R-:W-:Y:S03]  /*1c8d0*/  FSETP.NEU.FTZ.AND P0, PT, R104, -INF , PT ;  /* 0xff8000006800780b */ /* 0x000fe60003f1d000 */
[----:B------:R-:W2:Y:S01]  /*1c8e0*/  SHFL.BFLY PT, R8, R103, 0x1, 0x1f ;  /* 0x0c201f0067087f89 */ /* 0x000ea200000e0000 */
[----:B------:R-:W-:Y:S02]  /*1c8f0*/  PRMT R110, R5, 0x5410, R2 ;  /* 0x00005410056e7816 */ /* 0x000fe40000000002 */
[----:B------:R-:W-:Y:S05]  /*1c900*/  LOP3.LUT R5, R210, 0xff, RZ, 0xc0, !PT ;  /* 0x000000ffd2057812 */ /* 0x000fea00078ec0ff */
[----:B------:R-:W3:Y:S01]  /*1c910*/  SHFL.BFLY PT, R11, R102, 0x1, 0x1f ;  /* 0x0c201f00660b7f89 */ /* 0x000ee200000e0000 */
[----:B------:R-:W-:Y:S02]  /*1c920*/  FSEL R6, R6, RZ, P0 ;  /* 0x000000ff06067208 */ /* 0x000fe40000000000 */
[----:B------:R-:W-:Y:S01]  /*1c930*/  PRMT R229, R5, 0x5410, R207 ;  /* 0x0000541005e57816 */ /* 0x000fe200000000cf */
[----:B------:R-:W-:Y:S01]  /*1c940*/  IMAD.MOV.U32 R207, RZ, RZ, R243 ;  /* 0x000000ffffcf7224 */ /* 0x000fe200078e00f3 */
[----:B------:R-:W-:Y:S01]  /*1c950*/  SHF.R.U32.HI R2, RZ, 0x10, R4 ;  /* 0x00000010ff027819 */ /* 0x000fe20000011604 */
[----:B------:R-:W-:Y:S01]  /*1c960*/  FFMA.FTZ R5, R16, UR4, -R6 ;  /* 0x0000000410057c23 */ /* 0x000fe20008010806 */
[----:B------:R-:W-:Y:S01]  /*1c970*/  SHF.R.U32.HI R4, RZ, 0x18, R4 ;  /* 0x00000018ff047819 */ /* 0x000fe20000011604 */
[--C-:B------:R-:W-:Y:S01]  /*1c980*/  FFMA.FTZ R221, R49, UR4, -R6.reuse ;  /* 0x0000000431dd7c23 */ /* 0x100fe20008010806 */
[----:B------:R-:W-:Y:S01]  /*1c990*/  LOP3.LUT R2, R2, 0xff, RZ, 0xc0, !PT ;  /* 0x000000ff02027812 */ /* 0x000fe200078ec0ff */
[----:B------:R4:W-:Y:S01]  /*1c9a0*/  MUFU.EX2 R230, R5 ;  /* 0x0000000500e67308 */ /* 0x0009e20000000800 */
[--C-:B------:R-:W-:Y:S01]  /*1c9b0*/  FFMA.FTZ R225, R37, UR4, -R6.reuse ;  /* 0x0000000425e17c23 */ /* 0x100fe20008010806 */
[----:B------:R-:W-:Y:S01]  /*1c9c0*/  FFMA.FTZ R222, R65, UR4, -R6 ;  /* 0x0000000441de7c23 */ /* 0x000fe20008010806 */
[----:B------:R-:W-:Y:S01]  /*1c9d0*/  PRMT R111, R2, 0x5410, R4 ;  /* 0x00005410026f7816 */ /* 0x000fe20000000004 */
[--C-:B------:R-:W-:Y:S01]  /*1c9e0*/  FFMA.FTZ R27, R48, UR4, -R6.reuse ;  /* 0x00000004301b7c23 */ /* 0x100fe20008010806 */
[----:B------:R-:W-:Y:S01]  /*1c9f0*/  FSEL R2, R104, RZ, P0 ;  /* 0x000000ff68027208 */ /* 0x000fe20000000000 */
[--C-:B------:R-:W-:Y:S01]  /*1ca00*/  FFMA.FTZ R26, R36, UR4, -R6.reuse ;  /* 0x00000004241a7c23 */ /* 0x100fe20008010806 */
[----:B-1----:R-:W-:Y:S01]  /*1ca10*/  FMNMX.FTZ R101, R0, R3, !PT ;  /* 0x0000000300657209 */ /* 0x002fe20007810000 */
[--C-:B------:R-:W-:Y:S01]  /*1ca20*/  FFMA.FTZ R3, R17, UR4, -R6.reuse ;  /* 0x0000000411037c23 */ /* 0x100fe20008010806 */
[----:B------:R-:W-:Y:S01]  /*1ca30*/  FFMA.FTZ R17, R53, UR4, -R6 ;  /* 0x0000000435117c23 */ /* 0x000fe20008010806 */
[----:B--2---:R-:W-:Y:S01]  /*1ca40*/  FMNMX.FTZ R103, R103, R8, !PT ;  /* 0x0000000867677209 */ /* 0x004fe20007810000 */
[----:B------:R-:W-:Y:S04]  /*1ca50*/  IMAD.WIDE.U32 R8, R9, -0x2daee0ad, RZ ;  /* 0xd2511f5309087825 */ /* 0x000fe800078e00ff */
[----:B------:R-:W-:Y:S01]  /*1ca60*/  FADD.FTZ R4, -R2, R100 ;  /* 0x0000006402047221 */ /* 0x000fe20000010100 */
[----:B------:R1:W2:Y:S01]  /*1ca70*/  MUFU.EX2 R46, R3 ;  /* 0x00000003002e7308 */ /* 0x0002a20000000800 */
[C---:B------:R-:W-:Y:S01]  /*1ca80*/  FSETP.NEU.FTZ.AND P0, PT, R103.reuse, -INF , PT ;  /* 0xff8000006700780b */ /* 0x040fe20003f1d000 */
[--C-:B------:R-:W-:Y:S01]  /*1ca90*/  FFMA.FTZ R231, R20, UR4, -R6.reuse ;  /* 0x0000000414e77c23 */ /* 0x100fe20008010806 */
[C---:B------:R-:W-:Y:S01]  /*1caa0*/  LOP3.LUT R0, R8.reuse, 0xffff, RZ, 0xc0, !PT ;  /* 0x0000ffff08007812 */ /* 0x040fe200078ec0ff */
[----:B----4-:R-:W-:Y:S01]  /*1cab0*/  FMUL.FTZ R5, R103, UR4 ;  /* 0x0000000467057c20 */ /* 0x010fe20008410000 */
[----:B------:R-:W-:Y:S01]  /*1cac0*/  LOP3.LUT R10, R9, R10, R211, 0x96, !PT ;  /* 0x0000000a090a7212 */ /* 0x000fe200078e96d3 */
[--C-:B------:R-:W-:Y:S01]  /*1cad0*/  FFMA.FTZ R211, R21, UR4, -R6.reuse ;  /* 0x0000000415d37c23 */ /* 0x100fe20008010806 */
[----:B------:R-:W-:Y:S01]  /*1cae0*/  LOP3.LUT R9, R8, 0xff, RZ, 0xc0, !PT ;  /* 0x000000ff08097812 */ /* 0x000fe200078ec0ff */
[--C-:B------:R-:W-:Y:S01]  /*1caf0*/  FFMA.FTZ R43, R64, UR4, -R6.reuse ;  /* 0x00000004402b7c23 */ /* 0x100fe20008010806 */
[----:B------:R-:W-:Y:S01]  /*1cb00*/  FSEL R5, R5, RZ, P0 ;  /* 0x000000ff05057208 */ /* 0x000fe20000000000 */
[----:B------:R-:W-:Y:S01]  /*1cb10*/  FFMA.FTZ R243, R32, UR4, -R6 ;  /* 0x0000000420f37c23 */ /* 0x000fe20008010806 */
[----:B------:R-:W-:Y:S01]  /*1cb20*/  SHF.R.U32.HI R2, RZ, 0x8, R0 ;  /* 0x00000008ff027819 */ /* 0x000fe20000011600 */
[----:B------:R-:W-:Y:S01]  /*1cb30*/  FFMA.FTZ R247, R33, UR4, -R6 ;  /* 0x0000000421f77c23 */ /* 0x000fe20008010806 */
[----:B---3--:R-:W-:Y:S01]  /*1cb40*/  FMNMX.FTZ R102, R102, R11, !PT ;  /* 0x0000000b66667209 */ /* 0x008fe20007810000 */
[----:B------:R-:W-:Y:S01]  /*1cb50*/  IMAD.MOV.U32 R21, RZ, RZ, R13 ;  /* 0x000000ffff157224 */ /* 0x000fe200078e000d */
[----:B------:R-:W-:Y:S01]  /*1cb60*/  PRMT R236, R9, 0x5410, R2 ;  /* 0x0000541009ec7816 */ /* 0x000fe20000000002 */
[----:B------:R-:W-:Y:S01]  /*1cb70*/  FFMA.FTZ R9, R18, UR4, -R5 ;  /* 0x0000000412097c23 */ /* 0x000fe20008010805 */
[--C-:B------:R-:W-:Y:S01]  /*1cb80*/  SHF.R.U32.HI R2, RZ, 0x10, R8.reuse ;  /* 0x00000010ff027819 */ /* 0x100fe20000011608 */
[----:B------:R-:W-:Y:S01]  /*1cb90*/  IMAD.MOV.U32 R13, RZ, RZ, R251 ;  /* 0x000000ffff0d7224 */ /* 0x000fe200078e00fb */
[----:B------:R-:W-:Y:S01]  /*1cba0*/  SHF.R.U32.HI R11, RZ, 0x18, R8 ;  /* 0x00000018ff0b7819 */ /* 0x000fe20000011608 */
[----:B------:R3:W4:Y:S01]  /*1cbb0*/  MUFU.EX2 R42, R9 ;  /* 0x00000009002a7308 */ /* 0x0007220000000800 */
[----:B------:R-:W-:Y:S01]  /*1cbc0*/  LOP3.LUT R8, R2, 0xff, RZ, 0xc0, !PT ;  /* 0x000000ff02087812 */ /* 0x000fe200078ec0ff */
[----:B------:R-:W-:Y:S01]  /*1cbd0*/  IMAD.MOV.U32 R48, RZ, RZ, R14 ;  /* 0x000000ffff307224 */ /* 0x000fe200078e000e */
[----:B------:R-:W-:Y:S01]  /*1cbe0*/  FSEL R0, R103, RZ, P0 ;  /* 0x000000ff67007208 */ /* 0x000fe20000000000 */
[----:B------:R-:W-:Y:S01]  /*1cbf0*/  IMAD.MOV.U32 R49, RZ, RZ, R15 ;  /* 0x000000ffff317224 */ /* 0x000fe200078e000f */
[----:B------:R-:W-:Y:S01]  /*1cc00*/  PRMT R235, R8, 0x5410, R11 ;  /* 0x0000541008eb7816 */ /* 0x000fe2000000000b */
[----:B------:R-:W-:Y:S01]  /*1cc10*/  FFMA.FTZ R8, R176, UR4, -R6 ;  /* 0x00000004b0087c23 */ /* 0x000fe20008010806 */
[C---:B------:R-:W-:Y:S01]  /*1cc20*/  FSETP.NEU.FTZ.AND P0, PT, R101.reuse, -INF , PT ;  /* 0xff8000006500780b */ /* 0x040fe20003f1d000 */
[----:B-1----:R-:W-:Y:S01]  /*1cc30*/  FADD.FTZ R3, -R0, R106 ;  /* 0x0000006a00037221 */ /* 0x002fe20000010100 */
[----:B------:R-:W-:Y:S01]  /*1cc40*/  FSETP.NEU.FTZ.AND P1, PT, R102, -INF , PT ;  /* 0xff8000006600780b */ /* 0x000fe20003f3d000 */
[----:B------:R1:W-:Y:S01]  /*1cc50*/  MUFU.EX2 R204, R8 ;  /* 0x0000000800cc7308 */ /* 0x0003e20000000800 */
[----:B------:R-:W-:Y:S01]  /*1cc60*/  FSEL R0, R101, RZ, P0 ;  /* 0x000000ff65007208 */ /* 0x000fe20000000000 */
[----:B------:R-:W2:Y:S01]  /*1cc70*/  LDC.U8 R15, c[0x0][0x388] ;  /* 0x0000e200ff0f7b82 */ /* 0x000ea20000000000 */
[----:B------:R-:W-:Y:S01]  /*1cc80*/  LOP3.LUT R11, R7, 0xff, RZ, 0xc0, !PT ;  /* 0x000000ff070b7812 */ /* 0x000fe200078ec0ff */
[--C-:B------:R-:W-:Y:S01]  /*1cc90*/  FFMA.FTZ R210, R22, UR4, -R5.reuse ;  /* 0x0000000416d27c23 */ /* 0x100fe20008010805 */
[----:B------:R-:W-:Y:S01]  /*1cca0*/  FSEL R2, R102, RZ, P1 ;  /* 0x000000ff66027208 */ /* 0x000fe20000800000 */
[----:B------:R-:W-:Y:S01]  /*1ccb0*/  FADD.FTZ R0, -R0, R108 ;  /* 0x0000006c00007221 */ /* 0x000fe20000010100 */
[----:B---3--:R-:W-:Y:S01]  /*1ccc0*/  FFMA.FTZ R9, R19, UR4, -R5 ;  /* 0x0000000413097c23 */ /* 0x008fe20008010805 */
[----:B------:R-:W-:Y:S02]  /*1ccd0*/  FFMA.FTZ R19, R52, UR4, -R6 ;  /* 0x0000000434137c23 */ /* 0x000fe40008010806 */
[----:B------:R-:W2:Y:S01]  /*1cce0*/  LDC.U8 R14, c[0x0][0x388] ;  /* 0x0000e200ff0e7b82 */ /* 0x000ea20000000000 */
[----:B------:R-:W-:Y:S01]  /*1ccf0*/  FADD.FTZ R2, -R2, R107 ;  /* 0x0000006b02027221 */ /* 0x000fe20000010100 */
[----:B------:R3:W-:Y:S01]  /*1cd00*/  MUFU.EX2 R216, R9 ;  /* 0x0000000900d87308 */ /* 0x0007e20000000800 */
[----:B------:R-:W-:Y:S01]  /*1cd10*/  FMUL.FTZ R107, R101, UR4 ;  /* 0x00000004656b7c20 */ /* 0x000fe20008410000 */
[--C-:B------:R-:W-:Y:S01]  /*1cd20*/  FFMA.FTZ R106, R23, UR4, -R5.reuse ;  /* 0x00000004176a7c23 */ /* 0x100fe20008010805 */
[--C-:B------:R-:W-:Y:S01]  /*1cd30*/  FFMA.FTZ R223, R38, UR4, -R5.reuse ;  /* 0x0000000426df7c23 */ /* 0x100fe20008010805 */
[--C-:B------:R-:W-:Y:S01]  /*1cd40*/  FFMA.FTZ R218, R39, UR4, -R5.reuse ;  /* 0x0000000427da7c23 */ /* 0x100fe20008010805 */
[--C-:B------:R-:W-:Y:S01]  /*1cd50*/  FFMA.FTZ R220, R67, UR4, -R5.reuse ;  /* 0x0000000443dc7c23 */ /* 0x100fe20008010805 */
[--C-:B-1----:R-:W-:Y:S01]  /*1cd60*/  FFMA.FTZ R8, R179, UR4, -R5.reuse ;  /* 0x00000004b3087c23 */ /* 0x102fe20008010805 */
[----:B------:R-:W-:Y:S01]  /*1cd70*/  FSEL R107, R107, RZ, P0 ;  /* 0x000000ff6b6b7208 */ /* 0x000fe20000000000 */
[--C-:B------:R-:W-:Y:S01]  /*1cd80*/  FFMA.FTZ R54, R54, UR4, -R5.reuse ;  /* 0x0000000436367c23 */ /* 0x100fe20008010805 */
[--C-:B------:R-:W-:Y:S01]  /*1cd90*/  FFMA.FTZ R55, R55, UR4, -R5.reuse ;  /* 0x0000000437377c23 */ /* 0x100fe20008010805 */
[----:B------:R1:W-:Y:S01]  /*1cda0*/  MUFU.EX2 R182, R8 ;  /* 0x0000000800b67308 */ /* 0x0003e20000000800 */
[--C-:B------:R-:W-:Y:S01]  /*1cdb0*/  FFMA.FTZ R244, R34, UR4, -R5.reuse ;  /* 0x0000000422f47c23 */ /* 0x100fe20008010805 */
[--C-:B------:R-:W-:Y:S01]  /*1cdc0*/  FFMA.FTZ R249, R35, UR4, -R5.reuse ;  /* 0x0000000423f97c23 */ /* 0x100fe20008010805 */
[--C-:B------:R-:W-:Y:S01]  /*1cdd0*/  FFMA.FTZ R240, R50, UR4, -R5.reuse ;  /* 0x0000000432f07c23 */ /* 0x100fe20008010805 */
[--C-:B------:R-:W-:Y:S01]  /*1cde0*/  FFMA.FTZ R242, R51, UR4, -R5.reuse ;  /* 0x0000000433f27c23 */ /* 0x100fe20008010805 */
[----:B------:R-:W-:Y:S01]  /*1cdf0*/  FFMA.FTZ R16, R66, UR4, -R5 ;  /* 0x0000000442107c23 */ /* 0x000fe20008010805 */
[----:B------:R-:W-:Y:S02]  /*1ce00*/  IMAD.MOV.U32 R20, RZ, RZ, R12 ;  /* 0x000000ffff147224 */ /* 0x000fe400078e000c */
[----:B---3--:R-:W-:Y:S01]  /*1ce10*/  FFMA.FTZ R9, R177, UR4, -R6 ;  /* 0x00000004b1097c23 */ /* 0x008fe20008010806 */
[----:B------:R-:W-:Y:S01]  /*1ce20*/  LOP3.LUT R6, R7, 0xffff, RZ, 0xc0, !PT ;  /* 0x0000ffff07067812 */ /* 0x000fe200078ec0ff */
[----:B------:R-:W-:Y:S02]  /*1ce30*/  IMAD.MOV.U32 R176, RZ, RZ, R206 ;  /* 0x000000ffffb07224 */ /* 0x000fe400078e00ce */
[----:B------:R-:W-:Y:S01]  /*1ce40*/  FMUL.FTZ R3, R3, UR4 ;  /* 0x0000000403037c20 */ /* 0x000fe20008410000 */
[----:B------:R3:W-:Y:S01]  /*1ce50*/  MUFU.EX2 R180, R9 ;  /* 0x0000000900b47308 */ /* 0x0007e20000000800 */
[----:B------:R-:W-:Y:S01]  /*1ce60*/  IMAD.MOV.U32 R177, RZ, RZ, R207 ;  /* 0x000000ffffb17224 */ /* 0x000fe200078e00cf */
[----:B--2---:R-:W-:Y:S01]  /*1ce70*/  PRMT R14, R14, 0x7054, R15 ;  /* 0x000070540e0e7816 */ /* 0x004fe2000000000f */
[----:B------:R-:W-:Y:S02]  /*1ce80*/  IMAD.MOV.U32 R12, RZ, RZ, R250 ;  /* 0x000000ffff0c7224 */ /* 0x000fe400078e00fa */
[----:B------:R-:W-:Y:S01]  /*1ce90*/  FMUL.FTZ R4, R4, UR4 ;  /* 0x0000000404047c20 */ /* 0x000fe20008410000 */
[----:B------:R-:W-:Y:S01]  /*1cea0*/  IMAD.MOV.U32 R32, RZ, RZ, R62 ;  /* 0x000000ffff207224 */ /* 0x000fe200078e003e */
[----:B-1----:R-:W-:Y:S01]  /*1ceb0*/  SHF.R.U32.HI R8, RZ, 0x8, R6 ;  /* 0x00000008ff087819 */ /* 0x002fe20000011606 */
[----:B------:R-:W-:Y:S01]  /*1cec0*/  IMAD.MOV.U32 R33, RZ, RZ, R63 ;  /* 0x000000ffff217224 */ /* 0x000fe200078e003f */
[--C-:B------:R-:W-:Y:S01]  /*1ced0*/  HSET2.LE.AND R110, R110, R14.reuse, PT ;  /* 0x0000000e6e6e7233 */ /* 0x100fe20003803000 */
[----:B------:R-:W-:Y:S01]  /*1cee0*/  IMAD.MOV.U32 R65, RZ, RZ, R46 ;  /* 0x000000ffff417224 */ /* 0x000fe200078e002e */
[----:B------:R-:W-:Y:S01]  /*1cef0*/  PRMT R108, R11, 0x5410, R8 ;  /* 0x000054100b6c7816 */ /* 0x000fe20000000008 */
[----:B------:R-:W-:Y:S01]  /*1cf00*/  IMAD.MOV.U32 R36, RZ, RZ, R176 ;  /* 0x000000ffff247224 */ /* 0x000fe200078e00b0 */
[--C-:B------:R-:W-:Y:S01]  /*1cf10*/  HSET2.LE.AND R176, R202, R14.reuse, PT ;  /* 0x0000000ecab07233 */ /* 0x100fe20003803000 */
[----:B------:R-:W-:Y:S01]  /*1cf20*/  IMAD.MOV.U32 R37, RZ, RZ, R177 ;  /* 0x000000ffff257224 */ /* 0x000fe200078e00b1 */
[--C-:B------:R-:W-:Y:S01]  /*1cf30*/  HSET2.LE.AND R111, R111, R14.reuse, PT ;  /* 0x0000000e6f6f7233 */ /* 0x100fe20003803000 */
[----:B------:R-:W-:Y:S01]  /*1cf40*/  IMAD.MOV.U32 R21, RZ, RZ, R13 ;  /* 0x000000ffff157224 */ /* 0x000fe200078e000d */
[--C-:B------:R-:W-:Y:S01]  /*1cf50*/  HSET2.LE.AND R108, R108, R14.reuse, PT ;  /* 0x0000000e6c6c7233 */ /* 0x100fe20003803000 */
[----:B---3--:R-:W-:Y:S01]  /*1cf60*/  FMUL.FTZ R9, R102, UR4 ;  /* 0x0000000466097c20 */ /* 0x008fe20008410000 */
[--C-:B------:R-:W-:Y:S01]  /*1cf70*/  HSET2.LE.AND R177, R203, R14.reuse, PT ;  /* 0x0000000ecbb17233 */ /* 0x100fe20003803000 */
[----:B------:R-:W1:Y:S01]  /*1cf80*/  MUFU.EX2 R3, R3 ;  /* 0x0000000300037308 */ /* 0x000e620000000800 */
[--C-:B------:R-:W-:Y:S01]  /*1cf90*/  HSET2.LE.AND R179, R245, R14.reuse, PT ;  /* 0x0000000ef5b37233 */ /* 0x100fe20003803000 */
[----:B------:R-:W-:Y:S01]  /*1cfa0*/  FMUL.FTZ R2, R2, UR4 ;  /* 0x0000000402027c20 */ /* 0x000fe20008410000 */
[----:B------:R-:W-:Y:S01]  /*1cfb0*/  FSEL R6, R9, RZ, P1 ;  /* 0x000000ff09067208 */ /* 0x000fe20000800000 */
[----:B------:R-:W-:Y:S01]  /*1cfc0*/  FFMA.FTZ R9, R183, UR4, -R5 ;  /* 0x00000004b7097c23 */ /* 0x000fe20008010805 */
[----:B------:R-:W-:Y:S01]  /*1cfd0*/  FFMA.FTZ R5, R186, UR4, -R107 ;  /* 0x00000004ba057c23 */ /* 0x000fe2000801086b */
[----:B------:R-:W-:Y:S01]  /*1cfe0*/  FMUL.FTZ R0, R0, UR4 ;  /* 0x0000000400007c20 */ /* 0x000fe20008410000 */
[----:B------:R-:W-:Y:S03]  /*1cff0*/  IMAD.MOV.U32 R66, RZ, RZ, R19 ;  /* 0x000000ffff427224 */ /* 0x000fe600078e0013 */
[----:B------:R2:W-:Y:S01]  /*1d000*/  MUFU.EX2 R251, R9 ;  /* 0x0000000900fb7308 */ /* 0x0005e20000000800 */
[--C-:B------:R-:W-:Y:S01]  /*1d010*/  FFMA.FTZ R8, R184, UR4, -R6.reuse ;  /* 0x00000004b8087c23 */ /* 0x100fe20008010806 */
[----:B------:R-:W-:Y:S01]  /*1d020*/  FFMA.FTZ R18, R56, UR4, -R6 ;  /* 0x0000000438127c23 */ /* 0x000fe20008010806 */
[----:B----4-:R-:W-:Y:S02]  /*1d030*/  IMAD.MOV.U32 R56, RZ, RZ, R42 ;  /* 0x000000ffff387224 */ /* 0x010fe400078e002a */
[--C-:B------:R-:W-:Y:S01]  /*1d040*/  FFMA.FTZ R217, R61, UR4, -R6.reuse ;  /* 0x000000043dd97c23 */ /* 0x100fe20008010806 */
[--C-:B------:R-:W-:Y:S01]  /*1d050*/  FFMA.FTZ R246, R28, UR4, -R6.reuse ;  /* 0x000000041cf67c23 */ /* 0x100fe20008010806 */
[--C-:B------:R-:W-:Y:S01]  /*1d060*/  FFMA.FTZ R250, R29, UR4, -R6.reuse ;  /* 0x000000041dfa7c23 */ /* 0x100fe20008010806 */
[--C-:B------:R-:W-:Y:S02]  /*1d070*/  FFMA.FTZ R207, R24, UR4, -R6.reuse ;  /* 0x0000000418cf7c23 */ /* 0x100fe40008010806 */
[----:B------:R3:W-:Y:S01]  /*1d080*/  MUFU.EX2 R201, R8 ;  /* 0x0000000800c97308 */ /* 0x0007e20000000800 */
        /* <DEDUP_REMOVED lines=8> */
[----:B--2---:R-:W-:Y:S01]  /*1d110*/  FFMA.FTZ R9, R185, UR4, -R6 ;  /* 0x00000004b9097c23 */ /* 0x004fe20008010806 */
[----:B------:R-:W-:Y:S01]  /*1d120*/  MUFU.EX2 R46, R11 ;  /* 0x0000000b002e7308 */ /* 0x000fe20000000800 */
[----:B------:R-:W-:Y:S02]  /*1d130*/  IMAD.MOV.U32 R245, RZ, RZ, R18 ;  /* 0x000000fffff57224 */ /* 0x000fe400078e0012 */
[C---:B-1----:R-:W-:Y:S01]  /*1d140*/  FMUL.FTZ R18, R3.reuse, R122 ;  /* 0x0000007a03127220 */ /* 0x042fe20000410000 */
[C---:B------:R-:W-:Y:S01]  /*1d150*/  FMUL.FTZ R19, R3.reuse, R123 ;  /* 0x0000007b03137220 */ /* 0x040fe20000410000 */
[----:B------:R-:W-:Y:S02]  /*1d160*/  IMAD.MOV.U32 R64, RZ, RZ, R27 ;  /* 0x000000ffff407224 */ /* 0x000fe400078e001b */
[C---:B------:R-:W-:Y:S01]  /*1d170*/  FMUL.FTZ R34, R3.reuse, R138 ;  /* 0x0000008a03227220 */ /* 0x040fe20000410000 */
[----:B------:R-:W-:Y:S02]  /*1d180*/  IMAD.MOV.U32 R67, RZ, RZ, R26 ;  /* 0x000000ffff437224 */ /* 0x000fe400078e001a */
[----:B---3--:R-:W-:Y:S01]  /*1d190*/  FFMA.FTZ R8, R194, UR4, -R107 ;  /* 0x00000004c2087c23 */ /* 0x008fe2000801086b */
[----:B------:R1:W2:Y:S01]  /*1d1a0*/  MUFU.EX2 R183, R9 ;  /* 0x0000000900b77308 */ /* 0x0002a20000000800 */
[----:B------:R-:W-:Y:S02]  /*1d1b0*/  IMAD.MOV.U32 R138, RZ, RZ, R62 ;  /* 0x000000ffff8a7224 */ /* 0x000fe400078e003e */
[C---:B------:R-:W-:Y:S01]  /*1d1c0*/  FMUL.FTZ R35, R3.reuse, R139 ;  /* 0x0000008b03237220 */ /* 0x040fe20000410000 */
[----:B------:R-:W-:Y:S02]  /*1d1d0*/  IMAD.MOV.U32 R49, RZ, RZ, R30 ;  /* 0x000000ffff317224 */ /* 0x000fe400078e001e */
[C---:B------:R-:W-:Y:S01]  /*1d1e0*/  FMUL.FTZ R70, R3.reuse, R70 ;  /* 0x0000004603467220 */ /* 0x040fe20000410000 */
[----:B------:R-:W-:Y:S02]  /*1d1f0*/  IMAD.MOV.U32 R139, RZ, RZ, R47 ;  /* 0x000000ffff8b7224 */ /* 0x000fe400078e002f */
[C---:B------:R-:W-:Y:S01]  /*1d200*/  FMUL.FTZ R71, R3.reuse, R71 ;  /* 0x0000004703477220 */ /* 0x040fe20000410000 */
[C---:B------:R-:W-:Y:S01]  /*1d210*/  FMUL.FTZ R82, R3.reuse, R82 ;  /* 0x0000005203527220 */ /* 0x040fe20000410000 */
[----:B------:R3:W-:Y:S01]  /*1d220*/  MUFU.EX2 R184, R8 ;  /* 0x0000000800b87308 */ /* 0x0007e20000000800 */
[C---:B------:R-:W-:Y:S01]  /*1d230*/  FMUL.FTZ R83, R3.reuse, R83 ;  /* 0x0000005303537220 */ /* 0x040fe20000410000 */
[C---:B------:R-:W-:Y:S01]  /*1d240*/  FMUL.FTZ R86, R3.reuse, R86 ;  /* 0x0000005603567220 */ /* 0x040fe20000410000 */
[C---:B------:R-:W-:Y:S01]  /*1d250*/  FMUL.FTZ R87, R3.reuse, R87 ;  /* 0x0000005703577220 */ /* 0x040fe20000410000 */
[C---:B------:R-:W-:Y:S01]  /*1d260*/  FMUL.FTZ R98, R3.reuse, R98 ;  /* 0x0000006203627220 */ /* 0x040fe20000410000 */
[----:B------:R-:W-:Y:S01]  /*1d270*/  FMUL.FTZ R99, R3, R99 ;  /* 0x0000006303637220 */ /* 0x000fe20000410000 */
[----:B------:R-:W-:Y:S01]  /*1d280*/  IMAD.MOV.U32 R123, RZ, RZ, R56 ;  /* 0x000000ffff7b7224 */ /* 0x000fe200078e0038 */
[----:B------:R-:W-:Y:S03]  /*1d290*/  PLOP3.LUT P0, PT, PT, PT, UP0, 0x80, 0x0 ;  /* 0x000000000000781c */ /* 0x000fe60003f0f008 */
[----:B------:R4:W-:Y:S01]  /*1d2a0*/  MUFU.EX2 R185, R5 ;  /* 0x0000000500b97308 */ /* 0x0009e20000000800 */
[----:B-1----:R-:W-:Y:S01]  /*1d2b0*/  FFMA.FTZ R9, R187, UR4, -R6 ;  /* 0x00000004bb097c23 */ /* 0x002fe20008010806 */
[--C-:B------:R-:W-:Y:S08]  /*1d2c0*/  SHF.R.U32.HI R6, RZ, 0x10, R7.reuse ;  /* 0x00000010ff067819 */ /* 0x100ff00000011607 */
[----:B------:R-:W1:Y:S01]  /*1d2d0*/  MUFU.EX2 R57, R9 ;  /* 0x0000000900397308 */ /* 0x000e620000000800 */
[----:B---3--:R-:W-:Y:S02]  /*1d2e0*/  SHF.R.U32.HI R8, RZ, 0x18, R7 ;  /* 0x00000018ff087819 */ /* 0x008fe40000011607 */
[----:B------:R-:W-:Y:S02]  /*1d2f0*/  LOP3.LUT R7, R6, 0xff, RZ, 0xc0, !PT ;  /* 0x000000ff06077812 */ /* 0x000fe400078ec0ff */
[----:B------:R-:W-:Y:S02]  /*1d300*/  F2FP.F16.F32.PACK_AB R6, R204, R180 ;  /* 0x000000b4cc06723e */ /* 0x000fe400000000ff */
[----:B------:R-:W-:Y:S03]  /*1d310*/  PRMT R7, R7, 0x5410, R8 ;  /* 0x0000541007077816 */ /* 0x000fe60000000008 */
[----:B------:R-:W3:Y:S01]  /*1d320*/  MUFU.EX2 R100, R4 ;  /* 0x0000000400647308 */ /* 0x000ee20000000800 */
[----:B------:R-:W-:Y:S02]  /*1d330*/  LOP3.LUT R108, R108, R6, RZ, 0xc0, !PT ;  /* 0x000000066c6c7212 */ /* 0x000fe400078ec0ff */
[----:B--2---:R-:W-:Y:S02]  /*1d340*/  F2FP.F16.F32.PACK_AB R6, R201, R183 ;  /* 0x000000b7c906723e */ /* 0x004fe400000000ff */
[--C-:B------:R-:W-:Y:S01]  /*1d350*/  HSET2.LE.AND R109, R7, R14.reuse, PT ;  /* 0x0000000e076d7233 */ /* 0x100fe20003803000 */
[--C-:B------:R-:W-:Y:S01]  /*1d360*/  FFMA.FTZ R7, R195, UR4, -R107.reuse ;  /* 0x00000004c3077c23 */ /* 0x100fe2000801086b */
[----:B----4-:R-:W-:Y:S03]  /*1d370*/  F2FP.F16.F32.PACK_AB R5, R65, R230 ;  /* 0x000000e64105723e */ /* 0x010fe600000000ff */
[----:B------:R-:W2:Y:S01]  /*1d380*/  MUFU.EX2 R2, R2 ;  /* 0x0000000200027308 */ /* 0x000ea20000000800 */
[----:B------:R-:W-:Y:S01]  /*1d390*/  LOP3.LUT R176, R176, R6, RZ, 0xc0, !PT ;  /* 0x00000006b0b07212 */ /* 0x000fe200078ec0ff */
[----:B------:R-:W-:Y:S01]  /*1d3a0*/  FFMA.FTZ R6, R178, UR4, -R107 ;  /* 0x00000004b2067c23 */ /* 0x000fe2000801086b */
[----:B------:R-:W-:Y:S01]  /*1d3b0*/  LOP3.LUT R110, R110, R5, RZ, 0xc0, !PT ;  /* 0x000000056e6e7212 */ /* 0x000fe200078ec0ff */
[----:B-1----:R-:W-:Y:S01]  /*1d3c0*/  IMAD.MOV.U32 R122, RZ, RZ, R57 ;  /* 0x000000ffff7a7224 */ /* 0x002fe200078e0039 */
[----:B------:R-:W-:Y:S02]  /*1d3d0*/  F2FP.F16.F32.PACK_AB R5, R216, R56 ;  /* 0x00000038d805723e */ /* 0x000fe400000000ff */
[----:B------:R-:W-:Y:S03]  /*1d3e0*/  HSET2.LE.AND R178, R205, R14, PT ;  /* 0x0000000ecdb27233 */ /* 0x000fe60003803000 */
[----:B------:R1:W-:Y:S01]  /*1d3f0*/  MUFU.EX2 R252, R7 ;  /* 0x0000000700fc7308 */ /* 0x0003e20000000800 */
[----:B------:R-:W-:Y:S01]  /*1d400*/  LOP3.LUT R111, R111, R5, RZ, 0xc0, !PT ;  /* 0x000000056f6f7212 */ /* 0x000fe200078ec0ff */
[C---:B---3--:R-:W-:Y:S01]  /*1d410*/  FMUL.FTZ R4, R100.reuse, R116 ;  /* 0x0000007464047220 */ /* 0x048fe20000410000 */
[----:B------:R-:W-:Y:S01]  /*1d420*/  F2FP.F16.F32.PACK_AB R5, R251, R182 ;  /* 0x000000b6fb05723e */ /* 0x000fe200000000ff */
[----:B------:R-:W-:Y:S01]  /*1d430*/  FMUL.FTZ R33, R100, R137 ;  /* 0x0000008964217220 */ /* 0x000fe20000410000 */
[----:B------:R-:W-:Y:S01]  /*1d440*/  LOP3.LUT R8, R10, 0xff, RZ, 0xc0, !PT ;  /* 0x000000ff0a087812 */ /* 0x000fe200078ec0ff */
[----:B------:R-:W-:Y:S01]  /*1d450*/  IMAD.MOV.U32 R116, RZ, RZ, R67 ;  /* 0x000000ffff747224 */ /* 0x000fe200078e0043 */
[----:B------:R-:W-:Y:S03]  /*1d460*/  LOP3.LUT R109, R109, R5, RZ, 0xc0, !PT ;  /* 0x000000056d6d7212 */ /* 0x000fe600078ec0ff */
[----:B------:R3:W4:Y:S01]  /*1d470*/  MUFU.EX2 R59, R6 ;  /* 0x00000006003b7308 */ /* 0x0007220000000800 */
[----:B------:R-:W-:Y:S01]  /*1d480*/  F2FP.F16.F32.PACK_AB R5, R185, R184 ;  /* 0x000000b8b905723e */ /* 0x000fe200000000ff */
[C---:B--2---:R-:W-:Y:S01]  /*1d490*/  FMUL.FTZ R24, R2.reuse, R128 ;  /* 0x0000008002187220 */ /* 0x044fe20000410000 */
[C---:B------:R-:W-:Y:S01]  /*1d4a0*/  FMUL.FTZ R25, R2.reuse, R129 ;  /* 0x0000008102197220 */ /* 0x040fe20000410000 */
[C---:B------:R-:W-:Y:S01]  /*1d4b0*/  FMUL.FTZ R28, R2.reuse, R140 ;  /* 0x0000008c021c7220 */ /* 0x040fe20000410000 */
[----:B------:R-:W-:Y:S01]  /*1d4c0*/  LOP3.LUT R177, R177, R5, RZ, 0xc0, !PT ;  /* 0x00000005b1b17212 */ /* 0x000fe200078ec0ff */
[----:B------:R-:W-:Y:S01]  /*1d4d0*/  FMUL.FTZ R29, R2, R141 ;  /* 0x0000008d021d7220 */ /* 0x000fe20000410000 */
[----:B------:R-:W-:Y:S03]  /*1d4e0*/  F2FP.F16.F32.PACK_AB R5, R46, R57 ;  /* 0x000000392e05723e */ /* 0x000fe600000000ff */
[----:B------:R-:W2:Y:S01]  /*1d4f0*/  MUFU.EX2 R0, R0 ;  /* 0x0000000000007308 */ /* 0x000ea20000000800 */
[----:B-1----:R-:W-:Y:S01]  /*1d500*/  LOP3.LUT R7, R10, 0xffff, RZ, 0xc0, !PT ;  /* 0x0000ffff0a077812 */ /* 0x002fe200078ec0ff */
[----:B------:R-:W-:Y:S01]  /*1d510*/  FMUL.FTZ R67, R3, R171 ;  /* 0x000000ab03437220 */ /* 0x000fe20000410000 */
[----:B------:R-:W-:Y:S01]  /*1d520*/  LOP3.LUT R178, R178, R5, RZ, 0xc0, !PT ;  /* 0x00000005b2b27212 */ /* 0x000fe200078ec0ff */
[C---:B------:R-:W-:Y:S01]  /*1d530*/  FMUL.FTZ R56, R2.reuse, R160 ;  /* 0x000000a002387220 */ /* 0x040fe20000410000 */
[--C-:B------:R-:W-:Y:S01]  /*1d540*/  SHF.R.U32.HI R5, RZ, 0x10, R10.reuse ;  /* 0x00000010ff057819 */ /* 0x100fe2000001160a */
[----:B------:R-:W-:Y:S01]  /*1d550*/  FMUL.FTZ R57, R2, R161 ;  /* 0x000000a102397220 */ /* 0x000fe20000410000 */
[----:B------:R-:W-:Y:S01]  /*1d560*/  SHF.R.U32.HI R10, RZ, 0x18, R10 ;  /* 0x00000018ff0a7819 */ /* 0x000fe2000001160a */
[C---:B------:R-:W-:Y:S01]  /*1d570*/  FMUL.FTZ R68, R100.reuse, R68 ;  /* 0x0000004464447220 */ /* 0x040fe20000410000 */
[----:B---3--:R-:W-:Y:S01]  /*1d580*/  SHF.R.U32.HI R6, RZ, 0x8, R7 ;  /* 0x00000008ff067819 */ /* 0x008fe20000011607 */
[----:B------:R-:W-:Y:S01]  /*1d590*/  FMUL.FTZ R69, R100, R69 ;  /* 0x0000004564457220 */ /* 0x000fe20000410000 */
[C---:B------:R-:W-:Y:S01]  /*1d5a0*/  FMUL.FTZ R72, R2.reuse, R72 ;  /* 0x0000004802487220 */ /* 0x040fe20000410000 */
[----:B------:R-:W-:Y:S01]  /*1d5b0*/  FMUL.FTZ R73, R2, R73 ;  /* 0x0000004902497220 */ /* 0x000fe20000410000 */
[----:B------:R-:W-:Y:S01]  /*1d5c0*/  PRMT R203, R8, 0x5410, R6 ;  /* 0x0000541008cb7816 */ /* 0x000fe20000000006 */
[C---:B------:R-:W-:Y:S01]  /*1d5d0*/  FMUL.FTZ R76, R2.reuse, R76 ;  /* 0x0000004c024c7220 */ /* 0x040fe20000410000 */
[----:B------:R-:W-:Y:S01]  /*1d5e0*/  LOP3.LUT R6, R5, 0xff, RZ, 0xc0, !PT ;  /* 0x000000ff05067812 */ /* 0x000fe200078ec0ff */
[----:B------:R-:W-:Y:S01]  /*1d5f0*/  FMUL.FTZ R77, R2, R77 ;  /* 0x0000004d024d7220 */ /* 0x000fe20000410000 */
[----:B----4-:R-:W-:Y:S01]  /*1d600*/  F2FP.F16.F32.PACK_AB R5, R59, R252 ;  /* 0x000000fc3b05723e */ /* 0x010fe200000000ff */
[----:B--2---:R-:W-:Y:S01]  /*1d610*/  FMUL.FTZ R26, R0, R130 ;  /* 0x00000082001a7220 */ /* 0x004fe20000410000 */
[----:B------:R-:W-:Y:S01]  /*1d620*/  PRMT R202, R6, 0x5410, R10 ;  /* 0x0000541006ca7816 */ /* 0x000fe2000000000a */
[C---:B------:R-:W-:Y:S01]  /*1d630*/  FMUL.FTZ R27, R0.reuse, R131 ;  /* 0x00000083001b7220 */ /* 0x040fe20000410000 */
[----:B------:R-:W-:Y:S01]  /*1d640*/  LOP3.LUT R179, R179, R5, RZ, 0xc0, !PT ;  /* 0x00000005b3b37212 */ /* 0x000fe200078ec0ff */
[----:B------:R-:W-:Y:S01]  /*1d650*/  IMAD.MOV.U32 R131, RZ, RZ, R41 ;  /* 0x000000ffff837224 */ /* 0x000fe200078e0029 */
[C---:B------:R-:W-:Y:S01]  /*1d660*/  LOP3.LUT R5, R181.reuse, 0xffff, RZ, 0xc0, !PT ;  /* 0x0000ffffb5057812 */ /* 0x040fe200078ec0ff */
[----:B------:R-:W-:Y:S01]  /*1d670*/  FMUL.FTZ R30, R0, R142 ;  /* 0x0000008e001e7220 */ /* 0x000fe20000410000 */
[----:B------:R-:W-:Y:S01]  /*1d680*/  LOP3.LUT R6, R181, 0xff, RZ, 0xc0, !PT ;  /* 0x000000ffb5067812 */ /* 0x000fe200078ec0ff */
[----:B------:R-:W-:Y:S01]  /*1d690*/  FMUL.FTZ R41, R2, R145 ;  /* 0x0000009102297220 */ /* 0x000fe20000410000 */
[----:B------:R-:W-:Y:S01]  /*1d6a0*/  SHF.R.U32.HI R5, RZ, 0x8, R5 ;  /* 0x00000008ff057819 */ /* 0x000fe20000011605 */
[C---:B------:R-:W-:Y:S01]  /*1d6b0*/  FMUL.FTZ R47, R0.reuse, R159 ;  /* 0x0000009f002f7220 */ /* 0x040fe20000410000 */
[----:B------:R-:W-:Y:S02]  /*1d6c0*/  IMAD.MOV.U32 R142, RZ, RZ, R63 ;  /* 0x000000ffff8e7224 */ /* 0x000fe400078e003f */
[----:B------:R-:W-:Y:S01]  /*1d6d0*/  FMUL.FTZ R62, R0, R174 ;  /* 0x000000ae003e7220 */ /* 0x000fe20000410000 */
[----:B------:R-:W-:Y:S01]  /*1d6e0*/  PRMT R205, R6, 0x5410, R5 ;  /* 0x0000541006cd7816 */ /* 0x000fe20000000005 */
[C---:B------:R-:W-:Y:S01]  /*1d6f0*/  FMUL.FTZ R63, R0.reuse, R175 ;  /* 0x000000af003f7220 */ /* 0x040fe20000410000 */
[--C-:B------:R-:W-:Y:S01]  /*1d700*/  SHF.R.U32.HI R5, RZ, 0x10, R181.reuse ;  /* 0x00000010ff057819 */ /* 0x100fe200000116b5 */
[C---:B------:R-:W-:Y:S01]  /*1d710*/  FMUL.FTZ R74, R0.reuse, R74 ;  /* 0x0000004a004a7220 */ /* 0x040fe20000410000 */
[----:B------:R-:W-:Y:S01]  /*1d720*/  SHF.R.U32.HI R6, RZ, 0x18, R181 ;  /* 0x00000018ff067819 */ /* 0x000fe200000116b5 */
[C---:B------:R-:W-:Y:S01]  /*1d730*/  FMUL.FTZ R75, R0.reuse, R75 ;  /* 0x0000004b004b7220 */ /* 0x040fe20000410000 */
[----:B------:R-:W-:Y:S01]  /*1d740*/  LOP3.LUT R5, R5, 0xff, RZ, 0xc0, !PT ;  /* 0x000000ff05057812 */ /* 0x000fe200078ec0ff */
[C---:B------:R-:W-:Y:S01]  /*1d750*/  FMUL.FTZ R78, R0.reuse, R78 ;  /* 0x0000004e004e7220 */ /* 0x040fe20000410000 */
[----:B------:R-:W-:Y:S01]  /*1d760*/  FMUL.FTZ R79, R0, R79 ;  /* 0x0000004f004f7220 */ /* 0x000fe20000410000 */
[C---:B------:R-:W-:Y:S01]  /*1d770*/  FMUL.FTZ R80, R100.reuse, R80 ;  /* 0x0000005064507220 */ /* 0x040fe20000410000 */
[----:B------:R-:W-:Y:S01]  /*1d780*/  PRMT R181, R5, 0x5410, R6 ;  /* 0x0000541005b57816 */ /* 0x000fe20000000006 */
[C---:B------:R-:W-:Y:S01]  /*1d790*/  FMUL.FTZ R81, R100.reuse, R81 ;  /* 0x0000005164517220 */ /* 0x040fe20000410000 */
[----:B------:R-:W-:Y:S01]  /*1d7a0*/  LOP3.LUT R5, R37, UR12, R233, 0x96, !PT ;  /* 0x0000000c25057c12 */ /* 0x000fe2000f8e96e9 */
[C---:B------:R-:W-:Y:S01]  /*1d7b0*/  FMUL.FTZ R84, R100.reuse, R84 ;  /* 0x0000005464547220 */ /* 0x040fe20000410000 */
[----:B------:R-:W-:Y:S01]  /*1d7c0*/  LDSM.16.MT88.4 R36, [R214+0x9000] ;  /* 0x00900000d624783b */ /* 0x000fe20000004200 */
[----:B------:R-:W-:Y:S01]  /*1d7d0*/  FMUL.FTZ R85, R100, R85 ;  /* 0x0000005564557220 */ /* 0x000fe20000410000 */
[C---:B------:R-:W-:Y:S01]  /*1d7e0*/  FMUL.FTZ R88, R2.reuse, R88 ;  /* 0x0000005802587220 */ /* 0x040fe20000410000 */
[----:B------:R-:W-:Y:S04]  /*1d7f0*/  IMAD.WIDE.U32 R10, R5, -0x326172a9, RZ ;  /* 0xcd9e8d57050a7825 */ /* 0x000fe800078e00ff */
[----:B------:R-:W-:Y:S01]  /*1d800*/  FMUL.FTZ R89, R2, R89 ;  /* 0x0000005902597220 */ /* 0x000fe20000410000 */
[----:B------:R-:W-:Y:S01]  /*1d810*/  MUFU.EX2 R243, R243 ;  /* 0x000000f300f37308 */ /* 0x000fe20000000800 */
[C---:B------:R-:W-:Y:S01]  /*1d820*/  FMUL.FTZ R90, R0.reuse, R90 ;  /* 0x0000005a005a7220 */ /* 0x040fe20000410000 */
[----:B------:R-:W-:Y:S01]  /*1d830*/  FMUL.FTZ R91, R0, R91 ;  /* 0x0000005b005b7220 */ /* 0x000fe20000410000 */
[----:B------:R-:W-:Y:S01]  /*1d840*/  LOP3.LUT R6, R11, R48, R198, 0x96, !PT ;  /* 0x000000300b067212 */ /* 0x000fe200078e96c6 */
[----:B------:R-:W-:Y:S01]  /*1d850*/  FMUL.FTZ R92, R2, R92 ;  /* 0x0000005c025c7220 */ /* 0x000fe20000410000 */
[----:B------:R-:W-:Y:S01]  /*1d860*/  LOP3.LUT R5, R189, R10, R199, 0x96, !PT ;  /* 0x0000000abd057212 */ /* 0x000fe200078e96c7 */
[----:B------:R-:W-:Y:S02]  /*1d870*/  IMAD.MOV.U32 R189, RZ, RZ, R17 ;  /* 0x000000ffffbd7224 */ /* 0x000fe400078e0011 */
[----:B------:R-:W-:Y:S01]  /*1d880*/  FMUL.FTZ R17, R100, R121 ;  /* 0x0000007964117220 */ /* 0x000fe20000410000 */
[----:B------:R-:W-:Y:S04]  /*1d890*/  IMAD.WIDE.U32 R6, R6, -0x2daee0ad, RZ ;  /* 0xd2511f5306067825 */ /* 0x000fe800078e00ff */
[----:B------:R-:W-:Y:S01]  /*1d8a0*/  FMUL.FTZ R93, R2, R93 ;  /* 0x0000005d025d7220 */ /* 0x000fe20000410000 */
[----:B------:R-:W-:Y:S01]  /*1d8b0*/  MUFU.EX2 R247, R247 ;  /* 0x000000f700f77308 */ /* 0x000fe20000000800 */
[C---:B------:R-:W-:Y:S01]  /*1d8c0*/  FMUL.FTZ R94, R0.reuse, R94 ;  /* 0x0000005e005e7220 */ /* 0x040fe20000410000 */
[----:B------:R-:W-:Y:S01]  /*1d8d0*/  FMUL.FTZ R95, R0, R95 ;  /* 0x0000005f005f7220 */ /* 0x000fe20000410000 */
[----:B------:R-:W-:Y:S01]  /*1d8e0*/  LOP3.LUT R8, R7, R20, R197, 0x96, !PT ;  /* 0x0000001407087212 */ /* 0x000fe200078e96c5 */
[----:B------:R-:W-:Y:S02]  /*1d8f0*/  IMAD.MOV.U32 R20, RZ, RZ, R12 ;  /* 0x000000ffff147224 */ /* 0x000fe400078e000c */
[C---:B------:R-:W-:Y:S01]  /*1d900*/  FMUL.FTZ R96, R100.reuse, R96 ;  /* 0x0000006064607220 */ /* 0x040fe20000410000 */
[----:B------:R-:W-:Y:S04]  /*1d910*/  IMAD.WIDE.U32 R12, R5, -0x2daee0ad, RZ ;  /* 0xd2511f53050c7825 */ /* 0x000fe800078e00ff */
[----:B------:R-:W-:Y:S01]  /*1d920*/  FMUL.FTZ R97, R100, R97 ;  /* 0x0000006164617220 */ /* 0x000fe20000410000 */
[----:B------:R-:W-:Y:S01]  /*1d930*/  MUFU.EX2 R244, R244 ;  /* 0x000000f400f47308 */ /* 0x000fe20000000800 */
[----:B------:R-:W-:Y:S01]  /*1d940*/  IMAD.WIDE.U32 R8, R8, -0x326172a9, RZ ;  /* 0xcd9e8d5708087825 */ /* 0x000fe200078e00ff */
[----:B------:R-:W-:Y:S03]  /*1d950*/  LOP3.LUT R5, R13, R6, R200, 0x96, !PT ;  /* 0x000000060d057212 */ /* 0x000fe600078e96c8 */
[----:B------:R-:W-:Y:S01]  /*1d960*/  FMUL.FTZ R13, R2, R125 ;  /* 0x0000007d020d7220 */ /* 0x000fe20000410000 */
[----:B------:R-:W-:Y:S01]  /*1d970*/  IMAD.MOV.U32 R128, RZ, RZ, R245 ;  /* 0x000000ffff807224 */ /* 0x000fe200078e00f5 */
[----:B------:R-:W-:Y:S01]  /*1d980*/  LOP3.LUT R7, R9, R188, R196, 0x96, !PT ;  /* 0x000000bc09077212 */ /* 0x000fe200078e96c4 */
[----:B------:R-:W-:Y:S02]  /*1d990*/  IMAD.WIDE.U32 R50, R5, -0x326172a9, RZ ;  /* 0xcd9e8d5705327825 */ /* 0x000fe400078e00ff */
[----:B------:R-:W1:Y:S02]  /*1d9a0*/  MUFU.EX2 R249, R249 ;  /* 0x000000f900f97308 */ /* 0x000e640000000800 */
[----:B------:R-:W-:Y:S01]  /*1d9b0*/  IMAD.WIDE.U32 R6, R7, -0x2daee0ad, RZ ;  /* 0xd2511f5307067825 */ /* 0x000fe200078e00ff */
[----:B------:R-:W-:Y:S03]  /*1d9c0*/  LOP3.LUT R8, R51, R8, R192, 0x96, !PT ;  /* 0x0000000833087212 */ /* 0x000fe600078e96c0 */
[----:B------:R-:W-:Y:S01]  /*1d9d0*/  IMAD.MOV.U32 R188, RZ, RZ, R15 ;  /* 0x000000ffffbc7224 */ /* 0x000fe200078e000f */
[----:B------:R-:W-:Y:S01]  /*1d9e0*/  LOP3.LUT R9, R7, R12, R193, 0x96, !PT ;  /* 0x0000000c07097212 */ /* 0x000fe200078e96c1 */
[----:B------:R-:W-:Y:S04]  /*1d9f0*/  IMAD.WIDE.U32 R52, R8, -0x2daee0ad, RZ ;  /* 0xd2511f5308347825 */ /* 0x000fe800078e00ff */
[----:B------:R-:W-:Y:S01]  /*1da00*/  FMUL.FTZ R12, R2, R124 ;  /* 0x0000007c020c7220 */ /* 0x000fe20000410000 */
[----:B------:R-:W-:Y:S01]  /*1da10*/  MUFU.EX2 R140, R231 ;  /* 0x000000e7008c7308 */ /* 0x000fe20000000800 */
[----:B------:R-:W-:Y:S01]  /*1da20*/  FMUL.FTZ R15, R0, R127 ;  /* 0x0000007f000f7220 */ /* 0x000fe20000410000 */
[----:B------:R-:W-:Y:S01]  /*1da30*/  IMAD.WIDE.U32 R194, R9, -0x326172a9, RZ ;  /* 0xcd9e8d5709c27825 */ /* 0x000fe200078e00ff */
[----:B------:R-:W-:Y:S03]  /*1da40*/  LOP3.LUT R6, R53, R6, R31, 0x96, !PT ;  /* 0x0000000635067212 */ /* 0x000fe600078e961f */
[----:B------:R-:W-:Y:S02]  /*1da50*/  IMAD.MOV.U32 R129, RZ, RZ, R188 ;  /* 0x000000ffff817224 */ /* 0x000fe400078e00bc */
[----:B------:R-:W-:Y:S02]  /*1da60*/  IMAD.WIDE.U32 R6, R6, -0x326172a9, RZ ;  /* 0xcd9e8d5706067825 */ /* 0x000fe400078e00ff */
[----:B------:R-:W-:Y:S02]  /*1da70*/  MUFU.EX2 R141, R210 ;  /* 0x000000d2008d7308 */ /* 0x000fe40000000800 */
[----:B------:R-:W-:Y:S01]  /*1da80*/  IMAD.MOV.U32 R188, RZ, RZ, R46 ;  /* 0x000000ffffbc7224 */ /* 0x000fe200078e002e */
[----:B------:R-:W-:Y:S01]  /*1da90*/  LOP3.LUT R5, R6, 0xffff, RZ, 0xc0, !PT ;  /* 0x0000ffff06057812 */ /* 0x000fe200078ec0ff */
[----:B------:R-:W-:Y:S01]  /*1daa0*/  FMUL.FTZ R46, R0, R158 ;  /* 0x0000009e002e7220 */ /* 0x000fe20000410000 */
[----:B------:R-:W-:Y:S02]  /*1dab0*/  IMAD.MOV.U32 R137, RZ, RZ, R51 ;  /* 0x000000ffff897224 */ /* 0x000fe400078e0033 */
[----:B------:R-:W-:Y:S01]  /*1dac0*/  FMUL.FTZ R51, R3, R155 ;  /* 0x0000009b03337220 */ /* 0x000fe20000410000 */
[----:B------:R-:W-:Y:S01]  /*1dad0*/  SHF.R.U32.HI R8, RZ, 0x8, R5 ;  /* 0x00000008ff087819 */ /* 0x000fe20000011605 */
[----:B------:R-:W-:Y:S01]  /*1dae0*/  IMAD.MOV.U32 R127, RZ, RZ, R65 ;  /* 0x000000ffff7f7224 */ /* 0x000fe200078e0041 */
[----:B------:R-:W-:Y:S01]  /*1daf0*/  LOP3.LUT R5, R6, 0xff, RZ, 0xc0, !PT ;  /* 0x000000ff06057812 */ /* 0x000fe200078ec0ff */
[----:B------:R-:W-:Y:S01]  /*1db00*/  FMUL.FTZ R65, R100, R169 ;  /* 0x000000a964417220 */ /* 0x000fe20000410000 */
[----:B------:R-:W-:Y:S01]  /*1db10*/  IMAD.MOV.U32 R158, RZ, RZ, R116 ;  /* 0x000000ffff9e7224 */ /* 0x000fe200078e0074 */
[----:B------:R-:W-:Y:S01]  /*1db20*/  MUFU.EX2 R246, R246 ;  /* 0x000000f600f67308 */ /* 0x000fe20000000800 */
[----:B------:R-:W-:Y:S02]  /*1db30*/  PRMT R44, R5, 0x5410, R8 ;  /* 0x00005410052c7816 */ /* 0x000fe40000000008 */
[--C-:B------:R-:W-:Y:S02]  /*1db40*/  SHF.R.U32.HI R8, RZ, 0x10, R6.reuse ;  /* 0x00000010ff087819 */ /* 0x100fe40000011606 */
[----:B------:R-:W-:Y:S02]  /*1db50*/  LOP3.LUT R5, R7, R194, R241, 0x96, !PT ;  /* 0x000000c207057212 */ /* 0x000fe400078e96f1 */
[----:B------:R-:W-:Y:S03]  /*1db60*/  SHF.R.U32.HI R7, RZ, 0x18, R6 ;  /* 0x00000018ff077819 */ /* 0x000fe60000011606 */
[----:B------:R-:W-:Y:S01]  /*1db70*/  MUFU.EX2 R250, R250 ;  /* 0x000000fa00fa7308 */ /* 0x000fe20000000800 */
[----:B------:R-:W-:Y:S02]  /*1db80*/  LOP3.LUT R6, R8, 0xff, RZ, 0xc0, !PT ;  /* 0x000000ff08067812 */ /* 0x000fe400078ec0ff */
[----:B------:R-:W-:Y:S02]  /*1db90*/  LOP3.LUT R8, R11, R20, R198, 0x96, !PT ;  /* 0x000000140b087212 */ /* 0x000fe400078e96c6 */
[----:B------:R-:W-:Y:S01]  /*1dba0*/  PRMT R45, R6, 0x5410, R7 ;  /* 0x00005410062d7816 */ /* 0x000fe20000000007 */
[----:B------:R-:W2:Y:S01]  /*1dbb0*/  LDSM.16.MT88.4 R20, [R212+0x9000] ;  /* 0x00900000d414783b */ /* 0x000ea20000004200 */
[C---:B------:R-:W-:Y:S01]  /*1dbc0*/  LOP3.LUT R6, R5.reuse, 0xffff, RZ, 0xc0, !PT ;  /* 0x0000ffff05067812 */ /* 0x040fe200078ec0ff */
[----:B------:R-:W-:Y:S02]  /*1dbd0*/  IMAD.WIDE.U32 R8, R8, -0x2daee0ad, RZ ;  /* 0xd2511f5308087825 */ /* 0x000fe400078e00ff */
[----:B------:R-:W-:Y:S01]  /*1dbe0*/  MUFU.EX2 R145, R206 ;  /* 0x000000ce00917308 */ /* 0x000fe20000000800 */
[----:B------:R-:W-:Y:S01]  /*1dbf0*/  SHF.R.U32.HI R7, RZ, 0x8, R6 ;  /* 0x00000008ff077819 */ /* 0x000fe20000011606 */
[----:B------:R-:W-:Y:S01]  /*1dc00*/  IMAD.MOV.U32 R125, RZ, RZ, R45 ;  /* 0x000000ffff7d7224 */ /* 0x000fe200078e002d */
[----:B------:R-:W-:Y:S01]  /*1dc10*/  LOP3.LUT R6, R5, 0xff, RZ, 0xc0, !PT ;  /* 0x000000ff05067812 */ /* 0x000fe200078ec0ff */
[----:B------:R-:W-:Y:S03]  /*1dc20*/  FMUL.FTZ R45, R2, R157 ;  /* 0x0000009d022d7220 */ /* 0x000fe60000410000 */
[----:B------:R-:W-:Y:S03]  /*1dc30*/  PRMT R194, R6, 0x5410, R7 ;  /* 0x0000541006c27816 */ /* 0x000fe60000000007 */
[----:B------:R-:W-:Y:S01]  /*1dc40*/  MUFU.EX2 R240, R240 ;  /* 0x000000f000f07308 */ /* 0x000fe20000000800 */
[--C-:B------:R-:W-:Y:S02]  /*1dc50*/  SHF.R.U32.HI R7, RZ, 0x10, R5.reuse ;  /* 0x00000010ff077819 */ /* 0x100fe40000011605 */
[----:B------:R-:W-:Y:S02]  /*1dc60*/  SHF.R.U32.HI R6, RZ, 0x18, R5 ;  /* 0x00000018ff067819 */ /* 0x000fe40000011605 */
[----:B------:R-:W-:Y:S05]  /*1dc70*/  LOP3.LUT R5, R7, 0xff, RZ, 0xc0, !PT ;  /* 0x000000ff07057812 */ /* 0x000fea00078ec0ff */
[----:B------:R-:W-:Y:S01]  /*1dc80*/  MUFU.EX2 R242, R242 ;  /* 0x000000f200f27308 */ /* 0x000fe20000000800 */
[----:B------:R-:W-:Y:S02]  /*1dc90*/  PRMT R48, R5, 0x5410, R6 ;  /* 0x0000541005307816 */ /* 0x000fe40000000006 */
[----:B------:R-:W-:Y:S02]  /*1dca0*/  LOP3.LUT R5, R191, R10, R199, 0x96, !PT ;  /* 0x0000000abf057212 */ /* 0x000fe400078e96c7 */
[----:B------:R-:W-:Y:S01]  /*1dcb0*/  LOP3.LUT R6, R9, R32, R197, 0x96, !PT ;  /* 0x0000002009067212 */ /* 0x000fe200078e96c5 */
[----:B------:R-:W-:Y:S02]  /*1dcc0*/  IMAD.MOV.U32 R197, RZ, RZ, R16 ;  /* 0x000000ffffc57224 */ /* 0x000fe400078e0010 */
[C---:B------:R-:W-:Y:S01]  /*1dcd0*/  FMUL.FTZ R16, R100.reuse, R120 ;  /* 0x0000007864107220 */ /* 0x040fe20000410000 */
[----:B------:R-:W-:Y:S04]  /*1dce0*/  IMAD.WIDE.U32 R10, R5, -0x2daee0ad, RZ ;  /* 0xd2511f53050a7825 */ /* 0x000fe800078e00ff */
[----:B------:R-:W-:Y:S01]  /*1dcf0*/  FMUL.FTZ R32, R100, R136 ;  /* 0x0000008864207220 */ /* 0x000fe20000410000 */
[----:B------:R-:W-:Y:S01]  /*1dd00*/  IMAD.WIDE.U32 R6, R6, -0x326172a9, RZ ;  /* 0xcd9e8d5706067825 */ /* 0x000fe200078e00ff */
[----:B------:R-:W-:Y:S03]  /*1dd10*/  LOP3.LUT R8, R11, R8, R200, 0x96, !PT ;  /* 0x000000080b087212 */ /* 0x000fe600078e96c8 */
[----:B------:R-:W-:Y:S01]  /*1dd20*/  FMUL.FTZ R11, R0, R115 ;  /* 0x00000073000b7220 */ /* 0x000fe20000410000 */
[----:B------:R-:W-:Y:S01]  /*1dd30*/  IMAD.MOV.U32 R200, RZ, RZ, R189 ;  /* 0x000000ffffc87224 */ /* 0x000fe200078e00bd */
[----:B------:R-:W-:Y:S01]  /*1dd40*/  LOP3.LUT R7, R7, R190, R196, 0x96, !PT ;  /* 0x000000be07077212 */ /* 0x000fe200078e96c4 */
[----:B------:R-:W-:Y:S04]  /*1dd50*/  IMAD.WIDE.U32 R190, R8, -0x326172a9, RZ ;  /* 0xcd9e8d5708be7825 */ /* 0x000fe800078e00ff */
[----:B------:R-:W-:Y:S01]  /*1dd60*/  IMAD.MOV.U32 R196, RZ, RZ, R14 ;  /* 0x000000ffffc47224 */ /* 0x000fe200078e000e */
[----:B------:R-:W-:Y:S01]  /*1dd70*/  LOP3.LUT R5, R191, R6, R192, 0x96, !PT ;  /* 0x00000006bf057212 */ /* 0x000fe200078e96c0 */
[----:B------:R-:W-:Y:S04]  /*1dd80*/  IMAD.WIDE.U32 R6, R7, -0x2daee0ad, RZ ;  /* 0xd2511f5307067825 */ /* 0x000fe800078e00ff */
[C---:B------:R-:W-:Y:S01]  /*1dd90*/  FMUL.FTZ R14, R0.reuse, R126 ;  /* 0x0000007e000e7220 */ /* 0x040fe20000410000 */
[----:B------:R-:W-:Y:S01]  /*1dda0*/  MUFU.EX2 R200, R200 ;  /* 0x000000c800c87308 */ /* 0x000fe20000000800 */
[----:B------:R-:W-:Y:S01]  /*1ddb0*/  IMAD.WIDE.U32 R60, R5, -0x2daee0ad, RZ ;  /* 0xd2511f53053c7825 */ /* 0x000fe200078e00ff */
[----:B------:R-:W-:Y:S03]  /*1ddc0*/  LOP3.LUT R7, R7, R10, R193, 0x96, !PT ;  /* 0x0000000a07077212 */ /* 0x000fe600078e96c1 */
[C---:B------:R-:W-:Y:S01]  /*1ddd0*/  FMUL.FTZ R10, R0.reuse, R114 ;  /* 0x00000072000a7220 */ /* 0x040fe20000410000 */
[----:B------:R-:W-:Y:S01]  /*1dde0*/  IMAD.MOV.U32 R189, RZ, RZ, R43 ;  /* 0x000000ffffbd7224 */ /* 0x000fe200078e002b */
[----:B------:R-:W-:Y:S01]  /*1ddf0*/  LOP3.LUT R6, R61, R6, R31, 0x96, !PT ;  /* 0x000000063d067212 */ /* 0x000fe200078e961f */
[----:B------:R-:W-:Y:S04]  /*1de00*/  IMAD.WIDE.U32 R186, R7, -0x326172a9, RZ ;  /* 0xcd9e8d5707ba7825 */ /* 0x000fe800078e00ff */
[C---:B------:R-:W-:Y:S01]  /*1de10*/  FMUL.FTZ R43, R0.reuse, R147 ;  /* 0x00000093002b7220 */ /* 0x040fe20000410000 */
[----:B------:R-:W-:Y:S01]  /*1de20*/  FMUL.FTZ R31, R0, R143 ;  /* 0x0000008f001f7220 */ /* 0x000fe20000410000 */
[----:B------:R-:W-:Y:S01]  /*1de30*/  IMAD.WIDE.U32 R6, R6, -0x326172a9, RZ ;  /* 0xcd9e8d5706067825 */ /* 0x000fe200078e00ff */
[----:B------:R-:W-:Y:S03]  /*1de40*/  MUFU.EX2 R143, R207 ;  /* 0x000000cf008f7308 */ /* 0x000fe60000000800 */
[----:B------:R-:W-:Y:S01]  /*1de50*/  IMAD.MOV.U32 R126, RZ, RZ, R44 ;  /* 0x000000ffff7e7224 */ /* 0x000fe200078e002c */
[----:B------:R-:W-:Y:S01]  /*1de60*/  LOP3.LUT R5, R7, R186, R241, 0x96, !PT ;  /* 0x000000ba07057212 */ /* 0x000fe200078e96f1 */
[----:B------:R-:W-:Y:S01]  /*1de70*/  FMUL.FTZ R44, R2, R156 ;  /* 0x0000009c022c7220 */ /* 0x000fe20000410000 */
[----:B------:R-:W-:Y:S02]  /*1de80*/  IMAD.MOV.U32 R156, RZ, RZ, R131 ;  /* 0x000000ffff9c7224 */ /* 0x000fe400078e0083 */
[C---:B------:R-:W-:Y:S01]  /*1de90*/  LOP3.LUT R8, R5.reuse, 0xffff, RZ, 0xc0, !PT ;  /* 0x0000ffff05087812 */ /* 0x040fe200078ec0ff */
[----:B------:R-:W-:Y:S02]  /*1dea0*/  IMAD.MOV.U32 R241, RZ, RZ, R55 ;  /* 0x000000fffff17224 */ /* 0x000fe400078e0037 */
[----:B------:R-:W-:Y:S01]  /*1deb0*/  IMAD.MOV.U32 R192, RZ, RZ, R42 ;  /* 0x000000ffffc07224 */ /* 0x000fe200078e002a */
[----:B------:R-:W-:Y:S01]  /*1dec0*/  SHF.R.U32.HI R9, RZ, 0x8, R8 ;  /* 0x00000008ff097819 */ /* 0x000fe20000011608 */
[----:B------:R-:W-:Y:S01]  /*1ded0*/  FMUL.FTZ R42, R0, R146 ;  /* 0x00000092002a7220 */ /* 0x000fe20000410000 */
[----:B------:R-:W-:Y:S01]  /*1dee0*/  LOP3.LUT R8, R5, 0xff, RZ, 0xc0, !PT ;  /* 0x000000ff05087812 */ /* 0x000fe200078ec0ff */
[----:B------:R-:W-:Y:S02]  /*1def0*/  IMAD.MOV.U32 R136, RZ, RZ, R50 ;  /* 0x000000ffff887224 */ /* 0x000fe400078e0032 */
[----:B------:R-:W-:Y:S01]  /*1df00*/  FMUL.FTZ R50, R3, R154 ;  /* 0x0000009a03327220 */ /* 0x000fe20000410000 */
[----:B------:R-:W-:Y:S01]  /*1df10*/  IMAD.MOV.U32 R124, RZ, RZ, R48 ;  /* 0x000000ffff7c7224 */ /* 0x000fe200078e0030 */
[----:B------:R-:W-:Y:S01]  /*1df20*/  PRMT R186, R8, 0x5410, R9 ;  /* 0x0000541008ba7816 */ /* 0x000fe20000000009 */
[----:B------:R-:W-:Y:S01]  /*1df30*/  FMUL.FTZ R48, R100, R152 ;  /* 0x0000009864307220 */ /* 0x000fe20000410000 */
[--C-:B------:R-:W-:Y:S01]  /*1df40*/  SHF.R.U32.HI R9, RZ, 0x10, R5.reuse ;  /* 0x00000010ff097819 */ /* 0x100fe20000011605 */
[----:B------:R-:W-:Y:S01]  /*1df50*/  IMAD.MOV.U32 R193, RZ, RZ, R58 ;  /* 0x000000ffffc17224 */ /* 0x000fe200078e003a */
[----:B------:R-:W-:Y:S01]  /*1df60*/  SHF.R.U32.HI R8, RZ, 0x18, R5 ;  /* 0x00000018ff087819 */ /* 0x000fe20000011605 */
[----:B------:R-:W-:Y:S01]  /*1df70*/  FMUL.FTZ R58, R0, R162 ;  /* 0x000000a2003a7220 */ /* 0x000fe20000410000 */
[----:B------:R-:W-:Y:S01]  /*1df80*/  LOP3.LUT R5, R9, 0xff, RZ, 0xc0, !PT ;  /* 0x000000ff09057812 */ /* 0x000fe200078ec0ff */
[C---:B------:R-:W-:Y:S01]  /*1df90*/  FMUL.FTZ R9, R2.reuse, R113 ;  /* 0x0000007102097220 */ /* 0x040fe20000410000 */
[----:B------:R-:W-:Y:S02]  /*1dfa0*/  IMAD.MOV.U32 R120, RZ, RZ, R60 ;  /* 0x000000ffff787224 */ /* 0x000fe400078e003c */
[C---:B------:R-:W-:Y:S01]  /*1dfb0*/  FMUL.FTZ R60, R2.reuse, R172 ;  /* 0x000000ac023c7220 */ /* 0x040fe20000410000 */
[----:B------:R-:W-:Y:S01]  /*1dfc0*/  PRMT R199, R5, 0x5410, R8 ;  /* 0x0000541005c77816 */ /* 0x000fe20000000008 */
[----:B------:R-:W-:Y:S01]  /*1dfd0*/  FMUL.FTZ R8, R2, R112 ;  /* 0x0000007002087220 */ /* 0x000fe20000410000 */
[----:B------:R-:W-:Y:S01]  /*1dfe0*/  LOP3.LUT R5, R6, 0xffff, RZ, 0xc0, !PT ;  /* 0x0000ffff06057812 */ /* 0x000fe200078ec0ff */
[----:B------:R-:W-:Y:S01]  /*1dff0*/  LDSM.16.MT88.4 R112, [R214+0xa000] ;  /* 0x00a00000d670783b */ /* 0x000fe20000004200 */
[----:B------:R-:W-:Y:S02]  /*1e000*/  IMAD.MOV.U32 R121, RZ, RZ, R61 ;  /* 0x000000ffff797224 */ /* 0x000fe400078e003d */
[----:B------:R-:W-:Y:S01]  /*1e010*/  FMUL.FTZ R61, R2, R173 ;  /* 0x000000ad023d7220 */ /* 0x000fe20000410000 */
[----:B------:R-:W-:Y:S01]  /*1e020*/  SHF.R.U32.HI R7, RZ, 0x8, R5 ;  /* 0x00000008ff077819 */ /* 0x000fe20000011605 */
[----:B------:R-:W-:Y:S01]  /*1e030*/  IMAD.MOV.U32 R146, RZ, RZ, R139 ;  /* 0x000000ffff927224 */ /* 0x000fe200078e008b */
[----:B------:R-:W-:Y:S01]  /*1e040*/  LOP3.LUT R5, R6, 0xff, RZ, 0xc0, !PT ;  /* 0x000000ff06057812 */ /* 0x000fe200078ec0ff */
[----:B------:R-:W-:Y:S02]  /*1e050*/  IMAD.MOV.U32 R139, RZ, RZ, R142 ;  /* 0x000000ffff8b7224 */ /* 0x000fe400078e008e */
[----:B------:R-:W-:Y:S01]  /*1e060*/  FFMA.FTZ R193, R193, UR4, -R107 ;  /* 0x00000004c1c17c23 */ /* 0x000fe2000801086b */
[----:B------:R-:W-:Y:S01]  /*1e070*/  IMAD.MOV.U32 R130, RZ, RZ, R197 ;  /* 0x000000ffff827224 */ /* 0x000fe200078e00c5 */
[----:B------:R-:W-:Y:S01]  /*1e080*/  PRMT R198, R5, 0x5410, R7 ;  /* 0x0000541005c67816 */ /* 0x000fe20000000007 */
[----:B------:R-:W-:Y:S01]  /*1e090*/  FMUL.FTZ R7, R3, R119 ;  /* 0x0000007703077220 */ /* 0x000fe20000410000 */
[----:B------:R-:W-:Y:S01]  /*1e0a0*/  SHF.R.U32.HI R5, RZ, 0x10, R6 ;  /* 0x00000010ff057819 */ /* 0x000fe20000011606 */
[----:B------:R-:W-:Y:S01]  /*1e0b0*/  IMAD.MOV.U32 R119, RZ, RZ, R40 ;  /* 0x000000ffff777224 */ /* 0x000fe200078e0028 */
[----:B------:R-:W-:Y:S01]  /*1e0c0*/  SHF.R.U32.HI R6, RZ, 0x18, R6 ;  /* 0x00000018ff067819 */ /* 0x000fe20000011606 */
[----:B------:R-:W-:Y:S01]  /*1e0d0*/  FMUL.FTZ R40, R2, R144 ;  /* 0x0000009002287220 */ /* 0x000fe20000410000 */
[----:B------:R-:W-:Y:S01]  /*1e0e0*/  LOP3.LUT R5, R5, 0xff, RZ, 0xc0, !PT ;  /* 0x000000ff05057812 */ /* 0x000fe200078ec0ff */
[----:B------:R-:W-:Y:S01]  /*1e0f0*/  IMAD.MOV.U32 R131, RZ, RZ, R119 ;  /* 0x000000ffff837224 */ /* 0x000fe200078e0077 */
[----:B------:R-:W-:Y:S01]  /*1e100*/  MUFU.EX2 R197, R211 ;  /* 0x000000d300c57308 */ /* 0x000fe20000000800 */
[----:B------:R-:W-:Y:S01]  /*1e110*/  IMAD.MOV.U32 R154, RZ, RZ, R120 ;  /* 0x000000ffff9a7224 */ /* 0x000fe200078e0078 */
[----:B------:R-:W-:Y:S01]  /*1e120*/  PRMT R191, R5, 0x5410, R6 ;  /* 0x0000541005bf7816 */ /* 0x000fe20000000006 */
[C---:B------:R-:W-:Y:S01]  /*1e130*/  FMUL.FTZ R6, R3.reuse, R118 ;  /* 0x0000007603067220 */ /* 0x040fe20000410000 */
[C---:B------:R-:W-:Y:S01]  /*1e140*/  FMUL.FTZ R5, R100.reuse, R117 ;  /* 0x0000007564057220 */ /* 0x040fe20000410000 */
[----:B------:R-:W-:Y:S02]  /*1e150*/  IMAD.MOV.U32 R157, RZ, RZ, R131 ;  /* 0x000000ffff9d7224 */ /* 0x000fe400078e0083 */
[----:B------:R-:W-:Y:S03]  /*1e160*/  IMAD.MOV.U32 R155, RZ, RZ, R121 ;  /* 0x000000ffff9b7224 */ /* 0x000fe600078e0079 */
[----:B------:R-:W-:Y:S01]  /*1e170*/  MUFU.EX2 R193, R193 ;  /* 0x000000c100c17308 */ /* 0x000fe20000000800 */
[----:B------:R-:W-:Y:S02]  /*1e180*/  IMAD.MOV.U32 R117, RZ, RZ, R66 ;  /* 0x000000ffff757224 */ /* 0x000fe400078e0042 */
[C---:B------:R-:W-:Y:S01]  /*1e190*/  FMUL.FTZ R66, R3.reuse, R170 ;  /* 0x000000aa03427220 */ /* 0x040fe20000410000 */
[-C--:B--2---:R-:W-:Y:S05]  /*1e1a0*/  HMMA.16816.F32 R4, R108, R20.reuse, R4 ;  /* 0x000000146c04723c */ /* 0x084fea0000001804 */
[----:B------:R-:W-:Y:S01]  /*1e1b0*/  IMAD.MOV.U32 R162, RZ, RZ, R136 ;  /* 0x000000ffffa27224 */ /* 0x000fe200078e0088 */
[C---:B------:R-:W-:Y:S05]  /*1e1c0*/  HMMA.16816.F32 R8, R176.reuse, R20, R8 ;  /* 0x00000014b008723c */ /* 0x040fea0000001808 */
[----:B------:R-:W-:Y:S01]  /*1e1d0*/  IMAD.MOV.U32 R118, RZ, RZ, R49 ;  /* 0x000000ffff767224 */ /* 0x000fe200078e0031 */
[-C--:B------:R-:W-:Y:S05]  /*1e1e0*/  HMMA.16816.F32 R12, R176, R22.reuse, R12 ;  /* 0x00000016b00c723c */ /* 0x080fea000000180c */
[C---:B------:R-:W-:Y:S01]  /*1e1f0*/  FMUL.FTZ R20, R100.reuse, R132 ;  /* 0x0000008464147220 */ /* 0x040fe20000410000 */
[C---:B------:R-:W-:Y:S01]  /*1e200*/  HMMA.16816.F32 R16, R108.reuse, R22, R16 ;  /* 0x000000166c10723c */ /* 0x040fe20000001810 */
[----:B------:R-:W2:Y:S04]  /*1e210*/  LDL.LU R132, [R1+0x34] ;  /* 0x0000340001847983 */ /* 0x000ea80000300800 */
[C---:B------:R-:W-:Y:S01]  /*1e220*/  FMUL.FTZ R21, R100.reuse, R133 ;  /* 0x0000008564157220 */ /* 0x040fe20000410000 */
[----:B------:R-:W-:Y:S01]  /*1e230*/  FMUL.FTZ R49, R100, R153 ;  /* 0x0000009964317220 */ /* 0x000fe20000410000 */
[C---:B------:R-:W-:Y:S01]  /*1e240*/  FMUL.FTZ R22, R3.reuse, R134 ;  /* 0x0000008603167220 */ /* 0x040fe20000410000 */
[C---:B------:R-:W-:Y:S03]  /*1e250*/  FMUL.FTZ R23, R3.reuse, R135 ;  /* 0x0000008703177220 */ /* 0x040fe60000410000 */
[----:B------:R-:W-:Y:S02]  /*1e260*/  IMAD.MOV.U32 R134, RZ, RZ, R54 ;  /* 0x000000ffff867224 */ /* 0x000fe400078e0036 */
[----:B------:R-:W-:Y:S02]  /*1e270*/  IMAD.MOV.U32 R133, RZ, RZ, R59 ;  /* 0x000000ffff857224 */ /* 0x000fe400078e003b */
[----:B------:R-:W-:Y:S01]  /*1e280*/  FMUL.FTZ R59, R0, R163 ;  /* 0x000000a3003b7220 */ /* 0x000fe20000410000 */
[-C--:B------:R-:W-:Y:S03]  /*1e290*/  HMMA.16816.F32 R20, R108, R36.reuse, R20 ;  /* 0x000000246c14723c */ /* 0x080fe60000001814 */
[----:B------:R-:W-:Y:S02]  /*1e2a0*/  IMAD.MOV.U32 R135, RZ, RZ, R64 ;  /* 0x000000ffff877224 */ /* 0x000fe400078e0040 */
[C---:B------:R-:W-:Y:S01]  /*1e2b0*/  FMUL.FTZ R64, R100.reuse, R168 ;  /* 0x000000a864407220 */ /* 0x040fe20000410000 */
[----:B------:R-:W-:Y:S01]  /*1e2c0*/  IMAD.MOV.U32 R163, RZ, RZ, R137 ;  /* 0x000000ffffa37224 */ /* 0x000fe200078e0089 */
[C---:B------:R-:W-:Y:S01]  /*1e2d0*/  HMMA.16816.F32 R24, R176.reuse, R36, R24 ;  /* 0x00000024b018723c */ /* 0x040fe20000001818 */
[----:B------:R-:W-:Y:S03]  /*1e2e0*/  LDSM.16.MT88.4 R168, [R214+0xac00] ;  /* 0x00ac0000d6a8783b */ /* 0x000fe60000004200 */
[----:B------:R-:W-:Y:S02]  /*1e2f0*/  IMAD.MOV.U32 R159, RZ, RZ, R135 ;  /* 0x000000ffff9f7224 */ /* 0x000fe400078e0087 */
[-C--:B------:R-:W-:Y:S05]  /*1e300*/  HMMA.16816.F32 R28, R176, R38.reuse, R28 ;  /* 0x00000026b01c723c */ /* 0x080fea000000181c */
[C---:B------:R-:W-:Y:S01]  /*1e310*/  FMUL.FTZ R37, R100.reuse, R149 ;  /* 0x0000009564257220 */ /* 0x040fe20000410000 */
[C---:B------:R-:W-:Y:S05]  /*1e320*/  HMMA.16816.F32 R32, R108.reuse, R38, R32 ;  /* 0x000000266c20723c */ /* 0x040fea0000001820 */
[----:B------:R-:W-:Y:S02]  /*1e330*/  IMAD.MOV.U32 R149, RZ, RZ, R248 ;  /* 0x000000ffff957224 */ /* 0x000fe400078e00f8 */
[----:B------:R-:W-:Y:S01]  /*1e340*/  FMUL.FTZ R36, R100, R148 ;  /* 0x0000009464247220 */ /* 0x000fe20000410000 */
[----:B------:R-:W-:Y:S03]  /*1e350*/  IMAD.MOV.U32 R148, RZ, RZ, R196 ;  /* 0x000000ffff947224 */ /* 0x000fe600078e00c4 */
[C---:B------:R-:W-:Y:S01]  /*1e360*/  FMUL.FTZ R38, R3.reuse, R150 ;  /* 0x0000009603267220 */ /* 0x040fe20000410000 */
[----:B------:R3:W4:Y:S01]  /*1e370*/  MUFU.EX2 R196, R106 ;  /* 0x0000006a00c47308 */ /* 0x0007220000000800 */
[----:B------:R-:W-:Y:S01]  /*1e380*/  IMAD.MOV.U32 R147, RZ, RZ, R149 ;  /* 0x000000ffff937224 */ /* 0x000fe200078e0095 */
[--C-:B------:R-:W-:Y:S01]  /*1e390*/  HSET2.LE.AND R119, R229, R148.reuse, PT ;  /* 0x00000094e5777233 */ /* 0x100fe20003803000 */
[----:B------:R-:W-:Y:S02]  /*1e3a0*/  IMAD.MOV.U32 R149, RZ, RZ, R138 ;  /* 0x000000ffff957224 */ /* 0x000fe400078e008a */
[----:B------:R-:W-:Y:S01]  /*1e3b0*/  FMUL.FTZ R39, R3, R151 ;  /* 0x0000009703277220 */ /* 0x000fe20000410000 */
[----:B------:R-:W-:Y:S01]  /*1e3c0*/  IMAD.MOV.U32 R138, RZ, RZ, R220 ;  /* 0x000000ffff8a7224 */ /* 0x000fe200078e00dc */
[--C-:B------:R-:W-:Y:S01]  /*1e3d0*/  HSET2.LE.AND R118, R118, R148.reuse, PT ;  /* 0x0000009476767233 */ /* 0x100fe20003803000 */
[----:B------:R1:W5:Y:S01]  /*1e3e0*/  LDL.LU R220, [R1+0xc4] ;  /* 0x0000c40001dc7983 */ /* 0x0003620000300800 */
[----:B------:R-:W-:Y:S01]  /*1e3f0*/  IMAD.MOV.U32 R150, RZ, RZ, R52 ;  /* 0x000000ffff967224 */ /* 0x000fe200078e0034 */
[--C-:B------:R-:W-:Y:S01]  /*1e400*/  HSET2.LE.AND R116, R205, R148.reuse, PT ;  /* 0x00000094cd747233 */ /* 0x100fe20003803000 */
[----:B------:R-:W-:Y:S01]  /*1e410*/  IMAD.MOV.U32 R151, RZ, RZ, R53 ;  /* 0x000000ffff977224 */ /* 0x000fe200078e0035 */
[----:B------:R1:W5:Y:S01]  /*1e420*/  LDL.LU R229, [R1+0xc0] ;  /* 0x0000c00001e57983 */ /* 0x0003620000300800 */
[----:B------:R-:W-:Y:S01]  /*1e430*/  IMAD.MOV.U32 R152, RZ, RZ, R159 ;  /* 0x000000ffff987224 */ /* 0x000fe200078e009f */
[--C-:B------:R-:W-:Y:S01]  /*1e440*/  HSET2.LE.AND R126, R126, R148.reuse, PT ;  /* 0x000000947e7e7233 */ /* 0x100fe20003803000 */
[----:B------:R-:W-:Y:S01]  /*1e450*/  IMAD.MOV.U32 R159, RZ, RZ, R158 ;  /* 0x000000ffff9f7224 */ /* 0x000fe200078e009e */
[----:B------:R-:W2:Y:S01]  /*1e460*/  LDL.LU R131, [R1+0x48] ;  /* 0x0000480001837983 */ /* 0x000ea20000300800 */
[----:B---3--:R-:W-:Y:S01]  /*1e470*/  FFMA.FTZ R106, R237, UR4, -R107 ;  /* 0x00000004ed6a7c23 */ /* 0x008fe2000801086b */
[----:B------:R-:W-:Y:S01]  /*1e480*/  IMAD.MOV.U32 R158, RZ, RZ, R157 ;  /* 0x000000ffff9e7224 */ /* 0x000fe200078e009d */
[----:B------:R-:W-:Y:S01]  /*1e490*/  MUFU.EX2 R237, R225 ;  /* 0x000000e100ed7308 */ /* 0x000fe20000000800 */
[----:B------:R-:W3:Y:S01]  /*1e4a0*/  LDSM.16.MT88.4 R52, [R212+0xa000] ;  /* 0x00a00000d434783b */ /* 0x000ee20000004200 */
[----:B------:R-:W-:Y:S01]  /*1e4b0*/  IMAD.MOV.U32 R135, RZ, RZ, R117 ;  /* 0x000000ffff877224 */ /* 0x000fe200078e0075 */
[--C-:B------:R-:W-:Y:S01]  /*1e4c0*/  HSET2.LE.AND R117, R181, R148.reuse, PT ;  /* 0x00000094b5757233 */ /* 0x100fe20003803000 */
[----:B------:R-:W-:Y:S02]  /*1e4d0*/  IMAD.MOV.U32 R157, RZ, RZ, R156 ;  /* 0x000000ffff9d7224 */ /* 0x000fe400078e009c */
[----:B------:R-:W-:Y:S04]  /*1e4e0*/  IMAD.MOV.U32 R156, RZ, RZ, R147 ;  /* 0x000000ffff9c7224 */ /* 0x000fe800078e0093 */
[----:B------:R4:W-:Y:S01]  /*1e4f0*/  MUFU.EX2 R245, R106 ;  /* 0x0000006a00f57308 */ /* 0x0009e20000000800 */
[----:B------:R-:W-:Y:S02]  /*1e500*/  IMAD.MOV.U32 R147, RZ, RZ, R146 ;  /* 0x000000ffff937224 */ /* 0x000fe400078e0092 */
        /* <DEDUP_REMOVED lines=8> */
[--C-:B----4-:R-:W-:Y:S01]  /*1e590*/  FFMA.FTZ R106, R234, UR4, -R107.reuse ;  /* 0x00000004ea6a7c23 */ /* 0x110fe2000801086b */
[----:B------:R-:W-:Y:S03]  /*1e5a0*/  IMAD.MOV.U32 R128, RZ, RZ, R230 ;  /* 0x000000ffff807224 */ /* 0x000fe600078e00e6 */
[----:B------:R4:W1:Y:S01]  /*1e5b0*/  MUFU.EX2 R248, R106 ;  /* 0x0000006a00f87308 */ /* 0x0008620000000800 */
[-C--:B---3--:R-:W-:Y:S06]  /*1e5c0*/  HMMA.16816.F32 R36, R108, R52.reuse, R36 ;  /* 0x000000346c24723c */ /* 0x088fec0000001824 */
[C---:B------:R-:W-:Y:S05]  /*1e5d0*/  HMMA.16816.F32 R40, R176.reuse, R52, R40 ;  /* 0x00000034b028723c */ /* 0x040fea0000001828 */
[----:B----4-:R-:W-:Y:S01]  /*1e5e0*/  FFMA.FTZ R106, R238, UR4, -R107 ;  /* 0x00000004ee6a7c23 */ /* 0x010fe2000801086b */
[-C--:B------:R-:W-:Y:S01]  /*1e5f0*/  HMMA.16816.F32 R44, R176, R54.reuse, R44 ;  /* 0x00000036b02c723c */ /* 0x080fe2000000182c */
[----:B------:R-:W-:Y:S04]  /*1e600*/  MUFU.EX2 R238, R218 ;  /* 0x000000da00ee7308 */ /* 0x000fe80000000800 */
[C---:B------:R-:W-:Y:S01]  /*1e610*/  FMUL.FTZ R52, R100.reuse, R164 ;  /* 0x000000a464347220 */ /* 0x040fe20000410000 */
[C---:B------:R-:W-:Y:S05]  /*1e620*/  HMMA.16816.F32 R48, R108.reuse, R54, R48 ;  /* 0x000000366c30723c */ /* 0x040fea0000001830 */
[----:B------:R1:W-:Y:S01]  /*1e630*/  MUFU.EX2 R142, R106 ;  /* 0x0000006a008e7308 */ /* 0x0003e20000000800 */
[----:B------:R-:W-:Y:S01]  /*1e640*/  FMUL.FTZ R53, R100, R165 ;  /* 0x000000a564357220 */ /* 0x000fe20000410000 */
[----:B------:R-:W-:Y:S04]  /*1e650*/  IMAD.MOV.U32 R165, RZ, RZ, R152 ;  /* 0x000000ffffa57224 */ /* 0x000fe800078e0098 */
[C---:B------:R-:W-:Y:S01]  /*1e660*/  FMUL.FTZ R54, R3.reuse, R166 ;  /* 0x000000a603367220 */ /* 0x040fe20000410000 */
[----:B------:R-:W-:Y:S01]  /*1e670*/  FMUL.FTZ R55, R3, R167 ;  /* 0x000000a703377220 */ /* 0x000fe20000410000 */
[----:B------:R-:W-:Y:S02]  /*1e680*/  IMAD.MOV.U32 R152, RZ, RZ, R157 ;  /* 0x000000ffff987224 */ /* 0x000fe400078e009d */
[----:B------:R-:W-:Y:S04]  /*1e690*/  IMAD.MOV.U32 R157, RZ, RZ, R146 ;  /* 0x000000ffff9d7224 */ /* 0x000fe800078e0092 */
[-C--:B------:R-:W-:Y:S03]  /*1e6a0*/  HMMA.16816.F32 R52, R108, R112.reuse, R52 ;  /* 0x000000706c34723c */ /* 0x080fe60000001834 */
[----:B------:R-:W-:Y:S02]  /*1e6b0*/  IMAD.MOV.U32 R146, RZ, RZ, R138 ;  /* 0x000000ffff927224 */ /* 0x000fe400078e008a */
[----:B------:R-:W-:Y:S01]  /*1e6c0*/  IMAD.MOV.U32 R138, RZ, RZ, R123 ;  /* 0x000000ffff8a7224 */ /* 0x000fe200078e007b */
[C---:B------:R-:W-:Y:S05]  /*1e6d0*/  HMMA.16816.F32 R56, R176.reuse, R112, R56 ;  /* 0x00000070b038723c */ /* 0x040fea0000001838 */
[----:B-1----:R-:W-:Y:S01]  /*1e6e0*/  F2FP.F16.F32.PACK_AB R106, R249, R244 ;  /* 0x000000f4f96a723e */ /* 0x002fe200000000ff */
[-C--:B------:R-:W-:Y:S05]  /*1e6f0*/  HMMA.16816.F32 R60, R176, R114.reuse, R60 ;  /* 0x00000072b03c723c */ /* 0x080fea000000183c */
[----:B------:R-:W-:Y:S01]  /*1e700*/  IMAD.MOV.U32 R164, RZ, RZ, R159 ;  /* 0x000000ffffa47224 */ /* 0x000fe200078e009f */
[C---:B------:R-:W-:Y:S01]  /*1e710*/  HMMA.16816.F32 R64, R108.reuse, R114, R64 ;  /* 0x000000726c40723c */ /* 0x040fe20000001840 */
[----:B------:R-:W1:Y:S04]  /*1e720*/  LDSM.16.MT88.4 R112, [R212+0xb000] ;  /* 0x00b00000d470783b */ /* 0x000e680000004200 */
[----:B------:R-:W-:Y:S02]  /*1e730*/  IMAD.MOV.U32 R159, RZ, RZ, R156 ;  /* 0x000000ffff9f7224 */ /* 0x000fe400078e009c */
[----:B------:R-:W-:Y:S04]  /*1e740*/  IMAD.MOV.U32 R156, RZ, RZ, R149 ;  /* 0x000000ffff9c7224 */ /* 0x000fe800078e0095 */
[----:B------:R-:W-:Y:S02]  /*1e750*/  IMAD.MOV.U32 R149, RZ, RZ, R129 ;  /* 0x000000ffff957224 */ /* 0x000fe400078e0081 */
[----:B------:R-:W-:Y:S02]  /*1e760*/  IMAD.MOV.U32 R129, RZ, RZ, R122 ;  /* 0x000000ffff817224 */ /* 0x000fe400078e007a */
[----:B------:R-:W-:Y:S01]  /*1e770*/  LDSM.16.MT88.4 R120, [R212+0xb400] ;  /* 0x00b40000d478783b */ /* 0x000fe20000004200 */
        /* <DEDUP_REMOVED lines=9> */
[----:B------:R-:W1:Y:S06]  /*1e810*/  LDSM.16.MT88.4 R112, [R212+0x9400] ;  /* 0x00940000d470783b */ /* 0x000e6c0000004200 */
[--C-:B------:R-:W-:Y:S04]  /*1e820*/  HSET2.LE.AND R110, R236, R148.reuse, PT ;  /* 0x00000094ec6e7233 */ /* 0x100fe80003803000 */
[--C-:B------:R-:W-:Y:S02]  /*1e830*/  HSET2.LE.AND R111, R235, R148.reuse, PT ;  /* 0x00000094eb6f7233 */ /* 0x100fe40003803000 */
[----:B------:R-:W-:Y:S01]  /*1e840*/  MUFU.EX2 R235, R223 ;  /* 0x000000df00eb7308 */ /* 0x000fe20000000800 */
[--C-:B------:R-:W-:Y:S02]  /*1e850*/  HSET2.LE.AND R108, R203, R148.reuse, PT ;  /* 0x00000094cb6c7233 */ /* 0x100fe40003803000 */
[----:B------:R-:W-:Y:S02]  /*1e860*/  LOP3.LUT R111, R111, R106, RZ, 0xc0, !PT ;  /* 0x0000006a6f6f7212 */ /* 0x000fe400078ec0ff */
[--C-:B------:R-:W-:Y:S02]  /*1e870*/  HSET2.LE.AND R109, R202, R148.reuse, PT ;  /* 0x00000094ca6d7233 */ /* 0x100fe40003803000 */
[----:B------:R-:W-:Y:S04]  /*1e880*/  F2FP.F16.F32.PACK_AB R106, R196, R141 ;  /* 0x0000008dc46a723e */ /* 0x000fe800000000ff */
[----:B------:R-:W-:Y:S02]  /*1e890*/  LOP3.LUT R109, R109, R106, RZ, 0xc0, !PT ;  /* 0x0000006a6d6d7212 */ /* 0x000fe400078ec0ff */
[----:B------:R-:W-:Y:S01]  /*1e8a0*/  F2FP.F16.F32.PACK_AB R106, R248, R245 ;  /* 0x000000f5f86a723e */ /* 0x000fe200000000ff */
[----:B--2---:R-:W-:Y:S01]  /*1e8b0*/  FFMA.FTZ R132, R100, R132, R180 ;  /* 0x0000008464847223 */ /* 0x004fe200000100b4 */
[----:B------:R-:W-:Y:S02]  /*1e8c0*/  F2FP.F16.F32.PACK_AB R100, R247, R243 ;  /* 0x000000f3f764723e */ /* 0x000fe400000000ff */
[----:B------:R-:W-:Y:S02]  /*1e8d0*/  LOP3.LUT R119, R119, R106, RZ, 0xc0, !PT ;  /* 0x0000006a77777212 */ /* 0x000fe400078ec0ff */
[----:B------:R-:W-:Y:S01]  /*1e8e0*/  LOP3.LUT R110, R110, R100, RZ, 0xc0, !PT ;  /* 0x000000646e6e7212 */ /* 0x000fe200078ec0ff */
[----:B------:R-:W-:Y:S02]  /*1e8f0*/  FFMA.FTZ R100, R239, UR4, -R107 ;  /* 0x00000004ef647c23 */ /* 0x000fe4000801086b */
[----:B------:R2:W-:Y:S10]  /*1e900*/  MUFU.EX2 R239, R165 ;  /* 0x000000a500ef7308 */ /* 0x0005f40000000800 */
[----:B------:R3:W4:Y:S01]  /*1e910*/  MUFU.EX2 R144, R100 ;  /* 0x0000006400907308 */ /* 0x0007220000000800 */
[----:B--2---:R-:W-:Y:S02]  /*1e920*/  IMAD.MOV.U32 R165, RZ, RZ, R164 ;  /* 0x000000ffffa57224 */ /* 0x004fe400078e00a4 */
[----:B------:R-:W-:Y:S02]  /*1e930*/  IMAD.MOV.U32 R164, RZ, RZ, R153 ;  /* 0x000000ffffa47224 */ /* 0x000fe400078e0099 */
[----:B------:R-:W-:Y:S02]  /*1e940*/  IMAD.MOV.U32 R153, RZ, RZ, R152 ;  /* 0x000000ffff997224 */ /* 0x000fe400078e0098 */
[----:B------:R-:W-:Y:S02]  /*1e950*/  IMAD.MOV.U32 R152, RZ, RZ, R159 ;  /* 0x000000ffff987224 */ /* 0x000fe400078e009f */
[----:B------:R-:W-:Y:S01]  /*1e960*/  IMAD.MOV.U32 R159, RZ, RZ, R158 ;  /* 0x000000ffff9f7224 */ /* 0x000fe200078e009e */
[----:B---3--:R-:W-:Y:S01]  /*1e970*/  F2FP.F16.F32.PACK_AB R100, R197, R140 ;  /* 0x0000008cc564723e */ /* 0x008fe200000000ff */
[----:B------:R-:W-:Y:S01]  /*1e980*/  IMAD.MOV.U32 R158, RZ, RZ, R157 ;  /* 0x000000ffff9e7224 */ /* 0x000fe200078e009d */
[----:B----4-:R-:W-:Y:S01]  /*1e990*/  F2FP.F16.F32.PACK_AB R106, R144, R142 ;  /* 0x0000008e906a723e */ /* 0x010fe200000000ff */
[----:B------:R-:W-:Y:S01]  /*1e9a0*/  IMAD.MOV.U32 R157, RZ, RZ, R156 ;  /* 0x000000ffff9d7224 */ /* 0x000fe200078e009c */
[----:B------:R-:W-:Y:S01]  /*1e9b0*/  LOP3.LUT R108, R108, R100, RZ, 0xc0, !PT ;  /* 0x000000646c6c7212 */ /* 0x000fe200078ec0ff */
[----:B------:R-:W-:Y:S01]  /*1e9c0*/  IMAD.MOV.U32 R156, RZ, RZ, R147 ;  /* 0x000000ffff9c7224 */ /* 0x000fe200078e0093 */
[----:B------:R-:W-:Y:S01]  /*1e9d0*/  F2FP.F16.F32.PACK_AB R100, R250, R246 ;  /* 0x000000f6fa64723e */ /* 0x000fe200000000ff */
[----:B------:R-:W-:Y:S01]  /*1e9e0*/  IMAD.MOV.U32 R147, RZ, RZ, R146 ;  /* 0x000000ffff937224 */ /* 0x000fe200078e0092 */
[----:B------:R-:W-:Y:S01]  /*1e9f0*/  LOP3.LUT R117, R117, R106, RZ, 0xc0, !PT ;  /* 0x0000006a75757212 */ /* 0x000fe200078ec0ff */
[----:B------:R-:W-:Y:S01]  /*1ea00*/  IMAD.MOV.U32 R146, RZ, RZ, R149 ;  /* 0x000000ffff927224 */ /* 0x000fe200078e0095 */
[----:B------:R-:W-:Y:S01]  /*1ea10*/  LOP3.LUT R118, R118, R100, RZ, 0xc0, !PT ;  /* 0x0000006476767212 */ /* 0x000fe200078ec0ff */
[-C--:B-1----:R-:W-:Y:S03]  /*1ea20*/  HMMA.16816.F32 R4, R108, R112.reuse, R4 ;  /* 0x000000706c04723c */ /* 0x082fe60000001804 */
[----:B------:R-:W-:Y:S01]  /*1ea30*/  IMAD.MOV.U32 R149, RZ, RZ, R139 ;  /* 0x000000ffff957224 */ /* 0x000fe200078e008b */
[----:B------:R-:W-:Y:S01]  /*1ea40*/  F2FP.F16.F32.PACK_AB R100, R145, R143 ;  /* 0x0000008f9164723e */ /* 0x000fe200000000ff */
[----:B------:R-:W-:Y:S02]  /*1ea50*/  IMAD.MOV.U32 R139, RZ, RZ, R138 ;  /* 0x000000ffff8b7224 */ /* 0x000fe400078e008a */
[----:B------:R-:W-:Y:S01]  /*1ea60*/  IMAD.MOV.U32 R138, RZ, RZ, R129 ;  /* 0x000000ffff8a7224 */ /* 0x000fe200078e0081 */
[----:B------:R-:W-:Y:S03]  /*1ea70*/  LOP3.LUT R116, R116, R100, RZ, 0xc0, !PT ;  /* 0x0000006474747212 */ /* 0x000fe600078ec0ff */
[----:B------:R-:W-:Y:S02]  /*1ea80*/  IMAD.MOV.U32 R129, RZ, RZ, R128 ;  /* 0x000000ffff817224 */ /* 0x000fe400078e0080 */
[----:B------:R-:W-:Y:S01]  /*1ea90*/  FFMA.FTZ R131, R3, R131, R182 ;  /* 0x0000008303837223 */ /* 0x000fe200000100b6 */
[----:B------:R-:W-:Y:S01]  /*1eaa0*/  IMAD.MOV.U32 R166, RZ, RZ, R165 ;  /* 0x000000ffffa67224 */ /* 0x000fe200078e00a5 */
[----:B------:R-:W2:Y:S01]  /*1eab0*/  LDL.LU R3, [R1+0x4c] ;  /* 0x00004c0001037983 */ /* 0x000ea20000300800 */
[C---:B------:R-:W-:Y:S02]  /*1eac0*/  HMMA.16816.F32 R8, R116.reuse, R112, R8 ;  /* 0x000000707408723c */ /* 0x040fe40000001808 */
[----:B------:R-:W1:Y:S01]  /*1ead0*/  MUFU.EX2 R234, R166 ;  /* 0x000000a600ea7308 */ /* 0x000e620000000800 */
[----:B------:R3:W5:Y:S01]  /*1eae0*/  LDL.LU R230, [R1+0xbc] ;  /* 0x0000bc0001e67983 */ /* 0x0007620000300800 */
[----:B------:R-:W-:Y:S02]  /*1eaf0*/  IMAD.MOV.U32 R128, RZ, RZ, R241 ;  /* 0x000000ffff807224 */ /* 0x000fe400078e00f1 */
[-C--:B------:R-:W-:Y:S06]  /*1eb00*/  HMMA.16816.F32 R12, R116, R114.reuse, R12 ;  /* 0x00000072740c723c */ /* 0x080fec000000180c */
[----:B------:R4:W-:Y:S01]  /*1eb10*/  MUFU.EX2 R241, R221 ;  /* 0x000000dd00f17308 */ /* 0x0009e20000000800 */
[----:B------:R-:W-:Y:S01]  /*1eb20*/  IMAD.MOV.U32 R165, RZ, RZ, R164 ;  /* 0x000000ffffa57224 */ /* 0x000fe200078e00a4 */
[C---:B------:R-:W-:Y:S01]  /*1eb30*/  HMMA.16816.F32 R16, R108.reuse, R114, R16 ;  /* 0x000000726c10723c */ /* 0x040fe20000001810 */
[----:B------:R-:W1:Y:S03]  /*1eb40*/  LDSM.16.MT88.4 R112, [R214+0x9400] ;  /* 0x00940000d670783b */ /* 0x000e660000004200 */
[----:B------:R-:W-:Y:S02]  /*1eb50*/  IMAD.MOV.U32 R164, RZ, RZ, R153 ;  /* 0x000000ffffa47224 */ /* 0x000fe400078e0099 */
[----:B------:R-:W-:Y:S02]  /*1eb60*/  IMAD.MOV.U32 R153, RZ, RZ, R152 ;  /* 0x000000ffff997224 */ /* 0x000fe400078e0098 */
[----:B------:R-:W-:Y:S03]  /*1eb70*/  IMAD.MOV.U32 R152, RZ, RZ, R159 ;  /* 0x000000ffff987224 */ /* 0x000fe600078e009f */
[----:B------:R-:W-:Y:S02]  /*1eb80*/  IMAD.MOV.U32 R159, RZ, RZ, R158 ;  /* 0x000000ffff9f7224 */ /* 0x000fe400078e009e */
[----:B------:R-:W-:Y:S01]  /*1eb90*/  IMAD.MOV.U32 R158, RZ, RZ, R157 ;  /* 0x000000ffff9e7224 */ /* 0x000fe200078e009d */
[----:B----4-:R3:W5:Y:S01]  /*1eba0*/  LDL.LU R221, [R1+0xb8] ;  /* 0x0000b80001dd7983 */ /* 0x0107620000300800 */
        /* <DEDUP_REMOVED lines=10> */
[----:B------:R-:W-:Y:S01]  /*1ec50*/  IMAD.MOV.U32 R165, RZ, RZ, R164 ;  /* 0x000000ffffa57224 */ /* 0x000fe200078e00a4 */
[----:B------:R3:W5:Y:S01]  /*1ec60*/  LDL.LU R222, [R1+0xb4] ;  /* 0x0000b40001de7983 */ /* 0x0007620000300800 */
[----:B------:R-:W-:Y:S01]  /*1ec70*/  IMAD.MOV.U32 R164, RZ, RZ, R153 ;  /* 0x000000ffffa47224 */ /* 0x000fe200078e0099 */
[----:B------:R4:W-:Y:S01]  /*1ec80*/  MUFU.EX2 R236, R166 ;  /* 0x000000a600ec7308 */ /* 0x0009e20000000800 */
[-C--:B-1----:R-:W-:Y:S01]  /*1ec90*/  HMMA.16816.F32 R20, R108, R112.reuse, R20 ;  /* 0x000000706c14723c */ /* 0x082fe20000001814 */
[----:B------:R3:W5:Y:S02]  /*1eca0*/  LDL.LU R225, [R1+0xb0] ;  /* 0x0000b00001e17983 */ /* 0x0007640000300800 */
[----:B------:R-:W-:Y:S02]  /*1ecb0*/  IMAD.MOV.U32 R153, RZ, RZ, R152 ;  /* 0x000000ffff997224 */ /* 0x000fe400078e0098 */
[----:B------:R-:W-:Y:S01]  /*1ecc0*/  IMAD.MOV.U32 R152, RZ, RZ, R159 ;  /* 0x000000ffff987224 */ /* 0x000fe200078e009f */
[C---:B------:R-:W-:Y:S01]  /*1ecd0*/  HMMA.16816.F32 R24, R116.reuse, R112, R24 ;  /* 0x000000707418723c */ /* 0x040fe20000001818 */
[----:B------:R3:W5:Y:S04]  /*1ece0*/  LDL.LU R223, [R1+0xac] ;  /* 0x0000ac0001df7983 */ /* 0x0007680000300800 */
[----:B------:R-:W-:Y:S01]  /*1ecf0*/  IMAD.MOV.U32 R159, RZ, RZ, R158 ;  /* 0x000000ffff9f7224 */ /* 0x000fe200078e009e */
[-C--:B------:R-:W-:Y:S01]  /*1ed00*/  HMMA.16816.F32 R28, R116, R114.reuse, R28 ;  /* 0x00000072741c723c */ /* 0x080fe2000000181c */
[----:B------:R3:W5:Y:S04]  /*1ed10*/  LDL.LU R218, [R1+0xa8] ;  /* 0x0000a80001da7983 */ /* 0x0007680000300800 */
[----:B------:R-:W-:Y:S01]  /*1ed20*/  IMAD.MOV.U32 R158, RZ, RZ, R157 ;  /* 0x000000ffff9e7224 */ /* 0x000fe200078e009d */
[C---:B------:R-:W-:Y:S01]  /*1ed30*/  HMMA.16816.F32 R32, R108.reuse, R114, R32 ;  /* 0x000000726c20723c */ /* 0x040fe20000001820 */
[----:B------:R-:W1:Y:S04]  /*1ed40*/  LDSM.16.MT88.4 R112, [R212+0xa400] ;  /* 0x00a40000d470783b */ /* 0x000e680000004200 */
[----:B------:R-:W-:Y:S02]  /*1ed50*/  IMAD.MOV.U32 R157, RZ, RZ, R156 ;  /* 0x000000ffff9d7224 */ /* 0x000fe400078e009c */
[----:B------:R-:W-:Y:S04]  /*1ed60*/  IMAD.MOV.U32 R156, RZ, RZ, R147 ;  /* 0x000000ffff9c7224 */ /* 0x000fe800078e0093 */
        /* <DEDUP_REMOVED lines=9> */
[----:B------:R3:W5:Y:S01]  /*1ee00*/  LDL.LU R217, [R1+0xa4] ;  /* 0x0000a40001d97983 */ /* 0x0007620000300800 */
[----:B----4-:R-:W-:Y:S02]  /*1ee10*/  IMAD.MOV.U32 R166, RZ, RZ, R165 ;  /* 0x000000ffffa67224 */ /* 0x010fe400078e00a5 */
[----:B------:R-:W-:Y:S02]  /*1ee20*/  IMAD.MOV.U32 R165, RZ, RZ, R164 ;  /* 0x000000ffffa57224 */ /* 0x000fe400078e00a4 */
[----:B------:R-:W-:Y:S02]  /*1ee30*/  IMAD.MOV.U32 R164, RZ, RZ, R153 ;  /* 0x000000ffffa47224 */ /* 0x000fe400078e0099 */
[----:B------:R-:W-:Y:S01]  /*1ee40*/  FFMA.FTZ R106, R165, UR4, -R107 ;  /* 0x00000004a56a7c23 */ /* 0x000fe2000801086b */
[----:B------:R-:W-:Y:S02]  /*1ee50*/  IMAD.MOV.U32 R167, RZ, RZ, R166 ;  /* 0x000000ffffa77224 */ /* 0x000fe400078e00a6 */
[----:B------:R-:W-:Y:S01]  /*1ee60*/  IMAD.MOV.U32 R166, RZ, RZ, R164 ;  /* 0x000000ffffa67224 */ /* 0x000fe200078e00a4 */
[----:B------:R-:W-:Y:S01]  /*1ee70*/  MUFU.EX2 R206, R106 ;  /* 0x0000006a00ce7308 */ /* 0x000fe20000000800 */
[-C--:B-1----:R-:W-:Y:S03]  /*1ee80*/  HMMA.16816.F32 R36, R108, R112.reuse, R36 ;  /* 0x000000706c24723c */ /* 0x082fe60000001824 */
[----:B------:R-:W-:Y:S02]  /*1ee90*/  IMAD.MOV.U32 R153, RZ, RZ, R152 ;  /* 0x000000ffff997224 */ /* 0x000fe400078e0098 */
[----:B------:R-:W-:Y:S01]  /*1eea0*/  IMAD.MOV.U32 R152, RZ, RZ, R159 ;  /* 0x000000ffff987224 */ /* 0x000fe200078e009f */
[C---:B------:R-:W-:Y:S03]  /*1eeb0*/  HMMA.16816.F32 R40, R116.reuse, R112, R40 ;  /* 0x000000707428723c */ /* 0x040fe60000001828 */
[----:B------:R1:W-:Y:S02]  /*1eec0*/  MUFU.EX2 R231, R167 ;  /* 0x000000a700e77308 */ /* 0x0003e40000000800 */
[----:B------:R-:W-:Y:S01]  /*1eed0*/  IMAD.MOV.U32 R159, RZ, RZ, R158 ;  /* 0x000000ffff9f7224 */ /* 0x000fe200078e009e */
[-C--:B------:R-:W-:Y:S05]  /*1eee0*/  HMMA.16816.F32 R44, R116, R114.reuse, R44 ;  /* 0x00000072742c723c */ /* 0x080fea000000182c */
[----:B------:R-:W-:Y:S01]  /*1eef0*/  IMAD.MOV.U32 R158, RZ, RZ, R157 ;  /* 0x000000ffff9e7224 */ /* 0x000fe200078e009d */
[C---:B------:R-:W-:Y:S01]  /*1ef00*/  HMMA.16816.F32 R48, R108.reuse, R114, R48 ;  /* 0x000000726c30723c */ /* 0x040fe20000001830 */
[----:B------:R-:W4:Y:S04]  /*1ef10*/  LDSM.16.MT88.4 R112, [R214+0xa400] ;  /* 0x00a40000d670783b */ /* 0x000f280000004200 */
[----:B------:R-:W-:Y:S02]  /*1ef20*/  IMAD.MOV.U32 R157, RZ, RZ, R147 ;  /* 0x000000ffff9d7224 */ /* 0x000fe400078e0093 */
[----:B-1----:R-:W-:Y:S04]  /*1ef30*/  IMAD.MOV.U32 R167, RZ, RZ, R166 ;  /* 0x000000ffffa77224 */ /* 0x002fe800078e00a6 */
[----:B------:R-:W-:Y:S02]  /*1ef40*/  IMAD.MOV.U32 R166, RZ, RZ, R213 ;  /* 0x000000ffffa67224 */ /* 0x000fe400078e00d5 */
[----:B------:R-:W-:Y:S02]  /*1ef50*/  IMAD.MOV.U32 R147, RZ, RZ, R146 ;  /* 0x000000ffff937224 */ /* 0x000fe400078e0092 */
[----:B------:R-:W-:Y:S01]  /*1ef60*/  FFMA.FTZ R100, R166, UR4, -R107 ;  /* 0x00000004a6647c23 */ /* 0x000fe2000801086b */
[----:B------:R-:W-:Y:S02]  /*1ef70*/  IMAD.MOV.U32 R166, RZ, RZ, R150 ;  /* 0x000000ffffa67224 */ /* 0x000fe400078e0096 */
[----:B------:R-:W-:Y:S01]  /*1ef80*/  IMAD.MOV.U32 R146, RZ, RZ, R149 ;  /* 0x000000ffff927224 */ /* 0x000fe200078e0095 */
[----:B------:R-:W1:Y:S01]  /*1ef90*/  MUFU.EX2 R207, R100 ;  /* 0x0000006400cf7308 */ /* 0x000e620000000800 */
        /* <DEDUP_REMOVED lines=11> */
[-C--:B----4-:R-:W-:Y:S03]  /*1f050*/  HMMA.16816.F32 R52, R108, R112.reuse, R52 ;  /* 0x000000706c34723c */ /* 0x090fe60000001834 */
[----:B------:R-:W-:Y:S02]  /*1f060*/  IMAD.MOV.U32 R149, RZ, RZ, R139 ;  /* 0x000000ffff957224 */ /* 0x000fe400078e008b */
[----:B------:R-:W-:Y:S01]  /*1f070*/  IMAD.MOV.U32 R139, RZ, RZ, R138 ;  /* 0x000000ffff8b7224 */ /* 0x000fe200078e008a */
[C---:B------:R-:W-:Y:S05]  /*1f080*/  HMMA.16816.F32 R56, R116.reuse, R112, R56 ;  /* 0x000000707438723c */ /* 0x040fea0000001838 */
[----:B------:R-:W-:Y:S01]  /*1f090*/  IMAD.MOV.U32 R138, RZ, RZ, R128 ;  /* 0x000000ffff8a7224 */ /* 0x000fe200078e0080 */
[-C--:B------:R-:W-:Y:S05]  /*1f0a0*/  HMMA.16816.F32 R60, R116, R114.reuse, R60 ;  /* 0x00000072743c723c */ /* 0x080fea000000183c */
[----:B------:R-:W-:Y:S01]  /*1f0b0*/  IMAD.MOV.U32 R160, RZ, RZ, R164 ;  /* 0x000000ffffa07224 */ /* 0x000fe200078e00a4 */
[C---:B------:R-:W-:Y:S01]  /*1f0c0*/  HMMA.16816.F32 R64, R108.reuse, R114, R64 ;  /* 0x000000726c40723c */ /* 0x040fe20000001840 */
[----:B------:R-:W4:Y:S04]  /*1f0d0*/  LDSM.16.MT88.4 R112, [R214+0xb400] ;  /* 0x00b40000d670783b */ /* 0x000f280000004200 */
[----:B------:R-:W-:Y:S01]  /*1f0e0*/  IMAD.MOV.U32 R128, RZ, RZ, R135 ;  /* 0x000000ffff807224 */ /* 0x000fe200078e0087 */
[-C--:B------:R-:W-:Y:S05]  /*1f0f0*/  HMMA.16816.F32 R68, R108, R120.reuse, R68 ;  /* 0x000000786c44723c */ /* 0x080fea0000001844 */
[----:B------:R-:W-:Y:S01]  /*1f100*/  IMAD.MOV.U32 R135, RZ, RZ, R127 ;  /* 0x000000ffff877224 */ /* 0x000fe200078e007f */
[C---:B------:R-:W-:Y:S05]  /*1f110*/  HMMA.16816.F32 R72, R116.reuse, R120, R72 ;  /* 0x000000787448723c */ /* 0x040fea0000001848 */
[----:B------:R-:W-:Y:S01]  /*1f120*/  IMAD.MOV.U32 R127, RZ, RZ, R192 ;  /* 0x000000ffff7f7224 */ /* 0x000fe200078e00c0 */
[-C--:B------:R-:W-:Y:S05]  /*1f130*/  HMMA.16816.F32 R76, R116, R122.reuse, R76 ;  /* 0x0000007a744c723c */ /* 0x080fea000000184c */
[----:B------:R-:W-:Y:S01]  /*1f140*/  IMAD.MOV.U32 R164, RZ, RZ, R152 ;  /* 0x000000ffffa47224 */ /* 0x000fe200078e0098 */
[C---:B------:R-:W-:Y:S01]  /*1f150*/  HMMA.16816.F32 R80, R108.reuse, R122, R80 ;  /* 0x0000007a6c50723c */ /* 0x040fe20000001850 */
[----:B------:R-:W3:Y:S04]  /*1f160*/  LDSM.16.MT88.4 R120, [R212+0x9800] ;  /* 0x00980000d478783b */ /* 0x000ee80000004200 */
[----:B------:R-:W-:Y:S02]  /*1f170*/  IMAD.MOV.U32 R152, RZ, RZ, R158 ;  /* 0x000000ffff987224 */ /* 0x000fe400078e009e */
[----:B------:R-:W-:Y:S04]  /*1f180*/  IMAD.MOV.U32 R158, RZ, RZ, R157 ;  /* 0x000000ffff9e7224 */ /* 0x000fe800078e009d */
        /* <DEDUP_REMOVED lines=8> */
[-C--:B------:R-:W-:Y:S01]  /*1f210*/  HMMA.16816.F32 R92, R116, R114.reuse, R92 ;  /* 0x00000072745c723c */ /* 0x080fe2000000185c */
[----:B------:R-:W-:Y:S04]  /*1f220*/  LDSM.16.MT88.4 R116, [R212+0xa800] ;  /* 0x00a80000d474783b */ /* 0x000fe80000004200 */
[----:B------:R-:W-:Y:S01]  /*1f230*/  FFMA.FTZ R189, R208, UR4, -R107 ;  /* 0x00000004d0bd7c23 */ /* 0x000fe2000801086b */
[----:B------:R-:W-:Y:S01]  /*1f240*/  HMMA.16816.F32 R96, R108, R114, R96 ;  /* 0x000000726c60723c */ /* 0x000fe20000001860 */
[----:B------:R4:W-:Y:S02]  /*1f250*/  MUFU.EX2 R208, R165 ;  /* 0x000000a500d07308 */ /* 0x0009e40000000800 */
[----:B------:R-:W-:Y:S02]  /*1f260*/  LDSM.16.MT88.4 R108, [R214+0xa800] ;  /* 0x00a80000d66c783b */ /* 0x000fe40000004200 */
[----:B------:R-:W-:Y:S02]  /*1f270*/  IMAD.MOV.U32 R153, RZ, RZ, R159 ;  /* 0x000000ffff997224 */ /* 0x000fe400078e009f */
[----:B------:R-:W-:Y:S04]  /*1f280*/  IMAD.MOV.U32 R159, RZ, RZ, R146 ;  /* 0x000000ffff9f7224 */ /* 0x000fe800078e0092 */
[----:B------:R-:W-:Y:S01]  /*1f290*/  MUFU.EX2 R189, R189 ;  /* 0x000000bd00bd7308 */ /* 0x000fe20000000800 */
[----:B------:R-:W-:Y:S01]  /*1f2a0*/  IMAD.MOV.U32 R146, RZ, RZ, R139 ;  /* 0x000000ffff927224 */ /* 0x000fe200078e008b */
[----:B------:R-:W-:Y:S01]  /*1f2b0*/  LDSM.16.MT88.4 R112, [R212+0xb800] ;  /* 0x00b80000d470783b */ /* 0x000fe20000004200 */
[----:B------:R-:W-:Y:S02]  /*1f2c0*/  IMAD.MOV.U32 R150, RZ, RZ, R128 ;  /* 0x000000ffff967224 */ /* 0x000fe400078e0080 */
[----:B------:R-:W-:Y:S01]  /*1f2d0*/  IMAD.MOV.U32 R139, RZ, RZ, R127 ;  /* 0x000000ffff8b7224 */ /* 0x000fe200078e007f */
[--C-:B------:R-:W-:Y:S01]  /*1f2e0*/  HSET2.LE.AND R127, R125, R148.reuse, PT ;  /* 0x000000947d7f7233 */ /* 0x100fe20003803000 */
[----:B------:R-:W-:Y:S01]  /*1f2f0*/  IMAD.MOV.U32 R125, RZ, RZ, R124 ;  /* 0x000000ffff7d7224 */ /* 0x000fe200078e007c */
[--C-:B------:R-:W-:Y:S01]  /*1f300*/  HSET2.LE.AND R124, R194, R148.reuse, PT ;  /* 0x00000094c27c7233 */ /* 0x100fe20003803000 */
[----:B----4-:R-:W-:Y:S02]  /*1f310*/  IMAD.MOV.U32 R165, RZ, RZ, R147 ;  /* 0x000000ffffa57224 */ /* 0x010fe400078e0093 */
[----:B------:R-:W-:Y:S01]  /*1f320*/  IMAD.MOV.U32 R147, RZ, RZ, R150 ;  /* 0x000000ffff937224 */ /* 0x000fe200078e0096 */
[--C-:B------:R-:W-:Y:S01]  /*1f330*/  HSET2.LE.AND R125, R125, R148.reuse, PT ;  /* 0x000000947d7d7233 */ /* 0x100fe20003803000 */
[----:B------:R-:W-:Y:S02]  /*1f340*/  IMAD.MOV.U32 R174, RZ, RZ, R135 ;  /* 0x000000ffffae7224 */ /* 0x000fe400078e0087 */
[----:B------:R-:W-:Y:S02]  /*1f350*/  IMAD.MOV.U32 R150, RZ, RZ, R133 ;  /* 0x000000ffff967224 */ /* 0x000fe400078e0085 */
[----:B------:R-:W-:Y:S02]  /*1f360*/  IMAD.MOV.U32 R128, RZ, RZ, R188 ;  /* 0x000000ffff807224 */ /* 0x000fe400078e00bc */
[----:B------:R-:W-:Y:S01]  /*1f370*/  FFMA.FTZ R188, R105, UR4, -R107 ;  /* 0x0000000469bc7c23 */ /* 0x000fe2000801086b */
[----:B------:R-:W-:Y:S01]  /*1f380*/  IMAD.MOV.U32 R172, RZ, RZ, R164 ;  /* 0x000000ffffac7224 */ /* 0x000fe200078e00a4 */
[----:B------:R-:W-:Y:S01]  /*1f390*/  MUFU.EX2 R205, R174 ;  /* 0x000000ae00cd7308 */ /* 0x000fe20000000800 */
[----:B------:R-:W-:Y:S09]  /*1f3a0*/  IMAD.MOV.U32 R173, RZ, RZ, R146 ;  /* 0x000000ffffad7224 */ /* 0x000ff200078e0092 */
[----:B------:R-:W-:Y:S10]  /*1f3b0*/  MUFU.EX2 R202, R172 ;  /* 0x000000ac00ca7308 */ /* 0x000ff40000000800 */
[----:B------:R-:W-:Y:S01]  /*1f3c0*/  MUFU.EX2 R188, R188 ;  /* 0x000000bc00bc7308 */ /* 0x000fe20000000800 */
[----:B--2---:R-:W-:Y:S01]  /*1f3d0*/  FFMA.FTZ R130, R2, R3, R183 ;  /* 0x0000000302827223 */ /* 0x004fe200000100b7 */
[----:B------:R-:W-:Y:S01]  /*1f3e0*/  F2FP.F16.F32.PACK_AB R3, R237, R234 ;  /* 0x000000eaed03723e */ /* 0x000fe200000000ff */
[----:B------:R-:W2:Y:S02]  /*1f3f0*/  LDL.LU R2, [R1+0x50] ;  /* 0x0000500001027983 */ /* 0x000ea40000300800 */
[----:B------:R-:W-:Y:S01]  /*1f400*/  FADD.FTZ R137, R201, R130 ;  /* 0x00000082c9897221 */ /* 0x000fe20000010000 */
[----:B------:R-:W-:Y:S01]  /*1f410*/  LOP3.LUT R124, R124, R3, RZ, 0xc0, !PT ;  /* 0x000000037c7c7212 */ /* 0x000fe200078ec0ff */
[----:B------:R4:W5:Y:S01]  /*1f420*/  LDL.LU R216, [R1+0xa0] ;  /* 0x0000a00001d87983 */ /* 0x0009620000300800 */
[--C-:B------:R-:W-:Y:S02]  /*1f430*/  HSET2.LE.AND R130, R198, R148.reuse, PT ;  /* 0x00000094c6827233 */ /* 0x100fe40003803000 */
[----:B-1----:R-:W-:Y:S01]  /*1f440*/  F2FP.F16.F32.PACK_AB R3, R206, R207 ;  /* 0x000000cfce03723e */ /* 0x002fe200000000ff */
[----:B------:R-:W-:Y:S01]  /*1f450*/  MUFU.EX2 R198, R165 ;  /* 0x000000a500c67308 */ /* 0x000fe20000000800 */
[----:B--2---:R-:W-:Y:S01]  /*1f460*/  FFMA.FTZ R129, R0, R2, R184 ;  /* 0x0000000200817223 */ /* 0x004fe200000100b8 */
[----:B------:R-:W-:Y:S01]  /*1f470*/  FFMA.FTZ R0, R215, UR4, -R107 ;  /* 0x00000004d7007c23 */ /* 0x000fe2000801086b */
[----:B------:R-:W-:Y:S01]  /*1f480*/  F2FP.F16.F32.PACK_AB R2, R242, R240 ;  /* 0x000000f0f202723e */ /* 0x000fe200000000ff */
[----:B------:R4:W5:Y:S01]  /*1f490*/  LDL.LU R215, [R1+0x9c] ;  /* 0x00009c0001d77983 */ /* 0x0009620000300800 */
[----:B------:R-:W-:Y:S05]  /*1f4a0*/  FADD.FTZ R136, R185, R129 ;  /* 0x00000081b9887221 */ /* 0x000fea0000010000 */
[----:B------:R1:W-:Y:S01]  /*1f4b0*/  MUFU.EX2 R210, R0 ;  /* 0x0000000000d27308 */ /* 0x0003e20000000800 */
[----:B------:R-:W-:Y:S01]  /*1f4c0*/  LOP3.LUT R127, R127, R2, RZ, 0xc0, !PT ;  /* 0x000000027f7f7212 */ /* 0x000fe200078ec0ff */
[----:B------:R4:W5:Y:S01]  /*1f4d0*/  LDL.LU R213, [R1+0x98] ;  /* 0x0000980001d57983 */ /* 0x0009620000300800 */
[--C-:B------:R-:W-:Y:S01]  /*1f4e0*/  HSET2.LE.AND R129, R199, R148.reuse, PT ;  /* 0x00000094c7817233 */ /* 0x100fe20003803000 */
[----:B-1----:R-:W-:Y:S01]  /*1f4f0*/  FFMA.FTZ R0, R167, UR4, -R107 ;  /* 0x00000004a7007c23 */ /* 0x002fe2000801086b */
[----:B------:R-:W-:Y:S02]  /*1f500*/  IMAD.MOV.U32 R167, RZ, RZ, R151 ;  /* 0x000000ffffa77224 */ /* 0x000fe400078e0097 */
[----:B------:R-:W-:Y:S03]  /*1f510*/  IMAD.MOV.U32 R151, RZ, RZ, R138 ;  /* 0x000000ffff977224 */ /* 0x000fe600078e008a */
[----:B------:R1:W-:Y:S01]  /*1f520*/  MUFU.EX2 R211, R0 ;  /* 0x0000000000d37308 */ /* 0x0003e20000000800 */
[----:B------:R-:W-:Y:S02]  /*1f530*/  IMAD.MOV.U32 R138, RZ, RZ, R192 ;  /* 0x000000ffff8a7224 */ /* 0x000fe400078e00c0 */
[----:B------:R-:W-:Y:S01]  /*1f540*/  FFMA.FTZ R192, R209, UR4, -R107 ;  /* 0x00000004d1c07c23 */ /* 0x000fe2000801086b */
[----:B------:R-:W-:Y:S02]  /*1f550*/  IMAD.MOV.U32 R161, RZ, RZ, R167 ;  /* 0x000000ffffa17224 */ /* 0x000fe400078e00a7 */
[----:B------:R-:W-:Y:S02]  /*1f560*/  IMAD.MOV.U32 R167, RZ, RZ, R153 ;  /* 0x000000ffffa77224 */ /* 0x000fe400078e0099 */
[----:B------:R-:W-:Y:S02]  /*1f570*/  IMAD.MOV.U32 R153, RZ, RZ, R152 ;  /* 0x000000ffff997224 */ /* 0x000fe400078e0098 */
[----:B------:R2:W3:Y:S01]  /*1f580*/  MUFU.EX2 R209, R160 ;  /* 0x000000a000d17308 */ /* 0x0004e20000000800 */
[----:B------:R-:W-:Y:S02]  /*1f590*/  IMAD.MOV.U32 R152, RZ, RZ, R139 ;  /* 0x000000ffff987224 */ /* 0x000fe400078e008b */
[----:B------:R-:W-:Y:S01]  /*1f5a0*/  FADD.FTZ R139, R204, R132 ;  /* 0x00000084cc8b7221 */ /* 0x000fe20000010000 */
[----:B------:R-:W-:Y:S02]  /*1f5b0*/  IMAD.MOV.U32 R164, RZ, RZ, R151 ;  /* 0x000000ffffa47224 */ /* 0x000fe400078e0097 */
[----:B------:R-:W-:Y:S01]  /*1f5c0*/  IMAD.MOV.U32 R151, RZ, RZ, R128 ;  /* 0x000000ffff977224 */ /* 0x000fe200078e0080 */
[--C-:B------:R-:W-:Y:S01]  /*1f5d0*/  HSET2.LE.AND R128, R186, R148.reuse, PT ;  /* 0x00000094ba807233 */ /* 0x100fe20003803000 */
[----:B------:R-:W-:Y:S02]  /*1f5e0*/  IMAD.MOV.U32 R146, RZ, RZ, R138 ;  /* 0x000000ffff927224 */ /* 0x000fe400078e008a */
[----:B------:R-:W-:Y:S01]  /*1f5f0*/  FADD.FTZ R138, R251, R131 ;  /* 0x00000083fb8a7221 */ /* 0x000fe20000010000 */
[----:B-1----:R-:W-:Y:S01]  /*1f600*/  F2FP.F16.F32.PACK_AB R0, R241, R239 ;  /* 0x000000eff100723e */ /* 0x002fe200000000ff */
[----:B------:R-:W-:Y:S01]  /*1f610*/  MUFU.EX2 R194, R153 ;  /* 0x0000009900c27308 */ /* 0x000fe20000000800 */
[--C-:B------:R-:W-:Y:S02]  /*1f620*/  HSET2.LE.AND R131, R191, R148.reuse, PT ;  /* 0x00000094bf837233 */ /* 0x100fe40003803000 */
[----:B------:R-:W-:Y:S02]  /*1f630*/  LOP3.LUT R126, R126, R0, RZ, 0xc0, !PT ;  /* 0x000000007e7e7212 */ /* 0x000fe400078ec0ff */
[----:B------:R-:W-:Y:S01]  /*1f640*/  F2FP.F16.F32.PACK_AB R0, R238, R235 ;  /* 0x000000ebee00723e */ /* 0x000fe200000000ff */
[----:B--2---:R-:W-:Y:S01]  /*1f650*/  IMAD.MOV.U32 R160, RZ, RZ, R166 ;  /* 0x000000ffffa07224 */ /* 0x004fe200078e00a6 */
[----:B---3--:R-:W-:Y:S01]  /*1f660*/  F2FP.F16.F32.PACK_AB R2, R208, R209 ;  /* 0x000000d1d002723e */ /* 0x008fe200000000ff */
[----:B------:R-:W-:Y:S01]  /*1f670*/  IMAD.MOV.U32 R166, RZ, RZ, R134 ;  /* 0x000000ffffa67224 */ /* 0x000fe200078e0086 */
[----:B------:R-:W-:Y:S01]  /*1f680*/  LOP3.LUT R125, R125, R0, RZ, 0xc0, !PT ;  /* 0x000000007d7d7212 */ /* 0x000fe200078ec0ff */
[----:B------:R-:W1:Y:S01]  /*1f690*/  LDSM.16.MT88.4 R132, [R214+0x9800] ;  /* 0x00980000d684783b */ /* 0x000e620000004200 */
[----:B------:R-:W-:Y:S01]  /*1f6a0*/  F2FP.F16.F32.PACK_AB R0, R231, R236 ;  /* 0x000000ece700723e */ /* 0x000fe200000000ff */
[----:B------:R-:W2:Y:S01]  /*1f6b0*/  MUFU.EX2 R204, R173 ;  /* 0x000000ad00cc7308 */ /* 0x000ea20000000800 */
[----:B------:R-:W-:Y:S02]  /*1f6c0*/  LOP3.LUT R130, R130, R2, RZ, 0xc0, !PT ;  /* 0x0000000282827212 */ /* 0x000fe400078ec0ff */
[----:B------:R-:W-:Y:S01]  /*1f6d0*/  LOP3.LUT R128, R128, R0, RZ, 0xc0, !PT ;  /* 0x0000000080807212 */ /* 0x000fe200078ec0ff */
[-C--:B------:R-:W-:Y:S06]  /*1f6e0*/  HMMA.16816.F32 R4, R124, R120.reuse, R4 ;  /* 0x000000787c04723c */ /* 0x080fec0000001804 */
[----:B------:R3:W4:Y:S01]  /*1f6f0*/  MUFU.EX2 R203, R167 ;  /* 0x000000a700cb7308 */ /* 0x0007220000000800 */
[----:B------:R-:W-:Y:S04]  /*1f700*/  F2FP.F16.F32.PACK_AB R0, R211, R210 ;  /* 0x000000d2d300723e */ /* 0x000fe800000000ff */
[----:B------:R-:W-:Y:S02]  /*1f710*/  LOP3.LUT R131, R131, R3, RZ, 0xc0, !PT ;  /* 0x0000000383837212 */ /* 0x000fe400078ec0ff */
[----:B------:R-:W-:Y:S03]  /*1f720*/  LOP3.LUT R129, R129, R0, RZ, 0xc0, !PT ;  /* 0x0000000081817212 */ /* 0x000fe600078ec0ff */
[----:B------:R2:W4:Y:S04]  /*1f730*/  MUFU.EX2 R201, R164 ;  /* 0x000000a400c97308 */ /* 0x0005280000000800 */
[C---:B------:R-:W-:Y:S06]  /*1f740*/  HMMA.16816.F32 R8, R128.reuse, R120, R8 ;  /* 0x000000788008723c */ /* 0x040fec0000001808 */
[----:B------:R-:W-:Y:S01]  /*1f750*/  MUFU.EX2 R191, R156 ;  /* 0x0000009c00bf7308 */ /* 0x000fe20000000800 */
[----:B---3--:R-:W-:Y:S01]  /*1f760*/  VIADD R167, R232, 0x1715609d ;  /* 0x1715609de8a77836 */ /* 0x008fe20000000000 */
[-C--:B------:R-:W-:Y:S08]  /*1f770*/  HMMA.16816.F32 R12, R128, R122.reuse, R12 ;  /* 0x0000007a800c723c */ /* 0x080ff0000000180c */
[----:B------:R-:W-:Y:S03]  /*1f780*/  MUFU.EX2 R192, R192 ;  /* 0x000000c000c07308 */ /* 0x000fe60000000800 */
[--C-:B------:R-:W-:Y:S01]  /*1f790*/  LOP3.LUT R106, R187, R190, R167.reuse, 0x96, !PT ;  /* 0x000000bebb6a7212 */ /* 0x100fe200078e96a7 */
[C---:B------:R-:W-:Y:S01]  /*1f7a0*/  HMMA.16816.F32 R16, R124.reuse, R122, R16 ;  /* 0x0000007a7c10723c */ /* 0x040fe20000001810 */
[----:B------:R-:W-:Y:S03]  /*1f7b0*/  LDSM.16.MT88.4 R184, [R212+0xbc00] ;  /* 0x00bc0000d4b8783b */ /* 0x000fe60000004200 */
[----:B------:R-:W-:Y:S02]  /*1f7c0*/  LOP3.LUT R2, R195, R162, R167, 0x96, !PT ;  /* 0x000000a2c3027212 */ /* 0x000fe400078e96a7 */
[-C--:B-1----:R-:W-:Y:S01]  /*1f7d0*/  HMMA.16816.F32 R20, R124, R132.reuse, R20 ;  /* 0x000000847c14723c */ /* 0x082fe20000001814 */
[----:B------:R1:W-:Y:S04]  /*1f7e0*/  MUFU.EX2 R195, R152 ;  /* 0x0000009800c37308 */ /* 0x0003e80000000800 */
[----:B------:R-:W-:Y:S01]  /*1f7f0*/  IMAD.WIDE.U32 R2, R2, -0x2daee0ad, RZ ;  /* 0xd2511f5302027825 */ /* 0x000fe200078e00ff */
[C---:B------:R-:W-:Y:S05]  /*1f800*/  HMMA.16816.F32 R24, R128.reuse, R132, R24 ;  /* 0x000000848018723c */ /* 0x040fea0000001818 */
[----:B------:R-:W-:Y:S01]  /*1f810*/  MUFU.EX2 R190, R149 ;  /* 0x0000009500be7308 */ /* 0x000fe20000000800 */
[----:B------:R-:W-:Y:S01]  /*1f820*/  SHF.R.U32.HI R120, RZ, 0x10, R2 ;  /* 0x00000010ff787819 */ /* 0x000fe20000011602 */
[-C--:B------:R-:W-:Y:S04]  /*1f830*/  HMMA.16816.F32 R28, R128, R134.reuse, R28 ;  /* 0x00000086801c723c */ /* 0x080fe8000000181c */
[----:B------:R-:W-:Y:S02]  /*1f840*/  LOP3.LUT R100, R2, 0xffff, RZ, 0xc0, !PT ;  /* 0x0000ffff02647812 */ /* 0x000fe400078ec0ff */
[C---:B------:R-:W-:Y:S02]  /*1f850*/  HMMA.16816.F32 R32, R124.reuse, R134, R32 ;  /* 0x000000867c20723c */ /* 0x040fe40000001820 */
[----:B------:R-:W3:Y:S03]  /*1f860*/  MUFU.EX2 R199, R166 ;  /* 0x000000a600c77308 */ /* 0x000ee60000000800 */
[----:B------:R-:W-:Y:S01]  /*1f870*/  SHF.R.U32.HI R105, RZ, 0x8, R100 ;  /* 0x00000008ff697819 */ /* 0x000fe20000011664 */
[-C--:B------:R-:W-:Y:S05]  /*1f880*/  HMMA.16816.F32 R36, R124, R116.reuse, R36 ;  /* 0x000000747c24723c */ /* 0x080fea0000001824 */
[----:B------:R-:W-:Y:S01]  /*1f890*/  LOP3.LUT R100, R120, 0xff, RZ, 0xc0, !PT ;  /* 0x000000ff78647812 */ /* 0x000fe200078ec0ff */
[C---:B------:R-:W-:Y:S05]  /*1f8a0*/  HMMA.16816.F32 R40, R128.reuse, R116, R40 ;  /* 0x000000748028723c */ /* 0x040fea0000001828 */
[----:B------:R-:W-:Y:S01]  /*1f8b0*/  LOP3.LUT R122, R2, 0xff, RZ, 0xc0, !PT ;  /* 0x000000ff027a7812 */ /* 0x000fe200078ec0ff */
[-C--:B------:R-:W-:Y:S05]  /*1f8c0*/  HMMA.16816.F32 R44, R128, R118.reuse, R44 ;  /* 0x00000076802c723c */ /* 0x080fea000000182c */
[----:B------:R-:W-:Y:S01]  /*1f8d0*/  PRMT R122, R122, 0x5410, R105 ;  /* 0x000054107a7a7816 */ /* 0x000fe20000000069 */
[C---:B------:R-:W-:Y:S05]  /*1f8e0*/  HMMA.16816.F32 R48, R124.reuse, R118, R48 ;  /* 0x000000767c30723c */ /* 0x040fea0000001830 */
[--C-:B------:R-:W-:Y:S01]  /*1f8f0*/  HSET2.LE.AND R178, R122, R148.reuse, PT ;  /* 0x000000947ab27233 */ /* 0x100fe20003803000 */
[-C--:B------:R-:W-:Y:S05]  /*1f900*/  HMMA.16816.F32 R52, R124, R108.reuse, R52 ;  /* 0x0000006c7c34723c */ /* 0x080fea0000001834 */
[----:B------:R-:W-:Y:S01]  /*1f910*/  SHF.R.U32.HI R121, RZ, 0x18, R2 ;  /* 0x00000018ff797819 */ /* 0x000fe20000011602 */
[C---:B------:R-:W-:Y:S05]  /*1f920*/  HMMA.16816.F32 R56, R128.reuse, R108, R56 ;  /* 0x0000006c8038723c */ /* 0x040fea0000001838 */
[----:B------:R-:W-:Y:S01]  /*1f930*/  PRMT R121, R100, 0x5410, R121 ;  /* 0x0000541064797816 */ /* 0x000fe20000000079 */
[-C--:B------:R-:W-:Y:S05]  /*1f940*/  HMMA.16816.F32 R60, R128, R110.reuse, R60 ;  /* 0x0000006e803c723c */ /* 0x080fea000000183c */
[--C-:B------:R-:W-:Y:S01]  /*1f950*/  HSET2.LE.AND R179, R121, R148.reuse, PT ;  /* 0x0000009479b37233 */ /* 0x100fe20003803000 */
[C---:B------:R-:W-:Y:S01]  /*1f960*/  HMMA.16816.F32 R64, R124.reuse, R110, R64 ;  /* 0x0000006e7c40723c */ /* 0x040fe20000001840 */
[----:B------:R-:W4:Y:S04]  /*1f970*/  LDSM.16.MT88.4 R108, [R214+0xb800] ;  /* 0x00b80000d66c783b */ /* 0x000f280000004200 */
[----:B--2---:R-:W-:Y:S01]  /*1f980*/  VIADD R164, R233, 0x646e171e ;  /* 0x646e171ee9a47836 */ /* 0x004fe20000000000 */
[-C--:B------:R-:W-:Y:S03]  /*1f990*/  HMMA.16816.F32 R68, R124, R112.reuse, R68 ;  /* 0x000000707c44723c */ /* 0x080fe60000001844 */
[----:B------:R-:W2:Y:S02]  /*1f9a0*/  LDSM.16.MT88.4 R120, [R212+0x9c00] ;  /* 0x009c0000d478783b */ /* 0x000ea40000004200 */
[----:B------:R-:W-:Y:S01]  /*1f9b0*/  IMAD.WIDE.U32 R106, R106, -0x2daee0ad, RZ ;  /* 0xd2511f536a6a7825 */ /* 0x000fe200078e00ff */
[C---:B------:R-:W-:Y:S05]  /*1f9c0*/  HMMA.16816.F32 R72, R128.reuse, R112, R72 ;  /* 0x000000708048723c */ /* 0x040fea0000001848 */
[----:B------:R-:W-:Y:S01]  /*1f9d0*/  LOP3.LUT R0, R3, R160, R164, 0x96, !PT ;  /* 0x000000a003007212 */ /* 0x000fe200078e96a4 */
[-C--:B------:R-:W-:Y:S05]  /*1f9e0*/  HMMA.16816.F32 R76, R128, R114.reuse, R76 ;  /* 0x00000072804c723c */ /* 0x080fea000000184c */
[--C-:B------:R-:W-:Y:S01]  /*1f9f0*/  SHF.R.U32.HI R3, RZ, 0x10, R106.reuse ;  /* 0x00000010ff037819 */ /* 0x100fe2000001166a */
[C---:B------:R-:W-:Y:S05]  /*1fa00*/  HMMA.16816.F32 R80, R124.reuse, R114, R80 ;  /* 0x000000727c50723c */ /* 0x040fea0000001850 */
[C---:B------:R-:W-:Y:S02]  /*1fa10*/  LOP3.LUT R2, R106.reuse, 0xffff, RZ, 0xc0, !PT ;  /* 0x0000ffff6a027812 */ /* 0x040fe400078ec0ff */
[----:B------:R-:W-:Y:S04]  /*1fa20*/  SHF.R.U32.HI R116, RZ, 0x18, R106 ;  /* 0x00000018ff747819 */ /* 0x000fe8000001166a */
[----:B------:R-:W-:Y:S02]  /*1fa30*/  LOP3.LUT R3, R3, 0xff, RZ, 0xc0, !PT ;  /* 0x000000ff03037812 */ /* 0x000fe400078ec0ff */
[----:B------:R-:W-:Y:S02]  /*1fa40*/  LOP3.LUT R117, R106, 0xff, RZ, 0xc0, !PT ;  /* 0x000000ff6a757812 */ /* 0x000fe400078ec0ff */
[----:B------:R-:W-:Y:S01]  /*1fa50*/  SHF.R.U32.HI R2, RZ, 0x8, R2 ;  /* 0x00000008ff027819 */ /* 0x000fe20000011602 */
[-C--:B----4-:R-:W-:Y:S03]  /*1fa60*/  HMMA.16816.F32 R84, R124, R108.reuse, R84 ;  /* 0x0000006c7c54723c */ /* 0x090fe60000001854 */
[----:B------:R-:W-:Y:S01]  /*1fa70*/  PRMT R183, R3, 0x5410, R116 ;  /* 0x0000541003b77816 */ /* 0x000fe20000000074 */
[----:B------:R-:W-:Y:S01]  /*1fa80*/  FADD.FTZ R116, R158, R138 ;  /* 0x0000008a9e747221 */ /* 0x000fe20000010000 */
[----:B------:R-:W-:Y:S01]  /*1fa90*/  LOP3.LUT R106, R107, R154, R164, 0x96, !PT ;  /* 0x0000009a6b6a7212 */ /* 0x000fe200078e96a4 */
[C---:B------:R-:W-:Y:S01]  /*1faa0*/  HMMA.16816.F32 R88, R128.reuse, R108, R88 ;  /* 0x0000006c8058723c */ /* 0x040fe20000001858 */
[----:B-1----:R-:W-:Y:S04]  /*1fab0*/  LDSM.16.MT88.4 R152, [R212+0xac00] ;  /* 0x00ac0000d498783b */ /* 0x002fe80000004200 */
[----:B------:R-:W-:Y:S01]  /*1fac0*/  SHF.R.U32.HI R3, RZ, 0x10, R0 ;  /* 0x00000010ff037819 */ /* 0x000fe20000011600 */
[-C--:B------:R-:W-:Y:S05]  /*1fad0*/  HMMA.16816.F32 R92, R128, R110.reuse, R92 ;  /* 0x0000006e805c723c */ /* 0x080fea000000185c */
[----:B------:R-:W-:Y:S01]  /*1fae0*/  PRMT R117, R117, 0x5410, R2 ;  /* 0x0000541075757816 */ /* 0x000fe20000000002 */
[----:B------:R-:W-:Y:S01]  /*1faf0*/  HMMA.16816.F32 R96, R124, R110, R96 ;  /* 0x0000006e7c60723c */ /* 0x000fe20000001860 */
[----:B------:R-:W-:Y:S04]  /*1fb00*/  LDSM.16.MT88.4 R108, [R214+0xbc00] ;  /* 0x00bc0000d66c783b */ /* 0x000fe80000004200 */
[----:B------:R-:W-:Y:S01]  /*1fb10*/  LOP3.LUT R105, R0, 0xff, RZ, 0xc0, !PT ;  /* 0x000000ff00697812 */ /* 0x000fe200078ec0ff */
[----:B------:R-:W-:Y:S01]  /*1fb20*/  FADD.FTZ R116, R146, R116 ;  /* 0x0000007492747221 */ /* 0x000fe20000010000 */
[----:B------:R-:W-:Y:S04]  /*1fb30*/  SHF.R.U32.HI R107, RZ, 0x18, R0 ;  /* 0x00000018ff6b7819 */ /* 0x000fe80000011600 */
[----:B------:R-:W-:Y:S02]  /*1fb40*/  LOP3.LUT R2, R0, 0xffff, RZ, 0xc0, !PT ;  /* 0x0000ffff00027812 */ /* 0x000fe400078ec0ff */
[----:B------:R-:W-:Y:S02]  /*1fb50*/  LOP3.LUT R3, R3, 0xff, RZ, 0xc0, !PT ;  /* 0x000000ff03037812 */ /* 0x000fe400078ec0ff */
[C---:B------:R-:W-:Y:S02]  /*1fb60*/  LOP3.LUT R0, R106.reuse, 0xffff, RZ, 0xc0, !PT ;  /* 0x0000ffff6a007812 */ /* 0x040fe400078ec0ff */
[----:B------:R-:W-:Y:S02]  /*1fb70*/  LOP3.LUT R100, R106, 0xff, RZ, 0xc0, !PT ;  /* 0x000000ff6a647812 */ /* 0x000fe400078ec0ff */
[----:B------:R-:W-:Y:S01]  /*1fb80*/  PRMT R177, R3, 0x5410, R107 ;  /* 0x0000541003b17816 */ /* 0x000fe2000000006b */
[----:B------:R-:W-:Y:S01]  /*1fb90*/  FADD.FTZ R107, R157, R137 ;  /* 0x000000899d6b7221 */ /* 0x000fe20000010000 */
[----:B------:R-:W-:Y:S02]  /*1fba0*/  SHF.R.U32.HI R2, RZ, 0x8, R2 ;  /* 0x00000008ff027819 */ /* 0x000fe40000011602 */
[----:B------:R-:W-:Y:S01]  /*1fbb0*/  SHF.R.U32.HI R0, RZ, 0x8, R0 ;  /* 0x00000008ff007819 */ /* 0x000fe20000011600 */
[----:B------:R-:W-:Y:S01]  /*1fbc0*/  FADD.FTZ R107, R151, R107 ;  /* 0x0000006b976b7221 */ /* 0x000fe20000010000 */
[----:B------:R-:W-:Y:S02]  /*1fbd0*/  SHF.R.U32.HI R3, RZ, 0x10, R106 ;  /* 0x00000010ff037819 */ /* 0x000fe4000001166a */
[----:B------:R-:W-:Y:S01]  /*1fbe0*/  PRMT R176, R105, 0x5410, R2 ;  /* 0x0000541069b07816 */ /* 0x000fe20000000002 */
[----:B------:R-:W-:Y:S01]  /*1fbf0*/  FADD.FTZ R105, R252, R136 ;  /* 0x00000088fc697221 */ /* 0x000fe20000010000 */
[----:B------:R-:W-:Y:S01]  /*1fc00*/  PRMT R180, R100, 0x5410, R0 ;  /* 0x0000541064b47816 */ /* 0x000fe20000000000 */
[----:B------:R-:W-:Y:S01]  /*1fc10*/  FADD.FTZ R100, R159, R139 ;  /* 0x0000008b9f647221 */ /* 0x000fe20000010000 */
[----:B------:R-:W-:Y:S01]  /*1fc20*/  F2FP.F16.F32.PACK_AB R0, R204, R205 ;  /* 0x000000cdcc00723e */ /* 0x000fe200000000ff */
[----:B------:R-:W1:Y:S01]  /*1fc30*/  LDSM.16.MT88.4 R136, [R214+0x9c00] ;  /* 0x009c0000d688783b */ /* 0x000e620000004200 */
[----:B------:R-:W-:Y:S01]  /*1fc40*/  F2FP.F16.F32.PACK_AB R2, R202, R203 ;  /* 0x000000cbca02723e */ /* 0x000fe200000000ff */
[----:B------:R-:W-:Y:S01]  /*1fc50*/  FADD.FTZ R105, R150, R105 ;  /* 0x0000006996697221 */ /* 0x000fe20000010000 */
[----:B------:R-:W-:Y:S02]  /*1fc60*/  LOP3.LUT R3, R3, 0xff, RZ, 0xc0, !PT ;  /* 0x000000ff03037812 */ /* 0x000fe400078ec0ff */
[----:B------:R-:W-:Y:S02]  /*1fc70*/  SHF.R.U32.HI R106, RZ, 0x18, R106 ;  /* 0x00000018ff6a7819 */ /* 0x000fe4000001166a */
[----:B------:R-:W-:Y:S02]  /*1fc80*/  LOP3.LUT R178, R178, R0, RZ, 0xc0, !PT ;  /* 0x00000000b2b27212 */ /* 0x000fe400078ec0ff */
[----:B------:R-:W-:Y:S02]  /*1fc90*/  LOP3.LUT R179, R179, R2, RZ, 0xc0, !PT ;  /* 0x00000002b3b37212 */ /* 0x000fe400078ec0ff */
[--C-:B------:R-:W-:Y:S02]  /*1fca0*/  HSET2.LE.AND R176, R176, R148.reuse, PT ;  /* 0x00000094b0b07233 */ /* 0x100fe40003803000 */
[--C-:B------:R-:W-:Y:S02]  /*1fcb0*/  HSET2.LE.AND R177, R177, R148.reuse, PT ;  /* 0x00000094b1b17233 */ /* 0x100fe40003803000 */
[----:B------:R-:W-:Y:S01]  /*1fcc0*/  PRMT R106, R3, 0x5410, R106 ;  /* 0x00005410036a7816 */ /* 0x000fe2000000006a */
[----:B------:R-:W-:Y:S01]  /*1fcd0*/  FADD.FTZ R3, R147, R100 ;  /* 0x0000006493037221 */ /* 0x000fe20000010000 */
[----:B------:R-:W-:Y:S02]  /*1fce0*/  F2FP.F16.F32.PACK_AB R0, R200, R201 ;  /* 0x000000c9c800723e */ /* 0x000fe400000000ff */
[----:B---3--:R-:W-:Y:S01]  /*1fcf0*/  F2FP.F16.F32.PACK_AB R2, R198, R199 ;  /* 0x000000c7c602723e */ /* 0x008fe200000000ff */
        /* <DEDUP_REMOVED lines=10> */
[--C-:B------:R-:W-:Y:S02]  /*1fda0*/  HSET2.LE.AND R182, R117, R148.reuse, PT ;  /* 0x0000009475b67233 */ /* 0x100fe40003803000 */
[-C--:B--2---:R-:W-:Y:S05]  /*1fdb0*/  HMMA.16816.F32 R116, R176, R120.reuse, R4 ;  /* 0x00000078b074723c */ /* 0x084fea0000001804 */
[--C-:B------:R-:W-:Y:S02]  /*1fdc0*/  HSET2.LE.AND R180, R180, R148.reuse, PT ;  /* 0x00000094b4b47233 */ /* 0x100fe40003803000 */
[--C-:B------:R-:W-:Y:S01]  /*1fdd0*/  HSET2.LE.AND R181, R106, R148.reuse, PT ;  /* 0x000000946ab57233 */ /* 0x100fe20003803000 */
[----:B------:R-:W-:Y:S03]  /*1fde0*/  FADD.FTZ R4, R245, R105 ;  /* 0x00000069f5047221 */ /* 0x000fe60000010000 */
[----:B------:R-:W-:Y:S01]  /*1fdf0*/  HSET2.LE.AND R183, R183, R148, PT ;  /* 0x00000094b7b77233 */ /* 0x000fe20003803000 */
[----:B------:R-:W-:Y:S01]  /*1fe00*/  IMAD.MOV.U32 R106, RZ, RZ, R103 ;  /* 0x000000ffff6a7224 */ /* 0x000fe200078e0067 */
[----:B------:R-:W-:Y:S02]  /*1fe10*/  F2FP.F16.F32.PACK_AB R3, R190, R191 ;  /* 0x000000bfbe03723e */ /* 0x000fe400000000ff */
[----:B------:R-:W-:Y:S02]  /*1fe20*/  F2FP.F16.F32.PACK_AB R0, R195, R194 ;  /* 0x000000c2c300723e */ /* 0x000fe400000000ff */
[----:B------:R-:W-:Y:S02]  /*1fe30*/  F2FP.F16.F32.PACK_AB R2, R192, R193 ;  /* 0x000000c1c002723e */ /* 0x000fe400000000ff */
[----:B------:R-:W-:Y:S02]  /*1fe40*/  F2FP.F16.F32.PACK_AB R100, R188, R189 ;  /* 0x000000bdbc64723e */ /* 0x000fe400000000ff */
[----:B------:R-:W-:Y:S01]  /*1fe50*/  LOP3.LUT R182, R182, R3, RZ, 0xc0, !PT ;  /* 0x00000003b6b67212 */ /* 0x000fe200078ec0ff */
[----:B------:R-:W-:Y:S01]  /*1fe60*/  FADD.FTZ R3, R246, R107 ;  /* 0x0000006bf6037221 */ /* 0x000fe20000010000 */
[----:B------:R-:W-:Y:S01]  /*1fe70*/  LOP3.LUT R180, R180, R0, RZ, 0xc0, !PT ;  /* 0x00000000b4b47212 */ /* 0x000fe200078ec0ff */
[----:B------:R-:W-:Y:S01]  /*1fe80*/  FADD.FTZ R0, R243, R197 ;  /* 0x000000c5f3007221 */ /* 0x000fe20000010000 */
[----:B------:R-:W-:Y:S01]  /*1fe90*/  LOP3.LUT R181, R181, R2, RZ, 0xc0, !PT ;  /* 0x00000002b5b57212 */ /* 0x000fe200078ec0ff */
[----:B------:R-:W-:Y:S01]  /*1fea0*/  FADD.FTZ R2, R244, R196 ;  /* 0x000000c4f4027221 */ /* 0x000fe20000010000 */
[----:B------:R-:W-:Y:S01]  /*1feb0*/  LOP3.LUT R183, R183, R100, RZ, 0xc0, !PT ;  /* 0x00000064b7b77212 */ /* 0x000fe200078ec0ff */
[----:B------:R-:W-:Y:S01]  /*1fec0*/  FADD.FTZ R5, R247, R0 ;  /* 0x00000000f7057221 */ /* 0x000fe20000010000 */
[----:B------:R-:W-:Y:S02]  /*1fed0*/  IMAD.MOV.U32 R100, RZ, RZ, R104 ;  /* 0x000000ffff647224 */ /* 0x000fe400078e0068 */
[----:B------:R-:W-:Y:S01]  /*1fee0*/  FADD.FTZ R0, R249, R2 ;  /* 0x00000002f9007221 */ /* 0x000fe20000010000 */
[----:B------:R-:W-:Y:S01]  /*1fef0*/  FADD.FTZ R2, R250, R3 ;  /* 0x00000003fa027221 */ /* 0x000fe20000010000 */
[----:B------:R-:W-:Y:S01]  /*1ff00*/  FADD.FTZ R3, R248, R4 ;  /* 0x00000004f8037221 */ /* 0x000fe20000010000 */
        /* <DEDUP_REMOVED lines=48> */
[----:B------:R2:W-:Y:S01]  /*20210*/  STL [R1+0x34], R4 ;  /* 0x0000340401007387 */ /* 0x0005e20000100800 */
[----:B------:R-:W-:Y:S01]  /*20220*/  FADD.FTZ R3, R203, R5 ;  /* 0x00000005cb037221 */ /* 0x000fe20000010000 */
[----:B------:R-:W-:Y:S01]  /*20230*/  FADD.FTZ R2, R191, R2 ;  /* 0x00000002bf027221 */ /* 0x000fe20000010000 */
[----:B------:R-:W-:Y:S01]  /*20240*/  FADD.FTZ R0, R189, R0 ;  /* 0x00000000bd007221 */ /* 0x000fe20000010000 */
[----:B------:R-:W-:Y:S04]  /*20250*/  HMMA.16816.F32 R96, R176, R110, R96 ;  /* 0x0000006eb060723c */ /* 0x000fe80000001860 */
[----:B------:R-:W-:Y:S01]  /*20260*/  FADD.FTZ R3, R202, R3 ;  /* 0x00000003ca037221 */ /* 0x000fe20000010000 */
[----:B------:R-:W-:Y:S01]  /*20270*/  FADD.FTZ R2, R190, R2 ;  /* 0x00000002be027221 */ /* 0x000fe20000010000 */
[----:B------:R-:W-:Y:S01]  /*20280*/  FADD.FTZ R0, R188, R0 ;  /* 0x00000000bc007221 */ /* 0x000fe20000010000 */
[----:B------:R-:W-:Y:S02]  /*20290*/  IMAD.MOV.U32 R108, RZ, RZ, R101 ;  /* 0x000000ffff6c7224 */ /* 0x000fe400078e0065 */
[----:B------:R2:W-:Y:S02]  /*202a0*/  STL [R1+0x48], R3 ;  /* 0x0000480301007387 */ /* 0x0005e40000100800 */
[----:B------:R-:W-:Y:S02]  /*202b0*/  IMAD.MOV.U32 R107, RZ, RZ, R102 ;  /* 0x000000ffff6b7224 */ /* 0x000fe400078e0066 */
[----:B------:R2:W-:Y:S04]  /*202c0*/  STL [R1+0x4c], R2 ;  /* 0x00004c0201007387 */ /* 0x0005e80000100800 */
[----:B------:R2:W-:Y:S01]  /*202d0*/  STL [R1+0x50], R0 ;  /* 0x0000500001007387 */ /* 0x0005e20000100800 */
[----:B------:R-:W-:Y:S06]  /*202e0*/  @P0 BRA `(.L_x_900) ;  /* 0xffffff8c00b40947 */ /* 0x000fec000383ffff */
.L_x_899:
        /* <DEDUP_REMOVED lines=8> */
[----:B-1----:R-:W-:-:S04]  /*20370*/  SHF.R.S32.HI R44, RZ, 0x1f, R45 ;  /* 0x0000001fff2c7819 */ /* 0x002fc8000001142d */
[CC--:B------:R-:W-:Y:S02]  /*20380*/  LEA.HI R38, R44.reuse, R45.reuse, RZ, 0x2 ;  /* 0x0000002d2c267211 */ /* 0x0c0fe400078f10ff */
[----:B------:R-:W-:Y:S01]  /*20390*/  LEA.HI R44, R44, R45, RZ, 0x5 ;  /* 0x0000002d2c2c7211 */ /* 0x000fe200078f28ff */
[----:B--2---:R-:W1:Y:S04]  /*203a0*/  SHFL.BFLY PT, R0, R3, 0x2, 0x1f ;  /* 0x0c401f0003007f89 */ /* 0x004e6800000e0000 */
[----:B---3--:R-:W2:Y:S01]  /*203b0*/  SHFL.BFLY PT, R4, R2, 0x2, 0x1f ;  /* 0x0c401f0002047f89 */ /* 0x008ea200000e0000 */
[----:B-1----:R-:W-:-:S03]  /*203c0*/  FADD.FTZ R0, R0, R3 ;  /* 0x0000000300007221 */ /* 0x002fc60000010000 */
[----:B----4-:R-:W1:Y:S01]  /*203d0*/  SHFL.BFLY PT, R3, R8, 0x2, 0x1f ;  /* 0x0c401f0008037f89 */ /* 0x010e6200000e0000 */
[----:B--2---:R-:W-:-:S03]  /*203e0*/  FADD.FTZ R4, R4, R2 ;  /* 0x0000000204047221 */ /* 0x004fc60000010000 */
[----:B------:R-:W2:Y:S04]  /*203f0*/  SHFL.BFLY PT, R2, R7, 0x2, 0x1f ;  /* 0x0c401f0007027f89 */ /* 0x000ea800000e0000 */
[----:B------:R-:W3:Y:S04]  /*20400*/  SHFL.BFLY PT, R5, R0, 0x1, 0x1f ;  /* 0x0c201f0000057f89 */ /* 0x000ee800000e0000 */
[----:B------:R-:W4:Y:S01]  /*20410*/  SHFL.BFLY PT, R6, R4, 0x1, 0x1f ;  /* 0x0c201f0004067f89 */ /* 0x000f2200000e0000 */
[----:B-1----:R-:W-:Y:S01]  /*20420*/  FADD.FTZ R3, R3, R8 ;  /* 0x0000000803037221 */ /* 0x002fe20000010000 */
[----:B--2---:R-:W-:-:S04]  /*20430*/  FADD.FTZ R2, R2, R7 ;  /* 0x0000000702027221 */ /* 0x004fc80000010000 */
[----:B------:R-:W1:Y:S01]  /*20440*/  SHFL.BFLY PT, R8, R3, 0x1, 0x1f ;  /* 0x0c201f0003087f89 */ /* 0x000e6200000e0000 */
[----:B---3--:R-:W-:-:S03]  /*20450*/  FADD.FTZ R40, R0, R5 ;  /* 0x0000000500287221 */ /* 0x008fc60000010000 */
[----:B------:R-:W2:Y:S01]  /*20460*/  SHFL.BFLY PT, R7, R2, 0x1, 0x1f ;  /* 0x0c201f0002077f89 */ /* 0x000ea200000e0000 */
[----:B------:R-:W-:Y:S01]  /*20470*/  MOV R0, 0x3f800000 ;  /* 0x3f80000000007802 */ /* 0x000fe20000000f00 */
[----:B----4-:R-:W-:Y:S01]  /*20480*/  FADD.FTZ R39, R4, R6 ;  /* 0x0000000604277221 */ /* 0x010fe20000010000 */
[----:B------:R-:W-:Y:S02]  /*20490*/  FSETP.NE.FTZ.AND P5, PT, R40, RZ, PT ;  /* 0x000000ff2800720b */ /* 0x000fe40003fb5000 */
[----:B------:R-:W-:Y:S02]  /*204a0*/  LOP3.LUT R6, R38, 0xfffffffc, RZ, 0xc0, !PT ;  /* 0xfffffffc26067812 */ /* 0x000fe400078ec0ff */
[----:B------:R-:W-:Y:S02]  /*204b0*/  FSETP.NE.FTZ.AND P4, PT, R39, RZ, PT ;  /* 0x000000ff2700720b */ /* 0x000fe40003f95000 */
[----:B------:R-:W-:Y:S02]  /*204c0*/  SHF.R.S32.HI R5, RZ, 0x5, R44 ;  /* 0x00000005ff057819 */ /* 0x000fe4000001142c */
[----:B------:R-:W-:-:S02]  /*204d0*/  IADD3 R6, -R6, R45, RZ ;  /* 0x0000002d06067210 */ /* 0x000fc40007ffe1ff */
[----:B------:R-:W-:Y:S02]  /*204e0*/  MOV R4, 0x3f800000 ;  /* 0x3f80000000047802 */ /* 0x000fe40000000f00 */
[----:B------:R-:W-:Y:S01]  /*204f0*/  LEA R43, R5, R6, 0x8 ;  /* 0x00000006052b7211 */ /* 0x000fe200078e40ff */
[----:B------:R-:W3:Y:S01]  /*20500*/  @P5 MUFU.RCP R0, R40 ;  /* 0x0000002800005308 */ /* 0x000ee20000001000 */
[----:B------:R-:W-:Y:S01]  /*20510*/  SHF.R.S32.HI R38, RZ, 0x2, R38 ;  /* 0x00000002ff267819 */ /* 0x000fe20000011426 */
[----:B-1----:R-:W-:Y:S01]  /*20520*/  FADD.FTZ R41, R3, R8 ;  /* 0x0000000803297221 */ /* 0x002fe20000010000 */
[----:B--2---:R-:W-:-:S04]  /*20530*/  FADD.FTZ R42, R2, R7 ;  /* 0x00000007022a7221 */ /* 0x004fc80000010000 */
[----:B------:R-:W-:Y:S01]  /*20540*/  FSETP.NE.FTZ.AND P3, PT, R41, RZ, PT ;  /* 0x000000ff2900720b */ /* 0x000fe20003f75000 */
[----:B------:R-:W-:Y:S01]  /*20550*/  @P4 MUFU.RCP R4, R39 ;  /* 0x0000002700044308 */ /* 0x000fe20000001000 */
[----:B------:R-:W-:Y:S02]  /*20560*/  MOV R2, 0x3f800000 ;  /* 0x3f80000000027802 */ /* 0x000fe40000000f00 */
[----:B------:R-:W-:Y:S01]  /*20570*/  FSETP.NE.FTZ.AND P2, PT, R42, RZ, PT ;  /* 0x000000ff2a00720b */ /* 0x000fe20003f55000 */
[----:B---3--:R-:W-:-:S08]  /*20580*/  FMUL.FTZ R0, R0, UR4 ;  /* 0x0000000400007c20 */ /* 0x008fd00008410000 */
        /* <DEDUP_REMOVED lines=26> */
[----:B-1----:R-:W-:Y:S01]  /*20730*/  FMUL.FTZ R2, R2, UR4 ;  /* 0x0000000402027c20 */ /* 0x002fe20008410000 */
[----:B------:R-:W-:Y:S01]  /*20740*/  FMUL.FTZ R3, R4, UR4 ;  /* 0x0000000404037c20 */ /* 0x000fe20008410000 */
        /* <DEDUP_REMOVED lines=29> */
[C---:B------:R-:W-:Y:S01]  /*20920*/  FMUL.FTZ R118, R3.reuse, R118 ;  /* 0x0000007603767220 */ /* 0x040fe20000410000 */
        /* <DEDUP_REMOVED lines=28> */
[C---:B------:R-:W-:Y:S01]  /*20af0*/  FMUL.FTZ R34, R3.reuse, R119 ;  /* 0x0000007703227220 */ /* 0x040fe20000410000 */
        /* <DEDUP_REMOVED lines=24> */
[----:B-1----:R-:W-:Y:S01]  /*20c80*/  ULEA UR4, UR4, UR6, 0x18 ;  /* 0x0000000604047291 */ /* 0x002fe2000f8ec03f */
[----:B------:R-:W-:-:S02]  /*20c90*/  SHF.L.U32 R3, R4, 0x6, RZ ;  /* 0x0000000604037819 */ /* 0x000fc400000006ff */
[----:B------:R-:W-:Y:S01]  /*20ca0*/  IADD3 R0, R2, -R0, RZ ;  /* 0x8000000002007210 */ /* 0x000fe20007ffe0ff */
[----:B------:R-:W-:Y:S01]  /*20cb0*/  @UP0 ULDC.64 UR6, c[0x0][0x298] ;  /* 0x0000a60000060ab9 */ /* 0x000fe20000000a00 */
[----:B------:R-:W-:Y:S01]  /*20cc0*/  LOP3.LUT R2, R3, 0xc0, RZ, 0xc0, !PT ;  /* 0x000000c003027812 */ /* 0x000fe200078ec0ff */
[----:B------:R-:W-:Y:S01]  /*20cd0*/  @UP0 UIMAD.WIDE.U32 UR10, UR15, UR6, URZ ;  /* 0x000000060f0a02a5 */ /* 0x000fe2000f8e003f */
        /* <DEDUP_REMOVED lines=43> */
[----:B------:R-:W-:Y:S01]  /*20f90*/  STS [R3], R26 ;  /* 0x0000001a03007388 */ /* 0x000fe20000000800 */
        /* <DEDUP_REMOVED lines=26> */
[----:B------:R-:W-:Y:S04]  /*21140*/  STS [R0+0x3000], R19 ;  /* 0x0030001300007388 */ /* 0x000fe80000000800 */
[----:B------:R4:W-:Y:S04]  /*21150*/  STS [R2+0x3000], R15 ;  /* 0x0030000f02007388 */ /* 0x0009e80000000800 */
[----:B------:R4:W-:Y:S04]  /*21160*/  STS [R2+0x3200], R14 ;  /* 0x0032000e02007388 */ /* 0x0009e80000000800 */
[----:B------:R4:W-:Y:S01]  /*21170*/  STS [R4+0x2000], R13 ;  /* 0x0020000d04007388 */ /* 0x0009e20000000800 */
[----:B-1----:R-:W-:-:S03]  /*21180*/  F2FP.F16.F32.PACK_AB R17, R93, R92 ;  /* 0x0000005c5d11723e */ /* 0x002fc600000000ff */
[----:B------:R1:W-:Y:S01]  /*21190*/  STS [R4+0x2200], R12 ;  /* 0x0022000c04007388 */ /* 0x0003e20000000800 */
[----:B--2---:R-:W-:-:S03]  /*211a0*/  F2FP.F16.F32.PACK_AB R16, R95, R94 ;  /* 0x0000005e5f10723e */ /* 0x004fc600000000ff */
[----:B------:R2:W-:Y:S01]  /*211b0*/  STS [R3+0x2000], R9 ;  /* 0x0020000903007388 */ /* 0x0005e20000000800 */
[----:B---3--:R-:W3:Y:S03]  /*211c0*/  S2R R18, SR_TID.X ;  /* 0x0000000000127919 */ /* 0x008ee60000002100 */
[----:B------:R2:W-:Y:S01]  /*211d0*/  STS [R3+0x2200], R8 ;  /* 0x0022000803007388 */ /* 0x0005e20000000800 */
[----:B----4-:R-:W-:-:S03]  /*211e0*/  F2FP.F16.F32.PACK_AB R15, R75, R74 ;  /* 0x0000004a4b0f723e */ /* 0x010fc600000000ff */
[----:B------:R4:W-:Y:S01]  /*211f0*/  STS [R4+0x3000], R11 ;  /* 0x0030000b04007388 */ /* 0x0009e20000000800 */
[----:B------:R-:W-:-:S03]  /*21200*/  F2FP.F16.F32.PACK_AB R14, R81, R80 ;  /* 0x00000050510e723e */ /* 0x000fc600000000ff */
[----:B------:R3:W-:Y:S01]  /*21210*/  STS [R4+0x3200], R10 ;  /* 0x0032000a04007388 */ /* 0x0007e20000000800 */
[----:B------:R-:W-:-:S03]  /*21220*/  F2FP.F16.F32.PACK_AB R13, R83, R82 ;  /* 0x00000052530d723e */ /* 0x000fc600000000ff */
[----:B------:R3:W-:Y:S01]  /*21230*/  STS [R3+0x3000], R7 ;  /* 0x0030000703007388 */ /* 0x0007e20000000800 */
[----:B-1----:R-:W-:-:S03]  /*21240*/  F2FP.F16.F32.PACK_AB R12, R77, R76 ;  /* 0x0000004c4d0c723e */ /* 0x002fc600000000ff */
[----:B------:R1:W-:Y:S01]  /*21250*/  STS [R3+0x3200], R6 ;  /* 0x0032000603007388 */ /* 0x0003e20000000800 */
[----:B--2---:R-:W-:-:S03]  /*21260*/  F2FP.F16.F32.PACK_AB R9, R87, R86 ;  /* 0x000000565709723e */ /* 0x004fc600000000ff */
[----:B------:R2:W-:Y:S01]  /*21270*/  STS [R0+0x4000], R5 ;  /* 0x0040000500007388 */ /* 0x0005e20000000800 */
[----:B------:R-:W-:Y:S02]  /*21280*/  F2FP.F16.F32.PACK_AB R8, R89, R88 ;  /* 0x000000585908723e */ /* 0x000fe400000000ff */
[----:B----4-:R-:W-:Y:S02]  /*21290*/  F2FP.F16.F32.PACK_AB R11, R79, R78 ;  /* 0x0000004e4f0b723e */ /* 0x010fe400000000ff */
[----:B---3--:R-:W-:Y:S02]  /*212a0*/  F2FP.F16.F32.PACK_AB R10, R85, R84 ;  /* 0x00000054550a723e */ /* 0x008fe400000000ff */
[----:B------:R-:W-:Y:S02]  /*212b0*/  F2FP.F16.F32.PACK_AB R7, R91, R90 ;  /* 0x0000005a5b07723e */ /* 0x000fe400000000ff */
[----:B-1----:R-:W-:Y:S02]  /*212c0*/  F2FP.F16.F32.PACK_AB R6, R97, R96 ;  /* 0x000000606106723e */ /* 0x002fe400000000ff */
        /* <DEDUP_REMOVED lines=9> */
.L_x_903:
        /* <DEDUP_REMOVED lines=45> */
.L_x_904:
[----:B------:R-:W-:Y:S05]  /*21630*/  @P1 BRA `(.L_x_905) ;  /* 0x0000000000181947 */ /* 0x000fea0003800000 */
[----:B------:R-:W1:Y:S01]  /*21640*/  LDC R0, c[0x0][0x2c4] ;  /* 0x0000b100ff007b82 */ /* 0x000e620000000800 */
[----:B------:R-:W-:Y:S02]  /*21650*/  ISETP.NE.AND P0, PT, RZ, UR9, PT ;  /* 0x00000009ff007c0c */ /* 0x000fe4000bf05270 */
[----:B------:R-:W-:-:S05]  /*21660*/  MOV R11, 0x1 ;  /* 0x00000001000b7802 */ /* 0x000fca0000000f00 */
[----:B------:R-:W2:Y:S08]  /*21670*/  LDC R4, c[0x0][0x270] ;  /* 0x00009c00ff047b82 */ /* 0x000eb00000000800 */
[----:B-1----:R-:W2:Y:S02]  /*21680*/  @P0 LDC R0, c[0x0][0x2e4] ;  /* 0x0000b900ff000b82 */ /* 0x002ea40000000800 */
[----:B--2---:R-:W-:-:S07]  /*21690*/  IMAD R4, R0, R4, RZ ;  /* 0x0000000400047224 */ /* 0x004fce00078e02ff */
.L_x_905:
        /* <DEDUP_REMOVED lines=85> */
.L_x_907:
[----:B------:R-:W-:Y:S05]  /*21bf0*/  BSYNC B0 ;  /* 0x0000000000007941 */ /* 0x000fea0003800000 */
.L_x_906:
        /* <DEDUP_REMOVED lines=42> */
.L_x_909:
[----:B------:R-:W-:Y:S05]  /*21ea0*/  BSYNC B0 ;  /* 0x0000000000007941 */ /* 0x000fea0003800000 */
.L_x_908:
        /* <DEDUP_REMOVED lines=24> */
.L_x_911:
[----:B------:R-:W-:Y:S05]  /*22030*/  BSYNC B0 ;  /* 0x0000000000007941 */ /* 0x000fea0003800000 */
.L_x_910:
        /* <DEDUP_REMOVED lines=24> */
.L_x_913:
[----:B------:R-:W-:Y:S05]  /*221c0*/  BSYNC B0 ;  /* 0x0000000000007941 */ /* 0x000fea0003800000 */
.L_x_912:
        /* <DEDUP_REMOVED lines=23> */
.L_x_914:
        /* <DEDUP_REMOVED lines=12> */
.L_x_1225:


//--------------------- .text._ZN5flash16flash_fwd_kernelI23Flash_fwd_kernel_traitsILi96ELi128ELi64ELi4ELb0ELb0EN7cutlass6half_tE19Flash_kernel_traitsILi96ELi128ELi64ELi4ES3_EELb1ELb0ELb1ELb0ELb0ELb0ELb0ELb1EEEvNS_16Flash_fwd_paramsE --------------------------
	.section	.text._ZN5flash16flash_fwd_kernelI23Flash_fwd_kernel_traitsILi96ELi128ELi64ELi4ELb0ELb0EN7cutlass6half_tE19Flash_kernel_traitsILi96ELi128ELi64ELi4ES3_EELb1ELb0ELb1ELb0ELb0ELb0ELb0ELb1EEEvNS_16Flash_fwd_paramsE,"ax",@progbits
	.align	128
        .global         _ZN5flash16flash_fwd_kernelI23Flash_fwd_kernel_traitsILi96ELi128ELi64ELi4ELb0ELb0EN7cutlass6half_tE19Flash_kernel_traitsILi96ELi128ELi64ELi4ES3_EELb1ELb0ELb1ELb0ELb0ELb0ELb0ELb1EEEvNS_16Flash_fwd_paramsE
        .type           _ZN5flash16flash_fwd_kernelI23Flash_fwd_kernel_traitsILi96ELi128ELi64ELi4ELb0ELb0EN7cutlass6half_tE19Flash_kernel_traitsILi96ELi128ELi64ELi4ES3_EELb1ELb0ELb1ELb0ELb0ELb0ELb0ELb1EEEvNS_16Flash_fwd_paramsE,@function
        .size           _ZN5flash16flash_fwd_kernelI23Flash_fwd_kernel_traitsILi96ELi128ELi64ELi4ELb0ELb0EN7cutlass6half_tE19Flash_kernel_traitsILi96ELi128ELi64ELi4ES3_EELb1ELb0ELb1ELb0ELb0ELb0ELb0ELb1EEEvNS_16Flash_fwd_paramsE,(.L_x_1203 - _ZN5flash16flash_fwd_kernelI23Flash_fwd_kernel_traitsILi96ELi128ELi64ELi4ELb0ELb0EN7cutlass6half_tE19Flash_kernel_traitsILi96ELi128ELi64ELi4ES3_EELb1ELb0ELb1ELb0ELb0ELb0ELb0ELb1EEEvNS_16Flash_fwd_paramsE)
        .other          _ZN5flash16flash_fwd_kernelI23Flash_fwd_kernel_traitsILi96ELi128ELi64ELi4ELb0ELb0EN7cutlass6half_tE19Flash_kernel_traitsILi96ELi128ELi64ELi4ES3_EELb1ELb0ELb1ELb0ELb0ELb0ELb0ELb1EEEvNS_16Flash_fwd_paramsE,@"STO_CUDA_ENTRY STV_DEFAULT"
_ZN5flash16flash_fwd_kernelI23Flash_fwd_kernel_traitsILi96ELi128ELi64ELi4ELb0ELb0EN7cutlass6half_tE19Flash_kernel_traitsILi96ELi128ELi64ELi4ES3_EELb1ELb0ELb1ELb0ELb0ELb0ELb0ELb1EEEvNS_16Flash_fwd_paramsE:
.text._ZN5flash16flash_fwd_kernelI23Flash_fwd_kernel_traitsILi96ELi128ELi64ELi4ELb0ELb0EN7cutlass6half_tE19Flash_kernel_traitsILi96ELi128ELi64ELi4ES3_EELb1ELb0ELb1ELb0ELb0ELb0ELb0ELb1EEEvNS_16Flash_fwd_paramsE:
[----:B------:R-:W1:Y:S08]  /*0000*/  LDC R1, c[0x0][0x28] ;  /* 0x00000a00ff017b82 */ /* 0x000e700000000800 */
[----:B------:R-:W2:Y:S01]  /*0010*/  LDC.64 R172, c[0x0][0x198] ;  /* 0x00006600ffac7b82 */ /* 0x000ea20000000a00 */
[----:B------:R-:W-:Y:S01]  /*0020*/  BSSY B2, `(.L_x_915) ;  /* 0x0000003000027945 */ /* 0x000fe20003800000 */
[----:B-1----:R-:W-:-:S06]  /*0030*/  IADD3 R1, R1, -0x2a0, RZ ;  /* 0xfffffd6001017810 */ /* 0x002fcc0007ffe0ff */
[----:B--2---:R-:W-:Y:S05]  /*0040*/  CALL.REL.NOINC `($_ZN5flash16flash_fwd_kernelI23Flash_fwd_kernel_traitsILi96ELi128ELi64ELi4ELb0ELb0EN7cutlass6half_tE19Flash_kernel_traitsILi96ELi128ELi64ELi4ES3_EELb1ELb0ELb1ELb0ELb0ELb0ELb0ELb1EEEvNS_16Flash_fwd_paramsE$_ZN5flash22compute_attn_1rowblockI23Flash_fwd_kernel_traitsILi96ELi128ELi64ELi4ELb0ELb0EN7cutlass6half_tE19Flash_kernel_traitsILi96ELi128ELi64ELi4ES3_EELb1ELb0ELb1ELb0ELb0ELb0ELb0ELb1ENS_16Flash_fwd_paramsEEEvRKT8_iii) ;  /* 0x0000000000087944 */ /* 0x004fea0003c00000 */
[----:B------:R-:W-:Y:S05]  /*0050*/  BSYNC B2 ;  /* 0x0000000000027941 */ /* 0x000fea0003800000 */
.L_x_915:
[----:B------:R-:W-:Y:S05]  /*0060*/  EXIT ;  /* 0x000000000000794d */ /* 0x000fea0003800000 */
        .type           $_ZN5flash16flash_fwd_kernelI23Flash_fwd_kernel_traitsILi96ELi128ELi64ELi4ELb0ELb0EN7cutlass6half_tE19Flash_kernel_traitsILi96ELi128ELi64ELi4ES3_EELb1ELb0ELb1ELb0ELb0ELb0ELb0ELb1EEEvNS_16Flash_fwd_paramsE$_ZN5flash22compute_attn_1rowblockI23Flash_fwd_kernel_traitsILi96ELi128ELi64ELi4ELb0ELb0EN7cutlass6half_tE19Flash_kernel_traitsILi96ELi128ELi64ELi4ES3_EELb1ELb0ELb1ELb0ELb0ELb0ELb0ELb1ENS_16Flash_fwd_paramsEEEvRKT8_iii,@function
        .size           $_ZN5flash16flash_fwd_kernelI23Flash_fwd_kernel_traitsILi96ELi128ELi64ELi4ELb0ELb0EN7cutlass6half_tE19Flash_kernel_traitsILi96ELi128ELi64ELi4ES3_EELb1ELb0ELb1ELb0ELb0ELb0ELb0ELb1EEEvNS_16Flash_fwd_paramsE$_ZN5flash22compute_attn_1rowblockI23Flash_fwd_kernel_traitsILi96ELi128ELi64ELi4ELb0ELb0EN7cutlass6half_tE19Flash_kernel_traitsILi96ELi128ELi64ELi4ES3_EELb1ELb0ELb1ELb0ELb0ELb0ELb0ELb1ENS_16Flash_fwd_paramsEEEvRKT8_iii,(.L_x_1203 - $_ZN5flash16flash_fwd_kernelI23Flash_fwd_kernel_traitsILi96ELi128ELi64ELi4ELb0ELb0EN7cutlass6half_tE19Flash_kernel_traitsILi96ELi128ELi64ELi4ES3_EELb1ELb0ELb1ELb0ELb0ELb0ELb0ELb1EEEvNS_16Flash_fwd_paramsE$_ZN5flash22compute_attn_1rowblockI23Flash_fwd_kernel_traitsILi96ELi128ELi64ELi4ELb0ELb0EN7cutlass6half_tE19Flash_kernel_traitsILi96ELi128ELi64ELi4ES3_EELb1ELb0ELb1ELb0ELb0ELb0ELb0ELb1ENS_16Flash_fwd_paramsEEEvRKT8_iii)
$_ZN5flash16flash_fwd_kernelI23Flash_fwd_kernel_traitsILi96ELi128ELi64ELi4ELb0ELb0EN7cutlass6half_tE19Flash_kernel_traitsILi96ELi128ELi64ELi4ES3_EELb1ELb0ELb1ELb0ELb0ELb0ELb0ELb1EEEvNS_16Flash_fwd_paramsE$_ZN5flash22compute_attn_1rowblockI23Flash_fwd_kernel_traitsILi96ELi128ELi64ELi4ELb0ELb0EN7cutlass6half_tE19Flash_kernel_traitsILi96ELi128ELi64ELi4ES3_EELb1ELb0ELb1ELb0ELb0ELb0ELb0ELb1ENS_16Flash_fwd_paramsEEEvRKT8_iii:
[----:B------:R-:W-:Y:S02]  /*0070*/  ULDC.64 UR4, c[0x0][0x208] ;  /* 0x0000820000047ab9 */ /* 0x000fe40000000a00 */
[----:B------:R-:W2:Y:S04]  /*0080*/  LD.E.U8 R0, desc[UR4][R172.64+0x1a4] ;  /* 0x0001a404ac007980 */ /* 0x000ea8000c101100 */
[----:B------:R-:W3:Y:S01]  /*0090*/  LD.E.64 R160, desc[UR4][R172.64+0x190] ;  /* 0x00019004aca07980 */ /* 0x000ee2000c101b00 */
[----:B------:R-:W-:Y:S01]  /*00a0*/  S2UR UR8, SR_CTAID.Y ;  /* 0x00000000000879c3 */ /* 0x000fe20000002600 */
[----:B------:R-:W1:Y:S02]  /*00b0*/  S2R R149, SR_TID.X ;  /* 0x0000000000957919 */ /* 0x000e640000002100 */
[----:B------:R-:W4:Y:S05]  /*00c0*/  LD.E.64 R4, desc[UR4][R172.64+0x198] ;  /* 0x00019804ac047980 */ /* 0x000f2a000c101b00 */
[----:B------:R-:W-:Y:S01]  /*00d0*/  S2UR UR7, SR_CTAID.X ;  /* 0x00000000000779c3 */ /* 0x000fe20000002500 */
[----:B------:R-:W4:Y:S04]  /*00e0*/  LD.E R8, desc[UR4][R172.64+0x60] ;  /* 0x00006004ac087980 */ /* 0x000f28000c101900 */
[----:B------:R-:W5:Y:S03]  /*00f0*/  LD.E.U8 R192, desc[UR4][R172.64+0x178] ;  /* 0x00017804acc07980 */ /* 0x000f66000c101100 */
[----:B------:R-:W1:Y:S02]  /*0100*/  S2UR UR6, SR_CTAID.Z ;  /* 0x00000000000679c3 */ /* 0x000e640000002700 */
[----:B-1----:R-:W-:-:S06]  /*0110*/  ULOP3.LUT UR6, UR6, UR7, UR8, 0xfe, !UPT ;  /* 0x0000000706067292 */ /* 0x002fcc000f8efe08 */
[----:B------:R-:W-:-:S13]  /*0120*/  LOP3.LUT P2, RZ, R149, UR6, RZ, 0xfc, !PT ;  /* 0x0000000695ff7c12 */ /* 0x000fda000f84fcff */
[----:B------:R-:W4:Y:S01]  /*0130*/  @!P2 LD.E.64 R6, desc[UR4][R172.64+0x1a8] ;  /* 0x0001a804ac06a980 */ /* 0x000f22000c101b00 */
[----:B--2---:R-:W-:-:S13]  /*0140*/  ISETP.NE.AND P1, PT, R0, RZ, PT ;  /* 0x000000ff0000720c */ /* 0x004fda0003f25270 */
[----:B---3--:R-:W2:Y:S04]  /*0150*/  @P1 LD.E.64 R160, desc[UR4][R160.64] ;  /* 0x00000004a0a01980 */ /* 0x008ea8000c101b00 */
[----:B------:R-:W3:Y:S04]  /*0160*/  @P1 LD.E R0, desc[UR4][R172.64+0x1a0] ;  /* 0x0001a004ac001980 */ /* 0x000ee8000c101900 */
[----:B----4-:R-:W3:Y:S04]  /*0170*/  @P1 LD.E.64 R2, desc[UR4][R4.64] ;  /* 0x0000000404021980 */ /* 0x010ee8000c101b00 */
[----:B--2---:R1:W-:Y:S04]  /*0180*/  @!P2 ST.E.64 desc[UR4][R6.64], R160 ;  /* 0x000000a00600a985 */ /* 0x0043e8000c101b04 */
[----:B-1----:R-:W2:Y:S01]  /*0190*/  @!P2 LD.E.64 R6, desc[UR4][R172.64+0x1a8] ;  /* 0x0001a804ac06a980 */ /* 0x002ea2000c101b00 */
[----:B---3--:R-:W-:-:S05]  /*01a0*/  @P1 IADD3 R0, P0, R0, R2, RZ ;  /* 0x0000000200001210 */ /* 0x008fca0007f1e0ff */
[----:B------:R-:W-:Y:S02]  /*01b0*/  @P1 IMAD.X R2, RZ, RZ, R3, P0 ;  /* 0x000000ffff021224 */ /* 0x000fe400000e0603 */
[----:B------:R-:W-:Y:S02]  /*01c0*/  @P1 IMAD.MOV.U32 R4, RZ, RZ, R0 ;  /* 0x000000ffff041224 */ /* 0x000fe400078e0000 */
[----:B------:R-:W-:Y:S02]  /*01d0*/  @P1 IMAD.MOV.U32 R5, RZ, RZ, R2 ;  /* 0x000000ffff051224 */ /* 0x000fe400078e0002 */
[----:B------:R-:W-:Y:S02]  /*01e0*/  @!P2 IMAD.MOV.U32 R2, RZ, RZ, R4 ;  /* 0x000000ffff02a224 */ /* 0x000fe400078e0004 */
[----:B------:R-:W-:Y:S01]  /*01f0*/  @!P2 IMAD.MOV.U32 R3, RZ, RZ, R5 ;  /* 0x000000ffff03a224 */ /* 0x000fe200078e0005 */
[----:B------:R-:W1:Y:S04]  /*0200*/  S2R R159, SR_CTAID.Y ;  /* 0x00000000009f7919 */ /* 0x000e680000002600 */
[----:B--2---:R2:W-:Y:S04]  /*0210*/  @!P2 ST.E.64 desc[UR4][R6.64+0x8], R2 ;  /* 0x000008020600a985 */ /* 0x0045e8000c101b04 */
[----:B--2---:R-:W2:Y:S01]  /*0220*/  LD.E.64 R2, desc[UR4][R172.64+0xe0] ;  /* 0x0000e004ac027980 */ /* 0x004ea2000c101b00 */
[----:B------:R-:W-:-:S03]  /*0230*/  IMAD.MOV.U32 R9, RZ, RZ, -0x1 ;  /* 0xffffffffff097424 */ /* 0x000fc600078e00ff */
[----:B------:R-:W3:Y:S01]  /*0240*/  LD.E.64 R6, desc[UR4][R172.64+0xf0] ;  /* 0x0000f004ac067980 */ /* 0x000ee2000c101b00 */
[----:B--2---:R-:W-:-:S04]  /*0250*/  ISETP.NE.U32.AND P1, PT, R2, RZ, PT ;  /* 0x000000ff0200720c */ /* 0x004fc80003f25070 */
[----:B------:R-:W-:Y:S01]  /*0260*/  ISETP.NE.AND.EX P1, PT, R3, RZ, PT, P1 ;  /* 0x000000ff0300720c */ /* 0x000fe20003f25310 */
[----:B-1----:R-:W-:-:S12]  /*0270*/  IMAD.WIDE R2, R159, 0x4, R2 ;  /* 0x000000049f027825 */ /* 0x002fd800078e0202 */
[----:B------:R-:W2:Y:S04]  /*0280*/  @P1 LD.E R9, desc[UR4][R2.64] ;  /* 0x0000000402091980 */ /* 0x000ea8000c101900 */
[----:B------:R-:W4:Y:S04]  /*0290*/  @P1 LD.E R0, desc[UR4][R2.64+0x4] ;  /* 0x0000040402001980 */ /* 0x000f28000c101900 */
[----:B------:R-:W3:Y:S01]  /*02a0*/  LD.E.64 R2, desc[UR4][R172.64+0xe8] ;  /* 0x0000e804ac027980 */ /* 0x000ee2000c101b00 */
[----:B------:R-:W1:Y:S01]  /*02b0*/  S2R R162, SR_CTAID.Z ;  /* 0x0000000000a27919 */ /* 0x000e620000002700 */
[----:B--2---:R-:W-:-:S05]  /*02c0*/  MOV R34, R9 ;  /* 0x0000000900227202 */ /* 0x004fca0000000f00 */
[----:B----4-:R-:W-:-:S06]  /*02d0*/  @P1 IMAD.IADD R178, R0, 0x1, -R34 ;  /* 0x0000000100b21824 */ /* 0x010fcc00078e0a22 */
[----:B------:R-:W2:Y:S01]  /*02e0*/  @!P1 LD.E R178, desc[UR4][R172.64+0xb4] ;  /* 0x0000b404acb29980 */ /* 0x000ea2000c101900 */
[----:B---3--:R-:W-:-:S04]  /*02f0*/  ISETP.NE.U32.AND P0, PT, R6, RZ, PT ;  /* 0x000000ff0600720c */ /* 0x008fc80003f05070 */
[----:B------:R-:W-:Y:S01]  /*0300*/  ISETP.NE.AND.EX P0, PT, R7, RZ, PT, P0 ;  /* 0x000000ff0700720c */ /* 0x000fe20003f05300 */
[----:B------:R-:W-:Y:S01]  /*0310*/  IMAD.MOV.U32 R24, RZ, RZ, RZ ;  /* 0x000000ffff187224 */ /* 0x000fe200078e00ff */
[----:B------:R-:W-:Y:S01]  /*0320*/  SHF.R.S32.HI R28, RZ, 0x1f, R149 ;  /* 0x0000001fff1c7819 */ /* 0x000fe20000011495 */
[----:B-1----:R-:W-:-:S03]  /*0330*/  IMAD R0, R159, R8, R162 ;  /* 0x000000089f007224 */ /* 0x002fc600078e02a2 */
[----:B------:R-:W-:-:S07]  /*0340*/  LEA.HI R148, R28, R149, RZ, 0x5 ;  /* 0x000000951c947211 */ /* 0x000fce00078f28ff */
[----:B------:R-:W-:-:S05]  /*0350*/  @P0 IMAD.WIDE R6, R159, 0x4, R6 ;  /* 0x000000049f060825 */ /* 0x000fca00078e0206 */
[----:B------:R1:W5:Y:S01]  /*0360*/  @P0 LD.E R24, desc[UR4][R6.64] ;  /* 0x0000000406180980 */ /* 0x000362000c101900 */
[----:B------:R-:W-:-:S03]  /*0370*/  IMAD.SHL.U32 R0, R0, 0x20, RZ ;  /* 0x0000002000007824 */ /* 0x000fc600078e00ff */
[----:B------:R3:W-:Y:S01]  /*0380*/  STL.64 [R1+0x160], R160 ;  /* 0x000160a001007387 */ /* 0x0007e20000100a00 */
[----:B------:R-:W-:-:S03]  /*0390*/  ISETP.NE.U32.AND P2, PT, R2, RZ, PT ;  /* 0x000000ff0200720c */ /* 0x000fc60003f45070 */
[----:B------:R3:W-:Y:S01]  /*03a0*/  STL [R1+0x1c4], R9 ;  /* 0x0001c40901007387 */ /* 0x0007e20000100800 */
[----:B-1----:R-:W-:-:S04]  /*03b0*/  LOP3.LUT R6, R148, 0xffffffe0, RZ, 0xc0, !PT ;  /* 0xffffffe094067812 */ /* 0x002fc800078ec0ff */
[----:B------:R-:W-:-:S04]  /*03c0*/  IADD3 R89, -R6, R149, RZ ;  /* 0x0000009506597210 */ /* 0x000fc80007ffe1ff */
[----:B------:R-:W-:-:S05]  /*03d0*/  IADD3 R157, P1, P0, R0, R4, R89 ;  /* 0x00000004009d7210 */ /* 0x000fca000783e059 */
[----:B------:R3:W-:Y:S01]  /*03e0*/  STL [R1+0x1d0], R157 ;  /* 0x0001d09d01007387 */ /* 0x0007e20000100800 */
[----:B------:R-:W-:Y:S01]  /*03f0*/  ISETP.NE.AND.EX P2, PT, R3, RZ, PT, P2 ;  /* 0x000000ff0300720c */ /* 0x000fe20003f45320 */
[----:B------:R-:W-:Y:S01]  /*0400*/  BSSY B0, `(.L_x_916) ;  /* 0x000000b000007945 */ /* 0x000fe20003800000 */
[----:B------:R-:W-:Y:S01]  /*0410*/  IMAD.MOV.U32 R30, RZ, RZ, -0x1 ;  /* 0xffffffffff1e7424 */ /* 0x000fe200078e00ff */
[----:B------:R-:W-:Y:S01]  /*0420*/  SHF.R.S32.HI R6, RZ, 0x1f, R0 ;  /* 0x0000001fff067819 */ /* 0x000fe20000011400 */
[----:B------:R-:W-:Y:S01]  /*0430*/  IMAD.WIDE R2, R159, 0x4, R2 ;  /* 0x000000049f027825 */ /* 0x000fe200078e0202 */
[----:B------:R-:W-:Y:S01]  /*0440*/  SHF.R.S32.HI R7, RZ, 0x1f, R89 ;  /* 0x0000001fff077819 */ /* 0x000fe20000011459 */
[----:B--2---:R3:W-:Y:S07]  /*0450*/  STL [R1+0x1e0], R178 ;  /* 0x0001e0b201007387 */ /* 0x0047ee0000100800 */
[----:B------:R-:W-:Y:S05]  /*0460*/  @!P2 BRA `(.L_x_917) ;  /* 0x000000000010a947 */ /* 0x000fea0003800000 */
[----:B------:R-:W2:Y:S02]  /*0470*/  LD.E.U8 R0, desc[UR4][R172.64+0x1b2] ;  /* 0x0001b204ac007980 */ /* 0x000ea4000c101100 */
[----:B--2---:R-:W-:-:S13]  /*0480*/  ISETP.NE.AND P3, PT, R0, RZ, PT ;  /* 0x000000ff0000720c */ /* 0x004fda0003f65270 */
[----:B------:R-:W-:Y:S05]  /*0490*/  @!P3 BRA `(.L_x_917) ;  /* 0x000000000004b947 */ /* 0x000fea0003800000 */
[----:B------:R1:W5:Y:S02]  /*04a0*/  LD.E R30, desc[UR4][R2.64] ;  /* 0x00000004021e7980 */ /* 0x000364000c101900 */
.L_x_917:
[----:B------:R-:W-:Y:S05]  /*04b0*/  BSYNC B0 ;  /* 0x0000000000007941 */ /* 0x000fea0003800000 */
.L_x_916:
[----:B------:R-:W-:Y:S01]  /*04c0*/  BSSY B0, `(.L_x_918) ;  /* 0x000000a000007945 */ /* 0x000fe20003800000 */
[----:B------:R-:W-:-:S03]  /*04d0*/  IADD3.X R154, R6, R5, R7, P1, P0 ;  /* 0x00000005069a7210 */ /* 0x000fc60000fe0407 */
[----:B------:R-:W-:Y:S05]  /*04e0*/  @!P2 BRA `(.L_x_919) ;  /* 0x000000000018a947 */ /* 0x000fea0003800000 */
[----:B------:R-:W2:Y:S02]  /*04f0*/  LD.E.U8 R0, desc[UR4][R172.64+0x1b2] ;  /* 0x0001b204ac007980 */ /* 0x000ea4000c101100 */
[----:B--2---:R-:W-:-:S13]  /*0500*/  ISETP.NE.AND P0, PT, R0, RZ, PT ;  /* 0x000000ff0000720c */ /* 0x004fda0003f05270 */
[----:B------:R-:W2:Y:S02]  /*0510*/  @P0 LD.E R4, desc[UR4][R2.64+0x4] ;  /* 0x0000040402040980 */ /* 0x000ea4000c101900 */
[----:B--2--5:R-:W-:-:S06]  /*0520*/  @P0 IADD3 R4, R4, -R30, RZ ;  /* 0x8000001e04040210 */ /* 0x024fcc0007ffe0ff */
[----:B------:R4:W5:Y:S01]  /*0530*/  @!P0 LD.E R4, desc[UR4][R2.64] ;  /* 0x0000000402048980 */ /* 0x000962000c101900 */
[----:B------:R-:W-:Y:S05]  /*0540*/  BRA `(.L_x_920) ;  /* 0x0000000000047947 */ /* 0x000fea0003800000 */
.L_x_919:
[----:B------:R2:W5:Y:S02]  /*0550*/  LD.E R4, desc[UR4][R172.64+0xb8] ;  /* 0x0000b804ac047980 */ /* 0x000564000c101900 */
.L_x_920:
[----:B------:R-:W-:Y:S05]  /*0560*/  BSYNC B0 ;  /* 0x0000000000007941 */ /* 0x000fea0003800000 */
.L_x_918:
[----:B-1--4-:R-:W4:Y:S01]  /*0570*/  LD.E.64 R2, desc[UR4][R172.64+0xf8] ;  /* 0x0000f804ac027980 */ /* 0x012f22000c101b00 */
[----:B------:R-:W-:Y:S01]  /*0580*/  BSSY B1, `(.L_x_921) ;  /* 0x0000011000017945 */ /* 0x000fe20003800000 */
[----:B----4-:R-:W-:-:S04]  /*0590*/  ISETP.NE.U32.AND P0, PT, R2, RZ, PT ;  /* 0x000000ff0200720c */ /* 0x010fc80003f05070 */
[----:B------:R-:W-:-:S13]  /*05a0*/  ISETP.NE.AND.EX P0, PT, R3, RZ, PT, P0 ;  /* 0x000000ff0300720c */ /* 0x000fda0003f05300 */
[----:B------:R-:W-:Y:S05]  /*05b0*/  @!P0 BRA `(.L_x_922) ;  /* 0x0000000000108947 */ /* 0x000fea0003800000 */
[----:B------:R-:W-:-:S05]  /*05c0*/  IMAD.WIDE R2, R159, 0x4, R2 ;  /* 0x000000049f027825 */ /* 0x000fca00078e0202 */
[----:B------:R-:W4:Y:S02]  /*05d0*/  LD.E R0, desc[UR4][R2.64] ;  /* 0x0000000402007980 */ /* 0x000f24000c101900 */
[----:B----45:R-:W-:Y:S01]  /*05e0*/  IADD3 R60, R0, -R24, RZ ;  /* 0x80000018003c7210 */ /* 0x030fe20007ffe0ff */
[----:B------:R-:W-:Y:S05]  /*05f0*/  BRA `(.L_x_923) ;  /* 0x0000000000247947 */ /* 0x000fea0003800000 */
.L_x_922:
[----:B------:R-:W4:Y:S01]  /*0600*/  LD.E.64 R2, desc[UR4][R172.64+0x108] ;  /* 0x00010804ac027980 */ /* 0x000f22000c101b00 */
[----:B------:R-:W-:Y:S01]  /*0610*/  BSSY B0, `(.L_x_924) ;  /* 0x0000006000007945 */ /* 0x000fe20003800000 */
[----:B------:R-:W-:Y:S01]  /*0620*/  IMAD.MOV.U32 R0, RZ, RZ, RZ ;  /* 0x000000ffff007224 */ /* 0x000fe200078e00ff */
[----:B----4-:R-:W-:-:S04]  /*0630*/  ISETP.NE.U32.AND P0, PT, R2, RZ, PT ;  /* 0x000000ff0200720c */ /* 0x010fc80003f05070 */
[----:B------:R-:W-:-:S13]  /*0640*/  ISETP.NE.AND.EX P0, PT, R3, RZ, PT, P0 ;  /* 0x000000ff0300720c */ /* 0x000fda0003f05300 */
[----:B------:R-:W-:Y:S05]  /*0650*/  @!P0 BRA `(.L_x_925) ;  /* 0x0000000000048947 */ /* 0x000fea0003800000 */
[----:B------:R1:W5:Y:S02]  /*0660*/  LD.E R0, desc[UR4][R172.64+0xbc] ;  /* 0x0000bc04ac007980 */ /* 0x000364000c101900 */
.L_x_925:
[----:B------:R-:W-:Y:S05]  /*0670*/  BSYNC B0 ;  /* 0x0000000000007941 */ /* 0x000fea0003800000 */
.L_x_924:
[----:B-----5:R-:W-:Y:S02]  /*0680*/  IADD3 R60, R0, R4, -R24 ;  /* 0x00000004003c7210 */ /* 0x020fe40007ffe818 */
.L_x_923:
[----:B------:R-:W-:Y:S05]  /*0690*/  BSYNC B1 ;  /* 0x0000000000017941 */ /* 0x000fea0003800000 */
.L_x_921:
[----:B------:R-:W4:Y:S01]  /*06a0*/  S2R R174, SR_CTAID.X ;  /* 0x0000000000ae7919 */ /* 0x000f220000002500 */
[----:B------:R-:W-:Y:S01]  /*06b0*/  MOV R32, 0x50 ;  /* 0x0000005000207802 */ /* 0x000fe20000000f00 */
[----:B------:R-:W-:-:S03]  /*06c0*/  IMAD.MOV.U32 R3, RZ, RZ, 0x0 ;  /* 0x00000000ff037424 */ /* 0x000fc600078e00ff */
[----:B------:R-:W-:Y:S01]  /*06d0*/  MOV R2, R32 ;  /* 0x0000002000027202 */ /* 0x000fe20000000f00 */
[----:B----4-:R-:W-:-:S05]  /*06e0*/  IMAD.SHL.U32 R156, R174, 0x80, RZ ;  /* 0x00000080ae9c7824 */ /* 0x010fca00078e00ff */
[----:B------:R-:W-:-:S13]  /*06f0*/  ISETP.GT.AND P0, PT, R178, R156, PT ;  /* 0x0000009cb200720c */ /* 0x000fda0003f04270 */
[----:B-123--:R-:W-:Y:S05]  /*0700*/  @!P0 RET.REL.NODEC R2 `(_ZN5flash16flash_fwd_kernelI23Flash_fwd_kernel_traitsILi96ELi128ELi64ELi4ELb0ELb0EN7cutlass6half_tE19Flash_kernel_traitsILi96ELi128ELi64ELi4ES3_EELb1ELb0ELb1ELb0ELb0ELb0ELb0ELb1EEEvNS_16Flash_fwd_paramsE) ;  /* 0xfffffff8023c8950 */ /* 0x00efea0003c3ffff */
[----:B------:R-:W2:Y:S04]  /*0710*/  LD.E R0, desc[UR4][R172.64+0x188] ;  /* 0x00018804ac007980 */ /* 0x000ea8000c101900 */
[----:B------:R-:W3:Y:S01]  /*0720*/  LD.E R4, desc[UR4][R172.64+0x184] ;  /* 0x00018404ac047980 */ /* 0x000ee2000c101900 */
[----:B------:R-:W-:Y:S01]  /*0730*/  IADD3 R3, -R178, 0xbf, R156 ;  /* 0x000000bfb2037810 */ /* 0x000fe20007ffe19c */
[C---:B------:R-:W-:Y:S01]  /*0740*/  VIADD R2, R60.reuse, 0x3f ;  /* 0x0000003f3c027836 */ /* 0x040fe20000000000 */
[----:B------:R-:W-:Y:S02]  /*0750*/  IADD3 R5, R60, R156, -R178 ;  /* 0x0000009c3c057210 */ /* 0x000fe40007ffe8b2 */
[----:B--2---:R-:W-:-:S03]  /*0760*/  IADD3 R0, R0, R3, R60 ;  /* 0x0000000300007210 */ /* 0x004fc60007ffe03c */
[----:B---3--:R-:W-:Y:S01]  /*0770*/  IMAD.IADD R3, R5, 0x1, -R4 ;  /* 0x0000000105037824 */ /* 0x008fe200078e0a04 */
[----:B------:R-:W-:Y:S02]  /*0780*/  SHF.R.S32.HI R5, RZ, 0x1f, R2 ;  /* 0x0000001fff057819 */ /* 0x000fe40000011402 */
[----:B------:R-:W-:Y:S02]  /*0790*/  SHF.R.S32.HI R4, RZ, 0x1f, R0 ;  /* 0x0000001fff047819 */ /* 0x000fe40000011400 */
[----:B------:R-:W-:Y:S02]  /*07a0*/  SHF.R.S32.HI R6, RZ, 0x1f, R3 ;  /* 0x0000001fff067819 */ /* 0x000fe40000011403 */
[----:B------:R-:W-:Y:S02]  /*07b0*/  LEA.HI R5, R5, R2, RZ, 0x6 ;  /* 0x0000000205057211 */ /* 0x000fe400078f30ff */
[----:B------:R-:W-:Y:S02]  /*07c0*/  LEA.HI R0, R4, R0, RZ, 0x6 ;  /* 0x0000000004007211 */ /* 0x000fe400078f30ff */
[----:B------:R-:W-:-:S02]  /*07d0*/  LEA.HI R2, R6, R3, RZ, 0x6 ;  /* 0x0000000306027211 */ /* 0x000fc400078f30ff */
[----:B------:R-:W-:Y:S02]  /*07e0*/  SHF.R.S32.HI R3, RZ, 0x6, R5 ;  /* 0x00000006ff037819 */ /* 0x000fe40000011405 */
[----:B------:R-:W-:Y:S02]  /*07f0*/  SHF.R.S32.HI R0, RZ, 0x6, R0 ;  /* 0x00000006ff007819 */ /* 0x000fe40000011400 */
[----:B------:R-:W-:Y:S02]  /*0800*/  SHF.R.S32.HI R2, RZ, 0x6, R2 ;  /* 0x00000006ff027819 */ /* 0x000fe40000011402 */
[----:B------:R-:W-:Y:S02]  /*0810*/  VIMNMX R158, R3, R0, PT ;  /* 0x00000000039e7248 */ /* 0x000fe40003fe0100 */
[----:B------:R-:W-:-:S03]  /*0820*/  VIMNMX R176, RZ, R2, !PT ;  /* 0x00000002ffb07248 */ /* 0x000fc60007fe0100 */
[----:B------:R1:W-:Y:S01]  /*0830*/  STL [R1+0x2c], R158 ;  /* 0x00002c9e01007387 */ /* 0x0003e20000100800 */
[----:B------:R-:W-:-:S03]  /*0840*/  ISETP.GT.AND P0, PT, R158, R176, PT ;  /* 0x000000b09e00720c */ /* 0x000fc60003f04270 */
[----:B------:R1:W-:Y:S10]  /*0850*/  STL [R1+0x198], R176 ;  /* 0x000198b001007387 */ /* 0x0003f40000100800 */
[----:B------:R-:W-:Y:S05]  /*0860*/  @P0 BRA `(.L_x_926) ;  /* 0x0000000c00040947 */ /* 0x000fea0003800000 */
[----:B------:R-:W-:Y:S01]  /*0870*/  ISETP.NE.AND P0, PT, R34, -0x1, PT ;  /* 0xffffffff2200780c */ /* 0x000fe20003f05270 */
[----:B------:R-:W2:Y:S04]  /*0880*/  LD.E.U16 R0, desc[UR4][R172.64+0x1c8] ;  /* 0x0001c804ac007980 */ /* 0x000ea8000c101500 */
[----:B------:R-:W3:Y:S04]  /*0890*/  LD.E.64 R2, desc[UR4][R172.64+0x88] ;  /* 0x00008804ac027980 */ /* 0x000ee8000c101b00 */
[----:B------:R4:W5:Y:S04]  /*08a0*/  LD.E.64 R10, desc[UR4][R172.64+0x70] ;  /* 0x00007004ac0a7980 */ /* 0x000968000c101b00 */
[----:B------:R-:W4:Y:S04]  /*08b0*/  @!P0 LD.E.64 R4, desc[UR4][R172.64+0x80] ;  /* 0x00008004ac048980 */ /* 0x000f28000c101b00 */
[----:B------:R1:W5:Y:S01]  /*08c0*/  LD.E.64 R12, desc[UR4][R172.64+0x90] ;  /* 0x00009004ac0c7980 */ /* 0x000362000c101b00 */
[----:B------:R-:W-:Y:S01]  /*08d0*/  @!P0 SHF.R.S32.HI R14, RZ, 0x1f, R159 ;  /* 0x0000001fff0e8819 */ /* 0x000fe2000001149f */
[----:B------:R-:W-:Y:S01]  /*08e0*/  BSSY B1, `(.L_x_927) ;  /* 0x000001b000017945 */ /* 0x000fe20003800000 */
[----:B------:R-:W-:-:S02]  /*08f0*/  PLOP3.LUT P1, PT, PT, PT, PT, 0x8, 0x0 ;  /* 0x000000000000781c */ /* 0x000fc40003f2e170 */
[----:B------:R-:W-:Y:S01]  /*0900*/  CS2R R22, SRZ ;  /* 0x0000000000167805 */ /* 0x000fe2000001ff00 */
[----:B----4-:R-:W-:Y:S01]  /*0910*/  @!P0 IMAD R9, R5, R159, RZ ;  /* 0x0000009f05098224 */ /* 0x010fe200078e02ff */
[C---:B--2---:R-:W-:Y:S02]  /*0920*/  PRMT R5, R0.reuse, 0x7770, RZ ;  /* 0x0000777000057816 */ /* 0x044fe400000000ff */
[----:B------:R-:W-:Y:S02]  /*0930*/  PRMT R0, R0, 0x7771, RZ ;  /* 0x0000777100007816 */ /* 0x000fe400000000ff */
[----:B------:R-:W-:-:S04]  /*0940*/  ISETP.NE.AND P4, PT, R5, RZ, PT ;  /* 0x000000ff0500720c */ /* 0x000fc80003f85270 */
[----:B------:R-:W-:Y:S01]  /*0950*/  ISETP.NE.OR P2, PT, R0, RZ, !P4 ;  /* 0x000000ff0000720c */ /* 0x000fe20006745670 */
[-C--:B---3--:R-:W-:Y:S02]  /*0960*/  @P0 IMAD R8, R3, R34.reuse, RZ ;  /* 0x0000002203080224 */ /* 0x088fe400078e02ff */
[----:B------:R-:W-:-:S04]  /*0970*/  @P0 IMAD.WIDE.U32 R6, R2, R34, RZ ;  /* 0x0000002202060225 */ /* 0x000fc800078e00ff */
[C---:B------:R-:W-:Y:S02]  /*0980*/  @!P0 IMAD R9, R4.reuse, R14, R9 ;  /* 0x0000000e04098224 */ /* 0x040fe400078e0209 */
[----:B------:R-:W-:-:S04]  /*0990*/  @!P0 IMAD.WIDE.U32 R4, R4, R159, RZ ;  /* 0x0000009f04048225 */ /* 0x000fc800078e00ff */
[----:B------:R-:W-:Y:S02]  /*09a0*/  @P0 IMAD.IADD R7, R7, 0x1, R8 ;  /* 0x0000000107070824 */ /* 0x000fe400078e0208 */
[----:B------:R-:W-:Y:S02]  /*09b0*/  @!P0 IMAD.MOV.U32 R6, RZ, RZ, R4 ;  /* 0x000000ffff068224 */ /* 0x000fe400078e0004 */
[----:B------:R-:W-:Y:S01]  /*09c0*/  @!P0 IMAD.IADD R7, R5, 0x1, R9 ;  /* 0x0000000105078824 */ /* 0x000fe200078e0209 */
[----:B-1----:R-:W-:Y:S06]  /*09d0*/  @P2 BRA `(.L_x_928) ;  /* 0x00000000002c2947 */ /* 0x002fec0003800000 */
[----:B------:R-:W-:Y:S01]  /*09e0*/  ISETP.NE.AND P0, PT, R34, -0x1, PT ;  /* 0xffffffff2200780c */ /* 0x000fe20003f05270 */
[----:B------:R-:W-:Y:S01]  /*09f0*/  BSSY B0, `(.L_x_929) ;  /* 0x0000006000007945 */ /* 0x000fe20003800000 */
[----:B------:R-:W-:-:S11]  /*0a00*/  PLOP3.LUT P1, PT, PT, PT, PT, 0x80, 0x0 ;  /* 0x000000000000781c */ /* 0x000fd60003f2f070 */
[----:B------:R-:W-:Y:S05]  /*0a10*/  @P0 BRA `(.L_x_930) ;  /* 0x00000000000c0947 */ /* 0x000fea0003800000 */
[----:B------:R-:W2:Y:S02]  /*0a20*/  LD.E R0, desc[UR4][R172.64+0xb4] ;  /* 0x0000b404ac007980 */ /* 0x000ea4000c101900 */
[----:B--2---:R-:W-:-:S05]  /*0a30*/  IMAD R34, R159, R0, RZ ;  /* 0x000000009f227224 */ /* 0x004fca00078e02ff */
[----:B------:R1:W-:Y:S02]  /*0a40*/  STL [R1+0x1c4], R34 ;  /* 0x0001c42201007387 */ /* 0x0003e40000100800 */
.L_x_930:
[----:B------:R-:W-:Y:S05]  /*0a50*/  BSYNC B0 ;  /* 0x0000000000007941 */ /* 0x000fea0003800000 */
.L_x_929:
[----:B------:R-:W-:Y:S01]  /*0a60*/  PRMT R0, RZ, 0x7610, R0 ;  /* 0x00007610ff007816 */ /* 0x000fe20000000000 */
[--C-:B------:R-:W-:Y:S01]  /*0a70*/  IMAD.MOV.U32 R22, RZ, RZ, R34.reuse ;  /* 0x000000ffff167224 */ /* 0x100fe200078e0022 */
[----:B------:R-:W-:Y:S02]  /*0a80*/  SHF.R.S32.HI R23, RZ, 0x1f, R34 ;  /* 0x0000001fff177819 */ /* 0x000fe40000011422 */
.L_x_928:
[----:B------:R-:W-:Y:S05]  /*0a90*/  BSYNC B1 ;  /* 0x0000000000017941 */ /* 0x000fea0003800000 */
.L_x_927:
[----:B------:R-:W-:Y:S01]  /*0aa0*/  LOP3.LUT P3, RZ, R0, 0xff, RZ, 0xc0, !PT ;  /* 0x000000ff00ff7812 */ /* 0x000fe2000786c0ff */
[----:B------:R2:W5:Y:S04]  /*0ab0*/  LD.E.64 R20, desc[UR4][R172.64+0xa0] ;  /* 0x0000a004ac147980 */ /* 0x000568000c101b00 */
[----:B------:R2:W5:Y:S08]  /*0ac0*/  LD.E R0, desc[UR4][R172.64+0xc0] ;  /* 0x0000c004ac007980 */ /* 0x000570000c101900 */
[----:B------:R-:W3:Y:S01]  /*0ad0*/  @P3 LD.E.64 R26, desc[UR4][R172.64+0xb0] ;  /* 0x0000b004ac1a3980 */ /* 0x000ee2000c101b00 */
[----:B------:R-:W-:-:S04]  /*0ae0*/  LEA.HI R8, R28, R149, RZ, 0x2 ;  /* 0x000000951c087211 */ /* 0x000fc800078f10ff */
[----:B------:R-:W-:-:S05]  /*0af0*/  LOP3.LUT R18, R8, 0xfffffffc, RZ, 0xc0, !PT ;  /* 0xfffffffc08127812 */ /* 0x000fca00078ec0ff */
[----:B------:R-:W-:-:S05]  /*0b00*/  IMAD.IADD R18, R149, 0x1, -R18 ;  /* 0x0000000195127824 */ /* 0x000fca00078e0a12 */
[C---:B------:R-:W-:Y:S01]  /*0b10*/  ISETP.NE.AND P6, PT, R18.reuse, RZ, PT ;  /* 0x000000ff1200720c */ /* 0x040fe20003fc5270 */
[----:B------:R-:W-:Y:S01]  /*0b20*/  IMAD.SHL.U32 R18, R18, 0x8, RZ ;  /* 0x0000000812127824 */ /* 0x000fe200078e00ff */
[----:B------:R-:W-:-:S04]  /*0b30*/  SHF.R.S32.HI R8, RZ, 0x2, R8 ;  /* 0x00000002ff087819 */ /* 0x000fc80000011408 */
[----:B------:R-:W-:Y:S01]  /*0b40*/  IADD3 R16, P0, R18, R6, RZ ;  /* 0x0000000612107210 */ /* 0x000fe20007f1e0ff */
[----:B------:R-:W-:Y:S01]  /*0b50*/  IMAD.IADD R19, R178, 0x1, -R156 ;  /* 0x00000001b2137824 */ /* 0x000fe200078e0a9c */
[----:B------:R-:W-:Y:S01]  /*0b60*/  SHF.R.S32.HI R5, RZ, 0x1f, R162 ;  /* 0x0000001fff057819 */ /* 0x000fe200000114a2 */
[----:B-----5:R-:W-:Y:S01]  /*0b70*/  IMAD R4, R13, R162, RZ ;  /* 0x000000a20d047224 */ /* 0x020fe200078e02ff */
[----:B------:R-:W-:Y:S01]  /*0b80*/  SHF.R.S32.HI R9, RZ, 0x1f, R8 ;  /* 0x0000001fff097819 */ /* 0x000fe20000011408 */
[----:B------:R-:W-:Y:S01]  /*0b90*/  VIADD R28, R8, 0x20 ;  /* 0x00000020081c7836 */ /* 0x000fe20000000000 */
[----:B------:R-:W-:Y:S01]  /*0ba0*/  LEA.HI.X.SX32 R17, R18, R7, 0x1, P0 ;  /* 0x0000000712117211 */ /* 0x000fe200000f0eff */
[----:B------:R-:W-:Y:S01]  /*0bb0*/  BSSY B0, `(.L_x_931) ;  /* 0x000000e000007945 */ /* 0x000fe20003800000 */
[----:B------:R-:W-:Y:S01]  /*0bc0*/  IMAD R7, R12, R5, R4 ;  /* 0x000000050c077224 */ /* 0x000fe200078e0204 */
[-C--:B------:R-:W-:Y:S01]  /*0bd0*/  ISETP.GE.AND P2, PT, R8, R19.reuse, PT ;  /* 0x000000130800720c */ /* 0x080fe20003f46270 */
[----:B------:R-:W-:Y:S01]  /*0be0*/  IMAD.WIDE R4, R174, 0x80, R8 ;  /* 0x00000080ae047825 */ /* 0x000fe200078e0208 */
[----:B------:R-:W-:-:S03]  /*0bf0*/  ISETP.GE.AND P0, PT, R28, R19, PT ;  /* 0x000000131c00720c */ /* 0x000fc60003f06270 */
[----:B------:R-:W-:-:S04]  /*0c00*/  IMAD.WIDE.U32 R16, R162, R12, R16 ;  /* 0x0000000ca2107225 */ /* 0x000fc800078e0010 */
[----:B------:R-:W-:Y:S02]  /*0c10*/  @P3 IMAD.MOV.U32 R25, RZ, RZ, 0x1 ;  /* 0x00000001ff193424 */ /* 0x000fe400078e00ff */
[----:B---3--:R-:W-:Y:S01]  /*0c20*/  @P3 IMAD R24, R26, R27, RZ ;  /* 0x0000001b1a183224 */ /* 0x008fe200078e02ff */
[----:B--2---:R-:W-:Y:S06]  /*0c30*/  @P3 BRA `(.L_x_932) ;  /* 0x0000000000143947 */ /* 0x004fec0003800000 */
[----:B------:R-:W2:Y:S04]  /*0c40*/  @P4 LD.E R24, desc[UR4][R172.64+0xd4] ;  /* 0x0000d404ac184980 */ /* 0x000ea8000c101900 */
[----:B------:R-:W2:Y:S04]  /*0c50*/  LD.E R6, desc[UR4][R172.64+0x60] ;  /* 0x00006004ac067980 */ /* 0x000ea8000c101900 */
[----:B------:R-:W2:Y:S01]  /*0c60*/  @!P4 LD.E R24, desc[UR4][R172.64+0xb4] ;  /* 0x0000b404ac18c980 */ /* 0x000ea2000c101900 */
[----:B------:R-:W-:Y:S01]  /*0c70*/  MOV R26, 0x1 ;  /* 0x00000001001a7802 */ /* 0x000fe20000000f00 */
[----:B--2---:R-:W-:-:S02]  /*0c80*/  IMAD R25, R24, R6, RZ ;  /* 0x0000000618197224 */ /* 0x004fc400078e02ff */
.L_x_932:
[----:B------:R-:W-:Y:S05]  /*0c90*/  BSYNC B0 ;  /* 0x0000000000007941 */ /* 0x000fea0003800000 */
.L_x_931:
[----:B------:R-:W-:Y:S01]  /*0ca0*/  BSSY B0, `(.L_x_933) ;  /* 0x0000013000007945 */ /* 0x000fe20003800000 */
[----:B------:R-:W-:Y:S01]  /*0cb0*/  VIADD R27, R8, 0x40 ;  /* 0x00000040081b7836 */ /* 0x000fe20000000000 */
[C---:B------:R-:W-:Y:S01]  /*0cc0*/  IADD3 R30, R18.reuse, 0x40, RZ ;  /* 0x00000040121e7810 */ /* 0x040fe20007ffe0ff */
[----:B------:R-:W-:Y:S01]  /*0cd0*/  VIADD R31, R18, 0x20 ;  /* 0x00000020121f7836 */ /* 0x000fe20000000000 */
[----:B------:R-:W-:Y:S01]  /*0ce0*/  IADD3 R7, R17, R7, RZ ;  /* 0x0000000711077210 */ /* 0x000fe20007ffe0ff */
[----:B------:R-:W-:Y:S06]  /*0cf0*/  @P2 BRA `(.L_x_934) ;  /* 0x0000000000342947 */ /* 0x000fec0003800000 */
[----:B------:R-:W-:Y:S01]  /*0d00*/  IMAD R12, R5, R2, RZ ;  /* 0x00000002050c7224 */ /* 0x000fe200078e02ff */
[-C--:B------:R-:W-:Y:S01]  /*0d10*/  ISETP.GE.AND P5, PT, R18, R0.reuse, PT ;  /* 0x000000001200720c */ /* 0x080fe20003fa6270 */
[----:B------:R-:W-:Y:S01]  /*0d20*/  IMAD.MOV.U32 R6, RZ, RZ, R16 ;  /* 0x000000ffff067224 */ /* 0x000fe200078e0010 */
[-C--:B------:R-:W-:Y:S01]  /*0d30*/  ISETP.GE.AND P4, PT, R31, R0.reuse, PT ;  /* 0x000000001f00720c */ /* 0x080fe20003f86270 */
[----:B------:R-:W-:Y:S01]  /*0d40*/  IMAD R12, R4, R3, R12 ;  /* 0x00000003040c7224 */ /* 0x000fe200078e020c */
[----:B------:R-:W-:Y:S01]  /*0d50*/  ISETP.GE.AND P3, PT, R30, R0, PT ;  /* 0x000000001e00720c */ /* 0x000fe20003f66270 */
[----:B------:R-:W-:-:S04]  /*0d60*/  IMAD.WIDE.U32 R14, R4, R2, R6 ;  /* 0x00000002040e7225 */ /* 0x000fc800078e0006 */
[----:B------:R-:W-:Y:S01]  /*0d70*/  IMAD.IADD R13, R15, 0x1, R12 ;  /* 0x000000010f0d7824 */ /* 0x000fe200078e020c */
[----:B------:R-:W-:-:S04]  /*0d80*/  LEA R12, P2, R14, R10, 0x1 ;  /* 0x0000000a0e0c7211 */ /* 0x000fc800078408ff */
[----:B------:R-:W-:-:S05]  /*0d90*/  LEA.HI.X R13, R14, R11, R13, 0x1, P2 ;  /* 0x0000000b0e0d7211 */ /* 0x000fca00010f0c0d */
[----:B------:R2:W-:Y:S04]  /*0da0*/  @!P5 ST.E.128 desc[UR4][R12.64], RZ ;  /* 0x000000ff0c00d985 */ /* 0x0005e8000c101d04 */
[----:B------:R2:W-:Y:S04]  /*0db0*/  @!P4 ST.E.128 desc[UR4][R12.64+0x40], RZ ;  /* 0x000040ff0c00c985 */ /* 0x0005e8000c101d04 */
[----:B------:R2:W-:Y:S02]  /*0dc0*/  @!P3 ST.E.128 desc[UR4][R12.64+0x80], RZ ;  /* 0x000080ff0c00b985 */ /* 0x0005e4000c101d04 */
.L_x_934:
[----:B------:R-:W-:Y:S05]  /*0dd0*/  BSYNC B0 ;  /* 0x0000000000007941 */ /* 0x000fea0003800000 */
.L_x_933:
[----:B------:R-:W-:Y:S01]  /*0de0*/  BSSY B0, `(.L_x_935) ;  /* 0x0000014000007945 */ /* 0x000fe20003800000 */
[----:B------:R-:W-:Y:S02]  /*0df0*/  ISETP.GE.AND P2, PT, R27, R19, PT ;  /* 0x000000131b00720c */ /* 0x000fe40003f46270 */
[----:B------:R-:W-:Y:S01]  /*0e00*/  IADD3 R29, R8, 0x60, RZ ;  /* 0x00000060081d7810 */ /* 0x000fe20007ffe0ff */
[----:B------:R-:W-:Y:S05]  /*0e10*/  @P0 BRA `(.L_x_936) ;  /* 0x0000000000400947 */ /* 0x000fea0003800000 */
[----:B--2---:R-:W-:Y:S01]  /*0e20*/  IADD3 R12, P0, R4, 0x20, RZ ;  /* 0x00000020040c7810 */ /* 0x004fe20007f1e0ff */
[----:B------:R-:W-:Y:S01]  /*0e30*/  IMAD.MOV.U32 R14, RZ, RZ, R16 ;  /* 0x000000ffff0e7224 */ /* 0x000fe200078e0010 */
[----:B------:R-:W-:Y:S02]  /*0e40*/  MOV R15, R7 ;  /* 0x00000007000f7202 */ /* 0x000fe40000000f00 */
[-C--:B------:R-:W-:Y:S01]  /*0e50*/  ISETP.GE.AND P4, PT, R18, R0.reuse, PT ;  /* 0x000000001200720c */ /* 0x080fe20003f86270 */
[----:B------:R-:W-:Y:S01]  /*0e60*/  IMAD.X R13, RZ, RZ, R5, P0 ;  /* 0x000000ffff0d7224 */ /* 0x000fe200000e0605 */
[----:B------:R-:W-:Y:S01]  /*0e70*/  ISETP.GE.AND P3, PT, R31, R0, PT ;  /* 0x000000001f00720c */ /* 0x000fe20003f66270 */
[----:B------:R-:W-:Y:S01]  /*0e80*/  IMAD.WIDE.U32 R14, R2, R12, R14 ;  /* 0x0000000c020e7225 */ /* 0x000fe200078e000e */
[----:B------:R-:W-:-:S03]  /*0e90*/  ISETP.GE.AND P0, PT, R30, R0, PT ;  /* 0x000000001e00720c */ /* 0x000fc60003f06270 */
[----:B------:R-:W-:-:S04]  /*0ea0*/  IMAD R13, R13, R2, RZ ;  /* 0x000000020d0d7224 */ /* 0x000fc800078e02ff */
[----:B------:R-:W-:Y:S01]  /*0eb0*/  IMAD R13, R3, R12, R13 ;  /* 0x0000000c030d7224 */ /* 0x000fe200078e020d */
[----:B------:R-:W-:-:S03]  /*0ec0*/  LEA R12, P5, R14, R10, 0x1 ;  /* 0x0000000a0e0c7211 */ /* 0x000fc600078a08ff */
[----:B------:R-:W-:-:S05]  /*0ed0*/  IMAD.IADD R13, R15, 0x1, R13 ;  /* 0x000000010f0d7824 */ /* 0x000fca00078e020d */
[----:B------:R-:W-:-:S05]  /*0ee0*/  LEA.HI.X R13, R14, R11, R13, 0x1, P5 ;  /* 0x0000000b0e0d7211 */ /* 0x000fca00028f0c0d */
[----:B------:R3:W-:Y:S04]  /*0ef0*/  @!P4 ST.E.128 desc[UR4][R12.64], RZ ;  /* 0x000000ff0c00c985 */ /* 0x0007e8000c101d04 */
[----:B------:R3:W-:Y:S04]  /*0f00*/  @!P3 ST.E.128 desc[UR4][R12.64+0x40], RZ ;  /* 0x000040ff0c00b985 */ /* 0x0007e8000c101d04 */
[----:B------:R3:W-:Y:S02]  /*0f10*/  @!P0 ST.E.128 desc[UR4][R12.64+0x80], RZ ;  /* 0x000080ff0c008985 */ /* 0x0007e4000c101d04 */
.L_x_936:
[----:B------:R-:W-:Y:S05]  /*0f20*/  BSYNC B0 ;  /* 0x0000000000007941 */ /* 0x000fea0003800000 */
.L_x_935:
[----:B------:R-:W-:Y:S01]  /*0f30*/  BSSY B0, `(.L_x_937) ;  /* 0x0000014000007945 */ /* 0x000fe20003800000 */
[----:B------:R-:W-:Y:S01]  /*0f40*/  ISETP.GE.AND P0, PT, R29, R19, PT ;  /* 0x000000131d00720c */ /* 0x000fe20003f06270 */
[----:B------:R-:W-:Y:S02]  /*0f50*/  IMAD R25, R159, R25, RZ ;  /* 0x000000199f197224 */ /* 0x000fe400078e02ff */
[----:B------:R-:W-:Y:S10]  /*0f60*/  @P2 BRA `(.L_x_938) ;  /* 0x0000000000402947 */ /* 0x000ff40003800000 */
[----:B--23--:R-:W-:Y:S01]  /*0f70*/  IADD3 R12, P2, R4, 0x40, RZ ;  /* 0x00000040040c7810 */ /* 0x00cfe20007f5e0ff */
        /* <DEDUP_REMOVED lines=15> */
.L_x_938:
[----:B------:R-:W-:Y:S05]  /*1070*/  BSYNC B0 ;  /* 0x0000000000007941 */ /* 0x000fea0003800000 */
.L_x_937:
[----:B--234-:R-:W-:Y:S01]  /*1080*/  SEL R12, R25, RZ, !P1 ;  /* 0x000000ff190c7207 */ /* 0x01cfe20004800000 */
[----:B------:R-:W-:Y:S01]  /*1090*/  BSSY B0, `(.L_x_939) ;  /* 0x0000017000007945 */ /* 0x000fe20003800000 */
[-C--:B------:R-:W-:Y:S02]  /*10a0*/  ISETP.GE.OR P5, PT, R8, R19.reuse, P6 ;  /* 0x000000130800720c */ /* 0x080fe400037a6670 */
[-C--:B------:R-:W-:Y:S01]  /*10b0*/  ISETP.GE.OR P4, PT, R28, R19.reuse, P6 ;  /* 0x000000131c00720c */ /* 0x080fe20003786670 */
[----:B------:R-:W-:Y:S01]  /*10c0*/  IMAD R24, R162, R24, R12 ;  /* 0x00000018a2187224 */ /* 0x000fe200078e020c */
[----:B------:R-:W-:Y:S01]  /*10d0*/  ISETP.GE.OR P3, PT, R27, R19, P6 ;  /* 0x000000131b00720c */ /* 0x000fe20003766670 */
[----:B------:R-:W-:Y:S01]  /*10e0*/  IMAD R12, R156, R26, RZ ;  /* 0x0000001a9c0c7224 */ /* 0x000fe200078e02ff */
[----:B------:R-:W-:Y:S11]  /*10f0*/  @P0 BRA `(.L_x_940) ;  /* 0x0000000000400947 */ /* 0x000ff60003800000 */
[----:B------:R-:W-:Y:S02]  /*1100*/  IADD3 R6, P0, R4, 0x60, RZ ;  /* 0x0000006004067810 */ /* 0x000fe40007f1e0ff */
[-C--:B------:R-:W-:Y:S02]  /*1110*/  ISETP.GE.AND P2, PT, R18, R0.reuse, PT ;  /* 0x000000001200720c */ /* 0x080fe40003f46270 */
[----:B------:R-:W-:Y:S01]  /*1120*/  ISETP.GE.AND P1, PT, R31, R0, PT ;  /* 0x000000001f00720c */ /* 0x000fe20003f26270 */
[----:B------:R-:W-:Y:S01]  /*1130*/  IMAD.X R4, RZ, RZ, R5, P0 ;  /* 0x000000ffff047224 */ /* 0x000fe200000e0605 */
[----:B------:R-:W-:-:S03]  /*1140*/  MOV R5, R7 ;  /* 0x0000000700057202 */ /* 0x000fc60000000f00 */
[----:B------:R-:W-:Y:S02]  /*1150*/  IMAD R13, R4, R2, RZ ;  /* 0x00000002040d7224 */ /* 0x000fe400078e02ff */
[----:B------:R-:W-:Y:S02]  /*1160*/  IMAD.MOV.U32 R4, RZ, RZ, R16 ;  /* 0x000000ffff047224 */ /* 0x000fe400078e0010 */
[-C--:B------:R-:W-:Y:S02]  /*1170*/  IMAD R3, R3, R6.reuse, R13 ;  /* 0x0000000603037224 */ /* 0x080fe400078e020d */
[----:B------:R-:W-:-:S04]  /*1180*/  IMAD.WIDE.U32 R4, R2, R6, R4 ;  /* 0x0000000602047225 */ /* 0x000fc800078e0004 */
[----:B------:R-:W-:Y:S01]  /*1190*/  IMAD.IADD R3, R5, 0x1, R3 ;  /* 0x0000000105037824 */ /* 0x000fe200078e0203 */
[----:B------:R-:W-:-:S04]  /*11a0*/  LEA R2, P0, R4, R10, 0x1 ;  /* 0x0000000a04027211 */ /* 0x000fc800078008ff */
[----:B------:R-:W-:Y:S02]  /*11b0*/  LEA.HI.X R3, R4, R11, R3, 0x1, P0 ;  /* 0x0000000b04037211 */ /* 0x000fe400000f0c03 */
[----:B------:R-:W-:-:S03]  /*11c0*/  ISETP.GE.AND P0, PT, R30, R0, PT ;  /* 0x000000001e00720c */ /* 0x000fc60003f06270 */
[----:B------:R2:W-:Y:S04]  /*11d0*/  @!P2 ST.E.128 desc[UR4][R2.64], RZ ;  /* 0x000000ff0200a985 */ /* 0x0005e8000c101d04 */
[----:B------:R2:W-:Y:S06]  /*11e0*/  @!P1 ST.E.128 desc[UR4][R2.64+0x40], RZ ;  /* 0x000040ff02009985 */ /* 0x0005ec000c101d04 */
[----:B------:R2:W-:Y:S02]  /*11f0*/  @!P0 ST.E.128 desc[UR4][R2.64+0x80], RZ ;  /* 0x000080ff02008985 */ /* 0x0005e4000c101d04 */
.L_x_940:
[----:B------:R-:W-:Y:S05]  /*1200*/  BSYNC B0 ;  /* 0x0000000000007941 */ /* 0x000fea0003800000 */
.L_x_939:
[----:B------:R-:W-:Y:S01]  /*1210*/  IADD3 R9, P1, P0, R12, R22, R24 ;  /* 0x000000160c097210 */ /* 0x000fe2000783e018 */
[-C--:B------:R-:W-:Y:S01]  /*1220*/  @!P5 IMAD R0, R8, R26.reuse, RZ ;  /* 0x0000001a0800d224 */ /* 0x080fe200078e02ff */
[----:B--2---:R-:W-:Y:S01]  /*1230*/  SHF.R.S32.HI R2, RZ, 0x1f, R12 ;  /* 0x0000001fff027819 */ /* 0x004fe2000001140c */
[-C--:B------:R-:W-:Y:S01]  /*1240*/  @!P4 IMAD R3, R28, R26.reuse, RZ ;  /* 0x0000001a1c03c224 */ /* 0x080fe200078e02ff */
[----:B------:R-:W-:Y:S01]  /*1250*/  SHF.R.S32.HI R22, RZ, 0x1f, R24 ;  /* 0x0000001fff167819 */ /* 0x000fe20000011418 */
[----:B------:R-:W-:Y:S01]  /*1260*/  @!P3 IMAD R5, R27, R26, RZ ;  /* 0x0000001a1b05b224 */ /* 0x000fe200078e02ff */
[----:B------:R-:W-:Y:S02]  /*1270*/  ISETP.GE.OR P6, PT, R29, R19, P6 ;  /* 0x000000131d00720c */ /* 0x000fe400037c6670 */
[----:B------:R-:W-:Y:S02]  /*1280*/  IADD3.X R22, R2, R23, R22, P1, P0 ;  /* 0x0000001702167210 */ /* 0x000fe40000fe0416 */
[----:B------:R-:W-:-:S02]  /*1290*/  @!P5 IADD3 R2, P0, R0, R9, RZ ;  /* 0x000000090002d210 */ /* 0x000fc40007f1e0ff */
[-C--:B------:R-:W-:Y:S02]  /*12a0*/  @!P4 IADD3 R8, P1, R3, R9.reuse, RZ ;  /* 0x000000090308c210 */ /* 0x080fe40007f3e0ff */
[----:B------:R-:W-:Y:S02]  /*12b0*/  @!P5 LEA.HI.X.SX32 R4, R0, R22, 0x1, P0 ;  /* 0x000000160004d211 */ /* 0x000fe400000f0eff */
[C---:B------:R-:W-:Y:S02]  /*12c0*/  @!P5 LEA R6, P2, R2.reuse, R20, 0x2 ;  /* 0x000000140206d211 */ /* 0x040fe400078410ff */
[----:B------:R-:W-:Y:S02]  /*12d0*/  @!P3 IADD3 R0, P0, R5, R9, RZ ;  /* 0x000000090500b210 */ /* 0x000fe40007f1e0ff */
[----:B------:R-:W-:Y:S02]  /*12e0*/  @!P4 LEA.HI.X.SX32 R10, R3, R22, 0x1, P1 ;  /* 0x00000016030ac211 */ /* 0x000fe400008f0eff */
[----:B------:R-:W-:-:S02]  /*12f0*/  @!P5 LEA.HI.X R7, R2, R21, R4, 0x2, P2 ;  /* 0x000000150207d211 */ /* 0x000fc400010f1404 */
[----:B------:R-:W-:Y:S02]  /*1300*/  @!P4 LEA R4, P1, R8, R20, 0x2 ;  /* 0x000000140804c211 */ /* 0x000fe400078210ff */
[----:B------:R-:W-:Y:S02]  /*1310*/  @!P3 LEA.HI.X.SX32 R3, R5, R22, 0x1, P0 ;  /* 0x000000160503b211 */ /* 0x000fe400000f0eff */
[----:B------:R-:W-:Y:S02]  /*1320*/  @!P3 LEA R2, P0, R0, R20, 0x2 ;  /* 0x000000140002b211 */ /* 0x000fe400078010ff */
[-C--:B------:R-:W-:Y:S01]  /*1330*/  @!P4 LEA.HI.X R5, R8, R21.reuse, R10, 0x2, P1 ;  /* 0x000000150805c211 */ /* 0x080fe200008f140a */
[----:B------:R-:W-:Y:S01]  /*1340*/  @!P5 IMAD.MOV.U32 R10, RZ, RZ, 0x7f800000 ;  /* 0x7f800000ff0ad424 */ /* 0x000fe200078e00ff */
[----:B------:R-:W-:Y:S01]  /*1350*/  @!P3 LEA.HI.X R3, R0, R21, R3, 0x2, P0 ;  /* 0x000000150003b211 */ /* 0x000fe200000f1403 */
[----:B------:R-:W-:Y:S02]  /*1360*/  @!P4 IMAD.MOV.U32 R8, RZ, RZ, 0x7f800000 ;  /* 0x7f800000ff08c424 */ /* 0x000fe400078e00ff */
[----:B------:R-:W-:Y:S01]  /*1370*/  @!P3 IMAD.MOV.U32 R0, RZ, RZ, 0x7f800000 ;  /* 0x7f800000ff00b424 */ /* 0x000fe200078e00ff */
[----:B------:R-:W-:Y:S04]  /*1380*/  @!P5 ST.E desc[UR4][R6.64], R10 ;  /* 0x0000000a0600d985 */ /* 0x000fe8000c101904 */
[----:B------:R-:W-:Y:S04]  /*1390*/  @!P4 ST.E desc[UR4][R4.64], R8 ;  /* 0x000000080400c985 */ /* 0x000fe8000c101904 */
[----:B------:R2:W-:Y:S02]  /*13a0*/  @!P3 ST.E desc[UR4][R2.64], R0 ;  /* 0x000000000200b985 */ /* 0x0005e4000c101904 */
[----:B--2---:R-:W-:-:S02]  /*13b0*/  IMAD.MOV.U32 R2, RZ, RZ, R32 ;  /* 0x000000ffff027224 */ /* 0x004fc400078e0020 */
[----:B------:R-:W-:-:S04]  /*13c0*/  IMAD.MOV.U32 R3, RZ, RZ, 0x0 ;  /* 0x00000000ff037424 */ /* 0x000fc800078e00ff */
[----:B-1----:R-:W-:Y:S05]  /*13d0*/  @P6 RET.REL.NODEC R2 `(_ZN5flash16flash_fwd_kernelI23Flash_fwd_kernel_traitsILi96ELi128ELi64ELi4ELb0ELb0EN7cutlass6half_tE19Flash_kernel_traitsILi96ELi128ELi64ELi4ES3_EELb1ELb0ELb1ELb0ELb0ELb0ELb0ELb1EEEvNS_16Flash_fwd_paramsE) ;  /* 0xffffffec02086950 */ /* 0x002fea0003c3ffff */
[----:B------:R-:W-:-:S05]  /*13e0*/  IMAD R0, R29, R26, RZ ;  /* 0x0000001a1d007224 */ /* 0x000fca00078e02ff */
[----:B------:R-:W-:-:S04]  /*13f0*/  IADD3 R3, P0, R0, R9, RZ ;  /* 0x0000000900037210 */ /* 0x000fc80007f1e0ff */
[----:B------:R-:W-:Y:S02]  /*1400*/  LEA.HI.X.SX32 R0, R0, R22, 0x1, P0 ;  /* 0x0000001600007211 */ /* 0x000fe400000f0eff */
[----:B------:R-:W-:-:S04]  /*1410*/  LEA R2, P0, R3, R20, 0x2 ;  /* 0x0000001403027211 */ /* 0x000fc800078010ff */
[----:B------:R-:W-:Y:S01]  /*1420*/  LEA.HI.X R3, R3, R21, R0, 0x2, P0 ;  /* 0x0000001503037211 */ /* 0x000fe200000f1400 */
[----:B------:R-:W-:-:S05]  /*1430*/  IMAD.MOV.U32 R0, RZ, RZ, 0x7f800000 ;  /* 0x7f800000ff007424 */ /* 0x000fca00078e00ff */
[----:B------:R1:W-:Y:S02]  /*1440*/  ST.E desc[UR4][R2.64], R0 ;  /* 0x0000000002007985 */ /* 0x0003e4000c101904 */
[----:B-1----:R-:W-:Y:S02]  /*1450*/  IMAD.MOV.U32 R2, RZ, RZ, R32 ;  /* 0x000000ffff027224 */ /* 0x002fe400078e0020 */
[----:B------:R-:W-:-:S04]  /*1460*/  IMAD.MOV.U32 R3, RZ, RZ, 0x0 ;  /* 0x00000000ff037424 */ /* 0x000fc800078e00ff */
[----:B------:R-:W-:Y:S05]  /*1470*/  RET.REL.NODEC R2 `(_ZN5flash16flash_fwd_kernelI23Flash_fwd_kernel_traitsILi96ELi128ELi64ELi4ELb0ELb0EN7cutlass6half_tE19Flash_kernel_traitsILi96ELi128ELi64ELi4ES3_EELb1ELb0ELb1ELb0ELb0ELb0ELb0ELb1EEEvNS_16Flash_fwd_paramsE) ;  /* 0xffffffe802e07950 */ /* 0x000fea0003c3ffff */
.L_x_926:
[----:B------:R-:W2:Y:S01]  /*1480*/  LD.E R20, desc[UR4][R172.64+0x68] ;  /* 0x00006804ac147980 */ /* 0x000ea2000c101900 */
[----:B------:R-:W-:-:S03]  /*1490*/  ISETP.NE.AND P4, PT, R30, -0x1, PT ;  /* 0xffffffff1e00780c */ /* 0x000fc60003f85270 */
[----:B------:R-:W3:Y:S01]  /*14a0*/  LD.E.64 R10, desc[UR4][R172.64+0x38] ;  /* 0x00003804ac0a7980 */ /* 0x000ee2000c101b00 */
[----:B------:R-:W-:-:S03]  /*14b0*/  ISETP.NE.AND P2, PT, R34, -0x1, PT ;  /* 0xffffffff2200780c */ /* 0x000fc60003f45270 */
[----:B------:R-:W4:Y:S01]  /*14c0*/  LD.E.64 R4, desc[UR4][R172.64+0x30] ;  /* 0x00003004ac047980 */ /* 0x000f22000c101b00 */
[CC--:B------:R-:W-:Y:S01]  /*14d0*/  LEA.HI R17, R28.reuse, R149.reuse, RZ, 0x2 ;  /* 0x000000951c117211 */ /* 0x0c0fe200078f10ff */
[----:B------:R-:W1:Y:S04]  /*14e0*/  S2R R22, SR_CgaCtaId ;  /* 0x0000000000167919 */ /* 0x000e680000008800 */
[----:B------:R-:W4:Y:S01]  /*14f0*/  @!P4 LD.E.64 R12, desc[UR4][R172.64+0x20] ;  /* 0x00002004ac0cc980 */ /* 0x000f22000c101b00 */
[----:B------:R-:W-:Y:S02]  /*1500*/  LEA.HI R41, R28, R149, RZ, 0x3 ;  /* 0x000000951c297211 */ /* 0x000fe400078f18ff */
[----:B------:R-:W-:Y:S01]  /*1510*/  LOP3.LUT R0, R17, 0xfffffffc, RZ, 0xc0, !PT ;  /* 0xfffffffc11007812 */ /* 0x000fe200078ec0ff */
[----:B------:R-:W-:Y:S01]  /*1520*/  IMAD.IADD R35, R178, 0x1, -R156 ;  /* 0x00000001b2237824 */ /* 0x000fe200078e0a9c */
[----:B------:R-:W-:Y:S01]  /*1530*/  SHF.R.S32.HI R40, RZ, 0x3, R41 ;  /* 0x00000003ff287819 */ /* 0x000fe20000011429 */
[----:B------:R-:W4:Y:S02]  /*1540*/  @!P2 LD.E.64 R14, desc[UR4][R172.64+0x18] ;  /* 0x00001804ac0ea980 */ /* 0x000f24000c101b00 */
[----:B------:R-:W-:-:S02]  /*1550*/  IMAD.IADD R0, R149, 0x1, -R0 ;  /* 0x0000000195007824 */ /* 0x000fc400078e0a00 */
[----:B------:R-:W-:Y:S01]  /*1560*/  IMAD.SHL.U32 R3, R40, 0x40, RZ ;  /* 0x0000004028037824 */ /* 0x000fe200078e00ff */
[----:B------:R-:W-:Y:S01]  /*1570*/  MOV R21, 0x400 ;  /* 0x0000040000157802 */ /* 0x000fe20000000f00 */
[----:B------:R-:W4:Y:S01]  /*1580*/  LD.E.64 R18, desc[UR4][R172.64+0x48] ;  /* 0x00004804ac127980 */ /* 0x000f22000c101b00 */
[----:B------:R-:W-:Y:S02]  /*1590*/  SHF.L.U32 R171, R0, 0x3, RZ ;  /* 0x0000000300ab7819 */ /* 0x000fe400000006ff */
[----:B------:R-:W-:Y:S01]  /*15a0*/  LOP3.LUT R0, R3, 0xc0, RZ, 0xc0, !PT ;  /* 0x000000c003007812 */ /* 0x000fe200078ec0ff */
[----:B------:R-:W4:Y:S01]  /*15b0*/  LD.E.64 R44, desc[UR4][R172.64+0x40] ;  /* 0x00004004ac2c7980 */ /* 0x000f22000c101b00 */
[----:B------:R-:W-:Y:S02]  /*15c0*/  SHF.R.S32.HI R6, RZ, 0x2, R17 ;  /* 0x00000002ff067819 */ /* 0x000fe40000011411 */
[----:B------:R-:W-:Y:S01]  /*15d0*/  SHF.R.S32.HI R155, RZ, 0x5, R148 ;  /* 0x00000005ff9b7819 */ /* 0x000fe20000011494 */
[----:B------:R-:W4:Y:S01]  /*15e0*/  LD.E R217, desc[UR4][R172.64+0xc8] ;  /* 0x0000c804acd97980 */ /* 0x000f22000c101900 */
[----:B------:R-:W-:-:S03]  /*15f0*/  IADD3 R7, R6, 0x40, RZ ;  /* 0x0000004006077810 */ /* 0x000fc60007ffe0ff */
[----:B------:R1:W5:Y:S01]  /*1600*/  LD.E.64 R26, desc[UR4][R172.64+0x50] ;  /* 0x00005004ac1a7980 */ /* 0x000362000c101b00 */
[----:B------:R-:W-:Y:S02]  /*1610*/  ISETP.GE.AND P1, PT, R7, R35, PT ;  /* 0x000000230700720c */ /* 0x000fe40003f26270 */
[----:B------:R-:W-:Y:S01]  /*1620*/  LEA.HI R28, R28, R149, RZ, 0x4 ;  /* 0x000000951c1c7211 */ /* 0x000fe200078f20ff */
[----:B------:R1:W5:Y:S03]  /*1630*/  @!P4 LD.E.64 R32, desc[UR4][R172.64+0x28] ;  /* 0x00002804ac20c980 */ /* 0x000366000c101b00 */
[----:B------:R-:W-:Y:S01]  /*1640*/  SHF.R.S32.HI R25, RZ, 0x4, R28 ;  /* 0x00000004ff197819 */ /* 0x000fe2000001141c */
[----:B------:R1:W5:Y:S04]  /*1650*/  LD.E.64 R36, desc[UR4][R172.64+0x58] ;  /* 0x00005804ac247980 */ /* 0x000368000c101b00 */
[----:B------:R1:W5:Y:S04]  /*1660*/  LD.E R152, desc[UR4][R172.64+0x60] ;  /* 0x00006004ac987980 */ /* 0x000368000c101900 */
[----:B------:R1:W5:Y:S04]  /*1670*/  LD.E R153, desc[UR4][R172.64+0xc4] ;  /* 0x0000c404ac997980 */ /* 0x000368000c101900 */
[----:B------:R1:W5:Y:S04]  /*1680*/  LD.E R200, desc[UR4][R172.64+0xc0] ;  /* 0x0000c004acc87980 */ /* 0x000368000c101900 */
[----:B------:R1:W5:Y:S04]  /*1690*/  LD.E.64 R206, desc[UR4][R172.64+0x8] ;  /* 0x00000804acce7980 */ /* 0x000368000c101b00 */
[----:B------:R1:W5:Y:S04]  /*16a0*/  LD.E.64 R210, desc[UR4][R172.64+0x10] ;  /* 0x00001004acd27980 */ /* 0x000368000c101b00 */
[----:B------:R1:W5:Y:S01]  /*16b0*/  LD.E.64 R150, desc[UR4][R172.64+0x98] ;  /* 0x00009804ac967980 */ /* 0x000362000c101b00 */
[----:B--2---:R-:W-:-:S04]  /*16c0*/  IABS R2, R20 ;  /* 0x0000001400027213 */ /* 0x004fc80000000000 */
[----:B------:R-:W2:Y:S08]  /*16d0*/  I2F.RP R8, R2 ;  /* 0x0000000200087306 */ /* 0x000eb00000209400 */
[----:B--2---:R-:W2:Y:S02]  /*16e0*/  MUFU.RCP R8, R8 ;  /* 0x0000000800087308 */ /* 0x004ea40000001000 */
[----:B--2---:R-:W-:-:S06]  /*16f0*/  VIADD R8, R8, 0xffffffe ;  /* 0x0ffffffe08087836 */ /* 0x004fcc0000000000 */
[----:B------:R-:W2:Y:S01]  /*1700*/  F2I.FTZ.U32.TRUNC.NTZ R9, R8 ;  /* 0x0000000800097305 */ /* 0x000ea2000021f000 */
[----:B------:R-:W-:Y:S01]  /*1710*/  IABS R7, R20 ;  /* 0x0000001400077213 */ /* 0x000fe20000000000 */
[----:B--2---:R-:W-:Y:S01]  /*1720*/  IMAD.MOV R3, RZ, RZ, -R9 ;  /* 0x000000ffff037224 */ /* 0x004fe200078e0a09 */
[----:B------:R-:W-:Y:S02]  /*1730*/  LOP3.LUT R8, R0, 0x18, R171, 0xf8, !PT ;  /* 0x0000001800087812 */ /* 0x000fe400078ef8ab */
[----:B------:R-:W-:Y:S01]  /*1740*/  SHF.R.U32.HI R0, RZ, 0x3, R0 ;  /* 0x00000003ff007819 */ /* 0x000fe20000011600 */
[----:B------:R-:W-:-:S03]  /*1750*/  IMAD.MOV.U32 R16, RZ, RZ, R3 ;  /* 0x000000ffff107224 */ /* 0x000fc600078e0003 */
[----:B------:R-:W-:Y:S01]  /*1760*/  LOP3.LUT R23, R8, R0, RZ, 0x3c, !PT ;  /* 0x0000000008177212 */ /* 0x000fe200078e3cff */
[----:B------:R-:W-:Y:S02]  /*1770*/  IMAD R0, R16, R2, RZ ;  /* 0x0000000210007224 */ /* 0x000fe400078e02ff */
[----:B------:R-:W-:Y:S01]  /*1780*/  IMAD.MOV.U32 R8, RZ, RZ, RZ ;  /* 0x000000ffff087224 */ /* 0x000fe200078e00ff */
[----:B-1----:R-:W-:-:S03]  /*1790*/  LEA R3, R22, R21, 0x18 ;  /* 0x0000001516037211 */ /* 0x002fc600078ec0ff */
[----:B------:R-:W-:Y:S01]  /*17a0*/  IMAD.HI.U32 R8, R9, R0, R8 ;  /* 0x0000000009087227 */ /* 0x000fe200078e0008 */
[----:B------:R-:W-:Y:S02]  /*17b0*/  IADD3 R0, RZ, -R7, RZ ;  /* 0x80000007ff007210 */ /* 0x000fe40007ffe0ff */
[----:B------:R-:W-:-:S03]  /*17c0*/  IABS R21, R162 ;  /* 0x000000a200157213 */ /* 0x000fc60000000000 */
[----:B------:R-:W-:Y:S02]  /*17d0*/  IMAD.MOV.U32 R7, RZ, RZ, R0 ;  /* 0x000000ffff077224 */ /* 0x000fe400078e0000 */
[----:B------:R-:W-:Y:S01]  /*17e0*/  IMAD.HI.U32 R0, R8, R21, RZ ;  /* 0x0000001508007227 */ /* 0x000fe200078e00ff */
[----:B------:R-:W-:-:S03]  /*17f0*/  LEA.HI R8, R17, R6, RZ, 0x1 ;  /* 0x0000000611087211 */ /* 0x000fc600078f08ff */
[----:B------:R-:W-:Y:S01]  /*1800*/  IMAD R7, R0, R7, R21 ;  /* 0x0000000700077224 */ /* 0x000fe200078e0215 */
[----:B------:R-:W-:-:S04]  /*1810*/  LOP3.LUT R21, R8, 0x7fffffe, RZ, 0xc0, !PT ;  /* 0x07fffffe08157812 */ /* 0x000fc800078ec0ff */
[----:B------:R-:W-:Y:S01]  /*1820*/  ISETP.GT.U32.AND P6, PT, R2, R7, PT ;  /* 0x000000070200720c */ /* 0x000fe20003fc4070 */
[----:B---3--:R-:W-:Y:S01]  /*1830*/  @!P4 IMAD R9, R11, R24, RZ ;  /* 0x000000180b09c224 */ /* 0x008fe200078e02ff */
[----:B------:R-:W-:Y:S01]  /*1840*/  @!P4 SHF.R.S32.HI R16, RZ, 0x1f, R24 ;  /* 0x0000001fff10c819 */ /* 0x000fe20000011418 */
[----:B------:R-:W-:Y:S01]  /*1850*/  IMAD.IADD R21, R6, 0x1, -R21 ;  /* 0x0000000106157824 */ /* 0x000fe200078e0a15 */
[----:B------:R-:W-:-:S03]  /*1860*/  LEA.HI R17, R28, R25, RZ, 0x1 ;  /* 0x000000191c117211 */ /* 0x000fc600078f08ff */
[----:B------:R-:W-:Y:S01]  /*1870*/  @!P4 IMAD R22, R10, R16, R9 ;  /* 0x000000100a16c224 */ /* 0x000fe200078e0209 */
[----:B------:R-:W-:Y:S01]  /*1880*/  IADD3 R16, R6, 0x60, RZ ;  /* 0x0000006006107810 */ /* 0x000fe20007ffe0ff */
[----:B------:R-:W-:Y:S02]  /*1890*/  IMAD R21, R155, 0x8, R21 ;  /* 0x000000089b157824 */ /* 0x000fe400078e0215 */
[----:B------:R-:W-:Y:S02]  /*18a0*/  @!P4 IMAD.WIDE.U32 R8, R10, R24, RZ ;  /* 0x000000180a08c225 */ /* 0x000fe400078e00ff */
[----:B------:R-:W-:Y:S02]  /*18b0*/  @!P6 IADD3 R7, R7, -R2, RZ ;  /* 0x800000020707e210 */ /* 0x000fe40007ffe0ff */
[----:B------:R-:W-:Y:S01]  /*18c0*/  ISETP.GE.AND P0, PT, R16, R35, PT ;  /* 0x000000231000720c */ /* 0x000fe20003f06270 */
[----:B------:R-:W-:Y:S01]  /*18d0*/  IMAD.U32 R193, R21, 0x20, R23 ;  /* 0x0000002015c17824 */ /* 0x000fe200078e0017 */
[----:B------:R-:W-:Y:S01]  /*18e0*/  LOP3.LUT R17, R17, 0xfffffffe, RZ, 0xc0, !PT ;  /* 0xfffffffe11117812 */ /* 0x000fe200078ec0ff */
[----:B----4-:R-:W-:Y:S01]  /*18f0*/  @!P4 IMAD R13, R13, R159, RZ ;  /* 0x0000009f0d0dc224 */ /* 0x010fe200078e02ff */
[----:B------:R-:W-:-:S02]  /*1900*/  @P4 IADD3 R16, R24, R30, RZ ;  /* 0x0000001e18104210 */ /* 0x000fc40007ffe0ff */
[----:B------:R-:W-:Y:S01]  /*1910*/  @!P4 SHF.R.S32.HI R21, RZ, 0x1f, R159 ;  /* 0x0000001fff15c819 */ /* 0x000fe2000001149f */
[----:B------:R-:W-:Y:S01]  /*1920*/  @!P4 IMAD.IADD R9, R9, 0x1, R22 ;  /* 0x000000010909c824 */ /* 0x000fe200078e0216 */
[----:B------:R-:W-:Y:S02]  /*1930*/  ISETP.GE.U32.AND P3, PT, R7, R2, PT ;  /* 0x000000020700720c */ /* 0x000fe40003f66070 */
[----:B------:R-:W-:Y:S01]  /*1940*/  LOP3.LUT R2, R162, R20, RZ, 0x3c, !PT ;  /* 0x00000014a2027212 */ /* 0x000fe200078e3cff */
[----:B------:R-:W-:Y:S02]  /*1950*/  IMAD.IADD R38, R25, 0x1, -R17 ;  /* 0x0000000119267824 */ /* 0x000fe400078e0a11 */
[-C--:B------:R-:W-:Y:S01]  /*1960*/  @P4 IMAD R22, R11, R16.reuse, RZ ;  /* 0x000000100b164224 */ /* 0x080fe200078e02ff */
[----:B------:R-:W-:Y:S01]  /*1970*/  ISETP.GE.AND P5, PT, R2, RZ, PT ;  /* 0x000000ff0200720c */ /* 0x000fe20003fa6270 */
[----:B------:R-:W-:Y:S02]  /*1980*/  @!P4 IMAD R21, R12, R21, R13 ;  /* 0x000000150c15c224 */ /* 0x000fe400078e020d */
[----:B------:R-:W-:-:S04]  /*1990*/  @P4 IMAD.WIDE.U32 R16, R10, R16, RZ ;  /* 0x000000100a104225 */ /* 0x000fc800078e00ff */
[----:B------:R-:W-:-:S04]  /*19a0*/  @!P4 IMAD.WIDE.U32 R12, R159, R12, R8 ;  /* 0x0000000c9f0cc225 */ /* 0x000fc800078e0008 */
[----:B------:R-:W-:-:S04]  /*19b0*/  @P2 IMAD.WIDE.U32 R8, R4, R34, RZ ;  /* 0x0000002204082225 */ /* 0x000fc800078e00ff */
[----:B------:R-:W-:Y:S02]  /*19c0*/  @P2 IMAD R2, R5, R34, RZ ;  /* 0x0000002205022224 */ /* 0x000fe400078e02ff */
[----:B------:R-:W-:Y:S02]  /*19d0*/  @P4 IMAD.IADD R23, R17, 0x1, R22 ;  /* 0x0000000111174824 */ /* 0x000fe400078e0216 */
[----:B------:R-:W-:Y:S01]  /*19e0*/  @P4 IMAD.MOV.U32 R22, RZ, RZ, R16 ;  /* 0x000000ffff164224 */ /* 0x000fe200078e0010 */
[----:B------:R-:W-:Y:S01]  /*19f0*/  @P2 IADD3 R2, R9, R2, RZ ;  /* 0x0000000209022210 */ /* 0x000fe20007ffe0ff */
[----:B------:R-:W-:Y:S01]  /*1a00*/  @P2 IMAD.MOV.U32 R16, RZ, RZ, R8 ;  /* 0x000000ffff102224 */ /* 0x000fe200078e0008 */
[----:B------:R-:W-:Y:S01]  /*1a10*/  @P2 MOV R9, R5 ;  /* 0x0000000500092202 */ /* 0x000fe20000000f00 */
[--C-:B------:R-:W-:Y:S02]  /*1a20*/  @P2 IMAD.MOV.U32 R8, RZ, RZ, R4.reuse ;  /* 0x000000ffff082224 */ /* 0x100fe400078e0004 */
[----:B------:R-:W-:-:S02]  /*1a30*/  @!P2 IMAD.MOV.U32 R8, RZ, RZ, R4 ;  /* 0x000000ffff08a224 */ /* 0x000fc400078e0004 */
[----:B------:R-:W-:Y:S02]  /*1a40*/  @!P2 IMAD.MOV.U32 R9, RZ, RZ, R5 ;  /* 0x000000ffff09a224 */ /* 0x000fe400078e0005 */
[----:B------:R1:W5:Y:S01]  /*1a50*/  LD.E.64 R4, desc[UR4][R172.64] ;  /* 0x00000004ac047980 */ /* 0x000362000c101b00 */
[----:B------:R-:W-:Y:S01]  /*1a60*/  @!P4 IADD3 R23, R13, R21, RZ ;  /* 0x000000150d17c210 */ /* 0x000fe20007ffe0ff */
[----:B------:R-:W-:Y:S01]  /*1a70*/  @!P2 IMAD R7, R15, R159, RZ ;  /* 0x0000009f0f07a224 */ /* 0x000fe200078e02ff */
[----:B------:R-:W-:-:S05]  /*1a80*/  @!P2 SHF.R.S32.HI R13, RZ, 0x1f, R159 ;  /* 0x0000001fff0da819 */ /* 0x000fca000001149f */
[C---:B------:R-:W-:Y:S02]  /*1a90*/  @!P2 IMAD R7, R14.reuse, R13, R7 ;  /* 0x0000000d0e07a224 */ /* 0x040fe400078e0207 */
[----:B------:R-:W-:-:S04]  /*1aa0*/  @!P2 IMAD.WIDE.U32 R14, R14, R159, RZ ;  /* 0x0000009f0e0ea225 */ /* 0x000fc800078e00ff */
[----:B------:R-:W-:Y:S01]  /*1ab0*/  @!P2 IMAD.MOV.U32 R16, RZ, RZ, R14 ;  /* 0x000000ffff10a224 */ /* 0x000fe200078e000e */
[----:B------:R-:W-:Y:S01]  /*1ac0*/  @!P2 IADD3 R2, R15, R7, RZ ;  /* 0x000000070f02a210 */ /* 0x000fe20007ffe0ff */
[----:B------:R-:W-:Y:S01]  /*1ad0*/  IMAD R14, R19, R162, RZ ;  /* 0x000000a2130e7224 */ /* 0x000fe200078e02ff */
[----:B------:R-:W-:-:S05]  /*1ae0*/  SHF.R.S32.HI R7, RZ, 0x1f, R162 ;  /* 0x0000001fff077819 */ /* 0x000fca00000114a2 */
[----:B------:R-:W-:Y:S01]  /*1af0*/  IMAD R14, R18, R7, R14 ;  /* 0x00000007120e7224 */ /* 0x000fe200078e020e */
[--C-:B------:R-:W-:Y:S01]  /*1b00*/  SHF.R.S32.HI R7, RZ, 0x1f, R6.reuse ;  /* 0x0000001fff077819 */ /* 0x100fe20000011406 */
[C---:B------:R-:W-:Y:S01]  /*1b10*/  VIADD R170, R171.reuse, 0x20 ;  /* 0x00000020abaa7836 */ /* 0x040fe20000000000 */
[----:B------:R1:W-:Y:S01]  /*1b20*/  STL [R1+0x158], R171 ;  /* 0x000158ab01007387 */ /* 0x0003e20000100800 */
[----:B------:R-:W-:Y:S02]  /*1b30*/  @!P6 VIADD R0, R0, 0x1 ;  /* 0x000000010000e836 */ /* 0x000fe40000000000 */
[----:B------:R-:W-:Y:S01]  /*1b40*/  IMAD.WIDE R46, R174, 0x80, R6 ;  /* 0x00000080ae2e7825 */ /* 0x000fe200078e0206 */
[----:B------:R1:W-:Y:S03]  /*1b50*/  STL [R1+0x1e4], R35 ;  /* 0x0001e42301007387 */ /* 0x0003e60000100800 */
[----:B------:R-:W-:Y:S01]  /*1b60*/  VIADD R169, R171, 0x40 ;  /* 0x00000040aba97836 */ /* 0x000fe20000000000 */
[----:B------:R1:W-:Y:S01]  /*1b70*/  STL.64 [R1+0x150], R44 ;  /* 0x0001502c01007387 */ /* 0x0003e20000100a00 */
[----:B------:R-:W-:Y:S01]  /*1b80*/  @P3 VIADD R0, R0, 0x1 ;  /* 0x0000000100003836 */ /* 0x000fe20000000000 */
[----:B------:R-:W-:-:S02]  /*1b90*/  SHF.R.S32.HI R42, RZ, 0x1f, R171 ;  /* 0x0000001fff2a7819 */ /* 0x000fc400000114ab */
[----:B------:R1:W-:Y:S01]  /*1ba0*/  STL.64 [R1+0x1d8], R46 ;  /* 0x0001d82e01007387 */ /* 0x0003e20000100a00 */
[----:B------:R-:W-:-:S03]  /*1bb0*/  IADD3 R16, P3, R171, R16, RZ ;  /* 0x00000010ab107210 */ /* 0x000fc60007f7e0ff */
[----:B------:R1:W-:Y:S04]  /*1bc0*/  STL [R1+0x24], R170 ;  /* 0x000024aa01007387 */ /* 0x0003e80000100800 */
[----:B------:R1:W-:Y:S04]  /*1bd0*/  STL [R1+0x28], R169 ;  /* 0x000028a901007387 */ /* 0x0003e80000100800 */
[----:B------:R1:W-:Y:S01]  /*1be0*/  STL [R1+0x1a0], R217 ;  /* 0x0001a0d901007387 */ /* 0x0003e20000100800 */
[----:B------:R-:W-:Y:S01]  /*1bf0*/  IMAD.X R17, R42, 0x1, R2, P3 ;  /* 0x000000012a117824 */ /* 0x000fe200018e0602 */
[----:B------:R-:W-:-:S02]  /*1c00*/  ISETP.GE.AND P3, PT, R6, R35, PT ;  /* 0x000000230600720c */ /* 0x000fc40003f66270 */
[----:B------:R-:W-:Y:S02]  /*1c10*/  ISETP.NE.AND P6, PT, R20, RZ, PT ;  /* 0x000000ff1400720c */ /* 0x000fe40003fc5270 */
[----:B------:R-:W-:Y:S01]  /*1c20*/  @!P4 MOV R22, R12 ;  /* 0x0000000c0016c202 */ /* 0x000fe20000000f00 */
[----:B------:R-:W-:Y:S01]  /*1c30*/  IMAD.MOV.U32 R25, RZ, RZ, R0 ;  /* 0x000000ffff197224 */ /* 0x000fe200078e0000 */
[----:B------:R-:W-:Y:S02]  /*1c40*/  LOP3.LUT R0, R28, 0xfffffff0, RZ, 0xc0, !PT ;  /* 0xfffffff01c007812 */ /* 0x000fe400078ec0ff */
[----:B------:R-:W-:Y:S01]  /*1c50*/  IADD3 R12, P2, R171, R22, RZ ;  /* 0x00000016ab0c7210 */ /* 0x000fe20007f5e0ff */
[----:B------:R-:W-:Y:S01]  /*1c60*/  IMAD.WIDE.U32 R16, R162, R18, R16 ;  /* 0x00000012a2107225 */ /* 0x000fe200078e0010 */
[----:B------:R-:W-:Y:S02]  /*1c70*/  BSSY B0, `(.L_x_941) ;  /* 0x000002f000007945 */ /* 0x000fe40003800000 */
[----:B------:R-:W-:Y:S01]  /*1c80*/  IADD3.X R13, R42, R23, RZ, P2, !PT ;  /* 0x000000172a0d7210 */ /* 0x000fe200017fe4ff */
[----:B------:R-:W-:-:S02]  /*1c90*/  IMAD.IADD R0, R149, 0x1, -R0 ;  /* 0x0000000195007824 */ /* 0x000fc400078e0a00 */
[----:B------:R-:W-:Y:S01]  /*1ca0*/  IMAD R2, R11, R6, RZ ;  /* 0x000000060b027224 */ /* 0x000fe200078e02ff */
[----:B------:R-:W-:Y:S01]  /*1cb0*/  IADD3 R88, R158, -0x1, RZ ;  /* 0xffffffff9e587810 */ /* 0x000fe20007ffe0ff */
[----:B------:R-:W-:Y:S01]  /*1cc0*/  @!P5 IMAD.MOV R25, RZ, RZ, -R25 ;  /* 0x000000ffff19d224 */ /* 0x000fe200078e0a19 */
[----:B------:R-:W-:Y:S01]  /*1cd0*/  @!P6 LOP3.LUT R25, RZ, R20, RZ, 0x33, !PT ;  /* 0x00000014ff19e212 */ /* 0x000fe200078e33ff */
[----:B------:R-:W-:Y:S01]  /*1ce0*/  VIADD R31, R6, 0x20 ;  /* 0x00000020061f7836 */ /* 0x000fe20000000000 */
[----:B------:R-:W-:Y:S01]  /*1cf0*/  LEA.HI R29, R0, R0, RZ, 0x1 ;  /* 0x00000000001d7211 */ /* 0x000fe200078f08ff */
[C---:B------:R-:W-:Y:S01]  /*1d00*/  IMAD R28, R10.reuse, R7, R2 ;  /* 0x000000070a1c7224 */ /* 0x040fe200078e0202 */
[----:B------:R-:W-:Y:S01]  /*1d10*/  SHF.R.S32.HI R34, RZ, 0x1f, R0 ;  /* 0x0000001fff227819 */ /* 0x000fe20000011400 */
[----:B------:R-:W-:Y:S01]  /*1d20*/  IMAD.WIDE.U32 R22, R10, R6, R12 ;  /* 0x000000060a167225 */ /* 0x000fe200078e000c */
[----:B------:R-:W-:-:S03]  /*1d30*/  LEA R193, R193, R3, 0x1 ;  /* 0x00000003c1c17211 */ /* 0x000fc600078e08ff */
[----:B------:R-:W-:Y:S01]  /*1d40*/  IMAD.IADD R15, R17, 0x1, R14 ;  /* 0x00000001110f7824 */ /* 0x000fe200078e020e */
[----:B-1----:R-:W-:Y:S06]  /*1d50*/  @P3 BRA `(.L_x_942) ;  /* 0x0000000000803947 */ /* 0x002fec0003800000 */
[----:B-----5:R-:W-:Y:S01]  /*1d60*/  ISETP.GE.AND P6, PT, R171, R200, PT ;  /* 0x000000c8ab00720c */ /* 0x020fe20003fc6270 */
[----:B------:R-:W-:Y:S01]  /*1d70*/  IMAD R2, R47, R8, RZ ;  /* 0x000000082f027224 */ /* 0x000fe200078e02ff */
[-C--:B------:R-:W-:Y:S01]  /*1d80*/  ISETP.GE.AND P5, PT, R170, R200.reuse, PT ;  /* 0x000000c8aa00720c */ /* 0x080fe20003fa6270 */
[----:B------:R-:W-:Y:S01]  /*1d90*/  IMAD.MOV.U32 R14, RZ, RZ, R16 ;  /* 0x000000ffff0e7224 */ /* 0x000fe200078e0010 */
[----:B------:R-:W-:Y:S01]  /*1da0*/  ISETP.GE.AND P3, PT, R169, R200, PT ;  /* 0x000000c8a900720c */ /* 0x000fe20003f66270 */
[C---:B------:R-:W-:Y:S02]  /*1db0*/  IMAD R2, R46.reuse, R9, R2 ;  /* 0x000000092e027224 */ /* 0x040fe400078e0202 */
[----:B------:R-:W-:-:S04]  /*1dc0*/  IMAD.WIDE.U32 R12, R46, R8, R14 ;  /* 0x000000082e0c7225 */ /* 0x000fc800078e000e */
[----:B------:R-:W-:Y:S02]  /*1dd0*/  IMAD.IADD R2, R13, 0x1, R2 ;  /* 0x000000010d027824 */ /* 0x000fe400078e0202 */
[CC--:B------:R-:W-:Y:S01]  /*1de0*/  @!P6 LEA R20, P2, R12.reuse, R4.reuse, 0x1 ;  /* 0x000000040c14e211 */ /* 0x0c0fe200078408ff */
[----:B------:R1:W-:Y:S03]  /*1df0*/  @P6 STS [R193], RZ ;  /* 0x000000ffc1006388 */ /* 0x0003e60000000800 */
[C---:B------:R-:W-:Y:S01]  /*1e00*/  @!P6 LEA.HI.X R21, R12.reuse, R5, R2, 0x1, P2 ;  /* 0x000000050c15e211 */ /* 0x040fe200010f0c02 */
[----:B------:R1:W-:Y:S01]  /*1e10*/  @P6 STS [R193+0x4], RZ ;  /* 0x000004ffc1006388 */ /* 0x0003e20000000800 */
[----:B------:R-:W-:-:S03]  /*1e20*/  @!P5 LEA R18, P2, R12, R4, 0x1 ;  /* 0x000000040c12d211 */ /* 0x000fc600078408ff */
[----:B------:R1:W-:Y:S01]  /*1e30*/  @P6 STS.64 [R193+0x8], RZ ;  /* 0x000008ffc1006388 */ /* 0x0003e20000000a00 */
[----:B------:R-:W-:-:S03]  /*1e40*/  @!P5 LEA.HI.X R19, R12, R5, R2, 0x1, P2 ;  /* 0x000000050c13d211 */ /* 0x000fc600010f0c02 */
[----:B------:R-:W-:Y:S01]  /*1e50*/  @!PT LDS RZ, [RZ] ;  /* 0x00000000fffff984 */ /* 0x000fe20000000800 */
[----:B------:R-:W-:Y:S01]  /*1e60*/  @!PT LDS RZ, [RZ] ;  /* 0x00000000fffff984 */ /* 0x000fe20000000800 */
[----:B------:R-:W-:Y:S01]  /*1e70*/  @!PT LDS RZ, [RZ] ;  /* 0x00000000fffff984 */ /* 0x000fe20000000800 */
[----:B------:R1:W-:Y:S04]  /*1e80*/  @!P6 LDGSTS.E.BYPASS.LTC128B.128 [R193], desc[UR4][R20.64] ;  /* 0x0000000014c1efae */ /* 0x0003e8000b901d44 */
[----:B------:R1:W-:Y:S04]  /*1e90*/  @P5 STS.128 [R193+0x2000], RZ ;  /* 0x002000ffc1005388 */ /* 0x0003e80000000c00 */
[----:B------:R-:W-:Y:S01]  /*1ea0*/  @!PT LDS RZ, [RZ] ;  /* 0x00000000fffff984 */ /* 0x000fe20000000800 */
[----:B------:R-:W-:Y:S01]  /*1eb0*/  @!PT LDS RZ, [RZ] ;  /* 0x00000000fffff984 */ /* 0x000fe20000000800 */
[----:B------:R-:W-:Y:S01]  /*1ec0*/  @!PT LDS RZ, [RZ] ;  /* 0x00000000fffff984 */ /* 0x000fe20000000800 */
[----:B------:R1:W-:Y:S04]  /*1ed0*/  @!P5 LDGSTS.E.BYPASS.LTC128B.128 [R193+0x2000], desc[UR4][R18.64+0x40] ;  /* 0x0200004012c1dfae */ /* 0x0003e8000b901d44 */
[----:B------:R1:W-:Y:S01]  /*1ee0*/  @P3 STS.128 [R193+0x4000], RZ ;  /* 0x004000ffc1003388 */ /* 0x0003e20000000c00 */
[----:B------:R-:W-:Y:S05]  /*1ef0*/  @P3 BRA `(.L_x_942) ;  /* 0x0000000000183947 */ /* 0x000fea0003800000 */
[----:B-1----:R-:W-:-:S04]  /*1f00*/  LEA R18, P2, R12, R4, 0x1 ;  /* 0x000000040c127211 */ /* 0x002fc800078408ff */
[----:B------:R-:W-:-:S05]  /*1f10*/  LEA.HI.X R19, R12, R5, R2, 0x1, P2 ;  /* 0x000000050c137211 */ /* 0x000fca00010f0c02 */
[----:B------:R-:W-:Y:S01]  /*1f20*/  @!PT LDS RZ, [RZ] ;  /* 0x00000000fffff984 */ /* 0x000fe20000000800 */
[----:B------:R-:W-:Y:S01]  /*1f30*/  @!PT LDS RZ, [RZ] ;  /* 0x00000000fffff984 */ /* 0x000fe20000000800 */
[----:B------:R-:W-:Y:S01]  /*1f40*/  @!PT LDS RZ, [RZ] ;  /* 0x00000000fffff984 */ /* 0x000fe20000000800 */
[----:B------:R2:W-:Y:S04]  /*1f50*/  LDGSTS.E.BYPASS.LTC128B.128 [R193+0x4000], desc[UR4][R18.64+0x80] ;  /* 0x0400008012c17fae */ /* 0x0005e8000b901d44 */
.L_x_942:
[----:B------:R-:W-:Y:S05]  /*1f60*/  BSYNC B0 ;  /* 0x0000000000007941 */ /* 0x000fea0003800000 */
.L_x_941:
[----:B------:R-:W-:Y:S01]  /*1f70*/  LOP3.LUT R12, R29, 0x7fffffe, RZ, 0xc0, !PT ;  /* 0x07fffffe1d0c7812 */ /* 0x000fe200078ec0ff */
[----:B-----5:R-:W-:Y:S01]  /*1f80*/  IMAD R2, R27, R25, RZ ;  /* 0x000000191b027224 */ /* 0x020fe200078e02ff */
[----:B------:R-:W-:Y:S01]  /*1f90*/  IADD3 R13, R23, R28, RZ ;  /* 0x0000001c170d7210 */ /* 0x000fe20007ffe0ff */
[----:B------:R-:W-:Y:S01]  /*1fa0*/  BSSY B0, `(.L_x_943) ;  /* 0x000002c000007945 */ /* 0x000fe20003800000 */
[----:B------:R-:W-:Y:S01]  /*1fb0*/  IADD3 R63, R0, -R12, RZ ;  /* 0x8000000c003f7210 */ /* 0x000fe20007ffe0ff */
[----:B------:R-:W-:Y:S01]  /*1fc0*/  IMAD R27, R88, -0x40, R60 ;  /* 0xffffffc0581b7824 */ /* 0x000fe200078e023c */
[----:B------:R-:W-:Y:S02]  /*1fd0*/  MOV R12, R22 ;  /* 0x00000016000c7202 */ /* 0x000fe40000000f00 */
[----:B------:R-:W-:Y:S02]  /*1fe0*/  ISETP.GE.AND P2, PT, R31, R35, PT ;  /* 0x000000231f00720c */ /* 0x000fe40003f46270 */
[----:B------:R-:W-:Y:S01]  /*1ff0*/  SHF.R.S32.HI R35, RZ, 0x1f, R25 ;  /* 0x0000001fff237819 */ /* 0x000fe20000011419 */
[----:B------:R-:W-:Y:S01]  /*2000*/  IMAD.WIDE.U32 R48, R26, R25, R12 ;  /* 0x000000191a307225 */ /* 0x000fe200078e000c */
[----:B------:R-:W-:-:S03]  /*2010*/  LEA.HI R39, R34, R0, RZ, 0x3 ;  /* 0x0000000022277211 */ /* 0x000fc600078f18ff */
[----:B------:R-:W-:Y:S01]  /*2020*/  IMAD R28, R26, R35, R2 ;  /* 0x000000231a1c7224 */ /* 0x000fe200078e0202 */
[----:B------:R3:W-:Y:S05]  /*2030*/  STL.64 [R1+0x1c8], R48 ;  /* 0x0001c83001007387 */ /* 0x0007ea0000100a00 */
[----:B------:R-:W-:Y:S05]  /*2040*/  @P2 BRA `(.L_x_944) ;  /* 0x0000000000842947 */ /* 0x000fea0003800000 */
[----:B------:R-:W-:Y:S01]  /*2050*/  IADD3 R0, P2, R46, 0x20, RZ ;  /* 0x000000202e007810 */ /* 0x000fe20007f5e0ff */
[----:B------:R-:W-:Y:S01]  /*2060*/  IMAD.MOV.U32 R12, RZ, RZ, R16 ;  /* 0x000000ffff0c7224 */ /* 0x000fe200078e0010 */
[-C--:B------:R-:W-:Y:S01]  /*2070*/  ISETP.GE.AND P6, PT, R171, R200.reuse, PT ;  /* 0x000000c8ab00720c */ /* 0x080fe20003fc6270 */
[----:B------:R-:W-:Y:S01]  /*2080*/  IMAD.MOV.U32 R13, RZ, RZ, R15 ;  /* 0x000000ffff0d7224 */ /* 0x000fe200078e000f */
[-C--:B------:R-:W-:Y:S01]  /*2090*/  ISETP.GE.AND P5, PT, R170, R200.reuse, PT ;  /* 0x000000c8aa00720c */ /* 0x080fe20003fa6270 */
[----:B------:R-:W-:Y:S01]  /*20a0*/  IMAD.X R2, RZ, RZ, R47, P2 ;  /* 0x000000ffff027224 */ /* 0x000fe200010e062f */
[----:B------:R-:W-:Y:S01]  /*20b0*/  ISETP.GE.AND P2, PT, R169, R200, PT ;  /* 0x000000c8a900720c */ /* 0x000fe20003f46270 */
[----:B------:R-:W-:-:S04]  /*20c0*/  IMAD.WIDE.U32 R12, R8, R0, R12 ;  /* 0x00000000080c7225 */ /* 0x000fc800078e000c */
[----:B------:R-:W-:-:S04]  /*20d0*/  IMAD R2, R2, R8, RZ ;  /* 0x0000000802027224 */ /* 0x000fc800078e02ff */
[----:B------:R-:W-:Y:S01]  /*20e0*/  IMAD R0, R9, R0, R2 ;  /* 0x0000000009007224 */ /* 0x000fe200078e0202 */
[----:B-1----:R-:W-:Y:S01]  /*20f0*/  @!P6 LEA R20, P3, R12, R4, 0x1 ;  /* 0x000000040c14e211 */ /* 0x002fe200078608ff */
[----:B------:R4:W-:Y:S02]  /*2100*/  @P6 STS.128 [R193+0x800], RZ ;  /* 0x000800ffc1006388 */ /* 0x0009e40000000c00 */
[----:B------:R-:W-:-:S05]  /*2110*/  IMAD.IADD R0, R13, 0x1, R0 ;  /* 0x000000010d007824 */ /* 0x000fca00078e0200 */
        /* <DEDUP_REMOVED lines=14> */
[----:B----4-:R-:W-:-:S04]  /*2200*/  LEA R18, P2, R12, R4, 0x1 ;  /* 0x000000040c127211 */ /* 0x010fc800078408ff */
[----:B------:R-:W-:-:S05]  /*2210*/  LEA.HI.X R19, R12, R5, R0, 0x1, P2 ;  /* 0x000000050c137211 */ /* 0x000fca00010f0c00 */
[----:B------:R-:W-:Y:S01]  /*2220*/  @!PT LDS RZ, [RZ] ;  /* 0x00000000fffff984 */ /* 0x000fe20000000800 */
[----:B------:R-:W-:Y:S01]  /*2230*/  @!PT LDS RZ, [RZ] ;  /* 0x00000000fffff984 */ /* 0x000fe20000000800 */
[----:B------:R-:W-:Y:S01]  /*2240*/  @!PT LDS RZ, [RZ] ;  /* 0x00000000fffff984 */ /* 0x000fe20000000800 */
[----:B------:R1:W-:Y:S04]  /*2250*/  LDGSTS.E.BYPASS.LTC128B.128 [R193+0x4800], desc[UR4][R18.64+0x80] ;  /* 0x0480008012c17fae */ /* 0x0003e8000b901d44 */
.L_x_944:
[----:B------:R-:W-:Y:S05]  /*2260*/  BSYNC B0 ;  /* 0x0000000000007941 */ /* 0x000fea0003800000 */
.L_x_943:
[C---:B------:R-:W-:Y:S01]  /*2270*/  SHF.L.U64.HI R168, R10.reuse, 0x6, R11 ;  /* 0x000000060aa87819 */ /* 0x040fe2000001020b */
[----:B------:R-:W-:Y:S01]  /*2280*/  IMAD.SHL.U32 R165, R10, 0x40, RZ ;  /* 0x000000400aa57824 */ /* 0x000fe200078e00ff */
[----:B------:R-:W-:Y:S01]  /*2290*/  BSSY B0, `(.L_x_945) ;  /* 0x000002a000007945 */ /* 0x000fe20003800000 */
[----:B------:R-:W-:Y:S01]  /*22a0*/  ISETP.GE.AND P6, PT, R6, R27, PT ;  /* 0x0000001b0600720c */ /* 0x000fe20003fc6270 */
[----:B------:R-:W-:Y:S01]  /*22b0*/  @!P4 IMAD R26, R45, R24, RZ ;  /* 0x000000182d1ac224 */ /* 0x000fe200078e02ff */
[----:B------:R1:W-:Y:S01]  /*22c0*/  STL [R1+0x1d4], R168 ;  /* 0x0001d4a801007387 */ /* 0x0003e20000100800 */
[----:B------:R-:W-:Y:S01]  /*22d0*/  @!P4 SHF.R.S32.HI R22, RZ, 0x1f, R24 ;  /* 0x0000001fff16c819 */ /* 0x000fe20000011418 */
[----:B------:R-:W-:Y:S01]  /*22e0*/  IMAD R23, R168, R88, RZ ;  /* 0x00000058a8177224 */ /* 0x000fe200078e02ff */
[----:B------:R-:W-:Y:S01]  /*22f0*/  SHF.R.S32.HI R34, RZ, 0x1f, R88 ;  /* 0x0000001fff227819 */ /* 0x000fe20000011458 */
[----:B------:R1:W-:Y:S01]  /*2300*/  STL [R1+0x19c], R165 ;  /* 0x00019ca501007387 */ /* 0x0003e20000100800 */
        /* <DEDUP_REMOVED lines=11> */
[----:B-1--4-:R-:W-:Y:S01]  /*23c0*/  @!P5 LEA R20, P2, R12, R4, 0x1 ;  /* 0x000000040c14d211 */ /* 0x012fe200078408ff */
        /* <DEDUP_REMOVED lines=22> */
.L_x_946:
[----:B------:R-:W-:Y:S05]  /*2530*/  BSYNC B0 ;  /* 0x0000000000007941 */ /* 0x000fea0003800000 */
.L_x_945:
[C---:B------:R-:W-:Y:S01]  /*2540*/  SHF.L.U64.HI R163, R10.reuse, 0x5, R11 ;  /* 0x000000050aa37819 */ /* 0x040fe2000001020b */
[----:B------:R-:W-:Y:S01]  /*2550*/  BSSY B0, `(.L_x_947) ;  /* 0x000002c000007945 */ /* 0x000fe20003800000 */
[----:B------:R-:W-:Y:S01]  /*2560*/  SHF.L.U32 R164, R10, 0x5, RZ ;  /* 0x000000050aa47819 */ /* 0x000fe200000006ff */
[----:B------:R-:W-:Y:S01]  /*2570*/  @!P4 IMAD R22, R44, R22, R26 ;  /* 0x000000162c16c224 */ /* 0x000fe200078e021a */
[----:B------:R-:W-:Y:S01]  /*2580*/  IADD3 R167, R49, R28, RZ ;  /* 0x0000001c31a77210 */ /* 0x000fe20007ffe0ff */
[----:B------:R1:W-:Y:S01]  /*2590*/  STL [R1+0x1c0], R163 ;  /* 0x0001c0a301007387 */ /* 0x0003e20000100800 */
[----:B------:R-:W-:Y:S01]  /*25a0*/  MOV R166, R48 ;  /* 0x0000003000a67202 */ /* 0x000fe20000000f00 */
[----:B------:R-:W-:Y:S01]  /*25b0*/  IMAD R23, R34, R165, R23 ;  /* 0x000000a522177224 */ /* 0x000fe200078e0217 */
[----:B------:R-:W-:Y:S01]  /*25c0*/  ISETP.GE.AND P5, PT, R31, R27, PT ;  /* 0x0000001b1f00720c */ /* 0x000fe20003fa6270 */
[----:B------:R1:W-:Y:S02]  /*25d0*/  STL [R1+0x1a4], R164 ;  /* 0x0001a4a401007387 */ /* 0x0003e40000100800 */
[----:B------:R-:W-:-:S02]  /*25e0*/  IMAD.WIDE.U32 R10, R88, R165, R166 ;  /* 0x000000a5580a7225 */ /* 0x000fc400078e00a6 */
[----:B------:R1:W-:Y:S01]  /*25f0*/  STL.64 [R1+0x1a8], R166 ;  /* 0x0001a8a601007387 */ /* 0x0003e20000100a00 */
[----:B------:R-:W-:Y:S05]  /*2600*/  @P0 BRA `(.L_x_948) ;  /* 0x0000000000800947 */ /* 0x000fea0003800000 */
[----:B------:R-:W-:Y:S01]  /*2610*/  IADD3 R0, P0, R46, 0x60, RZ ;  /* 0x000000602e007810 */ /* 0x000fe20007f1e0ff */
[----:B------:R-:W-:Y:S01]  /*2620*/  IMAD.MOV.U32 R14, RZ, RZ, R16 ;  /* 0x000000ffff0e7224 */ /* 0x000fe200078e0010 */
[-C--:B------:R-:W-:Y:S02]  /*2630*/  ISETP.GE.AND P3, PT, R171, R200.reuse, PT ;  /* 0x000000c8ab00720c */ /* 0x080fe40003f66270 */
[-C--:B------:R-:W-:Y:S01]  /*2640*/  ISETP.GE.AND P2, PT, R170, R200.reuse, PT ;  /* 0x000000c8aa00720c */ /* 0x080fe20003f46270 */
[----:B------:R-:W-:Y:S01]  /*2650*/  IMAD.X R2, RZ, RZ, R47, P0 ;  /* 0x000000ffff027224 */ /* 0x000fe200000e062f */
[----:B------:R-:W-:Y:S01]  /*2660*/  ISETP.GE.AND P0, PT, R169, R200, PT ;  /* 0x000000c8a900720c */ /* 0x000fe20003f06270 */
[----:B------:R-:W-:-:S04]  /*2670*/  IMAD.WIDE.U32 R14, R8, R0, R14 ;  /* 0x00000000080e7225 */ /* 0x000fc800078e000e */
[----:B------:R-:W-:-:S04]  /*2680*/  IMAD R2, R2, R8, RZ ;  /* 0x0000000802027224 */ /* 0x000fc800078e02ff */
[----:B------:R-:W-:Y:S01]  /*2690*/  IMAD R0, R9, R0, R2 ;  /* 0x0000000009007224 */ /* 0x000fe200078e0202 */
[----:B------:R-:W-:Y:S01]  /*26a0*/  @!P3 LEA R12, P1, R14, R4, 0x1 ;  /* 0x000000040e0cb211 */ /* 0x000fe200078208ff */
[----:B------:R1:W-:Y:S02]  /*26b0*/  @P3 STS.128 [R193+0x1800], RZ ;  /* 0x001800ffc1003388 */ /* 0x0003e40000000c00 */
[----:B------:R-:W-:-:S05]  /*26c0*/  IMAD.IADD R0, R15, 0x1, R0 ;  /* 0x000000010f007824 */ /* 0x000fca00078e0200 */
[C---:B------:R-:W-:Y:S02]  /*26d0*/  @!P3 LEA.HI.X R13, R14.reuse, R5, R0, 0x1, P1 ;  /* 0x000000050e0db211 */ /* 0x040fe400008f0c00 */
[----:B------:R-:W-:-:S03]  /*26e0*/  @!P2 LEA R8, P1, R14, R4, 0x1 ;  /* 0x000000040e08a211 */ /* 0x000fc600078208ff */
        /* <DEDUP_REMOVED lines=12> */
[----:B------:R-:W-:-:S04]  /*27b0*/  LEA R4, P0, R14, R4, 0x1 ;  /* 0x000000040e047211 */ /* 0x000fc800078008ff */
[----:B------:R-:W-:-:S05]  /*27c0*/  LEA.HI.X R5, R14, R5, R0, 0x1, P0 ;  /* 0x000000050e057211 */ /* 0x000fca00000f0c00 */
[----:B------:R-:W-:Y:S01]  /*27d0*/  @!PT LDS RZ, [RZ] ;  /* 0x00000000fffff984 */ /* 0x000fe20000000800 */
[----:B------:R-:W-:Y:S01]  /*27e0*/  @!PT LDS RZ, [RZ] ;  /* 0x00000000fffff984 */ /* 0x000fe20000000800 */
[----:B------:R-:W-:Y:S01]  /*27f0*/  @!PT LDS RZ, [RZ] ;  /* 0x00000000fffff984 */ /* 0x000fe20000000800 */
[----:B------:R1:W-:Y:S04]  /*2800*/  LDGSTS.E.BYPASS.LTC128B.128 [R193+0x5800], desc[UR4][R4.64+0x80] ;  /* 0x0580008004c17fae */ /* 0x0003e8000b901d44 */
.L_x_948:
[----:B------:R-:W-:Y:S05]  /*2810*/  BSYNC B0 ;  /* 0x0000000000007941 */ /* 0x000fea0003800000 */
.L_x_947:
[----:B------:R-:W-:Y:S01]  /*2820*/  BSSY B0, `(.L_x_949) ;  /* 0x0000020000007945 */ /* 0x000fe20003800000 */
[----:B------:R-:W-:Y:S01]  /*2830*/  @P4 IADD3 R16, R24, R30, RZ ;  /* 0x0000001e18104210 */ /* 0x000fe20007ffe0ff */
[----:B------:R-:W-:Y:S01]  /*2840*/  @!P4 IMAD.WIDE.U32 R14, R44, R24, RZ ;  /* 0x000000182c0ec225 */ /* 0x000fe200078e00ff */
[----:B------:R-:W-:Y:S01]  /*2850*/  IADD3 R0, R11, R23, RZ ;  /* 0x000000170b007210 */ /* 0x000fe20007ffe0ff */
[----:B------:R-:W-:Y:S06]  /*2860*/  @P6 BRA `(.L_x_950) ;  /* 0x00000000006c6947 */ /* 0x000fec0003800000 */
[-C--:B------:R-:W-:Y:S02]  /*2870*/  ISETP.GE.AND P3, PT, R171, R200.reuse, PT ;  /* 0x000000c8ab00720c */ /* 0x080fe40003f66270 */
[-C--:B------:R-:W-:Y:S02]  /*2880*/  ISETP.GE.AND P2, PT, R170, R200.reuse, PT ;  /* 0x000000c8aa00720c */ /* 0x080fe40003f46270 */
[----:B------:R-:W-:-:S09]  /*2890*/  ISETP.GE.AND P0, PT, R169, R200, PT ;  /* 0x000000c8a900720c */ /* 0x000fd20003f06270 */
[CC--:B-1----:R-:W-:Y:S01]  /*28a0*/  @!P3 LEA R8, P6, R10.reuse, R206.reuse, 0x1 ;  /* 0x000000ce0a08b211 */ /* 0x0c2fe200078c08ff */
[----:B------:R1:W-:Y:S01]  /*28b0*/  @P3 STS [R193+0x6000], RZ ;  /* 0x006000ffc1003388 */ /* 0x0003e20000000800 */
[C---:B------:R-:W-:Y:S02]  /*28c0*/  @!P2 LEA R4, P1, R10.reuse, R206, 0x1 ;  /* 0x000000ce0a04a211 */ /* 0x040fe400078208ff */
[CCC-:B------:R-:W-:Y:S01]  /*28d0*/  @!P3 LEA.HI.X R9, R10.reuse, R207.reuse, R0.reuse, 0x1, P6 ;  /* 0x000000cf0a09b211 */ /* 0x1c0fe200030f0c00 */
[----:B------:R1:W-:Y:S01]  /*28e0*/  @P3 STS [R193+0x6004], RZ ;  /* 0x006004ffc1003388 */ /* 0x0003e20000000800 */
[----:B------:R-:W-:-:S03]  /*28f0*/  @!P2 LEA.HI.X R5, R10, R207, R0, 0x1, P1 ;  /* 0x000000cf0a05a211 */ /* 0x000fc600008f0c00 */
[----:B------:R1:W-:Y:S04]  /*2900*/  @P3 STS.64 [R193+0x6008], RZ ;  /* 0x006008ffc1003388 */ /* 0x0003e80000000a00 */
        /* <DEDUP_REMOVED lines=17> */
.L_x_950:
[----:B------:R-:W-:Y:S05]  /*2a20*/  BSYNC B0 ;  /* 0x0000000000007941 */ /* 0x000fea0003800000 */
.L_x_949:
[----:B------:R-:W-:Y:S04]  /*2a30*/  BSSY B0, `(.L_x_951) ;  /* 0x000001c000007945 */ /* 0x000fe80003800000 */
[----:B------:R-:W-:Y:S05]  /*2a40*/  @P5 BRA `(.L_x_952) ;  /* 0x0000000000685947 */ /* 0x000fea0003800000 */
[-C--:B------:R-:W-:Y:S02]  /*2a50*/  ISETP.GE.AND P5, PT, R171, R200.reuse, PT ;  /* 0x000000c8ab00720c */ /* 0x080fe40003fa6270 */
[-C--:B------:R-:W-:Y:S02]  /*2a60*/  ISETP.GE.AND P3, PT, R170, R200.reuse, PT ;  /* 0x000000c8aa00720c */ /* 0x080fe40003f66270 */
[----:B------:R-:W-:Y:S02]  /*2a70*/  ISETP.GE.AND P1, PT, R169, R200, PT ;  /* 0x000000c8a900720c */ /* 0x000fe40003f26270 */
[----:B------:R-:W-:-:S05]  /*2a80*/  IADD3 R10, P0, R164, R10, RZ ;  /* 0x0000000aa40a7210 */ /* 0x000fca0007f1e0ff */
[----:B------:R-:W-:Y:S02]  /*2a90*/  IMAD.X R0, R163, 0x1, R0, P0 ;  /* 0x00000001a3007824 */ /* 0x000fe400000e0600 */
[CC--:B-1----:R-:W-:Y:S01]  /*2aa0*/  @!P5 LEA R12, P6, R10.reuse, R206.reuse, 0x1 ;  /* 0x000000ce0a0cd211 */ /* 0x0c2fe200078c08ff */
[----:B------:R1:W-:Y:S01]  /*2ab0*/  @P5 STS.128 [R193+0x6800], RZ ;  /* 0x006800ffc1005388 */ /* 0x0003e20000000c00 */
[CC--:B------:R-:W-:Y:S02]  /*2ac0*/  @!P3 LEA R8, P2, R10.reuse, R206.reuse, 0x1 ;  /* 0x000000ce0a08b211 */ /* 0x0c0fe400078408ff */
[C---:B------:R-:W-:Y:S02]  /*2ad0*/  @!P1 LEA R4, P0, R10.reuse, R206, 0x1 ;  /* 0x000000ce0a049211 */ /* 0x040fe400078008ff */
[CCC-:B------:R-:W-:Y:S02]  /*2ae0*/  @!P5 LEA.HI.X R13, R10.reuse, R207.reuse, R0.reuse, 0x1, P6 ;  /* 0x000000cf0a0dd211 */ /* 0x1c0fe400030f0c00 */
[----:B------:R-:W-:-:S02]  /*2af0*/  @!P3 LEA.HI.X R9, R10, R207, R0, 0x1, P2 ;  /* 0x000000cf0a09b211 */ /* 0x000fc400010f0c00 */
        /* <DEDUP_REMOVED lines=14> */
[----:B------:R1:W-:Y:S02]  /*2be0*/  @!P1 LDGSTS.E.BYPASS.LTC128B.128 [R193+0x8800], desc[UR4][R4.64+0x80] ;  /* 0x0880008004c19fae */ /* 0x0003e4000b901d44 */
.L_x_952:
[----:B------:R-:W-:Y:S05]  /*2bf0*/  BSYNC B0 ;  /* 0x0000000000007941 */ /* 0x000fea0003800000 */
.L_x_951:
[----:B------:R-:W0:Y:S01]  /*2c00*/  LDGDEPBAR ;  /* 0x00000000000079af */ /* 0x000e220000000000 */
[----:B-1----:R-:W-:Y:S01]  /*2c10*/  @!P4 IMAD.IADD R5, R15, 0x1, R22 ;  /* 0x000000010f05c824 */ /* 0x002fe200078e0216 */
[----:B------:R-:W-:Y:S01]  /*2c20*/  @!P4 SHF.R.S32.HI R0, RZ, 0x1f, R159 ;  /* 0x0000001fff00c819 */ /* 0x000fe2000001149f */
[----:B------:R-:W-:Y:S01]  /*2c30*/  @!P4 IMAD.MOV.U32 R4, RZ, RZ, R14 ;  /* 0x000000ffff04c224 */ /* 0x000fe200078e000e */
[----:B------:R-:W-:Y:S01]  /*2c40*/  LOP3.LUT R11, R41, 0xfffffff8, RZ, 0xc0, !PT ;  /* 0xfffffff8290b7812 */ /* 0x000fe200078ec0ff */
[----:B------:R-:W-:Y:S01]  /*2c50*/  @!P4 IMAD R2, R33, R159, RZ ;  /* 0x0000009f2102c224 */ /* 0x000fe200078e02ff */
[----:B------:R-:W-:Y:S01]  /*2c60*/  SHF.R.S32.HI R12, RZ, 0x1, R29 ;  /* 0x00000001ff0c7819 */ /* 0x000fe2000001141d */
[----:B------:R-:W-:Y:S01]  /*2c70*/  @!P4 IMAD.WIDE.U32 R4, R159, R32, R4 ;  /* 0x000000209f04c225 */ /* 0x000fe200078e0004 */
[----:B------:R-:W-:Y:S01]  /*2c80*/  SHF.R.S32.HI R13, RZ, 0x1f, R29 ;  /* 0x0000001fff0d7819 */ /* 0x000fe2000001141d */
[----:B------:R1:W5:Y:S02]  /*2c90*/  LD.E R90, desc[UR4][R172.64+0x188] ;  /* 0x00018804ac5a7980 */ /* 0x000364000c101900 */
[C---:B------:R-:W-:Y:S01]  /*2ca0*/  @P4 IMAD.WIDE.U32 R8, R44.reuse, R16, RZ ;  /* 0x000000102c084225 */ /* 0x040fe200078e00ff */
[----:B------:R-:W-:Y:S01]  /*2cb0*/  IADD3 R11, -R11, R149, RZ ;  /* 0x000000950b0b7210 */ /* 0x000fe20007ffe1ff */
[----:B------:R1:W5:Y:S01]  /*2cc0*/  LD.E R91, desc[UR4][R172.64+0x184] ;  /* 0x00018404ac5b7980 */ /* 0x000362000c101900 */
[----:B------:R-:W-:Y:S01]  /*2cd0*/  SHF.L.U64.HI R17, R44, 0x6, R45 ;  /* 0x000000062c117819 */ /* 0x000fe2000001022d */
[----:B------:R-:W-:Y:S01]  /*2ce0*/  @!P4 IMAD R15, R32, R0, R2 ;  /* 0x00000000200fc224 */ /* 0x000fe200078e0202 */
[----:B------:R-:W-:Y:S01]  /*2cf0*/  LEA.HI R10, R11, R11, RZ, 0x1 ;  /* 0x0000000b0b0a7211 */ /* 0x000fe200078f08ff */
[----:B------:R-:W-:Y:S01]  /*2d00*/  @P4 IMAD R0, R45, R16, RZ ;  /* 0x000000102d004224 */ /* 0x000fe200078e02ff */
[----:B------:R-:W-:Y:S01]  /*2d10*/  ISETP.GE.AND P5, PT, R31, R27, PT ;  /* 0x0000001b1f00720c */ /* 0x000fe20003fa6270 */
[----:B------:R-:W-:Y:S01]  /*2d20*/  @P4 IMAD.MOV.U32 R2, RZ, RZ, R8 ;  /* 0x000000ffff024224 */ /* 0x000fe200078e0008 */
[----:B------:R-:W-:Y:S01]  /*2d30*/  LEA.HI R8, R13, R12, RZ, 0x2 ;  /* 0x0000000c0d087211 */ /* 0x000fe200078f10ff */
[----:B------:R-:W-:Y:S01]  /*2d40*/  @P4 IMAD.IADD R0, R9, 0x1, R0 ;  /* 0x0000000109004824 */ /* 0x000fe200078e0200 */
[----:B------:R-:W-:Y:S01]  /*2d50*/  @!P4 MOV R2, R4 ;  /* 0x000000040002c202 */ /* 0x000fe20000000f00 */
[----:B------:R-:W-:Y:S01]  /*2d60*/  @!P4 IMAD.IADD R0, R5, 0x1, R15 ;  /* 0x000000010500c824 */ /* 0x000fe200078e020f */
[----:B------:R-:W-:Y:S01]  /*2d70*/  LOP3.LUT R5, R8, 0xfffffffc, RZ, 0xc0, !PT ;  /* 0xfffffffc08057812 */ /* 0x000fe200078ec0ff */
[----:B------:R-:W-:-:S04]  /*2d80*/  DEPBAR.LE SB0, 0x0 ;  /* 0x000080000000791a */ /* 0x000fc80000000000 */
[----:B------:R-:W-:-:S13]  /*2d90*/  IADD3 R4, P0, R171, R2, RZ ;  /* 0x00000002ab047210 */ /* 0x000fda0007f1e0ff */
[----:B------:R-:W-:Y:S05]  /*2da0*/  WARPSYNC.ALL ;  /* 0x0000000000007948 */ /* 0x000fea0003800000 */
[----:B------:R-:W-:Y:S01]  /*2db0*/  SHF.R.S32.HI R33, RZ, 0x1, R10 ;  /* 0x00000001ff217819 */ /* 0x000fe2000001140a */
[-C--:B------:R-:W-:Y:S01]  /*2dc0*/  IMAD R2, R45, R6.reuse, RZ ;  /* 0x000000062d027224 */ /* 0x080fe200078e02ff */
[----:B------:R-:W-:Y:S01]  /*2dd0*/  IADD3 R32, R12, -R5, RZ ;  /* 0x800000050c207210 */ /* 0x000fe20007ffe0ff */
[----:B------:R-:W-:Y:S01]  /*2de0*/  IMAD.X R5, R42, 0x1, R0, P0 ;  /* 0x000000012a057824 */ /* 0x000fe200000e0600 */
[----:B------:R-:W-:Y:S01]  /*2df0*/  SHF.L.U32 R8, R40, 0x3, RZ ;  /* 0x0000000328087819 */ /* 0x000fe200000006ff */
[----:B------:R-:W-:Y:S01]  /*2e00*/  IMAD.SHL.U32 R0, R33, 0x40, RZ ;  /* 0x0000004021007824 */ /* 0x000fe200078e00ff */
[----:B------:R-:W-:Y:S01]  /*2e10*/  ISETP.GE.AND P0, PT, R6, R27, PT ;  /* 0x0000001b0600720c */ /* 0x000fe20003f06270 */
[----:B------:R-:W-:Y:S01]  /*2e20*/  BAR.SYNC.DEFER_BLOCKING 0x0 ;  /* 0x0000000000007b1d */ /* 0x000fe20000010000 */
[----:B------:R-:W-:Y:S01]  /*2e30*/  IMAD R7, R44, R7, R2 ;  /* 0x000000072c077224 */ /* 0x000fe200078e0202 */
[----:B------:R-:W-:Y:S01]  /*2e40*/  LOP3.LUT R14, R10, 0x7fffffe, RZ, 0xc0, !PT ;  /* 0x07fffffe0a0e7812 */ /* 0x000fe200078ec0ff */
[----:B------:R-:W-:Y:S01]  /*2e50*/  IMAD.WIDE.U32 R4, R44, R6, R4 ;  /* 0x000000062c047225 */ /* 0x000fe200078e0004 */
[----:B------:R-:W-:-:S02]  /*2e60*/  LOP3.LUT R0, R0, 0xc0, RZ, 0xc0, !PT ;  /* 0x000000c000007812 */ /* 0x000fc400078ec0ff */
[----:B------:R-:W-:Y:S01]  /*2e70*/  BSSY B0, `(.L_x_953) ;  /* 0x0000045000007945 */ /* 0x000fe20003800000 */
[----:B------:R-:W-:Y:S01]  /*2e80*/  IMAD.IADD R14, R11, 0x1, -R14 ;  /* 0x000000010b0e7824 */ /* 0x000fe200078e0a0e */
[----:B------:R-:W-:Y:S01]  /*2e90*/  LOP3.LUT R8, R0, 0x8, R8, 0xf8, !PT ;  /* 0x0000000800087812 */ /* 0x000fe200078ef808 */
[----:B------:R-:W-:Y:S01]  /*2ea0*/  IMAD.SHL.U32 R2, R32, 0x40, RZ ;  /* 0x0000004020027824 */ /* 0x000fe200078e00ff */
[----:B------:R-:W-:Y:S01]  /*2eb0*/  SHF.R.U32.HI R0, RZ, 0x3, R0 ;  /* 0x00000003ff007819 */ /* 0x000fe20000011600 */
[----:B------:R-:W-:Y:S01]  /*2ec0*/  IMAD.SHL.U32 R6, R38, 0x8, RZ ;  /* 0x0000000826067824 */ /* 0x000fe200078e00ff */
[----:B------:R-:W-:Y:S01]  /*2ed0*/  IADD3 R5, R5, R7, RZ ;  /* 0x0000000705057210 */ /* 0x000fe20007ffe0ff */
[----:B------:R-:W-:Y:S01]  /*2ee0*/  IMAD.SHL.U32 R7, R39, 0x20, RZ ;  /* 0x0000002027077824 */ /* 0x000fe200078e00ff */
[----:B------:R-:W-:Y:S01]  /*2ef0*/  LOP3.LUT R8, R8, R0, RZ, 0x3c, !PT ;  /* 0x0000000008087212 */ /* 0x000fe200078e3cff */
[----:B------:R-:W-:Y:S01]  /*2f00*/  IMAD R0, R37, R25, RZ ;  /* 0x0000001925007224 */ /* 0x000fe200078e02ff */
[----:B------:R-:W-:Y:S01]  /*2f10*/  LOP3.LUT R2, R2, 0xc0, RZ, 0xc0, !PT ;  /* 0x000000c002027812 */ /* 0x000fe200078ec0ff */
[----:B--2-4-:R-:W-:Y:S01]  /*2f20*/  IMAD.WIDE.U32 R18, R25, R36, R4 ;  /* 0x0000002419127225 */ /* 0x014fe200078e0004 */
[----:B------:R-:W-:-:S02]  /*2f30*/  LOP3.LUT R62, R7, 0xffffff00, RZ, 0xc0, !PT ;  /* 0xffffff00073e7812 */ /* 0x000fc400078ec0ff */
[----:B------:R-:W-:Y:S01]  /*2f40*/  LOP3.LUT R6, R2, 0x8, R6, 0xf8, !PT ;  /* 0x0000000802067812 */ /* 0x000fe200078ef806 */
[----:B------:R-:W-:Y:S01]  /*2f50*/  IMAD R5, R36, R35, R0 ;  /* 0x0000002324057224 */ /* 0x000fe200078e0200 */
[----:B------:R-:W-:Y:S01]  /*2f60*/  MOV R10, R18 ;  /* 0x00000012000a7202 */ /* 0x000fe20000000f00 */
[----:B------:R2:W-:Y:S01]  /*2f70*/  STL.64 [R1+0x1b8], R18 ;  /* 0x0001b81201007387 */ /* 0x0005e20000100a00 */
[----:B------:R-:W-:Y:S01]  /*2f80*/  SHF.R.U32.HI R2, RZ, 0x3, R2 ;  /* 0x00000003ff027819 */ /* 0x000fe20000011602 */
[----:B------:R-:W-:Y:S01]  /*2f90*/  IMAD.IADD R11, R19, 0x1, R5 ;  /* 0x00000001130b7824 */ /* 0x000fe200078e0205 */
[----:B------:R-:W-:Y:S01]  /*2fa0*/  LEA R0, R155, R62, 0x9 ;  /* 0x0000003e9b007211 */ /* 0x000fe200078e48ff */
[----:B------:R2:W-:Y:S01]  /*2fb0*/  STL [R1], R17 ;  /* 0x0000001101007387 */ /* 0x0005e20000100800 */
[----:B------:R-:W-:Y:S01]  /*2fc0*/  LOP3.LUT R61, R6, R2, RZ, 0x3c, !PT ;  /* 0x00000002063d7212 */ /* 0x000fe200078e3cff */
[C---:B------:R-:W-:Y:S01]  /*2fd0*/  IMAD.SHL.U32 R250, R44.reuse, 0x40, RZ ;  /* 0x000000402cfa7824 */ /* 0x040fe200078e00ff */
[----:B------:R-:W-:Y:S01]  /*2fe0*/  LEA R0, R63, R0, 0x5 ;  /* 0x000000003f007211 */ /* 0x000fe200078e28ff */
[----:B------:R2:W-:Y:S01]  /*2ff0*/  STL.64 [R1+0x1b0], R10 ;  /* 0x0001b00a01007387 */ /* 0x0005e20000100a00 */
[----:B------:R-:W-:Y:S01]  /*3000*/  IMAD R4, R17, R88, RZ ;  /* 0x0000005811047224 */ /* 0x000fe200078e02ff */
[----:B------:R-:W-:Y:S01]  /*3010*/  SHF.L.U64.HI R252, R44, 0x5, R45 ;  /* 0x000000052cfc7819 */ /* 0x000fe2000001022d */
[----:B------:R-:W-:Y:S01]  /*3020*/  IMAD R14, R38, 0x8, R14 ;  /* 0x00000008260e7824 */ /* 0x000fe200078e020e */
[----:B------:R2:W-:Y:S01]  /*3030*/  @P0 STS [R193+0x9000], RZ ;  /* 0x009000ffc1000388 */ /* 0x0005e20000000800 */
[----:B------:R-:W-:-:S02]  /*3040*/  IMAD R6, R34, R250, R4 ;  /* 0x000000fa22067224 */ /* 0x000fc400078e0204 */
[----:B------:R-:W-:Y:S01]  /*3050*/  IMAD.IADD R0, R61, 0x1, R0 ;  /* 0x000000013d007824 */ /* 0x000fe200078e0200 */
[----:B------:R2:W-:Y:S01]  /*3060*/  @P0 STS [R193+0x9004], RZ ;  /* 0x009004ffc1000388 */ /* 0x0005e20000000800 */
[----:B------:R-:W-:Y:S01]  /*3070*/  IMAD.WIDE.U32 R4, R88, R250, R10 ;  /* 0x000000fa58047225 */ /* 0x000fe200078e000a */
[----:B------:R-:W-:Y:S02]  /*3080*/  LEA R2, R14, R8, 0x5 ;  /* 0x000000080e027211 */ /* 0x000fe400078e28ff */
[----:B------:R2:W-:Y:S01]  /*3090*/  @P0 STS.64 [R193+0x9008], RZ ;  /* 0x009008ffc1000388 */ /* 0x0005e20000000a00 */
[----:B------:R-:W-:Y:S01]  /*30a0*/  IMAD R190, R0, 0x2, R3 ;  /* 0x0000000200be7824 */ /* 0x000fe200078e0203 */
[----:B------:R-:W-:Y:S01]  /*30b0*/  LEA R175, R2, R3, 0x1 ;  /* 0x0000000302af7211 */ /* 0x000fe200078e08ff */
[----:B------:R-:W-:Y:S01]  /*30c0*/  IMAD.SHL.U32 R251, R44, 0x20, RZ ;  /* 0x000000202cfb7824 */ /* 0x000fe200078e00ff */
[----:B------:R2:W-:Y:S01]  /*30d0*/  @P0 STS.128 [R193+0xa000], RZ ;  /* 0x00a000ffc1000388 */ /* 0x0005e20000000c00 */
[----:B------:R-:W-:-:S03]  /*30e0*/  IADD3 R0, R5, R6, RZ ;  /* 0x0000000605007210 */ /* 0x000fc60007ffe0ff */
[----:B------:R2:W-:Y:S01]  /*30f0*/  @P0 STS.128 [R193+0xb000], RZ ;  /* 0x00b000ffc1000388 */ /* 0x0005e20000000c00 */
[----:B------:R-:W-:Y:S05]  /*3100*/  @P0 BRA `(.L_x_954) ;  /* 0x00000000006c0947 */ /* 0x000fea0003800000 */
[-C--:B------:R-:W-:Y:S02]  /*3110*/  ISETP.GE.AND P3, PT, R171, R200.reuse, PT ;  /* 0x000000c8ab00720c */ /* 0x080fe40003f66270 */
[-C--:B------:R-:W-:Y:S02]  /*3120*/  ISETP.GE.AND P2, PT, R170, R200.reuse, PT ;  /* 0x000000c8aa00720c */ /* 0x080fe40003f46270 */
[----:B------:R-:W-:-:S09]  /*3130*/  ISETP.GE.AND P0, PT, R169, R200, PT ;  /* 0x000000c8a900720c */ /* 0x000fd20003f06270 */
[CC--:B------:R-:W-:Y:S01]  /*3140*/  @!P3 LEA R8, P4, R4.reuse, R210.reuse, 0x1 ;  /* 0x000000d20408b211 */ /* 0x0c0fe200078808ff */
        /* <DEDUP_REMOVED lines=23> */
.L_x_954:
[----:B------:R-:W-:Y:S05]  /*32c0*/  BSYNC B0 ;  /* 0x0000000000007941 */ /* 0x000fea0003800000 */
.L_x_953:
[----:B------:R1:W-:Y:S01]  /*32d0*/  @P5 STS.128 [R193+0x9800], RZ ;  /* 0x009800ffc1005388 */ /* 0x0003e20000000c00 */
[----:B------:R-:W-:Y:S03]  /*32e0*/  BSSY B0, `(.L_x_955) ;  /* 0x000001f000007945 */ /* 0x000fe60003800000 */
[----:B------:R1:W-:Y:S04]  /*32f0*/  @P5 STS.128 [R193+0xa800], RZ ;  /* 0x00a800ffc1005388 */ /* 0x0003e80000000c00 */
[----:B------:R1:W-:Y:S01]  /*3300*/  @P5 STS.128 [R193+0xb800], RZ ;  /* 0x00b800ffc1005388 */ /* 0x0003e20000000c00 */
[----:B------:R-:W-:Y:S05]  /*3310*/  @P5 BRA `(.L_x_956) ;  /* 0x00000000006c5947 */ /* 0x000fea0003800000 */
[-C--:B------:R-:W-:Y:S02]  /*3320*/  ISETP.GE.AND P3, PT, R171, R200.reuse, PT ;  /* 0x000000c8ab00720c */ /* 0x080fe40003f66270 */
[----:B------:R-:W-:Y:S02]  /*3330*/  ISETP.GE.AND P2, PT, R170, R200, PT ;  /* 0x000000c8aa00720c */ /* 0x000fe40003f46270 */
[----:B------:R-:W-:Y:S02]  /*3340*/  IADD3 R4, P1, R251, R4, RZ ;  /* 0x00000004fb047210 */ /* 0x000fe40007f3e0ff */
[----:B------:R-:W-:-:S03]  /*3350*/  ISETP.GE.AND P0, PT, R169, R200, PT ;  /* 0x000000c8a900720c */ /* 0x000fc60003f06270 */
[----:B------:R-:W-:-:S04]  /*3360*/  IMAD.X R0, R252, 0x1, R0, P1 ;  /* 0x00000001fc007824 */ /* 0x000fc800008e0600 */
[CC--:B----4-:R-:W-:Y:S01]  /*3370*/  @!P3 LEA R8, P4, R4.reuse, R210.reuse, 0x1 ;  /* 0x000000d20408b211 */ /* 0x0d0fe200078808ff */
[----:B------:R4:W-:Y:S01]  /*3380*/  @P3 STS.128 [R193+0x9800], RZ ;  /* 0x009800ffc1003388 */ /* 0x0009e20000000c00 */
[C---:B------:R-:W-:Y:S02]  /*3390*/  @!P2 LEA R6, P1, R4.reuse, R210, 0x1 ;  /* 0x000000d20406a211 */ /* 0x040fe400078208ff */
[CCC-:B------:R-:W-:Y:S02]  /*33a0*/  @!P3 LEA.HI.X R9, R4.reuse, R211.reuse, R0.reuse, 0x1, P4 ;  /* 0x000000d30409b211 */ /* 0x1c0fe400020f0c00 */
[----:B------:R-:W-:-:S03]  /*33b0*/  @!P2 LEA.HI.X R7, R4, R211, R0, 0x1, P1 ;  /* 0x000000d30407a211 */ /* 0x000fc600008f0c00 */
        /* <DEDUP_REMOVED lines=17> */
.L_x_956:
[----:B------:R-:W-:Y:S05]  /*34d0*/  BSYNC B0 ;  /* 0x0000000000007941 */ /* 0x000fea0003800000 */
.L_x_955:
[----:B--2---:R-:W-:Y:S01]  /*34e0*/  LDSM.16.M88.4 R16, [R190] ;  /* 0x00000000be10783b */ /* 0x004fe20000000200 */
[----:B------:R-:W-:Y:S01]  /*34f0*/  IMAD.MOV.U32 R2, RZ, RZ, 0x10 ;  /* 0x00000010ff027424 */ /* 0x000fe200078e00ff */
[----:B------:R-:W-:Y:S01]  /*3500*/  LOP3.LUT P0, RZ, R33, 0x2, RZ, 0xc0, !PT ;  /* 0x0000000221ff7812 */ /* 0x000fe2000780c0ff */
[----:B------:R-:W-:Y:S01]  /*3510*/  IMAD.SHL.U32 R149, R149, 0x2, RZ ;  /* 0x0000000295957824 */ /* 0x000fe200078e00ff */
[----:B----4-:R-:W2:Y:S01]  /*3520*/  LDSM.16.M88.4 R8, [R175+0x6000] ;  /* 0x00600000af08783b */ /* 0x010ea20000000200 */
[----:B------:R-:W-:Y:S01]  /*3530*/  LOP3.LUT P1, RZ, R32, 0x2, RZ, 0xc0, !PT ;  /* 0x0000000220ff7812 */ /* 0x000fe2000782c0ff */
[----:B------:R-:W-:Y:S01]  /*3540*/  VIADD R223, R160, 0xb54cda56 ;  /* 0xb54cda56a0df7836 */ /* 0x000fe20000000000 */
[C---:B------:R-:W-:Y:S01]  /*3550*/  SEL R0, R2.reuse, 0xfffffff0, !P0 ;  /* 0xfffffff002007807 */ /* 0x040fe20004000000 */
[----:B------:R-:W3:Y:S01]  /*3560*/  LDSM.16.M88.4 R12, [R190+0x1000] ;  /* 0x00100000be0c783b */ /* 0x000ee20000000200 */
[----:B------:R-:W-:Y:S01]  /*3570*/  SEL R2, R2, 0xfffffff0, !P1 ;  /* 0xfffffff002027807 */ /* 0x000fe20004800000 */
[----:B------:R-:W-:Y:S01]  /*3580*/  VIADD R186, R161, 0x646e171e ;  /* 0x646e171ea1ba7836 */ /* 0x000fe20000000000 */
[----:B------:R-:W-:Y:S01]  /*3590*/  LOP3.LUT R177, R149, 0x6, RZ, 0xc0, !PT ;  /* 0x0000000695b17812 */ /* 0x000fe200078ec0ff */
[----:B------:R-:W4:Y:S01]  /*35a0*/  LDSM.16.M88.4 R20, [R175+0x6c00] ;  /* 0x006c0000af14783b */ /* 0x000f220000000200 */
[----:B------:R-:W-:Y:S01]  /*35b0*/  IMAD R189, R0, 0x2, R175 ;  /* 0x0000000200bd7824 */ /* 0x000fe200078e02af */
[----:B------:R-:W-:Y:S01]  /*35c0*/  SHF.R.S32.HI R0, RZ, 0x1f, R148 ;  /* 0x0000001fff007819 */ /* 0x000fe20000011494 */
[----:B------:R-:W-:Y:S01]  /*35d0*/  IMAD R191, R2, 0x2, R190 ;  /* 0x0000000202bf7824 */ /* 0x000fe200078e02be */
[----:B------:R-:W1:Y:S01]  /*35e0*/  LDSM.16.M88.4 R28, [R175+0x6400] ;  /* 0x00640000af1c783b */ /* 0x000e620000000200 */
[----:B------:R-:W-:Y:S01]  /*35f0*/  BSSY B1, `(.L_x_957) ;  /* 0x00001b1000017945 */ /* 0x000fe20003800000 */
[----:B------:R-:W-:-:S02]  /*3600*/  LEA.HI R0, R0, R155, RZ, 0x2 ;  /* 0x0000009b00007211 */ /* 0x000fc400078f10ff */
[----:B------:R-:W1:Y:S04]  /*3610*/  LDSM.16.M88.4 R24, [R175+0x6800] ;  /* 0x00680000af18783b */ /* 0x000e680000000200 */
[----:B------:R-:W-:Y:S04]  /*3620*/  LDSM.16.M88.4 R4, [R191+0x1000] ;  /* 0x00100000bf04783b */ /* 0x000fe80000000200 */
        /* <DEDUP_REMOVED lines=8> */
[----:B------:R-:W-:Y:S03]  /*36b0*/  LDSM.16.M88.4 R104, [R175+0x7800] ;  /* 0x00780000af68783b */ /* 0x000fe60000000200 */
[-C--:B------:R-:W-:Y:S01]  /*36c0*/  HMMA.16816.F32 R80, R12, R10.reuse, RZ ;  /* 0x0000000a0c50723c */ /* 0x080fe200000018ff */
[----:B------:R-:W-:Y:S04]  /*36d0*/  LDSM.16.M88.4 R128, [R175+0x7c00] ;  /* 0x007c0000af80783b */ /* 0x000fe80000000200 */
[----:B------:R-:W0:Y:S01]  /*36e0*/  LDGDEPBAR ;  /* 0x00000000000079af */ /* 0x000e220000000000 */
[----:B------:R-:W-:Y:S03]  /*36f0*/  HMMA.16816.F32 R124, R16, R10, RZ ;  /* 0x0000000a107c723c */ /* 0x000fe600000018ff */
[----:B------:R-:W2:Y:S03]  /*3700*/  LDSM.16.M88.4 R8, [R191] ;  /* 0x00000000bf08783b */ /* 0x000ea60000000200 */
[C---:B----4-:R-:W-:Y:S01]  /*3710*/  HMMA.16816.F32 R76, R12.reuse, R20, RZ ;  /* 0x000000140c4c723c */ /* 0x050fe200000018ff */
[----:B------:R-:W-:Y:S04]  /*3720*/  STL [R1+0x4], R223 ;  /* 0x000004df01007387 */ /* 0x000fe80000100800 */
[----:B------:R-:W-:Y:S01]  /*3730*/  STL [R1+0x8], R186 ;  /* 0x000008ba01007387 */ /* 0x000fe20000100800 */
[C---:B-1----:R-:W-:Y:S06]  /*3740*/  HMMA.16816.F32 R64, R12.reuse, R28, RZ ;  /* 0x0000001c0c40723c */ /* 0x042fec00000018ff */
        /* <DEDUP_REMOVED lines=9> */
[----:B------:R-:W3:Y:S05]  /*37e0*/  LDSM.16.M88.4 R24, [R190+0x2000] ;  /* 0x00200000be18783b */ /* 0x000eea0000000200 */
[C---:B------:R-:W-:Y:S06]  /*37f0*/  HMMA.16816.F32 R72, R16.reuse, R20, RZ ;  /* 0x000000141048723c */ /* 0x040fec00000018ff */
[----:B------:R-:W-:Y:S06]  /*3800*/  HMMA.16816.F32 R84, R16, R22, RZ ;  /* 0x000000161054723c */ /* 0x000fec00000018ff */
        /* <DEDUP_REMOVED lines=18> */
[----:B------:R-:W2:Y:S04]  /*3930*/  LDSM.16.M88.4 R8, [R191+0x2000] ;  /* 0x00200000bf08783b */ /* 0x000ea80000000200 */
[----:B------:R-:W4:Y:S01]  /*3940*/  LDSM.16.M88.4 R32, [R189+0x7400] ;  /* 0x00740000bd20783b */ /* 0x000f220000000200 */
[C---:B-1----:R-:W-:Y:S06]  /*3950*/  HMMA.16816.F32 R108, R12.reuse, R56, R48 ;  /* 0x000000380c6c723c */ /* 0x042fec0000001830 */
[C---:B------:R-:W-:Y:S01]  /*3960*/  HMMA.16816.F32 R132, R12.reuse, R52, R28 ;  /* 0x000000340c84723c */ /* 0x040fe2000000181c */
[----:B------:R-:W1:Y:S05]  /*3970*/  LDSM.16.M88.4 R28, [R189+0x7800] ;  /* 0x00780000bd1c783b */ /* 0x000e6a0000000200 */
        /* <DEDUP_REMOVED lines=8> */
[----:B------:R-:W1:Y:S04]  /*3a00*/  LDSM.16.M88.4 R12, [R189+0x7c00] ;  /* 0x007c0000bd0c783b */ /* 0x000e680000000200 */
[----:B------:R-:W-:Y:S01]  /*3a10*/  LDSM.16.M88.4 R68, [R175+0x8400] ;  /* 0x00840000af44783b */ /* 0x000fe20000000200 */
[C---:B---3--:R-:W-:Y:S06]  /*3a20*/  HMMA.16816.F32 R72, R24.reuse, R56, R80 ;  /* 0x000000381848723c */ /* 0x048fec0000001850 */
[C---:B------:R-:W-:Y:S06]  /*3a30*/  HMMA.16816.F32 R76, R24.reuse, R58, R44 ;  /* 0x0000003a184c723c */ /* 0x040fec000000182c */
[C---:B------:R-:W-:Y:S06]  /*3a40*/  HMMA.16816.F32 R80, R24.reuse, R52, R136 ;  /* 0x000000341850723c */ /* 0x040fec0000001888 */
[C---:B------:R-:W-:Y:S01]  /*3a50*/  HMMA.16816.F32 R64, R24.reuse, R54, R40 ;  /* 0x000000361840723c */ /* 0x040fe20000001828 */
[----:B------:R-:W3:Y:S05]  /*3a60*/  LDSM.16.M88.4 R40, [R175+0x8000] ;  /* 0x00800000af28783b */ /* 0x000eea0000000200 */
[C---:B------:R-:W-:Y:S06]  /*3a70*/  HMMA.16816.F32 R56, R24.reuse, R104, R140 ;  /* 0x000000681838723c */ /* 0x040fec000000188c */
[C---:B------:R-:W-:Y:S06]  /*3a80*/  HMMA.16816.F32 R52, R24.reuse, R106, R116 ;  /* 0x0000006a1834723c */ /* 0x040fec0000001874 */
[C---:B------:R-:W-:Y:S06]  /*3a90*/  HMMA.16816.F32 R48, R24.reuse, R128, R144 ;  /* 0x000000801830723c */ /* 0x040fec0000001890 */
[----:B------:R-:W-:Y:S06]  /*3aa0*/  HMMA.16816.F32 R24, R24, R130, R112 ;  /* 0x000000821818723c */ /* 0x000fec0000001870 */
[-C--:B--2---:R-:W-:Y:S06]  /*3ab0*/  HMMA.16816.F32 R72, R8, R36.reuse, R72 ;  /* 0x000000240848723c */ /* 0x084fec0000001848 */
[C---:B------:R-:W-:Y:S06]  /*3ac0*/  HMMA.16816.F32 R44, R4.reuse, R36, R108 ;  /* 0x00000024042c723c */ /* 0x040fec000000186c */
[C---:B----4-:R-:W-:Y:S06]  /*3ad0*/  HMMA.16816.F32 R108, R4.reuse, R34, R96 ;  /* 0x00000022046c723c */ /* 0x050fec0000001860 */
        /* <DEDUP_REMOVED lines=8> */
[----:B------:R-:W-:Y:S01]  /*3b60*/  HMMA.16816.F32 R116, R8, R14, R24 ;  /* 0x0000000e0874723c */ /* 0x000fe20000001818 */
[----:B------:R-:W-:Y:S04]  /*3b70*/  LDSM.16.M88.4 R24, [R189+0x8000] ;  /* 0x00800000bd18783b */ /* 0x000fe80000000200 */
[----:B------:R-:W1:Y:S01]  /*3b80*/  LDSM.16.M88.4 R8, [R191+0x4000] ;  /* 0x00400000bf08783b */ /* 0x000e620000000200 */
[----:B------:R-:W-:Y:S01]  /*3b90*/  HMMA.16816.F32 R92, R4, R38, R92 ;  /* 0x00000026045c723c */ /* 0x000fe2000000185c */
[----:B------:R-:W-:-:S02]  /*3ba0*/  IADD3 R14, R60, 0x1, -R178 ;  /* 0x000000013c0e7810 */ /* 0x000fc40007ffe8b2 */
[----:B-----5:R-:W-:-:S03]  /*3bb0*/  IADD3 R15, -R91, R60, -R178 ;  /* 0x0000003c5b0f7210 */ /* 0x020fc60007ffe9b2 */
[----:B------:R-:W-:Y:S01]  /*3bc0*/  HMMA.16816.F32 R104, R4, R32, R132 ;  /* 0x000000200468723c */ /* 0x000fe20000001884 */
[----:B------:R-:W-:-:S05]  /*3bd0*/  IMAD.IADD R14, R90, 0x1, R14 ;  /* 0x000000015a0e7824 */ /* 0x000fca00078e020e */
[C---:B------:R-:W-:Y:S06]  /*3be0*/  HMMA.16816.F32 R124, R4.reuse, R28, R124 ;  /* 0x0000001c047c723c */ /* 0x040fec000000187c */
[----:B------:R-:W-:Y:S01]  /*3bf0*/  HMMA.16816.F32 R120, R4, R12, R120 ;  /* 0x0000000c0478723c */ /* 0x000fe20000001878 */
[----:B------:R-:W2:Y:S05]  /*3c00*/  LDSM.16.M88.4 R4, [R191+0x5000] ;  /* 0x00500000bf04783b */ /* 0x000eaa0000000200 */
[----:B---3--:R-:W-:Y:S01]  /*3c10*/  HMMA.16816.F32 R32, R20, R40, R72 ;  /* 0x000000281420723c */ /* 0x008fe20000001848 */
[----:B------:R-:W-:Y:S01]  /*3c20*/  SHF.R.S32.HI R12, RZ, 0x1f, R89 ;  /* 0x0000001fff0c7819 */ /* 0x000fe20000011459 */
[----:B------:R-:W-:-:S04]  /*3c30*/  IMAD R13, R63, 0x20, R62 ;  /* 0x000000203f0d7824 */ /* 0x000fc800078e023e */
[C---:B------:R-:W-:Y:S01]  /*3c40*/  HMMA.16816.F32 R44, R16.reuse, R40, R44 ;  /* 0x00000028102c723c */ /* 0x040fe2000000182c */
[----:B------:R-:W-:Y:S02]  /*3c50*/  LEA.HI R72, R12, R89, RZ, 0x2 ;  /* 0x000000590c487211 */ /* 0x000fe400078f10ff */
[----:B------:R-:W-:Y:S02]  /*3c60*/  LOP3.LUT R12, R0, 0xffffffc, RZ, 0xc0, !PT ;  /* 0x0ffffffc000c7812 */ /* 0x000fe400078ec0ff */
[----:B------:R-:W-:Y:S01]  /*3c70*/  SHF.R.S32.HI R0, RZ, 0x2, R72 ;  /* 0x00000002ff007819 */ /* 0x000fe20000011448 */
[----:B------:R-:W-:Y:S02]  /*3c80*/  HMMA.16816.F32 R36, R16, R42, R92 ;  /* 0x0000002a1024723c */ /* 0x000fe4000000185c */
[----:B------:R-:W-:-:S04]  /*3c90*/  IMAD.IADD R12, R155, 0x1, -R12 ;  /* 0x000000019b0c7824 */ /* 0x000fc800078e0a0c */
[----:B------:R-:W-:Y:S01]  /*3ca0*/  HMMA.16816.F32 R40, R20, R42, R76 ;  /* 0x0000002a1428723c */ /* 0x000fe2000000184c */
[--C-:B------:R-:W-:Y:S02]  /*3cb0*/  IMAD R132, R12, 0x10, R0.reuse ;  /* 0x000000100c847824 */ /* 0x100fe400078e0200 */
[----:B------:R-:W-:Y:S02]  /*3cc0*/  IMAD R12, R155, 0x10, R0 ;  /* 0x000000109b0c7824 */ /* 0x000fe400078e0200 */
[----:B------:R-:W-:Y:S01]  /*3cd0*/  IMAD.IADD R0, R61, 0x1, R13 ;  /* 0x000000013d007824 */ /* 0x000fe200078e020d */
[----:B-1----:R-:W-:Y:S01]  /*3ce0*/  HMMA.16816.F32 R48, R8, R24, R32 ;  /* 0x000000180830723c */ /* 0x002fe20000001820 */
[----:B------:R-:W-:Y:S01]  /*3cf0*/  IMAD.IADD R12, R156, 0x1, R12 ;  /* 0x000000019c0c7824 */ /* 0x000fe200078e020c */
[----:B------:R-:W1:Y:S01]  /*3d00*/  LDSM.16.M88.4 R32, [R189+0x8400] ;  /* 0x00840000bd20783b */ /* 0x000e620000000200 */
[----:B------:R-:W-:Y:S02]  /*3d10*/  IMAD R13, R88, 0x40, R177 ;  /* 0x00000040580d7824 */ /* 0x000fe400078e02b1 */
[C---:B------:R-:W-:Y:S01]  /*3d20*/  VIADD R28, R12.reuse, 0x8 ;  /* 0x000000080c1c7836 */ /* 0x040fe20000000000 */
[CC--:B------:R-:W-:Y:S01]  /*3d30*/  VIADDMNMX R198, R15.reuse, R12.reuse, RZ, !PT ;  /* 0x0000000c0fc67246 */ /* 0x0c0fe200078001ff */
[----:B------:R-:W-:Y:S01]  /*3d40*/  VIADD R29, R12, 0x40 ;  /* 0x000000400c1d7836 */ /* 0x000fe20000000000 */
[----:B------:R-:W-:Y:S01]  /*3d50*/  VIADDMNMX R204, R14, R12, R60, PT ;  /* 0x0000000c0ecc7246 */ /* 0x000fe2000380013c */
[----:B------:R-:W-:Y:S01]  /*3d60*/  VIADD R30, R12, 0x48 ;  /* 0x000000480c1e7836 */ /* 0x000fe20000000000 */
[----:B------:R-:W-:Y:S01]  /*3d70*/  VIADDMNMX R197, R15, R28, RZ, !PT ;  /* 0x0000001c0fc57246 */ /* 0x000fe200078001ff */
[----:B------:R-:W-:Y:S01]  /*3d80*/  HMMA.16816.F32 R52, R20, R68, R80 ;  /* 0x000000441434723c */ /* 0x000fe20000001850 */
[----:B------:R-:W-:-:S02]  /*3d90*/  IADD3 R28, R14, 0x40, R12 ;  /* 0x000000400e1c7810 */ /* 0x000fc40007ffe00c */
[C---:B------:R-:W-:Y:S02]  /*3da0*/  VIADDMNMX R196, R15.reuse, R29, RZ, !PT ;  /* 0x0000001d0fc47246 */ /* 0x040fe400078001ff */
[----:B------:R-:W-:Y:S01]  /*3db0*/  VIADDMNMX R199, R15, R30, RZ, !PT ;  /* 0x0000001e0fc77246 */ /* 0x000fe200078001ff */
[----:B------:R-:W-:Y:S01]  /*3dc0*/  HMMA.16816.F32 R56, R16, R68, R104 ;  /* 0x000000441038723c */ /* 0x000fe20000001868 */
[----:B------:R-:W-:Y:S02]  /*3dd0*/  VIMNMX R202, R28, R60, PT ;  /* 0x0000003c1cca7248 */ /* 0x000fe40003fe0100 */
[C-C-:B------:R-:W-:Y:S02]  /*3de0*/  IADD3 R15, R14.reuse, 0x8, R12.reuse ;  /* 0x000000080e0f7810 */ /* 0x140fe40007ffe00c */
[----:B------:R-:W-:Y:S01]  /*3df0*/  IADD3 R14, R14, 0x48, R12 ;  /* 0x000000480e0e7810 */ /* 0x000fe20007ffe00c */
[----:B--2---:R-:W-:Y:S01]  /*3e00*/  HMMA.16816.F32 R28, R4, R24, R44 ;  /* 0x00000018041c723c */ /* 0x004fe2000000182c */
[C---:B------:R-:W-:Y:S01]  /*3e10*/  VIADD R12, R13.reuse, 0x1 ;  /* 0x000000010d0c7836 */ /* 0x040fe20000000000 */
[----:B------:R-:W-:Y:S01]  /*3e20*/  ISETP.GE.AND P1, PT, R13, R198, PT ;  /* 0x000000c60d00720c */ /* 0x000fe20003f26270 */
[----:B------:R-:W-:Y:S01]  /*3e30*/  IMAD.MOV.U32 R107, RZ, RZ, R88 ;  /* 0x000000ffff6b7224 */ /* 0x000fe200078e0058 */
[----:B------:R-:W-:-:S02]  /*3e40*/  VIMNMX R203, R15, R60, PT ;  /* 0x0000003c0fcb7248 */ /* 0x000fc40003fe0100 */
[-C--:B------:R-:W-:Y:S01]  /*3e50*/  HMMA.16816.F32 R44, R4, R26.reuse, R36 ;  /* 0x0000001a042c723c */ /* 0x080fe20000001824 */
[----:B------:R-:W-:Y:S01]  /*3e60*/  VIMNMX R201, R14, R60, PT ;  /* 0x0000003c0ec97248 */ /* 0x000fe20003fe0100 */
[----:B------:R-:W-:Y:S01]  /*3e70*/  VIADD R14, R13, 0x9 ;  /* 0x000000090d0e7836 */ /* 0x000fe20000000000 */
[C---:B------:R-:W-:Y:S02]  /*3e80*/  ISETP.GE.AND P6, PT, R12.reuse, R198, PT ;  /* 0x000000c60c00720c */ /* 0x040fe40003fc6270 */
[C---:B------:R-:W-:Y:S01]  /*3e90*/  ISETP.GE.AND P5, PT, R12.reuse, R197, PT ;  /* 0x000000c50c00720c */ /* 0x040fe20003fa6270 */
[----:B------:R-:W-:Y:S01]  /*3ea0*/  HMMA.16816.F32 R36, R8, R26, R40 ;  /* 0x0000001a0824723c */ /* 0x000fe20000001828 */
[----:B------:R-:W2:Y:S01]  /*3eb0*/  LDSM.16.M88.4 R24, [R175+0x8800] ;  /* 0x00880000af18783b */ /* 0x000ea20000000200 */
[C---:B------:R-:W-:Y:S02]  /*3ec0*/  ISETP.GE.AND P4, PT, R12.reuse, R196, PT ;  /* 0x000000c40c00720c */ /* 0x040fe40003f86270 */
[----:B------:R-:W-:-:S02]  /*3ed0*/  ISETP.GE.AND P2, PT, R12, R199, PT ;  /* 0x000000c70c00720c */ /* 0x000fc40003f46270 */
[C---:B------:R-:W-:Y:S01]  /*3ee0*/  ISETP.GE.OR P1, PT, R13.reuse, R204, !P1 ;  /* 0x000000cc0d00720c */ /* 0x040fe20004f26670 */
[-C--:B------:R-:W-:Y:S01]  /*3ef0*/  HMMA.16816.F32 R40, R16, R70.reuse, R108 ;  /* 0x000000461028723c */ /* 0x080fe2000000186c */
[C---:B------:R-:W-:Y:S02]  /*3f00*/  ISETP.GE.AND P0, PT, R13.reuse, R197, PT ;  /* 0x000000c50d00720c */ /* 0x040fe40003f06270 */
[----:B------:R-:W-:Y:S02]  /*3f10*/  ISETP.GE.AND P3, PT, R13, R196, PT ;  /* 0x000000c40d00720c */ /* 0x000fe40003f66270 */
[C---:B------:R-:W-:Y:S01]  /*3f20*/  ISETP.GE.OR P6, PT, R12.reuse, R204, !P6 ;  /* 0x000000cc0c00720c */ /* 0x040fe200077c6670 */
[----:B------:R-:W-:Y:S01]  /*3f30*/  HMMA.16816.F32 R68, R20, R70, R64 ;  /* 0x000000461444723c */ /* 0x000fe20000001840 */
[C---:B------:R-:W-:Y:S02]  /*3f40*/  ISETP.GE.OR P5, PT, R12.reuse, R203, !P5 ;  /* 0x000000cb0c00720c */ /* 0x040fe40006fa6670 */
[----:B------:R-:W-:-:S02]  /*3f50*/  ISETP.GE.OR P4, PT, R12, R202, !P4 ;  /* 0x000000ca0c00720c */ /* 0x000fc40006786670 */
[----:B------:R-:W-:Y:S01]  /*3f60*/  ISETP.GE.OR P2, PT, R12, R201, !P2 ;  /* 0x000000c90c00720c */ /* 0x000fe20005746670 */
[C---:B------:R-:W-:Y:S01]  /*3f70*/  VIADD R12, R13.reuse, 0x8 ;  /* 0x000000080d0c7836 */ /* 0x040fe20000000000 */
[----:B------:R-:W-:Y:S01]  /*3f80*/  FSEL R74, R48, -INF , !P1 ;  /* 0xff800000304a7808 */ /* 0x000fe20004800000 */
[-C--:B-1----:R-:W-:Y:S01]  /*3f90*/  HMMA.16816.F32 R52, R8, R32.reuse, R52 ;  /* 0x000000200834723c */ /* 0x082fe20000001834 */
[C---:B------:R-:W-:Y:S02]  /*3fa0*/  ISETP.GE.AND P1, PT, R13.reuse, R199, PT ;  /* 0x000000c70d00720c */ /* 0x040fe40003f26270 */
[C---:B------:R-:W-:Y:S02]  /*3fb0*/  ISETP.GE.OR P0, PT, R13.reuse, R203, !P0 ;  /* 0x000000cb0d00720c */ /* 0x040fe40004706670 */
[C---:B------:R-:W-:Y:S01]  /*3fc0*/  ISETP.GE.OR P3, PT, R13.reuse, R202, !P3 ;  /* 0x000000ca0d00720c */ /* 0x040fe20005f66670 */
[----:B------:R-:W-:Y:S01]  /*3fd0*/  HMMA.16816.F32 R56, R4, R32, R56 ;  /* 0x000000200438723c */ /* 0x000fe20000001838 */
[----:B------:R-:W-:-:S02]  /*3fe0*/  ISETP.GE.OR P1, PT, R13, R201, !P1 ;  /* 0x000000c90d00720c */ /* 0x000fc40004f26670 */
[----:B------:R-:W-:Y:S02]  /*3ff0*/  FSEL R80, R50, -INF , !P0 ;  /* 0xff80000032507808 */ /* 0x000fe40004000000 */
[----:B------:R-:W-:Y:S02]  /*4000*/  FSEL R143, R28, -INF , !P3 ;  /* 0xff8000001c8f7808 */ /* 0x000fe40005800000 */
[----:B------:R-:W-:Y:S02]  /*4010*/  FSEL R73, R49, -INF , !P6 ;  /* 0xff80000031497808 */ /* 0x000fe40007000000 */
[----:B------:R-:W-:Y:S02]  /*4020*/  FSEL R76, R51, -INF , !P5 ;  /* 0xff800000334c7808 */ /* 0x000fe40006800000 */
[CC--:B------:R-:W-:Y:S02]  /*4030*/  ISETP.GE.AND P0, PT, R12.reuse, R198.reuse, PT ;  /* 0x000000c60c00720c */ /* 0x0c0fe40003f06270 */
[----:B------:R-:W-:Y:S01]  /*4040*/  ISETP.GE.AND P3, PT, R12, R197, PT ;  /* 0x000000c50c00720c */ /* 0x000fe20003f66270 */
[----:B--2---:R-:W-:Y:S01]  /*4050*/  HMMA.16816.F32 R60, R20, R24, R84 ;  /* 0x00000018143c723c */ /* 0x004fe20000001854 */
[----:B------:R-:W-:-:S02]  /*4060*/  ISETP.GE.AND P6, PT, R14, R198, PT ;  /* 0x000000c60e00720c */ /* 0x000fc40003fc6270 */
[----:B------:R-:W-:Y:S02]  /*4070*/  ISETP.GE.AND P5, PT, R14, R197, PT ;  /* 0x000000c50e00720c */ /* 0x000fe40003fa6270 */
[----:B------:R-:W-:Y:S01]  /*4080*/  FSEL R139, R30, -INF , !P1 ;  /* 0xff8000001e8b7808 */ /* 0x000fe20004800000 */
[C---:B------:R-:W-:Y:S01]  /*4090*/  HMMA.16816.F32 R48, R16.reuse, R24, R124 ;  /* 0x000000181030723c */ /* 0x040fe2000000187c */
[----:B------:R-:W-:Y:S02]  /*40a0*/  FSEL R142, R29, -INF , !P4 ;  /* 0xff8000001d8e7808 */ /* 0x000fe40006000000 */
[----:B------:R-:W-:Y:S02]  /*40b0*/  FSEL R138, R31, -INF , !P2 ;  /* 0xff8000001f8a7808 */ /* 0x000fe40005000000 */
[CC--:B------:R-:W-:Y:S01]  /*40c0*/  ISETP.GE.OR P0, PT, R12.reuse, R204.reuse, !P0 ;  /* 0x000000cc0c00720c */ /* 0x0c0fe20004706670 */
[----:B------:R-:W1:Y:S01]  /*40d0*/  LDSM.16.M88.4 R28, [R189+0x8800] ;  /* 0x00880000bd1c783b */ /* 0x000e620000000200 */
[----:B------:R-:W-:Y:S01]  /*40e0*/  ISETP.GE.OR P3, PT, R12, R203, !P3 ;  /* 0x000000cb0c00720c */ /* 0x000fe20005f66670 */
[----:B------:R-:W-:Y:S01]  /*40f0*/  HMMA.16816.F32 R64, R16, R26, R112 ;  /* 0x0000001a1040723c */ /* 0x000fe20000001870 */
[----:B------:R-:W-:-:S02]  /*4100*/  ISETP.GE.OR P6, PT, R14, R204, !P6 ;  /* 0x000000cc0e00720c */ /* 0x000fc400077c6670 */
[----:B------:R-:W-:Y:S02]  /*4110*/  ISETP.GE.OR P5, PT, R14, R203, !P5 ;  /* 0x000000cb0e00720c */ /* 0x000fe40006fa6670 */
[----:B------:R-:W-:Y:S02]  /*4120*/  FSEL R79, R36, -INF , !P0 ;  /* 0xff800000244f7808 */ /* 0x000fe40004000000 */
[----:B------:R-:W-:Y:S02]  /*4130*/  FSEL R81, R38, -INF , !P3 ;  /* 0xff80000026517808 */ /* 0x000fe40005800000 */
[----:B------:R-:W-:Y:S02]  /*4140*/  FSEL R75, R37, -INF , !P6 ;  /* 0xff800000254b7808 */ /* 0x000fe40007000000 */
[----:B------:R-:W-:Y:S02]  /*4150*/  FSEL R78, R39, -INF , !P5 ;  /* 0xff800000274e7808 */ /* 0x000fe40006800000 */
[----:B------:R-:W2:Y:S01]  /*4160*/  LDSM.16.M88.4 R36, [R175+0x8c00] ;  /* 0x008c0000af24783b */ /* 0x000ea20000000200 */
[----:B------:R-:W-:-:S02]  /*4170*/  ISETP.GE.AND P1, PT, R12, R196, PT ;  /* 0x000000c40c00720c */ /* 0x000fc40003f26270 */
[-C--:B------:R-:W-:Y:S02]  /*4180*/  ISETP.GE.AND P4, PT, R12, R199.reuse, PT ;  /* 0x000000c70c00720c */ /* 0x080fe40003f86270 */
[C---:B------:R-:W-:Y:S02]  /*4190*/  ISETP.GE.AND P2, PT, R14.reuse, R196, PT ;  /* 0x000000c40e00720c */ /* 0x040fe40003f46270 */
[----:B------:R-:W-:Y:S02]  /*41a0*/  ISETP.GE.AND P0, PT, R14, R199, PT ;  /* 0x000000c70e00720c */ /* 0x000fe40003f06270 */
[CC--:B------:R-:W-:Y:S02]  /*41b0*/  ISETP.GE.OR P1, PT, R12.reuse, R202.reuse, !P1 ;  /* 0x000000ca0c00720c */ /* 0x0c0fe40004f26670 */
[----:B------:R-:W-:Y:S01]  /*41c0*/  ISETP.GE.OR P4, PT, R12, R201, !P4 ;  /* 0x000000c90c00720c */ /* 0x000fe20006786670 */
[----:B------:R-:W-:Y:S01]  /*41d0*/  VIADD R12, R13, 0x10 ;  /* 0x000000100d0c7836 */ /* 0x000fe20000000000 */
[----:B------:R-:W-:-:S02]  /*41e0*/  ISETP.GE.OR P2, PT, R14, R202, !P2 ;  /* 0x000000ca0e00720c */ /* 0x000fc40005746670 */
[----:B------:R-:W-:Y:S01]  /*41f0*/  ISETP.GE.OR P0, PT, R14, R201, !P0 ;  /* 0x000000c90e00720c */ /* 0x000fe20004706670 */
[----:B------:R-:W-:Y:S01]  /*4200*/  VIADD R14, R13, 0x19 ;  /* 0x000000190d0e7836 */ /* 0x000fe20000000000 */
[----:B------:R-:W-:Y:S02]  /*4210*/  FSEL R141, R44, -INF , !P1 ;  /* 0xff8000002c8d7808 */ /* 0x000fe40004800000 */
[----:B------:R-:W-:Y:S02]  /*4220*/  FSEL R137, R46, -INF , !P4 ;  /* 0xff8000002e897808 */ /* 0x000fe40006000000 */
[----:B------:R-:W-:Y:S02]  /*4230*/  FSEL R140, R45, -INF , !P2 ;  /* 0xff8000002d8c7808 */ /* 0x000fe40005000000 */
[C---:B------:R-:W-:Y:S02]  /*4240*/  ISETP.GE.AND P3, PT, R12.reuse, R198, PT ;  /* 0x000000c60c00720c */ /* 0x040fe40003f66270 */
[C---:B------:R-:W-:Y:S01]  /*4250*/  ISETP.GE.AND P1, PT, R12.reuse, R197, PT ;  /* 0x000000c50c00720c */ /* 0x040fe20003f26270 */
[----:B-1----:R-:W-:Y:S01]  /*4260*/  HMMA.16816.F32 R60, R8, R28, R60 ;  /* 0x0000001c083c723c */ /* 0x002fe2000000183c */
[----:B------:R-:W-:-:S02]  /*4270*/  ISETP.GE.AND P4, PT, R12, R196, PT ;  /* 0x000000c40c00720c */ /* 0x000fc40003f86270 */
[C---:B------:R-:W-:Y:S02]  /*4280*/  ISETP.GE.AND P2, PT, R12.reuse, R199, PT ;  /* 0x000000c70c00720c */ /* 0x040fe40003f46270 */
[----:B------:R-:W-:Y:S02]  /*4290*/  FSEL R136, R47, -INF , !P0 ;  /* 0xff8000002f887808 */ /* 0x000fe40004000000 */
[----:B------:R-:W-:Y:S01]  /*42a0*/  HMMA.16816.F32 R44, R4, R34, R40 ;  /* 0x00000022042c723c */ /* 0x000fe20000001828 */
[C---:B------:R-:W-:Y:S02]  /*42b0*/  ISETP.GE.OR P3, PT, R12.reuse, R204, !P3 ;  /* 0x000000cc0c00720c */ /* 0x040fe40005f66670 */
[C---:B------:R-:W-:Y:S02]  /*42c0*/  ISETP.GE.OR P1, PT, R12.reuse, R203, !P1 ;  /* 0x000000cb0c00720c */ /* 0x040fe40004f26670 */
[C---:B------:R-:W-:Y:S01]  /*42d0*/  ISETP.GE.OR P4, PT, R12.reuse, R202, !P4 ;  /* 0x000000ca0c00720c */ /* 0x040fe20006786670 */
[----:B------:R-:W-:Y:S01]  /*42e0*/  HMMA.16816.F32 R40, R20, R26, R96 ;  /* 0x0000001a1428723c */ /* 0x000fe20000001860 */
[----:B------:R-:W-:Y:S01]  /*42f0*/  ISETP.GE.OR P2, PT, R12, R201, !P2 ;  /* 0x000000c90c00720c */ /* 0x000fe20005746670 */
[----:B------:R-:W1:Y:S01]  /*4300*/  LDSM.16.M88.4 R24, [R189+0x8c00] ;  /* 0x008c0000bd18783b */ /* 0x000e620000000200 */
[----:B------:R-:W-:Y:S01]  /*4310*/  VIADD R12, R13, 0x11 ;  /* 0x000000110d0c7836 */ /* 0x000fe20000000000 */
[----:B------:R-:W-:Y:S01]  /*4320*/  FSEL R87, R52, -INF , !P3 ;  /* 0xff80000034577808 */ /* 0x000fe20005800000 */
[----:B------:R-:W-:-:S04]  /*4330*/  DEPBAR.LE SB0, 0x0 ;  /* 0x000080000000791a */ /* 0x000fc80000000000 */
[----:B------:R-:W-:Y:S01]  /*4340*/  HMMA.16816.F32 R32, R8, R34, R68 ;  /* 0x000000220820723c */ /* 0x000fe20000001844 */
[C---:B------:R-:W-:Y:S02]  /*4350*/  ISETP.GE.AND P0, PT, R12.reuse, R198, PT ;  /* 0x000000c60c00720c */ /* 0x040fe40003f06270 */
[C---:B------:R-:W-:Y:S02]  /*4360*/  ISETP.GE.AND P6, PT, R12.reuse, R197, PT ;  /* 0x000000c50c00720c */ /* 0x040fe40003fc6270 */
[C---:B------:R-:W-:Y:S02]  /*4370*/  ISETP.GE.AND P5, PT, R12.reuse, R196, PT ;  /* 0x000000c40c00720c */ /* 0x040fe40003fa6270 */
[C---:B------:R-:W-:Y:S02]  /*4380*/  ISETP.GE.AND P3, PT, R12.reuse, R199, PT ;  /* 0x000000c70c00720c */ /* 0x040fe40003f66270 */
[C---:B------:R-:W-:Y:S02]  /*4390*/  ISETP.GE.OR P0, PT, R12.reuse, R204, !P0 ;  /* 0x000000cc0c00720c */ /* 0x040fe40004706670 */
[----:B------:R-:W-:-:S02]  /*43a0*/  ISETP.GE.OR P6, PT, R12, R203, !P6 ;  /* 0x000000cb0c00720c */ /* 0x000fc400077c6670 */
[C---:B------:R-:W-:Y:S02]  /*43b0*/  ISETP.GE.OR P5, PT, R12.reuse, R202, !P5 ;  /* 0x000000ca0c00720c */ /* 0x040fe40006fa6670 */
[----:B------:R-:W-:Y:S01]  /*43c0*/  ISETP.GE.OR P3, PT, R12, R201, !P3 ;  /* 0x000000c90c00720c */ /* 0x000fe20005f66670 */
[----:B------:R-:W-:Y:S01]  /*43d0*/  VIADD R12, R13, 0x18 ;  /* 0x000000180d0c7836 */ /* 0x000fe20000000000 */
[----:B------:R-:W-:Y:S01]  /*43e0*/  FSEL R86, R54, -INF , !P1 ;  /* 0xff80000036567808 */ /* 0x000fe20004800000 */
[----:B------:R-:W-:Y:S01]  /*43f0*/  HMMA.16816.F32 R40, R8, R30, R40 ;  /* 0x0000001e0828723c */ /* 0x000fe20000001828 */
[----:B------:R-:W-:Y:S02]  /*4400*/  FSEL R69, R53, -INF , !P0 ;  /* 0xff80000035457808 */ /* 0x000fe40004000000 */
[----:B------:R-:W-:Y:S02]  /*4410*/  FSEL R70, R55, -INF , !P6 ;  /* 0xff80000037467808 */ /* 0x000fe40007000000 */
[----:B------:R-:W-:Y:S01]  /*4420*/  FSEL R135, R56, -INF , !P4 ;  /* 0xff80000038877808 */ /* 0x000fe20006000000 */
[----:B------:R-:W-:Y:S01]  /*4430*/  HMMA.16816.F32 R52, R4, R28, R48 ;  /* 0x0000001c0434723c */ /* 0x000fe20000001830 */
[----:B------:R-:W-:-:S02]  /*4440*/  FSEL R134, R58, -INF , !P2 ;  /* 0xff8000003a867808 */ /* 0x000fc40005000000 */
[C---:B------:R-:W-:Y:S02]  /*4450*/  ISETP.GE.AND P1, PT, R12.reuse, R198, PT ;  /* 0x000000c60c00720c */ /* 0x040fe40003f26270 */
[C---:B------:R-:W-:Y:S01]  /*4460*/  ISETP.GE.AND P4, PT, R12.reuse, R197, PT ;  /* 0x000000c50c00720c */ /* 0x040fe20003f86270 */
[----:B--2---:R-:W-:Y:S01]  /*4470*/  HMMA.16816.F32 R48, R20, R36, R100 ;  /* 0x000000241430723c */ /* 0x004fe20000001864 */
[C---:B------:R-:W-:Y:S02]  /*4480*/  ISETP.GE.AND P2, PT, R12.reuse, R196, PT ;  /* 0x000000c40c00720c */ /* 0x040fe40003f46270 */
[C---:B------:R-:W-:Y:S02]  /*4490*/  ISETP.GE.AND P0, PT, R12.reuse, R199, PT ;  /* 0x000000c70c00720c */ /* 0x040fe40003f06270 */
[C---:B------:R-:W-:Y:S01]  /*44a0*/  ISETP.GE.OR P1, PT, R12.reuse, R204, !P1 ;  /* 0x000000cc0c00720c */ /* 0x040fe20004f26670 */
[----:B------:R-:W-:Y:S01]  /*44b0*/  HMMA.16816.F32 R28, R4, R30, R64 ;  /* 0x0000001e041c723c */ /* 0x000fe20000001840 */
        /* <DEDUP_REMOVED lines=12> */
[----:B------:R-:W-:Y:S01]  /*4580*/  ISETP.GE.AND P1, PT, R14, R199, PT ;  /* 0x000000c70e00720c */ /* 0x000fe20003f26270 */
[----:B------:R-:W-:Y:S01]  /*4590*/  HMMA.16816.F32 R16, R16, R38, R128 ;  /* 0x000000261010723c */ /* 0x000fe20000001880 */
[----:B------:R-:W-:Y:S02]  /*45a0*/  FSEL R83, R34, -INF , !P4 ;  /* 0xff80000022537808 */ /* 0x000fe40006000000 */
[----:B------:R-:W-:Y:S02]  /*45b0*/  ISETP.GE.AND P4, PT, R12, R198, PT ;  /* 0x000000c60c00720c */ /* 0x000fe40003f86270 */
[C---:B------:R-:W-:Y:S02]  /*45c0*/  ISETP.GE.OR P6, PT, R14.reuse, R204, !P6 ;  /* 0x000000cc0e00720c */ /* 0x040fe400077c6670 */
[----:B------:R-:W-:-:S02]  /*45d0*/  ISETP.GE.OR P5, PT, R14, R203, !P5 ;  /* 0x000000cb0e00720c */ /* 0x000fc40006fa6670 */
[C---:B------:R-:W-:Y:S02]  /*45e0*/  ISETP.GE.OR P3, PT, R14.reuse, R202, !P3 ;  /* 0x000000ca0e00720c */ /* 0x040fe40005f66670 */
[----:B------:R-:W-:Y:S01]  /*45f0*/  ISETP.GE.OR P1, PT, R14, R201, !P1 ;  /* 0x000000c90e00720c */ /* 0x000fe20004f26670 */
[----:B------:R-:W-:Y:S01]  /*4600*/  VIADD R14, R13, 0x21 ;  /* 0x000000210d0e7836 */ /* 0x000fe20000000000 */
[----:B------:R-:W-:Y:S02]  /*4610*/  ISETP.GE.OR P4, PT, R12, R204, !P4 ;  /* 0x000000cc0c00720c */ /* 0x000fe40006786670 */
[----:B------:R-:W-:Y:S02]  /*4620*/  FSEL R126, R44, -INF , !P2 ;  /* 0xff8000002c7e7808 */ /* 0x000fe40005000000 */
[----:B------:R-:W-:Y:S02]  /*4630*/  FSEL R124, R46, -INF , !P0 ;  /* 0xff8000002e7c7808 */ /* 0x000fe40004000000 */
[----:B------:R-:W-:-:S02]  /*4640*/  FSEL R125, R45, -INF , !P3 ;  /* 0xff8000002d7d7808 */ /* 0x000fc40005800000 */
[C---:B------:R-:W-:Y:S02]  /*4650*/  ISETP.GE.AND P2, PT, R12.reuse, R197, PT ;  /* 0x000000c50c00720c */ /* 0x040fe40003f46270 */
[C---:B------:R-:W-:Y:S01]  /*4660*/  ISETP.GE.AND P0, PT, R12.reuse, R196, PT ;  /* 0x000000c40c00720c */ /* 0x040fe20003f06270 */
[----:B-1----:R-:W-:Y:S01]  /*4670*/  HMMA.16816.F32 R16, R4, R26, R16 ;  /* 0x0000001a0410723c */ /* 0x002fe20000001810 */
[----:B------:R-:W-:Y:S01]  /*4680*/  BAR.SYNC.DEFER_BLOCKING 0x0 ;  /* 0x0000000000007b1d */ /* 0x000fe20000010000 */
[----:B------:R-:W-:Y:S02]  /*4690*/  ISETP.GE.AND P3, PT, R12, R199, PT ;  /* 0x000000c70c00720c */ /* 0x000fe40003f66270 */
[----:B------:R-:W-:Y:S02]  /*46a0*/  FSEL R115, R47, -INF , !P1 ;  /* 0xff8000002f737808 */ /* 0x000fe40004800000 */
[----:B------:R-:W-:Y:S01]  /*46b0*/  FSEL R68, R33, -INF , !P6 ;  /* 0xff80000021447808 */ /* 0x000fe20007000000 */
[----:B------:R-:W-:Y:S01]  /*46c0*/  HMMA.16816.F32 R44, R8, R24, R48 ;  /* 0x00000018082c723c */ /* 0x000fe20000001830 */
[----:B------:R-:W-:-:S02]  /*46d0*/  FSEL R77, R35, -INF , !P5 ;  /* 0xff800000234d7808 */ /* 0x000fc40006800000 */
[----:B------:R-:W-:Y:S02]  /*46e0*/  FSEL R60, R60, -INF , !P4 ;  /* 0xff8000003c3c7808 */ /* 0x000fe40006000000 */
[C---:B------:R-:W-:Y:S01]  /*46f0*/  ISETP.GE.AND P1, PT, R14.reuse, R198, PT ;  /* 0x000000c60e00720c */ /* 0x040fe20003f26270 */
[----:B------:R-:W-:Y:S01]  /*4700*/  HMMA.16816.F32 R32, R4, R24, R56 ;  /* 0x000000180420723c */ /* 0x000fe20000001838 */
[C---:B------:R-:W-:Y:S02]  /*4710*/  ISETP.GE.AND P6, PT, R14.reuse, R197, PT ;  /* 0x000000c50e00720c */ /* 0x040fe40003fc6270 */
[C---:B------:R-:W-:Y:S02]  /*4720*/  ISETP.GE.AND P5, PT, R14.reuse, R196, PT ;  /* 0x000000c40e00720c */ /* 0x040fe40003fa6270 */
[----:B------:R-:W-:Y:S01]  /*4730*/  ISETP.GE.AND P4, PT, R14, R199, PT ;  /* 0x000000c70e00720c */ /* 0x000fe20003f86270 */
[----:B------:R-:W-:Y:S01]  /*4740*/  HMMA.16816.F32 R8, R8, R26, R20 ;  /* 0x0000001a0808723c */ /* 0x000fe20000001814 */
[C---:B------:R-:W-:Y:S01]  /*4750*/  ISETP.GE.OR P2, PT, R12.reuse, R203, !P2 ;  /* 0x000000cb0c00720c */ /* 0x040fe20005746670 */
[----:B------:R-:W-:Y:S01]  /*4760*/  VIADD R4, R13, 0x39 ;  /* 0x000000390d047836 */ /* 0x000fe20000000000 */
[----:B------:R-:W-:-:S02]  /*4770*/  ISETP.GE.OR P0, PT, R12, R202, !P0 ;  /* 0x000000ca0c00720c */ /* 0x000fc40004706670 */
[----:B------:R-:W-:Y:S01]  /*4780*/  ISETP.GE.OR P3, PT, R12, R201, !P3 ;  /* 0x000000c90c00720c */ /* 0x000fe20005f66670 */
[C---:B------:R-:W-:Y:S01]  /*4790*/  VIADD R12, R13.reuse, 0x28 ;  /* 0x000000280d0c7836 */ /* 0x040fe20000000000 */
[C---:B------:R-:W-:Y:S02]  /*47a0*/  ISETP.GE.OR P1, PT, R14.reuse, R204, !P1 ;  /* 0x000000cc0e00720c */ /* 0x040fe40004f26670 */
[C---:B------:R-:W-:Y:S02]  /*47b0*/  ISETP.GE.OR P6, PT, R14.reuse, R203, !P6 ;  /* 0x000000cb0e00720c */ /* 0x040fe400077c6670 */
[C---:B------:R-:W-:Y:S02]  /*47c0*/  ISETP.GE.OR P5, PT, R14.reuse, R202, !P5 ;  /* 0x000000ca0e00720c */ /* 0x040fe40006fa6670 */
[----:B------:R-:W-:Y:S01]  /*47d0*/  ISETP.GE.OR P4, PT, R14, R201, !P4 ;  /* 0x000000c90e00720c */ /* 0x000fe20006786670 */
        /* <DEDUP_REMOVED lines=9> */
[----:B------:R-:W-:Y:S02]  /*4870*/  FSEL R111, R55, -INF , !P4 ;  /* 0xff800000376f7808 */ /* 0x000fe40006000000 */
[----:B------:R-:W-:Y:S02]  /*4880*/  ISETP.GE.AND P4, PT, R14, R196, PT ;  /* 0x000000c40e00720c */ /* 0x000fe40003f86270 */
[C---:B------:R-:W-:Y:S02]  /*4890*/  ISETP.GE.OR P2, PT, R12.reuse, R204, !P2 ;  /* 0x000000cc0c00720c */ /* 0x040fe40005746670 */
[C---:B------:R-:W-:Y:S02]  /*48a0*/  ISETP.GE.OR P0, PT, R12.reuse, R203, !P0 ;  /* 0x000000cb0c00720c */ /* 0x040fe40004706670 */
[----:B------:R-:W-:-:S02]  /*48b0*/  ISETP.GE.OR P3, PT, R12, R202, !P3 ;  /* 0x000000ca0c00720c */ /* 0x000fc40005f66670 */
[----:B------:R-:W-:Y:S01]  /*48c0*/  ISETP.GE.OR P1, PT, R12, R201, !P1 ;  /* 0x000000c90c00720c */ /* 0x000fe20004f26670 */
[----:B------:R-:W-:Y:S01]  /*48d0*/  VIADD R12, R13, 0x30 ;  /* 0x000000300d0c7836 */ /* 0x000fe20000000000 */
[----:B------:R-:W-:Y:S02]  /*48e0*/  ISETP.GE.OR P4, PT, R14, R202, !P4 ;  /* 0x000000ca0e00720c */ /* 0x000fe40006786670 */
        /* <DEDUP_REMOVED lines=11> */
[C---:B------:R-:W-:Y:S02]  /*49a0*/  ISETP.GE.AND P6, PT, R14.reuse, R198, PT ;  /* 0x000000c60e00720c */ /* 0x040fe40003fc6270 */
[C---:B------:R-:W-:Y:S02]  /*49b0*/  ISETP.GE.AND P5, PT, R14.reuse, R197, PT ;  /* 0x000000c50e00720c */ /* 0x040fe40003fa6270 */
[----:B------:R-:W-:Y:S02]  /*49c0*/  ISETP.GE.AND P2, PT, R14, R199, PT ;  /* 0x000000c70e00720c */ /* 0x000fe40003f46270 */
[C---:B------:R-:W-:Y:S02]  /*49d0*/  ISETP.GE.OR P0, PT, R12.reuse, R204, !P0 ;  /* 0x000000cc0c00720c */ /* 0x040fe40004706670 */
[----:B------:R-:W-:-:S02]  /*49e0*/  ISETP.GE.OR P3, PT, R12, R203, !P3 ;  /* 0x000000cb0c00720c */ /* 0x000fc40005f66670 */
[C---:B------:R-:W-:Y:S02]  /*49f0*/  ISETP.GE.OR P1, PT, R12.reuse, R202, !P1 ;  /* 0x000000ca0c00720c */ /* 0x040fe40004f26670 */
[----:B------:R-:W-:Y:S01]  /*4a00*/  ISETP.GE.OR P4, PT, R12, R201, !P4 ;  /* 0x000000c90c00720c */ /* 0x000fe20006786670 */
[----:B------:R-:W-:Y:S01]  /*4a10*/  VIADD R12, R13, 0x31 ;  /* 0x000000310d0c7836 */ /* 0x000fe20000000000 */
[C---:B------:R-:W-:Y:S02]  /*4a20*/  ISETP.GE.OR P6, PT, R14.reuse, R204, !P6 ;  /* 0x000000cc0e00720c */ /* 0x040fe400077c6670 */
[C---:B------:R-:W-:Y:S02]  /*4a30*/  ISETP.GE.OR P5, PT, R14.reuse, R203, !P5 ;  /* 0x000000cb0e00720c */ /* 0x040fe40006fa6670 */
[----:B------:R-:W-:Y:S02]  /*4a40*/  ISETP.GE.OR P2, PT, R14, R201, !P2 ;  /* 0x000000c90e00720c */ /* 0x000fe40005746670 */
        /* <DEDUP_REMOVED lines=8> */
[C---:B------:R-:W-:Y:S02]  /*4ad0*/  ISETP.GE.OR P6, PT, R12.reuse, R204, !P6 ;  /* 0x000000cc0c00720c */ /* 0x040fe400077c6670 */
[C---:B------:R-:W-:Y:S02]  /*4ae0*/  ISETP.GE.OR P5, PT, R12.reuse, R203, !P5 ;  /* 0x000000cb0c00720c */ /* 0x040fe40006fa6670 */
[C---:B------:R-:W-:Y:S02]  /*4af0*/  ISETP.GE.OR P2, PT, R12.reuse, R202, !P2 ;  /* 0x000000ca0c00720c */ /* 0x040fe40005746670 */
[----:B------:R-:W-:Y:S01]  /*4b00*/  ISETP.GE.OR P0, PT, R12, R201, !P0 ;  /* 0x000000c90c00720c */ /* 0x000fe20004706670 */
[----:B------:R-:W-:Y:S01]  /*4b10*/  VIADD R12, R13, 0x38 ;  /* 0x000000380d0c7836 */ /* 0x000fe20000000000 */
[----:B------:R-:W-:-:S02]  /*4b20*/  FSEL R53, R45, -INF , !P6 ;  /* 0xff8000002d357808 */ /* 0x000fc40007000000 */
[----:B------:R-:W-:Y:S02]  /*4b30*/  FSEL R58, R47, -INF , !P5 ;  /* 0xff8000002f3a7808 */ /* 0x000fe40006800000 */
[----:B------:R-:W-:Y:S02]  /*4b40*/  ISETP.GE.AND P6, PT, R12, R199, PT ;  /* 0x000000c70c00720c */ /* 0x000fe40003fc6270 */
[----:B------:R-:W-:Y:S02]  /*4b50*/  ISETP.GE.AND P5, PT, R4, R196, PT ;  /* 0x000000c40400720c */ /* 0x000fe40003fa6270 */
[----:B------:R-:W-:Y:S02]  /*4b60*/  ISETP.GE.OR P6, PT, R12, R201, !P6 ;  /* 0x000000c90c00720c */ /* 0x000fe400077c6670 */
[----:B------:R-:W-:Y:S02]  /*4b70*/  ISETP.GE.OR P5, PT, R4, R202, !P5 ;  /* 0x000000ca0400720c */ /* 0x000fe40006fa6670 */
[----:B------:R-:W-:Y:S01]  /*4b80*/  FSEL R95, R18, -INF , !P6 ;  /* 0xff800000125f7808 */ /* 0x000fe20007000000 */
[----:B------:R-:W-:Y:S01]  /*4b90*/  IMAD R18, R174, 0x8, R155 ;  /* 0x00000008ae127824 */ /* 0x000fe200078e029b */
[----:B------:R-:W-:-:S02]  /*4ba0*/  FSEL R99, R34, -INF , !P4 ;  /* 0xff80000022637808 */ /* 0x000fc40006000000 */
[C---:B------:R-:W-:Y:S02]  /*4bb0*/  ISETP.GE.AND P4, PT, R12.reuse, R196, PT ;  /* 0x000000c40c00720c */ /* 0x040fe40003f86270 */
[----:B------:R1:W-:Y:S01]  /*4bc0*/  STL [R1+0x168], R18 ;  /* 0x0001681201007387 */ /* 0x0003e20000100800 */
[----:B------:R-:W-:Y:S02]  /*4bd0*/  FSEL R97, R17, -INF , !P5 ;  /* 0xff80000011617808 */ /* 0x000fe40006800000 */
[----:B------:R-:W-:Y:S02]  /*4be0*/  ISETP.GT.AND P5, PT, R107, R176, PT ;  /* 0x000000b06b00720c */ /* 0x000fe40003fa4270 */
[----:B------:R-:W-:Y:S02]  /*4bf0*/  ISETP.GE.OR P4, PT, R12, R202, !P4 ;  /* 0x000000ca0c00720c */ /* 0x000fe40006786670 */
[----:B------:R-:W-:Y:S02]  /*4c00*/  FSEL R90, R46, -INF , !P3 ;  /* 0xff8000002e5a7808 */ /* 0x000fe40005800000 */
[----:B------:R-:W-:-:S02]  /*4c10*/  FSEL R106, R32, -INF , !P1 ;  /* 0xff800000206a7808 */ /* 0x000fc40004800000 */
[----:B------:R-:W-:Y:S02]  /*4c20*/  FSEL R98, R33, -INF , !P2 ;  /* 0xff80000021627808 */ /* 0x000fe40005000000 */
[----:B------:R-:W-:Y:S02]  /*4c30*/  FSEL R96, R35, -INF , !P0 ;  /* 0xff80000023607808 */ /* 0x000fe40004000000 */
[----:B------:R-:W-:Y:S02]  /*4c40*/  FSEL R104, R16, -INF , !P4 ;  /* 0xff80000010687808 */ /* 0x000fe40006000000 */
[CC--:B------:R-:W-:Y:S02]  /*4c50*/  ISETP.GE.AND P3, PT, R12.reuse, R198.reuse, PT ;  /* 0x000000c60c00720c */ /* 0x0c0fe40003f66270 */
[----:B------:R-:W-:Y:S02]  /*4c60*/  ISETP.GE.AND P1, PT, R12, R197, PT ;  /* 0x000000c50c00720c */ /* 0x000fe40003f26270 */
[----:B------:R-:W-:-:S02]  /*4c70*/  ISETP.GE.AND P2, PT, R4, R198, PT ;  /* 0x000000c60400720c */ /* 0x000fc40003f46270 */
[C---:B------:R-:W-:Y:S02]  /*4c80*/  ISETP.GE.AND P0, PT, R4.reuse, R197, PT ;  /* 0x000000c50400720c */ /* 0x040fe40003f06270 */
[----:B------:R-:W-:Y:S02]  /*4c90*/  ISETP.GE.AND P4, PT, R4, R199, PT ;  /* 0x000000c70400720c */ /* 0x000fe40003f86270 */
[CC--:B------:R-:W-:Y:S02]  /*4ca0*/  ISETP.GE.OR P3, PT, R12.reuse, R204.reuse, !P3 ;  /* 0x000000cc0c00720c */ /* 0x0c0fe40005f66670 */
[-C--:B------:R-:W-:Y:S02]  /*4cb0*/  ISETP.GE.OR P1, PT, R12, R203.reuse, !P1 ;  /* 0x000000cb0c00720c */ /* 0x080fe40004f26670 */
[C---:B------:R-:W-:Y:S02]  /*4cc0*/  ISETP.GE.OR P2, PT, R4.reuse, R204, !P2 ;  /* 0x000000cc0400720c */ /* 0x040fe40005746670 */
[----:B------:R-:W-:-:S02]  /*4cd0*/  ISETP.GE.OR P0, PT, R4, R203, !P0 ;  /* 0x000000cb0400720c */ /* 0x000fc40004706670 */
[----:B------:R-:W-:Y:S02]  /*4ce0*/  ISETP.GE.OR P4, PT, R4, R201, !P4 ;  /* 0x000000c90400720c */ /* 0x000fe40006786670 */
[----:B------:R-:W-:Y:S02]  /*4cf0*/  FSEL R91, R8, -INF , !P3 ;  /* 0xff800000085b7808 */ /* 0x000fe40005800000 */
[----:B------:R-:W-:Y:S02]  /*4d00*/  FSEL R94, R19, -INF , !P4 ;  /* 0xff800000135e7808 */ /* 0x000fe40006000000 */
[----:B------:R-:W-:Y:S02]  /*4d10*/  FSEL R93, R10, -INF , !P1 ;  /* 0xff8000000a5d7808 */ /* 0x000fe40004800000 */
[----:B------:R-:W-:Y:S02]  /*4d20*/  FSEL R88, R9, -INF , !P2 ;  /* 0xff80000009587808 */ /* 0x000fe40005000000 */
[----:B------:R-:W-:Y:S01]  /*4d30*/  FSEL R92, R11, -INF , !P0 ;  /* 0xff8000000b5c7808 */ /* 0x000fe20004000000 */
[----:B-1----:R-:W-:Y:S06]  /*4d40*/  @!P5 BRA `(.L_x_958) ;  /* 0x0000000000ecd947 */ /* 0x002fec0003800000 */
[----:B------:R-:W-:Y:S01]  /*4d50*/  VIADD R4, R158, 0xfffffffe ;  /* 0xfffffffe9e047836 */ /* 0x000fe20000000000 */
[-C--:B------:R-:W-:Y:S01]  /*4d60*/  ISETP.GE.AND P4, PT, R171, R200.reuse, PT ;  /* 0x000000c8ab00720c */ /* 0x080fe20003f86270 */
[----:B------:R-:W-:Y:S01]  /*4d70*/  BSSY B0, `(.L_x_959) ;  /* 0x0000037000007945 */ /* 0x000fe20003800000 */
[----:B------:R-:W-:Y:S01]  /*4d80*/  ISETP.GE.AND P3, PT, R170, R200, PT ;  /* 0x000000c8aa00720c */ /* 0x000fe20003f66270 */
[----:B------:R-:W-:Y:S01]  /*4d90*/  IMAD R6, R168, R4, RZ ;  /* 0x00000004a8067224 */ /* 0x000fe200078e02ff */
[----:B------:R-:W-:Y:S01]  /*4da0*/  SHF.R.S32.HI R7, RZ, 0x1f, R4 ;  /* 0x0000001fff077819 */ /* 0x000fe20000011404 */
[----:B------:R-:W-:Y:S01]  /*4db0*/  IMAD.WIDE.U32 R4, R4, R165, R166 ;  /* 0x000000a504047225 */ /* 0x000fe200078e00a6 */
[----:B------:R-:W-:-:S03]  /*4dc0*/  ISETP.GE.AND P1, PT, R169, R200, PT ;  /* 0x000000c8a900720c */ /* 0x000fc60003f26270 */
[----:B------:R-:W-:-:S04]  /*4dd0*/  IMAD R6, R7, R165, R6 ;  /* 0x000000a507067224 */ /* 0x000fc800078e0206 */
[----:B------:R-:W-:Y:S01]  /*4de0*/  IMAD.IADD R6, R5, 0x1, R6 ;  /* 0x0000000105067824 */ /* 0x000fe200078e0206 */
[CC--:B------:R-:W-:Y:S01]  /*4df0*/  @!P4 LEA R16, P6, R4.reuse, R206.reuse, 0x1 ;  /* 0x000000ce0410c211 */ /* 0x0c0fe200078c08ff */
[----:B------:R1:W-:Y:S01]  /*4e00*/  @P4 STS [R193+0x6000], RZ ;  /* 0x006000ffc1004388 */ /* 0x0003e20000000800 */
[CC--:B------:R-:W-:Y:S02]  /*4e10*/  @!P3 LEA R14, P2, R4.reuse, R206.reuse, 0x1 ;  /* 0x000000ce040eb211 */ /* 0x0c0fe400078408ff */
[CCC-:B------:R-:W-:Y:S01]  /*4e20*/  @!P4 LEA.HI.X R17, R4.reuse, R207.reuse, R6.reuse, 0x1, P6 ;  /* 0x000000cf0411c211 */ /* 0x1c0fe200030f0c06 */
[----:B------:R1:W-:Y:S01]  /*4e30*/  @P4 STS [R193+0x6004], RZ ;  /* 0x006004ffc1004388 */ /* 0x0003e20000000800 */
[----:B------:R-:W-:Y:S02]  /*4e40*/  @!P1 LEA R12, P0, R4, R206, 0x1 ;  /* 0x000000ce040c9211 */ /* 0x000fe400078008ff */
[----:B------:R-:W-:Y:S01]  /*4e50*/  IADD3 R5, P6, R164, R4, RZ ;  /* 0x00000004a4057210 */ /* 0x000fe20007fde0ff */
[----:B------:R1:W-:Y:S01]  /*4e60*/  @P4 STS.64 [R193+0x6008], RZ ;  /* 0x006008ffc1004388 */ /* 0x0003e20000000a00 */
[----:B------:R-:W-:-:S02]  /*4e70*/  @!P3 LEA.HI.X R15, R4, R207, R6, 0x1, P2 ;  /* 0x000000cf040fb211 */ /* 0x000fc400010f0c06 */
[-CC-:B------:R-:W-:Y:S01]  /*4e80*/  @!P1 LEA.HI.X R13, R4, R207.reuse, R6.reuse, 0x1, P0 ;  /* 0x000000cf040d9211 */ /* 0x180fe200000f0c06 */
[----:B------:R-:W-:Y:S01]  /*4e90*/  IMAD.X R6, R163, 0x1, R6, P6 ;  /* 0x00000001a3067824 */ /* 0x000fe200030e0606 */
[CC--:B------:R-:W-:Y:S01]  /*4ea0*/  @!P4 LEA R10, P2, R5.reuse, R206.reuse, 0x1 ;  /* 0x000000ce050ac211 */ /* 0x0c0fe200078408ff */
[----:B------:R-:W-:Y:S01]  /*4eb0*/  @!PT LDS RZ, [RZ] ;  /* 0x00000000fffff984 */ /* 0x000fe20000000800 */
[----:B------:R-:W-:Y:S01]  /*4ec0*/  @!PT LDS RZ, [RZ] ;  /* 0x00000000fffff984 */ /* 0x000fe20000000800 */
[----:B------:R-:W-:Y:S01]  /*4ed0*/  @!PT LDS RZ, [RZ] ;  /* 0x00000000fffff984 */ /* 0x000fe20000000800 */
[----:B------:R1:W-:Y:S01]  /*4ee0*/  @!P4 LDGSTS.E.BYPASS.LTC128B.128 [R193+0x6000], desc[UR4][R16.64] ;  /* 0x0600000010c1cfae */ /* 0x0003e2000b901d44 */
[C---:B------:R-:W-:Y:S02]  /*4ef0*/  @!P3 LEA R8, P0, R5.reuse, R206, 0x1 ;  /* 0x000000ce0508b211 */ /* 0x040fe400078008ff */
[CCC-:B------:R-:W-:Y:S01]  /*4f00*/  @!P4 LEA.HI.X R11, R5.reuse, R207.reuse, R6.reuse, 0x1, P2 ;  /* 0x000000cf050bc211 */ /* 0x1c0fe200010f0c06 */
[----:B------:R1:W-:Y:S01]  /*4f10*/  @P3 STS.128 [R193+0x7000], RZ ;  /* 0x007000ffc1003388 */ /* 0x0003e20000000c00 */
        /* <DEDUP_REMOVED lines=28> */
.L_x_960:
[----:B------:R-:W-:Y:S05]  /*50e0*/  BSYNC B0 ;  /* 0x0000000000007941 */ /* 0x000fea0003800000 */
.L_x_959:
[----:B------:R-:W0:Y:S02]  /*50f0*/  LDGDEPBAR ;  /* 0x00000000000079af */ /* 0x000e240000000000 */
.L_x_958:
[----:B------:R-:W-:Y:S05]  /*5100*/  BSYNC B1 ;  /* 0x0000000000017941 */ /* 0x000fea0003800000 */
.L_x_957:
[----:B--2---:R-:W2:Y:S01]  /*5110*/  LD.E R4, desc[UR4][R172.64+0xdc] ;  /* 0x0000dc04ac047980 */ /* 0x004ea2000c101900 */
[----:B------:R-:W-:Y:S01]  /*5120*/  FMNMX.FTZ R5, R74, R73, !PT ;  /* 0x000000494a057209 */ /* 0x000fe20007810000 */
[----:B------:R-:W-:Y:S01]  /*5130*/  IMAD R174, R0, 0x2, R3 ;  /* 0x0000000200ae7824 */ /* 0x000fe200078e0203 */
[----:B------:R-:W-:Y:S01]  /*5140*/  LOP3.LUT R226, R160, R154, RZ, 0x3c, !PT ;  /* 0x0000009aa0e27212 */ /* 0x000fe200078e3cff */
[----:B-1----:R-:W-:Y:S01]  /*5150*/  IMAD R9, R159, R152, R162 ;  /* 0x000000989f097224 */ /* 0x002fe200078e02a2 */
[----:B------:R-:W-:Y:S01]  /*5160*/  FMNMX.FTZ R5, R79, R5, !PT ;  /* 0x000000054f057209 */ /* 0x000fe20007810000 */
[----:B------:R-:W-:Y:S02]  /*5170*/  IMAD.SHL.U32 R8, R158, 0x40, RZ ;  /* 0x000000409e087824 */ /* 0x000fe400078e00ff */
[----:B------:R-:W-:Y:S01]  /*5180*/  IMAD R9, R153, R9, R156 ;  /* 0x0000000999097224 */ /* 0x000fe200078e029c */
[----:B------:R-:W-:Y:S01]  /*5190*/  FMNMX.FTZ R5, R75, R5, !PT ;  /* 0x000000054b057209 */ /* 0x000fe20007810000 */
[----:B------:R-:W-:Y:S01]  /*51a0*/  IMAD.WIDE.U32 R214, R18, -0x326172a9, RZ ;  /* 0xcd9e8d5712d67825 */ /* 0x000fe200078e00ff */
[----:B------:R-:W-:Y:S02]  /*51b0*/  STL [R1+0x194], R226 ;  /* 0x000194e201007387 */ /* 0x000fe40000100800 */
[----:B------:R-:W-:Y:S01]  /*51c0*/  FMNMX.FTZ R5, R87, R5, !PT ;  /* 0x0000000557057209 */ /* 0x000fe20007810000 */
[----:B------:R-:W-:-:S02]  /*51d0*/  IMAD R10, R217, R9, R8 ;  /* 0x00000009d90a7224 */ /* 0x000fc400078e0208 */
[----:B------:R-:W-:Y:S01]  /*51e0*/  VIADD R144, R161, 0xbb67ae85 ;  /* 0xbb67ae85a1907836 */ /* 0x000fe20000000000 */
[----:B------:R-:W-:Y:S01]  /*51f0*/  FMNMX.FTZ R6, R69, R5, !PT ;  /* 0x0000000545067209 */ /* 0x000fe20007810000 */
[----:B------:R-:W-:Y:S01]  /*5200*/  IMAD.WIDE.U32 R228, R157, -0x2daee0ad, RZ ;  /* 0xd2511f539de47825 */ /* 0x000fe200078e00ff */
[----:B------:R-:W-:Y:S02]  /*5210*/  FMNMX.FTZ R5, R80, R76, !PT ;  /* 0x0000004c50057209 */ /* 0x000fe40007810000 */
[----:B------:R-:W-:Y:S01]  /*5220*/  FMNMX.FTZ R7, R71, R6, !PT ;  /* 0x0000000647077209 */ /* 0x000fe20007810000 */
[C---:B------:R-:W-:Y:S01]  /*5230*/  VIADD R185, R160.reuse, 0x9e3779b9 ;  /* 0x9e3779b9a0b97836 */ /* 0x040fe20000000000 */
[----:B------:R-:W-:Y:S01]  /*5240*/  FMNMX.FTZ R6, R81, R5, !PT ;  /* 0x0000000551067209 */ /* 0x000fe20007810000 */
[----:B------:R-:W-:Y:S01]  /*5250*/  VIADD R184, R160, 0x3c6ef372 ;  /* 0x3c6ef372a0b87836 */ /* 0x000fe20000000000 */
[----:B------:R-:W-:Y:S01]  /*5260*/  FMNMX.FTZ R7, R68, R7, !PT ;  /* 0x0000000744077209 */ /* 0x000fe20007810000 */
[----:B------:R-:W-:Y:S01]  /*5270*/  VIADD R158, R18, 0x4 ;  /* 0x00000004129e7836 */ /* 0x000fe20000000000 */
[----:B------:R-:W-:Y:S01]  /*5280*/  FMNMX.FTZ R6, R78, R6, !PT ;  /* 0x000000064e067209 */ /* 0x000fe20007810000 */
[C---:B------:R-:W-:Y:S01]  /*5290*/  VIADD R188, R161.reuse, 0x76cf5d0a ;  /* 0x76cf5d0aa1bc7836 */ /* 0x040fe20000000000 */
[----:B------:R-:W-:Y:S01]  /*52a0*/  FMNMX.FTZ R7, R60, R7, !PT ;  /* 0x000000073c077209 */ /* 0x000fe20007810000 */
[----:B------:R-:W-:Y:S01]  /*52b0*/  IMAD.WIDE.U32 R12, R158, -0x326172a9, RZ ;  /* 0xcd9e8d579e0c7825 */ /* 0x000fe200078e00ff */
[----:B------:R-:W-:Y:S01]  /*52c0*/  FMNMX.FTZ R6, R86, R6, !PT ;  /* 0x0000000656067209 */ /* 0x000fe20007810000 */
[----:B------:R-:W-:Y:S01]  /*52d0*/  STL [R1+0x144], R185 ;  /* 0x000144b901007387 */ /* 0x000fe20000100800 */
[----:B------:R-:W-:Y:S01]  /*52e0*/  FMNMX.FTZ R7, R52, R7, !PT ;  /* 0x0000000734077209 */ /* 0x000fe20007810000 */
[----:B------:R-:W-:Y:S01]  /*52f0*/  VIADD R213, R161, 0x32370b8f ;  /* 0x32370b8fa1d57836 */ /* 0x000fe20000000000 */
[----:B------:R-:W-:Y:S01]  /*5300*/  FMNMX.FTZ R6, R70, R6, !PT ;  /* 0x0000000646067209 */ /* 0x000fe20007810000 */
[C---:B------:R-:W-:Y:S01]  /*5310*/  VIADD R195, R160.reuse, 0xdaa66d2b ;  /* 0xdaa66d2ba0c37836 */ /* 0x040fe20000000000 */
[----:B------:R-:W-:Y:S01]  /*5320*/  FMNMX.FTZ R3, R51, R7, !PT ;  /* 0x0000000733037209 */ /* 0x000fe20007810000 */
[----:B------:R-:W-:Y:S01]  /*5330*/  VIADD R187, R160, 0x78dde6e4 ;  /* 0x78dde6e4a0bb7836 */ /* 0x000fe20000000000 */
[----:B------:R-:W-:Y:S01]  /*5340*/  FMNMX.FTZ R0, R83, R6, !PT ;  /* 0x0000000653007209 */ /* 0x000fe20007810000 */
[C---:B------:R-:W-:Y:S01]  /*5350*/  VIADD R178, R161.reuse, 0xed9eba14 ;  /* 0xed9eba14a1b27836 */ /* 0x040fe20000000000 */
[----:B------:R-:W-:Y:S01]  /*5360*/  LOP3.LUT R5, R72, 0x7ffffffc, RZ, 0xc0, !PT ;  /* 0x7ffffffc48057812 */ /* 0x000fe200078ec0ff */
[----:B------:R-:W-:Y:S01]  /*5370*/  VIADD R177, R161, 0xa9066899 ;  /* 0xa9066899a1b17836 */ /* 0x000fe20000000000 */
[----:B------:R-:W-:Y:S01]  /*5380*/  FMNMX.FTZ R6, R50, R3, !PT ;  /* 0x0000000332067209 */ /* 0x000fe20007810000 */
[----:B------:R-:W-:Y:S01]  /*5390*/  VIADD R212, R160, 0x1715609d ;  /* 0x1715609da0d47836 */ /* 0x000fe20000000000 */
[----:B------:R-:W-:Y:S01]  /*53a0*/  FMNMX.FTZ R3, R77, R0, !PT ;  /* 0x000000004d037209 */ /* 0x000fe20007810000 */
[----:B------:R-:W-:Y:S01]  /*53b0*/  IMAD.IADD R5, R89, 0x1, -R5 ;  /* 0x0000000159057824 */ /* 0x000fe200078e0a05 */
[----:B------:R-:W-:Y:S01]  /*53c0*/  FMNMX.FTZ R6, R61, R6, !PT ;  /* 0x000000063d067209 */ /* 0x000fe20007810000 */
[----:B------:R-:W-:Y:S01]  /*53d0*/  IMAD.SHL.U32 R0, R107, 0x2, RZ ;  /* 0x000000026b007824 */ /* 0x000fe200078e00ff */
[----:B------:R-:W-:Y:S01]  /*53e0*/  FMNMX.FTZ R3, R62, R3, !PT ;  /* 0x000000033e037209 */ /* 0x000fe20007810000 */
[----:B------:R-:W-:Y:S01]  /*53f0*/  IMAD.SHL.U32 R5, R5, 0x2, RZ ;  /* 0x0000000205057824 */ /* 0x000fe200078e00ff */
[----:B------:R-:W-:Y:S01]  /*5400*/  FMNMX.FTZ R6, R53, R6, !PT ;  /* 0x0000000635067209 */ /* 0x000fe20007810000 */
[----:B------:R-:W-:Y:S01]  /*5410*/  STL [R1+0x14c], R184 ;  /* 0x00014cb801007387 */ /* 0x000fe20000100800 */
[----:B------:R-:W-:Y:S01]  /*5420*/  FMNMX.FTZ R3, R54, R3, !PT ;  /* 0x0000000336037209 */ /* 0x000fe20007810000 */
[----:B------:R-:W-:Y:S01]  /*5430*/  IMAD R9, R217, R132, R5 ;  /* 0x00000084d9097224 */ /* 0x000fe200078e0205 */
[----:B------:R-:W-:Y:S01]  /*5440*/  FMNMX.FTZ R6, R91, R6, !PT ;  /* 0x000000065b067209 */ /* 0x000fe20007810000 */
[----:B------:R-:W-:Y:S01]  /*5450*/  STL.64 [R1+0x10], R228 ;  /* 0x000010e401007387 */ /* 0x000fe20000100a00 */
[----:B------:R-:W-:-:S02]  /*5460*/  FMNMX.FTZ R5, R55, R3, !PT ;  /* 0x0000000337057209 */ /* 0x000fc40007810000 */
[----:B------:R-:W-:Y:S01]  /*5470*/  FMNMX.FTZ R3, R88, R6, !PT ;  /* 0x0000000658037209 */ /* 0x000fe20007810000 */
[----:B------:R-:W-:Y:S01]  /*5480*/  STL.64 [R1+0x110], R214 ;  /* 0x000110d601007387 */ /* 0x000fe20000100a00 */
[----:B------:R-:W-:Y:S02]  /*5490*/  FMNMX.FTZ R5, R56, R5, !PT ;  /* 0x0000000538057209 */ /* 0x000fe40007810000 */
[C---:B------:R-:W-:Y:S01]  /*54a0*/  LOP3.LUT R6, R161.reuse, R0, RZ, 0x3c, !PT ;  /* 0x00000000a1067212 */ /* 0x040fe200078e3cff */
[----:B------:R-:W-:Y:S01]  /*54b0*/  VIADD R0, R0, 0x1 ;  /* 0x0000000100007836 */ /* 0x000fe20000000000 */
[----:B------:R-:W1:Y:S01]  /*54c0*/  SHFL.BFLY PT, R11, R3, 0x2, 0x1f ;  /* 0x0c401f00030b7f89 */ /* 0x000e6200000e0000 */
[----:B------:R-:W-:Y:S02]  /*54d0*/  FMNMX.FTZ R5, R90, R5, !PT ;  /* 0x000000055a057209 */ /* 0x000fe40007810000 */
[----:B------:R-:W-:Y:S02]  /*54e0*/  LOP3.LUT R7, R226, R215, RZ, 0x3c, !PT ;  /* 0x000000d7e2077212 */ /* 0x000fe400078e3cff */
[----:B------:R-:W-:-:S02]  /*54f0*/  LOP3.LUT R152, R161, R0, RZ, 0x3c, !PT ;  /* 0x00000000a1987212 */ /* 0x000fc400078e3cff */
[----:B------:R-:W-:Y:S01]  /*5500*/  FMNMX.FTZ R0, R58, R5, !PT ;  /* 0x000000053a007209 */ /* 0x000fe20007810000 */
[----:B------:R-:W-:Y:S01]  /*5510*/  IMAD.WIDE.U32 R224, R7, -0x2daee0ad, RZ ;  /* 0xd2511f5307e07825 */ /* 0x000fe200078e00ff */
[----:B------:R-:W-:Y:S02]  /*5520*/  LOP3.LUT R6, R6, R229, RZ, 0x3c, !PT ;  /* 0x000000e506067212 */ /* 0x000fe400078e3cff */
[----:B------:R-:W-:Y:S01]  /*5530*/  FMNMX.FTZ R5, R93, R0, !PT ;  /* 0x000000005d057209 */ /* 0x000fe20007810000 */
[----:B------:R-:W-:Y:S01]  /*5540*/  VIADD R0, R10, 0xffffffc0 ;  /* 0xffffffc00a007836 */ /* 0x000fe20000000000 */
[----:B------:R-:W-:Y:S01]  /*5550*/  LOP3.LUT R7, R225, R144, R228, 0x96, !PT ;  /* 0x00000090e1077212 */ /* 0x000fe200078e96e4 */
[----:B------:R-:W-:Y:S01]  /*5560*/  IMAD.WIDE.U32 R154, R6, -0x326172a9, RZ ;  /* 0xcd9e8d57069a7825 */ /* 0x000fe200078e00ff */
[----:B------:R-:W-:Y:S01]  /*5570*/  FMNMX.FTZ R5, R92, R5, !PT ;  /* 0x000000055c057209 */ /* 0x000fe20007810000 */
[----:B------:R-:W-:Y:S01]  /*5580*/  STL.64 [R1+0x38], R224 ;  /* 0x000038e001007387 */ /* 0x000fe20000100a00 */
[----:B------:R-:W-:Y:S01]  /*5590*/  LOP3.LUT R8, R152, R229, RZ, 0x3c, !PT ;  /* 0x000000e598087212 */ /* 0x000fe200078e3cff */
[----:B------:R-:W-:Y:S01]  /*55a0*/  IMAD.WIDE.U32 R208, R7, -0x326172a9, RZ ;  /* 0xcd9e8d5707d07825 */ /* 0x000fe200078e00ff */
[----:B------:R-:W-:Y:S01]  /*55b0*/  SHF.R.S32.HI R6, RZ, 0x1f, R9 ;  /* 0x0000001fff067819 */ /* 0x000fe20000011409 */
[----:B------:R-:W3:Y:S01]  /*55c0*/  SHFL.BFLY PT, R15, R5, 0x2, 0x1f ;  /* 0x0c401f00050f7f89 */ /* 0x000ee200000e0000 */
[----:B------:R-:W-:Y:S01]  /*55d0*/  IADD3 R18, P0, R9, R0, RZ ;  /* 0x0000000009127210 */ /* 0x000fe20007f1e0ff */
[----:B------:R-:W-:Y:S01]  /*55e0*/  IMAD.WIDE.U32 R28, R8, -0x326172a9, RZ ;  /* 0xcd9e8d57081c7825 */ /* 0x000fe200078e00ff */
[----:B------:R-:W-:Y:S01]  /*55f0*/  LOP3.LUT R7, R155, R185, R214, 0x96, !PT ;  /* 0x000000b99b077212 */ /* 0x000fe200078e96d6 */
[----:B------:R-:W-:Y:S01]  /*5600*/  STL [R1+0x140], R188 ;  /* 0x000140bc01007387 */ /* 0x000fe20000100800 */
[----:B-1----:R-:W-:-:S02]  /*5610*/  FMNMX.FTZ R3, R3, R11, !PT ;  /* 0x0000000b03037209 */ /* 0x002fc40007810000 */
[----:B------:R-:W-:Y:S01]  /*5620*/  LOP3.LUT R10, R209, R184, R154, 0x96, !PT ;  /* 0x000000b8d10a7212 */ /* 0x000fe200078e969a */
[----:B------:R-:W-:Y:S01]  /*5630*/  STL [R1+0x148], R213 ;  /* 0x000148d501007387 */ /* 0x000fe20000100800 */
[----:B------:R-:W-:Y:S01]  /*5640*/  LEA.HI.X.SX32 R19, R0, R6, 0x1, P0 ;  /* 0x0000000600137211 */ /* 0x000fe200000f0eff */
[----:B------:R-:W-:Y:S01]  /*5650*/  IMAD.WIDE.U32 R6, R7, -0x2daee0ad, RZ ;  /* 0xd2511f5307067825 */ /* 0x000fe200078e00ff */
[-CC-:B------:R-:W-:Y:S01]  /*5660*/  LOP3.LUT R122, R155, R185.reuse, R12.reuse, 0x96, !PT ;  /* 0x000000b99b7a7212 */ /* 0x180fe200078e960c */
[----:B------:R-:W1:Y:S01]  /*5670*/  SHFL.BFLY PT, R102, R3, 0x1, 0x1f ;  /* 0x0c201f0003667f89 */ /* 0x000e6200000e0000 */
[CC--:B------:R-:W-:Y:S01]  /*5680*/  LOP3.LUT R145, R29.reuse, R185.reuse, R12, 0x96, !PT ;  /* 0x000000b91d917212 */ /* 0x0c0fe200078e960c */
[----:B------:R-:W-:Y:S01]  /*5690*/  IMAD.WIDE.U32 R10, R10, -0x2daee0ad, RZ ;  /* 0xd2511f530a0a7825 */ /* 0x000fe200078e00ff */
[----:B------:R-:W-:Y:S01]  /*56a0*/  LOP3.LUT R0, R29, R185, R214, 0x96, !PT ;  /* 0x000000b91d007212 */ /* 0x000fe200078e96d6 */
[----:B------:R-:W-:Y:S01]  /*56b0*/  STL [R1+0x74], R195 ;  /* 0x000074c301007387 */ /* 0x000fe20000100800 */
[----:B------:R-:W-:-:S02]  /*56c0*/  LOP3.LUT R12, R209, R184, R28, 0x96, !PT ;  /* 0x000000b8d10c7212 */ /* 0x000fc400078e961c */
[----:B------:R-:W-:Y:S01]  /*56d0*/  LOP3.LUT R128, R226, R13, RZ, 0x3c, !PT ;  /* 0x0000000de2807212 */ /* 0x000fe200078e3cff */
[----:B------:R-:W-:Y:S01]  /*56e0*/  STL [R1+0x120], R187 ;  /* 0x000120bb01007387 */ /* 0x000fe20000100800 */
[----:B------:R-:W-:Y:S01]  /*56f0*/  LOP3.LUT R9, R7, R188, R224, 0x96, !PT ;  /* 0x000000bc07097212 */ /* 0x000fe200078e96e0 */
[----:B------:R-:W-:Y:S01]  /*5700*/  IMAD.WIDE.U32 R12, R12, -0x2daee0ad, RZ ;  /* 0xd2511f530c0c7825 */ /* 0x000fe200078e00ff */
[----:B------:R-:W-:Y:S01]  /*5710*/  LOP3.LUT R8, R11, R213, R6, 0x96, !PT ;  /* 0x000000d50b087212 */ /* 0x000fe200078e9606 */
[----:B------:R-:W-:Y:S01]  /*5720*/  STL [R1+0x13c], R178 ;  /* 0x00013cb201007387 */ /* 0x000fe20000100800 */
[----:B---3--:R-:W-:Y:S01]  /*5730*/  FMNMX.FTZ R5, R5, R15, !PT ;  /* 0x0000000f05057209 */ /* 0x008fe20007810000 */
[----:B------:R-:W-:Y:S01]  /*5740*/  IMAD.WIDE.U32 R6, R0, -0x2daee0ad, RZ ;  /* 0xd2511f5300067825 */ /* 0x000fe200078e00ff */
[----:B------:R-:W-:Y:S01]  /*5750*/  LEA R34, P0, R18, R150, 0x1 ;  /* 0x0000009612227211 */ /* 0x000fe200078008ff */
[----:B------:R-:W-:Y:S02]  /*5760*/  STL [R1+0x11c], R177 ;  /* 0x00011cb101007387 */ /* 0x000fe40000100800 */
[----:B------:R-:W-:Y:S01]  /*5770*/  IMAD.WIDE.U32 R26, R9, -0x326172a9, RZ ;  /* 0xcd9e8d57091a7825 */ /* 0x000fe200078e00ff */
[----:B------:R-:W-:Y:S01]  /*5780*/  LOP3.LUT R7, R7, R188, R224, 0x96, !PT ;  /* 0x000000bc07077212 */ /* 0x000fe200078e96e0 */
[----:B------:R-:W3:Y:S01]  /*5790*/  SHFL.BFLY PT, R101, R5, 0x1, 0x1f ;  /* 0x0c201f0005657f89 */ /* 0x000ee200000e0000 */
[----:B------:R-:W-:Y:S01]  /*57a0*/  LOP3.LUT R14, R13, R213, R6, 0x96, !PT ;  /* 0x000000d50d0e7212 */ /* 0x000fe200078e9606 */
[----:B------:R-:W-:Y:S01]  /*57b0*/  IMAD.WIDE.U32 R22, R8, -0x326172a9, RZ ;  /* 0xcd9e8d5708167825 */ /* 0x000fe200078e00ff */
[----:B------:R-:W-:Y:S01]  /*57c0*/  LOP3.LUT R8, R27, R195, R208, 0x96, !PT ;  /* 0x000000c31b087212 */ /* 0x000fe200078e96d0 */
[----:B------:R-:W-:Y:S01]  /*57d0*/  STL [R1+0xfc], R212 ;  /* 0x0000fcd401007387 */ /* 0x000fe20000100800 */
[----:B-1----:R-:W-:Y:S01]  /*57e0*/  FMNMX.FTZ R102, R3, R102, !PT ;  /* 0x0000006603667209 */ /* 0x002fe20007810000 */
[----:B------:R-:W-:Y:S01]  /*57f0*/  IMAD.WIDE.U32 R6, R7, -0x326172a9, RZ ;  /* 0xcd9e8d5707067825 */ /* 0x000fe200078e00ff */
[----:B------:R-:W-:-:S02]  /*5800*/  LOP3.LUT R16, R23, R187, R26, 0x96, !PT ;  /* 0x000000bb17107212 */ /* 0x000fc400078e961a */
[----:B------:R-:W-:Y:S01]  /*5810*/  FSETP.NEU.FTZ.AND P1, PT, R102, -INF , PT ;  /* 0xff8000006600780b */ /* 0x000fe20003f3d000 */
[----:B------:R-:W-:Y:S01]  /*5820*/  IMAD.WIDE.U32 R14, R14, -0x326172a9, RZ ;  /* 0xcd9e8d570e0e7825 */ /* 0x000fe200078e00ff */
[----:B------:R-:W-:Y:S02]  /*5830*/  LOP3.LUT R11, R7, R195, R208, 0x96, !PT ;  /* 0x000000c3070b7212 */ /* 0x000fe400078e96d0 */
[----:B------:R-:W-:Y:S01]  /*5840*/  LEA.HI.X R35, R18, R151, R19, 0x1, P0 ;  /* 0x0000009712237211 */ /* 0x000fe200000f0c13 */
[----:B------:R-:W-:Y:S01]  /*5850*/  IMAD.WIDE.U32 R8, R8, -0x2daee0ad, RZ ;  /* 0xd2511f5308087825 */ /* 0x000fe200078e00ff */
[----:B------:R-:W-:-:S03]  /*5860*/  LOP3.LUT R6, R15, R187, R6, 0x96, !PT ;  /* 0x000000bb0f067212 */ /* 0x000fc600078e9606 */
[----:B------:R-:W-:Y:S01]  /*5870*/  IMAD.WIDE.U32 R16, R16, -0x2daee0ad, RZ ;  /* 0xd2511f5310107825 */ /* 0x000fe200078e00ff */
[----:B------:R-:W-:-:S03]  /*5880*/  LOP3.LUT R0, R9, R178, R10, 0x96, !PT ;  /* 0x000000b209007212 */ /* 0x000fc600078e960a */
[----:B------:R-:W-:Y:S01]  /*5890*/  IMAD.WIDE.U32 R20, R6, -0x2daee0ad, RZ ;  /* 0xd2511f5306147825 */ /* 0x000fe200078e00ff */
[----:B------:R-:W-:Y:S02]  /*58a0*/  LOP3.LUT R8, R17, R177, R8, 0x96, !PT ;  /* 0x000000b111087212 */ /* 0x000fe400078e9608 */
[----:B---3--:R-:W-:Y:S01]  /*58b0*/  FMNMX.FTZ R101, R5, R101, !PT ;  /* 0x0000006505657209 */ /* 0x008fe20007810000 */
[----:B------:R-:W-:-:S03]  /*58c0*/  IMAD.WIDE.U32 R24, R0, -0x326172a9, RZ ;  /* 0xcd9e8d5700187825 */ /* 0x000fc600078e00ff */
[----:B------:R-:W-:Y:S01]  /*58d0*/  FSETP.NEU.FTZ.AND P0, PT, R101, -INF , PT ;  /* 0xff8000006500780b */ /* 0x000fe20003f1d000 */
[----:B------:R-:W-:-:S04]  /*58e0*/  IMAD.WIDE.U32 R10, R11, -0x2daee0ad, RZ ;  /* 0xd2511f530b0a7825 */ /* 0x000fc800078e00ff */
[----:B------:R-:W-:Y:S01]  /*58f0*/  IMAD.WIDE.U32 R8, R8, -0x326172a9, RZ ;  /* 0xcd9e8d5708087825 */ /* 0x000fe200078e00ff */
[----:B------:R-:W-:Y:S02]  /*5900*/  LOP3.LUT R11, R11, R178, R12, 0x96, !PT ;  /* 0x000000b20b0b7212 */ /* 0x000fe400078e960c */
[----:B------:R-:W-:Y:S02]  /*5910*/  LOP3.LUT R7, R21, R177, R10, 0x96, !PT ;  /* 0x000000b115077212 */ /* 0x000fe400078e960a */
[----:B------:R-:W-:Y:S01]  /*5920*/  LOP3.LUT R3, R9, R223, R24, 0x96, !PT ;  /* 0x000000df09037212 */ /* 0x000fe200078e9618 */
[----:B------:R-:W-:Y:S01]  /*5930*/  IMAD.WIDE.U32 R10, R11, -0x326172a9, RZ ;  /* 0xcd9e8d570b0a7825 */ /* 0x000fe200078e00ff */
[C---:B------:R-:W-:Y:S02]  /*5940*/  LOP3.LUT R12, R8.reuse, 0xff, RZ, 0xc0, !PT ;  /* 0x000000ff080c7812 */ /* 0x040fe400078ec0ff */
[----:B------:R-:W-:Y:S02]  /*5950*/  LOP3.LUT R15, R8, 0xffff, RZ, 0xc0, !PT ;  /* 0x0000ffff080f7812 */ /* 0x000fe400078ec0ff */
[----:B------:R-:W-:-:S02]  /*5960*/  SHF.R.U32.HI R17, RZ, 0x10, R8 ;  /* 0x00000010ff117819 */ /* 0x000fc40000011608 */
[----:B------:R-:W-:Y:S01]  /*5970*/  SHF.R.U32.HI R13, RZ, 0x18, R8 ;  /* 0x00000018ff0d7819 */ /* 0x000fe20000011608 */
[----:B------:R-:W-:Y:S01]  /*5980*/  IMAD.WIDE.U32 R8, R7, -0x326172a9, RZ ;  /* 0xcd9e8d5707087825 */ /* 0x000fe200078e00ff */
[----:B------:R-:W-:Y:S02]  /*5990*/  LOP3.LUT R21, R11, R212, R14, 0x96, !PT ;  /* 0x000000d40b157212 */ /* 0x000fe400078e960e */
[----:B------:R-:W-:Y:S02]  /*59a0*/  ISETP.GE.U32.AND P2, PT, R192, R12, PT ;  /* 0x0000000cc000720c */ /* 0x000fe40003f46070 */
[----:B------:R-:W-:Y:S02]  /*59b0*/  LOP3.LUT R11, R9, R223, R10, 0x96, !PT ;  /* 0x000000df090b7212 */ /* 0x000fe400078e960a */
[C---:B------:R-:W-:Y:S02]  /*59c0*/  LOP3.LUT R14, R8.reuse, 0xff, RZ, 0xc0, !PT ;  /* 0x000000ff080e7812 */ /* 0x040fe400078ec0ff */
[----:B------:R-:W-:-:S02]  /*59d0*/  LOP3.LUT R29, R8, 0xffff, RZ, 0xc0, !PT ;  /* 0x0000ffff081d7812 */ /* 0x000fc400078ec0ff */
[--C-:B------:R-:W-:Y:S02]  /*59e0*/  SHF.R.U32.HI R19, RZ, 0x10, R8.reuse ;  /* 0x00000010ff137819 */ /* 0x100fe40000011608 */
[----:B------:R-:W-:Y:S02]  /*59f0*/  SHF.R.U32.HI R18, RZ, 0x18, R8 ;  /* 0x00000018ff127819 */ /* 0x000fe40000011608 */
[-CC-:B------:R-:W-:Y:S02]  /*5a00*/  LOP3.LUT R8, R25, R212.reuse, R22.reuse, 0x96, !PT ;  /* 0x000000d419087212 */ /* 0x180fe400078e9616 */
[----:B------:R-:W-:Y:S02]  /*5a10*/  LOP3.LUT R10, R3, 0xffff, RZ, 0xc0, !PT ;  /* 0x0000ffff030a7812 */ /* 0x000fe400078ec0ff */
[----:B------:R-:W-:Y:S01]  /*5a20*/  ISETP.GE.U32.AND P4, PT, R192, R13, PT ;  /* 0x0000000dc000720c */ /* 0x000fe20003f86070 */
[----:B------:R-:W-:Y:S01]  /*5a30*/  IMAD.WIDE.U32 R8, R8, -0x2daee0ad, RZ ;  /* 0xd2511f5308087825 */ /* 0x000fe200078e00ff */
[----:B------:R-:W-:-:S02]  /*5a40*/  LOP3.LUT R22, R25, R212, R22, 0x96, !PT ;  /* 0x000000d419167212 */ /* 0x000fc400078e9616 */
[----:B------:R-:W-:Y:S01]  /*5a50*/  SHF.R.U32.HI R13, RZ, 0x18, R8 ;  /* 0x00000018ff0d7819 */ /* 0x000fe20000011608 */
[C---:B--2---:R-:W-:Y:S01]  /*5a60*/  FMUL.FTZ R6, R4.reuse, R102 ;  /* 0x0000006604067220 */ /* 0x044fe20000410000 */
[----:B------:R-:W-:-:S04]  /*5a70*/  FMUL.FTZ R5, R4, R101 ;  /* 0x0000006504057220 */ /* 0x000fc80000410000 */
[----:B------:R-:W-:Y:S02]  /*5a80*/  FSEL R6, R6, RZ, P1 ;  /* 0x000000ff06067208 */ /* 0x000fe40000800000 */
[----:B------:R-:W-:-:S03]  /*5a90*/  FSEL R5, R5, RZ, P0 ;  /* 0x000000ff05057208 */ /* 0x000fc60000000000 */
[-CC-:B------:R-:W-:Y:S02]  /*5aa0*/  FFMA.FTZ R0, R74, R4.reuse, -R6.reuse ;  /* 0x000000044a007223 */ /* 0x180fe40000010806 */
[-C--:B------:R-:W-:Y:S02]  /*5ab0*/  FFMA.FTZ R7, R80, R4.reuse, -R5 ;  /* 0x0000000450077223 */ /* 0x080fe40000010805 */
[----:B------:R1:W-:Y:S08]  /*5ac0*/  MUFU.EX2 R157, R0 ;  /* 0x00000000009d7308 */ /* 0x0003f00000000800 */
[----:B------:R2:W-:Y:S01]  /*5ad0*/  MUFU.EX2 R153, R7 ;  /* 0x0000000700997308 */ /* 0x0005e20000000800 */
[----:B-1----:R-:W-:-:S07]  /*5ae0*/  FFMA.FTZ R0, R73, R4, -R6 ;  /* 0x0000000449007223 */ /* 0x002fce0000010806 */
[----:B------:R1:W3:Y:S01]  /*5af0*/  MUFU.EX2 R156, R0 ;  /* 0x00000000009c7308 */ /* 0x0002e20000000800 */
[----:B--2---:R-:W-:-:S07]  /*5b00*/  FFMA.FTZ R7, R76, R4, -R5 ;  /* 0x000000044c077223 */ /* 0x004fce0000010805 */
[----:B------:R2:W4:Y:S01]  /*5b10*/  MUFU.EX2 R151, R7 ;  /* 0x0000000700977308 */ /* 0x0005220000000800 */
[----:B-1----:R-:W-:Y:S02]  /*5b20*/  LOP3.LUT R0, R3, 0xff, RZ, 0xc0, !PT ;  /* 0x000000ff03007812 */ /* 0x002fe400078ec0ff */
[----:B---3--:R-:W-:Y:S02]  /*5b30*/  F2FP.F16.F32.PACK_AB R12, R156, R157 ;  /* 0x0000009d9c0c723e */ /* 0x008fe400000000ff */
[----:B------:R-:W-:Y:S02]  /*5b40*/  ISETP.GE.U32.AND P3, PT, R192, R0, PT ;  /* 0x00000000c000720c */ /* 0x000fe40003f66070 */
[----:B------:R-:W-:Y:S01]  /*5b50*/  SHF.R.U32.HI R0, RZ, 0x8, R10 ;  /* 0x00000008ff007819 */ /* 0x000fe2000001160a */
[----:B--2---:R-:W-:Y:S01]  /*5b60*/  FFMA.FTZ R7, R79, R4, -R6 ;  /* 0x000000044f077223 */ /* 0x004fe20000010806 */
[----:B------:R-:W-:Y:S02]  /*5b70*/  PRMT R85, R12, 0x7610, R85 ;  /* 0x000076100c557816 */ /* 0x000fe40000000055 */
[----:B------:R-:W-:Y:S01]  /*5b80*/  LOP3.LUT R10, R0, 0xffff, RZ, 0xc0, !PT ;  /* 0x0000ffff000a7812 */ /* 0x000fe200078ec0ff */
[----:B------:R1:W-:Y:S01]  /*5b90*/  MUFU.EX2 R167, R7 ;  /* 0x0000000700a77308 */ /* 0x0003e20000000800 */
[----:B------:R-:W-:-:S02]  /*5ba0*/  PRMT R84, R12, 0x7632, R84 ;  /* 0x000076320c547816 */ /* 0x000fc40000000054 */
[----:B------:R-:W-:Y:S02]  /*5bb0*/  LOP3.LUT R0, R9, R186, R16, 0x96, !PT ;  /* 0x000000ba09007212 */ /* 0x000fe400078e9610 */
[----:B------:R-:W-:Y:S01]  /*5bc0*/  LOP3.LUT R12, R8, 0xffff, RZ, 0xc0, !PT ;  /* 0x0000ffff080c7812 */ /* 0x000fe200078ec0ff */
[----:B------:R-:W-:Y:S01]  /*5bd0*/  FFMA.FTZ R9, R75, R4, -R6 ;  /* 0x000000044b097223 */ /* 0x000fe20000010806 */
[----:B------:R-:W-:Y:S01]  /*5be0*/  ISETP.GE.U32.AND P1, PT, R192, R10, PT ;  /* 0x0000000ac000720c */ /* 0x000fe20003f26070 */
[----:B------:R-:W-:Y:S01]  /*5bf0*/  @!P3 HADD2 R30, -R85.H0_H0, -RZ.H0_H0 ;  /* 0xa00000ff551eb230 */ /* 0x000fe20000000900 */
[----:B------:R-:W-:Y:S01]  /*5c00*/  PRMT R168, R85, 0x5410, R84 ;  /* 0x0000541055a87816 */ /* 0x000fe20000000054 */
[----:B------:R2:W3:Y:S01]  /*5c10*/  MUFU.EX2 R170, R9 ;  /* 0x0000000900aa7308 */ /* 0x0004e20000000800 */
[----:B------:R-:W-:Y:S02]  /*5c20*/  LOP3.LUT R10, R8, 0xff, RZ, 0xc0, !PT ;  /* 0x000000ff080a7812 */ /* 0x000fe400078ec0ff */
[----:B------:R-:W-:-:S02]  /*5c30*/  @!P3 PRMT R85, R30, 0x5410, RZ ;  /* 0x000054101e55b816 */ /* 0x000fc400000000ff */
[----:B------:R-:W-:Y:S02]  /*5c40*/  SHF.R.U32.HI R16, RZ, 0x10, R8 ;  /* 0x00000010ff107819 */ /* 0x000fe40000011608 */
[--C-:B-1----:R-:W-:Y:S01]  /*5c50*/  SHF.R.U32.HI R7, RZ, 0x18, R3.reuse ;  /* 0x00000018ff077819 */ /* 0x102fe20000011603 */
[----:B------:R-:W-:Y:S01]  /*5c60*/  ST.E.U16 desc[UR4][R34.64], R85 ;  /* 0x0000005522007985 */ /* 0x000fe2000c101504 */
[----:B------:R-:W-:Y:S01]  /*5c70*/  SHF.R.U32.HI R3, RZ, 0x10, R3 ;  /* 0x00000010ff037819 */ /* 0x000fe20000011603 */
[----:B------:R-:W-:Y:S01]  /*5c80*/  @!P1 HADD2 R31, -R84.H0_H0, -RZ.H0_H0 ;  /* 0xa00000ff541f9230 */ /* 0x000fe20000000900 */
[----:B------:R-:W-:Y:S02]  /*5c90*/  ISETP.GE.U32.AND P0, PT, R192, R7, PT ;  /* 0x00000007c000720c */ /* 0x000fe40003f06070 */
[----:B------:R-:W-:Y:S02]  /*5ca0*/  LOP3.LUT R7, R3, 0xff, RZ, 0xc0, !PT ;  /* 0x000000ff03077812 */ /* 0x000fe400078ec0ff */
[----:B------:R-:W-:-:S02]  /*5cb0*/  SHF.R.U32.HI R3, RZ, 0x8, R15 ;  /* 0x00000008ff037819 */ /* 0x000fc4000001160f */
[----:B------:R-:W-:Y:S01]  /*5cc0*/  ISETP.GE.U32.AND P3, PT, R192, R7, PT ;  /* 0x00000007c000720c */ /* 0x000fe20003f66070 */
[-CC-:B--2---:R-:W-:Y:S01]  /*5cd0*/  FFMA.FTZ R9, R81, R4.reuse, -R5.reuse ;  /* 0x0000000451097223 */ /* 0x184fe20000010805 */
[----:B------:R-:W-:Y:S01]  /*5ce0*/  FFMA.FTZ R7, R78, R4, -R5 ;  /* 0x000000044e077223 */ /* 0x000fe20000010805 */
[----:B----4-:R-:W-:Y:S02]  /*5cf0*/  F2FP.F16.F32.PACK_AB R8, R151, R153 ;  /* 0x000000999708723e */ /* 0x010fe400000000ff */
[----:B------:R-:W-:Y:S01]  /*5d00*/  MUFU.EX2 R163, R9 ;  /* 0x0000000900a37308 */ /* 0x000fe20000000800 */
[----:B------:R-:W-:Y:S02]  /*5d10*/  LOP3.LUT R3, R3, 0xffff, RZ, 0xc0, !PT ;  /* 0x0000ffff03037812 */ /* 0x000fe400078ec0ff */
[----:B------:R-:W-:Y:S02]  /*5d20*/  PRMT R81, R8, 0x7610, R81 ;  /* 0x0000761008517816 */ /* 0x000fe40000000051 */
[----:B------:R-:W-:-:S02]  /*5d30*/  @!P1 PRMT R84, R31, 0x5410, RZ ;  /* 0x000054101f549816 */ /* 0x000fc400000000ff */
[----:B------:R-:W-:Y:S01]  /*5d40*/  ISETP.GE.U32.AND P1, PT, R192, R3, PT ;  /* 0x00000003c000720c */ /* 0x000fe20003f26070 */
[----:B------:R1:W2:Y:S01]  /*5d50*/  MUFU.EX2 R169, R7 ;  /* 0x0000000700a97308 */ /* 0x0002a20000000800 */
[----:B---3--:R-:W-:Y:S01]  /*5d60*/  F2FP.F16.F32.PACK_AB R3, R170, R167 ;  /* 0x000000a7aa03723e */ /* 0x008fe200000000ff */
[----:B------:R-:W-:Y:S01]  /*5d70*/  @!P3 HADD2 R37, -R81.H0_H0, -RZ.H0_H0 ;  /* 0xa00000ff5125b230 */ /* 0x000fe20000000900 */
[----:B------:R-:W-:Y:S01]  /*5d80*/  PRMT R82, R8, 0x7632, R82 ;  /* 0x0000763208527816 */ /* 0x000fe20000000052 */
[----:B------:R-:W-:Y:S01]  /*5d90*/  ST.E.U16 desc[UR4][R34.64+0x2], R84 ;  /* 0x0000025422007985 */ /* 0x000fe2000c101504 */
[C---:B------:R-:W-:Y:S02]  /*5da0*/  PRMT R80, R3.reuse, 0x7610, R80 ;  /* 0x0000761003507816 */ /* 0x040fe40000000050 */
[----:B------:R-:W-:Y:S01]  /*5db0*/  PRMT R78, R3, 0x7632, R78 ;  /* 0x00007632034e7816 */ /* 0x000fe2000000004e */
[----:B------:R-:W-:Y:S01]  /*5dc0*/  @!P0 HADD2 R33, -R82.H0_H0, -RZ.H0_H0 ;  /* 0xa00000ff52218230 */ /* 0x000fe20000000900 */
[----:B------:R-:W-:Y:S01]  /*5dd0*/  LOP3.LUT R3, R17, 0xff, RZ, 0xc0, !PT ;  /* 0x000000ff11037812 */ /* 0x000fe200078ec0ff */
[----:B------:R-:W-:Y:S01]  /*5de0*/  @!P2 HADD2 R32, -R80.H0_H0, -RZ.H0_H0 ;  /* 0xa00000ff5020a230 */ /* 0x000fe20000000900 */
[----:B------:R-:W-:Y:S01]  /*5df0*/  PRMT R165, R81, 0x5410, R82 ;  /* 0x0000541051a57816 */ /* 0x000fe20000000052 */
[----:B------:R-:W-:Y:S01]  /*5e00*/  @!P1 HADD2 R36, -R78.H0_H0, -RZ.H0_H0 ;  /* 0xa00000ff4e249230 */ /* 0x000fe20000000900 */
[----:B------:R-:W-:-:S02]  /*5e10*/  @!P3 PRMT R81, R37, 0x5410, RZ ;  /* 0x000054102551b816 */ /* 0x000fc400000000ff */
[----:B------:R-:W-:Y:S01]  /*5e20*/  ISETP.GE.U32.AND P3, PT, R192, R3, PT ;  /* 0x00000003c000720c */ /* 0x000fe20003f66070 */
[----:B-1----:R-:W-:Y:S01]  /*5e30*/  FFMA.FTZ R7, R87, R4, -R6 ;  /* 0x0000000457077223 */ /* 0x002fe20000010806 */
[----:B--2---:R-:W-:Y:S02]  /*5e40*/  F2FP.F16.F32.PACK_AB R3, R169, R163 ;  /* 0x000000a3a903723e */ /* 0x004fe400000000ff */
[C---:B------:R-:W-:Y:S01]  /*5e50*/  LOP3.LUT R8, R0.reuse, 0xffff, RZ, 0xc0, !PT ;  /* 0x0000ffff00087812 */ /* 0x040fe200078ec0ff */
[----:B------:R1:W-:Y:S01]  /*5e60*/  MUFU.EX2 R176, R7 ;  /* 0x0000000700b07308 */ /* 0x0003e20000000800 */
[----:B------:R-:W-:Y:S02]  /*5e70*/  LOP3.LUT R9, R0, 0xff, RZ, 0xc0, !PT ;  /* 0x000000ff00097812 */ /* 0x000fe400078ec0ff */
[C---:B------:R-:W-:Y:S02]  /*5e80*/  PRMT R76, R3.reuse, 0x7632, R76 ;  /* 0x00007632034c7816 */ /* 0x040fe4000000004c */
[----:B------:R-:W-:-:S02]  /*5e90*/  PRMT R75, R3, 0x7610, R75 ;  /* 0x00007610034b7816 */ /* 0x000fc4000000004b */
[----:B------:R-:W-:Y:S01]  /*5ea0*/  PRMT R162, R80, 0x5410, R78 ;  /* 0x0000541050a27816 */ /* 0x000fe2000000004e */
[----:B------:R-:W-:Y:S01]  /*5eb0*/  @!P4 HADD2 R38, -R76.H0_H0, -RZ.H0_H0 ;  /* 0xa00000ff4c26c230 */ /* 0x000fe20000000900 */
[----:B------:R-:W-:Y:S01]  /*5ec0*/  SHF.R.U32.HI R3, RZ, 0x8, R8 ;  /* 0x00000008ff037819 */ /* 0x000fe20000011608 */
[----:B------:R-:W-:Y:S01]  /*5ed0*/  @!P3 HADD2 R39, -R75.H0_H0, -RZ.H0_H0 ;  /* 0xa00000ff4b27b230 */ /* 0x000fe20000000900 */
[----:B------:R-:W-:Y:S01]  /*5ee0*/  @!P1 PRMT R78, R36, 0x5410, RZ ;  /* 0x00005410244e9816 */ /* 0x000fe200000000ff */
[-C--:B------:R-:W-:Y:S01]  /*5ef0*/  FFMA.FTZ R8, R71, R4.reuse, -R6 ;  /* 0x0000000447087223 */ /* 0x080fe20000010806 */
[----:B------:R-:W-:Y:S02]  /*5f00*/  ISETP.GE.U32.AND P1, PT, R192, R9, PT ;  /* 0x00000009c000720c */ /* 0x000fe40003f26070 */
[----:B------:R-:W-:Y:S01]  /*5f10*/  PRMT R159, R75, 0x5410, R76 ;  /* 0x000054104b9f7816 */ /* 0x000fe2000000004c */
[----:B------:R2:W-:Y:S01]  /*5f20*/  MUFU.EX2 R182, R8 ;  /* 0x0000000800b67308 */ /* 0x0005e20000000800 */
[----:B-1----:R-:W-:Y:S01]  /*5f30*/  FFMA.FTZ R7, R69, R4, -R6 ;  /* 0x0000000445077223 */ /* 0x002fe20000010806 */
[----:B------:R-:W-:Y:S01]  /*5f40*/  @!P4 PRMT R76, R38, 0x5410, RZ ;  /* 0x00005410264cc816 */ /* 0x000fe200000000ff */
[----:B------:R-:W-:Y:S01]  /*5f50*/  FADD.FTZ R38, R157, R156 ;  /* 0x0000009c9d267221 */ /* 0x000fe20000010000 */
[----:B------:R-:W-:-:S02]  /*5f60*/  @!P3 PRMT R75, R39, 0x5410, RZ ;  /* 0x00005410274bb816 */ /* 0x000fc400000000ff */
[----:B------:R-:W-:Y:S02]  /*5f70*/  @!P2 PRMT R80, R32, 0x5410, RZ ;  /* 0x000054102050a816 */ /* 0x000fe400000000ff */
[----:B------:R1:W3:Y:S01]  /*5f80*/  MUFU.EX2 R180, R7 ;  /* 0x0000000700b47308 */ /* 0x0002e20000000800 */
[C---:B------:R-:W-:Y:S02]  /*5f90*/  ISETP.GE.U32.AND P2, PT, R192.reuse, R10, PT ;  /* 0x0000000ac000720c */ /* 0x040fe40003f46070 */
[----:B------:R-:W-:Y:S02]  /*5fa0*/  @!P0 PRMT R82, R33, 0x5410, RZ ;  /* 0x0000541021528816 */ /* 0x000fe400000000ff */
[----:B------:R-:W-:Y:S01]  /*5fb0*/  ISETP.GE.U32.AND P0, PT, R192, R14, PT ;  /* 0x0000000ec000720c */ /* 0x000fe20003f06070 */
[----:B--2---:R-:W-:-:S03]  /*5fc0*/  IMAD.WIDE.U32 R8, R21, -0x2daee0ad, RZ ;  /* 0xd2511f5315087825 */ /* 0x004fc600078e00ff */
[----:B------:R-:W-:Y:S01]  /*5fd0*/  LOP3.LUT R10, R8, 0xff, RZ, 0xc0, !PT ;  /* 0x000000ff080a7812 */ /* 0x000fe200078ec0ff */
[----:B-1----:R-:W-:-:S04]  /*5fe0*/  FFMA.FTZ R7, R86, R4, -R5 ;  /* 0x0000000456077223 */ /* 0x002fc80000010805 */
[----:B------:R1:W-:Y:S02]  /*5ff0*/  MUFU.EX2 R171, R7 ;  /* 0x0000000700ab7308 */ /* 0x0003e40000000800 */
[----:B-1----:R-:W-:-:S06]  /*6000*/  FFMA.FTZ R7, R70, R4, -R5 ;  /* 0x0000000446077223 */ /* 0x002fcc0000010805 */
[----:B------:R1:W2:Y:S02]  /*6010*/  MUFU.EX2 R179, R7 ;  /* 0x0000000700b37308 */ /* 0x0002a40000000800 */
[----:B-1----:R-:W-:Y:S02]  /*6020*/  LOP3.LUT R7, R3, 0xffff, RZ, 0xc0, !PT ;  /* 0x0000ffff03077812 */ /* 0x002fe400078ec0ff */
[----:B---3--:R-:W-:Y:S02]  /*6030*/  F2FP.F16.F32.PACK_AB R3, R180, R176 ;  /* 0x000000b0b403723e */ /* 0x008fe400000000ff */
[----:B------:R-:W-:Y:S01]  /*6040*/  ISETP.GE.U32.AND P4, PT, R192, R7, PT ;  /* 0x00000007c000720c */ /* 0x000fe20003f86070 */
[----:B------:R-:W-:Y:S01]  /*6050*/  FFMA.FTZ R7, R68, R4, -R6 ;  /* 0x0000000444077223 */ /* 0x000fe20000010806 */
[C---:B------:R-:W-:Y:S02]  /*6060*/  PRMT R73, R3.reuse, 0x7610, R73 ;  /* 0x0000761003497816 */ /* 0x040fe40000000049 */
[----:B------:R-:W-:Y:S01]  /*6070*/  PRMT R72, R3, 0x7632, R72 ;  /* 0x0000763203487816 */ /* 0x000fe20000000048 */
[----:B------:R2:W1:Y:S01]  /*6080*/  MUFU.EX2 R238, R7 ;  /* 0x0000000700ee7308 */ /* 0x0004620000000800 */
[--C-:B------:R-:W-:Y:S01]  /*6090*/  SHF.R.U32.HI R3, RZ, 0x18, R0.reuse ;  /* 0x00000018ff037819 */ /* 0x100fe20000011600 */
[----:B------:R-:W-:Y:S01]  /*60a0*/  @!P1 HADD2 R40, -R73.H0_H0, -RZ.H0_H0 ;  /* 0xa00000ff49289230 */ /* 0x000fe20000000900 */
[----:B------:R-:W-:-:S02]  /*60b0*/  SHF.R.U32.HI R0, RZ, 0x10, R0 ;  /* 0x00000010ff007819 */ /* 0x000fc40000011600 */
[----:B------:R-:W-:Y:S01]  /*60c0*/  ISETP.GE.U32.AND P3, PT, R192, R3, PT ;  /* 0x00000003c000720c */ /* 0x000fe20003f66070 */
[----:B------:R-:W-:Y:S01]  /*60d0*/  FFMA.FTZ R3, R83, R4, -R5 ;  /* 0x0000000453037223 */ /* 0x000fe20000010805 */
[----:B------:R-:W-:Y:S01]  /*60e0*/  LOP3.LUT R0, R0, 0xff, RZ, 0xc0, !PT ;  /* 0x000000ff00007812 */ /* 0x000fe200078ec0ff */
[----:B------:R-:W-:Y:S01]  /*60f0*/  @!P4 HADD2 R41, -R72.H0_H0, -RZ.H0_H0 ;  /* 0xa00000ff4829c230 */ /* 0x000fe20000000900 */
[----:B------:R-:W-:Y:S01]  /*6100*/  PRMT R166, R73, 0x5410, R72 ;  /* 0x0000541049a67816 */ /* 0x000fe20000000048 */
[----:B------:R3:W-:Y:S01]  /*6110*/  MUFU.EX2 R181, R3 ;  /* 0x0000000300b57308 */ /* 0x0007e20000000800 */
[----:B------:R-:W-:Y:S02]  /*6120*/  @!P1 PRMT R73, R40, 0x5410, RZ ;  /* 0x0000541028499816 */ /* 0x000fe400000000ff */
[----:B------:R-:W-:Y:S02]  /*6130*/  ISETP.GE.U32.AND P1, PT, R192, R0, PT ;  /* 0x00000000c000720c */ /* 0x000fe40003f26070 */
[----:B------:R-:W-:-:S02]  /*6140*/  SHF.R.U32.HI R0, RZ, 0x8, R12 ;  /* 0x00000008ff007819 */ /* 0x000fc4000001160c */
[----:B--2---:R-:W-:Y:S02]  /*6150*/  F2FP.F16.F32.PACK_AB R7, R179, R171 ;  /* 0x000000abb307723e */ /* 0x004fe400000000ff */
[----:B------:R-:W-:Y:S02]  /*6160*/  @!P4 PRMT R72, R41, 0x5410, RZ ;  /* 0x000054102948c816 */ /* 0x000fe400000000ff */
[C---:B------:R-:W-:Y:S02]  /*6170*/  PRMT R70, R7.reuse, 0x7632, R70 ;  /* 0x0000763207467816 */ /* 0x040fe40000000046 */
[----:B------:R-:W-:Y:S02]  /*6180*/  PRMT R69, R7, 0x7610, R69 ;  /* 0x0000761007457816 */ /* 0x000fe40000000045 */
[----:B------:R-:W-:Y:S01]  /*6190*/  LOP3.LUT R7, R0, 0xffff, RZ, 0xc0, !PT ;  /* 0x0000ffff00077812 */ /* 0x000fe200078ec0ff */
[----:B------:R-:W-:Y:S02]  /*61a0*/  @!P3 HADD2 R42, -R70.H0_H0, -RZ.H0_H0 ;  /* 0xa00000ff462ab230 */ /* 0x000fe40000000900 */
[----:B---3--:R-:W-:Y:S01]  /*61b0*/  FFMA.FTZ R3, R77, R4, -R5 ;  /* 0x000000044d037223 */ /* 0x008fe20000010805 */
[----:B-1----:R-:W-:Y:S01]  /*61c0*/  F2FP.F16.F32.PACK_AB R0, R238, R182 ;  /* 0x000000b6ee00723e */ /* 0x002fe200000000ff */
[----:B------:R-:W-:Y:S01]  /*61d0*/  @!P1 HADD2 R44, -R69.H0_H0, -RZ.H0_H0 ;  /* 0xa00000ff452c9230 */ /* 0x000fe20000000900 */
[----:B------:R-:W-:Y:S01]  /*61e0*/  PRMT R164, R69, 0x5410, R70 ;  /* 0x0000541045a47816 */ /* 0x000fe20000000046 */
[----:B------:R1:W2:Y:S01]  /*61f0*/  MUFU.EX2 R183, R3 ;  /* 0x0000000300b77308 */ /* 0x0002a20000000800 */
[----:B------:R-:W-:-:S02]  /*6200*/  PRMT R68, R0, 0x7610, R68 ;  /* 0x0000761000447816 */ /* 0x000fc40000000044 */
[----:B------:R-:W-:Y:S02]  /*6210*/  PRMT R67, R0, 0x7632, R67 ;  /* 0x0000763200437816 */ /* 0x000fe40000000043 */
[----:B------:R-:W-:Y:S01]  /*6220*/  ISETP.GE.U32.AND P4, PT, R192, R7, PT ;  /* 0x00000007c000720c */ /* 0x000fe20003f86070 */
[----:B------:R-:W-:Y:S01]  /*6230*/  @!P2 HADD2 R43, -R68.H0_H0, -RZ.H0_H0 ;  /* 0xa00000ff442ba230 */ /* 0x000fe20000000900 */
[----:B------:R-:W-:Y:S02]  /*6240*/  @!P3 PRMT R70, R42, 0x5410, RZ ;  /* 0x000054102a46b816 */ /* 0x000fe400000000ff */
[----:B------:R-:W-:Y:S02]  /*6250*/  LOP3.LUT R0, R16, 0xff, RZ, 0xc0, !PT ;  /* 0x000000ff10007812 */ /* 0x000fe400078ec0ff */
[----:B------:R-:W-:Y:S02]  /*6260*/  ISETP.GE.U32.AND P3, PT, R192, R13, PT ;  /* 0x0000000dc000720c */ /* 0x000fe40003f66070 */
[----:B------:R-:W-:-:S02]  /*6270*/  @!P1 PRMT R69, R44, 0x5410, RZ ;  /* 0x000054102c459816 */ /* 0x000fc400000000ff */
[----:B------:R-:W-:Y:S01]  /*6280*/  ISETP.GE.U32.AND P1, PT, R192, R0, PT ;  /* 0x00000000c000720c */ /* 0x000fe20003f26070 */
[----:B-1----:R-:W-:Y:S01]  /*6290*/  FFMA.FTZ R3, R60, R4, -R6 ;  /* 0x000000043c037223 */ /* 0x002fe20000010806 */
[----:B--2---:R-:W-:Y:S01]  /*62a0*/  F2FP.F16.F32.PACK_AB R0, R183, R181 ;  /* 0x000000b5b700723e */ /* 0x004fe200000000ff */
[----:B------:R-:W-:Y:S01]  /*62b0*/  @!P4 HADD2 R45, -R67.H0_H0, -RZ.H0_H0 ;  /* 0xa00000ff432dc230 */ /* 0x000fe20000000900 */
[----:B------:R-:W-:Y:S01]  /*62c0*/  LOP3.LUT R7, R11, 0xffff, RZ, 0xc0, !PT ;  /* 0x0000ffff0b077812 */ /* 0x000fe200078ec0ff */
[----:B------:R1:W-:Y:S01]  /*62d0*/  MUFU.EX2 R237, R3 ;  /* 0x0000000300ed7308 */ /* 0x0003e20000000800 */
[C---:B------:R-:W-:Y:S02]  /*62e0*/  PRMT R66, R0.reuse, 0x7632, R66 ;  /* 0x0000763200427816 */ /* 0x040fe40000000042 */
[----:B------:R-:W-:Y:S02]  /*62f0*/  PRMT R65, R0, 0x7610, R65 ;  /* 0x0000761000417816 */ /* 0x000fe40000000041 */
[----:B------:R-:W-:Y:S01]  /*6300*/  SHF.R.U32.HI R0, RZ, 0x8, R7 ;  /* 0x00000008ff007819 */ /* 0x000fe20000011607 */
[----:B------:R-:W-:Y:S01]  /*6310*/  @!P3 HADD2 R46, -R66.H0_H0, -RZ.H0_H0 ;  /* 0xa00000ff422eb230 */ /* 0x000fe20000000900 */
[----:B------:R-:W-:Y:S01]  /*6320*/  PRMT R161, R68, 0x5410, R67 ;  /* 0x0000541044a17816 */ /* 0x000fe20000000043 */
[----:B------:R-:W-:Y:S01]  /*6330*/  @!P1 HADD2 R47, -R65.H0_H0, -RZ.H0_H0 ;  /* 0xa00000ff412f9230 */ /* 0x000fe20000000900 */
[----:B------:R-:W-:-:S02]  /*6340*/  LOP3.LUT R0, R0, 0xffff, RZ, 0xc0, !PT ;  /* 0x0000ffff00007812 */ /* 0x000fc400078ec0ff */
[----:B------:R-:W-:Y:S02]  /*6350*/  @!P4 PRMT R67, R45, 0x5410, RZ ;  /* 0x000054102d43c816 */ /* 0x000fe400000000ff */
[----:B------:R-:W-:Y:S02]  /*6360*/  PRMT R160, R65, 0x5410, R66 ;  /* 0x0000541041a07816 */ /* 0x000fe40000000042 */
[----:B------:R-:W-:Y:S01]  /*6370*/  @!P3 PRMT R66, R46, 0x5410, RZ ;  /* 0x000054102e42b816 */ /* 0x000fe200000000ff */
[----:B-1----:R-:W-:Y:S01]  /*6380*/  FFMA.FTZ R3, R52, R4, -R6 ;  /* 0x0000000434037223 */ /* 0x002fe20000010806 */
[----:B------:R-:W-:Y:S02]  /*6390*/  ISETP.GE.U32.AND P3, PT, R192, R0, PT ;  /* 0x00000000c000720c */ /* 0x000fe40003f66070 */
[----:B------:R-:W-:Y:S01]  /*63a0*/  SHF.R.U32.HI R0, RZ, 0x18, R11 ;  /* 0x00000018ff007819 */ /* 0x000fe2000001160b */
[----:B------:R1:W2:Y:S01]  /*63b0*/  MUFU.EX2 R236, R3 ;  /* 0x0000000300ec7308 */ /* 0x0002a20000000800 */
[----:B------:R-:W-:-:S02]  /*63c0*/  @!P1 PRMT R65, R47, 0x5410, RZ ;  /* 0x000054102f419816 */ /* 0x000fc400000000ff */
[----:B------:R-:W-:Y:S02]  /*63d0*/  ISETP.GE.U32.AND P1, PT, R192, R0, PT ;  /* 0x00000000c000720c */ /* 0x000fe40003f26070 */
[----:B------:R-:W-:Y:S02]  /*63e0*/  LOP3.LUT R0, R19, 0xff, RZ, 0xc0, !PT ;  /* 0x000000ff13007812 */ /* 0x000fe400078ec0ff */
[----:B------:R-:W-:Y:S02]  /*63f0*/  LOP3.LUT R13, R8, 0xffff, RZ, 0xc0, !PT ;  /* 0x0000ffff080d7812 */ /* 0x000fe400078ec0ff */
[----:B------:R-:W-:Y:S02]  /*6400*/  SHF.R.U32.HI R12, RZ, 0x10, R8 ;  /* 0x00000010ff0c7819 */ /* 0x000fe40000011608 */
[----:B------:R-:W-:Y:S02]  /*6410*/  @!P2 PRMT R68, R43, 0x5410, RZ ;  /* 0x000054102b44a816 */ /* 0x000fe400000000ff */
[----:B------:R-:W-:-:S02]  /*6420*/  ISETP.GE.U32.AND P2, PT, R192, R18, PT ;  /* 0x00000012c000720c */ /* 0x000fc40003f46070 */
[----:B-1----:R-:W-:Y:S02]  /*6430*/  LOP3.LUT R3, R11, 0xff, RZ, 0xc0, !PT ;  /* 0x000000ff0b037812 */ /* 0x002fe400078ec0ff */
[----:B--2---:R-:W-:Y:S02]  /*6440*/  F2FP.F16.F32.PACK_AB R7, R236, R237 ;  /* 0x000000edec07723e */ /* 0x004fe400000000ff */
[----:B------:R-:W-:Y:S01]  /*6450*/  ISETP.GE.U32.AND P4, PT, R192, R3, PT ;  /* 0x00000003c000720c */ /* 0x000fe20003f86070 */
[----:B------:R-:W-:Y:S01]  /*6460*/  FFMA.FTZ R3, R62, R4, -R5 ;  /* 0x000000043e037223 */ /* 0x000fe20000010805 */
[C---:B------:R-:W-:Y:S02]  /*6470*/  PRMT R64, R7.reuse, 0x7610, R64 ;  /* 0x0000761007407816 */ /* 0x040fe40000000040 */
[----:B------:R-:W-:Y:S01]  /*6480*/  PRMT R63, R7, 0x7632, R63 ;  /* 0x00007632073f7816 */ /* 0x000fe2000000003f */
[----:B------:R1:W-:Y:S01]  /*6490*/  MUFU.EX2 R232, R3 ;  /* 0x0000000300e87308 */ /* 0x0003e20000000800 */
[----:B------:R-:W-:-:S02]  /*64a0*/  FMNMX.FTZ R7, R139, R138, !PT ;  /* 0x0000008a8b077209 */ /* 0x000fc40007810000 */
[----:B------:R-:W-:Y:S01]  /*64b0*/  PRMT R222, R64, 0x5410, R63 ;  /* 0x0000541040de7816 */ /* 0x000fe2000000003f */
[----:B------:R-:W-:-:S04]  /*64c0*/  @!P3 HADD2 R49, -R63.H0_H0, -RZ.H0_H0 ;  /* 0xa00000ff3f31b230 */ /* 0x000fc80000000900 */
[----:B------:R-:W-:Y:S01]  /*64d0*/  @!P4 HADD2 R48, -R64.H0_H0, -RZ.H0_H0 ;  /* 0xa00000ff4030c230 */ /* 0x000fe20000000900 */
[----:B------:R-:W-:-:S04]  /*64e0*/  @!P3 PRMT R63, R49, 0x5410, RZ ;  /* 0x00005410313fb816 */ /* 0x000fc800000000ff */
[----:B------:R-:W-:Y:S02]  /*64f0*/  @!P4 PRMT R64, R48, 0x5410, RZ ;  /* 0x000054103040c816 */ /* 0x000fe400000000ff */
[----:B------:R-:W-:Y:S01]  /*6500*/  ISETP.GE.U32.AND P4, PT, R192, R0, PT ;  /* 0x00000000c000720c */ /* 0x000fe20003f86070 */
[----:B-1----:R-:W-:Y:S01]  /*6510*/  FFMA.FTZ R3, R54, R4, -R5 ;  /* 0x0000000436037223 */ /* 0x002fe20000010805 */
[----:B------:R-:W-:Y:S01]  /*6520*/  LOP3.LUT R0, R9, R186, R20, 0x96, !PT ;  /* 0x000000ba09007212 */ /* 0x000fe200078e9614 */
[----:B------:R-:W-:Y:S02]  /*6530*/  FFMA.FTZ R9, R51, R4, -R6 ;  /* 0x0000000433097223 */ /* 0x000fe40000010806 */
[----:B------:R1:W2:Y:S08]  /*6540*/  MUFU.EX2 R234, R3 ;  /* 0x0000000300ea7308 */ /* 0x0002b00000000800 */
[----:B------:R2:W-:Y:S01]  /*6550*/  MUFU.EX2 R231, R9 ;  /* 0x0000000900e77308 */ /* 0x0005e20000000800 */
[----:B-1----:R-:W-:-:S02]  /*6560*/  SHF.R.U32.HI R3, RZ, 0x10, R11 ;  /* 0x00000010ff037819 */ /* 0x002fc4000001160b */
[----:B------:R-:W-:Y:S02]  /*6570*/  SHF.R.U32.HI R11, RZ, 0x18, R8 ;  /* 0x00000018ff0b7819 */ /* 0x000fe40000011608 */
[----:B------:R-:W-:Y:S02]  /*6580*/  LOP3.LUT R3, R3, 0xff, RZ, 0xc0, !PT ;  /* 0x000000ff03037812 */ /* 0x000fe400078ec0ff */
[----:B------:R-:W-:Y:S02]  /*6590*/  FMNMX.FTZ R8, R143, R142, !PT ;  /* 0x0000008e8f087209 */ /* 0x000fe40007810000 */
[----:B------:R-:W-:Y:S02]  /*65a0*/  ISETP.GE.U32.AND P3, PT, R192, R3, PT ;  /* 0x00000003c000720c */ /* 0x000fe40003f66070 */
[----:B------:R-:W-:Y:S02]  /*65b0*/  FMNMX.FTZ R3, R137, R7, !PT ;  /* 0x0000000789037209 */ /* 0x000fe40007810000 */
[----:B------:R-:W-:Y:S01]  /*65c0*/  FMNMX.FTZ R7, R141, R8, !PT ;  /* 0x000000088d077209 */ /* 0x000fe20007810000 */
[----:B------:R-:W-:Y:S01]  /*65d0*/  FFMA.FTZ R8, R50, R4, -R6 ;  /* 0x0000000432087223 */ /* 0x000fe20000010806 */
[----:B------:R-:W-:-:S02]  /*65e0*/  FMNMX.FTZ R3, R136, R3, !PT ;  /* 0x0000000388037209 */ /* 0x000fc40007810000 */
[----:B--2---:R-:W-:Y:S01]  /*65f0*/  F2FP.F16.F32.PACK_AB R9, R234, R232 ;  /* 0x000000e8ea09723e */ /* 0x004fe200000000ff */
[----:B------:R1:W2:Y:S01]  /*6600*/  MUFU.EX2 R235, R8 ;  /* 0x0000000800eb7308 */ /* 0x0002a20000000800 */
[----:B------:R-:W-:Y:S02]  /*6610*/  FMNMX.FTZ R7, R140, R7, !PT ;  /* 0x000000078c077209 */ /* 0x000fe40007810000 */
[----:B------:R-:W-:Y:S02]  /*6620*/  FMNMX.FTZ R3, R134, R3, !PT ;  /* 0x0000000386037209 */ /* 0x000fe40007810000 */
[C---:B------:R-:W-:Y:S02]  /*6630*/  PRMT R59, R9.reuse, 0x7632, R59 ;  /* 0x00007632093b7816 */ /* 0x040fe4000000003b */
[----:B------:R-:W-:-:S03]  /*6640*/  PRMT R57, R9, 0x7610, R57 ;  /* 0x0000761009397816 */ /* 0x000fc60000000039 */
[----:B------:R-:W-:Y:S01]  /*6650*/  @!P1 HADD2 R50, -R59.H0_H0, -RZ.H0_H0 ;  /* 0xa00000ff3b329230 */ /* 0x000fe20000000900 */
[----:B------:R-:W-:Y:S01]  /*6660*/  PRMT R220, R57, 0x5410, R59 ;  /* 0x0000541039dc7816 */ /* 0x000fe2000000003b */
[----:B------:R-:W-:-:S03]  /*6670*/  @!P3 HADD2 R51, -R57.H0_H0, -RZ.H0_H0 ;  /* 0xa00000ff3933b230 */ /* 0x000fc60000000900 */
[----:B------:R-:W-:Y:S02]  /*6680*/  @!P1 PRMT R59, R50, 0x5410, RZ ;  /* 0x00005410323b9816 */ /* 0x000fe400000000ff */
[----:B-1----:R-:W-:Y:S02]  /*6690*/  FMNMX.FTZ R8, R135, R7, !PT ;  /* 0x0000000787087209 */ /* 0x002fe40007810000 */
[----:B------:R-:W-:Y:S02]  /*66a0*/  FMNMX.FTZ R7, R127, R3, !PT ;  /* 0x000000037f077209 */ /* 0x000fe40007810000 */
[----:B------:R-:W-:Y:S01]  /*66b0*/  SHF.R.U32.HI R3, RZ, 0x8, R29 ;  /* 0x00000008ff037819 */ /* 0x000fe2000001161d */
[----:B------:R-:W-:Y:S01]  /*66c0*/  FADD.FTZ R29, R153, R151 ;  /* 0x00000097991d7221 */ /* 0x000fe20000010000 */
[----:B------:R-:W-:Y:S01]  /*66d0*/  FMNMX.FTZ R8, R133, R8, !PT ;  /* 0x0000000885087209 */ /* 0x000fe20007810000 */
[----:B------:R-:W-:Y:S01]  /*66e0*/  IMAD.MOV.U32 R153, RZ, RZ, R195 ;  /* 0x000000ffff997224 */ /* 0x000fe200078e00c3 */
[----:B------:R-:W-:-:S02]  /*66f0*/  LOP3.LUT R3, R3, 0xffff, RZ, 0xc0, !PT ;  /* 0x0000ffff03037812 */ /* 0x000fc400078ec0ff */
[----:B------:R-:W-:Y:S02]  /*6700*/  FMNMX.FTZ R7, R124, R7, !PT ;  /* 0x000000077c077209 */ /* 0x000fe40007810000 */
[----:B------:R-:W-:Y:S02]  /*6710*/  FMNMX.FTZ R8, R126, R8, !PT ;  /* 0x000000087e087209 */ /* 0x000fe40007810000 */
[----:B------:R-:W-:Y:S02]  /*6720*/  ISETP.GE.U32.AND P1, PT, R192, R3, PT ;  /* 0x00000003c000720c */ /* 0x000fe40003f26070 */
[----:B------:R-:W-:Y:S02]  /*6730*/  FMNMX.FTZ R3, R115, R7, !PT ;  /* 0x0000000773037209 */ /* 0x000fe40007810000 */
[----:B------:R-:W-:Y:S02]  /*6740*/  FMNMX.FTZ R8, R125, R8, !PT ;  /* 0x000000087d087209 */ /* 0x000fe40007810000 */
[----:B------:R-:W-:Y:S01]  /*6750*/  FMNMX.FTZ R7, R112, R3, !PT ;  /* 0x0000000370077209 */ /* 0x000fe20007810000 */
[----:B------:R-:W-:Y:S01]  /*6760*/  FFMA.FTZ R3, R55, R4, -R5 ;  /* 0x0000000437037223 */ /* 0x000fe20000010805 */
[----:B------:R-:W-:-:S02]  /*6770*/  FMNMX.FTZ R8, R114, R8, !PT ;  /* 0x0000000872087209 */ /* 0x000fc40007810000 */
[----:B--2---:R-:W-:Y:S01]  /*6780*/  F2FP.F16.F32.PACK_AB R9, R235, R231 ;  /* 0x000000e7eb09723e */ /* 0x004fe200000000ff */
[----:B------:R1:W-:Y:S01]  /*6790*/  MUFU.EX2 R194, R3 ;  /* 0x0000000300c27308 */ /* 0x0003e20000000800 */
[----:B------:R-:W-:Y:S02]  /*67a0*/  @!P3 PRMT R57, R51, 0x5410, RZ ;  /* 0x000054103339b816 */ /* 0x000fe400000000ff */
[C---:B------:R-:W-:Y:S02]  /*67b0*/  PRMT R55, R9.reuse, 0x7610, R55 ;  /* 0x0000761009377816 */ /* 0x040fe40000000037 */
[----:B------:R-:W-:Y:S02]  /*67c0*/  PRMT R54, R9, 0x7632, R54 ;  /* 0x0000763209367816 */ /* 0x000fe40000000036 */
[----:B------:R-:W-:Y:S01]  /*67d0*/  ISETP.GE.U32.AND P3, PT, R192, R10, PT ;  /* 0x0000000ac000720c */ /* 0x000fe20003f66070 */
[----:B------:R-:W-:Y:S01]  /*67e0*/  @!P0 HADD2 R52, -R55.H0_H0, -RZ.H0_H0 ;  /* 0xa00000ff37348230 */ /* 0x000fe20000000900 */
[----:B------:R-:W-:-:S04]  /*67f0*/  PRMT R219, R55, 0x5410, R54 ;  /* 0x0000541037db7816 */ /* 0x000fc80000000036 */
[----:B------:R-:W-:Y:S02]  /*6800*/  @!P0 PRMT R55, R52, 0x5410, RZ ;  /* 0x0000541034378816 */ /* 0x000fe400000000ff */
[----:B------:R-:W-:Y:S02]  /*6810*/  ISETP.GE.U32.AND P0, PT, R192, R11, PT ;  /* 0x0000000bc000720c */ /* 0x000fe40003f06070 */
[----:B-1----:R-:W-:Y:S02]  /*6820*/  FMNMX.FTZ R3, R111, R7, !PT ;  /* 0x000000076f037209 */ /* 0x002fe40007810000 */
[----:B------:R-:W-:Y:S01]  /*6830*/  FMNMX.FTZ R7, R113, R8, !PT ;  /* 0x0000000871077209 */ /* 0x000fe20007810000 */
[----:B------:R-:W-:Y:S01]  /*6840*/  FFMA.FTZ R8, R56, R4, -R5 ;  /* 0x0000000438087223 */ /* 0x000fe20000010805 */
[----:B------:R-:W-:Y:S01]  /*6850*/  FMNMX.FTZ R3, R108, R3, !PT ;  /* 0x000000036c037209 */ /* 0x000fe20007810000 */
[----:B------:R-:W-:Y:S01]  /*6860*/  @!P1 HADD2 R56, -R54.H0_H0, -RZ.H0_H0 ;  /* 0xa00000ff36389230 */ /* 0x000fe20000000900 */
[----:B------:R-:W-:Y:S01]  /*6870*/  FMNMX.FTZ R7, R110, R7, !PT ;  /* 0x000000076e077209 */ /* 0x000fe20007810000 */
[----:B------:R1:W2:Y:S01]  /*6880*/  MUFU.EX2 R247, R8 ;  /* 0x0000000800f77308 */ /* 0x0002a20000000800 */
        /* <DEDUP_REMOVED lines=8> */
[-CC-:B------:R-:W-:Y:S01]  /*6910*/  FFMA.FTZ R7, R53, R4.reuse, -R6.reuse ;  /* 0x0000000435077223 */ /* 0x180fe20000010806 */
[----:B-1----:R-:W-:Y:S01]  /*6920*/  FFMA.FTZ R8, R61, R4, -R6 ;  /* 0x000000043d087223 */ /* 0x002fe20000010806 */
[----:B------:R-:W-:Y:S02]  /*6930*/  FMNMX.FTZ R103, R94, R103, !PT ;  /* 0x000000675e677209 */ /* 0x000fe40007810000 */
[----:B------:R1:W-:Y:S01]  /*6940*/  MUFU.EX2 R245, R7 ;  /* 0x0000000700f57308 */ /* 0x0003e20000000800 */
[----:B------:R-:W-:Y:S02]  /*6950*/  LOP3.LUT R3, R12, 0xff, RZ, 0xc0, !PT ;  /* 0x000000ff0c037812 */ /* 0x000fe400078ec0ff */
[----:B------:R-:W-:Y:S01]  /*6960*/  FMNMX.FTZ R100, R97, R100, !PT ;  /* 0x0000006461647209 */ /* 0x000fe20007810000 */
[----:B------:R-:W3:Y:S01]  /*6970*/  SHFL.BFLY PT, R9, R103, 0x2, 0x1f ;  /* 0x0c401f0067097f89 */ /* 0x000ee200000e0000 */
[----:B------:R-:W-:-:S02]  /*6980*/  @!P1 PRMT R54, R56, 0x5410, RZ ;  /* 0x0000541038369816 */ /* 0x000fc400000000ff */
[----:B------:R-:W-:Y:S01]  /*6990*/  ISETP.GE.U32.AND P1, PT, R192, R3, PT ;  /* 0x00000003c000720c */ /* 0x000fe20003f26070 */
[----:B------:R2:W4:Y:S01]  /*69a0*/  MUFU.EX2 R246, R8 ;  /* 0x0000000800f67308 */ /* 0x0005220000000800 */
[C---:B------:R-:W-:Y:S01]  /*69b0*/  LOP3.LUT R3, R0.reuse, 0xffff, RZ, 0xc0, !PT ;  /* 0x0000ffff00037812 */ /* 0x040fe200078ec0ff */
[----:B------:R-:W5:Y:S03]  /*69c0*/  SHFL.BFLY PT, R10, R100, 0x2, 0x1f ;  /* 0x0c401f00640a7f89 */ /* 0x000f6600000e0000 */
[----:B------:R-:W-:Y:S02]  /*69d0*/  SHF.R.U32.HI R3, RZ, 0x8, R3 ;  /* 0x00000008ff037819 */ /* 0x000fe40000011603 */
[----:B-1----:R-:W-:Y:S02]  /*69e0*/  LOP3.LUT R7, R0, 0xff, RZ, 0xc0, !PT ;  /* 0x000000ff00077812 */ /* 0x002fe400078ec0ff */
[----:B------:R-:W-:-:S02]  /*69f0*/  LOP3.LUT R3, R3, 0xffff, RZ, 0xc0, !PT ;  /* 0x0000ffff03037812 */ /* 0x000fc400078ec0ff */
[----:B--2---:R-:W-:Y:S02]  /*6a00*/  F2FP.F16.F32.PACK_AB R8, R247, R194 ;  /* 0x000000c2f708723e */ /* 0x004fe400000000ff */
[----:B---3--:R-:W-:Y:S02]  /*6a10*/  FMNMX.FTZ R103, R103, R9, !PT ;  /* 0x0000000967677209 */ /* 0x008fe40007810000 */
[C---:B------:R-:W-:Y:S02]  /*6a20*/  PRMT R53, R8.reuse, 0x7632, R53 ;  /* 0x0000763208357816 */ /* 0x040fe40000000035 */
[----:B------:R-:W-:Y:S02]  /*6a30*/  PRMT R52, R8, 0x7610, R52 ;  /* 0x0000761008347816 */ /* 0x000fe40000000034 */
[----:B----4-:R-:W-:Y:S01]  /*6a40*/  F2FP.F16.F32.PACK_AB R8, R245, R246 ;  /* 0x000000f6f508723e */ /* 0x010fe200000000ff */
[----:B------:R-:W-:Y:S01]  /*6a50*/  @!P2 HADD2 R60, -R53.H0_H0, -RZ.H0_H0 ;  /* 0xa00000ff353ca230 */ /* 0x000fe20000000900 */
[----:B------:R-:W-:Y:S01]  /*6a60*/  PRMT R218, R52, 0x5410, R53 ;  /* 0x0000541034da7816 */ /* 0x000fe20000000035 */
[----:B------:R-:W-:Y:S01]  /*6a70*/  @!P4 HADD2 R61, -R52.H0_H0, -RZ.H0_H0 ;  /* 0xa00000ff343dc230 */ /* 0x000fe20000000900 */
[----:B------:R-:W-:-:S02]  /*6a80*/  PRMT R51, R8, 0x7610, R51 ;  /* 0x0000761008337816 */ /* 0x000fc40000000033 */
[----:B------:R-:W-:Y:S02]  /*6a90*/  @!P2 PRMT R53, R60, 0x5410, RZ ;  /* 0x000054103c35a816 */ /* 0x000fe400000000ff */
[----:B------:R-:W-:Y:S01]  /*6aa0*/  ISETP.GE.U32.AND P2, PT, R192, R7, PT ;  /* 0x00000007c000720c */ /* 0x000fe20003f46070 */
[-CC-:B------:R-:W-:Y:S01]  /*6ab0*/  FFMA.FTZ R7, R90, R4.reuse, -R5.reuse ;  /* 0x000000045a077223 */ /* 0x180fe20000010805 */
[----:B------:R-:W-:Y:S02]  /*6ac0*/  @!P4 PRMT R52, R61, 0x5410, RZ ;  /* 0x000054103d34c816 */ /* 0x000fe400000000ff */
[----:B------:R-:W-:Y:S01]  /*6ad0*/  ISETP.GE.U32.AND P4, PT, R192, R3, PT ;  /* 0x00000003c000720c */ /* 0x000fe20003f86070 */
[----:B------:R-:W-:Y:S01]  /*6ae0*/  FFMA.FTZ R3, R58, R4, -R5 ;  /* 0x000000043a037223 */ /* 0x000fe20000010805 */
[----:B------:R-:W-:Y:S01]  /*6af0*/  PRMT R50, R8, 0x7632, R50 ;  /* 0x0000763208327816 */ /* 0x000fe20000000032 */
[----:B------:R1:W-:Y:S01]  /*6b00*/  MUFU.EX2 R244, R7 ;  /* 0x0000000700f47308 */ /* 0x0003e20000000800 */
[----:B-----5:R-:W-:-:S02]  /*6b10*/  FMNMX.FTZ R100, R100, R10, !PT ;  /* 0x0000000a64647209 */ /* 0x020fc40007810000 */
[----:B------:R-:W-:-:S03]  /*6b20*/  PRMT R216, R51, 0x5410, R50 ;  /* 0x0000541033d87816 */ /* 0x000fc60000000032 */
[----:B------:R-:W-:Y:S02]  /*6b30*/  @!P2 HADD2 R58, -R51.H0_H0, -RZ.H0_H0 ;  /* 0xa00000ff333aa230 */ /* 0x000fe40000000900 */
[----:B------:R2:W3:Y:S02]  /*6b40*/  MUFU.EX2 R243, R3 ;  /* 0x0000000300f37308 */ /* 0x0004e40000000800 */
[----:B------:R-:W-:Y:S01]  /*6b50*/  @!P4 HADD2 R62, -R50.H0_H0, -RZ.H0_H0 ;  /* 0xa00000ff323ec230 */ /* 0x000fe20000000900 */
[----:B------:R-:W-:-:S04]  /*6b60*/  @!P2 PRMT R51, R58, 0x5410, RZ ;  /* 0x000054103a33a816 */ /* 0x000fc800000000ff */
[----:B------:R-:W-:Y:S01]  /*6b70*/  @!P4 PRMT R50, R62, 0x5410, RZ ;  /* 0x000054103e32c816 */ /* 0x000fe200000000ff */
[----:B-1----:R-:W1:Y:S01]  /*6b80*/  SHFL.BFLY PT, R7, R100, 0x1, 0x1f ;  /* 0x0c201f0064077f89 */ /* 0x002e6200000e0000 */
[--C-:B--2---:R-:W-:Y:S02]  /*6b90*/  SHF.R.U32.HI R3, RZ, 0x18, R0.reuse ;  /* 0x00000018ff037819 */ /* 0x104fe40000011600 */
[----:B------:R-:W-:Y:S02]  /*6ba0*/  SHF.R.U32.HI R0, RZ, 0x10, R0 ;  /* 0x00000010ff007819 */ /* 0x000fe40000011600 */
[----:B------:R-:W-:Y:S02]  /*6bb0*/  ISETP.GE.U32.AND P2, PT, R192, R3, PT ;  /* 0x00000003c000720c */ /* 0x000fe40003f46070 */
[----:B------:R-:W2:Y:S01]  /*6bc0*/  SHFL.BFLY PT, R3, R103, 0x1, 0x1f ;  /* 0x0c201f0067037f89 */ /* 0x000ea200000e0000 */
[----:B------:R-:W-:-:S04]  /*6bd0*/  LOP3.LUT R0, R0, 0xff, RZ, 0xc0, !PT ;  /* 0x000000ff00007812 */ /* 0x000fc800078ec0ff */
[----:B------:R-:W-:Y:S02]  /*6be0*/  ISETP.GE.U32.AND P4, PT, R192, R0, PT ;  /* 0x00000000c000720c */ /* 0x000fe40003f86070 */
[----:B---3--:R-:W-:Y:S02]  /*6bf0*/  F2FP.F16.F32.PACK_AB R0, R243, R244 ;  /* 0x000000f4f300723e */ /* 0x008fe400000000ff */
[----:B-1----:R-:W-:Y:S02]  /*6c00*/  FMNMX.FTZ R100, R100, R7, !PT ;  /* 0x0000000764647209 */ /* 0x002fe40007810000 */
        /* <DEDUP_REMOVED lines=8> */
[----:B--2---:R-:W-:Y:S01]  /*6c90*/  FMNMX.FTZ R103, R103, R3, !PT ;  /* 0x0000000367677209 */ /* 0x004fe20007810000 */
[C---:B------:R-:W-:Y:S01]  /*6ca0*/  FMUL.FTZ R3, R4.reuse, R100 ;  /* 0x0000006404037220 */ /* 0x040fe20000410000 */
[----:B------:R-:W-:Y:S02]  /*6cb0*/  @!P4 PRMT R48, R79, 0x5410, RZ ;  /* 0x000054104f30c816 */ /* 0x000fe400000000ff */
[----:B------:R-:W-:Y:S01]  /*6cc0*/  FSETP.NEU.FTZ.AND P2, PT, R103, -INF , PT ;  /* 0xff8000006700780b */ /* 0x000fe20003f5d000 */
[----:B------:R-:W-:-:S05]  /*6cd0*/  FMUL.FTZ R0, R4, R103 ;  /* 0x0000006704007220 */ /* 0x000fca0000410000 */
[----:B------:R-:W-:Y:S02]  /*6ce0*/  FSEL R0, R0, RZ, P2 ;  /* 0x000000ff00007208 */ /* 0x000fe40001000000 */
[----:B------:R-:W-:-:S03]  /*6cf0*/  FSETP.NEU.FTZ.AND P2, PT, R100, -INF , PT ;  /* 0xff8000006400780b */ /* 0x000fc60003f5d000 */
[-CC-:B------:R-:W-:Y:S01]  /*6d00*/  FFMA.FTZ R89, R115, R4.reuse, -R0.reuse ;  /* 0x0000000473597223 */ /* 0x180fe20000010800 */
[----:B------:R-:W-:Y:S01]  /*6d10*/  FSEL R3, R3, RZ, P2 ;  /* 0x000000ff03037208 */ /* 0x000fe20001000000 */
[-C--:B------:R-:W-:Y:S01]  /*6d20*/  FFMA.FTZ R119, R111, R4.reuse, -R0 ;  /* 0x000000046f777223 */ /* 0x080fe20000010800 */
[----:B------:R-:W-:Y:S01]  /*6d30*/  ISETP.GE.U32.AND P2, PT, R192, R7, PT ;  /* 0x00000007c000720c */ /* 0x000fe20003f46070 */
[-CC-:B------:R-:W-:Y:S01]  /*6d40*/  FFMA.FTZ R7, R91, R4.reuse, -R6.reuse ;  /* 0x000000045b077223 */ /* 0x180fe20000010806 */
[-C--:B------:R-:W-:Y:S01]  /*6d50*/  FFMA.FTZ R6, R88, R4.reuse, -R6 ;  /* 0x0000000458067223 */ /* 0x080fe20000010806 */
[-CC-:B------:R-:W-:Y:S01]  /*6d60*/  FFMA.FTZ R19, R139, R4.reuse, -R0.reuse ;  /* 0x000000048b137223 */ /* 0x180fe20000010800 */
[-CC-:B------:R-:W-:Y:S01]  /*6d70*/  FFMA.FTZ R20, R138, R4.reuse, -R0.reuse ;  /* 0x000000048a147223 */ /* 0x180fe20000010800 */
[----:B------:R-:W-:Y:S01]  /*6d80*/  MUFU.EX2 R242, R7 ;  /* 0x0000000700f27308 */ /* 0x000fe20000000800 */
[-CC-:B------:R-:W-:Y:S01]  /*6d90*/  FFMA.FTZ R33, R137, R4.reuse, -R0.reuse ;  /* 0x0000000489217223 */ /* 0x180fe20000010800 */
[-CC-:B------:R-:W-:Y:S01]  /*6da0*/  FFMA.FTZ R32, R136, R4.reuse, -R0.reuse ;  /* 0x0000000488207223 */ /* 0x180fe20000010800 */
[-CC-:B------:R-:W-:Y:S01]  /*6db0*/  FFMA.FTZ R56, R134, R4.reuse, -R0.reuse ;  /* 0x0000000486387223 */ /* 0x180fe20000010800 */
[-CC-:B------:R-:W-:Y:S01]  /*6dc0*/  FFMA.FTZ R58, R127, R4.reuse, -R0.reuse ;  /* 0x000000047f3a7223 */ /* 0x180fe20000010800 */
[-CC-:B------:R-:W-:Y:S01]  /*6dd0*/  FFMA.FTZ R83, R124, R4.reuse, -R0.reuse ;  /* 0x000000047c537223 */ /* 0x180fe20000010800 */
[-CC-:B------:R-:W-:Y:S01]  /*6de0*/  FFMA.FTZ R117, R112, R4.reuse, -R0.reuse ;  /* 0x0000000470757223 */ /* 0x180fe20000010800 */
[-CC-:B------:R-:W-:Y:S01]  /*6df0*/  FFMA.FTZ R108, R108, R4.reuse, -R0.reuse ;  /* 0x000000046c6c7223 */ /* 0x180fe20000010800 */
[----:B------:R1:W2:Y:S01]  /*6e00*/  MUFU.EX2 R241, R6 ;  /* 0x0000000600f17308 */ /* 0x0002a20000000800 */
[-CC-:B------:R-:W-:Y:S01]  /*6e10*/  FFMA.FTZ R111, R105, R4.reuse, -R0.reuse ;  /* 0x00000004696f7223 */ /* 0x180fe20000010800 */
[-CC-:B------:R-:W-:Y:S01]  /*6e20*/  FFMA.FTZ R118, R99, R4.reuse, -R0.reuse ;  /* 0x0000000463767223 */ /* 0x180fe20000010800 */
[-CC-:B------:R-:W-:Y:S01]  /*6e30*/  FFMA.FTZ R121, R96, R4.reuse, -R0.reuse ;  /* 0x0000000460797223 */ /* 0x180fe20000010800 */
[-CC-:B------:R-:W-:Y:S01]  /*6e40*/  FFMA.FTZ R116, R95, R4.reuse, -R0.reuse ;  /* 0x000000045f747223 */ /* 0x180fe20000010800 */
[-C--:B------:R-:W-:Y:S01]  /*6e50*/  FFMA.FTZ R115, R94, R4.reuse, -R0 ;  /* 0x000000045e737223 */ /* 0x080fe20000010800 */
[-CC-:B------:R-:W-:Y:S01]  /*6e60*/  FFMA.FTZ R0, R143, R4.reuse, -R3.reuse ;  /* 0x000000048f007223 */ /* 0x180fe20000010803 */
        /* <DEDUP_REMOVED lines=9> */
[-C--:B------:R-:W-:Y:S01]  /*6f00*/  FFMA.FTZ R106, R106, R4.reuse, -R3 ;  /* 0x000000046a6a7223 */ /* 0x080fe20000010803 */
[-CC-:B-1----:R-:W-:Y:S01]  /*6f10*/  FFMA.FTZ R6, R93, R4.reuse, -R5.reuse ;  /* 0x000000045d067223 */ /* 0x182fe20000010805 */
[-C--:B------:R-:W-:Y:S01]  /*6f20*/  FFMA.FTZ R5, R92, R4.reuse, -R5 ;  /* 0x000000045c057223 */ /* 0x080fe20000010805 */
[-CC-:B------:R-:W-:Y:S01]  /*6f30*/  FFMA.FTZ R92, R109, R4.reuse, -R3.reuse ;  /* 0x000000046d5c7223 */ /* 0x180fe20000010803 */
[-CC-:B------:R-:W-:Y:S01]  /*6f40*/  FFMA.FTZ R105, R98, R4.reuse, -R3.reuse ;  /* 0x0000000462697223 */ /* 0x180fe20000010803 */
[----:B------:R1:W-:Y:S01]  /*6f50*/  MUFU.EX2 R240, R6 ;  /* 0x0000000600f07308 */ /* 0x0003e20000000800 */
[-CC-:B------:R-:W-:Y:S01]  /*6f60*/  FFMA.FTZ R110, R104, R4.reuse, -R3.reuse ;  /* 0x00000004686e7223 */ /* 0x180fe20000010803 */
[----:B------:R-:W-:-:S06]  /*6f70*/  FFMA.FTZ R109, R97, R4, -R3 ;  /* 0x00000004616d7223 */ /* 0x000fcc0000010803 */
[----:B------:R-:W-:Y:S08]  /*6f80*/  MUFU.EX2 R239, R5 ;  /* 0x0000000500ef7308 */ /* 0x000ff00000000800 */
[----:B------:R2:W-:Y:S01]  /*6f90*/  MUFU.EX2 R5, R0 ;  /* 0x0000000000057308 */ /* 0x0005e20000000800 */
[----:B-1----:R-:W-:Y:S01]  /*6fa0*/  FFMA.FTZ R6, R142, R4, -R3 ;  /* 0x000000048e067223 */ /* 0x002fe20000010803 */
[----:B------:R-:W-:-:S06]  /*6fb0*/  LOP3.LUT R3, R27, R153, R208, 0x96, !PT ;  /* 0x000000991b037212 */ /* 0x000fcc00078e96d0 */
[----:B------:R-:W1:Y:S08]  /*6fc0*/  MUFU.EX2 R6, R6 ;  /* 0x0000000600067308 */ /* 0x000e700000000800 */
[----:B------:R-:W-:Y:S01]  /*6fd0*/  MUFU.EX2 R56, R56 ;  /* 0x0000003800387308 */ /* 0x000fe20000000800 */
[----:B--2---:R-:W-:-:S04]  /*6fe0*/  F2FP.F16.F32.PACK_AB R0, R241, R242 ;  /* 0x000000f2f100723e */ /* 0x004fc800000000ff */
[C---:B------:R-:W-:Y:S02]  /*6ff0*/  PRMT R47, R0.reuse, 0x7610, R47 ;  /* 0x00007610002f7816 */ /* 0x040fe4000000002f */
[----:B------:R-:W-:Y:S01]  /*7000*/  PRMT R46, R0, 0x7632, R46 ;  /* 0x00007632002e7816 */ /* 0x000fe2000000002e */
[----:B------:R-:W-:Y:S01]  /*7010*/  MUFU.EX2 R157, R74 ;  /* 0x0000004a009d7308 */ /* 0x000fe20000000800 */
[----:B-1----:R-:W-:Y:S01]  /*7020*/  FADD.FTZ R39, R5, R6 ;  /* 0x0000000605277221 */ /* 0x002fe20000010000 */
[----:B------:R-:W-:Y:S01]  /*7030*/  @!P3 HADD2 R87, -R47.H0_H0, -RZ.H0_H0 ;  /* 0xa00000ff2f57b230 */ /* 0x000fe20000000900 */
[----:B------:R-:W-:Y:S01]  /*7040*/  PRMT R195, R47, 0x5410, R46 ;  /* 0x000054102fc37816 */ /* 0x000fe2000000002e */
[----:B------:R-:W-:Y:S01]  /*7050*/  @!P2 HADD2 R86, -R46.H0_H0, -RZ.H0_H0 ;  /* 0xa00000ff2e56a230 */ /* 0x000fe20000000900 */
[----:B------:R-:W-:Y:S01]  /*7060*/  F2FP.F16.F32.PACK_AB R18, R6, R5 ;  /* 0x000000050612723e */ /* 0x000fe200000000ff */
[----:B------:R-:W-:Y:S01]  /*7070*/  IMAD.WIDE.U32 R6, R122, -0x2daee0ad, RZ ;  /* 0xd2511f537a067825 */ /* 0x000fe200078e00ff */
[----:B------:R-:W-:Y:S01]  /*7080*/  @!P3 PRMT R47, R87, 0x5410, RZ ;  /* 0x00005410572fb816 */ /* 0x000fe200000000ff */
[----:B------:R-:W-:Y:S01]  /*7090*/  MUFU.EX2 R122, R37 ;  /* 0x00000025007a7308 */ /* 0x000fe20000000800 */
[----:B------:R-:W-:Y:S01]  /*70a0*/  @!P2 PRMT R46, R86, 0x5410, RZ ;  /* 0x00005410562ea816 */ /* 0x000fe200000000ff */
[----:B------:R-:W-:Y:S01]  /*70b0*/  IMAD.WIDE.U32 R86, R128, -0x2daee0ad, RZ ;  /* 0xd2511f5380567825 */ /* 0x000fe200078e00ff */
[----:B------:R-:W-:-:S03]  /*70c0*/  F2FP.F16.F32.PACK_AB R0, R239, R240 ;  /* 0x000000f0ef00723e */ /* 0x000fc600000000ff */
[----:B------:R-:W-:Y:S01]  /*70d0*/  IMAD.MOV.U32 R128, RZ, RZ, R187 ;  /* 0x000000ffff807224 */ /* 0x000fe200078e00bb */
[----:B------:R-:W-:Y:S01]  /*70e0*/  LOP3.LUT R8, R87, R144, R228, 0x96, !PT ;  /* 0x0000009057087212 */ /* 0x000fe200078e96e4 */
[----:B------:R1:W-:Y:S01]  /*70f0*/  MUFU.EX2 R156, R89 ;  /* 0x00000059009c7308 */ /* 0x0003e20000000800 */
[C---:B------:R-:W-:Y:S02]  /*7100*/  PRMT R45, R0.reuse, 0x7610, R45 ;  /* 0x00007610002d7816 */ /* 0x040fe4000000002d */
[----:B------:R-:W-:Y:S01]  /*7110*/  PRMT R44, R0, 0x7632, R44 ;  /* 0x00007632002c7816 */ /* 0x000fe2000000002c */
[----:B------:R-:W-:Y:S01]  /*7120*/  IMAD.WIDE.U32 R8, R8, -0x326172a9, RZ ;  /* 0xcd9e8d5708087825 */ /* 0x000fe200078e00ff */
[----:B------:R-:W-:-:S03]  /*7130*/  LOP3.LUT R4, R7, R188, R86, 0x96, !PT ;  /* 0x000000bc07047212 */ /* 0x000fc600078e9656 */
[----:B------:R-:W-:Y:S01]  /*7140*/  @!P1 HADD2 R94, -R45.H0_H0, -RZ.H0_H0 ;  /* 0xa00000ff2d5e9230 */ /* 0x000fe20000000900 */
[----:B------:R-:W-:Y:S01]  /*7150*/  PRMT R151, R45, 0x5410, R44 ;  /* 0x000054102d977816 */ /* 0x000fe2000000002c */
[----:B------:R-:W-:Y:S01]  /*7160*/  @!P0 HADD2 R93, -R44.H0_H0, -RZ.H0_H0 ;  /* 0xa00000ff2c5d8230 */ /* 0x000fe20000000900 */
[-C--:B------:R-:W-:Y:S01]  /*7170*/  LOP3.LUT R0, R9, R184.reuse, R154, 0x96, !PT ;  /* 0x000000b809007212 */ /* 0x080fe200078e969a */
[----:B------:R-:W-:Y:S01]  /*7180*/  IMAD.WIDE.U32 R4, R4, -0x326172a9, RZ ;  /* 0xcd9e8d5704047825 */ /* 0x000fe200078e00ff */
[----:B------:R-:W-:Y:S01]  /*7190*/  @!P1 PRMT R45, R94, 0x5410, RZ ;  /* 0x000054105e2d9816 */ /* 0x000fe200000000ff */
[----:B------:R-:W-:Y:S01]  /*71a0*/  MUFU.EX2 R87, R36 ;  /* 0x0000002400577308 */ /* 0x000fe20000000800 */
[----:B------:R-:W-:Y:S01]  /*71b0*/  @!P0 PRMT R44, R93, 0x5410, RZ ;  /* 0x000054105d2c8816 */ /* 0x000fe200000000ff */
[----:B------:R-:W-:Y:S01]  /*71c0*/  IMAD.WIDE.U32 R14, R0, -0x2daee0ad, RZ ;  /* 0xd2511f53000e7825 */ /* 0x000fe200078e00ff */
[----:B------:R-:W-:Y:S02]  /*71d0*/  LOP3.LUT R10, R5, R153, R8, 0x96, !PT ;  /* 0x00000099050a7212 */ /* 0x000fe400078e9608 */
[----:B------:R-:W-:Y:S01]  /*71e0*/  LOP3.LUT R31, R9, R184, R28, 0x96, !PT ;  /* 0x000000b8091f7212 */ /* 0x000fe200078e961c */
[----:B------:R-:W-:Y:S01]  /*71f0*/  IMAD.MOV.U32 R154, RZ, RZ, R228 ;  /* 0x000000ffff9a7224 */ /* 0x000fe200078e00e4 */
[----:B------:R-:W-:Y:S01]  /*7200*/  LOP3.LUT R6, R15, R213, R6, 0x96, !PT ;  /* 0x000000d50f067212 */ /* 0x000fe200078e9606 */
[----:B------:R-:W-:Y:S01]  /*7210*/  IMAD.WIDE.U32 R10, R10, -0x2daee0ad, RZ ;  /* 0xd2511f530a0a7825 */ /* 0x000fe200078e00ff */
[----:B------:R-:W-:Y:S01]  /*7220*/  PRMT R28, R18, 0x7632, R28 ;  /* 0x00007632121c7816 */ /* 0x000fe2000000001c */
[----:B------:R-:W-:Y:S02]  /*7230*/  MUFU.EX2 R9, R32 ;  /* 0x0000002000097308 */ /* 0x000fe40000000800 */
[----:B------:R-:W-:Y:S01]  /*7240*/  IMAD.WIDE.U32 R6, R6, -0x326172a9, RZ ;  /* 0xcd9e8d5706067825 */ /* 0x000fe200078e00ff */
[----:B------:R-:W-:-:S03]  /*7250*/  LOP3.LUT R5, R11, R178, R14, 0x96, !PT ;  /* 0x000000b20b057212 */ /* 0x000fc600078e960e */
[----:B-1----:R-:W-:Y:S01]  /*7260*/  IMAD.MOV.U32 R89, RZ, RZ, R225 ;  /* 0x000000ffff597224 */ /* 0x002fe200078e00e1 */
[----:B------:R-:W-:Y:S01]  /*7270*/  LOP3.LUT R12, R7, R128, R4, 0x96, !PT ;  /* 0x00000080070c7212 */ /* 0x000fe200078e9604 */
[----:B------:R-:W-:Y:S01]  /*7280*/  IMAD.WIDE.U32 R4, R5, -0x326172a9, RZ ;  /* 0xcd9e8d5705047825 */ /* 0x000fe200078e00ff */
[----:B------:R-:W-:Y:S03]  /*7290*/  MUFU.EX2 R221, R91 ;  /* 0x0000005b00dd7308 */ /* 0x000fe60000000800 */
[----:B------:R-:W-:Y:S01]  /*72a0*/  IMAD.WIDE.U32 R12, R12, -0x2daee0ad, RZ ;  /* 0xd2511f530c0c7825 */ /* 0x000fe200078e00ff */
[----:B------:R-:W-:Y:S02]  /*72b0*/  LOP3.LUT R11, R5, R212, R6, 0x96, !PT ;  /* 0x000000d4050b7212 */ /* 0x000fe400078e9606 */
[----:B------:R-:W-:Y:S02]  /*72c0*/  LOP3.LUT R5, R23, R128, R26, 0x96, !PT ;  /* 0x0000008017057212 */ /* 0x000fe400078e961a */
[----:B------:R-:W-:Y:S01]  /*72d0*/  LOP3.LUT R6, R13, R177, R10, 0x96, !PT ;  /* 0x000000b10d067212 */ /* 0x000fe200078e960a */
[--C-:B------:R-:W-:Y:S01]  /*72e0*/  FADD.FTZ R13, R163, R29.reuse ;  /* 0x0000001da30d7221 */ /* 0x100fe20000010000 */
[----:B------:R-:W-:Y:S01]  /*72f0*/  PRMT R29, R18, 0x7610, R29 ;  /* 0x00007610121d7816 */ /* 0x000fe2000000001d */
[----:B------:R-:W-:Y:S01]  /*7300*/  IMAD.WIDE.U32 R16, R5, -0x2daee0ad, RZ ;  /* 0xd2511f5305107825 */ /* 0x000fe200078e00ff */
[----:B------:R-:W-:Y:S02]  /*7310*/  MUFU.EX2 R10, R33 ;  /* 0x00000021000a7308 */ /* 0x000fe40000000800 */
[----:B------:R-:W-:Y:S01]  /*7320*/  PRMT R113, R29, 0x5410, R28 ;  /* 0x000054101d717816 */ /* 0x000fe2000000001c */
[----:B------:R-:W-:-:S04]  /*7330*/  IMAD.WIDE.U32 R6, R6, -0x326172a9, RZ ;  /* 0xcd9e8d5706067825 */ /* 0x000fc800078e00ff */
[----:B------:R-:W-:Y:S01]  /*7340*/  IMAD.MOV.U32 R163, RZ, RZ, R178 ;  /* 0x000000ffffa37224 */ /* 0x000fe200078e00b2 */
[----:B------:R-:W-:Y:S01]  /*7350*/  LOP3.LUT R0, R7, R223, R4, 0x96, !PT ;  /* 0x000000df07007212 */ /* 0x000fe200078e9604 */
[----:B------:R-:W-:Y:S01]  /*7360*/  IMAD R4, R3, -0x2daee0ad, RZ ;  /* 0xd2511f5303047824 */ /* 0x000fe200078e02ff */
[----:B------:R-:W-:Y:S02]  /*7370*/  MUFU.EX2 R178, R77 ;  /* 0x0000004d00b27308 */ /* 0x000fe40000000800 */
[----:B------:R-:W-:Y:S02]  /*7380*/  LOP3.LUT R3, R0, 0xff, RZ, 0xc0, !PT ;  /* 0x000000ff00037812 */ /* 0x000fe400078ec0ff */
[----:B------:R-:W-:Y:S01]  /*7390*/  LOP3.LUT R4, R17, R177, R4, 0x96, !PT ;  /* 0x000000b111047212 */ /* 0x000fe200078e9604 */
[----:B------:R-:W-:Y:S01]  /*73a0*/  FADD.FTZ R17, R167, R38 ;  /* 0x00000026a7117221 */ /* 0x000fe20000010000 */
[----:B------:R-:W-:Y:S01]  /*73b0*/  ISETP.GE.U32.AND P4, PT, R192, R3, PT ;  /* 0x00000003c000720c */ /* 0x000fe20003f86070 */
[----:B------:R-:W-:Y:S01]  /*73c0*/  IMAD.MOV.U32 R167, RZ, RZ, R186 ;  /* 0x000000ffffa77224 */ /* 0x000fe200078e00ba */
[----:B------:R-:W-:Y:S01]  /*73d0*/  LOP3.LUT R3, R0, 0xffff, RZ, 0xc0, !PT ;  /* 0x0000ffff00037812 */ /* 0x000fe200078ec0ff */
[----:B------:R-:W-:-:S04]  /*73e0*/  IMAD.WIDE.U32 R4, R4, -0x326172a9, RZ ;  /* 0xcd9e8d5704047825 */ /* 0x000fc800078e00ff */
[----:B------:R-:W-:Y:S01]  /*73f0*/  FADD.FTZ R17, R170, R17 ;  /* 0x00000011aa117221 */ /* 0x000fe20000010000 */
[----:B------:R-:W-:Y:S01]  /*7400*/  MUFU.EX2 R233, R92 ;  /* 0x0000005c00e97308 */ /* 0x000fe20000000800 */
[----:B------:R-:W-:Y:S01]  /*7410*/  SHF.R.U32.HI R3, RZ, 0x8, R3 ;  /* 0x00000008ff037819 */ /* 0x000fe20000011603 */
[----:B------:R-:W-:Y:S01]  /*7420*/  IMAD.MOV.U32 R170, RZ, RZ, R177 ;  /* 0x000000ffffaa7224 */ /* 0x000fe200078e00b1 */
[----:B------:R-:W-:Y:S01]  /*7430*/  LOP3.LUT R24, R5, R223, R24, 0x96, !PT ;  /* 0x000000df05187212 */ /* 0x000fe200078e9618 */
[----:B------:R-:W-:Y:S01]  /*7440*/  IMAD.WIDE.U32 R186, R158, -0x326172a9, RZ ;  /* 0xcd9e8d579eba7825 */ /* 0x000fe200078e00ff */
[----:B------:R-:W-:Y:S02]  /*7450*/  LOP3.LUT R3, R3, 0xffff, RZ, 0xc0, !PT ;  /* 0x0000ffff03037812 */ /* 0x000fe400078ec0ff */
[----:B------:R-:W-:Y:S01]  /*7460*/  LOP3.LUT R23, R4, 0xffff, RZ, 0xc0, !PT ;  /* 0x0000ffff04177812 */ /* 0x000fe200078ec0ff */
[----:B------:R-:W-:Y:S01]  /*7470*/  @!P4 HADD2 R95, -R29.H0_H0, -RZ.H0_H0 ;  /* 0xa00000ff1d5fc230 */ /* 0x000fe20000000900 */
[----:B------:R-:W-:Y:S01]  /*7480*/  ISETP.GE.U32.AND P0, PT, R192, R3, PT ;  /* 0x00000003c000720c */ /* 0x000fe20003f06070 */
[----:B------:R-:W-:Y:S01]  /*7490*/  MUFU.EX2 R5, R19 ;  /* 0x0000001300057308 */ /* 0x000fe20000000800 */
[----:B------:R-:W-:Y:S01]  /*74a0*/  SHF.R.U32.HI R3, RZ, 0x10, R0 ;  /* 0x00000010ff037819 */ /* 0x000fe20000011600 */
[----:B------:R-:W-:Y:S01]  /*74b0*/  IMAD.MOV.U32 R158, RZ, RZ, R223 ;  /* 0x000000ffff9e7224 */ /* 0x000fe200078e00df */
[----:B------:R-:W-:Y:S01]  /*74c0*/  LOP3.LUT R61, R4, 0xff, RZ, 0xc0, !PT ;  /* 0x000000ff043d7812 */ /* 0x000fe200078ec0ff */
[----:B------:R-:W-:Y:S01]  /*74d0*/  STL.64 [R1+0x30], R186 ;  /* 0x000030ba01007387 */ /* 0x000fe20000100a00 */
[----:B------:R-:W-:-:S02]  /*74e0*/  LOP3.LUT R3, R3, 0xff, RZ, 0xc0, !PT ;  /* 0x000000ff03037812 */ /* 0x000fc400078ec0ff */
[--C-:B------:R-:W-:Y:S01]  /*74f0*/  SHF.R.U32.HI R71, RZ, 0x10, R4.reuse ;  /* 0x00000010ff477819 */ /* 0x100fe20000011604 */
[----:B------:R1:W-:Y:S01]  /*7500*/  MUFU.EX2 R177, R88 ;  /* 0x0000005800b17308 */ /* 0x0003e20000000800 */
[C---:B------:R-:W-:Y:S02]  /*7510*/  ISETP.GE.U32.AND P2, PT, R192.reuse, R3, PT ;  /* 0x00000003c000720c */ /* 0x040fe40003f46070 */
[----:B------:R-:W-:Y:S01]  /*7520*/  SHF.R.U32.HI R62, RZ, 0x18, R4 ;  /* 0x00000018ff3e7819 */ /* 0x000fe20000011604 */
[----:B------:R-:W-:Y:S01]  /*7530*/  @!P0 HADD2 R96, -R28.H0_H0, -RZ.H0_H0 ;  /* 0xa00000ff1c608230 */ /* 0x000fe20000000900 */
[----:B------:R-:W-:Y:S02]  /*7540*/  SHF.R.U32.HI R0, RZ, 0x18, R0 ;  /* 0x00000018ff007819 */ /* 0x000fe40000011600 */
[----:B------:R-:W-:Y:S01]  /*7550*/  @!P4 PRMT R29, R95, 0x5410, RZ ;  /* 0x000054105f1dc816 */ /* 0x000fe200000000ff */
[----:B------:R-:W2:Y:S01]  /*7560*/  MUFU.EX2 R3, R20 ;  /* 0x0000001400037308 */ /* 0x000ea20000000800 */
[----:B------:R-:W-:-:S02]  /*7570*/  ISETP.GE.U32.AND P1, PT, R192, R0, PT ;  /* 0x00000000c000720c */ /* 0x000fc40003f26070 */
[----:B------:R-:W-:Y:S02]  /*7580*/  LOP3.LUT R0, R6, 0xff, RZ, 0xc0, !PT ;  /* 0x000000ff06007812 */ /* 0x000fe400078ec0ff */
[----:B------:R-:W-:Y:S02]  /*7590*/  @!P0 PRMT R28, R96, 0x5410, RZ ;  /* 0x00005410601c8816 */ /* 0x000fe400000000ff */
[----:B------:R-:W-:Y:S01]  /*75a0*/  ISETP.GE.U32.AND P3, PT, R192, R0, PT ;  /* 0x00000000c000720c */ /* 0x000fe20003f66070 */
[----:B------:R-:W3:Y:S01]  /*75b0*/  MUFU.EX2 R4, R21 ;  /* 0x0000001500047308 */ /* 0x000ee20000000800 */
[----:B------:R-:W-:Y:S01]  /*75c0*/  LOP3.LUT R0, R6, 0xffff, RZ, 0xc0, !PT ;  /* 0x0000ffff06007812 */ /* 0x000fe200078ec0ff */
[----:B-1----:R-:W-:Y:S01]  /*75d0*/  IMAD.MOV.U32 R88, RZ, RZ, R224 ;  /* 0x000000ffff587224 */ /* 0x002fe200078e00e0 */
[--C-:B------:R-:W-:Y:S02]  /*75e0*/  SHF.R.U32.HI R7, RZ, 0x10, R6.reuse ;  /* 0x00000010ff077819 */ /* 0x100fe40000011606 */
[----:B------:R-:W-:-:S02]  /*75f0*/  SHF.R.U32.HI R6, RZ, 0x18, R6 ;  /* 0x00000018ff067819 */ /* 0x000fc40000011606 */
[----:B------:R-:W-:Y:S01]  /*7600*/  SHF.R.U32.HI R0, RZ, 0x8, R0 ;  /* 0x00000008ff007819 */ /* 0x000fe20000011600 */
[----:B------:R-:W1:Y:S01]  /*7610*/  MUFU.EX2 R20, R30 ;  /* 0x0000001e00147308 */ /* 0x000e620000000800 */
[----:B--2---:R-:W-:Y:S01]  /*7620*/  FADD.FTZ R18, R5, R3 ;  /* 0x0000000305127221 */ /* 0x004fe20000010000 */
[----:B------:R-:W-:Y:S02]  /*7630*/  F2FP.F16.F32.PACK_AB R3, R3, R5 ;  /* 0x000000050303723e */ /* 0x000fe400000000ff */
[----:B------:R-:W-:Y:S02]  /*7640*/  ISETP.GE.U32.AND P4, PT, R192, R6, PT ;  /* 0x00000006c000720c */ /* 0x000fe40003f86070 */
[C---:B------:R-:W-:Y:S02]  /*7650*/  PRMT R43, R3.reuse, 0x7610, R43 ;  /* 0x00007610032b7816 */ /* 0x040fe4000000002b */
[----:B------:R-:W-:Y:S01]  /*7660*/  LOP3.LUT R0, R0, 0xffff, RZ, 0xc0, !PT ;  /* 0x0000ffff00007812 */ /* 0x000fe200078ec0ff */
[----:B---3--:R-:W-:Y:S01]  /*7670*/  FADD.FTZ R19, R4, R39 ;  /* 0x0000002704137221 */ /* 0x008fe20000010000 */
[----:B------:R-:W-:Y:S01]  /*7680*/  PRMT R42, R3, 0x7632, R42 ;  /* 0x00007632032a7816 */ /* 0x000fe2000000002a */
[----:B------:R-:W-:Y:S01]  /*7690*/  @!P2 HADD2 R97, -R43.H0_H0, -RZ.H0_H0 ;  /* 0xa00000ff2b61a230 */ /* 0x000fe20000000900 */
[----:B------:R-:W-:Y:S01]  /*76a0*/  ISETP.GE.U32.AND P0, PT, R192, R0, PT ;  /* 0x00000000c000720c */ /* 0x000fe20003f06070 */
[----:B------:R-:W-:Y:S01]  /*76b0*/  MUFU.EX2 R230, R106 ;  /* 0x0000006a00e67308 */ /* 0x000fe20000000800 */
[----:B------:R-:W-:Y:S01]  /*76c0*/  LOP3.LUT R3, R7, 0xff, RZ, 0xc0, !PT ;  /* 0x000000ff07037812 */ /* 0x000fe200078ec0ff */
[----:B------:R-:W-:Y:S01]  /*76d0*/  @!P1 HADD2 R98, -R42.H0_H0, -RZ.H0_H0 ;  /* 0xa00000ff2a629230 */ /* 0x000fe20000000900 */
[----:B------:R-:W-:-:S02]  /*76e0*/  PRMT R112, R43, 0x5410, R42 ;  /* 0x000054102b707816 */ /* 0x000fc4000000002a */
[----:B-1----:R-:W-:Y:S01]  /*76f0*/  F2FP.F16.F32.PACK_AB R6, R20, R4 ;  /* 0x000000041406723e */ /* 0x002fe200000000ff */
[----:B------:R-:W-:Y:S01]  /*7700*/  IMAD.WIDE.U32 R4, R11, -0x2daee0ad, RZ ;  /* 0xd2511f530b047825 */ /* 0x000fe200078e00ff */
[----:B------:R-:W-:Y:S01]  /*7710*/  @!P2 PRMT R43, R97, 0x5410, RZ ;  /* 0x00005410612ba816 */ /* 0x000fe200000000ff */
[----:B------:R-:W-:Y:S01]  /*7720*/  MUFU.EX2 R228, R110 ;  /* 0x0000006e00e47308 */ /* 0x000fe20000000800 */
[----:B------:R-:W-:Y:S02]  /*7730*/  PRMT R41, R6, 0x7610, R41 ;  /* 0x0000761006297816 */ /* 0x000fe40000000029 */
[----:B------:R-:W-:Y:S02]  /*7740*/  LOP3.LUT R0, R5, R167, R12, 0x96, !PT ;  /* 0x000000a705007212 */ /* 0x000fe400078e960c */
[----:B------:R-:W-:Y:S01]  /*7750*/  ISETP.GE.U32.AND P2, PT, R192, R3, PT ;  /* 0x00000003c000720c */ /* 0x000fe20003f46070 */
[----:B------:R-:W-:Y:S01]  /*7760*/  @!P3 HADD2 R99, -R41.H0_H0, -RZ.H0_H0 ;  /* 0xa00000ff2963b230 */ /* 0x000fe20000000900 */
[----:B------:R-:W-:Y:S01]  /*7770*/  PRMT R40, R6, 0x7632, R40 ;  /* 0x0000763206287816 */ /* 0x000fe20000000028 */
[----:B------:R-:W-:Y:S01]  /*7780*/  FADD.FTZ R6, R10, R18 ;  /* 0x000000120a067221 */ /* 0x000fe20000010000 */
[----:B------:R-:W-:Y:S01]  /*7790*/  SHF.R.U32.HI R3, RZ, 0x10, R0 ;  /* 0x00000010ff037819 */ /* 0x000fe20000011600 */
[----:B------:R-:W-:Y:S01]  /*77a0*/  FADD.FTZ R18, R169, R13 ;  /* 0x0000000da9127221 */ /* 0x000fe20000010000 */
[----:B------:R-:W-:Y:S01]  /*77b0*/  @!P1 PRMT R42, R98, 0x5410, RZ ;  /* 0x00005410622a9816 */ /* 0x000fe200000000ff */
[----:B------:R-:W-:Y:S01]  /*77c0*/  FADD.FTZ R60, R9, R6 ;  /* 0x00000006093c7221 */ /* 0x000fe20000010000 */
[----:B------:R-:W-:Y:S01]  /*77d0*/  LOP3.LUT R3, R3, 0xff, RZ, 0xc0, !PT ;  /* 0x000000ff03037812 */ /* 0x000fe200078ec0ff */
[----:B------:R-:W-:Y:S01]  /*77e0*/  @!P0 HADD2 R104, -R40.H0_H0, -RZ.H0_H0 ;  /* 0xa00000ff28688230 */ /* 0x000fe20000000900 */
[----:B------:R-:W-:Y:S01]  /*77f0*/  F2FP.F16.F32.PACK_AB R6, R9, R10 ;  /* 0x0000000a0906723e */ /* 0x000fe200000000ff */
[----:B------:R-:W-:Y:S01]  /*7800*/  IMAD.WIDE.U32 R10, R31, -0x2daee0ad, RZ ;  /* 0xd2511f531f0a7825 */ /* 0x000fe200078e00ff */
[----:B------:R-:W-:-:S03]  /*7810*/  ISETP.GE.U32.AND P1, PT, R192, R3, PT ;  /* 0x00000003c000720c */ /* 0x000fc60003f26070 */
[----:B------:R-:W-:Y:S01]  /*7820*/  FADD.FTZ R60, R56, R60 ;  /* 0x0000003c383c7221 */ /* 0x000fe20000010000 */
[----:B------:R-:W-:Y:S01]  /*7830*/  LOP3.LUT R3, R0, 0xff, RZ, 0xc0, !PT ;  /* 0x000000ff00037812 */ /* 0x000fe200078ec0ff */
[----:B------:R-:W-:Y:S01]  /*7840*/  IMAD.MOV.U32 R169, RZ, RZ, R217 ;  /* 0x000000ffffa97224 */ /* 0x000fe200078e00d9 */
[----:B------:R-:W-:Y:S01]  /*7850*/  PRMT R39, R6, 0x7610, R39 ;  /* 0x0000761006277816 */ /* 0x000fe20000000027 */
[----:B------:R-:W-:Y:S01]  /*7860*/  MUFU.EX2 R217, R111 ;  /* 0x0000006f00d97308 */ /* 0x000fe20000000800 */
[----:B------:R-:W-:Y:S02]  /*7870*/  PRMT R97, R41, 0x5410, R40 ;  /* 0x0000541029617816 */ /* 0x000fe40000000028 */
[----:B------:R-:W-:Y:S01]  /*7880*/  @!P3 PRMT R41, R99, 0x5410, RZ ;  /* 0x000054106329b816 */ /* 0x000fe200000000ff */
[----:B------:R-:W-:Y:S01]  /*7890*/  @!P2 HADD2 R114, -R39.H0_H0, -RZ.H0_H0 ;  /* 0xa00000ff2772a230 */ /* 0x000fe20000000900 */
[----:B------:R-:W-:Y:S02]  /*78a0*/  ISETP.GE.U32.AND P3, PT, R192, R3, PT ;  /* 0x00000003c000720c */ /* 0x000fe40003f66070 */
[----:B------:R-:W-:Y:S01]  /*78b0*/  SHF.R.U32.HI R3, RZ, 0x18, R0 ;  /* 0x00000018ff037819 */ /* 0x000fe20000011600 */
[----:B------:R-:W-:Y:S01]  /*78c0*/  MUFU.EX2 R99, R83 ;  /* 0x0000005300637308 */ /* 0x000fe20000000800 */
[----:B------:R-:W-:Y:S01]  /*78d0*/  PRMT R38, R6, 0x7632, R38 ;  /* 0x0000763206267816 */ /* 0x000fe20000000026 */
[----:B------:R-:W-:Y:S01]  /*78e0*/  IMAD.WIDE.U32 R6, R145, -0x2daee0ad, RZ ;  /* 0xd2511f5391067825 */ /* 0x000fe200078e00ff */
[----:B------:R-:W-:-:S02]  /*78f0*/  LOP3.LUT R0, R0, 0xffff, RZ, 0xc0, !PT ;  /* 0x0000ffff00007812 */ /* 0x000fc400078ec0ff */
[----:B------:R-:W-:Y:S01]  /*7900*/  PRMT R98, R39, 0x5410, R38 ;  /* 0x0000541027627816 */ /* 0x000fe20000000026 */
[----:B------:R-:W-:Y:S01]  /*7910*/  @!P4 HADD2 R120, -R38.H0_H0, -RZ.H0_H0 ;  /* 0xa00000ff2678c230 */ /* 0x000fe20000000900 */
[----:B------:R-:W-:Y:S01]  /*7920*/  SHF.R.U32.HI R0, RZ, 0x8, R0 ;  /* 0x00000008ff007819 */ /* 0x000fe20000011600 */
[----:B------:R-:W-:Y:S01]  /*7930*/  MUFU.EX2 R227, R109 ;  /* 0x0000006d00e37308 */ /* 0x000fe20000000800 */
[----:B------:R-:W-:Y:S02]  /*7940*/  @!P2 PRMT R39, R114, 0x5410, RZ ;  /* 0x000054107227a816 */ /* 0x000fe400000000ff */
[----:B------:R-:W-:Y:S02]  /*7950*/  LOP3.LUT R7, R7, R188, R86, 0x96, !PT ;  /* 0x000000bc07077212 */ /* 0x000fe400078e9656 */
[----:B------:R-:W-:Y:S02]  /*7960*/  LOP3.LUT R0, R0, 0xffff, RZ, 0xc0, !PT ;  /* 0x0000ffff00007812 */ /* 0x000fe400078ec0ff */
[----:B------:R-:W-:Y:S01]  /*7970*/  LOP3.LUT R12, R11, R213, R6, 0x96, !PT ;  /* 0x000000d50b0c7212 */ /* 0x000fe200078e9606 */
[----:B------:R-:W1:Y:S01]  /*7980*/  MUFU.EX2 R114, R58 ;  /* 0x0000003a00727308 */ /* 0x000e620000000800 */
[----:B------:R-:W-:Y:S01]  /*7990*/  ISETP.GE.U32.AND P2, PT, R192, R0, PT ;  /* 0x00000000c000720c */ /* 0x000fe20003f46070 */
[----:B------:R-:W-:Y:S01]  /*79a0*/  IMAD.WIDE.U32 R6, R7, -0x326172a9, RZ ;  /* 0xcd9e8d5707067825 */ /* 0x000fe200078e00ff */
[----:B------:R-:W-:-:S02]  /*79b0*/  F2FP.F16.F32.PACK_AB R0, R122, R87 ;  /* 0x000000577a00723e */ /* 0x000fc400000000ff */
[----:B------:R-:W-:Y:S01]  /*79c0*/  @!P0 PRMT R40, R104, 0x5410, RZ ;  /* 0x0000541068288816 */ /* 0x000fe200000000ff */
[----:B------:R-:W-:Y:S01]  /*79d0*/  IMAD.WIDE.U32 R12, R12, -0x326172a9, RZ ;  /* 0xcd9e8d570c0c7825 */ /* 0x000fe200078e00ff */
[----:B------:R-:W-:Y:S01]  /*79e0*/  LOP3.LUT R7, R7, R153, R8, 0x96, !PT ;  /* 0x0000009907077212 */ /* 0x000fe200078e9608 */
[----:B------:R-:W-:Y:S01]  /*79f0*/  MUFU.EX2 R225, R116 ;  /* 0x0000007400e17308 */ /* 0x000fe20000000800 */
[C---:B------:R-:W-:Y:S02]  /*7a00*/  PRMT R36, R0.reuse, 0x7632, R36 ;  /* 0x0000763200247816 */ /* 0x040fe40000000024 */
[----:B------:R-:W-:Y:S01]  /*7a10*/  LOP3.LUT R8, R13, R128, R6, 0x96, !PT ;  /* 0x000000800d087212 */ /* 0x000fe200078e9606 */
[----:B------:R-:W-:Y:S01]  /*7a20*/  IMAD.WIDE.U32 R6, R7, -0x2daee0ad, RZ ;  /* 0xd2511f5307067825 */ /* 0x000fe200078e00ff */
[----:B------:R-:W-:-:S03]  /*7a30*/  PRMT R37, R0, 0x7610, R37 ;  /* 0x0000761000257816 */ /* 0x000fc60000000025 */
[----:B------:R-:W-:Y:S01]  /*7a40*/  @!P2 HADD2 R124, -R36.H0_H0, -RZ.H0_H0 ;  /* 0xa00000ff247ca230 */ /* 0x000fe20000000900 */
[----:B------:R-:W-:Y:S01]  /*7a50*/  ISETP.GE.U32.AND P0, PT, R192, R3, PT ;  /* 0x00000003c000720c */ /* 0x000fe20003f06070 */
[----:B------:R-:W-:Y:S01]  /*7a60*/  IMAD.WIDE.U32 R8, R8, -0x2daee0ad, RZ ;  /* 0xd2511f5308087825 */ /* 0x000fe200078e00ff */
[----:B-1----:R-:W-:-:S03]  /*7a70*/  F2FP.F16.F32.PACK_AB R0, R114, R56 ;  /* 0x000000387200723e */ /* 0x002fc600000000ff */
[----:B------:R-:W-:Y:S01]  /*7a80*/  @!P3 HADD2 R123, -R37.H0_H0, -RZ.H0_H0 ;  /* 0xa00000ff257bb230 */ /* 0x000fe20000000900 */
[----:B------:R-:W-:Y:S01]  /*7a90*/  @!P4 PRMT R38, R120, 0x5410, RZ ;  /* 0x000054107826c816 */ /* 0x000fe200000000ff */
[----:B------:R-:W-:Y:S01]  /*7aa0*/  MUFU.EX2 R224, R121 ;  /* 0x0000007900e07308 */ /* 0x000fe20000000800 */
[C---:B------:R-:W-:Y:S02]  /*7ab0*/  PRMT R27, R0.reuse, 0x7610, R27 ;  /* 0x00007610001b7816 */ /* 0x040fe4000000001b */
[----:B------:R-:W-:Y:S02]  /*7ac0*/  PRMT R26, R0, 0x7632, R26 ;  /* 0x00007632001a7816 */ /* 0x000fe4000000001a */
[----:B------:R-:W-:Y:S01]  /*7ad0*/  LOP3.LUT R0, R4, 0xff, RZ, 0xc0, !PT ;  /* 0x000000ff04007812 */ /* 0x000fe200078ec0ff */
[----:B------:R-:W-:Y:S01]  /*7ae0*/  @!P1 HADD2 R126, -R27.H0_H0, -RZ.H0_H0 ;  /* 0xa00000ff1b7e9230 */ /* 0x000fe20000000900 */
[----:B------:R-:W-:Y:S01]  /*7af0*/  LOP3.LUT R3, R9, R170, R6, 0x96, !PT ;  /* 0x000000aa09037212 */ /* 0x000fe200078e9606 */
[----:B------:R-:W-:Y:S01]  /*7b00*/  @!P0 HADD2 R125, -R26.H0_H0, -RZ.H0_H0 ;  /* 0xa00000ff1a7d8230 */ /* 0x000fe20000000900 */
[----:B------:R-:W-:-:S02]  /*7b10*/  PRMT R120, R37, 0x5410, R36 ;  /* 0x0000541025787816 */ /* 0x000fc40000000024 */
[----:B------:R-:W-:Y:S02]  /*7b20*/  @!P2 PRMT R36, R124, 0x5410, RZ ;  /* 0x000054107c24a816 */ /* 0x000fe400000000ff */
[----:B------:R-:W-:Y:S02]  /*7b30*/  LOP3.LUT R7, R7, R163, R10, 0x96, !PT ;  /* 0x000000a307077212 */ /* 0x000fe400078e960a */
[----:B------:R-:W-:Y:S02]  /*7b40*/  ISETP.GE.U32.AND P2, PT, R192, R0, PT ;  /* 0x00000000c000720c */ /* 0x000fe40003f46070 */
[--C-:B------:R-:W-:Y:S01]  /*7b50*/  SHF.R.U32.HI R0, RZ, 0x18, R4.reuse ;  /* 0x00000018ff007819 */ /* 0x100fe20000011604 */
[----:B------:R-:W-:Y:S01]  /*7b60*/  IMAD.WIDE.U32 R6, R7, -0x326172a9, RZ ;  /* 0xcd9e8d5707067825 */ /* 0x000fe200078e00ff */
[----:B------:R-:W-:Y:S02]  /*7b70*/  LOP3.LUT R9, R4, 0xffff, RZ, 0xc0, !PT ;  /* 0x0000ffff04097812 */ /* 0x000fe400078ec0ff */
[----:B------:R-:W-:Y:S01]  /*7b80*/  SHF.R.U32.HI R10, RZ, 0x10, R4 ;  /* 0x00000010ff0a7819 */ /* 0x000fe20000011604 */
[----:B------:R-:W-:Y:S01]  /*7b90*/  IMAD.WIDE.U32 R4, R3, -0x326172a9, RZ ;  /* 0xcd9e8d5703047825 */ /* 0x000fe200078e00ff */
[----:B------:R-:W-:-:S02]  /*7ba0*/  ISETP.GE.U32.AND P4, PT, R192, R0, PT ;  /* 0x00000000c000720c */ /* 0x000fc40003f86070 */
[----:B------:R-:W-:Y:S02]  /*7bb0*/  PRMT R104, R27, 0x5410, R26 ;  /* 0x000054101b687816 */ /* 0x000fe4000000001a */
[----:B------:R-:W-:Y:S02]  /*7bc0*/  SHF.R.U32.HI R0, RZ, 0x18, R4 ;  /* 0x00000018ff007819 */ /* 0x000fe40000011604 */
[----:B------:R-:W-:Y:S02]  /*7bd0*/  @!P1 PRMT R27, R126, 0x5410, RZ ;  /* 0x000054107e1b9816 */ /* 0x000fe400000000ff */
[----:B------:R-:W-:Y:S02]  /*7be0*/  ISETP.GE.U32.AND P1, PT, R192, R0, PT ;  /* 0x00000000c000720c */ /* 0x000fe40003f26070 */
[----:B------:R-:W-:Y:S02]  /*7bf0*/  SHF.R.U32.HI R0, RZ, 0x8, R9 ;  /* 0x00000008ff007819 */ /* 0x000fe40000011609 */
[----:B------:R-:W-:-:S02]  /*7c00*/  @!P3 PRMT R37, R123, 0x5410, RZ ;  /* 0x000054107b25b816 */ /* 0x000fc400000000ff */
[----:B------:R-:W-:Y:S02]  /*7c10*/  LOP3.LUT R0, R0, 0xffff, RZ, 0xc0, !PT ;  /* 0x0000ffff00007812 */ /* 0x000fe400078ec0ff */
[----:B------:R-:W-:Y:S02]  /*7c20*/  LOP3.LUT R3, R4, 0xff, RZ, 0xc0, !PT ;  /* 0x000000ff04037812 */ /* 0x000fe400078ec0ff */
[----:B------:R-:W-:Y:S02]  /*7c30*/  ISETP.GE.U32.AND P3, PT, R192, R0, PT ;  /* 0x00000000c000720c */ /* 0x000fe40003f66070 */
[----:B------:R-:W-:Y:S02]  /*7c40*/  F2FP.F16.F32.PACK_AB R0, R178, R157 ;  /* 0x0000009db200723e */ /* 0x000fe400000000ff */
[----:B------:R-:W-:Y:S02]  /*7c50*/  @!P0 PRMT R26, R125, 0x5410, RZ ;  /* 0x000054107d1a8816 */ /* 0x000fe400000000ff */
[----:B------:R-:W-:-:S02]  /*7c60*/  ISETP.GE.U32.AND P0, PT, R192, R3, PT ;  /* 0x00000003c000720c */ /* 0x000fc40003f06070 */
[--C-:B------:R-:W-:Y:S02]  /*7c70*/  SHF.R.U32.HI R3, RZ, 0x8, R23.reuse ;  /* 0x00000008ff037819 */ /* 0x100fe40000011617 */
[----:B------:R-:W-:Y:S02]  /*7c80*/  PRMT R23, R0, 0x7610, R23 ;  /* 0x0000761000177816 */ /* 0x000fe40000000017 */
[----:B------:R-:W-:Y:S02]  /*7c90*/  LOP3.LUT R12, R7, R212, R12, 0x96, !PT ;  /* 0x000000d4070c7212 */ /* 0x000fe400078e960c */
[----:B------:R-:W-:Y:S01]  /*7ca0*/  LOP3.LUT R13, R5, R223, R6, 0x96, !PT ;  /* 0x000000df050d7212 */ /* 0x000fe200078e9606 */
[----:B------:R-:W-:Y:S01]  /*7cb0*/  @!P2 HADD2 R127, -R23.H0_H0, -RZ.H0_H0 ;  /* 0xa00000ff177fa230 */ /* 0x000fe20000000900 */
[----:B------:R-:W-:Y:S01]  /*7cc0*/  LOP3.LUT R11, R4, 0xffff, RZ, 0xc0, !PT ;  /* 0x0000ffff040b7812 */ /* 0x000fe200078ec0ff */
[----:B------:R-:W-:Y:S01]  /*7cd0*/  MUFU.EX2 R223, R118 ;  /* 0x0000007600df7308 */ /* 0x000fe20000000800 */
[----:B------:R-:W-:Y:S01]  /*7ce0*/  SHF.R.U32.HI R7, RZ, 0x10, R4 ;  /* 0x00000010ff077819 */ /* 0x000fe20000011604 */
[----:B------:R-:W-:Y:S01]  /*7cf0*/  IMAD.WIDE.U32 R4, R22, -0x2daee0ad, RZ ;  /* 0xd2511f5316047825 */ /* 0x000fe200078e00ff */
[----:B------:R-:W-:-:S02]  /*7d00*/  PRMT R22, R0, 0x7632, R22 ;  /* 0x0000763200167816 */ /* 0x000fc40000000016 */
[----:B------:R-:W-:Y:S02]  /*7d10*/  PRMT R94, R61, 0x5410, R3 ;  /* 0x000054103d5e7816 */ /* 0x000fe40000000003 */
[----:B------:R-:W-:Y:S01]  /*7d20*/  LOP3.LUT R3, R10, 0xff, RZ, 0xc0, !PT ;  /* 0x000000ff0a037812 */ /* 0x000fe200078ec0ff */
[----:B------:R-:W-:Y:S01]  /*7d30*/  @!P3 HADD2 R129, -R22.H0_H0, -RZ.H0_H0 ;  /* 0xa00000ff1681b230 */ /* 0x000fe20000000900 */
[----:B------:R-:W-:Y:S01]  /*7d40*/  LOP3.LUT R0, R71, 0xff, RZ, 0xc0, !PT ;  /* 0x000000ff47007812 */ /* 0x000fe200078ec0ff */
[----:B------:R-:W-:Y:S01]  /*7d50*/  FADD.FTZ R71, R171, R18 ;  /* 0x00000012ab477221 */ /* 0x000fe20000010000 */
[----:B------:R-:W-:Y:S02]  /*7d60*/  PRMT R96, R23, 0x5410, R22 ;  /* 0x0000541017607816 */ /* 0x000fe40000000016 */
[----:B------:R-:W-:Y:S02]  /*7d70*/  @!P2 PRMT R23, R127, 0x5410, RZ ;  /* 0x000054107f17a816 */ /* 0x000fe400000000ff */
[----:B------:R-:W-:-:S02]  /*7d80*/  ISETP.GE.U32.AND P2, PT, R192, R3, PT ;  /* 0x00000003c000720c */ /* 0x000fc40003f46070 */
[----:B------:R-:W-:Y:S01]  /*7d90*/  PRMT R93, R0, 0x5410, R62 ;  /* 0x00005410005d7816 */ /* 0x000fe2000000003e */
[----:B------:R-:W-:Y:S01]  /*7da0*/  FADD.FTZ R62, R176, R17 ;  /* 0x00000011b03e7221 */ /* 0x000fe20000010000 */
[----:B------:R-:W-:Y:S01]  /*7db0*/  LOP3.LUT R0, R13, 0xff, RZ, 0xc0, !PT ;  /* 0x000000ff0d007812 */ /* 0x000fe200078ec0ff */
[----:B------:R-:W1:Y:S01]  /*7dc0*/  MUFU.EX2 R176, R90 ;  /* 0x0000005a00b07308 */ /* 0x000e620000000800 */
[----:B------:R-:W-:Y:S02]  /*7dd0*/  LOP3.LUT R25, R5, R167, R16, 0x96, !PT ;  /* 0x000000a705197212 */ /* 0x000fe400078e9610 */
[C---:B------:R-:W-:Y:S02]  /*7de0*/  LOP3.LUT R30, R4.reuse, 0xffff, RZ, 0xc0, !PT ;  /* 0x0000ffff041e7812 */ /* 0x040fe400078ec0ff */
[----:B------:R-:W-:Y:S02]  /*7df0*/  LOP3.LUT R31, R4, 0xff, RZ, 0xc0, !PT ;  /* 0x000000ff041f7812 */ /* 0x000fe400078ec0ff */
[----:B------:R-:W-:-:S02]  /*7e00*/  SHF.R.U32.HI R32, RZ, 0x10, R4 ;  /* 0x00000010ff207819 */ /* 0x000fc40000011604 */
[----:B------:R-:W-:Y:S01]  /*7e10*/  SHF.R.U32.HI R33, RZ, 0x18, R4 ;  /* 0x00000018ff217819 */ /* 0x000fe20000011604 */
[----:B------:R-:W-:Y:S01]  /*7e20*/  IMAD.WIDE.U32 R4, R12, -0x2daee0ad, RZ ;  /* 0xd2511f530c047825 */ /* 0x000fe200078e00ff */
[----:B------:R-:W-:Y:S02]  /*7e30*/  F2FP.F16.F32.PACK_AB R3, R156, R99 ;  /* 0x000000639c03723e */ /* 0x000fe400000000ff */
[----:B------:R-:W-:Y:S02]  /*7e40*/  @!P3 PRMT R22, R129, 0x5410, RZ ;  /* 0x000054108116b816 */ /* 0x000fe400000000ff */
[----:B------:R-:W-:Y:S02]  /*7e50*/  ISETP.GE.U32.AND P3, PT, R192, R0, PT ;  /* 0x00000000c000720c */ /* 0x000fe40003f66070 */
[----:B------:R-:W-:Y:S02]  /*7e60*/  LOP3.LUT R0, R13, 0xffff, RZ, 0xc0, !PT ;  /* 0x0000ffff0d007812 */ /* 0x000fe400078ec0ff */
[----:B------:R-:W-:-:S02]  /*7e70*/  PRMT R21, R3, 0x7610, R21 ;  /* 0x0000761003157816 */ /* 0x000fc40000000015 */
[----:B------:R-:W-:Y:S02]  /*7e80*/  LOP3.LUT R12, R5, R167, R8, 0x96, !PT ;  /* 0x000000a7050c7212 */ /* 0x000fe400078e9608 */
[C---:B------:R-:W-:Y:S01]  /*7e90*/  LOP3.LUT R79, R4.reuse, 0xffff, RZ, 0xc0, !PT ;  /* 0x0000ffff044f7812 */ /* 0x040fe200078ec0ff */
[----:B------:R-:W-:Y:S01]  /*7ea0*/  @!P2 HADD2 R130, -R21.H0_H0, -RZ.H0_H0 ;  /* 0xa00000ff1582a230 */ /* 0x000fe20000000900 */
[----:B------:R-:W-:Y:S02]  /*7eb0*/  LOP3.LUT R6, R4, 0xff, RZ, 0xc0, !PT ;  /* 0x000000ff04067812 */ /* 0x000fe400078ec0ff */
[--C-:B------:R-:W-:Y:S02]  /*7ec0*/  SHF.R.U32.HI R77, RZ, 0x10, R4.reuse ;  /* 0x00000010ff4d7819 */ /* 0x100fe40000011604 */
[----:B------:R-:W-:Y:S01]  /*7ed0*/  SHF.R.U32.HI R5, RZ, 0x18, R4 ;  /* 0x00000018ff057819 */ /* 0x000fe20000011604 */
[----:B------:R-:W-:Y:S01]  /*7ee0*/  FADD.FTZ R4, R20, R19 ;  /* 0x0000001314047221 */ /* 0x000fe20000010000 */
[----:B------:R-:W-:-:S02]  /*7ef0*/  SHF.R.U32.HI R0, RZ, 0x8, R0 ;  /* 0x00000008ff007819 */ /* 0x000fc40000011600 */
[----:B------:R-:W-:Y:S01]  /*7f00*/  PRMT R20, R3, 0x7632, R20 ;  /* 0x0000763203147816 */ /* 0x000fe20000000014 */
[----:B------:R-:W-:Y:S01]  /*7f10*/  FADD.FTZ R56, R87, R4 ;  /* 0x0000000457387221 */ /* 0x000fe20000010000 */
[----:B------:R-:W-:Y:S02]  /*7f20*/  LOP3.LUT R0, R0, 0xffff, RZ, 0xc0, !PT ;  /* 0x0000ffff00007812 */ /* 0x000fe400078ec0ff */
[----:B------:R-:W-:Y:S01]  /*7f30*/  PRMT R95, R21, 0x5410, R20 ;  /* 0x00005410155f7816 */ /* 0x000fe20000000014 */
[----:B------:R-:W-:Y:S01]  /*7f40*/  @!P4 HADD2 R133, -R20.H0_H0, -RZ.H0_H0 ;  /* 0xa00000ff1485c230 */ /* 0x000fe20000000900 */
[----:B------:R-:W-:Y:S01]  /*7f50*/  @!P2 PRMT R21, R130, 0x5410, RZ ;  /* 0x000054108215a816 */ /* 0x000fe200000000ff */
[----:B------:R-:W-:Y:S01]  /*7f60*/  FADD.FTZ R106, R122, R56 ;  /* 0x000000387a6a7221 */ /* 0x000fe20000010000 */
[----:B------:R-:W-:Y:S01]  /*7f70*/  ISETP.GE.U32.AND P2, PT, R192, R0, PT ;  /* 0x00000000c000720c */ /* 0x000fe20003f46070 */
[----:B------:R-:W-:Y:S01]  /*7f80*/  IMAD.MOV.U32 R56, RZ, RZ, R128 ;  /* 0x000000ffff387224 */ /* 0x000fe200078e0080 */
[----:B-1----:R-:W-:-:S02]  /*7f90*/  F2FP.F16.F32.PACK_AB R3, R176, R177 ;  /* 0x000000b1b003723e */ /* 0x002fc400000000ff */
[----:B------:R-:W-:Y:S02]  /*7fa0*/  LOP3.LUT R0, R7, 0xff, RZ, 0xc0, !PT ;  /* 0x000000ff07007812 */ /* 0x000fe400078ec0ff */
[----:B------:R-:W-:Y:S02]  /*7fb0*/  PRMT R18, R3, 0x7632, R18 ;  /* 0x0000763203127816 */ /* 0x000fe40000000012 */
[----:B------:R-:W-:Y:S02]  /*7fc0*/  @!P4 PRMT R20, R133, 0x5410, RZ ;  /* 0x000054108514c816 */ /* 0x000fe400000000ff */
[----:B------:R-:W-:Y:S02]  /*7fd0*/  ISETP.GE.U32.AND P4, PT, R192, R0, PT ;  /* 0x00000000c000720c */ /* 0x000fe40003f86070 */
[----:B------:R-:W-:Y:S01]  /*7fe0*/  SHF.R.U32.HI R0, RZ, 0x8, R11 ;  /* 0x00000008ff007819 */ /* 0x000fe2000001160b */
[----:B------:R-:W-:Y:S01]  /*7ff0*/  @!P2 HADD2 R131, -R18.H0_H0, -RZ.H0_H0 ;  /* 0xa00000ff1283a230 */ /* 0x000fe20000000900 */
[----:B------:R-:W-:-:S02]  /*8000*/  PRMT R19, R3, 0x7610, R19 ;  /* 0x0000761003137816 */ /* 0x000fc40000000013 */
[----:B------:R-:W-:Y:S02]  /*8010*/  LOP3.LUT R0, R0, 0xffff, RZ, 0xc0, !PT ;  /* 0x0000ffff00007812 */ /* 0x000fe400078ec0ff */
[----:B------:R-:W-:Y:S01]  /*8020*/  PRMT R145, R19, 0x5410, R18 ;  /* 0x0000541013917816 */ /* 0x000fe20000000012 */
[----:B------:R-:W-:Y:S01]  /*8030*/  @!P3 HADD2 R132, -R19.H0_H0, -RZ.H0_H0 ;  /* 0xa00000ff1384b230 */ /* 0x000fe20000000900 */
[----:B------:R-:W-:Y:S02]  /*8040*/  @!P2 PRMT R18, R131, 0x5410, RZ ;  /* 0x000054108312a816 */ /* 0x000fe400000000ff */
[----:B------:R-:W-:Y:S02]  /*8050*/  ISETP.GE.U32.AND P2, PT, R192, R0, PT ;  /* 0x00000000c000720c */ /* 0x000fe40003f46070 */
[----:B------:R-:W-:Y:S01]  /*8060*/  LOP3.LUT R0, R155, R185, R186, 0x96, !PT ;  /* 0x000000b99b007212 */ /* 0x000fe200078e96ba */
[----:B------:R-:W-:Y:S01]  /*8070*/  IMAD.MOV.U32 R155, RZ, RZ, R229 ;  /* 0x000000ffff9b7224 */ /* 0x000fe200078e00e5 */
[----:B------:R-:W-:Y:S01]  /*8080*/  LOP3.LUT R4, R226, R187, RZ, 0x3c, !PT ;  /* 0x000000bbe2047212 */ /* 0x000fe200078e3cff */
[----:B------:R-:W-:Y:S01]  /*8090*/  MUFU.EX2 R229, R105 ;  /* 0x0000006900e57308 */ /* 0x000fe20000000800 */
[----:B------:R-:W-:-:S02]  /*80a0*/  @!P3 PRMT R19, R132, 0x5410, RZ ;  /* 0x000054108413b816 */ /* 0x000fc400000000ff */
[----:B------:R-:W-:Y:S01]  /*80b0*/  ISETP.GE.U32.AND P3, PT, R192, R6, PT ;  /* 0x00000006c000720c */ /* 0x000fe20003f66070 */
[----:B------:R-:W-:Y:S01]  /*80c0*/  IMAD.WIDE.U32 R6, R0, -0x2daee0ad, RZ ;  /* 0xd2511f5300067825 */ /* 0x000fe200078e00ff */
[----:B------:R-:W-:-:S03]  /*80d0*/  F2FP.F16.F32.PACK_AB R3, R233, R221 ;  /* 0x000000dde903723e */ /* 0x000fc600000000ff */
[----:B------:R-:W-:Y:S01]  /*80e0*/  IMAD.WIDE.U32 R90, R4, -0x2daee0ad, RZ ;  /* 0xd2511f53045a7825 */ /* 0x000fe200078e00ff */
[----:B------:R-:W-:Y:S01]  /*80f0*/  LOP3.LUT R8, R15, R213, R6, 0x96, !PT ;  /* 0x000000d50f087212 */ /* 0x000fe200078e9606 */
[----:B------:R-:W-:Y:S01]  /*8100*/  MUFU.EX2 R226, R115 ;  /* 0x0000007300e27308 */ /* 0x000fe20000000800 */
[----:B------:R-:W-:Y:S02]  /*8110*/  PRMT R17, R3, 0x7610, R17 ;  /* 0x0000761003117816 */ /* 0x000fe40000000011 */
[----:B------:R-:W-:Y:S01]  /*8120*/  LOP3.LUT R6, R7, R188, R90, 0x96, !PT ;  /* 0x000000bc07067212 */ /* 0x000fe200078e965a */
[----:B------:R-:W-:Y:S01]  /*8130*/  IMAD.WIDE.U32 R8, R8, -0x326172a9, RZ ;  /* 0xcd9e8d5708087825 */ /* 0x000fe200078e00ff */
[----:B------:R-:W-:-:S03]  /*8140*/  LOP3.LUT R0, R91, R144, R154, 0x96, !PT ;  /* 0x000000905b007212 */ /* 0x000fc600078e969a */
[----:B------:R-:W-:Y:S01]  /*8150*/  @!P0 HADD2 R134, -R17.H0_H0, -RZ.H0_H0 ;  /* 0xa00000ff11868230 */ /* 0x000fe20000000900 */
[----:B------:R-:W-:Y:S01]  /*8160*/  PRMT R16, R3, 0x7632, R16 ;  /* 0x0000763203107816 */ /* 0x000fe20000000010 */
[----:B------:R-:W-:Y:S01]  /*8170*/  IMAD.WIDE.U32 R6, R6, -0x326172a9, RZ ;  /* 0xcd9e8d5706067825 */ /* 0x000fe200078e00ff */
[----:B------:R-:W1:Y:S01]  /*8180*/  MUFU.EX2 R144, R108 ;  /* 0x0000006c00907308 */ /* 0x000e620000000800 */
[----:B------:R-:W-:Y:S01]  /*8190*/  STL.64 [R1+0x18], R90 ;  /* 0x0000185a01007387 */ /* 0x000fe20000100a00 */
[----:B------:R-:W-:Y:S01]  /*81a0*/  PRMT R141, R17, 0x5410, R16 ;  /* 0x00005410118d7816 */ /* 0x000fe20000000010 */
[----:B------:R-:W-:Y:S01]  /*81b0*/  IMAD.WIDE.U32 R248, R0, -0x326172a9, RZ ;  /* 0xcd9e8d5700f87825 */ /* 0x000fe200078e00ff */
[----:B------:R-:W-:-:S03]  /*81c0*/  LOP3.LUT R0, R24, 0xffff, RZ, 0xc0, !PT ;  /* 0x0000ffff18007812 */ /* 0x000fc600078ec0ff */
[----:B------:R-:W-:Y:S01]  /*81d0*/  @!P2 HADD2 R135, -R16.H0_H0, -RZ.H0_H0 ;  /* 0xa00000ff1087a230 */ /* 0x000fe20000000900 */
[----:B------:R-:W-:Y:S01]  /*81e0*/  LOP3.LUT R10, R9, R128, R6, 0x96, !PT ;  /* 0x00000080090a7212 */ /* 0x000fe200078e9606 */
[----:B------:R-:W-:Y:S01]  /*81f0*/  FADD.FTZ R9, R179, R71 ;  /* 0x00000047b3097221 */ /* 0x000fe20000010000 */
[----:B------:R-:W-:Y:S01]  /*8200*/  LOP3.LUT R4, R7, R153, R248, 0x96, !PT ;  /* 0x0000009907047212 */ /* 0x000fe200078e96f8 */
[----:B------:R-:W-:Y:S01]  /*8210*/  IMAD.MOV.U32 R179, RZ, RZ, R163 ;  /* 0x000000ffffb37224 */ /* 0x000fe200078e00a3 */
[----:B------:R-:W-:Y:S01]  /*8220*/  SHF.R.U32.HI R3, RZ, 0x8, R0 ;  /* 0x00000008ff037819 */ /* 0x000fe20000011600 */
[----:B------:R-:W-:Y:S01]  /*8230*/  IMAD.WIDE.U32 R10, R10, -0x2daee0ad, RZ ;  /* 0xd2511f530a0a7825 */ /* 0x000fe200078e00ff */
[----:B------:R-:W-:-:S03]  /*8240*/  LOP3.LUT R0, R24, 0xff, RZ, 0xc0, !PT ;  /* 0x000000ff18007812 */ /* 0x000fc600078ec0ff */
[----:B------:R-:W-:Y:S01]  /*8250*/  FADD.FTZ R71, R181, R9 ;  /* 0x00000009b5477221 */ /* 0x000fe20000010000 */
[----:B------:R-:W-:Y:S02]  /*8260*/  @!P0 PRMT R17, R134, 0x5410, RZ ;  /* 0x0000541086118816 */ /* 0x000fe400000000ff */
[----:B------:R-:W-:Y:S01]  /*8270*/  ISETP.GE.U32.AND P0, PT, R192, R5, PT ;  /* 0x00000005c000720c */ /* 0x000fe20003f06070 */
[----:B------:R-:W-:Y:S01]  /*8280*/  IMAD.WIDE.U32 R4, R4, -0x2daee0ad, RZ ;  /* 0xd2511f5304047825 */ /* 0x000fe200078e00ff */
[----:B------:R-:W-:Y:S01]  /*8290*/  PRMT R83, R0, 0x5410, R3 ;  /* 0x0000541000537816 */ /* 0x000fe20000000003 */
[----:B------:R-:W-:Y:S01]  /*82a0*/  MUFU.EX2 R134, R117 ;  /* 0x0000007500867308 */ /* 0x000fe20000000800 */
[----:B------:R-:W-:Y:S02]  /*82b0*/  SHF.R.U32.HI R0, RZ, 0x10, R24 ;  /* 0x00000010ff007819 */ /* 0x000fe40000011618 */
[----:B------:R-:W-:Y:S02]  /*82c0*/  LOP3.LUT R7, R5, R163, R14, 0x96, !PT ;  /* 0x000000a305077212 */ /* 0x000fe400078e960e */
[----:B------:R-:W-:Y:S01]  /*82d0*/  SHF.R.U32.HI R5, RZ, 0x18, R24 ;  /* 0x00000018ff057819 */ /* 0x000fe20000011618 */
[----:B------:R-:W-:Y:S01]  /*82e0*/  FADD.FTZ R24, R180, R62 ;  /* 0x0000003eb4187221 */ /* 0x000fe20000010000 */
[----:B------:R-:W-:Y:S01]  /*82f0*/  LOP3.LUT R3, R0, 0xff, RZ, 0xc0, !PT ;  /* 0x000000ff00037812 */ /* 0x000fe200078ec0ff */
[----:B------:R-:W-:Y:S01]  /*8300*/  IMAD.WIDE.U32 R6, R7, -0x326172a9, RZ ;  /* 0xcd9e8d5707067825 */ /* 0x000fe200078e00ff */
[----:B------:R-:W-:-:S02]  /*8310*/  LOP3.LUT R4, R11, R170, R4, 0x96, !PT ;  /* 0x000000aa0b047212 */ /* 0x000fc400078e9604 */
[----:B------:R-:W-:Y:S01]  /*8320*/  PRMT R74, R3, 0x5410, R5 ;  /* 0x00005410034a7816 */ /* 0x000fe20000000005 */
[----:B------:R-:W-:Y:S01]  /*8330*/  IMAD.MOV.U32 R180, RZ, RZ, R170 ;  /* 0x000000ffffb47224 */ /* 0x000fe200078e00aa */
[----:B------:R-:W-:Y:S01]  /*8340*/  SHF.R.U32.HI R0, RZ, 0x8, R30 ;  /* 0x00000008ff007819 */ /* 0x000fe2000001161e */
[----:B------:R-:W-:Y:S01]  /*8350*/  IMAD.WIDE.U32 R4, R4, -0x326172a9, RZ ;  /* 0xcd9e8d5704047825 */ /* 0x000fe200078e00ff */
[----:B------:R-:W-:Y:S02]  /*8360*/  LOP3.LUT R8, R7, R212, R8, 0x96, !PT ;  /* 0x000000d407087212 */ /* 0x000fe400078e9608 */
[----:B------:R-:W-:Y:S01]  /*8370*/  PRMT R92, R31, 0x5410, R0 ;  /* 0x000054101f5c7816 */ /* 0x000fe20000000000 */
[----:B------:R-:W-:Y:S01]  /*8380*/  IMAD.SHL.U32 R30, R169, 0x40, RZ ;  /* 0x00000040a91e7824 */ /* 0x000fe200078e00ff */
[----:B------:R-:W-:Y:S01]  /*8390*/  LOP3.LUT R14, R5, R158, R6, 0x96, !PT ;  /* 0x0000009e050e7212 */ /* 0x000fe200078e9606 */
[----:B------:R-:W-:Y:S01]  /*83a0*/  IMAD.MOV.U32 R62, RZ, RZ, R212 ;  /* 0x000000ffff3e7224 */ /* 0x000fe200078e00d4 */
[----:B------:R-:W-:Y:S01]  /*83b0*/  LOP3.LUT R0, R4, 0xffff, RZ, 0xc0, !PT ;  /* 0x0000ffff04007812 */ /* 0x000fe200078ec0ff */
[----:B------:R-:W-:Y:S01]  /*83c0*/  IMAD.WIDE R30, R30, 0x2, R34 ;  /* 0x000000021e1e7825 */ /* 0x000fe200078e0222 */
[----:B------:R-:W-:-:S02]  /*83d0*/  LOP3.LUT R5, R32, 0xff, RZ, 0xc0, !PT ;  /* 0x000000ff20057812 */ /* 0x000fc400078ec0ff */
[----:B------:R-:W-:Y:S01]  /*83e0*/  SHF.R.U32.HI R3, RZ, 0x8, R0 ;  /* 0x00000008ff037819 */ /* 0x000fe20000011600 */
[----:B------:R-:W-:Y:S01]  /*83f0*/  IMAD.SHL.U32 R32, R169, 0x8, RZ ;  /* 0x00000008a9207824 */ /* 0x000fe200078e00ff */
[----:B------:R-:W-:Y:S02]  /*8400*/  LOP3.LUT R0, R4, 0xff, RZ, 0xc0, !PT ;  /* 0x000000ff04007812 */ /* 0x000fe400078ec0ff */
[--C-:B------:R-:W-:Y:S02]  /*8410*/  SHF.R.U32.HI R6, RZ, 0x10, R4.reuse ;  /* 0x00000010ff067819 */ /* 0x100fe40000011604 */
[----:B------:R-:W-:Y:S02]  /*8420*/  SHF.R.U32.HI R7, RZ, 0x18, R4 ;  /* 0x00000018ff077819 */ /* 0x000fe40000011604 */
[----:B------:R-:W-:Y:S01]  /*8430*/  PRMT R87, R5, 0x5410, R33 ;  /* 0x0000541005577816 */ /* 0x000fe20000000021 */
[----:B------:R-:W-:Y:S01]  /*8440*/  IMAD.WIDE.U32 R4, R8, -0x2daee0ad, RZ ;  /* 0xd2511f5308047825 */ /* 0x000fe200078e00ff */
[----:B------:R-:W-:-:S02]  /*8450*/  PRMT R61, R0, 0x5410, R3 ;  /* 0x00005410003d7816 */ /* 0x000fc40000000003 */
[----:B-1----:R-:W-:Y:S01]  /*8460*/  F2FP.F16.F32.PACK_AB R11, R217, R144 ;  /* 0x00000090d90b723e */ /* 0x002fe200000000ff */
[----:B------:R-:W-:Y:S01]  /*8470*/  IMAD.WIDE R32, R32, 0x2, R34 ;  /* 0x0000000220207825 */ /* 0x000fe200078e0222 */
[----:B------:R-:W-:Y:S02]  /*8480*/  LOP3.LUT R0, R4, 0xffff, RZ, 0xc0, !PT ;  /* 0x0000ffff04007812 */ /* 0x000fe400078ec0ff */
[----:B------:R-:W-:Y:S01]  /*8490*/  LOP3.LUT R15, R5, R167, R10, 0x96, !PT ;  /* 0x000000a7050f7212 */ /* 0x000fe200078e960a */
[----:B------:R-:W-:Y:S01]  /*84a0*/  @!P4 HADD2 R137, -R11.H0_H0, -RZ.H0_H0 ;  /* 0xa00000ff0b89c230 */ /* 0x000fe20000000900 */
[----:B------:R-:W-:Y:S01]  /*84b0*/  SHF.R.U32.HI R3, RZ, 0x8, R0 ;  /* 0x00000008ff037819 */ /* 0x000fe20000011600 */
[----:B------:R-:W-:Y:S01]  /*84c0*/  ST.E.U16 desc[UR4][R32.64], R81 ;  /* 0x0000005120007985 */ /* 0x000fe2000c101504 */
[----:B------:R-:W-:Y:S02]  /*84d0*/  LOP3.LUT R5, R6, 0xff, RZ, 0xc0, !PT ;  /* 0x000000ff06057812 */ /* 0x000fe400078ec0ff */
[----:B------:R-:W-:Y:S01]  /*84e0*/  LOP3.LUT R0, R4, 0xff, RZ, 0xc0, !PT ;  /* 0x000000ff04007812 */ /* 0x000fe200078ec0ff */
[----:B------:R-:W-:Y:S01]  /*84f0*/  ST.E.U16 desc[UR4][R32.64+0x2], R82 ;  /* 0x0000025220007985 */ /* 0x000fe2000c101504 */
[----:B------:R-:W-:-:S02]  /*8500*/  SHF.R.U32.HI R6, RZ, 0x10, R4 ;  /* 0x00000010ff067819 */ /* 0x000fc40000011604 */
[----:B------:R-:W-:Y:S01]  /*8510*/  PRMT R86, R0, 0x5410, R3 ;  /* 0x0000541000567816 */ /* 0x000fe20000000003 */
[----:B------:R1:W-:Y:S01]  /*8520*/  ST.E.U16 desc[UR4][R30.64+0x2], R28 ;  /* 0x0000021c1e007985 */ /* 0x0003e2000c101504 */
[----:B------:R-:W-:Y:S02]  /*8530*/  SHF.R.U32.HI R4, RZ, 0x18, R4 ;  /* 0x00000018ff047819 */ /* 0x000fe40000011604 */
[----:B------:R-:W-:Y:S01]  /*8540*/  LOP3.LUT R0, R6, 0xff, RZ, 0xc0, !PT ;  /* 0x000000ff06007812 */ /* 0x000fe200078ec0ff */
[----:B------:R2:W-:Y:S01]  /*8550*/  ST.E.U16 desc[UR4][R30.64], R29 ;  /* 0x0000001d1e007985 */ /* 0x0005e2000c101504 */
[----:B------:R-:W-:Y:S01]  /*8560*/  PRMT R58, R5, 0x5410, R7 ;  /* 0x00005410053a7816 */ /* 0x000fe20000000007 */
[----:B------:R-:W-:Y:S01]  /*8570*/  FADD.FTZ R5, R114, R60 ;  /* 0x0000003c72057221 */ /* 0x000fe20000010000 */
[----:B------:R-:W-:Y:S02]  /*8580*/  PRMT R60, R0, 0x5410, R4 ;  /* 0x00005410003c7816 */ /* 0x000fe40000000004 */
[C---:B------:R-:W-:Y:S01]  /*8590*/  LOP3.LUT R0, R12.reuse, 0xffff, RZ, 0xc0, !PT ;  /* 0x0000ffff0c007812 */ /* 0x040fe200078ec0ff */
[----:B------:R-:W-:Y:S01]  /*85a0*/  FADD.FTZ R105, R99, R5 ;  /* 0x0000000563697221 */ /* 0x000fe20000010000 */
[----:B------:R-:W-:Y:S01]  /*85b0*/  LOP3.LUT R3, R12, 0xff, RZ, 0xc0, !PT ;  /* 0x000000ff0c037812 */ /* 0x000fe200078ec0ff */
[----:B------:R-:W-:Y:S01]  /*85c0*/  FADD.FTZ R99, R182, R24 ;  /* 0x00000018b6637221 */ /* 0x000fe20000010000 */
[----:B------:R-:W-:-:S02]  /*85d0*/  SHF.R.U32.HI R0, RZ, 0x8, R0 ;  /* 0x00000008ff007819 */ /* 0x000fc40000011600 */
[----:B------:R-:W-:Y:S02]  /*85e0*/  @!P2 PRMT R16, R135, 0x5410, RZ ;  /* 0x000054108710a816 */ /* 0x000fe400000000ff */
[C---:B------:R-:W-:Y:S01]  /*85f0*/  PRMT R10, R11.reuse, 0x7632, R10 ;  /* 0x000076320b0a7816 */ /* 0x040fe2000000000a */
[----:B------:R-:W3:Y:S01]  /*8600*/  MUFU.EX2 R135, R119 ;  /* 0x0000007700877308 */ /* 0x000ee20000000800 */
[----:B------:R-:W-:Y:S02]  /*8610*/  ISETP.GE.U32.AND P2, PT, R192, R3, PT ;  /* 0x00000003c000720c */ /* 0x000fe40003f46070 */
[----:B------:R-:W-:Y:S01]  /*8620*/  LOP3.LUT R0, R0, 0xffff, RZ, 0xc0, !PT ;  /* 0x0000ffff00007812 */ /* 0x000fe200078ec0ff */
[----:B------:R-:W-:Y:S01]  /*8630*/  @!P1 HADD2 R136, -R10.H0_H0, -RZ.H0_H0 ;  /* 0xa00000ff0a889230 */ /* 0x000fe20000000900 */
[----:B------:R-:W-:Y:S02]  /*8640*/  PRMT R133, R11, 0x5410, R10 ;  /* 0x000054100b857816 */ /* 0x000fe4000000000a */
[----:B------:R-:W-:-:S02]  /*8650*/  @!P4 PRMT R11, R137, 0x5410, RZ ;  /* 0x00005410890bc816 */ /* 0x000fc400000000ff */
[----:B------:R-:W-:Y:S01]  /*8660*/  ISETP.GE.U32.AND P4, PT, R192, R0, PT ;  /* 0x00000000c000720c */ /* 0x000fe20003f86070 */
[----:B-1----:R-:W-:Y:S01]  /*8670*/  IMAD R28, R169, 0x48, RZ ;  /* 0x00000048a91c7824 */ /* 0x002fe200078e02ff */
[----:B------:R-:W-:Y:S02]  /*8680*/  LOP3.LUT R0, R77, 0xff, RZ, 0xc0, !PT ;  /* 0x000000ff4d007812 */ /* 0x000fe400078ec0ff */
[----:B------:R-:W-:Y:S01]  /*8690*/  F2FP.F16.F32.PACK_AB R7, R229, R230 ;  /* 0x000000e6e507723e */ /* 0x000fe200000000ff */
[----:B--2---:R-:W-:Y:S01]  /*86a0*/  IMAD.WIDE R28, R28, 0x2, R34 ;  /* 0x000000021c1c7825 */ /* 0x004fe200078e0222 */
[----:B------:R-:W-:Y:S02]  /*86b0*/  @!P1 PRMT R10, R136, 0x5410, RZ ;  /* 0x00005410880a9816 */ /* 0x000fe400000000ff */
[----:B------:R-:W-:Y:S01]  /*86c0*/  ISETP.GE.U32.AND P1, PT, R192, R0, PT ;  /* 0x00000000c000720c */ /* 0x000fe20003f26070 */
[----:B------:R-:W-:Y:S01]  /*86d0*/  @!P2 HADD2 R139, -R7.H0_H0, -RZ.H0_H0 ;  /* 0xa00000ff078ba230 */ /* 0x000fe20000000900 */
[----:B------:R-:W-:Y:S01]  /*86e0*/  SHF.R.U32.HI R0, RZ, 0x8, R79 ;  /* 0x00000008ff007819 */ /* 0x000fe2000001164f */
[----:B------:R-:W-:Y:S01]  /*86f0*/  ST.E.U16 desc[UR4][R28.64], R43 ;  /* 0x0000002b1c007985 */ /* 0x000fe2000c101504 */
[----:B------:R-:W-:-:S02]  /*8700*/  PRMT R6, R7, 0x7632, R6 ;  /* 0x0000763207067816 */ /* 0x000fc40000000006 */
[----:B------:R-:W-:Y:S01]  /*8710*/  LOP3.LUT R0, R0, 0xffff, RZ, 0xc0, !PT ;  /* 0x0000ffff00007812 */ /* 0x000fe200078ec0ff */
[----:B------:R-:W-:Y:S01]  /*8720*/  ST.E.U16 desc[UR4][R28.64+0x2], R42 ;  /* 0x0000022a1c007985 */ /* 0x000fe2000c101504 */
[----:B------:R-:W-:Y:S01]  /*8730*/  PRMT R132, R7, 0x5410, R6 ;  /* 0x0000541007847816 */ /* 0x000fe20000000006 */
[----:B------:R-:W-:Y:S01]  /*8740*/  @!P4 HADD2 R138, -R6.H0_H0, -RZ.H0_H0 ;  /* 0xa00000ff068ac230 */ /* 0x000fe20000000900 */
[----:B------:R-:W-:Y:S01]  /*8750*/  @!P2 PRMT R7, R139, 0x5410, RZ ;  /* 0x000054108b07a816 */ /* 0x000fe200000000ff */
[----:B------:R-:W-:Y:S01]  /*8760*/  ST.E.U16 desc[UR4][R34.64+0x10], R80 ;  /* 0x0000105022007985 */ /* 0x000fe2000c101504 */
[----:B------:R-:W-:Y:S02]  /*8770*/  ISETP.GE.U32.AND P2, PT, R192, R0, PT ;  /* 0x00000000c000720c */ /* 0x000fe40003f46070 */
[----:B------:R-:W-:Y:S01]  /*8780*/  SHF.R.U32.HI R0, RZ, 0x18, R13 ;  /* 0x00000018ff007819 */ /* 0x000fe2000001160d */
[----:B------:R-:W-:Y:S01]  /*8790*/  ST.E.U16 desc[UR4][R34.64+0x12], R78 ;  /* 0x0000124e22007985 */ /* 0x000fe2000c101504 */
[----:B------:R-:W-:-:S02]  /*87a0*/  F2FP.F16.F32.PACK_AB R3, R227, R228 ;  /* 0x000000e4e303723e */ /* 0x000fc400000000ff */
[----:B------:R-:W-:Y:S01]  /*87b0*/  @!P4 PRMT R6, R138, 0x5410, RZ ;  /* 0x000054108a06c816 */ /* 0x000fe200000000ff */
[----:B------:R-:W-:Y:S01]  /*87c0*/  ST.E.U16 desc[UR4][R32.64+0x10], R75 ;  /* 0x0000104b20007985 */ /* 0x000fe2000c101504 */
[----:B------:R-:W-:Y:S01]  /*87d0*/  SHF.R.U32.HI R4, RZ, 0x10, R13 ;  /* 0x00000010ff047819 */ /* 0x000fe2000001160d */
[----:B------:R-:W-:Y:S01]  /*87e0*/  @!P3 HADD2 R140, -R3.H0_H0, -RZ.H0_H0 ;  /* 0xa00000ff038cb230 */ /* 0x000fe20000000900 */
[----:B------:R-:W-:Y:S01]  /*87f0*/  ISETP.GE.U32.AND P4, PT, R192, R0, PT ;  /* 0x00000000c000720c */ /* 0x000fe20003f86070 */
[----:B------:R-:W-:Y:S01]  /*8800*/  ST.E.U16 desc[UR4][R32.64+0x12], R76 ;  /* 0x0000124c20007985 */ /* 0x000fe2000c101504 */
[C---:B------:R-:W-:Y:S02]  /*8810*/  PRMT R0, R3.reuse, 0x7632, R0 ;  /* 0x0000763203007816 */ /* 0x040fe40000000000 */
[----:B------:R-:W-:Y:S01]  /*8820*/  LOP3.LUT R4, R4, 0xff, RZ, 0xc0, !PT ;  /* 0x000000ff04047812 */ /* 0x000fe200078ec0ff */
[----:B------:R-:W-:Y:S01]  /*8830*/  ST.E.U16 desc[UR4][R30.64+0x10], R41 ;  /* 0x000010291e007985 */ /* 0x000fe2000c101504 */
[----:B------:R-:W-:Y:S01]  /*8840*/  PRMT R127, R3, 0x5410, R0 ;  /* 0x00005410037f7816 */ /* 0x000fe20000000000 */
[----:B------:R-:W-:Y:S01]  /*8850*/  @!P2 HADD2 R142, -R0.H0_H0, -RZ.H0_H0 ;  /* 0xa00000ff008ea230 */ /* 0x000fe20000000900 */
[----:B------:R-:W-:Y:S01]  /*8860*/  @!P3 PRMT R3, R140, 0x5410, RZ ;  /* 0x000054108c03b816 */ /* 0x000fe200000000ff */
[----:B------:R-:W-:Y:S01]  /*8870*/  ST.E.U16 desc[UR4][R30.64+0x12], R40 ;  /* 0x000012281e007985 */ /* 0x000fe2000c101504 */
[----:B------:R-:W-:Y:S01]  /*8880*/  ISETP.GE.U32.AND P3, PT, R192, R4, PT ;  /* 0x00000004c000720c */ /* 0x000fe20003f66070 */
[----:B------:R-:W-:Y:S01]  /*8890*/  IMAD.MOV.U32 R140, RZ, RZ, R153 ;  /* 0x000000ffff8c7224 */ /* 0x000fe200078e0099 */
[----:B------:R-:W-:Y:S01]  /*88a0*/  F2FP.F16.F32.PACK_AB R5, R226, R225 ;  /* 0x000000e1e205723e */ /* 0x000fe200000000ff */
[----:B------:R-:W-:Y:S01]  /*88b0*/  ST.E.U16 desc[UR4][R28.64+0x10], R39 ;  /* 0x000010271c007985 */ /* 0x000fe2000c101504 */
[----:B------:R-:W-:-:S02]  /*88c0*/  SHF.R.U32.HI R4, RZ, 0x18, R12 ;  /* 0x00000018ff047819 */ /* 0x000fc4000001160c */
[----:B------:R-:W-:Y:S01]  /*88d0*/  @!P2 PRMT R0, R142, 0x5410, RZ ;  /* 0x000054108e00a816 */ /* 0x000fe200000000ff */
[----:B------:R-:W-:Y:S01]  /*88e0*/  @!P1 HADD2 R143, -R5.H0_H0, -RZ.H0_H0 ;  /* 0xa00000ff058f9230 */ /* 0x000fe20000000900 */
[----:B------:R-:W-:Y:S01]  /*88f0*/  SHF.R.U32.HI R8, RZ, 0x10, R12 ;  /* 0x00000010ff087819 */ /* 0x000fe2000001160c */
[----:B------:R-:W-:Y:S01]  /*8900*/  ST.E.U16 desc[UR4][R28.64+0x12], R38 ;  /* 0x000012261c007985 */ /* 0x000fe2000c101504 */
[----:B------:R-:W-:Y:S01]  /*8910*/  ISETP.GE.U32.AND P2, PT, R192, R4, PT ;  /* 0x00000004c000720c */ /* 0x000fe20003f46070 */
[----:B------:R-:W-:Y:S01]  /*8920*/  IMAD.MOV.U32 R142, RZ, RZ, R213 ;  /* 0x000000ffff8e7224 */ /* 0x000fe200078e00d5 */
[----:B------:R-:W-:Y:S01]  /*8930*/  PRMT R4, R5, 0x7632, R4 ;  /* 0x0000763205047816 */ /* 0x000fe20000000004 */
[----:B------:R-:W-:Y:S01]  /*8940*/  ST.E.U16 desc[UR4][R34.64+0x20], R73 ;  /* 0x0000204922007985 */ /* 0x000fe2000c101504 */
[----:B------:R-:W-:Y:S02]  /*8950*/  LOP3.LUT R8, R8, 0xff, RZ, 0xc0, !PT ;  /* 0x000000ff08087812 */ /* 0x000fe400078ec0ff */
[----:B---3--:R-:W-:Y:S01]  /*8960*/  F2FP.F16.F32.PACK_AB R13, R135, R134 ;  /* 0x00000086870d723e */ /* 0x008fe200000000ff */
[----:B------:R-:W-:Y:S01]  /*8970*/  ST.E.U16 desc[UR4][R34.64+0x22], R72 ;  /* 0x0000224822007985 */ /* 0x000fe2000c101504 */
[----:B------:R-:W-:Y:S01]  /*8980*/  PRMT R126, R5, 0x5410, R4 ;  /* 0x00005410057e7816 */ /* 0x000fe20000000004 */
[----:B------:R-:W-:Y:S01]  /*8990*/  @!P0 HADD2 R146, -R4.H0_H0, -RZ.H0_H0 ;  /* 0xa00000ff04928230 */ /* 0x000fe20000000900 */
[----:B------:R-:W-:Y:S01]  /*89a0*/  @!P1 PRMT R5, R143, 0x5410, RZ ;  /* 0x000054108f059816 */ /* 0x000fe200000000ff */
[----:B------:R-:W-:Y:S01]  /*89b0*/  @!P3 HADD2 R147, -R13.H0_H0, -RZ.H0_H0 ;  /* 0xa00000ff0d93b230 */ /* 0x000fe20000000900 */
[----:B------:R-:W-:Y:S01]  /*89c0*/  ISETP.GE.U32.AND P1, PT, R192, R8, PT ;  /* 0x00000008c000720c */ /* 0x000fe20003f26070 */
[----:B------:R1:W-:Y:S01]  /*89d0*/  ST.E.U16 desc[UR4][R32.64+0x20], R69 ;  /* 0x0000204520007985 */ /* 0x0003e2000c101504 */
[C---:B------:R-:W-:Y:S01]  /*89e0*/  PRMT R12, R13.reuse, 0x7632, R12 ;  /* 0x000076320d0c7816 */ /* 0x040fe2000000000c */
[----:B------:R-:W-:Y:S01]  /*89f0*/  IMAD.MOV.U32 R143, RZ, RZ, R188 ;  /* 0x000000ffff8f7224 */ /* 0x000fe200078e00bc */
[----:B------:R-:W-:Y:S01]  /*8a00*/  F2FP.F16.F32.PACK_AB R9, R224, R223 ;  /* 0x000000dfe009723e */ /* 0x000fe200000000ff */
[----:B------:R-:W-:Y:S01]  /*8a10*/  ST.E.U16 desc[UR4][R32.64+0x22], R70 ;  /* 0x0000224620007985 */ /* 0x000fe2000c101504 */
[----:B------:R-:W-:Y:S01]  /*8a20*/  PRMT R124, R13, 0x5410, R12 ;  /* 0x000054100d7c7816 */ /* 0x000fe2000000000c */
[----:B------:R-:W-:Y:S01]  /*8a30*/  @!P4 HADD2 R150, -R12.H0_H0, -RZ.H0_H0 ;  /* 0xa00000ff0c96c230 */ /* 0x000fe20000000900 */
[----:B------:R-:W-:Y:S01]  /*8a40*/  PRMT R8, R9, 0x7632, R8 ;  /* 0x0000763209087816 */ /* 0x000fe20000000008 */
[----:B------:R-:W-:Y:S01]  /*8a50*/  ST.E.U16 desc[UR4][R30.64+0x20], R37 ;  /* 0x000020251e007985 */ /* 0x000fe2000c101504 */
[----:B------:R-:W-:Y:S01]  /*8a60*/  @!P3 PRMT R13, R147, 0x5410, RZ ;  /* 0x00005410930db816 */ /* 0x000fe200000000ff */
[----:B------:R-:W-:Y:S01]  /*8a70*/  IMAD.MOV.U32 R147, RZ, RZ, R91 ;  /* 0x000000ffff937224 */ /* 0x000fe200078e005b */
[----:B------:R-:W-:Y:S01]  /*8a80*/  @!P4 PRMT R12, R150, 0x5410, RZ ;  /* 0x00005410960cc816 */ /* 0x000fe200000000ff */
[----:B------:R-:W-:Y:S01]  /*8a90*/  ST.E.U16 desc[UR4][R30.64+0x22], R36 ;  /* 0x000022241e007985 */ /* 0x000fe2000c101504 */
[----:B------:R-:W-:Y:S01]  /*8aa0*/  @!P1 HADD2 R149, -R9.H0_H0, -RZ.H0_H0 ;  /* 0xa00000ff09959230 */ /* 0x000fe20000000900 */
[----:B------:R-:W-:Y:S01]  /*8ab0*/  PRMT R125, R9, 0x5410, R8 ;  /* 0x00005410097d7816 */ /* 0x000fe20000000008 */
[----:B------:R-:W-:Y:S01]  /*8ac0*/  @!P2 HADD2 R148, -R8.H0_H0, -RZ.H0_H0 ;  /* 0xa00000ff0894a230 */ /* 0x000fe20000000900 */
[----:B------:R-:W-:Y:S01]  /*8ad0*/  ST.E.U16 desc[UR4][R28.64+0x20], R27 ;  /* 0x0000201b1c007985 */ /* 0x000fe2000c101504 */
[----:B------:R-:W-:Y:S01]  /*8ae0*/  @!P0 PRMT R4, R146, 0x5410, RZ ;  /* 0x0000541092048816 */ /* 0x000fe200000000ff */
[----:B------:R-:W-:Y:S01]  /*8af0*/  IMAD.MOV.U32 R146, RZ, RZ, R90 ;  /* 0x000000ffff927224 */ /* 0x000fe200078e005a */
[----:B------:R-:W-:Y:S01]  /*8b00*/  @!P1 PRMT R9, R149, 0x5410, RZ ;  /* 0x0000541095099816 */ /* 0x000fe200000000ff */
[----:B------:R-:W-:Y:S01]  /*8b10*/  ST.E.U16 desc[UR4][R28.64+0x22], R26 ;  /* 0x0000221a1c007985 */ /* 0x000fe2000c101504 */
[----:B------:R-:W-:Y:S01]  /*8b20*/  @!P2 PRMT R8, R148, 0x5410, RZ ;  /* 0x000054109408a816 */ /* 0x000fe200000000ff */
[----:B------:R-:W-:-:S02]  /*8b30*/  IMAD.MOV.U32 R148, RZ, RZ, R88 ;  /* 0x000000ffff947224 */ /* 0x000fc400078e0058 */
[----:B------:R-:W-:Y:S01]  /*8b40*/  ST.E.U16 desc[UR4][R34.64+0x30], R68 ;  /* 0x0000304422007985 */ /* 0x000fe2000c101504 */
[----:B------:R-:W-:Y:S01]  /*8b50*/  IMAD.MOV.U32 R149, RZ, RZ, R89 ;  /* 0x000000ffff957224 */ /* 0x000fe200078e0059 */
[----:B-1----:R-:W-:Y:S02]  /*8b60*/  PRMT R69, R192, 0x7054, R192 ;  /* 0x00007054c0457816 */ /* 0x002fe400000000c0 */
[----:B------:R-:W-:Y:S01]  /*8b70*/  ST.E.U16 desc[UR4][R34.64+0x32], R67 ;  /* 0x0000324322007985 */ /* 0x000fe2000c101504 */
[----:B------:R-:W-:-:S03]  /*8b80*/  IMAD R188, R2, 0x2, R174 ;  /* 0x0000000202bc7824 */ /* 0x000fc600078e02ae */
[----:B------:R-:W-:Y:S04]  /*8b90*/  ST.E.U16 desc[UR4][R32.64+0x30], R65 ;  /* 0x0000304120007985 */ /* 0x000fe8000c101504 */
        /* <DEDUP_REMOVED lines=19> */
[----:B------:R1:W-:Y:S04]  /*8cd0*/  ST.E.U16 desc[UR4][R28.64+0x50], R11 ;  /* 0x0000500b1c007985 */ /* 0x0003e8000c101504 */
[----:B------:R2:W-:Y:S04]  /*8ce0*/  ST.E.U16 desc[UR4][R28.64+0x52], R10 ;  /* 0x0000520a1c007985 */ /* 0x0005e8000c101504 */
[----:B------:R-:W-:Y:S04]  /*8cf0*/  ST.E.U16 desc[UR4][R34.64+0x60], R51 ;  /* 0x0000603322007985 */ /* 0x000fe8000c101504 */
[----:B------:R-:W-:Y:S04]  /*8d00*/  ST.E.U16 desc[UR4][R34.64+0x62], R50 ;  /* 0x0000623222007985 */ /* 0x000fe8000c101504 */
[----:B------:R-:W-:Y:S04]  /*8d10*/  ST.E.U16 desc[UR4][R32.64+0x60], R48 ;  /* 0x0000603020007985 */ /* 0x000fe8000c101504 */
[----:B------:R-:W-:Y:S04]  /*8d20*/  ST.E.U16 desc[UR4][R32.64+0x62], R49 ;  /* 0x0000623120007985 */ /* 0x000fe8000c101504 */
[----:B------:R3:W-:Y:S01]  /*8d30*/  ST.E.U16 desc[UR4][R30.64+0x60], R7 ;  /* 0x000060071e007985 */ /* 0x0007e2000c101504 */
[----:B-1----:R-:W-:-:S03]  /*8d40*/  LOP3.LUT R11, R25, 0xff, RZ, 0xc0, !PT ;  /* 0x000000ff190b7812 */ /* 0x002fc600078ec0ff */
[----:B------:R-:W-:Y:S01]  /*8d50*/  ST.E.U16 desc[UR4][R30.64+0x62], R6 ;  /* 0x000062061e007985 */ /* 0x000fe2000c101504 */
[----:B--2---:R-:W-:-:S03]  /*8d60*/  SHF.R.U32.HI R10, RZ, 0x18, R25 ;  /* 0x00000018ff0a7819 */ /* 0x004fc60000011619 */
[----:B------:R1:W-:Y:S04]  /*8d70*/  ST.E.U16 desc[UR4][R28.64+0x60], R9 ;  /* 0x000060091c007985 */ /* 0x0003e8000c101504 */
[----:B------:R2:W-:Y:S04]  /*8d80*/  ST.E.U16 desc[UR4][R28.64+0x62], R8 ;  /* 0x000062081c007985 */ /* 0x0005e8000c101504 */
[----:B------:R-:W-:Y:S04]  /*8d90*/  ST.E.U16 desc[UR4][R34.64+0x70], R47 ;  /* 0x0000702f22007985 */ /* 0x000fe8000c101504 */
[----:B------:R-:W-:Y:S04]  /*8da0*/  ST.E.U16 desc[UR4][R34.64+0x72], R46 ;  /* 0x0000722e22007985 */ /* 0x000fe8000c101504 */
[----:B------:R-:W-:Y:S01]  /*8db0*/  ST.E.U16 desc[UR4][R32.64+0x70], R45 ;  /* 0x0000702d20007985 */ /* 0x000fe2000c101504 */
[----:B---3--:R-:W-:-:S03]  /*8dc0*/  SHF.R.U32.HI R7, RZ, 0x18, R14 ;  /* 0x00000018ff077819 */ /* 0x008fc6000001160e */
[----:B------:R-:W-:Y:S04]  /*8dd0*/  ST.E.U16 desc[UR4][R32.64+0x72], R44 ;  /* 0x0000722c20007985 */ /* 0x000fe8000c101504 */
[----:B------:R3:W-:Y:S01]  /*8de0*/  ST.E.U16 desc[UR4][R30.64+0x70], R3 ;  /* 0x000070031e007985 */ /* 0x0007e2000c101504 */
[----:B-1----:R-:W-:-:S03]  /*8df0*/  LOP3.LUT R9, R14, 0xff, RZ, 0xc0, !PT ;  /* 0x000000ff0e097812 */ /* 0x002fc600078ec0ff */
[----:B------:R1:W-:Y:S01]  /*8e00*/  ST.E.U16 desc[UR4][R30.64+0x72], R0 ;  /* 0x000072001e007985 */ /* 0x0003e2000c101504 */
[----:B--2---:R-:W-:-:S03]  /*8e10*/  SHF.R.U32.HI R8, RZ, 0x10, R14 ;  /* 0x00000010ff087819 */ /* 0x004fc6000001160e */
[----:B------:R2:W-:Y:S04]  /*8e20*/  ST.E.U16 desc[UR4][R28.64+0x70], R5 ;  /* 0x000070051c007985 */ /* 0x0005e8000c101504 */
[----:B------:R4:W-:Y:S04]  /*8e30*/  ST.E.U16 desc[UR4][R28.64+0x72], R4 ;  /* 0x000072041c007985 */ /* 0x0009e8000c101504 */
[----:B------:R-:W5:Y:S04]  /*8e40*/  LDSM.16.MT88.4 R88, [R174+0x9000] ;  /* 0x00900000ae58783b */ /* 0x000f680000004200 */
[----:B------:R-:W-:Y:S04]  /*8e50*/  LDSM.16.MT88.4 R108, [R188+0x9000] ;  /* 0x00900000bc6c783b */ /* 0x000fe80000004200 */
[----:B------:R-:W-:Y:S01]  /*8e60*/  LDSM.16.MT88.4 R76, [R188+0x9400] ;  /* 0x00940000bc4c783b */ /* 0x000fe20000004200 */
[----:B---3--:R-:W-:-:S03]  /*8e70*/  SHF.R.U32.HI R3, RZ, 0x10, R25 ;  /* 0x00000010ff037819 */ /* 0x008fc60000011619 */
[----:B------:R-:W3:Y:S01]  /*8e80*/  LDSM.16.MT88.4 R116, [R188+0xa000] ;  /* 0x00a00000bc74783b */ /* 0x000ee20000004200 */
[----:B-1----:R-:W-:-:S03]  /*8e90*/  LOP3.LUT R0, R25, 0xffff, RZ, 0xc0, !PT ;  /* 0x0000ffff19007812 */ /* 0x002fc600078ec0ff */
[----:B------:R-:W-:Y:S01]  /*8ea0*/  LDSM.16.MT88.4 R52, [R174+0xb000] ;  /* 0x00b00000ae34783b */ /* 0x000fe20000004200 */
[----:B--2---:R-:W-:Y:S02]  /*8eb0*/  LOP3.LUT R5, R14, 0xffff, RZ, 0xc0, !PT ;  /* 0x0000ffff0e057812 */ /* 0x004fe400078ec0ff */
[----:B------:R-:W-:Y:S02]  /*8ec0*/  SHF.R.U32.HI R6, RZ, 0x8, R0 ;  /* 0x00000008ff067819 */ /* 0x000fe40000011600 */
[----:B----4-:R-:W-:Y:S02]  /*8ed0*/  LOP3.LUT R4, R3, 0xff, RZ, 0xc0, !PT ;  /* 0x000000ff03047812 */ /* 0x010fe400078ec0ff */
[----:B------:R-:W-:Y:S02]  /*8ee0*/  SHF.R.U32.HI R3, RZ, 0x8, R5 ;  /* 0x00000008ff037819 */ /* 0x000fe40000011605 */
[----:B------:R-:W-:Y:S02]  /*8ef0*/  LOP3.LUT R0, R8, 0xff, RZ, 0xc0, !PT ;  /* 0x000000ff08007812 */ /* 0x000fe400078ec0ff */
[----:B------:R-:W-:-:S02]  /*8f00*/  PRMT R9, R9, 0x5410, R3 ;  /* 0x0000541009097816 */ /* 0x000fc40000000003 */
[--C-:B------:R-:W-:Y:S02]  /*8f10*/  HSET2.LE.AND R3, R74, R69.reuse, PT ;  /* 0x000000454a037233 */ /* 0x100fe40003803000 */
[----:B------:R-:W-:Y:S01]  /*8f20*/  PRMT R7, R0, 0x5410, R7 ;  /* 0x0000541000077816 */ /* 0x000fe20000000007 */
[----:B------:R-:W-:Y:S01]  /*8f30*/  LDSM.16.MT88.4 R72, [R174+0xa400] ;  /* 0x00a40000ae48783b */ /* 0x000fe20000004200 */
[--C-:B------:R-:W-:Y:S02]  /*8f40*/  HSET2.LE.AND R2, R9, R69.reuse, PT ;  /* 0x0000004509027233 */ /* 0x100fe40003803000 */
[----:B------:R-:W-:Y:S02]  /*8f50*/  LOP3.LUT R25, R165, R3, RZ, 0xc0, !PT ;  /* 0x00000003a5197212 */ /* 0x000fe400078ec0ff */
[--C-:B------:R-:W-:Y:S02]  /*8f60*/  HSET2.LE.AND R3, R7, R69.reuse, PT ;  /* 0x0000004507037233 */ /* 0x100fe40003803000 */
[----:B------:R-:W-:-:S02]  /*8f70*/  HSET2.LE.AND R0, R83, R69, PT ;  /* 0x0000004553007233 */ /* 0x000fc40003803000 */
[----:B------:R-:W-:Y:S01]  /*8f80*/  LDSM.16.MT88.4 R80, [R174+0x9400] ;  /* 0x00940000ae50783b */ /* 0x000fe20000004200 */
[----:B------:R-:W-:Y:S02]  /*8f90*/  LOP3.LUT R20, R113, R2, RZ, 0xc0, !PT ;  /* 0x0000000271147212 */ /* 0x000fe400078ec0ff */
[----:B------:R-:W-:Y:S02]  /*8fa0*/  LOP3.LUT R21, R112, R3, RZ, 0xc0, !PT ;  /* 0x0000000370157212 */ /* 0x000fe400078ec0ff */
[----:B------:R-:W1:Y:S01]  /*8fb0*/  LDSM.16.MT88.4 R112, [R174+0xa000] ;  /* 0x00a00000ae70783b */ /* 0x000e620000004200 */
[----:B------:R-:W-:Y:S02]  /*8fc0*/  PRMT R10, R4, 0x5410, R10 ;  /* 0x00005410040a7816 */ /* 0x000fe4000000000a */
[--C-:B------:R-:W-:Y:S02]  /*8fd0*/  HSET2.LE.AND R4, R94, R69.reuse, PT ;  /* 0x000000455e047233 */ /* 0x100fe40003803000 */
[----:B------:R-:W-:-:S02]  /*8fe0*/  HSET2.LE.AND R5, R93, R69, PT ;  /* 0x000000455d057233 */ /* 0x000fc40003803000 */
[----:B------:R-:W-:Y:S02]  /*8ff0*/  LOP3.LUT R24, R168, R0, RZ, 0xc0, !PT ;  /* 0x00000000a8187212 */ /* 0x000fe400078ec0ff */
[----:B------:R-:W-:Y:S02]  /*9000*/  LOP3.LUT R26, R162, R4, RZ, 0xc0, !PT ;  /* 0x00000004a21a7212 */ /* 0x000fe400078ec0ff */
[----:B------:R-:W-:Y:S02]  /*9010*/  LOP3.LUT R27, R159, R5, RZ, 0xc0, !PT ;  /* 0x000000059f1b7212 */ /* 0x000fe400078ec0ff */
[--C-:B------:R-:W-:Y:S02]  /*9020*/  HSET2.LE.AND R0, R58, R69.reuse, PT ;  /* 0x000000453a007233 */ /* 0x100fe40003803000 */
[----:B------:R-:W-:Y:S02]  /*9030*/  LOP3.LUT R4, R15, 0xffff, RZ, 0xc0, !PT ;  /* 0x0000ffff0f047812 */ /* 0x000fe400078ec0ff */
[----:B------:R-:W-:Y:S01]  /*9040*/  PRMT R11, R11, 0x5410, R6 ;  /* 0x000054100b0b7816 */ /* 0x000fe20000000006 */
[----:B-----5:R-:W-:Y:S01]  /*9050*/  HMMA.16816.F32 R36, R24, R88, RZ ;  /* 0x000000581824723c */ /* 0x020fe200000018ff */
[----:B------:R-:W-:-:S02]  /*9060*/  HSET2.LE.AND R6, R61, R69, PT ;  /* 0x000000453d067233 */ /* 0x000fc40003803000 */
[----:B------:R-:W-:Y:S02]  /*9070*/  LOP3.LUT R23, R98, R0, RZ, 0xc0, !PT ;  /* 0x0000000062177212 */ /* 0x000fe400078ec0ff */
[----:B------:R-:W-:Y:S01]  /*9080*/  LOP3.LUT R5, R15, 0xff, RZ, 0xc0, !PT ;  /* 0x000000ff0f057812 */ /* 0x000fe200078ec0ff */
[----:B---3--:R-:W-:Y:S01]  /*9090*/  HMMA.16816.F32 R44, R24, R116, RZ ;  /* 0x00000074182c723c */ /* 0x008fe200000018ff */
[----:B------:R-:W-:Y:S02]  /*90a0*/  SHF.R.U32.HI R2, RZ, 0x8, R4 ;  /* 0x00000008ff027819 */ /* 0x000fe40000011604 */
[----:B------:R-:W-:Y:S02]  /*90b0*/  SHF.R.U32.HI R0, RZ, 0x10, R15 ;  /* 0x00000010ff007819 */ /* 0x000fe4000001160f */
[----:B------:R-:W-:Y:S02]  /*90c0*/  LOP3.LUT R22, R97, R6, RZ, 0xc0, !PT ;  /* 0x0000000661167212 */ /* 0x000fe400078ec0ff */
[----:B------:R-:W-:-:S02]  /*90d0*/  PRMT R6, R5, 0x5410, R2 ;  /* 0x0000541005067816 */ /* 0x000fc40000000002 */
[----:B------:R-:W-:Y:S02]  /*90e0*/  SHF.R.U32.HI R5, RZ, 0x18, R15 ;  /* 0x00000018ff057819 */ /* 0x000fe4000001160f */
[----:B------:R-:W-:Y:S01]  /*90f0*/  LOP3.LUT R4, R0, 0xff, RZ, 0xc0, !PT ;  /* 0x000000ff00047812 */ /* 0x000fe200078ec0ff */
[C---:B------:R-:W-:Y:S01]  /*9100*/  HMMA.16816.F32 R12, R20.reuse, R88, RZ ;  /* 0x00000058140c723c */ /* 0x040fe200000018ff */
[--C-:B------:R-:W-:Y:S02]  /*9110*/  HSET2.LE.AND R0, R11, R69.reuse, PT ;  /* 0x000000450b007233 */ /* 0x100fe40003803000 */
[----:B------:R-:W-:Y:S02]  /*9120*/  PRMT R5, R4, 0x5410, R5 ;  /* 0x0000541004057816 */ /* 0x000fe40000000005 */
[----:B------:R-:W-:Y:S01]  /*9130*/  HSET2.LE.AND R2, R10, R69, PT ;  /* 0x000000450a027233 */ /* 0x000fe20003803000 */
[----:B-1----:R-:W-:Y:S01]  /*9140*/  HMMA.16816.F32 R40, R20, R112, RZ ;  /* 0x000000701428723c */ /* 0x002fe200000018ff */
[----:B------:R-:W-:-:S02]  /*9150*/  LOP3.LUT R16, R166, R0, RZ, 0xc0, !PT ;  /* 0x00000000a6107212 */ /* 0x000fc400078ec0ff */
[--C-:B------:R-:W-:Y:S02]  /*9160*/  HSET2.LE.AND R3, R92, R69.reuse, PT ;  /* 0x000000455c037233 */ /* 0x100fe40003803000 */
[--C-:B------:R-:W-:Y:S01]  /*9170*/  HSET2.LE.AND R0, R87, R69.reuse, PT ;  /* 0x0000004557007233 */ /* 0x100fe20003803000 */
[----:B------:R-:W-:Y:S01]  /*9180*/  HMMA.16816.F32 R48, R20, R116, RZ ;  /* 0x000000741430723c */ /* 0x000fe200000018ff */
[--C-:B------:R-:W-:Y:S02]  /*9190*/  HSET2.LE.AND R4, R6, R69.reuse, PT ;  /* 0x0000004506047233 */ /* 0x100fe40003803000 */
[----:B------:R-:W-:Y:S02]  /*91a0*/  HSET2.LE.AND R5, R5, R69, PT ;  /* 0x0000004505057233 */ /* 0x000fe40003803000 */
[----:B------:R-:W-:Y:S02]  /*91b0*/  LOP3.LUT R17, R164, R2, RZ, 0xc0, !PT ;  /* 0x00000002a4117212 */ /* 0x000fe400078ec0ff */
[----:B------:R-:W-:-:S02]  /*91c0*/  LOP3.LUT R18, R161, R3, RZ, 0xc0, !PT ;  /* 0x00000003a1127212 */ /* 0x000fc400078ec0ff */
[----:B------:R-:W-:Y:S02]  /*91d0*/  LOP3.LUT R19, R160, R0, RZ, 0xc0, !PT ;  /* 0x00000000a0137212 */ /* 0x000fe400078ec0ff */
[----:B------:R-:W-:Y:S02]  /*91e0*/  LOP3.LUT R8, R120, R4, RZ, 0xc0, !PT ;  /* 0x0000000478087212 */ /* 0x000fe400078ec0ff */
[----:B------:R-:W-:Y:S02]  /*91f0*/  LOP3.LUT R9, R104, R5, RZ, 0xc0, !PT ;  /* 0x0000000568097212 */ /* 0x000fe400078ec0ff */
[----:B------:R-:W-:Y:S01]  /*9200*/  HMMA.16816.F32 R4, R20, R108, RZ ;  /* 0x0000006c1404723c */ /* 0x000fe200000018ff */
[--C-:B------:R-:W-:Y:S02]  /*9210*/  HSET2.LE.AND R2, R86, R69.reuse, PT ;  /* 0x0000004556027233 */ /* 0x100fe40003803000 */
[----:B------:R-:W-:Y:S01]  /*9220*/  HSET2.LE.AND R3, R60, R69, PT ;  /* 0x000000453c037233 */ /* 0x000fe20003803000 */
[----:B------:R-:W1:Y:S02]  /*9230*/  LDSM.16.MT88.4 R84, [R188+0xa400] ;  /* 0x00a40000bc54783b */ /* 0x000e640000004200 */
[----:B------:R-:W-:Y:S01]  /*9240*/  HMMA.16816.F32 R168, R16, R80, R36 ;  /* 0x0000005010a8723c */ /* 0x000fe20000001824 */
[----:B------:R-:W-:-:S02]  /*9250*/  LOP3.LUT R10, R96, R2, RZ, 0xc0, !PT ;  /* 0x00000002600a7212 */ /* 0x000fc400078ec0ff */
[----:B------:R-:W-:Y:S02]  /*9260*/  LOP3.LUT R11, R95, R3, RZ, 0xc0, !PT ;  /* 0x000000035f0b7212 */ /* 0x000fe400078ec0ff */
[----:B------:R-:W-:Y:S01]  /*9270*/  LOP3.LUT R2, R152, R155, RZ, 0x3c, !PT ;  /* 0x0000009b98027212 */ /* 0x000fe200078e3cff */
[----:B------:R-:W-:Y:S04]  /*9280*/  HMMA.16816.F32 R36, R24, R112, RZ ;  /* 0x000000701824723c */ /* 0x000fe800000018ff */
[----:B------:R-:W-:Y:S02]  /*9290*/  IMAD.WIDE.U32 R2, R2, -0x326172a9, RZ ;  /* 0xcd9e8d5702027825 */ /* 0x000fe400078e00ff */
[----:B------:R-:W-:Y:S03]  /*92a0*/  HMMA.16816.F32 R136, R8, R80, R12 ;  /* 0x000000500888723c */ /* 0x000fe6000000180c */
[----:B------:R-:W-:-:S02]  /*92b0*/  LOP3.LUT R0, R3, R185, R214, 0x96, !PT ;  /* 0x000000b903007212 */ /* 0x000fc400078e96d6 */
[----:B------:R-:W-:Y:S01]  /*92c0*/  LOP3.LUT R3, R3, R185, R186, 0x96, !PT ;  /* 0x000000b903037212 */ /* 0x000fe200078e96ba */
[----:B------:R-:W-:Y:S06]  /*92d0*/  HMMA.16816.F32 R12, R24, R108, RZ ;  /* 0x0000006c180c723c */ /* 0x000fec00000018ff */
[----:B------:R-:W-:Y:S06]  /*92e0*/  HMMA.16816.F32 R128, R8, R76, R4 ;  /* 0x0000004c0880723c */ /* 0x000fec0000001804 */
[----:B------:R-:W-:Y:S01]  /*92f0*/  HMMA.16816.F32 R152, R16, R72, R36 ;  /* 0x000000481098723c */ /* 0x000fe20000001824 */
[-CC-:B------:R-:W-:Y:S01]  /*9300*/  LOP3.LUT R7, R209, R184.reuse, R2.reuse, 0x96, !PT ;  /* 0x000000b8d1077212 */ /* 0x180fe200078e9602 */
[----:B------:R-:W-:Y:S01]  /*9310*/  IMAD.WIDE.U32 R4, R0, -0x2daee0ad, RZ ;  /* 0xd2511f5300047825 */ /* 0x000fe200078e00ff */
[----:B------:R-:W-:-:S03]  /*9320*/  LOP3.LUT R6, R249, R184, R2, 0x96, !PT ;  /* 0x000000b8f9067212 */ /* 0x000fc600078e9602 */
[----:B------:R-:W-:Y:S01]  /*9330*/  HMMA.16816.F32 R120, R8, R72, R40 ;  /* 0x000000480878723c */ /* 0x000fe20000001828 */
[----:B------:R-:W-:-:S04]  /*9340*/  IMAD.WIDE.U32 R36, R7, -0x2daee0ad, RZ ;  /* 0xd2511f5307247825 */ /* 0x000fc800078e00ff */
[----:B------:R-:W-:Y:S01]  /*9350*/  IMAD.WIDE.U32 R2, R3, -0x2daee0ad, RZ ;  /* 0xd2511f5303027825 */ /* 0x000fe200078e00ff */
[C---:B------:R-:W-:Y:S03]  /*9360*/  HMMA.16816.F32 R160, R16.reuse, R76, R12 ;  /* 0x0000004c10a0723c */ /* 0x040fe6000000180c */
[----:B------:R-:W-:Y:S01]  /*9370*/  IMAD.WIDE.U32 R40, R6, -0x2daee0ad, RZ ;  /* 0xd2511f5306287825 */ /* 0x000fe200078e00ff */
[-C--:B------:R-:W-:Y:S02]  /*9380*/  LOP3.LUT R6, R5, R143.reuse, R148, 0x96, !PT ;  /* 0x0000008f05067212 */ /* 0x080fe400078e9694 */
[-C--:B------:R-:W-:Y:S01]  /*9390*/  LOP3.LUT R5, R37, R142.reuse, R4, 0x96, !PT ;  /* 0x0000008e25057212 */ /* 0x080fe200078e9604 */
[----:B-1----:R-:W-:Y:S01]  /*93a0*/  HMMA.16816.F32 R212, R16, R84, R44 ;  /* 0x0000005410d4723c */ /* 0x002fe2000000182c */
[----:B------:R-:W-:Y:S02]  /*93b0*/  LOP3.LUT R4, R3, R143, R146, 0x96, !PT ;  /* 0x0000008f03047212 */ /* 0x000fe400078e9692 */
[----:B------:R-:W-:Y:S01]  /*93c0*/  LOP3.LUT R0, R41, R142, R2, 0x96, !PT ;  /* 0x0000008e29007212 */ /* 0x000fe200078e9602 */
[----:B------:R-:W-:-:S02]  /*93d0*/  IMAD.WIDE.U32 R2, R6, -0x326172a9, RZ ;  /* 0xcd9e8d5706027825 */ /* 0x000fc400078e00ff */
[----:B------:R-:W-:Y:S02]  /*93e0*/  HMMA.16816.F32 R184, R8, R84, R48 ;  /* 0x0000005408b8723c */ /* 0x000fe40000001830 */
[----:B------:R-:W-:Y:S01]  /*93f0*/  IMAD.WIDE.U32 R14, R5, -0x326172a9, RZ ;  /* 0xcd9e8d57050e7825 */ /* 0x000fe200078e00ff */
[----:B------:R-:W-:-:S03]  /*9400*/  LOP3.LUT R6, R3, R140, R208, 0x96, !PT ;  /* 0x0000008c03067212 */ /* 0x000fc600078e96d0 */
[----:B------:R-:W-:Y:S01]  /*9410*/  IMAD.WIDE.U32 R38, R0, -0x326172a9, RZ ;  /* 0xcd9e8d5700267825 */ /* 0x000fe200078e00ff */
[----:B------:R-:W-:-:S03]  /*9420*/  LOP3.LUT R5, R15, R56, R2, 0x96, !PT ;  /* 0x000000380f057212 */ /* 0x000fc600078e9602 */
[----:B------:R-:W-:-:S04]  /*9430*/  IMAD.WIDE.U32 R2, R4, -0x326172a9, RZ ;  /* 0xcd9e8d5704027825 */ /* 0x000fc800078e00ff */
[----:B------:R-:W-:Y:S01]  /*9440*/  IMAD.WIDE.U32 R12, R5, -0x2daee0ad, RZ ;  /* 0xd2511f53050c7825 */ /* 0x000fe200078e00ff */
[----:B------:R-:W-:Y:S02]  /*9450*/  LOP3.LUT R4, R3, R140, R248, 0x96, !PT ;  /* 0x0000008c03047212 */ /* 0x000fe400078e96f8 */
[----:B------:R-:W-:Y:S01]  /*9460*/  LOP3.LUT R0, R39, R56, R2, 0x96, !PT ;  /* 0x0000003827007212 */ /* 0x000fe200078e9602 */
[----:B------:R-:W-:-:S05]  /*9470*/  IMAD.WIDE.U32 R2, R6, -0x2daee0ad, RZ ;  /* 0xd2511f5306027825 */ /* 0x000fca00078e00ff */
[----:B------:R-:W-:Y:S01]  /*9480*/  LOP3.LUT R6, R3, R179, R36, 0x96, !PT ;  /* 0x000000b303067212 */ /* 0x000fe200078e9624 */
[----:B------:R-:W-:Y:S01]  /*9490*/  IMAD.WIDE.U32 R36, R0, -0x2daee0ad, RZ ;  /* 0xd2511f5300247825 */ /* 0x000fe200078e00ff */
[----:B------:R-:W-:-:S03]  /*94a0*/  LOP3.LUT R5, R13, R180, R2, 0x96, !PT ;  /* 0x000000b40d057212 */ /* 0x000fc600078e9602 */
[----:B------:R-:W-:-:S04]  /*94b0*/  IMAD.WIDE.U32 R2, R4, -0x2daee0ad, RZ ;  /* 0xd2511f5304027825 */ /* 0x000fc800078e00ff */
[----:B------:R-:W-:Y:S01]  /*94c0*/  IMAD.WIDE.U32 R6, R6, -0x326172a9, RZ ;  /* 0xcd9e8d5706067825 */ /* 0x000fe200078e00ff */
[----:B------:R-:W-:Y:S02]  /*94d0*/  LOP3.LUT R4, R3, R179, R40, 0x96, !PT ;  /* 0x000000b303047212 */ /* 0x000fe400078e9628 */
[----:B------:R-:W-:Y:S01]  /*94e0*/  LOP3.LUT R0, R37, R180, R2, 0x96, !PT ;  /* 0x000000b425007212 */ /* 0x000fe200078e9602 */
[----:B------:R-:W-:Y:S01]  /*94f0*/  IMAD.WIDE.U32 R2, R5, -0x326172a9, RZ ;  /* 0xcd9e8d5705027825 */ /* 0x000fe200078e00ff */
[----:B------:R-:W-:-:S03]  /*9500*/  LOP3.LUT R7, R7, R62, R14, 0x96, !PT ;  /* 0x0000003e07077212 */ /* 0x000fc600078e960e */
[----:B------:R-:W-:Y:S01]  /*9510*/  IMAD.WIDE.U32 R4, R4, -0x326172a9, RZ ;  /* 0xcd9e8d5704047825 */ /* 0x000fe200078e00ff */
[----:B------:R-:W-:Y:S02]  /*9520*/  LOP3.LUT R6, R3, R158, R6, 0x96, !PT ;  /* 0x0000009e03067212 */ /* 0x000fe400078e9606 */
[C---:B------:R-:W-:Y:S02]  /*9530*/  LOP3.LUT R13, R2.reuse, 0xffff, RZ, 0xc0, !PT ;  /* 0x0000ffff020d7812 */ /* 0x040fe400078ec0ff */
[----:B------:R-:W-:Y:S02]  /*9540*/  LOP3.LUT R37, R2, 0xff, RZ, 0xc0, !PT ;  /* 0x000000ff02257812 */ /* 0x000fe400078ec0ff */
[--C-:B------:R-:W-:Y:S02]  /*9550*/  SHF.R.U32.HI R15, RZ, 0x10, R2.reuse ;  /* 0x00000010ff0f7819 */ /* 0x100fe40000011602 */
[----:B------:R-:W-:Y:S01]  /*9560*/  SHF.R.U32.HI R14, RZ, 0x18, R2 ;  /* 0x00000018ff0e7819 */ /* 0x000fe20000011602 */
[----:B------:R-:W-:Y:S01]  /*9570*/  IMAD.WIDE.U32 R2, R0, -0x326172a9, RZ ;  /* 0xcd9e8d5700027825 */ /* 0x000fe200078e00ff */
[----:B------:R-:W-:-:S02]  /*9580*/  LOP3.LUT R0, R5, R62, R38, 0x96, !PT ;  /* 0x0000003e05007212 */ /* 0x000fc400078e9626 */
[----:B------:R-:W-:Y:S02]  /*9590*/  SHF.R.U32.HI R13, RZ, 0x8, R13 ;  /* 0x00000008ff0d7819 */ /* 0x000fe4000001160d */
[----:B------:R-:W-:Y:S02]  /*95a0*/  LOP3.LUT R4, R3, R158, R4, 0x96, !PT ;  /* 0x0000009e03047212 */ /* 0x000fe400078e9604 */
[C---:B------:R-:W-:Y:S02]  /*95b0*/  LOP3.LUT R41, R2.reuse, 0xffff, RZ, 0xc0, !PT ;  /* 0x0000ffff02297812 */ /* 0x040fe400078ec0ff */
[----:B------:R-:W-:Y:S02]  /*95c0*/  LOP3.LUT R43, R2, 0xff, RZ, 0xc0, !PT ;  /* 0x000000ff022b7812 */ /* 0x000fe400078ec0ff */
[--C-:B------:R-:W-:Y:S02]  /*95d0*/  SHF.R.U32.HI R42, RZ, 0x10, R2.reuse ;  /* 0x00000010ff2a7819 */ /* 0x100fe40000011602 */
[----:B------:R-:W-:Y:S01]  /*95e0*/  SHF.R.U32.HI R44, RZ, 0x18, R2 ;  /* 0x00000018ff2c7819 */ /* 0x000fe20000011602 */
[----:B------:R-:W-:Y:S01]  /*95f0*/  IMAD.WIDE.U32 R2, R7, -0x2daee0ad, RZ ;  /* 0xd2511f5307027825 */ /* 0x000fe200078e00ff */
[----:B------:R-:W-:-:S02]  /*9600*/  LOP3.LUT R5, R15, 0xff, RZ, 0xc0, !PT ;  /* 0x000000ff0f057812 */ /* 0x000fc400078ec0ff */
[----:B------:R-:W-:Y:S02]  /*9610*/  PRMT R68, R37, 0x5410, R13 ;  /* 0x0000541025447816 */ /* 0x000fe4000000000d */
[----:B------:R-:W-:Y:S02]  /*9620*/  PRMT R67, R5, 0x5410, R14 ;  /* 0x0000541005437816 */ /* 0x000fe4000000000e */
[----:B------:R-:W-:Y:S02]  /*9630*/  LOP3.LUT R5, R3, R167, R12, 0x96, !PT ;  /* 0x000000a703057212 */ /* 0x000fe400078e960c */
[C---:B------:R-:W-:Y:S02]  /*9640*/  LOP3.LUT R13, R2.reuse, 0xffff, RZ, 0xc0, !PT ;  /* 0x0000ffff020d7812 */ /* 0x040fe400078ec0ff */
[----:B------:R-:W-:Y:S02]  /*9650*/  LOP3.LUT R37, R2, 0xff, RZ, 0xc0, !PT ;  /* 0x000000ff02257812 */ /* 0x000fe400078ec0ff */
[----:B------:R-:W-:-:S02]  /*9660*/  SHF.R.U32.HI R15, RZ, 0x10, R2 ;  /* 0x00000010ff0f7819 */ /* 0x000fc40000011602 */
[----:B------:R-:W-:Y:S01]  /*9670*/  SHF.R.U32.HI R14, RZ, 0x18, R2 ;  /* 0x00000018ff0e7819 */ /* 0x000fe20000011602 */
[----:B------:R-:W-:Y:S01]  /*9680*/  IMAD.WIDE.U32 R2, R0, -0x2daee0ad, RZ ;  /* 0xd2511f5300027825 */ /* 0x000fe200078e00ff */
[----:B------:R-:W-:Y:S02]  /*9690*/  SHF.R.U32.HI R7, RZ, 0x10, R6 ;  /* 0x00000010ff077819 */ /* 0x000fe40000011606 */
[----:B------:R-:W-:Y:S02]  /*96a0*/  LOP3.LUT R12, R6, 0xff, RZ, 0xc0, !PT ;  /* 0x000000ff060c7812 */ /* 0x000fe400078ec0ff */
[----:B------:R-:W-:Y:S02]  /*96b0*/  LOP3.LUT R0, R3, R167, R36, 0x96, !PT ;  /* 0x000000a703007212 */ /* 0x000fe400078e9624 */
[C---:B------:R-:W-:Y:S02]  /*96c0*/  LOP3.LUT R36, R2.reuse, 0xffff, RZ, 0xc0, !PT ;  /* 0x0000ffff02247812 */ /* 0x040fe400078ec0ff */
[----:B------:R-:W-:-:S02]  /*96d0*/  LOP3.LUT R40, R2, 0xff, RZ, 0xc0, !PT ;  /* 0x000000ff02287812 */ /* 0x000fc400078ec0ff */
[--C-:B------:R-:W-:Y:S02]  /*96e0*/  SHF.R.U32.HI R39, RZ, 0x10, R2.reuse ;  /* 0x00000010ff277819 */ /* 0x100fe40000011602 */
[----:B------:R-:W-:Y:S02]  /*96f0*/  SHF.R.U32.HI R38, RZ, 0x18, R2 ;  /* 0x00000018ff267819 */ /* 0x000fe40000011602 */
[----:B------:R-:W-:Y:S02]  /*9700*/  LOP3.LUT R2, R6, 0xffff, RZ, 0xc0, !PT ;  /* 0x0000ffff06027812 */ /* 0x000fe400078ec0ff */
[----:B------:R-:W-:Y:S02]  /*9710*/  SHF.R.U32.HI R6, RZ, 0x18, R6 ;  /* 0x00000018ff067819 */ /* 0x000fe40000011606 */
[----:B------:R-:W-:Y:S02]  /*9720*/  SHF.R.U32.HI R3, RZ, 0x8, R2 ;  /* 0x00000008ff037819 */ /* 0x000fe40000011602 */
[----:B------:R-:W-:-:S02]  /*9730*/  LOP3.LUT R2, R7, 0xff, RZ, 0xc0, !PT ;  /* 0x000000ff07027812 */ /* 0x000fc400078ec0ff */
[----:B------:R-:W-:Y:S02]  /*9740*/  PRMT R66, R12, 0x5410, R3 ;  /* 0x000054100c427816 */ /* 0x000fe40000000003 */
[----:B------:R-:W-:Y:S02]  /*9750*/  PRMT R65, R2, 0x5410, R6 ;  /* 0x0000541002417816 */ /* 0x000fe40000000006 */
[----:B------:R-:W-:Y:S02]  /*9760*/  LOP3.LUT R2, R15, 0xff, RZ, 0xc0, !PT ;  /* 0x000000ff0f027812 */ /* 0x000fe400078ec0ff */
[----:B------:R-:W-:Y:S02]  /*9770*/  SHF.R.U32.HI R3, RZ, 0x8, R13 ;  /* 0x00000008ff037819 */ /* 0x000fe4000001160d */
[----:B------:R-:W-:Y:S02]  /*9780*/  PRMT R61, R2, 0x5410, R14 ;  /* 0x00005410023d7816 */ /* 0x000fe4000000000e */
[----:B------:R-:W-:Y:S01]  /*9790*/  LOP3.LUT R2, R4, 0xffff, RZ, 0xc0, !PT ;  /* 0x0000ffff04027812 */ /* 0x000fe200078ec0ff */
[----:B------:R-:W-:Y:S01]  /*97a0*/  HMMA.16816.F32 R12, R24, R52, RZ ;  /* 0x00000034180c723c */ /* 0x000fe200000018ff */
[----:B------:R-:W-:-:S02]  /*97b0*/  PRMT R62, R37, 0x5410, R3 ;  /* 0x00005410253e7816 */ /* 0x000fc40000000003 */
[----:B------:R-:W-:Y:S02]  /*97c0*/  SHF.R.U32.HI R3, RZ, 0x8, R2 ;  /* 0x00000008ff037819 */ /* 0x000fe40000011602 */
[----:B------:R-:W-:Y:S02]  /*97d0*/  LOP3.LUT R2, R4, 0xff, RZ, 0xc0, !PT ;  /* 0x000000ff04027812 */ /* 0x000fe400078ec0ff */
[----:B------:R-:W-:Y:S02]  /*97e0*/  LOP3.LUT R6, R42, 0xff, RZ, 0xc0, !PT ;  /* 0x000000ff2a067812 */ /* 0x000fe400078ec0ff */
[----:B------:R-:W-:Y:S02]  /*97f0*/  PRMT R60, R2, 0x5410, R3 ;  /* 0x00005410023c7816 */ /* 0x000fe40000000003 */
[----:B------:R-:W-:Y:S02]  /*9800*/  SHF.R.U32.HI R2, RZ, 0x10, R4 ;  /* 0x00000010ff027819 */ /* 0x000fe40000011604 */
[----:B------:R-:W-:-:S02]  /*9810*/  PRMT R63, R6, 0x5410, R44 ;  /* 0x00005410063f7816 */ /* 0x000fc4000000002c */
[----:B------:R-:W-:Y:S01]  /*9820*/  SHF.R.U32.HI R6, RZ, 0x18, R4 ;  /* 0x00000018ff067819 */ /* 0x000fe20000011604 */
[----:B------:R-:W-:Y:S01]  /*9830*/  LDSM.16.MT88.4 R44, [R188+0xb000] ;  /* 0x00b00000bc2c783b */ /* 0x000fe20000004200 */
[----:B------:R-:W-:Y:S02]  /*9840*/  LOP3.LUT R4, R2, 0xff, RZ, 0xc0, !PT ;  /* 0x000000ff02047812 */ /* 0x000fe400078ec0ff */
[----:B------:R-:W-:Y:S02]  /*9850*/  LOP3.LUT R2, R39, 0xff, RZ, 0xc0, !PT ;  /* 0x000000ff27027812 */ /* 0x000fe400078ec0ff */
[----:B------:R-:W-:Y:S02]  /*9860*/  SHF.R.U32.HI R7, RZ, 0x8, R41 ;  /* 0x00000008ff077819 */ /* 0x000fe40000011629 */
[----:B------:R-:W-:Y:S01]  /*9870*/  SHF.R.U32.HI R3, RZ, 0x8, R36 ;  /* 0x00000008ff037819 */ /* 0x000fe20000011624 */
[----:B------:R-:W-:Y:S01]  /*9880*/  FADD.FTZ R36, R183, R71 ;  /* 0x00000047b7247221 */ /* 0x000fe20000010000 */
[----:B------:R-:W-:-:S02]  /*9890*/  PRMT R50, R2, 0x5410, R38 ;  /* 0x0000541002327816 */ /* 0x000fc40000000026 */
[----:B------:R-:W-:Y:S02]  /*98a0*/  LOP3.LUT R2, R5, 0xffff, RZ, 0xc0, !PT ;  /* 0x0000ffff05027812 */ /* 0x000fe400078ec0ff */
[----:B------:R-:W-:Y:S02]  /*98b0*/  PRMT R64, R43, 0x5410, R7 ;  /* 0x000054102b407816 */ /* 0x000fe40000000007 */
[----:B------:R-:W-:Y:S02]  /*98c0*/  PRMT R49, R40, 0x5410, R3 ;  /* 0x0000541028317816 */ /* 0x000fe40000000003 */
[----:B------:R-:W-:Y:S01]  /*98d0*/  SHF.R.U32.HI R3, RZ, 0x8, R2 ;  /* 0x00000008ff037819 */ /* 0x000fe20000011602 */
[----:B------:R-:W1:Y:S01]  /*98e0*/  LDSM.16.MT88.4 R40, [R174+0xb400] ;  /* 0x00b40000ae28783b */ /* 0x000e620000004200 */
[----:B------:R-:W-:Y:S02]  /*98f0*/  LOP3.LUT R2, R5, 0xff, RZ, 0xc0, !PT ;  /* 0x000000ff05027812 */ /* 0x000fe400078ec0ff */
[----:B------:R-:W-:-:S02]  /*9900*/  SHF.R.U32.HI R7, RZ, 0x18, R5 ;  /* 0x00000018ff077819 */ /* 0x000fc40000011605 */
[----:B------:R-:W-:Y:S02]  /*9910*/  PRMT R58, R2, 0x5410, R3 ;  /* 0x00005410023a7816 */ /* 0x000fe40000000003 */
[----:B------:R-:W-:Y:S02]  /*9920*/  SHF.R.U32.HI R3, RZ, 0x10, R5 ;  /* 0x00000010ff037819 */ /* 0x000fe40000011605 */
[----:B------:R-:W-:Y:S02]  /*9930*/  LOP3.LUT R2, R0, 0xffff, RZ, 0xc0, !PT ;  /* 0x0000ffff00027812 */ /* 0x000fe400078ec0ff */
[----:B------:R-:W-:Y:S02]  /*9940*/  SHF.R.U32.HI R5, RZ, 0x10, R0 ;  /* 0x00000010ff057819 */ /* 0x000fe40000011600 */
[----:B------:R-:W-:Y:S02]  /*9950*/  PRMT R59, R4, 0x5410, R6 ;  /* 0x00005410043b7816 */ /* 0x000fe40000000006 */
[----:B------:R-:W-:-:S02]  /*9960*/  LOP3.LUT R6, R0, 0xff, RZ, 0xc0, !PT ;  /* 0x000000ff00067812 */ /* 0x000fc400078ec0ff */
[----:B------:R-:W-:Y:S02]  /*9970*/  SHF.R.U32.HI R4, RZ, 0x18, R0 ;  /* 0x00000018ff047819 */ /* 0x000fe40000011600 */
[----:B------:R-:W-:Y:S02]  /*9980*/  LOP3.LUT R3, R3, 0xff, RZ, 0xc0, !PT ;  /* 0x000000ff03037812 */ /* 0x000fe400078ec0ff */
[----:B------:R-:W-:Y:S02]  /*9990*/  SHF.R.U32.HI R2, RZ, 0x8, R2 ;  /* 0x00000008ff027819 */ /* 0x000fe40000011602 */
[----:B------:R-:W-:Y:S02]  /*99a0*/  LOP3.LUT R0, R5, 0xff, RZ, 0xc0, !PT ;  /* 0x000000ff05007812 */ /* 0x000fe400078ec0ff */
[----:B------:R-:W-:Y:S01]  /*99b0*/  PRMT R57, R3, 0x5410, R7 ;  /* 0x0000541003397816 */ /* 0x000fe20000000007 */
[----:B------:R-:W-:Y:S01]  /*99c0*/  FADD.FTZ R3, R238, R99 ;  /* 0x00000063ee037221 */ /* 0x000fe20000010000 */
[----:B------:R-:W-:Y:S01]  /*99d0*/  PRMT R56, R6, 0x5410, R2 ;  /* 0x0000541006387816 */ /* 0x000fe20000000002 */
[----:B------:R-:W-:Y:S01]  /*99e0*/  FADD.FTZ R2, R157, R106 ;  /* 0x0000006a9d027221 */ /* 0x000fe20000010000 */
[----:B------:R-:W-:Y:S01]  /*99f0*/  PRMT R48, R0, 0x5410, R4 ;  /* 0x0000541000307816 */ /* 0x000fe20000000004 */
[----:B------:R-:W-:Y:S01]  /*9a00*/  FADD.FTZ R0, R156, R105 ;  /* 0x000000699c007221 */ /* 0x000fe20000010000 */
[----:B------:R-:W-:Y:S01]  /*9a10*/  HMMA.16816.F32 R4, R20, R52, RZ ;  /* 0x000000341404723c */ /* 0x000fe200000018ff */
[----:B------:R-:W-:Y:S01]  /*9a20*/  FADD.FTZ R2, R178, R2 ;  /* 0x00000002b2027221 */ /* 0x000fe20000010000 */
[--C-:B------:R-:W-:Y:S01]  /*9a30*/  HSET2.LE.AND R49, R49, R69.reuse, PT ;  /* 0x0000004531317233 */ /* 0x100fe20003803000 */
[----:B------:R-:W-:Y:S01]  /*9a40*/  FADD.FTZ R0, R134, R0 ;  /* 0x0000000086007221 */ /* 0x000fe20000010000 */
[----:B------:R-:W-:-:S02]  /*9a50*/  HSET2.LE.AND R50, R50, R69, PT ;  /* 0x0000004532327233 */ /* 0x000fc40003803000 */
[----:B------:R-:W-:Y:S02]  /*9a60*/  HSET2.LE.AND R48, R48, R69, PT ;  /* 0x0000004530307233 */ /* 0x000fe40003803000 */
[----:B------:R-:W-:Y:S01]  /*9a70*/  LOP3.LUT R94, R127, R49, RZ, 0xc0, !PT ;  /* 0x000000317f5e7212 */ /* 0x000fe200078ec0ff */
[----:B-1----:R-:W-:Y:S01]  /*9a80*/  HMMA.16816.F32 R180, R16, R40, R12 ;  /* 0x0000002810b4723c */ /* 0x002fe2000000180c */
[----:B------:R-:W-:Y:S02]  /*9a90*/  LOP3.LUT R95, R126, R50, RZ, 0xc0, !PT ;  /* 0x000000327e5f7212 */ /* 0x000fe400078ec0ff */
[----:B------:R-:W-:-:S03]  /*9aa0*/  LOP3.LUT R93, R125, R48, RZ, 0xc0, !PT ;  /* 0x000000307d5d7212 */ /* 0x000fc600078ec0ff */
[----:B------:R-:W-:Y:S09]  /*9ab0*/  HMMA.16816.F32 R12, R24, R44, RZ ;  /* 0x0000002c180c723c */ /* 0x000ff200000018ff */
[----:B------:R-:W-:Y:S07]  /*9ac0*/  HMMA.16816.F32 R164, R8, R40, R4 ;  /* 0x0000002808a4723c */ /* 0x000fee0000001804 */
[----:B------:R-:W-:Y:S01]  /*9ad0*/  FADD.FTZ R4, R237, R3 ;  /* 0x00000003ed047221 */ /* 0x000fe20000010000 */
[----:B------:R-:W-:Y:S01]  /*9ae0*/  FADD.FTZ R3, R232, R36 ;  /* 0x00000024e8037221 */ /* 0x000fe20000010000 */
[----:B------:R-:W-:Y:S01]  /*9af0*/  FADD.FTZ R5, R177, R2 ;  /* 0x00000002b1057221 */ /* 0x000fe20000010000 */
[----:B------:R-:W1:Y:S01]  /*9b00*/  LDSM.16.MT88.4 R36, [R188+0xb400] ;  /* 0x00b40000bc24783b */ /* 0x000e620000004200 */
[----:B------:R-:W-:Y:S01]  /*9b10*/  FADD.FTZ R2, R135, R0 ;  /* 0x0000000087027221 */ /* 0x000fe20000010000 */
[----:B------:R-:W-:Y:S01]  /*9b20*/  FADD.FTZ R0, R236, R4 ;  /* 0x00000004ec007221 */ /* 0x000fe20000010000 */
[----:B------:R-:W-:Y:S01]  /*9b30*/  FADD.FTZ R40, R176, R5 ;  /* 0x00000005b0287221 */ /* 0x000fe20000010000 */
[----:B------:R-:W-:Y:S01]  /*9b40*/  FADD.FTZ R3, R234, R3 ;  /* 0x00000003ea037221 */ /* 0x000fe20000010000 */
[C---:B------:R-:W-:Y:S01]  /*9b50*/  HMMA.16816.F32 R4, R20.reuse, R44, RZ ;  /* 0x0000002c1404723c */ /* 0x040fe200000018ff */
[----:B------:R-:W-:Y:S01]  /*9b60*/  FADD.FTZ R51, R231, R0 ;  /* 0x00000000e7337221 */ /* 0x000fe20000010000 */
[----:B------:R-:W-:Y:S01]  /*9b70*/  FADD.FTZ R52, R144, R2 ;  /* 0x0000000290347221 */ /* 0x000fe20000010000 */
[----:B------:R-:W-:Y:S01]  /*9b80*/  FADD.FTZ R194, R194, R3 ;  /* 0x00000003c2c27221 */ /* 0x000fe20000010000 */
[----:B------:R-:W-:Y:S01]  /*9b90*/  FADD.FTZ R106, R221, R40 ;  /* 0x00000028dd6a7221 */ /* 0x000fe20000010000 */
[--C-:B------:R-:W-:Y:S01]  /*9ba0*/  HSET2.LE.AND R0, R68, R69.reuse, PT ;  /* 0x0000004544007233 */ /* 0x100fe20003803000 */
[----:B------:R-:W-:Y:S01]  /*9bb0*/  FADD.FTZ R105, R235, R51 ;  /* 0x00000033eb697221 */ /* 0x000fe20000010000 */
[--C-:B------:R-:W-:Y:S01]  /*9bc0*/  HSET2.LE.AND R2, R67, R69.reuse, PT ;  /* 0x0000004543027233 */ /* 0x100fe20003803000 */
[----:B------:R-:W-:Y:S01]  /*9bd0*/  HMMA.16816.F32 R48, R20, R54, RZ ;  /* 0x000000361430723c */ /* 0x000fe200000018ff */
[--C-:B------:R-:W-:Y:S01]  /*9be0*/  HSET2.LE.AND R40, R63, R69.reuse, PT ;  /* 0x000000453f287233 */ /* 0x100fe20003803000 */
[----:B------:R-:W-:Y:S01]  /*9bf0*/  FADD.FTZ R104, R217, R52 ;  /* 0x00000034d9687221 */ /* 0x000fe20000010000 */
[----:B------:R-:W-:-:S02]  /*9c00*/  HSET2.LE.AND R3, R62, R69, PT ;  /* 0x000000453e037233 */ /* 0x000fc40003803000 */
[--C-:B------:R-:W-:Y:S02]  /*9c10*/  HSET2.LE.AND R41, R60, R69.reuse, PT ;  /* 0x000000453c297233 */ /* 0x100fe40003803000 */
[--C-:B------:R-:W-:Y:S02]  /*9c20*/  HSET2.LE.AND R44, R59, R69.reuse, PT ;  /* 0x000000453b2c7233 */ /* 0x100fe40003803000 */
[--C-:B------:R-:W-:Y:S02]  /*9c30*/  HSET2.LE.AND R45, R56, R69.reuse, PT ;  /* 0x00000045382d7233 */ /* 0x100fe40003803000 */
[----:B------:R-:W-:Y:S01]  /*9c40*/  LOP3.LUT R98, R195, R3, RZ, 0xc0, !PT ;  /* 0x00000003c3627212 */ /* 0x000fe200078ec0ff */
[----:B------:R-:W-:Y:S02]  /*9c50*/  FADD.FTZ R3, R233, R106 ;  /* 0x0000006ae9037221 */ /* 0x000fe40000010000 */
[----:B------:R-:W-:Y:S01]  /*9c60*/  LOP3.LUT R92, R132, R45, RZ, 0xc0, !PT ;  /* 0x0000002d845c7212 */ /* 0x000fe200078ec0ff */
[-C--:B-1----:R-:W-:Y:S06]  /*9c70*/  HMMA.16816.F32 R176, R16, R36.reuse, R12 ;  /* 0x0000002410b0723c */ /* 0x082fec000000180c */
[----:B------:R-:W-:Y:S01]  /*9c80*/  HMMA.16816.F32 R156, R8, R36, R4 ;  /* 0x00000024089c723c */ /* 0x000fe20000001804 */
[----:B------:R-:W-:Y:S01]  /*9c90*/  LOP3.LUT R14, R219, R0, RZ, 0xc0, !PT ;  /* 0x00000000db0e7212 */ /* 0x000fe200078ec0ff */
[----:B------:R-:W-:Y:S01]  /*9ca0*/  FADD.FTZ R0, R247, R194 ;  /* 0x000000c2f7007221 */ /* 0x000fe20000010000 */
[----:B------:R-:W-:Y:S01]  /*9cb0*/  LOP3.LUT R15, R218, R2, RZ, 0xc0, !PT ;  /* 0x00000002da0f7212 */ /* 0x000fe200078ec0ff */
[----:B------:R-:W-:Y:S01]  /*9cc0*/  FADD.FTZ R2, R246, R105 ;  /* 0x00000069f6027221 */ /* 0x000fe20000010000 */
[----:B------:R-:W-:Y:S01]  /*9cd0*/  IADD3 R194, P0, R34, -0x80, RZ ;  /* 0xffffff8022c27810 */ /* 0x000fe20007f1e0ff */
[----:B------:R-:W-:Y:S01]  /*9ce0*/  FADD.FTZ R0, R244, R0 ;  /* 0x00000000f4007221 */ /* 0x000fe20000010000 */
[--C-:B------:R-:W-:Y:S01]  /*9cf0*/  HSET2.LE.AND R5, R66, R69.reuse, PT ;  /* 0x0000004542057233 */ /* 0x100fe20003803000 */
[----:B------:R-:W-:Y:S01]  /*9d00*/  FADD.FTZ R2, R245, R2 ;  /* 0x00000002f5027221 */ /* 0x000fe20000010000 */
[--C-:B------:R-:W-:Y:S01]  /*9d10*/  HSET2.LE.AND R6, R65, R69.reuse, PT ;  /* 0x0000004541067233 */ /* 0x100fe20003803000 */
[----:B------:R-:W-:Y:S01]  /*9d20*/  FADD.FTZ R0, R243, R0 ;  /* 0x00000000f3007221 */ /* 0x000fe20000010000 */
[----:B------:R-:W-:-:S02]  /*9d30*/  HSET2.LE.AND R37, R64, R69, PT ;  /* 0x0000004540257233 */ /* 0x000fc40003803000 */
[--C-:B------:R-:W-:Y:S01]  /*9d40*/  HSET2.LE.AND R4, R61, R69.reuse, PT ;  /* 0x000000453d047233 */ /* 0x100fe20003803000 */
[C---:B------:R-:W-:Y:S01]  /*9d50*/  HMMA.16816.F32 R64, R20.reuse, R110, RZ ;  /* 0x0000006e1440723c */ /* 0x040fe200000018ff */
[--C-:B------:R-:W-:Y:S02]  /*9d60*/  HSET2.LE.AND R7, R58, R69.reuse, PT ;  /* 0x000000453a077233 */ /* 0x100fe40003803000 */
[----:B------:R-:W-:Y:S02]  /*9d70*/  HSET2.LE.AND R36, R57, R69, PT ;  /* 0x0000004539247233 */ /* 0x000fe40003803000 */
[----:B------:R-:W-:Y:S01]  /*9d80*/  LOP3.LUT R99, R151, R4, RZ, 0xc0, !PT ;  /* 0x0000000497637212 */ /* 0x000fe200078ec0ff */
[----:B------:R-:W-:Y:S01]  /*9d90*/  HMMA.16816.F32 R68, R20, R90, RZ ;  /* 0x0000005a1444723c */ /* 0x000fe200000018ff */
[----:B------:R-:W-:Y:S02]  /*9da0*/  LOP3.LUT R13, R220, R6, RZ, 0xc0, !PT ;  /* 0x00000006dc0d7212 */ /* 0x000fe400078ec0ff */
[----:B------:R-:W-:-:S02]  /*9db0*/  LOP3.LUT R6, R141, R37, RZ, 0xc0, !PT ;  /* 0x000000258d067212 */ /* 0x000fc400078ec0ff */
[----:B------:R-:W-:Y:S01]  /*9dc0*/  LOP3.LUT R4, R145, R41, RZ, 0xc0, !PT ;  /* 0x0000002991047212 */ /* 0x000fe200078ec0ff */
[C---:B------:R-:W-:Y:S01]  /*9dd0*/  HMMA.16816.F32 R60, R20.reuse, R114, RZ ;  /* 0x00000072143c723c */ /* 0x040fe200000018ff */
[----:B------:R-:W-:Y:S02]  /*9de0*/  LOP3.LUT R12, R222, R5, RZ, 0xc0, !PT ;  /* 0x00000005de0c7212 */ /* 0x000fe400078ec0ff */
[----:B------:R-:W-:Y:S02]  /*9df0*/  LOP3.LUT R96, R216, R7, RZ, 0xc0, !PT ;  /* 0x00000007d8607212 */ /* 0x000fe400078ec0ff */
[----:B------:R-:W-:Y:S01]  /*9e00*/  LOP3.LUT R7, R133, R40, RZ, 0xc0, !PT ;  /* 0x0000002885077212 */ /* 0x000fe200078ec0ff */
[----:B------:R-:W-:Y:S01]  /*9e10*/  HMMA.16816.F32 R56, R20, R118, RZ ;  /* 0x000000761438723c */ /* 0x000fe200000018ff */
[----:B------:R-:W-:Y:S02]  /*9e20*/  LOP3.LUT R5, R124, R44, RZ, 0xc0, !PT ;  /* 0x0000002c7c057212 */ /* 0x000fe400078ec0ff */
[----:B------:R-:W-:-:S02]  /*9e30*/  LOP3.LUT R97, R205, R36, RZ, 0xc0, !PT ;  /* 0x00000024cd617212 */ /* 0x000fc400078ec0ff */
[----:B------:R-:W-:Y:S01]  /*9e40*/  IADD3.X R195, R35, -0x1, RZ, P0, !PT ;  /* 0xffffffff23c37810 */ /* 0x000fe200007fe4ff */
[----:B------:R-:W-:Y:S06]  /*9e50*/  HMMA.16816.F32 R20, R20, R46, RZ ;  /* 0x0000002e1414723c */ /* 0x000fec00000018ff */
[C---:B------:R-:W-:Y:S06]  /*9e60*/  HMMA.16816.F32 R68, R8.reuse, R82, R68 ;  /* 0x000000520844723c */ /* 0x040fec0000001844 */
[C---:B------:R-:W-:Y:S06]  /*9e70*/  HMMA.16816.F32 R64, R8.reuse, R78, R64 ;  /* 0x0000004e0840723c */ /* 0x040fec0000001840 */
[C---:B------:R-:W-:Y:S06]  /*9e80*/  HMMA.16816.F32 R60, R8.reuse, R74, R60 ;  /* 0x0000004a083c723c */ /* 0x040fec000000183c */
[C---:B------:R-:W-:Y:S06]  /*9e90*/  HMMA.16816.F32 R148, R8.reuse, R86, R56 ;  /* 0x000000560894723c */ /* 0x040fec0000001838 */
[C---:B------:R-:W-:Y:S06]  /*9ea0*/  HMMA.16816.F32 R144, R8.reuse, R42, R48 ;  /* 0x0000002a0890723c */ /* 0x040fec0000001830 */
[----:B------:R-:W-:Y:S06]  /*9eb0*/  HMMA.16816.F32 R140, R8, R38, R20 ;  /* 0x00000026088c723c */ /* 0x000fec0000001814 */
[C---:B------:R-:W-:Y:S06]  /*9ec0*/  HMMA.16816.F32 R8, R24.reuse, R90, RZ ;  /* 0x0000005a1808723c */ /* 0x040fec00000018ff */
[----:B------:R-:W-:-:S15]  /*9ed0*/  HMMA.16816.F32 R20, R24, R110, RZ ;  /* 0x0000006e1814723c */ /* 0x000fde00000018ff */
[----:B------:R-:W-:-:S03]  /*9ee0*/  NOP ;  /* 0x0000000000007918 */ /* 0x000fc60000000000 */
[----:B------:R-:W-:Y:S06]  /*9ef0*/  HMMA.16816.F32 R80, R16, R82, R8 ;  /* 0x000000521050723c */ /* 0x000fec0000001808 */
[----:B------:R-:W-:Y:S06]  /*9f00*/  HMMA.16816.F32 R8, R24, R114, RZ ;  /* 0x000000721808723c */ /* 0x000fec00000018ff */
[----:B------:R-:W-:Y:S06]  /*9f10*/  HMMA.16816.F32 R56, R16, R78, R20 ;  /* 0x0000004e1038723c */ /* 0x000fec0000001814 */
[----:B------:R-:W-:-:S12]  /*9f20*/  HMMA.16816.F32 R20, R24, R118, RZ ;  /* 0x000000761814723c */ /* 0x000fd800000018ff */
[----:B------:R-:W-:Y:S06]  /*9f30*/  HMMA.16816.F32 R48, R16, R74, R8 ;  /* 0x0000004a1030723c */ /* 0x000fec0000001808 */
[C---:B------:R-:W-:Y:S06]  /*9f40*/  HMMA.16816.F32 R8, R24.reuse, R54, RZ ;  /* 0x000000361808723c */ /* 0x040fec00000018ff */
[----:B------:R-:W-:Y:S06]  /*9f50*/  HMMA.16816.F32 R24, R24, R46, RZ ;  /* 0x0000002e1818723c */ /* 0x000fec00000018ff */
[C---:B------:R-:W-:Y:S01]  /*9f60*/  HMMA.16816.F32 R44, R16.reuse, R86, R20 ;  /* 0x00000056102c723c */ /* 0x040fe20000001814 */
[----:B------:R-:W1:Y:S11]  /*9f70*/  LDSM.16.MT88.4 R20, [R174+0x9800] ;  /* 0x00980000ae14783b */ /* 0x000e760000004200 */
[C---:B------:R-:W-:Y:S01]  /*9f80*/  HMMA.16816.F32 R40, R16.reuse, R42, R8 ;  /* 0x0000002a1028723c */ /* 0x040fe20000001808 */
[----:B------:R-:W-:Y:S05]  /*9f90*/  LDSM.16.MT88.4 R8, [R174+0xa800] ;  /* 0x00a80000ae08783b */ /* 0x000fea0000004200 */
[----:B------:R-:W-:Y:S01]  /*9fa0*/  HMMA.16816.F32 R24, R16, R38, R24 ;  /* 0x000000261018723c */ /* 0x000fe20000001818 */
[----:B------:R-:W2:Y:S05]  /*9fb0*/  LDSM.16.MT88.4 R16, [R188+0x9800] ;  /* 0x00980000bc10783b */ /* 0x000eaa0000004200 */
[-C--:B-1----:R-:W-:Y:S06]  /*9fc0*/  HMMA.16816.F32 R168, R12, R20.reuse, R168 ;  /* 0x000000140ca8723c */ /* 0x082fec00000018a8 */
[C---:B------:R-:W-:Y:S06]  /*9fd0*/  HMMA.16816.F32 R136, R4.reuse, R20, R136 ;  /* 0x000000140488723c */ /* 0x040fec0000001888 */
[-C--:B------:R-:W-:Y:S06]  /*9fe0*/  HMMA.16816.F32 R132, R4, R22.reuse, R68 ;  /* 0x000000160484723c */ /* 0x080fec0000001844 */
[C---:B------:R-:W-:Y:S01]  /*9ff0*/  HMMA.16816.F32 R36, R12.reuse, R22, R80 ;  /* 0x000000160c24723c */ /* 0x040fe20000001850 */
[----:B------:R-:W1:Y:S04]  /*a000*/  LDSM.16.MT88.4 R20, [R188+0xa800] ;  /* 0x00a80000bc14783b */ /* 0x000e680000004200 */
[----:B------:R-:W-:Y:S01]  /*a010*/  LDSM.16.MT88.4 R80, [R174+0xbc00] ;  /* 0x00bc0000ae50783b */ /* 0x000fe20000004200 */
        /* <DEDUP_REMOVED lines=8> */
[----:B------:R-:W-:Y:S01]  /*a0a0*/  HMMA.16816.F32 R52, R12, R10, R48 ;  /* 0x0000000a0c34723c */ /* 0x000fe20000001830 */
[----:B------:R-:W3:Y:S05]  /*a0b0*/  LDSM.16.MT88.4 R8, [R188+0xb800] ;  /* 0x00b80000bc08783b */ /* 0x000eea0000004200 */
[C---:B-1----:R-:W-:Y:S06]  /*a0c0*/  HMMA.16816.F32 R112, R4.reuse, R20, R184 ;  /* 0x000000140470723c */ /* 0x042fec00000018b8 */
[C---:B------:R-:W-:Y:S01]  /*a0d0*/  HMMA.16816.F32 R108, R4.reuse, R22, R148 ;  /* 0x00000016046c723c */ /* 0x040fe20000001894 */
[----:B------:R-:W-:Y:S05]  /*a0e0*/  LDSM.16.MT88.4 R148, [R174+0xac00] ;  /* 0x00ac0000ae94783b */ /* 0x000fea0000004200 */
[C---:B--2---:R-:W-:Y:S01]  /*a0f0*/  HMMA.16816.F32 R72, R4.reuse, R16, R164 ;  /* 0x000000100448723c */ /* 0x044fe200000018a4 */
[----:B------:R-:W1:Y:S05]  /*a100*/  LDSM.16.MT88.4 R164, [R174+0x9c00] ;  /* 0x009c0000aea4783b */ /* 0x000e6a0000004200 */
[----:B------:R-:W-:Y:S06]  /*a110*/  HMMA.16816.F32 R76, R4, R18, R144 ;  /* 0x00000012044c723c */ /* 0x000fec0000001890 */
[C---:B------:R-:W-:Y:S06]  /*a120*/  HMMA.16816.F32 R144, R12.reuse, R20, R212 ;  /* 0x000000140c90723c */ /* 0x040fec00000018d4 */
[----:B------:R-:W-:Y:S06]  /*a130*/  HMMA.16816.F32 R68, R12, R16, R180 ;  /* 0x000000100c44723c */ /* 0x000fec00000018b4 */
[C---:B---3--:R-:W-:Y:S01]  /*a140*/  HMMA.16816.F32 R88, R4.reuse, R8, R156 ;  /* 0x000000080458723c */ /* 0x048fe2000000189c */
[----:B------:R-:W-:Y:S05]  /*a150*/  LDSM.16.MT88.4 R156, [R188+0x9c00] ;  /* 0x009c0000bc9c783b */ /* 0x000fea0000004200 */
[----:B------:R-:W-:Y:S01]  /*a160*/  HMMA.16816.F32 R48, R4, R10, R140 ;  /* 0x0000000a0430723c */ /* 0x000fe2000000188c */
[----:B------:R-:W2:Y:S04]  /*a170*/  LDSM.16.MT88.4 R4, [R188+0xbc00] ;  /* 0x00bc0000bc04783b */ /* 0x000ea80000004200 */
[----:B------:R-:W3:Y:S01]  /*a180*/  LDSM.16.MT88.4 R140, [R188+0xac00] ;  /* 0x00ac0000bc8c783b */ /* 0x000ee20000004200 */
[C---:B------:R-:W-:Y:S06]  /*a190*/  HMMA.16816.F32 R84, R12.reuse, R8, R176 ;  /* 0x000000080c54723c */ /* 0x040fec00000018b0 */
[C---:B------:R-:W-:Y:S06]  /*a1a0*/  HMMA.16816.F32 R44, R12.reuse, R22, R44 ;  /* 0x000000160c2c723c */ /* 0x040fec000000182c */
[C---:B------:R-:W-:Y:S06]  /*a1b0*/  HMMA.16816.F32 R40, R12.reuse, R18, R40 ;  /* 0x000000120c28723c */ /* 0x040fec0000001828 */
[----:B------:R-:W-:Y:S06]  /*a1c0*/  HMMA.16816.F32 R24, R12, R10, R24 ;  /* 0x0000000a0c18723c */ /* 0x000fec0000001818 */
[-C--:B-1----:R-:W-:Y:S06]  /*a1d0*/  HMMA.16816.F32 R168, R96, R164.reuse, R168 ;  /* 0x000000a460a8723c */ /* 0x082fec00000018a8 */
[C---:B------:R-:W-:Y:S06]  /*a1e0*/  HMMA.16816.F32 R136, R92.reuse, R164, R136 ;  /* 0x000000a45c88723c */ /* 0x040fec0000001888 */
[-C--:B--2---:R-:W-:Y:S06]  /*a1f0*/  HMMA.16816.F32 R88, R92, R4.reuse, R88 ;  /* 0x000000045c58723c */ /* 0x084fec0000001858 */
[----:B------:R-:W-:Y:S06]  /*a200*/  HMMA.16816.F32 R84, R96, R4, R84 ;  /* 0x000000046054723c */ /* 0x000fec0000001854 */
[----:B------:R-:W-:Y:S01]  /*a210*/  HMMA.16816.F32 R132, R92, R166, R132 ;  /* 0x000000a65c84723c */ /* 0x000fe20000001884 */
[----:B------:R-:W-:Y:S01]  /*a220*/  FADD.FTZ R5, R223, R104 ;  /* 0x00000068df057221 */ /* 0x000fe20000010000 */
[----:B------:R-:W-:-:S03]  /*a230*/  FADD.FTZ R4, R230, R3 ;  /* 0x00000003e6047221 */ /* 0x000fc60000010000 */
[----:B------:R-:W-:Y:S01]  /*a240*/  FADD.FTZ R3, R224, R5 ;  /* 0x00000005e0037221 */ /* 0x000fe20000010000 */
[----:B------:R-:W-:Y:S01]  /*a250*/  FADD.FTZ R5, R229, R4 ;  /* 0x00000004e5057221 */ /* 0x000fe20000010000 */
[C---:B------:R-:W-:Y:S02]  /*a260*/  HMMA.16816.F32 R128, R92.reuse, R156, R128 ;  /* 0x0000009c5c80723c */ /* 0x040fe40000001880 */
        /* <DEDUP_REMOVED lines=15> */
[C---:B---3--:R-:W-:Y:S06]  /*a360*/  HMMA.16816.F32 R112, R92.reuse, R140, R112 ;  /* 0x0000008c5c70723c */ /* 0x048fec0000001870 */
        /* <DEDUP_REMOVED lines=17> */
[----:B------:R-:W-:-:S04]  /*a480*/  DEPBAR.LE SB0, 0x0 ;  /* 0x000080000000791a */ /* 0x000fc80000000000 */
[----:B------:R-:W3:Y:S04]  /*a490*/  LDL R231, [R1+0x24] ;  /* 0x0000240001e77983 */ /* 0x000ee80000100800 */
[----:B------:R-:W4:Y:S04]  /*a4a0*/  LDL R234, [R1+0x28] ;  /* 0x0000280001ea7983 */ /* 0x000f280000100800 */
[----:B------:R-:W5:Y:S04]  /*a4b0*/  LDL.LU R232, [R1] ;  /* 0x0000000001e87983 */ /* 0x000f680000300800 */
[----:B------:R-:W5:Y:S04]  /*a4c0*/  LDL R217, [R1+0x158] ;  /* 0x0001580001d97983 */ /* 0x000f680000100800 */
[----:B------:R-:W5:Y:S04]  /*a4d0*/  LDL.64 R236, [R1+0x1b0] ;  /* 0x0001b00001ec7983 */ /* 0x000f680000100a00 */
[----:B------:R-:W5:Y:S01]  /*a4e0*/  LDL R238, [R1+0x198] ;  /* 0x0001980001ee7983 */ /* 0x000f620000100800 */
[----:B------:R-:W-:Y:S05]  /*a4f0*/  WARPSYNC.ALL ;  /* 0x0000000000007948 */ /* 0x000fea0003800000 */
[----:B------:R-:W-:Y:S01]  /*a500*/  BAR.SYNC.DEFER_BLOCKING 0x0 ;  /* 0x0000000000007b1d */ /* 0x000fe20000010000 */
[----:B--2---:R-:W-:Y:S01]  /*a510*/  VIADD R205, R221, 0xfffffffe ;  /* 0xfffffffeddcd7836 */ /* 0x004fe20000000000 */
[----:B---3--:R-:W-:-:S02]  /*a520*/  ISETP.GE.AND P3, PT, R231, R200, PT ;  /* 0x000000c8e700720c */ /* 0x008fc40003f66270 */
[-C--:B----4-:R-:W-:Y:S02]  /*a530*/  ISETP.GE.AND P2, PT, R234, R200.reuse, PT ;  /* 0x000000c8ea00720c */ /* 0x090fe40003f46270 */
[----:B------:R-:W-:Y:S01]  /*a540*/  SHF.R.S32.HI R4, RZ, 0x1f, R205 ;  /* 0x0000001fff047819 */ /* 0x000fe200000114cd */
[----:B-----5:R-:W-:Y:S01]  /*a550*/  IMAD R0, R232, R205, RZ ;  /* 0x000000cde8007224 */ /* 0x020fe200078e02ff */
[----:B------:R-:W-:-:S03]  /*a560*/  ISETP.GE.AND P4, PT, R217, R200, PT ;  /* 0x000000c8d900720c */ /* 0x000fc60003f86270 */
[-C--:B------:R-:W-:Y:S02]  /*a570*/  IMAD R0, R4, R250.reuse, R0 ;  /* 0x000000fa04007224 */ /* 0x080fe400078e0200 */
[----:B------:R-:W-:-:S04]  /*a580*/  IMAD.WIDE.U32 R2, R205, R250, R236 ;  /* 0x000000facd027225 */ /* 0x000fc800078e00ec */
[----:B------:R-:W-:Y:S01]  /*a590*/  IMAD.IADD R3, R3, 0x1, R0 ;  /* 0x0000000103037824 */ /* 0x000fe200078e0200 */
[CC--:B------:R-:W-:Y:S02]  /*a5a0*/  @!P3 LEA R10, P1, R2.reuse, R210.reuse, 0x1 ;  /* 0x000000d2020ab211 */ /* 0x0c0fe400078208ff */
[CC--:B------:R-:W-:Y:S02]  /*a5b0*/  @!P2 LEA R8, P0, R2.reuse, R210.reuse, 0x1 ;  /* 0x000000d20208a211 */ /* 0x0c0fe400078008ff */
[C---:B------:R-:W-:Y:S02]  /*a5c0*/  @!P4 LEA R12, P6, R2.reuse, R210, 0x1 ;  /* 0x000000d2020cc211 */ /* 0x040fe400078c08ff */
[----:B------:R-:W-:Y:S02]  /*a5d0*/  IADD3 R0, P5, R251, R2, RZ ;  /* 0x00000002fb007210 */ /* 0x000fe40007fbe0ff */
[CCC-:B------:R-:W-:Y:S02]  /*a5e0*/  @!P4 LEA.HI.X R13, R2.reuse, R211.reuse, R3.reuse, 0x1, P6 ;  /* 0x000000d3020dc211 */ /* 0x1c0fe400030f0c03 */
[----:B------:R-:W-:-:S02]  /*a5f0*/  @!P3 LEA.HI.X R11, R2, R211, R3, 0x1, P1 ;  /* 0x000000d3020bb211 */ /* 0x000fc400008f0c03 */
[--C-:B------:R-:W-:Y:S01]  /*a600*/  @!P2 LEA.HI.X R9, R2, R211, R3.reuse, 0x1, P0 ;  /* 0x000000d30209a211 */ /* 0x100fe200000f0c03 */
[----:B------:R-:W-:Y:S01]  /*a610*/  IMAD.X R3, R252, 0x1, R3, P5 ;  /* 0x00000001fc037824 */ /* 0x000fe200028e0603 */
[CC--:B------:R-:W-:Y:S01]  /*a620*/  @!P4 LEA R6, P5, R0.reuse, R210.reuse, 0x1 ;  /* 0x000000d20006c211 */ /* 0x0c0fe200078a08ff */
[----:B------:R-:W-:Y:S01]  /*a630*/  @P4 STS [R193+0x9000], RZ ;  /* 0x009000ffc1004388 */ /* 0x000fe20000000800 */
[----:B------:R-:W-:-:S03]  /*a640*/  @!P3 LEA R4, P1, R0, R210, 0x1 ;  /* 0x000000d20004b211 */ /* 0x000fc600078208ff */
[----:B------:R-:W-:Y:S01]  /*a650*/  @P4 STS [R193+0x9004], RZ ;  /* 0x009004ffc1004388 */ /* 0x000fe20000000800 */
[----:B------:R-:W-:-:S03]  /*a660*/  @!P2 LEA R2, P0, R0, R210, 0x1 ;  /* 0x000000d20002a211 */ /* 0x000fc600078008ff */
[----:B------:R-:W-:Y:S01]  /*a670*/  @P4 STS.64 [R193+0x9008], RZ ;  /* 0x009008ffc1004388 */ /* 0x000fe20000000a00 */
[----:B------:R-:W-:-:S03]  /*a680*/  @!P4 LEA.HI.X R7, R0, R211, R3, 0x1, P5 ;  /* 0x000000d30007c211 */ /* 0x000fc600028f0c03 */
[----:B------:R-:W-:Y:S01]  /*a690*/  @!PT LDS RZ, [RZ] ;  /* 0x00000000fffff984 */ /* 0x000fe20000000800 */
[----:B------:R-:W-:Y:S01]  /*a6a0*/  @!PT LDS RZ, [RZ] ;  /* 0x00000000fffff984 */ /* 0x000fe20000000800 */
[----:B------:R-:W-:Y:S01]  /*a6b0*/  @!PT LDS RZ, [RZ] ;  /* 0x00000000fffff984 */ /* 0x000fe20000000800 */
[----:B------:R1:W-:Y:S01]  /*a6c0*/  @!P4 LDGSTS.E.BYPASS.LTC128B.128 [R193+0x9000], desc[UR4][R12.64] ;  /* 0x090000000cc1cfae */ /* 0x0003e2000b901d44 */
[----:B------:R-:W-:-:S03]  /*a6d0*/  @!P3 LEA.HI.X R5, R0, R211, R3, 0x1, P1 ;  /* 0x000000d30005b211 */ /* 0x000fc600008f0c03 */
        /* <DEDUP_REMOVED lines=26> */
[----:B------:R-:W-:Y:S04]  /*a880*/  LDSM.16.M88.4 R16, [R190] ;  /* 0x00000000be10783b */ /* 0x000fe80000000200 */
[----:B-1----:R-:W-:Y:S04]  /*a890*/  LDSM.16.M88.4 R12, [R190+0x1000] ;  /* 0x00100000be0c783b */ /* 0x002fe80000000200 */
[----:B------:R-:W1:Y:S04]  /*a8a0*/  LDSM.16.M88.4 R48, [R175+0x6800] ;  /* 0x00680000af30783b */ /* 0x000e680000000200 */
[----:B------:R-:W5:Y:S04]  /*a8b0*/  LDSM.16.M88.4 R44, [R175+0x6c00] ;  /* 0x006c0000af2c783b */ /* 0x000f680000000200 */
[----:B--2---:R-:W-:Y:S04]  /*a8c0*/  LDSM.16.M88.4 R8, [R191] ;  /* 0x00000000bf08783b */ /* 0x004fe80000000200 */
[----:B---3--:R-:W-:Y:S04]  /*a8d0*/  LDSM.16.M88.4 R4, [R191+0x1000] ;  /* 0x00100000bf04783b */ /* 0x008fe80000000200 */
[----:B------:R-:W2:Y:S04]  /*a8e0*/  LDSM.16.M88.4 R24, [R189+0x6800] ;  /* 0x00680000bd18783b */ /* 0x000ea80000000200 */
[----:B------:R-:W3:Y:S04]  /*a8f0*/  LDSM.16.M88.4 R20, [R189+0x6c00] ;  /* 0x006c0000bd14783b */ /* 0x000ee80000000200 */
[----:B------:R-:W4:Y:S04]  /*a900*/  LDSM.16.M88.4 R56, [R175+0x6000] ;  /* 0x00600000af38783b */ /* 0x000f280000000200 */
[----:B------:R-:W4:Y:S04]  /*a910*/  LDSM.16.M88.4 R52, [R175+0x6400] ;  /* 0x00640000af34783b */ /* 0x000f280000000200 */
[----:B------:R-:W-:Y:S04]  /*a920*/  LDSM.16.M88.4 R40, [R189+0x6000] ;  /* 0x00600000bd28783b */ /* 0x000fe80000000200 */
[----:B------:R-:W4:Y:S01]  /*a930*/  LDSM.16.M88.4 R36, [R189+0x6400] ;  /* 0x00640000bd24783b */ /* 0x000f220000000200 */
[----:B-1----:R-:W-:Y:S01]  /*a940*/  HMMA.16816.F32 R104, R12, R48, RZ ;  /* 0x000000300c68723c */ /* 0x002fe200000018ff */
[----:B------:R-:W-:Y:S01]  /*a950*/  IMAD.MOV.U32 R195, RZ, RZ, R238 ;  /* 0x000000ffffc37224 */ /* 0x000fe200078e00ee */
[----:B------:R-:W1:Y:S04]  /*a960*/  S2R R194, SR_TID.X ;  /* 0x0000000000c27919 */ /* 0x000e680000002100 */
[-C--:B-----5:R-:W-:Y:S01]  /*a970*/  HMMA.16816.F32 R64, R16, R44.reuse, RZ ;  /* 0x0000002c1040723c */ /* 0x0a0fe200000018ff */
[----:B------:R-:W0:Y:S05]  /*a980*/  LDGDEPBAR ;  /* 0x00000000000079af */ /* 0x000e2a0000000000 */
[----:B------:R-:W-:Y:S06]  /*a990*/  HMMA.16816.F32 R60, R12, R44, RZ ;  /* 0x0000002c0c3c723c */ /* 0x000fec00000018ff */
[----:B------:R-:W-:Y:S06]  /*a9a0*/  HMMA.16816.F32 R176, R16, R48, RZ ;  /* 0x0000003010b0723c */ /* 0x000fec00000018ff */
[----:B--2---:R-:W-:Y:S06]  /*a9b0*/  HMMA.16816.F32 R232, R4, R24, R104 ;  /* 0x0000001804e8723c */ /* 0x004fec0000001868 */
[-C--:B---3--:R-:W-:Y:S06]  /*a9c0*/  HMMA.16816.F32 R244, R8, R20.reuse, R64 ;  /* 0x0000001408f4723c */ /* 0x088fec0000001840 */
[----:B------:R-:W-:Y:S06]  /*a9d0*/  HMMA.16816.F32 R240, R4, R20, R60 ;  /* 0x0000001404f0723c */ /* 0x000fec000000183c */
[-C--:B----4-:R-:W-:Y:S06]  /*a9e0*/  HMMA.16816.F32 R216, R16, R56.reuse, RZ ;  /* 0x0000003810d8723c */ /* 0x090fec00000018ff */
[----:B------:R-:W-:Y:S06]  /*a9f0*/  HMMA.16816.F32 R212, R12, R56, RZ ;  /* 0x000000380cd4723c */ /* 0x000fec00000018ff */
[-C--:B------:R-:W-:Y:S06]  /*aa00*/  HMMA.16816.F32 R184, R16, R52.reuse, RZ ;  /* 0x0000003410b8723c */ /* 0x080fec00000018ff */
[C---:B------:R-:W-:Y:S06]  /*aa10*/  HMMA.16816.F32 R180, R12.reuse, R52, RZ ;  /* 0x000000340cb4723c */ /* 0x040fec00000018ff */
[C---:B------:R-:W-:Y:S06]  /*aa20*/  HMMA.16816.F32 R104, R12.reuse, R58, RZ ;  /* 0x0000003a0c68723c */ /* 0x040fec00000018ff */
[C---:B------:R-:W-:Y:S06]  /*aa30*/  HMMA.16816.F32 R64, R12.reuse, R54, RZ ;  /* 0x000000360c40723c */ /* 0x040fec00000018ff */
[----:B------:R-:W-:Y:S06]  /*aa40*/  HMMA.16816.F32 R60, R12, R50, RZ ;  /* 0x000000320c3c723c */ /* 0x000fec00000018ff */
[C---:B------:R-:W-:Y:S06]  /*aa50*/  HMMA.16816.F32 R56, R16.reuse, R58, RZ ;  /* 0x0000003a1038723c */ /* 0x040fec00000018ff */
[C---:B------:R-:W-:Y:S06]  /*aa60*/  HMMA.16816.F32 R52, R16.reuse, R54, RZ ;  /* 0x000000361034723c */ /* 0x040fec00000018ff */
[----:B------:R-:W-:Y:S06]  /*aa70*/  HMMA.16816.F32 R48, R16, R50, RZ ;  /* 0x000000321030723c */ /* 0x000fec00000018ff */
[-C--:B------:R-:W-:Y:S06]  /*aa80*/  HMMA.16816.F32 R12, R12, R46.reuse, RZ ;  /* 0x0000002e0c0c723c */ /* 0x080fec00000018ff */
[----:B------:R-:W-:Y:S06]  /*aa90*/  HMMA.16816.F32 R16, R16, R46, RZ ;  /* 0x0000002e1010723c */ /* 0x000fec00000018ff */
[C---:B------:R-:W-:Y:S06]  /*aaa0*/  HMMA.16816.F32 R236, R8.reuse, R24, R176 ;  /* 0x0000001808ec723c */ /* 0x040fec00000018b0 */
[-C--:B------:R-:W-:Y:S06]  /*aab0*/  HMMA.16816.F32 R228, R8, R36.reuse, R184 ;  /* 0x0000002408e4723c */ /* 0x080fec00000018b8 */
[C---:B------:R-:W-:Y:S06]  /*aac0*/  HMMA.16816.F32 R220, R4.reuse, R36, R180 ;  /* 0x0000002404dc723c */ /* 0x040fec00000018b4 */
[----:B------:R-:W-:Y:S06]  /*aad0*/  HMMA.16816.F32 R176, R4, R42, R104 ;  /* 0x0000002a04b0723c */ /* 0x000fec0000001868 */
[-C--:B------:R-:W-:Y:S06]  /*aae0*/  HMMA.16816.F32 R216, R8, R40.reuse, R216 ;  /* 0x0000002808d8723c */ /* 0x080fec00000018d8 */
[C---:B------:R-:W-:Y:S06]  /*aaf0*/  HMMA.16816.F32 R212, R4.reuse, R40, R212 ;  /* 0x0000002804d4723c */ /* 0x040fec00000018d4 */
[C---:B------:R-:W-:Y:S06]  /*ab00*/  HMMA.16816.F32 R180, R4.reuse, R38, R64 ;  /* 0x0000002604b4723c */ /* 0x040fec0000001840 */
[C---:B------:R-:W-:Y:S06]  /*ab10*/  HMMA.16816.F32 R184, R4.reuse, R26, R60 ;  /* 0x0000001a04b8723c */ /* 0x040fec000000183c */
[----:B------:R-:W-:Y:S01]  /*ab20*/  HMMA.16816.F32 R224, R4, R22, R12 ;  /* 0x0000001604e0723c */ /* 0x000fe2000000180c */
[----:B------:R-:W-:Y:S04]  /*ab30*/  LDSM.16.M88.4 R4, [R190+0x3000] ;  /* 0x00300000be04783b */ /* 0x000fe80000000200 */
[----:B------:R-:W2:Y:S01]  /*ab40*/  LDSM.16.M88.4 R12, [R175+0x7000] ;  /* 0x00700000af0c783b */ /* 0x000ea20000000200 */
[C---:B------:R-:W-:Y:S06]  /*ab50*/  HMMA.16816.F32 R56, R8.reuse, R42, R56 ;  /* 0x0000002a0838723c */ /* 0x040fec0000001838 */
[C---:B------:R-:W-:Y:S06]  /*ab60*/  HMMA.16816.F32 R104, R8.reuse, R38, R52 ;  /* 0x000000260868723c */ /* 0x040fec0000001834 */
[C---:B------:R-:W-:Y:S06]  /*ab70*/  HMMA.16816.F32 R48, R8.reuse, R26, R48 ;  /* 0x0000001a0830723c */ /* 0x040fec0000001830 */
[----:B------:R-:W-:Y:S01]  /*ab80*/  HMMA.16816.F32 R16, R8, R22, R16 ;  /* 0x000000160810723c */ /* 0x000fe20000001810 */
[----:B------:R-:W3:Y:S05]  /*ab90*/  LDSM.16.M88.4 R8, [R190+0x2000] ;  /* 0x00200000be08783b */ /* 0x000eea0000000200 */
[C---:B--2---:R-:W-:Y:S06]  /*aba0*/  HMMA.16816.F32 R64, R4.reuse, R12, R212 ;  /* 0x0000000c0440723c */ /* 0x044fec00000018d4 */
[----:B------:R-:W-:Y:S06]  /*abb0*/  HMMA.16816.F32 R52, R4, R14, R176 ;  /* 0x0000000e0434723c */ /* 0x000fec00000018b0 */
[C---:B---3--:R-:W-:Y:S06]  /*abc0*/  HMMA.16816.F32 R60, R8.reuse, R12, R216 ;  /* 0x0000000c083c723c */ /* 0x048fec00000018d8 */
[C---:B------:R-:W-:Y:S01]  /*abd0*/  HMMA.16816.F32 R24, R8.reuse, R14, R56 ;  /* 0x0000000e0818723c */ /* 0x040fe20000001838 */
[----:B------:R-:W2:Y:S05]  /*abe0*/  LDSM.16.M88.4 R12, [R175+0x7400] ;  /* 0x00740000af0c783b */ /* 0x000eaa0000000200 */
[-C--:B--2---:R-:W-:Y:S06]  /*abf0*/  HMMA.16816.F32 R44, R8, R12.reuse, R228 ;  /* 0x0000000c082c723c */ /* 0x084fec00000018e4 */
[C---:B------:R-:W-:Y:S06]  /*ac00*/  HMMA.16816.F32 R40, R4.reuse, R12, R220 ;  /* 0x0000000c0428723c */ /* 0x040fec00000018dc */
[-C--:B------:R-:W-:Y:S06]  /*ac10*/  HMMA.16816.F32 R36, R4, R14.reuse, R180 ;  /* 0x0000000e0424723c */ /* 0x080fec00000018b4 */
        /* <DEDUP_REMOVED lines=9> */
[-C--:B------:R-:W-:Y:S01]  /*acb0*/  HMMA.16816.F32 R224, R4, R14.reuse, R224 ;  /* 0x0000000e04e0723c */ /* 0x080fe200000018e0 */
[----:B------:R-:W-:Y:S05]  /*acc0*/  LDSM.16.M88.4 R4, [R191+0x3000] ;  /* 0x00300000bf04783b */ /* 0x000fea0000000200 */
[----:B------:R-:W-:Y:S01]  /*acd0*/  HMMA.16816.F32 R16, R8, R14, R16 ;  /* 0x0000000e0810723c */ /* 0x000fe20000001810 */
[----:B------:R-:W2:Y:S04]  /*ace0*/  LDSM.16.M88.4 R12, [R189+0x7000] ;  /* 0x00700000bd0c783b */ /* 0x000ea80000000200 */
[----:B------:R-:W3:Y:S01]  /*acf0*/  LDSM.16.M88.4 R8, [R191+0x2000] ;  /* 0x00200000bf08783b */ /* 0x000ee20000000200 */
[-C--:B--2---:R-:W-:Y:S06]  /*ad00*/  HMMA.16816.F32 R236, R4, R12.reuse, R64 ;  /* 0x0000000c04ec723c */ /* 0x084fec0000001840 */
[----:B---3--:R-:W-:Y:S06]  /*ad10*/  HMMA.16816.F32 R220, R8, R12, R60 ;  /* 0x0000000c08dc723c */ /* 0x008fec000000183c */
[-C--:B------:R-:W-:Y:S06]  /*ad20*/  HMMA.16816.F32 R216, R4, R14.reuse, R52 ;  /* 0x0000000e04d8723c */ /* 0x080fec0000001834 */
[----:B------:R-:W-:Y:S01]  /*ad30*/  HMMA.16816.F32 R176, R8, R14, R24 ;  /* 0x0000000e08b0723c */ /* 0x000fe20000001818 */
[----:B------:R-:W2:Y:S05]  /*ad40*/  LDSM.16.M88.4 R12, [R189+0x7400] ;  /* 0x00740000bd0c783b */ /* 0x000eaa0000000200 */
[----:B--2---:R-:W-:Y:S06]  /*ad50*/  HMMA.16816.F32 R60, R4, R14, R36 ;  /* 0x0000000e043c723c */ /* 0x004fec0000001824 */
[-C--:B------:R-:W-:Y:S06]  /*ad60*/  HMMA.16816.F32 R232, R8, R12.reuse, R44 ;  /* 0x0000000c08e8723c */ /* 0x080fec000000182c */
[----:B------:R-:W-:Y:S06]  /*ad70*/  HMMA.16816.F32 R64, R4, R12, R40 ;  /* 0x0000000c0440723c */ /* 0x000fec0000001828 */
        /* <DEDUP_REMOVED lines=44> */
[----:B------:R-:W-:Y:S01]  /*b040*/  HMMA.16816.F32 R212, R8, R14, R212 ;  /* 0x0000000e08d4723c */ /* 0x000fe200000018d4 */
[----:B------:R-:W2:Y:S01]  /*b050*/  LDSM.16.M88.4 R12, [R189+0x8800] ;  /* 0x00880000bd0c783b */ /* 0x000ea20000000200 */
[----:B-1----:R-:W-:-:S05]  /*b060*/  IMAD.SHL.U32 R194, R194, 0x2, RZ ;  /* 0x00000002c2c27824 */ /* 0x002fca00078e00ff */
[----:B------:R-:W-:Y:S01]  /*b070*/  LOP3.LUT R194, R194, 0x6, RZ, 0xc0, !PT ;  /* 0x00000006c2c27812 */ /* 0x000fe200078ec0ff */
[-C--:B--2---:R-:W-:Y:S06]  /*b080*/  HMMA.16816.F32 R236, R8, R12.reuse, R216 ;  /* 0x0000000c08ec723c */ /* 0x084fec00000018d8 */
[C---:B------:R-:W-:Y:S06]  /*b090*/  HMMA.16816.F32 R228, R4.reuse, R12, R176 ;  /* 0x0000000c04e4723c */ /* 0x040fec00000018b0 */
[-C--:B------:R-:W-:Y:S06]  /*b0a0*/  HMMA.16816.F32 R240, R4, R14.reuse, R60 ;  /* 0x0000000e04f0723c */ /* 0x080fec000000183c */
[----:B------:R-:W-:Y:S01]  /*b0b0*/  HMMA.16816.F32 R216, R8, R14, R56 ;  /* 0x0000000e08d8723c */ /* 0x000fe20000001838 */
[----:B------:R-:W1:Y:S01]  /*b0c0*/  LDSM.16.M88.4 R12, [R189+0x8c00] ;  /* 0x008c0000bd0c783b */ /* 0x000e620000000200 */
[----:B------:R-:W-:Y:S01]  /*b0d0*/  IMAD R0, R205, 0x40, R194 ;  /* 0x00000040cd007824 */ /* 0x000fe200078e02c2 */
[----:B------:R-:W-:-:S04]  /*b0e0*/  DEPBAR.LE SB0, 0x0 ;  /* 0x000080000000791a */ /* 0x000fc80000000000 */
[C---:B------:R-:W-:Y:S01]  /*b0f0*/  ISETP.GE.AND P0, PT, R0.reuse, R199, PT ;  /* 0x000000c70000720c */ /* 0x040fe20003f06270 */
[C---:B------:R-:W-:Y:S01]  /*b100*/  VIADD R2, R0.reuse, 0x1 ;  /* 0x0000000100027836 */ /* 0x040fe20000000000 */
[C---:B------:R-:W-:Y:S02]  /*b110*/  ISETP.GE.AND P1, PT, R0.reuse, R196, PT ;  /* 0x000000c40000720c */ /* 0x040fe40003f26270 */
[C---:B------:R-:W-:Y:S02]  /*b120*/  ISETP.GE.OR P0, PT, R0.reuse, R201, !P0 ;  /* 0x000000c90000720c */ /* 0x040fe40004706670 */
[C---:B------:R-:W-:Y:S02]  /*b130*/  ISETP.GE.AND P5, PT, R0.reuse, R198, PT ;  /* 0x000000c60000720c */ /* 0x040fe40003fa6270 */
[C---:B------:R-:W-:Y:S01]  /*b140*/  ISETP.GE.OR P1, PT, R0.reuse, R202, !P1 ;  /* 0x000000ca0000720c */ /* 0x040fe20004f26670 */
[C---:B------:R-:W-:Y:S01]  /*b150*/  VIADD R3, R0.reuse, 0x8 ;  /* 0x0000000800037836 */ /* 0x040fe20000000000 */
[----:B------:R-:W-:-:S02]  /*b160*/  ISETP.GE.OR P5, PT, R0, R204, !P5 ;  /* 0x000000cc0000720c */ /* 0x000fc40006fa6670 */
[----:B------:R-:W-:Y:S02]  /*b170*/  FSEL R178, R20, -INF , !P1 ;  /* 0xff80000014b27808 */ /* 0x000fe40004800000 */
[C---:B------:R-:W-:Y:S02]  /*b180*/  ISETP.GE.AND P6, PT, R2.reuse, R196, PT ;  /* 0x000000c40200720c */ /* 0x040fe40003fc6270 */
[C---:B------:R-:W-:Y:S02]  /*b190*/  ISETP.GE.AND P1, PT, R2.reuse, R197, PT ;  /* 0x000000c50200720c */ /* 0x040fe40003f26270 */
[C---:B------:R-:W-:Y:S02]  /*b1a0*/  ISETP.GE.OR P6, PT, R2.reuse, R202, !P6 ;  /* 0x000000ca0200720c */ /* 0x040fe400077c6670 */
[----:B------:R-:W-:Y:S01]  /*b1b0*/  ISETP.GE.OR P1, PT, R2, R203, !P1 ;  /* 0x000000cb0200720c */ /* 0x000fe20004f26670 */
[----:B-1----:R-:W-:Y:S07]  /*b1c0*/  HMMA.16816.F32 R220, R4, R14, R24 ;  /* 0x0000000e04dc723c */ /* 0x002fee0000001818 */
[----:B------:R-:W-:-:S02]  /*b1d0*/  FSEL R25, R22, -INF , !P0 ;  /* 0xff80000016197808 */ /* 0x000fc40004000000 */
[C---:B------:R-:W-:Y:S01]  /*b1e0*/  ISETP.GE.AND P0, PT, R2.reuse, R199, PT ;  /* 0x000000c70200720c */ /* 0x040fe20003f06270 */
[----:B------:R-:W-:Y:S03]  /*b1f0*/  HMMA.16816.F32 R232, R8, R12, R36 ;  /* 0x0000000c08e8723c */ /* 0x000fe60000001824 */
[----:B------:R-:W-:-:S03]  /*b200*/  ISETP.GE.OR P0, PT, R2, R201, !P0 ;  /* 0x000000c90200720c */ /* 0x000fc60004706670 */
[----:B------:R-:W-:Y:S01]  /*b210*/  HMMA.16816.F32 R224, R4, R12, R40 ;  /* 0x0000000c04e0723c */ /* 0x000fe20000001828 */
[----:B------:R-:W-:Y:S01]  /*b220*/  FSEL R39, R44, -INF , !P5 ;  /* 0xff8000002c277808 */ /* 0x000fe20006800000 */
[----:B------:R-:W-:Y:S01]  /*b230*/  BAR.SYNC.DEFER_BLOCKING 0x0 ;  /* 0x0000000000007b1d */ /* 0x000fe20000010000 */
[----:B------:R-:W-:-:S04]  /*b240*/  ISETP.GE.AND P5, PT, R2, R198, PT ;  /* 0x000000c60200720c */ /* 0x000fc80003fa6270 */
[----:B------:R-:W-:Y:S02]  /*b250*/  FSEL R40, R23, -INF , !P0 ;  /* 0xff80000017287808 */ /* 0x000fe40004000000 */
[----:B------:R-:W-:Y:S02]  /*b260*/  ISETP.GE.AND P0, PT, R3, R198, PT ;  /* 0x000000c60300720c */ /* 0x000fe40003f06270 */
[----:B------:R-:W-:Y:S02]  /*b270*/  FSEL R181, R21, -INF , !P6 ;  /* 0xff80000015b57808 */ /* 0x000fe40007000000 */
[----:B------:R-:W-:Y:S01]  /*b280*/  ISETP.GE.OR P5, PT, R2, R204, !P5 ;  /* 0x000000cc0200720c */ /* 0x000fe20006fa6670 */
[C---:B------:R-:W-:Y:S01]  /*b290*/  VIADD R2, R0.reuse, 0x9 ;  /* 0x0000000900027836 */ /* 0x040fe20000000000 */
[----:B------:R-:W-:Y:S02]  /*b2a0*/  FSEL R61, R47, -INF , !P1 ;  /* 0xff8000002f3d7808 */ /* 0x000fe40004800000 */
[----:B------:R-:W-:-:S02]  /*b2b0*/  ISETP.GE.AND P6, PT, R0, R197, PT ;  /* 0x000000c50000720c */ /* 0x000fc40003fc6270 */
[C---:B------:R-:W-:Y:S02]  /*b2c0*/  ISETP.GE.OR P1, PT, R3.reuse, R204, !P0 ;  /* 0x000000cc0300720c */ /* 0x040fe40004726670 */
[C---:B------:R-:W-:Y:S02]  /*b2d0*/  ISETP.GE.AND P0, PT, R3.reuse, R199, PT ;  /* 0x000000c70300720c */ /* 0x040fe40003f06270 */
[----:B------:R-:W-:Y:S02]  /*b2e0*/  ISETP.GE.OR P6, PT, R0, R203, !P6 ;  /* 0x000000cb0000720c */ /* 0x000fe400077c6670 */
[----:B------:R-:W-:Y:S02]  /*b2f0*/  FSEL R44, R48, -INF , !P1 ;  /* 0xff800000302c7808 */ /* 0x000fe40004800000 */
[----:B------:R-:W-:Y:S02]  /*b300*/  ISETP.GE.AND P1, PT, R2, R196, PT ;  /* 0x000000c40200720c */ /* 0x000fe40003f26270 */
[----:B------:R-:W-:-:S02]  /*b310*/  ISETP.GE.OR P0, PT, R3, R201, !P0 ;  /* 0x000000c90300720c */ /* 0x000fc40004706670 */
[----:B------:R-:W-:Y:S02]  /*b320*/  FSEL R60, R46, -INF , !P6 ;  /* 0xff8000002e3c7808 */ /* 0x000fe40007000000 */
[----:B------:R-:W-:Y:S02]  /*b330*/  FSEL R45, R45, -INF , !P5 ;  /* 0xff8000002d2d7808 */ /* 0x000fe40006800000 */
[C---:B------:R-:W-:Y:S02]  /*b340*/  ISETP.GE.AND P6, PT, R3.reuse, R197, PT ;  /* 0x000000c50300720c */ /* 0x040fe40003fc6270 */
[----:B------:R-:W-:Y:S02]  /*b350*/  ISETP.GE.AND P5, PT, R3, R196, PT ;  /* 0x000000c40300720c */ /* 0x000fe40003fa6270 */
[----:B------:R-:W-:Y:S02]  /*b360*/  ISETP.GE.OR P1, PT, R2, R202, !P1 ;  /* 0x000000ca0200720c */ /* 0x000fe40004f26670 */
[----:B------:R-:W-:-:S02]  /*b370*/  FSEL R37, R54, -INF , !P0 ;  /* 0xff80000036257808 */ /* 0x000fc40004000000 */
[----:B------:R-:W-:Y:S02]  /*b380*/  ISETP.GE.AND P0, PT, R2, R199, PT ;  /* 0x000000c70200720c */ /* 0x000fe40003f06270 */
[C---:B------:R-:W-:Y:S02]  /*b390*/  ISETP.GE.OR P5, PT, R3.reuse, R202, !P5 ;  /* 0x000000ca0300720c */ /* 0x040fe40006fa6670 */
[----:B------:R-:W-:Y:S01]  /*b3a0*/  ISETP.GE.OR P6, PT, R3, R203, !P6 ;  /* 0x000000cb0300720c */ /* 0x000fe200077c6670 */
[----:B------:R-:W-:Y:S01]  /*b3b0*/  VIADD R3, R0, 0x10 ;  /* 0x0000001000037836 */ /* 0x000fe20000000000 */
[----:B------:R-:W-:Y:S02]  /*b3c0*/  FSEL R179, R53, -INF , !P1 ;  /* 0xff80000035b37808 */ /* 0x000fe40004800000 */
[C---:B------:R-:W-:Y:S02]  /*b3d0*/  ISETP.GE.AND P1, PT, R2.reuse, R197, PT ;  /* 0x000000c50200720c */ /* 0x040fe40003f26270 */
[----:B------:R-:W-:-:S02]  /*b3e0*/  ISETP.GE.OR P0, PT, R2, R201, !P0 ;  /* 0x000000c90200720c */ /* 0x000fc40004706670 */
[----:B------:R-:W-:Y:S02]  /*b3f0*/  FSEL R180, R52, -INF , !P5 ;  /* 0xff80000034b47808 */ /* 0x000fe40006800000 */
[CC--:B------:R-:W-:Y:S02]  /*b400*/  ISETP.GE.AND P5, PT, R2.reuse, R198.reuse, PT ;  /* 0x000000c60200720c */ /* 0x0c0fe40003fa6270 */
[C---:B------:R-:W-:Y:S02]  /*b410*/  ISETP.GE.OR P1, PT, R2.reuse, R203, !P1 ;  /* 0x000000cb0200720c */ /* 0x040fe40004f26670 */
[----:B------:R-:W-:Y:S02]  /*b420*/  FSEL R36, R55, -INF , !P0 ;  /* 0xff80000037247808 */ /* 0x000fe40004000000 */
[----:B------:R-:W-:Y:S02]  /*b430*/  ISETP.GE.AND P0, PT, R3, R198, PT ;  /* 0x000000c60300720c */ /* 0x000fe40003f06270 */
[----:B------:R-:W-:Y:S01]  /*b440*/  ISETP.GE.OR P5, PT, R2, R204, !P5 ;  /* 0x000000cc0200720c */ /* 0x000fe20006fa6670 */
[----:B------:R-:W-:Y:S01]  /*b450*/  VIADD R2, R0, 0x11 ;  /* 0x0000001100027836 */ /* 0x000fe20000000000 */
[----:B------:R-:W-:-:S02]  /*b460*/  FSEL R58, R51, -INF , !P1 ;  /* 0xff800000333a7808 */ /* 0x000fc40004800000 */
[----:B------:R-:W-:-:S04]  /*b470*/  ISETP.GE.OR P1, PT, R3, R204, !P0 ;  /* 0x000000cc0300720c */ /* 0x000fc80004726670 */
[----:B------:R-:W-:Y:S02]  /*b480*/  FSEL R42, R64, -INF , !P1 ;  /* 0xff800000402a7808 */ /* 0x000fe40004800000 */
[----:B------:R-:W-:Y:S02]  /*b490*/  ISETP.GE.AND P1, PT, R2, R198, PT ;  /* 0x000000c60200720c */ /* 0x000fe40003f26270 */
[----:B------:R-:W-:Y:S02]  /*b4a0*/  FSEL R59, R50, -INF , !P6 ;  /* 0xff800000323b7808 */ /* 0x000fe40007000000 */
[----:B------:R-:W-:Y:S02]  /*b4b0*/  FSEL R43, R49, -INF , !P5 ;  /* 0xff800000312b7808 */ /* 0x000fe40006800000 */
[C---:B------:R-:W-:Y:S02]  /*b4c0*/  ISETP.GE.AND P6, PT, R3.reuse, R197, PT ;  /* 0x000000c50300720c */ /* 0x040fe40003fc6270 */
[----:B------:R-:W-:-:S02]  /*b4d0*/  ISETP.GE.AND P5, PT, R3, R196, PT ;  /* 0x000000c40300720c */ /* 0x000fc40003fa6270 */
[C---:B------:R-:W-:Y:S02]  /*b4e0*/  ISETP.GE.AND P0, PT, R3.reuse, R199, PT ;  /* 0x000000c70300720c */ /* 0x040fe40003f06270 */
[----:B------:R-:W-:Y:S02]  /*b4f0*/  ISETP.GE.OR P1, PT, R2, R204, !P1 ;  /* 0x000000cc0200720c */ /* 0x000fe40004f26670 */
[C---:B------:R-:W-:Y:S02]  /*b500*/  ISETP.GE.OR P6, PT, R3.reuse, R203, !P6 ;  /* 0x000000cb0300720c */ /* 0x040fe400077c6670 */
[C---:B------:R-:W-:Y:S02]  /*b510*/  ISETP.GE.OR P5, PT, R3.reuse, R202, !P5 ;  /* 0x000000ca0300720c */ /* 0x040fe40006fa6670 */
[----:B------:R-:W-:Y:S01]  /*b520*/  ISETP.GE.OR P0, PT, R3, R201, !P0 ;  /* 0x000000c90300720c */ /* 0x000fe20004706670 */
[----:B------:R-:W-:Y:S01]  /*b530*/  VIADD R3, R0, 0x18 ;  /* 0x0000001800037836 */ /* 0x000fe20000000000 */
[----:B------:R-:W-:-:S02]  /*b540*/  FSEL R41, R65, -INF , !P1 ;  /* 0xff80000041297808 */ /* 0x000fc40004800000 */
[----:B------:R-:W-:Y:S02]  /*b550*/  ISETP.GE.AND P1, PT, R2, R199, PT ;  /* 0x000000c70200720c */ /* 0x000fe40003f26270 */
[----:B------:R-:W-:Y:S02]  /*b560*/  FSEL R57, R66, -INF , !P6 ;  /* 0xff80000042397808 */ /* 0x000fe40007000000 */
[----:B------:R-:W-:Y:S02]  /*b570*/  FSEL R177, R104, -INF , !P5 ;  /* 0xff80000068b17808 */ /* 0x000fe40006800000 */
[C---:B------:R-:W-:Y:S02]  /*b580*/  ISETP.GE.AND P6, PT, R2.reuse, R197, PT ;  /* 0x000000c50200720c */ /* 0x040fe40003fc6270 */
[C---:B------:R-:W-:Y:S02]  /*b590*/  ISETP.GE.AND P5, PT, R2.reuse, R196, PT ;  /* 0x000000c40200720c */ /* 0x040fe40003fa6270 */
[----:B------:R-:W-:-:S02]  /*b5a0*/  ISETP.GE.OR P1, PT, R2, R201, !P1 ;  /* 0x000000c90200720c */ /* 0x000fc40004f26670 */
[----:B------:R-:W-:Y:S02]  /*b5b0*/  FSEL R23, R106, -INF , !P0 ;  /* 0xff8000006a177808 */ /* 0x000fe40004000000 */
[----:B------:R-:W-:Y:S02]  /*b5c0*/  ISETP.GE.AND P0, PT, R3, R198, PT ;  /* 0x000000c60300720c */ /* 0x000fe40003f06270 */
[C---:B------:R-:W-:Y:S02]  /*b5d0*/  ISETP.GE.OR P6, PT, R2.reuse, R203, !P6 ;  /* 0x000000cb0200720c */ /* 0x040fe400077c6670 */
[----:B------:R-:W-:Y:S01]  /*b5e0*/  ISETP.GE.OR P5, PT, R2, R202, !P5 ;  /* 0x000000ca0200720c */ /* 0x000fe20006fa6670 */
[----:B------:R-:W-:Y:S01]  /*b5f0*/  VIADD R2, R0, 0x19 ;  /* 0x0000001900027836 */ /* 0x000fe20000000000 */
[----:B------:R-:W-:Y:S02]  /*b600*/  FSEL R22, R107, -INF , !P1 ;  /* 0xff8000006b167808 */ /* 0x000fe40004800000 */
[----:B------:R-:W-:-:S02]  /*b610*/  ISETP.GE.OR P1, PT, R3, R204, !P0 ;  /* 0x000000cc0300720c */ /* 0x000fc40004726670 */
[C---:B------:R-:W-:Y:S02]  /*b620*/  ISETP.GE.AND P0, PT, R3.reuse, R199, PT ;  /* 0x000000c70300720c */ /* 0x040fe40003f06270 */
[----:B------:R-:W-:Y:S02]  /*b630*/  FSEL R38, R212, -INF , !P1 ;  /* 0xff800000d4267808 */ /* 0x000fe40004800000 */
[----:B------:R-:W-:Y:S02]  /*b640*/  ISETP.GE.AND P1, PT, R2, R196, PT ;  /* 0x000000c40200720c */ /* 0x000fe40003f26270 */
[----:B------:R-:W-:Y:S02]  /*b650*/  ISETP.GE.OR P0, PT, R3, R201, !P0 ;  /* 0x000000c90300720c */ /* 0x000fe40004706670 */
[----:B------:R-:W-:Y:S02]  /*b660*/  FSEL R56, R67, -INF , !P6 ;  /* 0xff80000043387808 */ /* 0x000fe40007000000 */
[----:B------:R-:W-:-:S02]  /*b670*/  FSEL R176, R105, -INF , !P5 ;  /* 0xff80000069b07808 */ /* 0x000fc40006800000 */
[C---:B------:R-:W-:Y:S02]  /*b680*/  ISETP.GE.AND P6, PT, R3.reuse, R197, PT ;  /* 0x000000c50300720c */ /* 0x040fe40003fc6270 */
[C---:B------:R-:W-:Y:S02]  /*b690*/  ISETP.GE.AND P5, PT, R3.reuse, R196, PT ;  /* 0x000000c40300720c */ /* 0x040fe40003fa6270 */
[-C--:B------:R-:W-:Y:S02]  /*b6a0*/  ISETP.GE.OR P1, PT, R2, R202.reuse, !P1 ;  /* 0x000000ca0200720c */ /* 0x080fe40004f26670 */
[----:B------:R-:W-:Y:S02]  /*b6b0*/  FSEL R20, R246, -INF , !P0 ;  /* 0xff800000f6147808 */ /* 0x000fe40004000000 */
[----:B------:R-:W-:Y:S02]  /*b6c0*/  ISETP.GE.AND P0, PT, R2, R199, PT ;  /* 0x000000c70200720c */ /* 0x000fe40003f06270 */
[----:B------:R-:W-:-:S02]  /*b6d0*/  ISETP.GE.OR P5, PT, R3, R202, !P5 ;  /* 0x000000ca0300720c */ /* 0x000fc40006fa6670 */
[----:B------:R-:W-:Y:S01]  /*b6e0*/  ISETP.GE.OR P6, PT, R3, R203, !P6 ;  /* 0x000000cb0300720c */ /* 0x000fe200077c6670 */
[----:B------:R-:W-:Y:S01]  /*b6f0*/  VIADD R3, R0, 0x20 ;  /* 0x0000002000037836 */ /* 0x000fe20000000000 */
[----:B------:R-:W-:Y:S02]  /*b700*/  FSEL R107, R245, -INF , !P1 ;  /* 0xff800000f56b7808 */ /* 0x000fe40004800000 */
[C---:B------:R-:W-:Y:S02]  /*b710*/  ISETP.GE.AND P1, PT, R2.reuse, R197, PT ;  /* 0x000000c50200720c */ /* 0x040fe40003f26270 */
[----:B------:R-:W-:Y:S01]  /*b720*/  ISETP.GE.OR P0, PT, R2, R201, !P0 ;  /* 0x000000c90200720c */ /* 0x000fe20004706670 */
[----:B------:R-:W-:Y:S01]  /*b730*/  HMMA.16816.F32 R184, R8, R14, R16 ;  /* 0x0000000e08b8723c */ /* 0x000fe20000001810 */
[----:B------:R-:W-:Y:S02]  /*b740*/  FSEL R106, R244, -INF , !P5 ;  /* 0xff800000f46a7808 */ /* 0x000fe40006800000 */
[----:B------:R-:W-:-:S02]  /*b750*/  ISETP.GE.AND P5, PT, R2, R198, PT ;  /* 0x000000c60200720c */ /* 0x000fc40003fa6270 */
[C---:B------:R-:W-:Y:S02]  /*b760*/  ISETP.GE.OR P1, PT, R2.reuse, R203, !P1 ;  /* 0x000000cb0200720c */ /* 0x040fe40004f26670 */
[----:B------:R-:W-:Y:S02]  /*b770*/  FSEL R19, R247, -INF , !P0 ;  /* 0xff800000f7137808 */ /* 0x000fe40004000000 */
[----:B------:R-:W-:Y:S02]  /*b780*/  ISETP.GE.AND P0, PT, R3, R198, PT ;  /* 0x000000c60300720c */ /* 0x000fe40003f06270 */
[-C--:B------:R-:W-:Y:S01]  /*b790*/  ISETP.GE.OR P5, PT, R2, R204.reuse, !P5 ;  /* 0x000000cc0200720c */ /* 0x080fe20006fa6670 */
[----:B------:R-:W-:Y:S01]  /*b7a0*/  VIADD R2, R0, 0x21 ;  /* 0x0000002100027836 */ /* 0x000fe20000000000 */
[----:B------:R-:W-:Y:S02]  /*b7b0*/  FSEL R55, R215, -INF , !P1 ;  /* 0xff800000d7377808 */ /* 0x000fe40004800000 */
        /* <DEDUP_REMOVED lines=16> */
[----:B------:R-:W-:Y:S02]  /*b8c0*/  ISETP.GE.OR P1, PT, R2, R201, !P1 ;  /* 0x000000c90200720c */ /* 0x000fe40004f26670 */
[----:B------:R-:W-:Y:S02]  /*b8d0*/  ISETP.GE.AND P0, PT, R3, R198, PT ;  /* 0x000000c60300720c */ /* 0x000fe40003f06270 */
[----:B------:R-:W-:Y:S02]  /*b8e0*/  FSEL R53, R238, -INF , !P6 ;  /* 0xff800000ee357808 */ /* 0x000fe40007000000 */
[----:B------:R-:W-:-:S02]  /*b8f0*/  FSEL R105, R228, -INF , !P5 ;  /* 0xff800000e4697808 */ /* 0x000fc40006800000 */
[C---:B------:R-:W-:Y:S02]  /*b900*/  ISETP.GE.AND P6, PT, R2.reuse, R197, PT ;  /* 0x000000c50200720c */ /* 0x040fe40003fc6270 */
[C---:B------:R-:W-:Y:S02]  /*b910*/  ISETP.GE.AND P5, PT, R2.reuse, R196, PT ;  /* 0x000000c40200720c */ /* 0x040fe40003fa6270 */
[----:B------:R-:W-:Y:S02]  /*b920*/  FSEL R14, R231, -INF , !P1 ;  /* 0xff800000e70e7808 */ /* 0x000fe40004800000 */
[C---:B------:R-:W-:Y:S02]  /*b930*/  ISETP.GE.OR P1, PT, R3.reuse, R204, !P0 ;  /* 0x000000cc0300720c */ /* 0x040fe40004726670 */
[----:B------:R-:W-:Y:S02]  /*b940*/  ISETP.GE.AND P0, PT, R3, R199, PT ;  /* 0x000000c70300720c */ /* 0x000fe40003f06270 */
[----:B------:R-:W-:-:S02]  /*b950*/  ISETP.GE.OR P6, PT, R2, R203, !P6 ;  /* 0x000000cb0200720c */ /* 0x000fc400077c6670 */
[----:B------:R-:W-:Y:S01]  /*b960*/  ISETP.GE.OR P5, PT, R2, R202, !P5 ;  /* 0x000000ca0200720c */ /* 0x000fe20006fa6670 */
[----:B------:R-:W-:Y:S01]  /*b970*/  VIADD R2, R0, 0x29 ;  /* 0x0000002900027836 */ /* 0x000fe20000000000 */
[----:B------:R-:W-:Y:S02]  /*b980*/  ISETP.GE.OR P0, PT, R3, R201, !P0 ;  /* 0x000000c90300720c */ /* 0x000fe40004706670 */
[----:B------:R-:W-:Y:S02]  /*b990*/  FSEL R52, R239, -INF , !P6 ;  /* 0xff800000ef347808 */ /* 0x000fe40007000000 */
[----:B------:R-:W-:Y:S02]  /*b9a0*/  FSEL R104, R229, -INF , !P5 ;  /* 0xff800000e5687808 */ /* 0x000fe40006800000 */
[----:B------:R-:W-:Y:S02]  /*b9b0*/  FSEL R21, R216, -INF , !P1 ;  /* 0xff800000d8157808 */ /* 0x000fe40004800000 */
[----:B------:R-:W-:-:S02]  /*b9c0*/  ISETP.GE.AND P6, PT, R3, R197, PT ;  /* 0x000000c50300720c */ /* 0x000fc40003fc6270 */
[CC--:B------:R-:W-:Y:S02]  /*b9d0*/  ISETP.GE.AND P5, PT, R3.reuse, R196.reuse, PT ;  /* 0x000000c40300720c */ /* 0x0c0fe40003fa6270 */
[----:B------:R-:W-:Y:S02]  /*b9e0*/  ISETP.GE.AND P1, PT, R2, R196, PT ;  /* 0x000000c40200720c */ /* 0x000fe40003f26270 */
[----:B------:R-:W-:Y:S02]  /*b9f0*/  FSEL R13, R242, -INF , !P0 ;  /* 0xff800000f20d7808 */ /* 0x000fe40004000000 */
[----:B------:R-:W-:Y:S02]  /*ba00*/  ISETP.GE.AND P0, PT, R2, R199, PT ;  /* 0x000000c70200720c */ /* 0x000fe40003f06270 */
[CC--:B------:R-:W-:Y:S02]  /*ba10*/  ISETP.GE.OR P5, PT, R3.reuse, R202.reuse, !P5 ;  /* 0x000000ca0300720c */ /* 0x0c0fe40006fa6670 */
[----:B------:R-:W-:Y:S01]  /*ba20*/  ISETP.GE.OR P6, PT, R3, R203, !P6 ;  /* 0x000000cb0300720c */ /* 0x000fe200077c6670 */
[----:B------:R-:W-:Y:S01]  /*ba30*/  VIADD R3, R0, 0x30 ;  /* 0x0000003000037836 */ /* 0x000fe20000000000 */
[----:B------:R-:W-:-:S02]  /*ba40*/  ISETP.GE.OR P1, PT, R2, R202, !P1 ;  /* 0x000000ca0200720c */ /* 0x000fc40004f26670 */
[----:B------:R-:W-:Y:S02]  /*ba50*/  ISETP.GE.OR P0, PT, R2, R201, !P0 ;  /* 0x000000c90200720c */ /* 0x000fe40004706670 */
[----:B------:R-:W-:Y:S02]  /*ba60*/  FSEL R67, R240, -INF , !P5 ;  /* 0xff800000f0437808 */ /* 0x000fe40006800000 */
[----:B------:R-:W-:Y:S02]  /*ba70*/  FSEL R66, R241, -INF , !P1 ;  /* 0xff800000f1427808 */ /* 0x000fe40004800000 */
[C---:B------:R-:W-:Y:S02]  /*ba80*/  ISETP.GE.AND P5, PT, R2.reuse, R198, PT ;  /* 0x000000c60200720c */ /* 0x040fe40003fa6270 */
[----:B------:R-:W-:Y:S02]  /*ba90*/  ISETP.GE.AND P1, PT, R2, R197, PT ;  /* 0x000000c50200720c */ /* 0x000fe40003f26270 */
[----:B------:R-:W-:-:S02]  /*baa0*/  FSEL R12, R243, -INF , !P0 ;  /* 0xff800000f30c7808 */ /* 0x000fc40004000000 */
[C---:B------:R-:W-:Y:S02]  /*bab0*/  ISETP.GE.AND P0, PT, R3.reuse, R198, PT ;  /* 0x000000c60300720c */ /* 0x040fe40003f06270 */
[CC--:B------:R-:W-:Y:S02]  /*bac0*/  ISETP.GE.OR P5, PT, R2.reuse, R204.reuse, !P5 ;  /* 0x000000cc0200720c */ /* 0x0c0fe40006fa6670 */
[----:B------:R-:W-:Y:S01]  /*bad0*/  ISETP.GE.OR P1, PT, R2, R203, !P1 ;  /* 0x000000cb0200720c */ /* 0x000fe20004f26670 */
[----:B------:R-:W-:Y:S01]  /*bae0*/  VIADD R2, R0, 0x31 ;  /* 0x0000003100027836 */ /* 0x000fe20000000000 */
[----:B------:R-:W-:Y:S02]  /*baf0*/  ISETP.GE.OR P0, PT, R3, R204, !P0 ;  /* 0x000000cc0300720c */ /* 0x000fe40004706670 */
[----:B------:R-:W-:Y:S02]  /*bb00*/  FSEL R18, R217, -INF , !P5 ;  /* 0xff800000d9127808 */ /* 0x000fe40006800000 */
[----:B------:R-:W-:-:S02]  /*bb10*/  FSEL R50, R219, -INF , !P1 ;  /* 0xff800000db327808 */ /* 0x000fc40004800000 */
[----:B------:R-:W-:Y:S02]  /*bb20*/  FSEL R17, R232, -INF , !P0 ;  /* 0xff800000e8117808 */ /* 0x000fe40004000000 */
[C---:B------:R-:W-:Y:S02]  /*bb30*/  ISETP.GE.AND P5, PT, R3.reuse, R197, PT ;  /* 0x000000c50300720c */ /* 0x040fe40003fa6270 */
[C---:B------:R-:W-:Y:S02]  /*bb40*/  ISETP.GE.AND P1, PT, R3.reuse, R196, PT ;  /* 0x000000c40300720c */ /* 0x040fe40003f26270 */
[----:B------:R-:W-:Y:S02]  /*bb50*/  ISETP.GE.AND P0, PT, R2, R198, PT ;  /* 0x000000c60200720c */ /* 0x000fe40003f06270 */
[C---:B------:R-:W-:Y:S02]  /*bb60*/  ISETP.GE.OR P5, PT, R3.reuse, R203, !P5 ;  /* 0x000000cb0300720c */ /* 0x040fe40006fa6670 */
[----:B------:R-:W-:-:S02]  /*bb70*/  ISETP.GE.OR P1, PT, R3, R202, !P1 ;  /* 0x000000ca0300720c */ /* 0x000fc40004f26670 */
[----:B------:R-:W-:Y:S02]  /*bb80*/  ISETP.GE.OR P0, PT, R2, R204, !P0 ;  /* 0x000000cc0200720c */ /* 0x000fe40004706670 */
[----:B------:R-:W-:Y:S02]  /*bb90*/  FSEL R49, R234, -INF , !P5 ;  /* 0xff800000ea317808 */ /* 0x000fe40006800000 */
[----:B------:R-:W-:Y:S02]  /*bba0*/  FSEL R65, R224, -INF , !P1 ;  /* 0xff800000e0417808 */ /* 0x000fe40004800000 */
[----:B------:R-:W-:Y:S02]  /*bbb0*/  FSEL R16, R233, -INF , !P0 ;  /* 0xff800000e9107808 */ /* 0x000fe40004000000 */
[C---:B------:R-:W-:Y:S02]  /*bbc0*/  ISETP.GE.AND P5, PT, R2.reuse, R197, PT ;  /* 0x000000c50200720c */ /* 0x040fe40003fa6270 */
[----:B------:R-:W-:-:S02]  /*bbd0*/  ISETP.GE.AND P1, PT, R2, R196, PT ;  /* 0x000000c40200720c */ /* 0x000fc40003f26270 */
[C---:B------:R-:W-:Y:S02]  /*bbe0*/  ISETP.GE.AND P0, PT, R2.reuse, R199, PT ;  /* 0x000000c70200720c */ /* 0x040fe40003f06270 */
[C---:B------:R-:W-:Y:S02]  /*bbf0*/  ISETP.GE.OR P5, PT, R2.reuse, R203, !P5 ;  /* 0x000000cb0200720c */ /* 0x040fe40006fa6670 */
[C---:B------:R-:W-:Y:S02]  /*bc00*/  ISETP.GE.OR P1, PT, R2.reuse, R202, !P1 ;  /* 0x000000ca0200720c */ /* 0x040fe40004f26670 */
[----:B------:R-:W-:Y:S01]  /*bc10*/  ISETP.GE.OR P0, PT, R2, R201, !P0 ;  /* 0x000000c90200720c */ /* 0x000fe20004706670 */
[----:B------:R-:W-:-:S03]  /*bc20*/  VIADD R2, R0, 0x38 ;  /* 0x0000003800027836 */ /* 0x000fc60000000000 */
[----:B------:R-:W-:Y:S02]  /*bc30*/  FSEL R8, R227, -INF , !P0 ;  /* 0xff800000e3087808 */ /* 0x000fe40004000000 */
[----:B------:R-:W-:Y:S01]  /*bc40*/  ISETP.GE.AND P0, PT, R2, R197, PT ;  /* 0x000000c50200720c */ /* 0x000fe20003f06270 */
[----:B------:R-:W-:Y:S01]  /*bc50*/  VIADD R0, R0, 0x39 ;  /* 0x0000003900007836 */ /* 0x000fe20000000000 */
[----:B------:R-:W-:Y:S02]  /*bc60*/  FSEL R51, R218, -INF , !P6 ;  /* 0xff800000da337808 */ /* 0x000fe40007000000 */
[----:B------:R-:W-:Y:S02]  /*bc70*/  ISETP.GE.OR P0, PT, R2, R203, !P0 ;  /* 0x000000cb0200720c */ /* 0x000fe40004706670 */
[----:B------:R-:W-:Y:S02]  /*bc80*/  ISETP.GE.AND P6, PT, R3, R199, PT ;  /* 0x000000c70300720c */ /* 0x000fe40003fc6270 */
[----:B------:R-:W-:-:S02]  /*bc90*/  FSEL R47, R186, -INF , !P0 ;  /* 0xff800000ba2f7808 */ /* 0x000fc40004000000 */
[C---:B------:R-:W-:Y:S02]  /*bca0*/  ISETP.GE.AND P0, PT, R0.reuse, R196, PT ;  /* 0x000000c40000720c */ /* 0x040fe40003f06270 */
[----:B------:R-:W-:Y:S01]  /*bcb0*/  ISETP.GE.OR P6, PT, R3, R201, !P6 ;  /* 0x000000c90300720c */ /* 0x000fe200077c6670 */
[----:B------:R-:W-:Y:S01]  /*bcc0*/  IMAD.MOV.U32 R252, RZ, RZ, R195 ;  /* 0x000000fffffc7224 */ /* 0x000fe200078e00c3 */
[----:B------:R-:W-:Y:S02]  /*bcd0*/  ISETP.GE.OR P0, PT, R0, R202, !P0 ;  /* 0x000000ca0000720c */ /* 0x000fe40004706670 */
[----:B------:R-:W-:Y:S02]  /*bce0*/  FSEL R48, R235, -INF , !P5 ;  /* 0xff800000eb307808 */ /* 0x000fe40006800000 */
[----:B------:R-:W-:Y:S02]  /*bcf0*/  FSEL R9, R226, -INF , !P6 ;  /* 0xff800000e2097808 */ /* 0x000fe40007000000 */
[----:B------:R-:W-:-:S02]  /*bd00*/  FSEL R64, R225, -INF , !P1 ;  /* 0xff800000e1407808 */ /* 0x000fc40004800000 */
[C---:B------:R-:W-:Y:S02]  /*bd10*/  ISETP.GE.AND P6, PT, R2.reuse, R198, PT ;  /* 0x000000c60200720c */ /* 0x040fe40003fc6270 */
[C---:B------:R-:W-:Y:S02]  /*bd20*/  ISETP.GE.AND P5, PT, R2.reuse, R196, PT ;  /* 0x000000c40200720c */ /* 0x040fe40003fa6270 */
[C---:B------:R-:W-:Y:S02]  /*bd30*/  ISETP.GE.AND P1, PT, R2.reuse, R199, PT ;  /* 0x000000c70200720c */ /* 0x040fe40003f26270 */
[----:B------:R-:W-:Y:S02]  /*bd40*/  FSEL R62, R221, -INF , !P0 ;  /* 0xff800000dd3e7808 */ /* 0x000fe40004000000 */
[----:B------:R-:W-:Y:S02]  /*bd50*/  ISETP.GT.AND P0, PT, R205, R252, PT ;  /* 0x000000fccd00720c */ /* 0x000fe40003f04270 */
[----:B------:R-:W-:-:S02]  /*bd60*/  ISETP.GE.OR P6, PT, R2, R204, !P6 ;  /* 0x000000cc0200720c */ /* 0x000fc400077c6670 */
[C---:B------:R-:W-:Y:S02]  /*bd70*/  ISETP.GE.OR P5, PT, R2.reuse, R202, !P5 ;  /* 0x000000ca0200720c */ /* 0x040fe40006fa6670 */
[----:B------:R-:W-:Y:S02]  /*bd80*/  ISETP.GE.OR P1, PT, R2, R201, !P1 ;  /* 0x000000c90200720c */ /* 0x000fe40004f26670 */
[----:B------:R-:W-:Y:S02]  /*bd90*/  FSEL R11, R184, -INF , !P6 ;  /* 0xff800000b80b7808 */ /* 0x000fe40007000000 */
[----:B------:R-:W-:Y:S02]  /*bda0*/  FSEL R63, R220, -INF , !P5 ;  /* 0xff800000dc3f7808 */ /* 0x000fe40006800000 */
[----:B------:R-:W-:Y:S02]  /*bdb0*/  FSEL R7, R222, -INF , !P1 ;  /* 0xff800000de077808 */ /* 0x000fe40004800000 */
[----:B------:R-:W-:-:S02]  /*bdc0*/  ISETP.GE.AND P6, PT, R0, R198, PT ;  /* 0x000000c60000720c */ /* 0x000fc40003fc6270 */
[C---:B------:R-:W-:Y:S02]  /*bdd0*/  ISETP.GE.AND P5, PT, R0.reuse, R197, PT ;  /* 0x000000c50000720c */ /* 0x040fe40003fa6270 */
[C---:B------:R-:W-:Y:S01]  /*bde0*/  ISETP.GE.AND P1, PT, R0.reuse, R199, PT ;  /* 0x000000c70000720c */ /* 0x040fe20003f26270 */
[----:B------:R-:W-:Y:S01]  /*bdf0*/  BSSY B1, `(.L_x_962) ;  /* 0x0000046000017945 */ /* 0x000fe20003800000 */
[C---:B------:R-:W-:Y:S02]  /*be00*/  ISETP.GE.OR P6, PT, R0.reuse, R204, !P6 ;  /* 0x000000cc0000720c */ /* 0x040fe400077c6670 */
[C---:B------:R-:W-:Y:S02]  /*be10*/  ISETP.GE.OR P5, PT, R0.reuse, R203, !P5 ;  /* 0x000000cb0000720c */ /* 0x040fe40006fa6670 */
[----:B------:R-:W-:Y:S02]  /*be20*/  ISETP.GE.OR P1, PT, R0, R201, !P1 ;  /* 0x000000c90000720c */ /* 0x000fe40004f26670 */
[----:B------:R-:W-:-:S02]  /*be30*/  FSEL R10, R185, -INF , !P6 ;  /* 0xff800000b90a7808 */ /* 0x000fc40007000000 */
[----:B------:R-:W-:Y:S02]  /*be40*/  FSEL R6, R223, -INF , !P1 ;  /* 0xff800000df067808 */ /* 0x000fe40004800000 */
[----:B------:R-:W-:Y:S01]  /*be50*/  FSEL R46, R187, -INF , !P5 ;  /* 0xff800000bb2e7808 */ /* 0x000fe20006800000 */
[----:B------:R-:W-:Y:S06]  /*be60*/  @!P0 BRA `(.L_x_963) ;  /* 0x0000000000f88947 */ /* 0x000fec0003800000 */
[----:B------:R-:W2:Y:S04]  /*be70*/  LDL R5, [R1+0x2c] ;  /* 0x00002c0001057983 */ /* 0x000ea80000100800 */
[----:B------:R-:W3:Y:S04]  /*be80*/  LDL R251, [R1+0x1d4] ;  /* 0x0001d40001fb7983 */ /* 0x000ee80000100800 */
[----:B------:R-:W4:Y:S04]  /*be90*/  LDL R250, [R1+0x19c] ;  /* 0x00019c0001fa7983 */ /* 0x000f280000100800 */
[----:B------:R-:W5:Y:S04]  /*bea0*/  LDL.64 R182, [R1+0x1a8] ;  /* 0x0001a80001b67983 */ /* 0x000f680000100a00 */
[----:B------:R-:W5:Y:S04]  /*beb0*/  LDL R194, [R1+0x1a4] ;  /* 0x0001a40001c27983 */ /* 0x000f680000100800 */
[----:B------:R-:W5:Y:S04]  /*bec0*/  LDL R195, [R1+0x1c0] ;  /* 0x0001c00001c37983 */ /* 0x000f680000100800 */
[----:B------:R1:W-:Y:S04]  /*bed0*/  @P4 STS [R193+0x6000], RZ ;  /* 0x006000ffc1004388 */ /* 0x0003e80000000800 */
[----:B------:R1:W-:Y:S04]  /*bee0*/  @P4 STS [R193+0x6004], RZ ;  /* 0x006004ffc1004388 */ /* 0x0003e80000000800 */
[----:B------:R1:W-:Y:S01]  /*bef0*/  @P4 STS.64 [R193+0x6008], RZ ;  /* 0x006008ffc1004388 */ /* 0x0003e20000000a00 */
[----:B------:R-:W-:Y:S01]  /*bf00*/  BSSY B0, `(.L_x_964) ;  /* 0x0000033000007945 */ /* 0x000fe20003800000 */
[----:B--2---:R-:W-:-:S04]  /*bf10*/  VIADD R2, R5, 0xfffffffd ;  /* 0xfffffffd05027836 */ /* 0x004fc80000000000 */
[----:B---3--:R-:W-:Y:S01]  /*bf20*/  IMAD R0, R251, R2, RZ ;  /* 0x00000002fb007224 */ /* 0x008fe200078e02ff */
[----:B------:R-:W-:-:S05]  /*bf30*/  SHF.R.S32.HI R3, RZ, 0x1f, R2 ;  /* 0x0000001fff037819 */ /* 0x000fca0000011402 */
[-C--:B----4-:R-:W-:Y:S02]  /*bf40*/  IMAD R0, R3, R250.reuse, R0 ;  /* 0x000000fa03007224 */ /* 0x090fe400078e0200 */
[----:B-----5:R-:W-:-:S04]  /*bf50*/  IMAD.WIDE.U32 R2, R2, R250, R182 ;  /* 0x000000fa02027225 */ /* 0x020fc800078e00b6 */
[----:B------:R-:W-:Y:S01]  /*bf60*/  IMAD.IADD R0, R3, 0x1, R0 ;  /* 0x0000000103007824 */ /* 0x000fe200078e0200 */
[----:B------:R-:W-:-:S04]  /*bf70*/  @!P4 LEA R4, P0, R2, R206, 0x1 ;  /* 0x000000ce0204c211 */ /* 0x000fc800078008ff */
[----:B------:R-:W-:-:S05]  /*bf80*/  @!P4 LEA.HI.X R5, R2, R207, R0, 0x1, P0 ;  /* 0x000000cf0205c211 */ /* 0x000fca00000f0c00 */
[----:B------:R-:W-:Y:S01]  /*bf90*/  @!PT LDS RZ, [RZ] ;  /* 0x00000000fffff984 */ /* 0x000fe20000000800 */
[----:B------:R-:W-:Y:S01]  /*bfa0*/  @!PT LDS RZ, [RZ] ;  /* 0x00000000fffff984 */ /* 0x000fe20000000800 */
[----:B------:R-:W-:Y:S01]  /*bfb0*/  @!PT LDS RZ, [RZ] ;  /* 0x00000000fffff984 */ /* 0x000fe20000000800 */
[----:B------:R2:W-:Y:S04]  /*bfc0*/  @!P4 LDGSTS.E.BYPASS.LTC128B.128 [R193+0x6000], desc[UR4][R4.64] ;  /* 0x0600000004c1cfae */ /* 0x0005e8000b901d44 */
[----:B------:R1:W-:Y:S01]  /*bfd0*/  @P3 STS.128 [R193+0x7000], RZ ;  /* 0x007000ffc1003388 */ /* 0x0003e20000000c00 */
[----:B--2---:R-:W-:-:S04]  /*bfe0*/  @!P3 LEA R4, P0, R2, R206, 0x1 ;  /* 0x000000ce0204b211 */ /* 0x004fc800078008ff */
[----:B------:R-:W-:-:S05]  /*bff0*/  @!P3 LEA.HI.X R5, R2, R207, R0, 0x1, P0 ;  /* 0x000000cf0205b211 */ /* 0x000fca00000f0c00 */
[----:B------:R-:W-:Y:S01]  /*c000*/  @!PT LDS RZ, [RZ] ;  /* 0x00000000fffff984 */ /* 0x000fe20000000800 */
[----:B------:R-:W-:Y:S01]  /*c010*/  @!PT LDS RZ, [RZ] ;  /* 0x00000000fffff984 */ /* 0x000fe20000000800 */
[----:B------:R-:W-:Y:S01]  /*c020*/  @!PT LDS RZ, [RZ] ;  /* 0x00000000fffff984 */ /* 0x000fe20000000800 */
[----:B------:R2:W-:Y:S04]  /*c030*/  @!P3 LDGSTS.E.BYPASS.LTC128B.128 [R193+0x7000], desc[UR4][R4.64+0x40] ;  /* 0x0700004004c1bfae */ /* 0x0005e8000b901d44 */
[----:B------:R1:W-:Y:S01]  /*c040*/  @P2 STS.128 [R193+0x8000], RZ ;  /* 0x008000ffc1002388 */ /* 0x0003e20000000c00 */
[----:B--2---:R-:W-:-:S04]  /*c050*/  @!P2 LEA R4, P0, R2, R206, 0x1 ;  /* 0x000000ce0204a211 */ /* 0x004fc800078008ff */
[----:B------:R-:W-:Y:S02]  /*c060*/  @!P2 LEA.HI.X R5, R2, R207, R0, 0x1, P0 ;  /* 0x000000cf0205a211 */ /* 0x000fe400000f0c00 */
[----:B------:R-:W-:-:S03]  /*c070*/  IADD3 R2, P0, R194, R2, RZ ;  /* 0x00000002c2027210 */ /* 0x000fc60007f1e0ff */
[----:B------:R-:W-:Y:S01]  /*c080*/  @!PT LDS RZ, [RZ] ;  /* 0x00000000fffff984 */ /* 0x000fe20000000800 */
[----:B------:R-:W-:Y:S01]  /*c090*/  @!PT LDS RZ, [RZ] ;  /* 0x00000000fffff984 */ /* 0x000fe20000000800 */
[----:B------:R-:W-:Y:S01]  /*c0a0*/  @!PT LDS RZ, [RZ] ;  /* 0x00000000fffff984 */ /* 0x000fe20000000800 */
[----:B------:R2:W-:Y:S02]  /*c0b0*/  @!P2 LDGSTS.E.BYPASS.LTC128B.128 [R193+0x8000], desc[UR4][R4.64+0x80] ;  /* 0x0800008004c1afae */ /* 0x0005e4000b901d44 */
[----:B------:R-:W-:Y:S02]  /*c0c0*/  IMAD.X R0, R195, 0x1, R0, P0 ;  /* 0x00000001c3007824 */ /* 0x000fe400000e0600 */
        /* <DEDUP_REMOVED lines=22> */
.L_x_965:
[----:B------:R-:W-:Y:S05]  /*c230*/  BSYNC B0 ;  /* 0x0000000000007941 */ /* 0x000fea0003800000 */
.L_x_964:
[----:B------:R-:W0:Y:S02]  /*c240*/  LDGDEPBAR ;  /* 0x00000000000079af */ /* 0x000e240000000000 */
.L_x_963:
[----:B------:R-:W-:Y:S05]  /*c250*/  BSYNC B1 ;  /* 0x0000000000017941 */ /* 0x000fea0003800000 */
.L_x_962:
[----:B------:R-:W3:Y:S01]  /*c260*/  LD.E R0, desc[UR4][R172.64+0xdc] ;  /* 0x0000dc04ac007980 */ /* 0x000ee2000c101900 */
[----:B------:R-:W-:-:S03]  /*c270*/  FMNMX.FTZ R2, R103, R25, !PT ;  /* 0x0000001967027209 */ /* 0x000fc60007810000 */
[----:B-12---:R-:W2:Y:S01]  /*c280*/  LDL R5, [R1+0x8] ;  /* 0x0000080001057983 */ /* 0x006ea20000100800 */
[----:B------:R-:W-:-:S03]  /*c290*/  FMNMX.FTZ R2, R40, R2, !PT ;  /* 0x0000000228027209 */ /* 0x000fc60007810000 */
[----:B------:R-:W4:Y:S01]  /*c2a0*/  LDL.64 R184, [R1+0x10] ;  /* 0x0000100001b87983 */ /* 0x000f220000100a00 */
[----:B------:R-:W-:-:S03]  /*c2b0*/  FMNMX.FTZ R2, R37, R2, !PT ;  /* 0x0000000225027209 */ /* 0x000fc60007810000 */
[----:B------:R-:W2:Y:S01]  /*c2c0*/  LDL R182, [R1+0x120] ;  /* 0x0001200001b67983 */ /* 0x000ea20000100800 */
[----:B------:R-:W-:-:S03]  /*c2d0*/  FMNMX.FTZ R2, R36, R2, !PT ;  /* 0x0000000224027209 */ /* 0x000fc60007810000 */
[----:B------:R-:W4:Y:S01]  /*c2e0*/  LDL R183, [R1+0x13c] ;  /* 0x00013c0001b77983 */ /* 0x000f220000100800 */
[----:B------:R-:W-:-:S03]  /*c2f0*/  FMNMX.FTZ R2, R23, R2, !PT ;  /* 0x0000000217027209 */ /* 0x000fc60007810000 */
[----:B------:R-:W2:Y:S01]  /*c300*/  LDL R223, [R1+0x4] ;  /* 0x0000040001df7983 */ /* 0x000ea20000100800 */
        /* <DEDUP_REMOVED lines=11> */
[----:B------:R-:W2:Y:S01]  /*c3c0*/  LDL.LU R241, [R1+0x15c] ;  /* 0x00015c0001f17983 */ /* 0x000ea20000300800 */
        /* <DEDUP_REMOVED lines=11> */
[----:B------:R-:W-:Y:S01]  /*c480*/  STL.64 [R1+0x288], R32 ;  /* 0x0002882001007387 */ /* 0x000fe20000100a00 */
[----:B------:R-:W-:Y:S02]  /*c490*/  FMNMX.FTZ R2, R6, R2, !PT ;  /* 0x0000000206027209 */ /* 0x000fe40007810000 */
[----:B------:R-:W-:Y:S01]  /*c4a0*/  FMNMX.FTZ R3, R42, R3, !PT ;  /* 0x000000032a037209 */ /* 0x000fe20007810000 */
[----:B------:R-:W-:Y:S04]  /*c4b0*/  STL.64 [R1+0x280], R30 ;  /* 0x0002801e01007387 */ /* 0x000fe80000100a00 */
[----:B------:R-:W1:Y:S01]  /*c4c0*/  SHFL.BFLY PT, R4, R2, 0x2, 0x1f ;  /* 0x0c401f0002047f89 */ /* 0x000e6200000e0000 */
[----:B------:R-:W-:-:S03]  /*c4d0*/  FMNMX.FTZ R3, R41, R3, !PT ;  /* 0x0000000329037209 */ /* 0x000fc60007810000 */
[----:B------:R-:W-:Y:S01]  /*c4e0*/  STL.64 [R1+0x278], R28 ;  /* 0x0002781c01007387 */ /* 0x000fe20000100a00 */
[----:B------:R-:W-:-:S03]  /*c4f0*/  FMNMX.FTZ R3, R38, R3, !PT ;  /* 0x0000000326037209 */ /* 0x000fc60007810000 */
[----:B------:R-:W-:Y:S01]  /*c500*/  STL [R1+0x22c], R211 ;  /* 0x00022cd301007387 */ /* 0x000fe20000100800 */
[----:B------:R-:W-:-:S03]  /*c510*/  FMNMX.FTZ R3, R27, R3, !PT ;  /* 0x000000031b037209 */ /* 0x000fc60007810000 */
[----:B------:R-:W-:Y:S01]  /*c520*/  STL [R1+0x228], R210 ;  /* 0x000228d201007387 */ /* 0x000fe20000100800 */
[----:B-1----:R-:W-:-:S03]  /*c530*/  FMNMX.FTZ R2, R2, R4, !PT ;  /* 0x0000000402027209 */ /* 0x002fc60007810000 */
[----:B------:R-:W-:Y:S04]  /*c540*/  STL [R1+0x224], R207 ;  /* 0x000224cf01007387 */ /* 0x000fe80000100800 */
[----:B------:R-:W1:Y:S01]  /*c550*/  SHFL.BFLY PT, R4, R2, 0x1, 0x1f ;  /* 0x0c201f0002047f89 */ /* 0x000e6200000e0000 */
[----:B------:R-:W-:-:S03]  /*c560*/  FMNMX.FTZ R3, R26, R3, !PT ;  /* 0x000000031a037209 */ /* 0x000fc60007810000 */
[----:B------:R-:W-:Y:S01]  /*c570*/  STL [R1+0x220], R206 ;  /* 0x000220ce01007387 */ /* 0x000fe20000100800 */
[----:B------:R-:W-:-:S03]  /*c580*/  FMNMX.FTZ R3, R24, R3, !PT ;  /* 0x0000000318037209 */ /* 0x000fc60007810000 */
[----:B------:R-:W-:Y:S01]  /*c590*/  STL [R1+0x21c], R204 ;  /* 0x00021ccc01007387 */ /* 0x000fe20000100800 */
[----:B------:R-:W-:-:S03]  /*c5a0*/  FMNMX.FTZ R3, R21, R3, !PT ;  /* 0x0000000315037209 */ /* 0x000fc60007810000 */
[----:B------:R-:W-:Y:S04]  /*c5b0*/  STL [R1+0x218], R203 ;  /* 0x000218cb01007387 */ /* 0x000fe80000100800 */
[----:B------:R-:W-:Y:S04]  /*c5c0*/  STL [R1+0x214], R202 ;  /* 0x000214ca01007387 */ /* 0x000fe80000100800 */
[----:B------:R-:W-:Y:S01]  /*c5d0*/  STL [R1+0x210], R201 ;  /* 0x000210c901007387 */ /* 0x000fe20000100800 */
[----:B-1----:R-:W-:-:S03]  /*c5e0*/  FMNMX.FTZ R251, R2, R4, !PT ;  /* 0x0000000402fb7209 */ /* 0x002fc60007810000 */
[----:B------:R-:W-:Y:S01]  /*c5f0*/  STL [R1+0x20c], R200 ;  /* 0x00020cc801007387 */ /* 0x000fe20000100800 */
[----:B------:R-:W-:Y:S02]  /*c600*/  FMNMX.FTZ R2, R18, R3, !PT ;  /* 0x0000000312027209 */ /* 0x000fe40007810000 */
[----:B------:R-:W-:Y:S01]  /*c610*/  FSETP.NEU.FTZ.AND P0, PT, R251, -INF , PT ;  /* 0xff800000fb00780b */ /* 0x000fe20003f1d000 */
[----:B------:R-:W-:Y:S01]  /*c620*/  STL [R1+0x208], R199 ;  /* 0x000208c701007387 */ /* 0x000fe20000100800 */
[----:B------:R-:W-:-:S03]  /*c630*/  FMNMX.FTZ R3, R17, R2, !PT ;  /* 0x0000000211037209 */ /* 0x000fc60007810000 */
[----:B------:R-:W-:Y:S01]  /*c640*/  STL [R1+0x204], R198 ;  /* 0x000204c601007387 */ /* 0x000fe20000100800 */
[----:B------:R-:W-:-:S03]  /*c650*/  FMNMX.FTZ R3, R16, R3, !PT ;  /* 0x0000000310037209 */ /* 0x000fc60007810000 */
[----:B------:R-:W-:Y:S01]  /*c660*/  STL [R1+0x200], R197 ;  /* 0x000200c501007387 */ /* 0x000fe20000100800 */
[----:B------:R-:W-:-:S03]  /*c670*/  FMNMX.FTZ R3, R11, R3, !PT ;  /* 0x000000030b037209 */ /* 0x000fc60007810000 */
[----:B------:R-:W-:Y:S04]  /*c680*/  STL [R1+0x1fc], R196 ;  /* 0x0001fcc401007387 */ /* 0x000fe80000100800 */
[----:B------:R-:W-:Y:S04]  /*c690*/  STL [R1+0x1f8], R193 ;  /* 0x0001f8c101007387 */ /* 0x000fe80000100800 */
[----:B------:R-:W-:Y:S04]  /*c6a0*/  STL [R1+0x1f4], R191 ;  /* 0x0001f4bf01007387 */ /* 0x000fe80000100800 */
[----:B------:R-:W-:Y:S04]  /*c6b0*/  STL [R1+0x1f0], R190 ;  /* 0x0001f0be01007387 */ /* 0x000fe80000100800 */
[----:B------:R-:W-:Y:S04]  /*c6c0*/  STL [R1+0x1ec], R189 ;  /* 0x0001ecbd01007387 */ /* 0x000fe80000100800 */
[----:B------:R1:W-:Y:S04]  /*c6d0*/  STL [R1+0x1e8], R175 ;  /* 0x0001e8af01007387 */ /* 0x0003e80000100800 */
[----:B-1----:R-:W4:Y:S04]  /*c6e0*/  LDL R175, [R1+0x14c] ;  /* 0x00014c0001af7983 */ /* 0x002f280000100800 */
[----:B------:R-:W-:Y:S04]  /*c6f0*/  STL [R1+0x234], R172 ;  /* 0x000234ac01007387 */ /* 0x000fe80000100800 */
[----:B------:R-:W-:Y:S04]  /*c700*/  STL [R1+0x230], R173 ;  /* 0x000230ad01007387 */ /* 0x000fe80000100800 */
[----:B------:R-:W-:Y:S01]  /*c710*/  STL [R1+0x238], R251 ;  /* 0x000238fb01007387 */ /* 0x000fe20000100800 */
[----:B---3--:R-:W-:-:S05]  /*c720*/  FMUL.FTZ R2, R0, R251 ;  /* 0x000000fb00027220 */ /* 0x008fca0000410000 */
[----:B------:R-:W-:-:S05]  /*c730*/  FSEL R2, R2, RZ, P0 ;  /* 0x000000ff02027208 */ /* 0x000fca0000000000 */
        /* <DEDUP_REMOVED lines=15> */
[----:B------:R-:W-:Y:S01]  /*c830*/  FFMA.FTZ R236, R6, R0, -R2 ;  /* 0x0000000006ec7223 */ /* 0x000fe20000010802 */
[----:B------:R-:W-:-:S02]  /*c840*/  FMNMX.FTZ R2, R10, R3, !PT ;  /* 0x000000030a027209 */ /* 0x000fc40007810000 */
[----:B------:R-:W-:-:S05]  /*c850*/  FSEL R3, R251, RZ, P0 ;  /* 0x000000fffb037208 */ /* 0x000fca0000000000 */
[----:B------:R-:W-:Y:S02]  /*c860*/  FADD.FTZ R12, R103, -R3 ;  /* 0x80000003670c7221 */ /* 0x000fe40000010000 */
[----:B------:R-:W1:Y:S02]  /*c870*/  SHFL.BFLY PT, R3, R2, 0x2, 0x1f ;  /* 0x0c401f0002037f89 */ /* 0x000e6400000e0000 */
[----:B-1----:R-:W-:-:S05]  /*c880*/  FMNMX.FTZ R2, R2, R3, !PT ;  /* 0x0000000302027209 */ /* 0x002fca0007810000 */
[----:B------:R-:W1:Y:S02]  /*c890*/  SHFL.BFLY PT, R3, R2, 0x1, 0x1f ;  /* 0x0c201f0002037f89 */ /* 0x000e6400000e0000 */
[----:B-1----:R-:W-:-:S05]  /*c8a0*/  FMNMX.FTZ R246, R2, R3, !PT ;  /* 0x0000000302f67209 */ /* 0x002fca0007810000 */
[----:B------:R-:W-:Y:S04]  /*c8b0*/  STL [R1+0x23c], R246 ;  /* 0x00023cf601007387 */ /* 0x000fe80000100800 */
[----:B------:R-:W3:Y:S01]  /*c8c0*/  LDL.LU R244, [R1+0x16c] ;  /* 0x00016c0001f47983 */ /* 0x000ee20000300800 */
[----:B------:R-:W-:-:S04]  /*c8d0*/  FSETP.NEU.FTZ.AND P0, PT, R246, -INF , PT ;  /* 0xff800000f600780b */ /* 0x000fc80003f1d000 */
[----:B------:R-:W-:-:S05]  /*c8e0*/  FSEL R2, R246, RZ, P0 ;  /* 0x000000fff6027208 */ /* 0x000fca0000000000 */
[----:B------:R-:W-:Y:S01]  /*c8f0*/  FADD.FTZ R3, R102, -R2 ;  /* 0x8000000266037221 */ /* 0x000fe20000010000 */
[----:B------:R-:W-:-:S05]  /*c900*/  FMUL.FTZ R2, R0, R246 ;  /* 0x000000f600027220 */ /* 0x000fca0000410000 */
        /* <DEDUP_REMOVED lines=25> */
[----:B------:R-:W-:Y:S01]  /*caa0*/  FMNMX.FTZ R2, R53, R2, !PT ;  /* 0x0000000235027209 */ /* 0x000fe20007810000 */
[----:B------:R-:W-:-:S03]  /*cab0*/  FMUL.FTZ R3, R0, R3 ;  /* 0x0000000300037220 */ /* 0x000fc60000410000 */
[----:B------:R-:W-:Y:S01]  /*cac0*/  FMNMX.FTZ R2, R52, R2, !PT ;  /* 0x0000000234027209 */ /* 0x000fe20007810000 */
[----:B------:R-:W-:Y:S03]  /*cad0*/  MUFU.EX2 R39, R39 ;  /* 0x0000002700277308 */ /* 0x000fe60000000800 */
[----:B------:R-:W-:-:S05]  /*cae0*/  FMNMX.FTZ R2, R51, R2, !PT ;  /* 0x0000000233027209 */ /* 0x000fca0007810000 */
[----:B------:R-:W2:Y:S01]  /*caf0*/  MUFU.EX2 R4, R3 ;  /* 0x0000000300047308 */ /* 0x000ea20000000800 */
[----:B------:R-:W-:-:S04]  /*cb00*/  FMNMX.FTZ R2, R50, R2, !PT ;  /* 0x0000000232027209 */ /* 0x000fc80007810000 */
[----:B------:R-:W-:-:S03]  /*cb10*/  FMNMX.FTZ R2, R49, R2, !PT ;  /* 0x0000000231027209 */ /* 0x000fc60007810000 */
[----:B------:R-:W1:Y:S01]  /*cb20*/  MUFU.EX2 R45, R45 ;  /* 0x0000002d002d7308 */ /* 0x000e620000000800 */
[----:B------:R-:W-:-:S04]  /*cb30*/  FMNMX.FTZ R2, R48, R2, !PT ;  /* 0x0000000230027209 */ /* 0x000fc80007810000 */
[----:B------:R-:W-:Y:S01]  /*cb40*/  FMNMX.FTZ R2, R47, R2, !PT ;  /* 0x000000022f027209 */ /* 0x000fe20007810000 */
[----:B--2---:R-:W-:-:S03]  /*cb50*/  FFMA.FTZ R3, R241, R4, R39 ;  /* 0x00000004f1037223 */ /* 0x004fc60000010027 */
[----:B------:R-:W-:Y:S01]  /*cb60*/  FMNMX.FTZ R2, R46, R2, !PT ;  /* 0x000000022e027209 */ /* 0x000fe20007810000 */
[----:B-1----:R-:W-:-:S04]  /*cb70*/  FADD.FTZ R102, R45, R3 ;  /* 0x000000032d667221 */ /* 0x002fc80000010000 */
[----:B------:R-:W1:Y:S02]  /*cb80*/  SHFL.BFLY PT, R3, R2, 0x2, 0x1f ;  /* 0x0c401f0002037f89 */ /* 0x000e6400000e0000 */
[----:B-1----:R-:W-:-:S05]  /*cb90*/  FMNMX.FTZ R2, R2, R3, !PT ;  /* 0x0000000302027209 */ /* 0x002fca0007810000 */
[----:B------:R-:W1:Y:S01]  /*cba0*/  SHFL.BFLY PT, R3, R2, 0x1, 0x1f ;  /* 0x0c201f0002037f89 */ /* 0x000e6200000e0000 */
[----:B----4-:R-:W-:Y:S02]  /*cbb0*/  IMAD.MOV.U32 R243, RZ, RZ, R240 ;  /* 0x000000fffff37224 */ /* 0x010fe400078e00f0 */
[----:B------:R-:W-:Y:S02]  /*cbc0*/  IMAD.MOV.U32 R240, RZ, RZ, R237 ;  /* 0x000000fffff07224 */ /* 0x000fe400078e00ed */
[----:B------:R-:W-:Y:S02]  /*cbd0*/  IMAD.MOV.U32 R237, RZ, RZ, R183 ;  /* 0x000000ffffed7224 */ /* 0x000fe400078e00b7 */
[----:B------:R-:W-:Y:S02]  /*cbe0*/  IMAD.MOV.U32 R183, RZ, RZ, R182 ;  /* 0x000000ffffb77224 */ /* 0x000fe400078e00b6 */
[----:B------:R-:W-:Y:S01]  /*cbf0*/  IMAD.MOV.U32 R182, RZ, RZ, R5 ;  /* 0x000000ffffb67224 */ /* 0x000fe200078e0005 */
[----:B-1----:R-:W-:-:S04]  /*cc00*/  FMNMX.FTZ R247, R2, R3, !PT ;  /* 0x0000000302f77209 */ /* 0x002fc80007810000 */
[----:B------:R-:W-:-:S04]  /*cc10*/  FSETP.NEU.FTZ.AND P0, PT, R247, -INF , PT ;  /* 0xff800000f700780b */ /* 0x000fc80003f1d000 */
[----:B------:R-:W-:-:S05]  /*cc20*/  FSEL R2, R247, RZ, P0 ;  /* 0x000000fff7027208 */ /* 0x000fca0000000000 */
[----:B------:R-:W-:Y:S01]  /*cc30*/  FADD.FTZ R5, R101, -R2 ;  /* 0x8000000265057221 */ /* 0x000fe20000010000 */
[----:B------:R-:W-:Y:S01]  /*cc40*/  FMUL.FTZ R2, R0, R247 ;  /* 0x000000f700027220 */ /* 0x000fe20000410000 */
[----:B------:R-:W-:-:S04]  /*cc50*/  IMAD.MOV.U32 R242, RZ, RZ, R239 ;  /* 0x000000fffff27224 */ /* 0x000fc800078e00ef */
[----:B------:R-:W-:Y:S01]  /*cc60*/  FSEL R2, R2, RZ, P0 ;  /* 0x000000ff02027208 */ /* 0x000fe20000000000 */
[----:B------:R-:W-:Y:S02]  /*cc70*/  IMAD.MOV.U32 R241, RZ, RZ, R238 ;  /* 0x000000fffff17224 */ /* 0x000fe400078e00ee */
[----:B------:R-:W-:Y:S02]  /*cc80*/  IMAD.MOV.U32 R239, RZ, RZ, R224 ;  /* 0x000000ffffef7224 */ /* 0x000fe400078e00e0 */
[----:B------:R-:W-:Y:S02]  /*cc90*/  IMAD.MOV.U32 R238, RZ, RZ, R223 ;  /* 0x000000ffffee7224 */ /* 0x000fe400078e00df */
        /* <DEDUP_REMOVED lines=24> */
[----:B------:R1:W-:Y:S03]  /*ce20*/  MUFU.EX2 R21, R3 ;  /* 0x0000000300157308 */ /* 0x0003e60000000800 */
[----:B------:R-:W-:-:S04]  /*ce30*/  FMNMX.FTZ R2, R105, R2, !PT ;  /* 0x0000000269027209 */ /* 0x000fc80007810000 */
[----:B------:R-:W-:-:S04]  /*ce40*/  FMNMX.FTZ R2, R104, R2, !PT ;  /* 0x0000000268027209 */ /* 0x000fc80007810000 */
[----:B------:R-:W-:Y:S01]  /*ce50*/  FMNMX.FTZ R2, R67, R2, !PT ;  /* 0x0000000243027209 */ /* 0x000fe20007810000 */
[----:B-1----:R-:W-:-:S03]  /*ce60*/  FMUL.FTZ R3, R0, R5 ;  /* 0x0000000500037220 */ /* 0x002fc60000410000 */
[----:B------:R-:W-:-:S03]  /*ce70*/  FMNMX.FTZ R2, R66, R2, !PT ;  /* 0x0000000242027209 */ /* 0x000fc60007810000 */
[----:B------:R-:W3:Y:S01]  /*ce80*/  MUFU.EX2 R3, R3 ;  /* 0x0000000300037308 */ /* 0x000ee20000000800 */
[----:B------:R-:W-:-:S07]  /*ce90*/  FMNMX.FTZ R2, R65, R2, !PT ;  /* 0x0000000241027209 */ /* 0x000fce0007810000 */
[----:B------:R-:W1:Y:S01]  /*cea0*/  MUFU.EX2 R6, R6 ;  /* 0x0000000600067308 */ /* 0x000e620000000800 */
[----:B------:R-:W-:-:S04]  /*ceb0*/  FMNMX.FTZ R2, R64, R2, !PT ;  /* 0x0000000240027209 */ /* 0x000fc80007810000 */
[----:B------:R-:W-:-:S04]  /*cec0*/  FMNMX.FTZ R2, R63, R2, !PT ;  /* 0x000000023f027209 */ /* 0x000fc80007810000 */
[----:B------:R-:W-:Y:S01]  /*ced0*/  FMNMX.FTZ R2, R62, R2, !PT ;  /* 0x000000023e027209 */ /* 0x000fe20007810000 */
[----:B---3--:R-:W-:-:S04]  /*cee0*/  FFMA.FTZ R5, R244, R3, R21 ;  /* 0x00000003f4057223 */ /* 0x008fc80000010015 */
[----:B-1----:R-:W-:Y:S02]  /*cef0*/  FADD.FTZ R27, R6, R5 ;  /* 0x00000005061b7221 */ /* 0x002fe40000010000 */
[----:B------:R-:W1:Y:S04]  /*cf00*/  SHFL.BFLY PT, R5, R2, 0x2, 0x1f ;  /* 0x0c401f0002057f89 */ /* 0x000e6800000e0000 */
[----:B------:R-:W-:Y:S04]  /*cf10*/  STL [R1+0x240], R247 ;  /* 0x000240f701007387 */ /* 0x000fe80000100800 */
[----:B------:R-:W2:Y:S04]  /*cf20*/  LDL.LU R245, [R1+0x170] ;  /* 0x0001700001f57983 */ /* 0x000ea80000300800 */
[----:B------:R-:W3:Y:S01]  /*cf30*/  LDL.LU R244, [R1+0x174] ;  /* 0x0001740001f47983 */ /* 0x000ee20000300800 */
[----:B------:R-:W-:-:S02]  /*cf40*/  IMAD.MOV.U32 R202, RZ, RZ, R184 ;  /* 0x000000ffffca7224 */ /* 0x000fc400078e00b8 */
[----:B------:R-:W-:Y:S01]  /*cf50*/  IMAD.MOV.U32 R203, RZ, RZ, R185 ;  /* 0x000000ffffcb7224 */ /* 0x000fe200078e00b9 */
[----:B------:R-:W4:Y:S01]  /*cf60*/  LDL.64 R30, [R1+0x38] ;  /* 0x00003800011e7983 */ /* 0x000f220000100a00 */
[----:B-1----:R-:W-:-:S05]  /*cf70*/  FMNMX.FTZ R2, R2, R5, !PT ;  /* 0x0000000502027209 */ /* 0x002fca0007810000 */
[----:B------:R-:W1:Y:S02]  /*cf80*/  SHFL.BFLY PT, R5, R2, 0x1, 0x1f ;  /* 0x0c201f0002057f89 */ /* 0x000e6400000e0000 */
[----:B-1----:R-:W-:-:S05]  /*cf90*/  FMNMX.FTZ R250, R2, R5, !PT ;  /* 0x0000000502fa7209 */ /* 0x002fca0007810000 */
[----:B------:R-:W-:Y:S04]  /*cfa0*/  STL [R1+0x244], R250 ;  /* 0x000244fa01007387 */ /* 0x000fe80000100800 */
[----:B------:R-:W4:Y:S04]  /*cfb0*/  LDL.64 R184, [R1+0x160] ;  /* 0x0001600001b87983 */ /* 0x000f280000100a00 */
[----:B------:R-:W4:Y:S04]  /*cfc0*/  LDL.64 R32, [R1+0x110] ;  /* 0x0001100001207983 */ /* 0x000f280000100a00 */
[----:B------:R-:W4:Y:S01]  /*cfd0*/  LDL R174, [R1+0xfc] ;  /* 0x0000fc0001ae7983 */ /* 0x000f220000100800 */
[----:B------:R-:W-:-:S04]  /*cfe0*/  FSETP.NEU.FTZ.AND P0, PT, R250, -INF , PT ;  /* 0xff800000fa00780b */ /* 0x000fc80003f1d000 */
[----:B------:R-:W-:Y:S02]  /*cff0*/  FSEL R2, R250, RZ, P0 ;  /* 0x000000fffa027208 */ /* 0x000fe40000000000 */
[----:B------:R-:W-:-:S03]  /*d000*/  F2FP.F16.F32.PACK_AB R21, R6, R21 ;  /* 0x000000150615723e */ /* 0x000fc600000000ff */
[----:B------:R-:W-:Y:S01]  /*d010*/  FADD.FTZ R6, R100, -R2 ;  /* 0x8000000264067221 */ /* 0x000fe20000010000 */
[----:B------:R-:W-:-:S05]  /*d020*/  FMUL.FTZ R2, R0, R250 ;  /* 0x000000fa00027220 */ /* 0x000fca0000410000 */
[----:B------:R-:W-:-:S05]  /*d030*/  FSEL R2, R2, RZ, P0 ;  /* 0x000000ff02027208 */ /* 0x000fca0000000000 */
[----:B------:R-:W-:Y:S01]  /*d040*/  FFMA.FTZ R5, R178, R0, -R2 ;  /* 0x00000000b2057223 */ /* 0x000fe20000010802 */
[----:B------:R-:W-:-:S03]  /*d050*/  FMUL.FTZ R6, R0, R6 ;  /* 0x0000000600067220 */ /* 0x000fc60000410000 */
[----:B------:R1:W-:Y:S08]  /*d060*/  MUFU.EX2 R16, R5 ;  /* 0x0000000500107308 */ /* 0x0003f00000000800 */
[----:B------:R-:W-:Y:S01]  /*d070*/  MUFU.EX2 R6, R6 ;  /* 0x0000000600067308 */ /* 0x000fe20000000800 */
[----:B-1----:R-:W-:-:S07]  /*d080*/  FFMA.FTZ R5, R181, R0, -R2 ;  /* 0x00000000b5057223 */ /* 0x002fce0000010802 */
[----:B------:R1:W-:Y:S08]  /*d090*/  MUFU.EX2 R14, R5 ;  /* 0x00000005000e7308 */ /* 0x0003f00000000800 */
[----:B------:R-:W-:Y:S01]  /*d0a0*/  MUFU.EX2 R25, R25 ;  /* 0x0000001900197308 */ /* 0x000fe20000000800 */
[----:B-1----:R-:W-:-:S07]  /*d0b0*/  FMUL.FTZ R5, R0, R12 ;  /* 0x0000000c00057220 */ /* 0x002fce0000410000 */
[----:B------:R-:W1:Y:S08]  /*d0c0*/  MUFU.EX2 R44, R44 ;  /* 0x0000002c002c7308 */ /* 0x000e700000000800 */
[----:B------:R-:W-:Y:S01]  /*d0d0*/  MUFU.EX2 R5, R5 ;  /* 0x0000000500057308 */ /* 0x000fe20000000800 */
[----:B------:R-:W-:-:S07]  /*d0e0*/  F2FP.F16.F32.PACK_AB R39, R45, R39 ;  /* 0x000000272d27723e */ /* 0x000fce00000000ff */
[----:B------:R-:W-:Y:S01]  /*d0f0*/  MUFU.EX2 R40, R40 ;  /* 0x0000002800287308 */ /* 0x000fe20000000800 */
[-CC-:B------:R-:W-:Y:S01]  /*d100*/  FFMA.FTZ R12, R107, R0.reuse, -R2.reuse ;  /* 0x000000006b0c7223 */ /* 0x180fe20000010802 */
[----:B------:R-:W-:-:S06]  /*d110*/  FFMA.FTZ R17, R105, R0, -R2 ;  /* 0x0000000069117223 */ /* 0x000fcc0000010802 */
[----:B------:R-:W-:Y:S01]  /*d120*/  MUFU.EX2 R43, R43 ;  /* 0x0000002b002b7308 */ /* 0x000fe20000000800 */
[-CC-:B------:R-:W-:Y:S01]  /*d130*/  FFMA.FTZ R18, R104, R0.reuse, -R2.reuse ;  /* 0x0000000068127223 */ /* 0x180fe20000010802 */
[-CC-:B------:R-:W-:Y:S01]  /*d140*/  FFMA.FTZ R67, R67, R0.reuse, -R2.reuse ;  /* 0x0000000043437223 */ /* 0x180fe20000010802 */
[----:B------:R-:W-:-:S05]  /*d150*/  FFMA.FTZ R66, R66, R0, -R2 ;  /* 0x0000000042427223 */ /* 0x000fca0000010802 */
[----:B------:R1:W-:Y:S01]  /*d160*/  MUFU.EX2 R20, R9 ;  /* 0x0000000900147308 */ /* 0x0003e20000000800 */
[-CC-:B------:R-:W-:Y:S01]  /*d170*/  FFMA.FTZ R65, R65, R0.reuse, -R2.reuse ;  /* 0x0000000041417223 */ /* 0x180fe20000010802 */
[-CC-:B------:R-:W-:Y:S01]  /*d180*/  FFMA.FTZ R64, R64, R0.reuse, -R2.reuse ;  /* 0x0000000040407223 */ /* 0x180fe20000010802 */
[-CC-:B------:R-:W-:Y:S01]  /*d190*/  FFMA.FTZ R63, R63, R0.reuse, -R2.reuse ;  /* 0x000000003f3f7223 */ /* 0x180fe20000010802 */
[----:B------:R-:W-:-:S04]  /*d1a0*/  FFMA.FTZ R62, R62, R0, -R2 ;  /* 0x000000003e3e7223 */ /* 0x000fc80000010802 */
[----:B------:R1:W1:Y:S08]  /*d1b0*/  MUFU.EX2 R19, R8 ;  /* 0x0000000800137308 */ /* 0x0002700000000800 */
[----:B------:R-:W-:Y:S01]  /*d1c0*/  MUFU.EX2 R52, R23 ;  /* 0x0000001700347308 */ /* 0x000fe20000000800 */
[----:B-1----:R-:W-:-:S07]  /*d1d0*/  FFMA.FTZ R9, R106, R0, -R2 ;  /* 0x000000006a097223 */ /* 0x002fce0000010802 */
[----:B------:R-:W-:Y:S01]  /*d1e0*/  MUFU.EX2 R45, R22 ;  /* 0x00000016002d7308 */ /* 0x000fe20000000800 */
[----:B------:R-:W-:-:S07]  /*d1f0*/  FFMA.FTZ R8, R180, R0, -R2 ;  /* 0x00000000b4087223 */ /* 0x000fce0000010802 */
[----:B------:R-:W1:Y:S08]  /*d200*/  MUFU.EX2 R42, R42 ;  /* 0x0000002a002a7308 */ /* 0x000e700000000800 */
[----:B------:R1:W-:Y:S08]  /*d210*/  MUFU.EX2 R23, R7 ;  /* 0x0000000700177308 */ /* 0x0003f00000000800 */
[----:B------:R1:W-:Y:S08]  /*d220*/  MUFU.EX2 R22, R10 ;  /* 0x0000000a00167308 */ /* 0x0003f00000000800 */
[----:B------:R1:W-:Y:S02]  /*d230*/  MUFU.EX2 R100, R11 ;  /* 0x0000000b00647308 */ /* 0x0003e40000000800 */
[----:B-1----:R-:W-:-:S06]  /*d240*/  FFMA.FTZ R7, R179, R0, -R2 ;  /* 0x00000000b3077223 */ /* 0x002fcc0000010802 */
[----:B------:R-:W1:Y:S01]  /*d250*/  MUFU.EX2 R15, R8 ;  /* 0x00000008000f7308 */ /* 0x000e620000000800 */
[-CC-:B------:R-:W-:Y:S01]  /*d260*/  FFMA.FTZ R10, R176, R0.reuse, -R2.reuse ;  /* 0x00000000b00a7223 */ /* 0x180fe20000010802 */
[----:B------:R-:W-:-:S06]  /*d270*/  FFMA.FTZ R11, R177, R0, -R2 ;  /* 0x00000000b10b7223 */ /* 0x000fcc0000010802 */
[----:B------:R-:W1:Y:S01]  /*d280*/  MUFU.EX2 R37, R37 ;  /* 0x0000002500257308 */ /* 0x000e620000000800 */
[----:B------:R-:W-:-:S07]  /*d290*/  FADD.FTZ R2, R44, R102 ;  /* 0x000000662c027221 */ /* 0x000fce0000010000 */
[----:B------:R-:W1:Y:S08]  /*d2a0*/  MUFU.EX2 R41, R41 ;  /* 0x0000002900297308 */ /* 0x000e700000000800 */
[----:B------:R1:W3:Y:S08]  /*d2b0*/  MUFU.EX2 R13, R7 ;  /* 0x00000007000d7308 */ /* 0x0002f00000000800 */
[----:B------:R-:W3:Y:S08]  /*d2c0*/  MUFU.EX2 R36, R36 ;  /* 0x0000002400247308 */ /* 0x000ef00000000800 */
[----:B------:R-:W3:Y:S01]  /*d2d0*/  MUFU.EX2 R11, R11 ;  /* 0x0000000b000b7308 */ /* 0x000ee20000000800 */
[----:B------:R-:W-:-:S07]  /*d2e0*/  F2FP.F16.F32.PACK_AB R105, R19, R20 ;  /* 0x000000141369723e */ /* 0x000fce00000000ff */
[----:B------:R-:W3:Y:S01]  /*d2f0*/  MUFU.EX2 R55, R55 ;  /* 0x0000003700377308 */ /* 0x000ee20000000800 */
[----:B------:R-:W-:Y:S02]  /*d300*/  IMAD.SHL.U32 R35, R205, 0x2, RZ ;  /* 0x00000002cd237824 */ /* 0x000fe400078e00ff */
[----:B--2---:R-:W-:-:S04]  /*d310*/  FFMA.FTZ R0, R245, R6, R16 ;  /* 0x00000006f5007223 */ /* 0x004fc80000010010 */
[----:B-1----:R-:W-:Y:S01]  /*d320*/  FADD.FTZ R7, R14, R0 ;  /* 0x000000000e077221 */ /* 0x002fe20000010000 */
[----:B---3--:R-:W-:-:S04]  /*d330*/  FFMA.FTZ R0, R244, R5, R25 ;  /* 0x00000005f4007223 */ /* 0x008fc80000010019 */
[----:B------:R-:W-:Y:S01]  /*d340*/  FADD.FTZ R8, R40, R0 ;  /* 0x0000000028087221 */ /* 0x000fe20000010000 */
[----:B------:R-:W-:Y:S01]  /*d350*/  FADD.FTZ R0, R43, R2 ;  /* 0x000000022b007221 */ /* 0x000fe20000010000 */
[----:B------:R-:W-:-:S03]  /*d360*/  FADD.FTZ R2, R20, R27 ;  /* 0x0000001b14027221 */ /* 0x000fc60000010000 */
        /* <DEDUP_REMOVED lines=10> */
[----:B------:R-:W-:-:S02]  /*d410*/  FADD.FTZ R7, R52, R8 ;  /* 0x0000000834077221 */ /* 0x000fc40000010000 */
[----:B------:R-:W-:Y:S02]  /*d420*/  FADD.FTZ R0, R100, R0 ;  /* 0x0000000064007221 */ /* 0x000fe40000010000 */
[----:B------:R-:W-:Y:S02]  /*d430*/  FADD.FTZ R19, R45, R7 ;  /* 0x000000072d137221 */ /* 0x000fe40000010000 */
[----:B------:R-:W-:Y:S01]  /*d440*/  FADD.FTZ R7, R55, R0 ;  /* 0x0000000037077221 */ /* 0x000fe20000010000 */
[----:B------:R-:W1:Y:S01]  /*d450*/  MUFU.EX2 R10, R10 ;  /* 0x0000000a000a7308 */ /* 0x000e620000000800 */
[----:B------:R-:W-:Y:S01]  /*d460*/  F2FP.F16.F32.PACK_AB R102, R41, R42 ;  /* 0x0000002a2966723e */ /* 0x000fe200000000ff */
[----:B------:R-:W-:Y:S01]  /*d470*/  IMAD.MOV.U32 R28, RZ, RZ, R242 ;  /* 0x000000ffff1c7224 */ /* 0x000fe200078e00f2 */
[----:B------:R-:W-:-:S05]  /*d480*/  F2FP.F16.F32.PACK_AB R41, R45, R52 ;  /* 0x000000342d29723e */ /* 0x000fca00000000ff */
[----:B------:R-:W2:Y:S01]  /*d490*/  MUFU.EX2 R9, R9 ;  /* 0x0000000900097308 */ /* 0x000ea20000000800 */
[----:B----4-:R-:W-:-:S04]  /*d4a0*/  LOP3.LUT R0, R185, R35, RZ, 0x3c, !PT ;  /* 0x00000023b9007212 */ /* 0x010fc800078e3cff */
[----:B------:R-:W-:-:S03]  /*d4b0*/  LOP3.LUT R0, R0, R203, RZ, 0x3c, !PT ;  /* 0x000000cb00007212 */ /* 0x000fc600078e3cff */
[----:B------:R-:W3:Y:S02]  /*d4c0*/  MUFU.EX2 R12, R12 ;  /* 0x0000000c000c7308 */ /* 0x000ee40000000800 */
[----:B------:R-:W-:-:S05]  /*d4d0*/  IMAD.WIDE.U32 R52, R0, -0x326172a9, RZ ;  /* 0xcd9e8d5700347825 */ /* 0x000fca00078e00ff */
[----:B------:R-:W-:Y:S01]  /*d4e0*/  LOP3.LUT R0, R53, R28, R32, 0x96, !PT ;  /* 0x0000001c35007212 */ /* 0x000fe200078e9620 */
[----:B------:R-:W-:Y:S02]  /*d4f0*/  IMAD.MOV.U32 R29, RZ, RZ, R243 ;  /* 0x000000ffff1d7224 */ /* 0x000fe400078e00f3 */
[----:B------:R-:W-:Y:S02]  /*d500*/  IMAD.MOV.U32 R243, RZ, RZ, R183 ;  /* 0x000000fffff37224 */ /* 0x000fe400078e00b7 */
[----:B------:R-:W-:Y:S02]  /*d510*/  IMAD.MOV.U32 R211, RZ, RZ, R182 ;  /* 0x000000ffffd37224 */ /* 0x000fe400078e00b6 */
[----:B------:R-:W-:-:S04]  /*d520*/  IMAD.WIDE.U32 R182, R0, -0x2daee0ad, RZ ;  /* 0xd2511f5300b67825 */ /* 0x000fc800078e00ff */
[----:B-1----:R-:W-:Y:S01]  /*d530*/  FADD.FTZ R2, R10, R2 ;  /* 0x000000020a027221 */ /* 0x002fe20000010000 */
[----:B------:R-:W-:Y:S02]  /*d540*/  F2FP.F16.F32.PACK_AB R27, R36, R37 ;  /* 0x00000025241b723e */ /* 0x000fe400000000ff */
[----:B------:R-:W-:Y:S01]  /*d550*/  LOP3.LUT R8, R183, R29, R30, 0x96, !PT ;  /* 0x0000001db7087212 */ /* 0x000fe200078e961e */
[----:B--2---:R-:W-:Y:S01]  /*d560*/  FADD.FTZ R2, R9, R2 ;  /* 0x0000000209027221 */ /* 0x004fe20000010000 */
[----:B---3--:R-:W-:Y:S01]  /*d570*/  F2FP.F16.F32.PACK_AB R36, R12, R9 ;  /* 0x000000090c24723e */ /* 0x008fe200000000ff */
[----:B------:R-:W-:Y:S01]  /*d580*/  IMAD.MOV.U32 R200, RZ, RZ, R239 ;  /* 0x000000ffffc87224 */ /* 0x000fe200078e00ef */
[----:B------:R-:W-:Y:S01]  /*d590*/  LOP3.LUT R0, R209, R175, R52, 0x96, !PT ;  /* 0x000000afd1007212 */ /* 0x000fe200078e9634 */
[----:B------:R-:W-:Y:S01]  /*d5a0*/  IMAD.WIDE.U32 R8, R8, -0x326172a9, RZ ;  /* 0xcd9e8d5708087825 */ /* 0x000fe200078e00ff */
[----:B------:R-:W-:-:S03]  /*d5b0*/  F2FP.F16.F32.PACK_AB R229, R14, R16 ;  /* 0x000000100ee5723e */ /* 0x000fc600000000ff */
[----:B------:R-:W-:Y:S01]  /*d5c0*/  IMAD.MOV.U32 R201, RZ, RZ, R240 ;  /* 0x000000ffffc97224 */ /* 0x000fe200078e00f0 */
[----:B------:R-:W-:Y:S01]  /*d5d0*/  LOP3.LUT R14, R9, R200, R208, 0x96, !PT ;  /* 0x000000c8090e7212 */ /* 0x000fe200078e96d0 */
[----:B------:R-:W-:Y:S01]  /*d5e0*/  IMAD.WIDE.U32 R184, R0, -0x2daee0ad, RZ ;  /* 0xd2511f5300b87825 */ /* 0x000fe200078e00ff */
[----:B------:R-:W-:-:S03]  /*d5f0*/  F2FP.F16.F32.PACK_AB R40, R40, R25 ;  /* 0x000000192828723e */ /* 0x000fc600000000ff */
[----:B------:R-:W-:Y:S01]  /*d600*/  FADD.FTZ R16, R12, R2 ;  /* 0x000000020c107221 */ /* 0x000fe20000010000 */
[----:B------:R-:W-:Y:S01]  /*d610*/  F2FP.F16.F32.PACK_AB R25, R13, R15 ;  /* 0x0000000f0d19723e */ /* 0x000fe200000000ff */
[----:B------:R-:W-:Y:S01]  /*d620*/  IMAD.MOV.U32 R242, RZ, RZ, R237 ;  /* 0x000000fffff27224 */ /* 0x000fe200078e00ed */
[----:B------:R-:W-:Y:S01]  /*d630*/  LOP3.LUT R12, R185, R201, R182, 0x96, !PT ;  /* 0x000000c9b90c7212 */ /* 0x000fe200078e96b6 */
[----:B------:R-:W-:Y:S01]  /*d640*/  IMAD.WIDE.U32 R14, R14, -0x2daee0ad, RZ ;  /* 0xd2511f530e0e7825 */ /* 0x000fe200078e00ff */
[----:B------:R-:W-:Y:S02]  /*d650*/  F2FP.F16.F32.PACK_AB R104, R22, R23 ;  /* 0x000000171668723e */ /* 0x000fe400000000ff */
[----:B------:R-:W-:Y:S01]  /*d660*/  F2FP.F16.F32.PACK_AB R23, R10, R11 ;  /* 0x0000000b0a17723e */ /* 0x000fe200000000ff */
[----:B------:R-:W-:Y:S01]  /*d670*/  IMAD.WIDE.U32 R12, R12, -0x326172a9, RZ ;  /* 0xcd9e8d570c0c7825 */ /* 0x000fe200078e00ff */
[----:B------:R-:W-:-:S04]  /*d680*/  LOP3.LUT R10, R15, R242, R184, 0x96, !PT ;  /* 0x000000f20f0a7212 */ /* 0x000fc800078e96b8 */
[----:B------:R-:W-:Y:S01]  /*d690*/  LOP3.LUT R13, R13, R243, R8, 0x96, !PT ;  /* 0x000000f30d0d7212 */ /* 0x000fe200078e9608 */
[----:B------:R-:W-:-:S04]  /*d6a0*/  IMAD.WIDE.U32 R10, R10, -0x326172a9, RZ ;  /* 0xcd9e8d570a0a7825 */ /* 0x000fc800078e00ff */
[----:B------:R-:W-:Y:S01]  /*d6b0*/  IMAD.MOV.U32 R206, RZ, RZ, R241 ;  /* 0x000000ffffce7224 */ /* 0x000fe200078e00f1 */
[----:B------:R-:W-:Y:S01]  /*d6c0*/  LOP3.LUT R11, R11, R174, R12, 0x96, !PT ;  /* 0x000000ae0b0b7212 */ /* 0x000fe200078e960c */
[----:B------:R-:W-:-:S05]  /*d6d0*/  IMAD.WIDE.U32 R12, R13, -0x2daee0ad, RZ ;  /* 0xd2511f530d0c7825 */ /* 0x000fca00078e00ff */
[----:B------:R-:W-:Y:S01]  /*d6e0*/  LOP3.LUT R8, R13, R206, R14, 0x96, !PT ;  /* 0x000000ce0d087212 */ /* 0x000fe200078e960e */
[----:B------:R-:W-:-:S04]  /*d6f0*/  IMAD.MOV.U32 R245, RZ, RZ, R238 ;  /* 0x000000fffff57224 */ /* 0x000fc800078e00ee */
[----:B------:R-:W-:-:S05]  /*d700*/  IMAD.WIDE.U32 R8, R8, -0x326172a9, RZ ;  /* 0xcd9e8d5708087825 */ /* 0x000fca00078e00ff */
[----:B------:R-:W-:-:S04]  /*d710*/  LOP3.LUT R0, R9, R245, R10, 0x96, !PT ;  /* 0x000000f509007212 */ /* 0x000fc800078e960a */
[----:B------:R-:W-:-:S04]  /*d720*/  LOP3.LUT R2, R0, 0xff, RZ, 0xc0, !PT ;  /* 0x000000ff00027812 */ /* 0x000fc800078ec0ff */
[----:B------:R-:W-:Y:S02]  /*d730*/  ISETP.GE.U32.AND P6, PT, R192, R2, PT ;  /* 0x00000002c000720c */ /* 0x000fe40003fc6070 */
[----:B------:R-:W-:Y:S01]  /*d740*/  LOP3.LUT R2, R0, 0xffff, RZ, 0xc0, !PT ;  /* 0x0000ffff00027812 */ /* 0x000fe200078ec0ff */
[----:B------:R-:W1:Y:S03]  /*d750*/  MUFU.EX2 R14, R24 ;  /* 0x00000018000e7308 */ /* 0x000e660000000800 */
[----:B------:R-:W-:-:S05]  /*d760*/  SHF.R.U32.HI R2, RZ, 0x8, R2 ;  /* 0x00000008ff027819 */ /* 0x000fca0000011602 */
[----:B------:R-:W2:Y:S01]  /*d770*/  MUFU.EX2 R17, R17 ;  /* 0x0000001100117308 */ /* 0x000ea20000000800 */
[----:B------:R-:W-:-:S04]  /*d780*/  LOP3.LUT R2, R2, 0xffff, RZ, 0xc0, !PT ;  /* 0x0000ffff02027812 */ /* 0x000fc800078ec0ff */
[----:B------:R-:W-:-:S03]  /*d790*/  ISETP.GE.U32.AND P5, PT, R192, R2, PT ;  /* 0x00000002c000720c */ /* 0x000fc60003fa6070 */
[----:B------:R-:W3:Y:S01]  /*d7a0*/  MUFU.EX2 R10, R26 ;  /* 0x0000001a000a7308 */ /* 0x000ee20000000800 */
[--C-:B------:R-:W-:Y:S02]  /*d7b0*/  SHF.R.U32.HI R2, RZ, 0x18, R0.reuse ;  /* 0x00000018ff027819 */ /* 0x100fe40000011600 */
[----:B------:R-:W-:-:S05]  /*d7c0*/  SHF.R.U32.HI R0, RZ, 0x10, R0 ;  /* 0x00000010ff007819 */ /* 0x000fca0000011600 */
[----:B------:R4:W4:Y:S01]  /*d7d0*/  MUFU.EX2 R13, R18 ;  /* 0x00000012000d7308 */ /* 0x0009220000000800 */
[----:B------:R-:W-:Y:S02]  /*d7e0*/  ISETP.GE.U32.AND P0, PT, R192, R2, PT ;  /* 0x00000002c000720c */ /* 0x000fe40003f06070 */
[----:B------:R-:W-:Y:S01]  /*d7f0*/  LOP3.LUT R0, R0, 0xff, RZ, 0xc0, !PT ;  /* 0x000000ff00007812 */ /* 0x000fe200078ec0ff */
[----:B-1----:R-:W-:Y:S01]  /*d800*/  FADD.FTZ R2, R14, R7 ;  /* 0x000000070e027221 */ /* 0x002fe20000010000 */
[----:B------:R-:W-:Y:S02]  /*d810*/  PRMT R177, R39, 0x7632, R177 ;  /* 0x0000763227b17816 */ /* 0x000fe400000000b1 */
[----:B------:R-:W-:Y:S01]  /*d820*/  ISETP.GE.U32.AND P1, PT, R192, R0, PT ;  /* 0x00000000c000720c */ /* 0x000fe20003f26070 */
[----:B--2---:R-:W-:Y:S01]  /*d830*/  FADD.FTZ R0, R17, R16 ;  /* 0x0000001011007221 */ /* 0x004fe20000010000 */
[C---:B---3--:R-:W-:Y:S01]  /*d840*/  FADD.FTZ R7, R10.reuse, R2 ;  /* 0x000000020a077221 */ /* 0x048fe20000010000 */
[----:B------:R-:W-:Y:S01]  /*d850*/  PRMT R178, R39, 0x7610, R178 ;  /* 0x0000761027b27816 */ /* 0x000fe200000000b2 */
[----:B------:R-:W-:Y:S01]  /*d860*/  @!P5 HADD2 R47, -R177.H0_H0, -RZ.H0_H0 ;  /* 0xa00000ffb12fd230 */ /* 0x000fe20000000900 */
[----:B------:R-:W-:Y:S01]  /*d870*/  PRMT R179, R21, 0x7632, R179 ;  /* 0x0000763215b37816 */ /* 0x000fe200000000b3 */
[----:B------:R-:W-:Y:S01]  /*d880*/  IMAD.MOV.U32 R210, RZ, RZ, R252 ;  /* 0x000000ffffd27224 */ /* 0x000fe200078e00fc */
[----:B----4-:R-:W-:Y:S01]  /*d890*/  F2FP.F16.F32.PACK_AB R18, R10, R14 ;  /* 0x0000000e0a12723e */ /* 0x010fe200000000ff */
[----:B------:R-:W-:Y:S01]  /*d8a0*/  FADD.FTZ R10, R13, R0 ;  /* 0x000000000d0a7221 */ /* 0x000fe20000010000 */
[----:B------:R-:W-:Y:S01]  /*d8b0*/  LOP3.LUT R0, R8, 0xff, RZ, 0xc0, !PT ;  /* 0x000000ff08007812 */ /* 0x000fe200078ec0ff */
[----:B------:R-:W1:Y:S01]  /*d8c0*/  MUFU.EX2 R14, R51 ;  /* 0x00000033000e7308 */ /* 0x000e620000000800 */
[----:B------:R-:W-:Y:S01]  /*d8d0*/  PRMT R252, R178, 0x5410, R177 ;  /* 0x00005410b2fc7816 */ /* 0x000fe200000000b1 */
[----:B------:R-:W-:Y:S01]  /*d8e0*/  @!P0 HADD2 R38, -R179.H0_H0, -RZ.H0_H0 ;  /* 0xa00000ffb3268230 */ /* 0x000fe20000000900 */
[----:B------:R-:W-:-:S02]  /*d8f0*/  PRMT R180, R21, 0x7610, R180 ;  /* 0x0000761015b47816 */ /* 0x000fc400000000b4 */
[----:B------:R-:W-:Y:S02]  /*d900*/  @!P5 PRMT R177, R47, 0x5410, RZ ;  /* 0x000054102fb1d816 */ /* 0x000fe400000000ff */
[----:B------:R-:W-:Y:S02]  /*d910*/  F2FP.F16.F32.PACK_AB R230, R13, R17 ;  /* 0x000000110de6723e */ /* 0x000fe400000000ff */
[----:B------:R-:W-:Y:S01]  /*d920*/  ISETP.GE.U32.AND P5, PT, R192, R0, PT ;  /* 0x00000000c000720c */ /* 0x000fe20003fa6070 */
[----:B------:R-:W2:Y:S01]  /*d930*/  MUFU.EX2 R13, R50 ;  /* 0x00000032000d7308 */ /* 0x000ea20000000800 */
[--C-:B------:R-:W-:Y:S02]  /*d940*/  SHF.R.U32.HI R0, RZ, 0x18, R8.reuse ;  /* 0x00000018ff007819 */ /* 0x100fe40000011608 */
[----:B------:R-:W-:Y:S02]  /*d950*/  SHF.R.U32.HI R2, RZ, 0x10, R8 ;  /* 0x00000010ff027819 */ /* 0x000fe40000011608 */
[----:B------:R-:W-:-:S02]  /*d960*/  LOP3.LUT R8, R8, 0xffff, RZ, 0xc0, !PT ;  /* 0x0000ffff08087812 */ /* 0x000fc400078ec0ff */
[----:B------:R-:W-:Y:S02]  /*d970*/  PRMT R239, R180, 0x5410, R179 ;  /* 0x00005410b4ef7816 */ /* 0x000fe400000000b3 */
[----:B------:R-:W-:Y:S02]  /*d980*/  @!P0 PRMT R179, R38, 0x5410, RZ ;  /* 0x0000541026b38816 */ /* 0x000fe400000000ff */
[----:B------:R-:W-:Y:S01]  /*d990*/  ISETP.GE.U32.AND P0, PT, R192, R0, PT ;  /* 0x00000000c000720c */ /* 0x000fe20003f06070 */
[----:B------:R-:W-:Y:S01]  /*d9a0*/  @!P1 HADD2 R46, -R180.H0_H0, -RZ.H0_H0 ;  /* 0xa00000ffb42e9230 */ /* 0x000fe20000000900 */
[----:B------:R-:W-:Y:S01]  /*d9b0*/  SHF.R.U32.HI R0, RZ, 0x8, R8 ;  /* 0x00000008ff007819 */ /* 0x000fe20000011608 */
[----:B------:R-:W-:Y:S01]  /*d9c0*/  @!P6 HADD2 R54, -R178.H0_H0, -RZ.H0_H0 ;  /* 0xa00000ffb236e230 */ /* 0x000fe20000000900 */
[----:B------:R-:W-:Y:S01]  /*d9d0*/  LOP3.LUT R2, R2, 0xff, RZ, 0xc0, !PT ;  /* 0x000000ff02027812 */ /* 0x000fe200078ec0ff */
[----:B------:R-:W-:Y:S01]  /*d9e0*/  IMAD.WIDE.U32 R8, R11, -0x2daee0ad, RZ ;  /* 0xd2511f530b087825 */ /* 0x000fe200078e00ff */
[----:B------:R-:W-:-:S02]  /*d9f0*/  LOP3.LUT R0, R0, 0xffff, RZ, 0xc0, !PT ;  /* 0x0000ffff00007812 */ /* 0x000fc400078ec0ff */
[----:B------:R-:W-:Y:S02]  /*da00*/  @!P1 PRMT R180, R46, 0x5410, RZ ;  /* 0x000054102eb49816 */ /* 0x000fe400000000ff */
[----:B------:R-:W-:Y:S02]  /*da10*/  @!P6 PRMT R178, R54, 0x5410, RZ ;  /* 0x0000541036b2e816 */ /* 0x000fe400000000ff */
[----:B------:R-:W-:Y:S01]  /*da20*/  ISETP.GE.U32.AND P1, PT, R192, R2, PT ;  /* 0x00000002c000720c */ /* 0x000fe20003f26070 */
[----:B-1----:R-:W-:Y:S01]  /*da30*/  FADD.FTZ R2, R14, R7 ;  /* 0x000000070e027221 */ /* 0x002fe20000010000 */
[----:B------:R-:W-:Y:S02]  /*da40*/  ISETP.GE.U32.AND P6, PT, R192, R0, PT ;  /* 0x00000000c000720c */ /* 0x000fe40003fc6070 */
[----:B------:R-:W-:Y:S01]  /*da50*/  LOP3.LUT R0, R9, R211, R12, 0x96, !PT ;  /* 0x000000d309007212 */ /* 0x000fe200078e960c */
[----:B--2---:R-:W-:Y:S01]  /*da60*/  FADD.FTZ R7, R13, R2 ;  /* 0x000000020d077221 */ /* 0x004fe20000010000 */
[----:B------:R-:W-:-:S02]  /*da70*/  F2FP.F16.F32.PACK_AB R176, R43, R44 ;  /* 0x0000002c2bb0723e */ /* 0x000fc400000000ff */
[----:B------:R-:W-:Y:S02]  /*da80*/  LOP3.LUT R2, R0, 0xffff, RZ, 0xc0, !PT ;  /* 0x0000ffff00027812 */ /* 0x000fe400078ec0ff */
[C---:B------:R-:W-:Y:S02]  /*da90*/  PRMT R107, R176.reuse, 0x7632, R107 ;  /* 0x00007632b06b7816 */ /* 0x040fe4000000006b */
[----:B------:R-:W-:Y:S01]  /*daa0*/  SHF.R.U32.HI R2, RZ, 0x8, R2 ;  /* 0x00000008ff027819 */ /* 0x000fe20000011602 */
[----:B------:R-:W-:Y:S01]  /*dab0*/  @!P5 HADD2 R56, -R176.H0_H0, -RZ.H0_H0 ;  /* 0xa00000ffb038d230 */ /* 0x000fe20000000900 */
[----:B------:R-:W-:Y:S02]  /*dac0*/  PRMT R238, R176, 0x5410, R107 ;  /* 0x00005410b0ee7816 */ /* 0x000fe4000000006b */
[----:B------:R-:W-:Y:S01]  /*dad0*/  LOP3.LUT R2, R2, 0xffff, RZ, 0xc0, !PT ;  /* 0x0000ffff02027812 */ /* 0x000fe200078ec0ff */
[----:B------:R-:W-:Y:S01]  /*dae0*/  @!P6 HADD2 R57, -R107.H0_H0, -RZ.H0_H0 ;  /* 0xa00000ff6b39e230 */ /* 0x000fe20000000900 */
[----:B------:R-:W-:-:S02]  /*daf0*/  @!P5 PRMT R176, R56, 0x5410, RZ ;  /* 0x0000541038b0d816 */ /* 0x000fc400000000ff */
[----:B------:R-:W-:Y:S02]  /*db00*/  ISETP.GE.U32.AND P5, PT, R192, R2, PT ;  /* 0x00000002c000720c */ /* 0x000fe40003fa6070 */
[----:B------:R-:W-:Y:S02]  /*db10*/  LOP3.LUT R2, R0, 0xff, RZ, 0xc0, !PT ;  /* 0x000000ff00027812 */ /* 0x000fe400078ec0ff */
[----:B------:R-:W-:Y:S02]  /*db20*/  @!P6 PRMT R107, R57, 0x5410, RZ ;  /* 0x00005410396be816 */ /* 0x000fe400000000ff */
[----:B------:R-:W-:Y:S02]  /*db30*/  ISETP.GE.U32.AND P6, PT, R192, R2, PT ;  /* 0x00000002c000720c */ /* 0x000fe40003fc6070 */
[----:B------:R-:W-:Y:S02]  /*db40*/  SHF.R.U32.HI R2, RZ, 0x18, R0 ;  /* 0x00000018ff027819 */ /* 0x000fe40000011600 */
[----:B------:R-:W-:-:S02]  /*db50*/  PRMT R106, R105, 0x7632, R106 ;  /* 0x00007632696a7816 */ /* 0x000fc4000000006a */
[----:B------:R-:W-:Y:S01]  /*db60*/  SHF.R.U32.HI R0, RZ, 0x10, R0 ;  /* 0x00000010ff007819 */ /* 0x000fe20000011600 */
[----:B------:R-:W-:Y:S01]  /*db70*/  @!P1 HADD2 R59, -R105.H0_H0, -RZ.H0_H0 ;  /* 0xa00000ff693b9230 */ /* 0x000fe20000000900 */
[----:B------:R-:W-:Y:S01]  /*db80*/  PRMT R237, R105, 0x5410, R106 ;  /* 0x0000541069ed7816 */ /* 0x000fe2000000006a */
[----:B------:R-:W-:Y:S01]  /*db90*/  @!P0 HADD2 R58, -R106.H0_H0, -RZ.H0_H0 ;  /* 0xa00000ff6a3a8230 */ /* 0x000fe20000000900 */
[----:B------:R-:W-:Y:S02]  /*dba0*/  LOP3.LUT R0, R0, 0xff, RZ, 0xc0, !PT ;  /* 0x000000ff00007812 */ /* 0x000fe400078ec0ff */
[----:B------:R-:W-:Y:S01]  /*dbb0*/  @!P1 PRMT R105, R59, 0x5410, RZ ;  /* 0x000054103b699816 */ /* 0x000fe200000000ff */
[----:B------:R-:W-:Y:S01]  /*dbc0*/  @!P6 HADD2 R181, -R102.H0_H0, -RZ.H0_H0 ;  /* 0xa00000ff66b5e230 */ /* 0x000fe20000000900 */
[----:B------:R-:W-:Y:S02]  /*dbd0*/  PRMT R101, R102, 0x7632, R101 ;  /* 0x0000763266657816 */ /* 0x000fe40000000065 */
[----:B------:R-:W-:Y:S01]  /*dbe0*/  ISETP.GE.U32.AND P1, PT, R192, R0, PT ;  /* 0x00000000c000720c */ /* 0x000fe20003f26070 */
[----:B------:R-:W1:Y:S01]  /*dbf0*/  MUFU.EX2 R67, R67 ;  /* 0x0000004300437308 */ /* 0x000e620000000800 */
[----:B------:R-:W-:-:S02]  /*dc00*/  LOP3.LUT R0, R8, 0xff, RZ, 0xc0, !PT ;  /* 0x000000ff08007812 */ /* 0x000fc400078ec0ff */
[----:B------:R-:W-:Y:S02]  /*dc10*/  @!P0 PRMT R106, R58, 0x5410, RZ ;  /* 0x000054103a6a8816 */ /* 0x000fe400000000ff */
[----:B------:R-:W-:Y:S02]  /*dc20*/  ISETP.GE.U32.AND P0, PT, R192, R2, PT ;  /* 0x00000002c000720c */ /* 0x000fe40003f06070 */
[----:B------:R-:W-:Y:S02]  /*dc30*/  PRMT R193, R102, 0x5410, R101 ;  /* 0x0000541066c17816 */ /* 0x000fe40000000065 */
[----:B------:R-:W-:Y:S01]  /*dc40*/  @!P6 PRMT R102, R181, 0x5410, RZ ;  /* 0x00005410b566e816 */ /* 0x000fe200000000ff */
[----:B------:R-:W2:Y:S01]  /*dc50*/  MUFU.EX2 R66, R66 ;  /* 0x0000004200427308 */ /* 0x000ea20000000800 */
[----:B------:R-:W-:Y:S02]  /*dc60*/  ISETP.GE.U32.AND P6, PT, R192, R0, PT ;  /* 0x00000000c000720c */ /* 0x000fe40003fc6070 */
[----:B------:R-:W-:-:S05]  /*dc70*/  LOP3.LUT R0, R8, 0xffff, RZ, 0xc0, !PT ;  /* 0x0000ffff08007812 */ /* 0x000fca00078ec0ff */
[----:B------:R-:W3:Y:S01]  /*dc80*/  MUFU.EX2 R11, R49 ;  /* 0x00000031000b7308 */ /* 0x000ee20000000800 */
[----:B------:R-:W-:Y:S01]  /*dc90*/  SHF.R.U32.HI R0, RZ, 0x8, R0 ;  /* 0x00000008ff007819 */ /* 0x000fe20000011600 */
[----:B------:R-:W-:-:S06]  /*dca0*/  @!P5 HADD2 R60, -R101.H0_H0, -RZ.H0_H0 ;  /* 0xa00000ff653cd230 */ /* 0x000fcc0000000900 */
[----:B------:R4:W-:Y:S01]  /*dcb0*/  MUFU.EX2 R12, R103 ;  /* 0x00000067000c7308 */ /* 0x0009e20000000800 */
[----:B------:R-:W-:-:S07]  /*dcc0*/  LOP3.LUT R0, R0, 0xffff, RZ, 0xc0, !PT ;  /* 0x0000ffff00007812 */ /* 0x000fce00078ec0ff */
[----:B------:R-:W3:Y:S01]  /*dcd0*/  MUFU.EX2 R17, R48 ;  /* 0x0000003000117308 */ /* 0x000ee20000000800 */
[----:B------:R-:W-:-:S07]  /*dce0*/  @!P5 PRMT R101, R60, 0x5410, RZ ;  /* 0x000054103c65d816 */ /* 0x000fce00000000ff */
[----:B------:R-:W3:Y:S01]  /*dcf0*/  MUFU.EX2 R9, R214 ;  /* 0x000000d600097308 */ /* 0x000ee20000000800 */
[----:B----4-:R-:W-:Y:S02]  /*dd00*/  PRMT R103, R104, 0x7632, R103 ;  /* 0x0000763268677816 */ /* 0x010fe40000000067 */
[----:B------:R-:W-:-:S03]  /*dd10*/  SHF.R.U32.HI R2, RZ, 0x18, R8 ;  /* 0x00000018ff027819 */ /* 0x000fc60000011608 */
[----:B------:R-:W-:Y:S01]  /*dd20*/  @!P0 HADD2 R186, -R103.H0_H0, -RZ.H0_H0 ;  /* 0xa00000ff67ba8230 */ /* 0x000fe20000000900 */
[----:B------:R-:W-:Y:S01]  /*dd30*/  ISETP.GE.U32.AND P5, PT, R192, R0, PT ;  /* 0x00000000c000720c */ /* 0x000fe20003fa6070 */
[----:B-1----:R-:W-:Y:S01]  /*dd40*/  FADD.FTZ R0, R67, R10 ;  /* 0x0000000a43007221 */ /* 0x002fe20000010000 */
[----:B------:R-:W-:Y:S02]  /*dd50*/  PRMT R191, R104, 0x5410, R103 ;  /* 0x0000541068bf7816 */ /* 0x000fe40000000067 */
[----:B------:R-:W-:Y:S02]  /*dd60*/  @!P0 PRMT R103, R186, 0x5410, RZ ;  /* 0x00005410ba678816 */ /* 0x000fe400000000ff */
[----:B------:R-:W-:Y:S01]  /*dd70*/  ISETP.GE.U32.AND P0, PT, R192, R2, PT ;  /* 0x00000002c000720c */ /* 0x000fe20003f06070 */
[----:B--2---:R-:W-:Y:S01]  /*dd80*/  FADD.FTZ R2, R66, R0 ;  /* 0x0000000042027221 */ /* 0x004fe20000010000 */
[----:B---3--:R-:W-:Y:S01]  /*dd90*/  FADD.FTZ R0, R11, R7 ;  /* 0x000000070b007221 */ /* 0x008fe20000010000 */
[----:B------:R-:W-:Y:S01]  /*dda0*/  @!P1 HADD2 R187, -R104.H0_H0, -RZ.H0_H0 ;  /* 0xa00000ff68bb9230 */ /* 0x000fe20000000900 */
[----:B------:R-:W-:-:S02]  /*ddb0*/  F2FP.F16.F32.PACK_AB R100, R55, R100 ;  /* 0x000000643764723e */ /* 0x000fc400000000ff */
[----:B------:R-:W-:Y:S01]  /*ddc0*/  FADD.FTZ R22, R17, R0 ;  /* 0x0000000011167221 */ /* 0x000fe20000010000 */
[----:B------:R-:W-:Y:S02]  /*ddd0*/  F2FP.F16.F32.PACK_AB R0, R9, R12 ;  /* 0x0000000c0900723e */ /* 0x000fe400000000ff */
[----:B------:R-:W-:Y:S01]  /*dde0*/  @!P1 PRMT R104, R187, 0x5410, RZ ;  /* 0x00005410bb689816 */ /* 0x000fe200000000ff */
[----:B------:R-:W-:Y:S01]  /*ddf0*/  STL [R1+0x248], R205 ;  /* 0x000248cd01007387 */ /* 0x000fe20000100800 */
[----:B------:R-:W-:Y:S02]  /*de00*/  F2FP.F16.F32.PACK_AB R187, R66, R67 ;  /* 0x0000004342bb723e */ /* 0x000fe400000000ff */
[C---:B------:R-:W-:Y:S01]  /*de10*/  PRMT R55, R0.reuse, 0x7610, R55 ;  /* 0x0000761000377816 */ /* 0x040fe20000000037 */
[----:B------:R-:W-:Y:S01]  /*de20*/  STL [R1+0xe8], R35 ;  /* 0x0000e82301007387 */ /* 0x000fe20000100800 */
[----:B------:R-:W-:Y:S02]  /*de30*/  PRMT R66, R0, 0x7632, R66 ;  /* 0x0000763200427816 */ /* 0x000fe40000000042 */
[----:B------:R-:W-:Y:S01]  /*de40*/  PRMT R67, R100, 0x7632, R67 ;  /* 0x0000763264437816 */ /* 0x000fe20000000043 */
[----:B------:R1:W-:Y:S01]  /*de50*/  STL.64 [R1+0x270], R182 ;  /* 0x000270b601007387 */ /* 0x0003e20000100a00 */
[----:B------:R-:W-:-:S03]  /*de60*/  PRMT R190, R55, 0x5410, R66 ;  /* 0x0000541037be7816 */ /* 0x000fc60000000042 */
[----:B------:R-:W-:Y:S01]  /*de70*/  STL [R1+0x24c], R252 ;  /* 0x00024cfc01007387 */ /* 0x000fe20000100800 */
[----:B------:R-:W-:-:S03]  /*de80*/  PRMT R189, R100, 0x5410, R67 ;  /* 0x0000541064bd7816 */ /* 0x000fc60000000043 */
[----:B------:R-:W-:Y:S04]  /*de90*/  STL [R1+0x250], R239 ;  /* 0x000250ef01007387 */ /* 0x000fe80000100800 */
[----:B------:R-:W-:Y:S04]  /*dea0*/  STL [R1+0x254], R238 ;  /* 0x000254ee01007387 */ /* 0x000fe80000100800 */
[----:B------:R-:W-:Y:S04]  /*deb0*/  STL [R1+0x258], R237 ;  /* 0x000258ed01007387 */ /* 0x000fe80000100800 */
[----:B------:R-:W-:Y:S04]  /*dec0*/  STL [R1+0x25c], R193 ;  /* 0x00025cc101007387 */ /* 0x000fe80000100800 */
[----:B------:R-:W-:Y:S04]  /*ded0*/  STL [R1+0x260], R191 ;  /* 0x000260bf01007387 */ /* 0x000fe80000100800 */
[----:B------:R-:W-:Y:S04]  /*dee0*/  STL [R1+0x264], R190 ;  /* 0x000264be01007387 */ /* 0x000fe80000100800 */
[----:B------:R-:W-:Y:S04]  /*def0*/  STL [R1+0x268], R189 ;  /* 0x000268bd01007387 */ /* 0x000fe80000100800 */
[----:B-1----:R-:W2:Y:S01]  /*df00*/  LDL.64 R182, [R1+0x160] ;  /* 0x0001600001b67983 */ /* 0x002ea20000100a00 */
[----:B------:R-:W1:Y:S08]  /*df10*/  MUFU.EX2 R65, R65 ;  /* 0x0000004100417308 */ /* 0x000e700000000800 */
[----:B------:R-:W3:Y:S08]  /*df20*/  MUFU.EX2 R64, R64 ;  /* 0x0000004000407308 */ /* 0x000ef00000000800 */
[----:B------:R-:W4:Y:S01]  /*df30*/  MUFU.EX2 R63, R63 ;  /* 0x0000003f003f7308 */ /* 0x000f220000000800 */
[----:B------:R-:W-:Y:S01]  /*df40*/  SHF.R.U32.HI R8, RZ, 0x10, R8 ;  /* 0x00000010ff087819 */ /* 0x000fe20000011608 */
[----:B-1----:R-:W-:-:S06]  /*df50*/  FADD.FTZ R0, R65, R2 ;  /* 0x0000000241007221 */ /* 0x002fcc0000010000 */
[----:B------:R-:W1:Y:S01]  /*df60*/  MUFU.EX2 R7, R62 ;  /* 0x0000003e00077308 */ /* 0x000e620000000800 */
[----:B------:R-:W-:Y:S01]  /*df70*/  LOP3.LUT R8, R8, 0xff, RZ, 0xc0, !PT ;  /* 0x000000ff08087812 */ /* 0x000fe200078ec0ff */
[----:B---3--:R-:W-:-:S03]  /*df80*/  FADD.FTZ R0, R64, R0 ;  /* 0x0000000040007221 */ /* 0x008fc60000010000 */
[----:B------:R-:W-:Y:S01]  /*df90*/  ISETP.GE.U32.AND P1, PT, R192, R8, PT ;  /* 0x00000008c000720c */ /* 0x000fe20003f26070 */
[----:B----4-:R-:W-:Y:S02]  /*dfa0*/  FADD.FTZ R0, R63, R0 ;  /* 0x000000003f007221 */ /* 0x010fe40000010000 */
[----:B------:R-:W3:Y:S02]  /*dfb0*/  MUFU.EX2 R8, R216 ;  /* 0x000000d800087308 */ /* 0x000ee40000000800 */
[C---:B-1----:R-:W-:Y:S01]  /*dfc0*/  FADD.FTZ R0, R7.reuse, R0 ;  /* 0x0000000007007221 */ /* 0x042fe20000010000 */
[----:B------:R-:W-:-:S05]  /*dfd0*/  F2FP.F16.F32.PACK_AB R186, R7, R63 ;  /* 0x0000003f07ba723e */ /* 0x000fca00000000ff */
[----:B------:R-:W1:Y:S01]  /*dfe0*/  MUFU.EX2 R7, R215 ;  /* 0x000000d700077308 */ /* 0x000e620000000800 */
[----:B------:R3:W-:Y:S01]  /*dff0*/  STL [R1+0x170], R0 ;  /* 0x0001700001007387 */ /* 0x0007e20000100800 */
[----:B------:R-:W-:Y:S01]  /*e000*/  @!P5 HADD2 R194, -R66.H0_H0, -RZ.H0_H0 ;  /* 0xa00000ff42c2d230 */ /* 0x000fe20000000900 */
[----:B------:R-:W-:Y:S01]  /*e010*/  F2FP.F16.F32.PACK_AB R21, R13, R14 ;  /* 0x0000000e0d15723e */ /* 0x000fe200000000ff */
[-C--:B------:R-:W-:Y:S01]  /*e020*/  FMUL.FTZ R13, R145, R4.reuse ;  /* 0x00000004910d7220 */ /* 0x080fe20000410000 */
[----:B------:R-:W-:Y:S02]  /*e030*/  IMAD.MOV.U32 R145, RZ, RZ, R203 ;  /* 0x000000ffff917224 */ /* 0x000fe400078e00cb */
[----:B------:R-:W-:Y:S01]  /*e040*/  @!P5 PRMT R66, R194, 0x5410, RZ ;  /* 0x00005410c242d816 */ /* 0x000fe200000000ff */
[-C--:B------:R-:W-:Y:S01]  /*e050*/  FMUL.FTZ R14, R149, R4.reuse ;  /* 0x00000004950e7220 */ /* 0x080fe20000410000 */
[----:B------:R-:W-:Y:S01]  /*e060*/  FMUL.FTZ R250, R141, R4 ;  /* 0x000000048dfa7220 */ /* 0x000fe20000410000 */
[----:B---3--:R-:W-:Y:S01]  /*e070*/  FADD.FTZ R0, R8, R19 ;  /* 0x0000001308007221 */ /* 0x008fe20000010000 */
[----:B-1----:R-:W-:-:S03]  /*e080*/  F2FP.F16.F32.PACK_AB R19, R7, R8 ;  /* 0x000000080713723e */ /* 0x002fc600000000ff */
[----:B------:R-:W-:Y:S01]  /*e090*/  FADD.FTZ R7, R7, R0 ;  /* 0x0000000007077221 */ /* 0x000fe20000010000 */
[----:B------:R-:W-:Y:S02]  /*e0a0*/  VIADD R0, R35, 0x1 ;  /* 0x0000000123007836 */ /* 0x000fe40000000000 */
[----:B------:R-:W-:Y:S01]  /*e0b0*/  FADD.FTZ R2, R12, R20 ;  /* 0x000000140c027221 */ /* 0x000fe20000010000 */
[----:B------:R-:W-:Y:S02]  /*e0c0*/  IMAD.MOV.U32 R141, RZ, RZ, R14 ;  /* 0x000000ffff8d7224 */ /* 0x000fe400078e000e */
[----:B------:R-:W-:Y:S02]  /*e0d0*/  @!P6 HADD2 R195, -R55.H0_H0, -RZ.H0_H0 ;  /* 0xa00000ff37c3e230 */ /* 0x000fe40000000900 */
[----:B------:R-:W-:Y:S02]  /*e0e0*/  @!P1 HADD2 R213, -R100.H0_H0, -RZ.H0_H0 ;  /* 0xa00000ff64d59230 */ /* 0x000fe40000000900 */
[----:B------:R-:W-:-:S02]  /*e0f0*/  @!P0 HADD2 R212, -R67.H0_H0, -RZ.H0_H0 ;  /* 0xa00000ff43d48230 */ /* 0x000fc40000000900 */
[----:B------:R-:W-:Y:S02]  /*e100*/  IMAD.MOV.U32 R204, RZ, RZ, R210 ;  /* 0x000000ffffcc7224 */ /* 0x000fe400078e00d2 */
[----:B------:R-:W-:Y:S01]  /*e110*/  FADD.FTZ R16, R9, R2 ;  /* 0x0000000209107221 */ /* 0x000fe20000010000 */
[-C--:B------:R-:W-:Y:S01]  /*e120*/  FMUL.FTZ R244, R144, R4.reuse ;  /* 0x0000000490f47220 */ /* 0x080fe20000410000 */
[----:B------:R-:W-:Y:S01]  /*e130*/  @!P6 PRMT R55, R195, 0x5410, RZ ;  /* 0x00005410c337e816 */ /* 0x000fe200000000ff */
[----:B------:R-:W-:Y:S01]  /*e140*/  IMAD.MOV.U32 R144, RZ, RZ, R202 ;  /* 0x000000ffff907224 */ /* 0x000fe200078e00ca */
[----:B------:R-:W-:Y:S01]  /*e150*/  @!P1 PRMT R100, R213, 0x5410, RZ ;  /* 0x00005410d5649816 */ /* 0x000fe200000000ff */
[-C--:B------:R-:W-:Y:S01]  /*e160*/  FMUL.FTZ R168, R168, R4.reuse ;  /* 0x00000004a8a87220 */ /* 0x080fe20000410000 */
[----:B------:R-:W-:Y:S01]  /*e170*/  @!P0 PRMT R67, R212, 0x5410, RZ ;  /* 0x00005410d4438816 */ /* 0x000fe200000000ff */
[-C--:B------:R-:W-:Y:S01]  /*e180*/  FMUL.FTZ R169, R169, R4.reuse ;  /* 0x00000004a9a97220 */ /* 0x080fe20000410000 */
[----:B------:R-:W-:Y:S01]  /*e190*/  F2FP.F16.F32.PACK_AB R17, R17, R11 ;  /* 0x0000000b1111723e */ /* 0x000fe200000000ff */
        /* <DEDUP_REMOVED lines=20> */
[-C--:B------:R-:W-:Y:S01]  /*e2e0*/  FMUL.FTZ R247, R142, R3.reuse ;  /* 0x000000038ef77220 */ /* 0x080fe20000410000 */
[----:B------:R-:W-:Y:S01]  /*e2f0*/  FMUL.FTZ R246, R143, R3 ;  /* 0x000000038ff67220 */ /* 0x000fe20000410000 */
[----:B------:R-:W-:-:S02]  /*e300*/  IMAD.MOV.U32 R167, RZ, RZ, R243 ;  /* 0x000000ffffa77224 */ /* 0x000fc400078e00f3 */
[-C--:B------:R-:W-:Y:S01]  /*e310*/  FMUL.FTZ R170, R170, R3.reuse ;  /* 0x00000003aaaa7220 */ /* 0x080fe20000410000 */
[----:B------:R-:W-:Y:S02]  /*e320*/  IMAD.MOV.U32 R216, RZ, RZ, R242 ;  /* 0x000000ffffd87224 */ /* 0x000fe400078e00f2 */
[-C--:B------:R-:W-:Y:S01]  /*e330*/  FMUL.FTZ R171, R171, R3.reuse ;  /* 0x00000003abab7220 */ /* 0x080fe20000410000 */
[----:B------:R-:W-:Y:S02]  /*e340*/  IMAD.MOV.U32 R146, RZ, RZ, R245 ;  /* 0x000000ffff927224 */ /* 0x000fe400078e00f5 */
[-C--:B------:R-:W-:Y:S01]  /*e350*/  FMUL.FTZ R214, R166, R3.reuse ;  /* 0x00000003a6d67220 */ /* 0x080fe20000410000 */
[----:B------:R-:W-:Y:S02]  /*e360*/  IMAD.MOV.U32 R142, RZ, RZ, R200 ;  /* 0x000000ffff8e7224 */ /* 0x000fe400078e00c8 */
        /* <DEDUP_REMOVED lines=21> */
[----:B------:R-:W-:Y:S01]  /*e4c0*/  IMAD.MOV.U32 R20, RZ, RZ, R13 ;  /* 0x000000ffff147224 */ /* 0x000fe200078e000d */
[----:B------:R-:W3:Y:S01]  /*e4d0*/  LDL.LU R35, [R1+0x298] ;  /* 0x0002980001237983 */ /* 0x000ee20000300800 */
[----:B--2---:R-:W-:-:S04]  /*e4e0*/  LOP3.LUT R194, R183, R0, RZ, 0x3c, !PT ;  /* 0x00000000b7c27212 */ /* 0x004fc800078e3cff */
[----:B------:R-:W-:-:S05]  /*e4f0*/  LOP3.LUT R0, R194, R145, RZ, 0x3c, !PT ;  /* 0x00000091c2007212 */ /* 0x000fca00078e3cff */
[----:B------:R-:W-:-:S05]  /*e500*/  IMAD.WIDE.U32 R14, R0, -0x326172a9, RZ ;  /* 0xcd9e8d57000e7825 */ /* 0x000fca00078e00ff */
[----:B------:R-:W-:-:S05]  /*e510*/  LOP3.LUT R2, R15, R28, R32, 0x96, !PT ;  /* 0x0000001c0f027212 */ /* 0x000fca00078e9620 */
[----:B------:R-:W-:-:S05]  /*e520*/  IMAD.WIDE.U32 R2, R2, -0x2daee0ad, RZ ;  /* 0xd2511f5302027825 */ /* 0x000fca00078e00ff */
[----:B------:R-:W-:Y:S02]  /*e530*/  LOP3.LUT R0, R3, R29, R30, 0x96, !PT ;  /* 0x0000001d03007212 */ /* 0x000fe400078e961e */
[----:B------:R-:W-:-:S03]  /*e540*/  LOP3.LUT R3, R209, R175, R14, 0x96, !PT ;  /* 0x000000afd1037212 */ /* 0x000fc600078e960e */
[----:B------:R-:W-:-:S04]  /*e550*/  IMAD.WIDE.U32 R12, R0, -0x326172a9, RZ ;  /* 0xcd9e8d57000c7825 */ /* 0x000fc800078e00ff */
[----:B------:R-:W-:Y:S01]  /*e560*/  IMAD.WIDE.U32 R8, R3, -0x2daee0ad, RZ ;  /* 0xd2511f5303087825 */ /* 0x000fe200078e00ff */
[----:B------:R-:W-:-:S04]  /*e570*/  LOP3.LUT R3, R13, R142, R208, 0x96, !PT ;  /* 0x0000008e0d037212 */ /* 0x000fc800078e96d0 */
[----:B------:R-:W-:Y:S01]  /*e580*/  LOP3.LUT R0, R9, R143, R2, 0x96, !PT ;  /* 0x0000008f09007212 */ /* 0x000fe200078e9602 */
[----:B------:R-:W-:-:S04]  /*e590*/  IMAD.WIDE.U32 R2, R3, -0x2daee0ad, RZ ;  /* 0xd2511f5303027825 */ /* 0x000fc800078e00ff */
[----:B------:R-:W-:Y:S01]  /*e5a0*/  IMAD.MOV.U32 R9, RZ, RZ, R10 ;  /* 0x000000ffff097224 */ /* 0x000fe200078e000a */
[----:B------:R-:W-:Y:S01]  /*e5b0*/  LOP3.LUT R3, R3, R216, R8, 0x96, !PT ;  /* 0x000000d803037212 */ /* 0x000fe200078e9608 */
[----:B------:R-:W-:Y:S02]  /*e5c0*/  IMAD.MOV.U32 R8, RZ, RZ, R11 ;  /* 0x000000ffff087224 */ /* 0x000fe400078e000b */
[----:B------:R-:W-:-:S05]  /*e5d0*/  IMAD.WIDE.U32 R10, R0, -0x326172a9, RZ ;  /* 0xcd9e8d57000a7825 */ /* 0x000fca00078e00ff */
[----:B------:R-:W-:-:S05]  /*e5e0*/  LOP3.LUT R0, R11, R167, R12, 0x96, !PT ;  /* 0x000000a70b007212 */ /* 0x000fca00078e960c */
[----:B------:R-:W-:-:S04]  /*e5f0*/  IMAD.WIDE.U32 R12, R0, -0x2daee0ad, RZ ;  /* 0xd2511f53000c7825 */ /* 0x000fc800078e00ff */
[----:B------:R-:W-:-:S05]  /*e600*/  IMAD.MOV.U32 R0, RZ, RZ, R8 ;  /* 0x000000ffff007224 */ /* 0x000fca00078e0008 */
[----:B------:R-:W-:Y:S01]  /*e610*/  LOP3.LUT R2, R13, R0, R2, 0x96, !PT ;  /* 0x000000000d027212 */ /* 0x000fe200078e9602 */
[----:B------:R-:W-:Y:S02]  /*e620*/  IMAD.MOV.U32 R13, RZ, RZ, R9 ;  /* 0x000000ffff0d7224 */ /* 0x000fe400078e0009 */
[----:B------:R-:W-:-:S04]  /*e630*/  IMAD.WIDE.U32 R8, R3, -0x326172a9, RZ ;  /* 0xcd9e8d5703087825 */ /* 0x000fc800078e00ff */
[----:B------:R-:W-:Y:S01]  /*e640*/  IMAD.WIDE.U32 R2, R2, -0x326172a9, RZ ;  /* 0xcd9e8d5702027825 */ /* 0x000fe200078e00ff */
[----:B------:R-:W-:-:S03]  /*e650*/  LOP3.LUT R10, R9, R174, R10, 0x96, !PT ;  /* 0x000000ae090a7212 */ /* 0x000fc600078e960a */
[----:B------:R-:W-:Y:S01]  /*e660*/  IMAD.MOV.U32 R11, RZ, RZ, R0 ;  /* 0x000000ffff0b7224 */ /* 0x000fe200078e0000 */
[----:B------:R-:W-:Y:S01]  /*e670*/  LOP3.LUT R0, R3, R146, R8, 0x96, !PT ;  /* 0x0000009203007212 */ /* 0x000fe200078e9608 */
[----:B------:R1:W2:Y:S02]  /*e680*/  MUFU.EX2 R9, R219 ;  /* 0x000000db00097308 */ /* 0x0002a40000000800 */
[----:B-1----:R-:W-:Y:S01]  /*e690*/  IMAD.MOV.U32 R219, RZ, RZ, R4 ;  /* 0x000000ffffdb7224 */ /* 0x002fe200078e0004 */
[----:B------:R-:W-:-:S04]  /*e6a0*/  LOP3.LUT R4, R0, 0xff, RZ, 0xc0, !PT ;  /* 0x000000ff00047812 */ /* 0x000fc800078ec0ff */
[----:B------:R-:W-:Y:S02]  /*e6b0*/  ISETP.GE.U32.AND P6, PT, R192, R4, PT ;  /* 0x00000004c000720c */ /* 0x000fe40003fc6070 */
[----:B------:R-:W-:-:S04]  /*e6c0*/  LOP3.LUT R4, R0, 0xffff, RZ, 0xc0, !PT ;  /* 0x0000ffff00047812 */ /* 0x000fc800078ec0ff */
[----:B------:R-:W-:-:S04]  /*e6d0*/  SHF.R.U32.HI R4, RZ, 0x8, R4 ;  /* 0x00000008ff047819 */ /* 0x000fc80000011604 */
[----:B------:R-:W-:Y:S01]  /*e6e0*/  LOP3.LUT R4, R4, 0xffff, RZ, 0xc0, !PT ;  /* 0x0000ffff04047812 */ /* 0x000fe200078ec0ff */
[----:B------:R1:W4:Y:S03]  /*e6f0*/  MUFU.EX2 R8, R220 ;  /* 0x000000dc00087308 */ /* 0x0003260000000800 */
[----:B------:R-:W-:Y:S01]  /*e700*/  ISETP.GE.U32.AND P5, PT, R192, R4, PT ;  /* 0x00000004c000720c */ /* 0x000fe20003fa6070 */
[----:B------:R-:W-:-:S04]  /*e710*/  IMAD.MOV.U32 R4, RZ, RZ, R11 ;  /* 0x000000ffff047224 */ /* 0x000fc800078e000b */
[----:B------:R2:W-:Y:S01]  /*e720*/  MUFU.EX2 R11, R218 ;  /* 0x000000da000b7308 */ /* 0x0005e20000000800 */
[----:B-1----:R-:W-:-:S07]  /*e730*/  IMAD.MOV.U32 R220, RZ, RZ, R13 ;  /* 0x000000ffffdc7224 */ /* 0x002fce00078e000d */
[----:B------:R-:W1:Y:S01]  /*e740*/  MUFU.EX2 R13, R217 ;  /* 0x000000d9000d7308 */ /* 0x000e620000000800 */
[----:B--2---:R-:W-:Y:S01]  /*e750*/  IMAD.MOV.U32 R218, RZ, RZ, R4 ;  /* 0x000000ffffda7224 */ /* 0x004fe200078e0004 */
[--C-:B------:R-:W-:Y:S02]  /*e760*/  SHF.R.U32.HI R4, RZ, 0x10, R0.reuse ;  /* 0x00000010ff047819 */ /* 0x100fe40000011600 */
[----:B------:R-:W-:Y:S02]  /*e770*/  SHF.R.U32.HI R0, RZ, 0x18, R0 ;  /* 0x00000018ff007819 */ /* 0x000fe40000011600 */
[----:B------:R-:W-:Y:S02]  /*e780*/  LOP3.LUT R4, R4, 0xff, RZ, 0xc0, !PT ;  /* 0x000000ff04047812 */ /* 0x000fe400078ec0ff */
[C---:B------:R-:W-:Y:S01]  /*e790*/  ISETP.GE.U32.AND P0, PT, R192.reuse, R0, PT ;  /* 0x00000000c000720c */ /* 0x040fe20003f06070 */
[----:B------:R-:W-:Y:S01]  /*e7a0*/  IMAD.MOV.U32 R0, RZ, RZ, R188 ;  /* 0x000000ffff007224 */ /* 0x000fe200078e00bc */
[----:B------:R-:W-:-:S03]  /*e7b0*/  ISETP.GE.U32.AND P1, PT, R192, R4, PT ;  /* 0x00000004c000720c */ /* 0x000fc60003f26070 */
[----:B------:R-:W-:Y:S02]  /*e7c0*/  IMAD.MOV.U32 R4, RZ, RZ, R0 ;  /* 0x000000ffff047224 */ /* 0x000fe400078e0000 */
[----:B------:R-:W-:Y:S01]  /*e7d0*/  FADD.FTZ R0, R9, R7 ;  /* 0x0000000709007221 */ /* 0x000fe20000010000 */
[C---:B----4-:R-:W-:Y:S01]  /*e7e0*/  F2FP.F16.F32.PACK_AB R82, R8.reuse, R9 ;  /* 0x000000090852723e */ /* 0x050fe200000000ff */
[----:B------:R-:W-:Y:S02]  /*e7f0*/  IMAD.MOV.U32 R9, RZ, RZ, R4 ;  /* 0x000000ffff097224 */ /* 0x000fe400078e0004 */
[----:B-1----:R-:W-:Y:S01]  /*e800*/  FADD.FTZ R4, R13, R16 ;  /* 0x000000100d047221 */ /* 0x002fe20000010000 */
[----:B------:R-:W-:Y:S02]  /*e810*/  IMAD.MOV.U32 R217, RZ, RZ, R174 ;  /* 0x000000ffffd97224 */ /* 0x000fe400078e00ae */
[----:B------:R-:W-:Y:S01]  /*e820*/  FADD.FTZ R7, R8, R0 ;  /* 0x0000000008077221 */ /* 0x000fe20000010000 */
[----:B------:R-:W2:Y:S01]  /*e830*/  LDL.LU R174, [R1+0x294] ;  /* 0x0002940001ae7983 */ /* 0x000ea20000300800 */
[----:B------:R-:W-:Y:S01]  /*e840*/  IMAD.MOV.U32 R16, RZ, RZ, R9 ;  /* 0x000000ffff107224 */ /* 0x000fe200078e0009 */
[C---:B------:R-:W-:Y:S01]  /*e850*/  F2FP.F16.F32.PACK_AB R0, R11.reuse, R13 ;  /* 0x0000000d0b00723e */ /* 0x040fe200000000ff */
[----:B------:R-:W-:Y:S01]  /*e860*/  FADD.FTZ R8, R11, R4 ;  /* 0x000000040b087221 */ /* 0x000fe20000010000 */
[----:B------:R-:W4:Y:S01]  /*e870*/  LDL.LU R188, [R1+0x290] ;  /* 0x0002900001bc7983 */ /* 0x000f220000300800 */
[----:B------:R-:W1:Y:S08]  /*e880*/  MUFU.EX2 R11, R226 ;  /* 0x000000e2000b7308 */ /* 0x000e700000000800 */
[----:B------:R3:W1:Y:S02]  /*e890*/  MUFU.EX2 R9, R227 ;  /* 0x000000e300097308 */ /* 0x0006640000000800 */
[----:B---3--:R-:W3:Y:S01]  /*e8a0*/  LDL.LU.64 R226, [R1+0x30] ;  /* 0x0000300001e27983 */ /* 0x008ee20000300a00 */
[----:B------:R-:W-:-:S02]  /*e8b0*/  F2FP.F16.F32.PACK_AB R181, R64, R65 ;  /* 0x0000004140b5723e */ /* 0x000fc400000000ff */
[----:B------:R-:W-:Y:S02]  /*e8c0*/  PRMT R65, R0, 0x7610, R65 ;  /* 0x0000761000417816 */ /* 0x000fe40000000041 */
[----:B------:R-:W-:Y:S02]  /*e8d0*/  PRMT R63, R18, 0x7632, R63 ;  /* 0x00007632123f7816 */ /* 0x000fe4000000003f */
[----:B------:R-:W-:Y:S01]  /*e8e0*/  PRMT R62, R0, 0x7632, R62 ;  /* 0x00007632003e7816 */ /* 0x000fe2000000003e */
[----:B------:R-:W-:Y:S01]  /*e8f0*/  @!P6 HADD2 R68, -R65.H0_H0, -RZ.H0_H0 ;  /* 0xa00000ff4144e230 */ /* 0x000fe20000000900 */
[----:B------:R-:W-:Y:S01]  /*e900*/  PRMT R64, R18, 0x7610, R64 ;  /* 0x0000761012407816 */ /* 0x000fe20000000040 */
[----:B------:R-:W-:Y:S02]  /*e910*/  @!P0 HADD2 R69, -R63.H0_H0, -RZ.H0_H0 ;  /* 0xa00000ff3f458230 */ /* 0x000fe40000000900 */
[----:B------:R-:W-:Y:S01]  /*e920*/  IMAD.MOV.U32 R13, RZ, RZ, R218 ;  /* 0x000000ffff0d7224 */ /* 0x000fe200078e00da */
[----:B------:R-:W-:Y:S01]  /*e930*/  PRMT R218, R65, 0x5410, R62 ;  /* 0x0000541041da7816 */ /* 0x000fe2000000003e */
[----:B------:R-:W-:Y:S01]  /*e940*/  IMAD.MOV.U32 R4, RZ, RZ, R220 ;  /* 0x000000ffff047224 */ /* 0x000fe200078e00dc */
[----:B------:R-:W-:-:S02]  /*e950*/  PRMT R220, R64, 0x5410, R63 ;  /* 0x0000541040dc7816 */ /* 0x000fc4000000003f */
[----:B------:R-:W-:Y:S02]  /*e960*/  @!P6 PRMT R65, R68, 0x5410, RZ ;  /* 0x000054104441e816 */ /* 0x000fe400000000ff */
[----:B------:R-:W-:Y:S01]  /*e970*/  @!P0 PRMT R63, R69, 0x5410, RZ ;  /* 0x00005410453f8816 */ /* 0x000fe200000000ff */
[----:B------:R-:W-:Y:S01]  /*e980*/  @!P1 HADD2 R70, -R64.H0_H0, -RZ.H0_H0 ;  /* 0xa00000ff40469230 */ /* 0x000fe20000000900 */
[----:B------:R-:W-:-:S04]  /*e990*/  LOP3.LUT R0, R2, 0xff, RZ, 0xc0, !PT ;  /* 0x000000ff02007812 */ /* 0x000fc800078ec0ff */
[----:B------:R-:W-:Y:S02]  /*e9a0*/  ISETP.GE.U32.AND P6, PT, R192, R0, PT ;  /* 0x00000000c000720c */ /* 0x000fe40003fc6070 */
[----:B------:R-:W-:Y:S02]  /*e9b0*/  LOP3.LUT R0, R2, 0xffff, RZ, 0xc0, !PT ;  /* 0x0000ffff02007812 */ /* 0x000fe400078ec0ff */
[----:B------:R-:W-:Y:S01]  /*e9c0*/  @!P1 PRMT R64, R70, 0x5410, RZ ;  /* 0x0000541046409816 */ /* 0x000fe200000000ff */
[----:B------:R-:W-:Y:S01]  /*e9d0*/  IMAD.MOV.U32 R70, RZ, RZ, R4 ;  /* 0x000000ffff467224 */ /* 0x000fe200078e0004 */
[--C-:B------:R-:W-:Y:S02]  /*e9e0*/  SHF.R.U32.HI R4, RZ, 0x18, R2.reuse ;  /* 0x00000018ff047819 */ /* 0x100fe40000011602 */
[----:B------:R-:W-:Y:S02]  /*e9f0*/  SHF.R.U32.HI R2, RZ, 0x10, R2 ;  /* 0x00000010ff027819 */ /* 0x000fe40000011602 */
[----:B------:R-:W-:Y:S01]  /*ea00*/  SHF.R.U32.HI R0, RZ, 0x8, R0 ;  /* 0x00000008ff007819 */ /* 0x000fe20000011600 */
[----:B------:R-:W-:Y:S01]  /*ea10*/  @!P5 HADD2 R61, -R62.H0_H0, -RZ.H0_H0 ;  /* 0xa00000ff3e3dd230 */ /* 0x000fe20000000900 */
[----:B------:R-:W-:-:S02]  /*ea20*/  LOP3.LUT R2, R2, 0xff, RZ, 0xc0, !PT ;  /* 0x000000ff02027812 */ /* 0x000fc400078ec0ff */
[----:B------:R-:W-:Y:S02]  /*ea30*/  LOP3.LUT R0, R0, 0xffff, RZ, 0xc0, !PT ;  /* 0x0000ffff00007812 */ /* 0x000fe400078ec0ff */
[C---:B------:R-:W-:Y:S02]  /*ea40*/  ISETP.GE.U32.AND P1, PT, R192.reuse, R4, PT ;  /* 0x00000004c000720c */ /* 0x040fe40003f26070 */
[----:B------:R-:W-:Y:S02]  /*ea50*/  @!P5 PRMT R62, R61, 0x5410, RZ ;  /* 0x000054103d3ed816 */ /* 0x000fe400000000ff */
[----:B------:R-:W-:Y:S01]  /*ea60*/  ISETP.GE.U32.AND P5, PT, R192, R2, PT ;  /* 0x00000002c000720c */ /* 0x000fe20003fa6070 */
[----:B------:R-:W-:Y:S01]  /*ea70*/  IMAD.WIDE.U32 R2, R10, -0x2daee0ad, RZ ;  /* 0xd2511f530a027825 */ /* 0x000fe200078e00ff */
[----:B------:R-:W-:-:S03]  /*ea80*/  ISETP.GE.U32.AND P0, PT, R192, R0, PT ;  /* 0x00000000c000720c */ /* 0x000fc60003f06070 */
[----:B-1----:R-:W-:Y:S01]  /*ea90*/  FADD.FTZ R0, R11, R7 ;  /* 0x000000070b007221 */ /* 0x002fe20000010000 */
[----:B------:R-:W-:-:S03]  /*eaa0*/  F2FP.F16.F32.PACK_AB R81, R9, R11 ;  /* 0x0000000b0951723e */ /* 0x000fc600000000ff */
[----:B------:R-:W-:Y:S01]  /*eab0*/  FADD.FTZ R9, R9, R0 ;  /* 0x0000000009097221 */ /* 0x000fe20000010000 */
[----:B------:R-:W-:Y:S01]  /*eac0*/  LOP3.LUT R0, R3, R70, R12, 0x96, !PT ;  /* 0x0000004603007212 */ /* 0x000fe200078e960c */
[----:B------:R-:W-:Y:S01]  /*ead0*/  MUFU.EX2 R18, R228 ;  /* 0x000000e400127308 */ /* 0x000fe20000000800 */
[----:B------:R-:W-:-:S07]  /*eae0*/  PRMT R58, R21, 0x7610, R58 ;  /* 0x00007610153a7816 */ /* 0x000fce000000003a */
[----:B------:R-:W-:Y:S01]  /*eaf0*/  MUFU.EX2 R12, R225 ;  /* 0x000000e1000c7308 */ /* 0x000fe20000000800 */
[----:B------:R-:W-:Y:S01]  /*eb00*/  PRMT R59, R21, 0x7632, R59 ;  /* 0x00007632153b7816 */ /* 0x000fe2000000003b */
[----:B------:R-:W-:-:S04]  /*eb10*/  @!P5 HADD2 R84, -R58.H0_H0, -RZ.H0_H0 ;  /* 0xa00000ff3a54d230 */ /* 0x000fc80000000900 */
[----:B------:R-:W-:Y:S01]  /*eb20*/  @!P1 HADD2 R83, -R59.H0_H0, -RZ.H0_H0 ;  /* 0xa00000ff3b539230 */ /* 0x000fe20000000900 */
[C---:B------:R-:W-:Y:S02]  /*eb30*/  PRMT R56, R17.reuse, 0x7610, R56 ;  /* 0x0000761011387816 */ /* 0x040fe40000000038 */
[----:B------:R-:W-:Y:S01]  /*eb40*/  PRMT R51, R17, 0x7632, R51 ;  /* 0x0000763211337816 */ /* 0x000fe20000000033 */
[----:B------:R1:W-:Y:S08]  /*eb50*/  MUFU.EX2 R10, R233 ;  /* 0x000000e9000a7308 */ /* 0x0003f00000000800 */
[----:B------:R-:W-:Y:S01]  /*eb60*/  MUFU.EX2 R11, R223 ;  /* 0x000000df000b7308 */ /* 0x000fe20000000800 */
[----:B-1----:R-:W-:Y:S01]  /*eb70*/  PRMT R233, R56, 0x5410, R51 ;  /* 0x0000541038e97816 */ /* 0x002fe20000000033 */
[----:B---3--:R-:W-:-:S02]  /*eb80*/  IMAD.MOV.U32 R68, RZ, RZ, R226 ;  /* 0x000000ffff447224 */ /* 0x008fc400078e00e2 */
[----:B------:R-:W-:Y:S02]  /*eb90*/  IMAD.MOV.U32 R69, RZ, RZ, R227 ;  /* 0x000000ffff457224 */ /* 0x000fe400078e00e3 */
[----:B------:R-:W-:Y:S02]  /*eba0*/  IMAD.MOV.U32 R227, RZ, RZ, R13 ;  /* 0x000000ffffe37224 */ /* 0x000fe400078e000d */
[----:B------:R-:W-:Y:S01]  /*ebb0*/  IMAD.MOV.U32 R226, RZ, RZ, R16 ;  /* 0x000000ffffe27224 */ /* 0x000fe200078e0010 */
[----:B------:R-:W-:Y:S08]  /*ebc0*/  MUFU.EX2 R13, R221 ;  /* 0x000000dd000d7308 */ /* 0x000ff00000000800 */
[----:B------:R-:W1:Y:S02]  /*ebd0*/  MUFU.EX2 R16, R222 ;  /* 0x000000de00107308 */ /* 0x000e640000000800 */
[----:B-1----:R-:W-:-:S04]  /*ebe0*/  F2FP.F16.F32.PACK_AB R4, R16, R13 ;  /* 0x0000000d1004723e */ /* 0x002fc800000000ff */
[C---:B------:R-:W-:Y:S02]  /*ebf0*/  PRMT R61, R4.reuse, 0x7610, R61 ;  /* 0x00007610043d7816 */ /* 0x040fe4000000003d */
[----:B------:R-:W-:-:S03]  /*ec00*/  PRMT R60, R4, 0x7632, R60 ;  /* 0x00007632043c7816 */ /* 0x000fc6000000003c */
[----:B------:R-:W-:Y:S01]  /*ec10*/  @!P6 HADD2 R71, -R61.H0_H0, -RZ.H0_H0 ;  /* 0xa00000ff3d47e230 */ /* 0x000fe20000000900 */
[----:B------:R-:W-:Y:S01]  /*ec20*/  LOP3.LUT R4, R0, 0xff, RZ, 0xc0, !PT ;  /* 0x000000ff00047812 */ /* 0x000fe200078ec0ff */
[----:B------:R-:W-:Y:S01]  /*ec30*/  IMAD.MOV.U32 R222, RZ, RZ, R217 ;  /* 0x000000ffffde7224 */ /* 0x000fe200078e00d9 */
[----:B------:R-:W-:Y:S01]  /*ec40*/  PRMT R217, R61, 0x5410, R60 ;  /* 0x000054103dd97816 */ /* 0x000fe2000000003c */
[----:B------:R-:W-:Y:S01]  /*ec50*/  @!P0 HADD2 R80, -R60.H0_H0, -RZ.H0_H0 ;  /* 0xa00000ff3c508230 */ /* 0x000fe20000000900 */
[----:B------:R-:W-:Y:S02]  /*ec60*/  @!P6 PRMT R61, R71, 0x5410, RZ ;  /* 0x00005410473de816 */ /* 0x000fe400000000ff */
[----:B------:R-:W-:Y:S02]  /*ec70*/  ISETP.GE.U32.AND P6, PT, R192, R4, PT ;  /* 0x00000004c000720c */ /* 0x000fe40003fc6070 */
[----:B------:R-:W-:Y:S02]  /*ec80*/  SHF.R.U32.HI R4, RZ, 0x18, R0 ;  /* 0x00000018ff047819 */ /* 0x000fe40000011600 */
[----:B------:R-:W-:-:S02]  /*ec90*/  @!P0 PRMT R60, R80, 0x5410, RZ ;  /* 0x00005410503c8816 */ /* 0x000fc400000000ff */
[----:B------:R-:W-:Y:S02]  /*eca0*/  ISETP.GE.U32.AND P0, PT, R192, R4, PT ;  /* 0x00000004c000720c */ /* 0x000fe40003f06070 */
[----:B------:R-:W-:Y:S02]  /*ecb0*/  SHF.R.U32.HI R4, RZ, 0x10, R0 ;  /* 0x00000010ff047819 */ /* 0x000fe40000011600 */
[----:B------:R-:W-:-:S04]  /*ecc0*/  LOP3.LUT R0, R0, 0xffff, RZ, 0xc0, !PT ;  /* 0x0000ffff00007812 */ /* 0x000fc800078ec0ff */
[----:B------:R-:W-:Y:S02]  /*ecd0*/  SHF.R.U32.HI R0, RZ, 0x8, R0 ;  /* 0x00000008ff007819 */ /* 0x000fe40000011600 */
[----:B------:R-:W-:Y:S02]  /*ece0*/  LOP3.LUT R4, R4, 0xff, RZ, 0xc0, !PT ;  /* 0x000000ff04047812 */ /* 0x000fe400078ec0ff */
[----:B------:R-:W-:Y:S02]  /*ecf0*/  LOP3.LUT R0, R0, 0xffff, RZ, 0xc0, !PT ;  /* 0x0000ffff00007812 */ /* 0x000fe400078ec0ff */
[----:B------:R-:W-:Y:S02]  /*ed00*/  PRMT R221, R58, 0x5410, R59 ;  /* 0x000054103add7816 */ /* 0x000fe4000000003b */
[----:B------:R-:W-:Y:S02]  /*ed10*/  @!P5 PRMT R58, R84, 0x5410, RZ ;  /* 0x00005410543ad816 */ /* 0x000fe400000000ff */
[----:B------:R-:W-:-:S02]  /*ed20*/  @!P1 PRMT R59, R83, 0x5410, RZ ;  /* 0x00005410533b9816 */ /* 0x000fc400000000ff */
[C---:B------:R-:W-:Y:S02]  /*ed30*/  ISETP.GE.U32.AND P5, PT, R192.reuse, R0, PT ;  /* 0x00000000c000720c */ /* 0x040fe40003fa6070 */
[----:B------:R-:W-:Y:S02]  /*ed40*/  ISETP.GE.U32.AND P1, PT, R192, R4, PT ;  /* 0x00000004c000720c */ /* 0x000fe40003f26070 */
[----:B------:R-:W-:-:S04]  /*ed50*/  F2FP.F16.F32.PACK_AB R0, R18, R12 ;  /* 0x0000000c1200723e */ /* 0x000fc800000000ff */
[C---:B------:R-:W-:Y:S01]  /*ed60*/  PRMT R57, R0.reuse, 0x7610, R57 ;  /* 0x0000761000397816 */ /* 0x040fe20000000039 */
[----:B------:R-:W-:Y:S01]  /*ed70*/  FADD.FTZ R7, R13, R8 ;  /* 0x000000080d077221 */ /* 0x000fe20000010000 */
[----:B------:R-:W-:-:S03]  /*ed80*/  PRMT R50, R0, 0x7632, R50 ;  /* 0x0000763200327816 */ /* 0x000fc60000000032 */
[----:B------:R-:W-:Y:S01]  /*ed90*/  @!P6 HADD2 R96, -R57.H0_H0, -RZ.H0_H0 ;  /* 0xa00000ff3960e230 */ /* 0x000fe20000000900 */
[----:B------:R-:W-:Y:S01]  /*eda0*/  LOP3.LUT R0, R2, 0xff, RZ, 0xc0, !PT ;  /* 0x000000ff02007812 */ /* 0x000fe200078ec0ff */
[----:B------:R-:W-:Y:S01]  /*edb0*/  FADD.FTZ R7, R16, R7 ;  /* 0x0000000710077221 */ /* 0x000fe20000010000 */
[----:B------:R1:W-:Y:S01]  /*edc0*/  MUFU.EX2 R8, R234 ;  /* 0x000000ea00087308 */ /* 0x0003e20000000800 */
[----:B------:R-:W-:Y:S02]  /*edd0*/  @!P5 HADD2 R87, -R50.H0_H0, -RZ.H0_H0 ;  /* 0xa00000ff3257d230 */ /* 0x000fe40000000900 */
[----:B------:R-:W-:Y:S02]  /*ede0*/  @!P1 HADD2 R86, -R56.H0_H0, -RZ.H0_H0 ;  /* 0xa00000ff38569230 */ /* 0x000fe40000000900 */
[----:B------:R-:W-:Y:S02]  /*edf0*/  IMAD.MOV.U32 R223, RZ, RZ, R69 ;  /* 0x000000ffffdf7224 */ /* 0x000fe400078e0045 */
[----:B------:R-:W-:Y:S01]  /*ee00*/  IMAD.MOV.U32 R69, RZ, RZ, R28 ;  /* 0x000000ffff457224 */ /* 0x000fe200078e001c */
[----:B------:R-:W-:Y:S01]  /*ee10*/  @!P1 PRMT R56, R86, 0x5410, RZ ;  /* 0x0000541056389816 */ /* 0x000fe200000000ff */
[----:B------:R-:W-:Y:S01]  /*ee20*/  IMAD.MOV.U32 R86, RZ, RZ, R32 ;  /* 0x000000ffff567224 */ /* 0x000fe200078e0020 */
[----:B-1----:R-:W-:-:S02]  /*ee30*/  PRMT R234, R57, 0x5410, R50 ;  /* 0x0000541039ea7816 */ /* 0x002fc40000000032 */
[----:B------:R-:W-:Y:S02]  /*ee40*/  @!P6 PRMT R57, R96, 0x5410, RZ ;  /* 0x000054106039e816 */ /* 0x000fe400000000ff */
[----:B------:R-:W-:Y:S02]  /*ee50*/  ISETP.GE.U32.AND P6, PT, R192, R0, PT ;  /* 0x00000000c000720c */ /* 0x000fe40003fc6070 */
[----:B------:R-:W-:Y:S01]  /*ee60*/  LOP3.LUT R0, R2, 0xffff, RZ, 0xc0, !PT ;  /* 0x0000ffff02007812 */ /* 0x000fe200078ec0ff */
[----:B------:R-:W-:Y:S01]  /*ee70*/  FADD.FTZ R3, R12, R7 ;  /* 0x000000070c037221 */ /* 0x000fe20000010000 */
[----:B------:R-:W-:Y:S01]  /*ee80*/  @!P5 PRMT R50, R87, 0x5410, RZ ;  /* 0x000054105732d816 */ /* 0x000fe200000000ff */
[----:B------:R1:W-:Y:S01]  /*ee90*/  MUFU.EX2 R7, R235 ;  /* 0x000000eb00077308 */ /* 0x0003e20000000800 */
[----:B------:R-:W-:Y:S02]  /*eea0*/  IMAD.MOV.U32 R87, RZ, RZ, R33 ;  /* 0x000000ffff577224 */ /* 0x000fe400078e0021 */
[----:B------:R-:W3:Y:S01]  /*eeb0*/  LDL.LU.64 R32, [R1+0x288] ;  /* 0x0002880001207983 */ /* 0x000ee20000300a00 */
[----:B-1----:R-:W-:-:S02]  /*eec0*/  IMAD.MOV.U32 R235, RZ, RZ, R227 ;  /* 0x000000ffffeb7224 */ /* 0x002fc400078e00e3 */
[----:B------:R-:W-:Y:S02]  /*eed0*/  IMAD.MOV.U32 R227, RZ, RZ, R29 ;  /* 0x000000ffffe37224 */ /* 0x000fe400078e001d */
[----:B------:R-:W2:Y:S01]  /*eee0*/  LDL.LU.64 R28, [R1+0x18] ;  /* 0x00001800011c7983 */ /* 0x000ea20000300a00 */
[----:B------:R-:W-:Y:S01]  /*eef0*/  MUFU.EX2 R13, R232 ;  /* 0x000000e8000d7308 */ /* 0x000fe20000000800 */
[----:B------:R-:W-:-:S07]  /*ef00*/  SHF.R.U32.HI R4, RZ, 0x18, R2 ;  /* 0x00000018ff047819 */ /* 0x000fce0000011602 */
[----:B------:R-:W1:Y:S01]  /*ef10*/  MUFU.EX2 R16, R231 ;  /* 0x000000e700107308 */ /* 0x000e620000000800 */
[----:B------:R-:W-:-:S04]  /*ef20*/  SHF.R.U32.HI R2, RZ, 0x10, R2 ;  /* 0x00000010ff027819 */ /* 0x000fc80000011602 */
[----:B------:R-:W-:-:S03]  /*ef30*/  LOP3.LUT R2, R2, 0xff, RZ, 0xc0, !PT ;  /* 0x000000ff02027812 */ /* 0x000fc600078ec0ff */
[----:B------:R-:W4:Y:S01]  /*ef40*/  MUFU.EX2 R12, R224 ;  /* 0x000000e0000c7308 */ /* 0x000f220000000800 */
[----:B------:R-:W-:Y:S02]  /*ef50*/  ISETP.GE.U32.AND P1, PT, R192, R2, PT ;  /* 0x00000002c000720c */ /* 0x000fe40003f26070 */
[----:B------:R-:W-:Y:S02]  /*ef60*/  SHF.R.U32.HI R0, RZ, 0x8, R0 ;  /* 0x00000008ff007819 */ /* 0x000fe40000011600 */
[----:B-1----:R-:W-:Y:S02]  /*ef70*/  F2FP.F16.F32.PACK_AB R2, R16, R13 ;  /* 0x0000000d1002723e */ /* 0x002fe400000000ff */
[----:B------:R-:W-:Y:S02]  /*ef80*/  LOP3.LUT R0, R0, 0xffff, RZ, 0xc0, !PT ;  /* 0x0000ffff00007812 */ /* 0x000fe400078ec0ff */
[C---:B------:R-:W-:Y:S02]  /*ef90*/  PRMT R49, R2.reuse, 0x7610, R49 ;  /* 0x0000761002317816 */ /* 0x040fe40000000031 */
[----:B------:R-:W-:Y:S01]  /*efa0*/  PRMT R48, R2, 0x7632, R48 ;  /* 0x0000763202307816 */ /* 0x000fe20000000030 */
[----:B------:R-:W-:Y:S01]  /*efb0*/  FADD.FTZ R2, R18, R3 ;  /* 0x0000000312027221 */ /* 0x000fe20000010000 */
[----:B------:R-:W-:Y:S01]  /*efc0*/  @!P0 HADD2 R85, -R51.H0_H0, -RZ.H0_H0 ;  /* 0xa00000ff33558230 */ /* 0x000fe20000000900 */
[----:B------:R-:W1:Y:S01]  /*efd0*/  MUFU.EX2 R3, R236 ;  /* 0x000000ec00037308 */ /* 0x000e620000000800 */
[----:B------:R-:W-:Y:S01]  /*efe0*/  ISETP.GE.U32.AND P5, PT, R192, R0, PT ;  /* 0x00000000c000720c */ /* 0x000fe20003fa6070 */
[----:B------:R-:W-:-:S02]  /*eff0*/  FADD.FTZ R0, R10, R9 ;  /* 0x000000090a007221 */ /* 0x000fc40000010000 */
[----:B------:R-:W-:Y:S02]  /*f000*/  @!P0 PRMT R51, R85, 0x5410, RZ ;  /* 0x0000541055338816 */ /* 0x000fe400000000ff */
[----:B------:R-:W-:Y:S01]  /*f010*/  ISETP.GE.U32.AND P0, PT, R192, R4, PT ;  /* 0x00000004c000720c */ /* 0x000fe20003f06070 */
[----:B------:R-:W-:Y:S01]  /*f020*/  FADD.FTZ R4, R8, R0 ;  /* 0x0000000008047221 */ /* 0x000fe20000010000 */
[----:B----4-:R-:W-:Y:S01]  /*f030*/  F2FP.F16.F32.PACK_AB R0, R12, R11 ;  /* 0x0000000b0c00723e */ /* 0x010fe200000000ff */
[----:B------:R-:W-:Y:S02]  /*f040*/  IMAD.MOV.U32 R83, RZ, RZ, R222 ;  /* 0x000000ffff537224 */ /* 0x000fe400078e00de */
[----:B------:R-:W-:Y:S01]  /*f050*/  IMAD.MOV.U32 R222, RZ, RZ, R68 ;  /* 0x000000ffffde7224 */ /* 0x000fe200078e0044 */
[C---:B------:R-:W-:Y:S02]  /*f060*/  PRMT R47, R0.reuse, 0x7610, R47 ;  /* 0x00007610002f7816 */ /* 0x040fe4000000002f */
[----:B------:R-:W-:Y:S01]  /*f070*/  PRMT R46, R0, 0x7632, R46 ;  /* 0x00007632002e7816 */ /* 0x000fe2000000002e */
[----:B------:R-:W-:Y:S01]  /*f080*/  FADD.FTZ R0, R7, R4 ;  /* 0x0000000407007221 */ /* 0x000fe20000010000 */
[----:B------:R-:W-:-:S02]  /*f090*/  IMAD.MOV.U32 R224, RZ, RZ, R222 ;  /* 0x000000ffffe07224 */ /* 0x000fc400078e00de */
[----:B------:R-:W-:Y:S01]  /*f0a0*/  FADD.FTZ R2, R13, R2 ;  /* 0x000000020d027221 */ /* 0x000fe20000010000 */
[C---:B-1----:R-:W-:Y:S01]  /*f0b0*/  F2FP.F16.F32.PACK_AB R54, R3.reuse, R7 ;  /* 0x000000070336723e */ /* 0x042fe200000000ff */
[----:B------:R-:W-:Y:S01]  /*f0c0*/  FADD.FTZ R3, R3, R0 ;  /* 0x0000000003037221 */ /* 0x000fe20000010000 */
[----:B------:R-:W-:Y:S02]  /*f0d0*/  IMAD.MOV.U32 R71, RZ, RZ, R143 ;  /* 0x000000ffff477224 */ /* 0x000fe400078e008f */
[----:B------:R-:W-:Y:S01]  /*f0e0*/  FADD.FTZ R0, R16, R2 ;  /* 0x0000000210007221 */ /* 0x000fe20000010000 */
[----:B------:R-:W-:Y:S01]  /*f0f0*/  LOP3.LUT R2, R53, R69, R224, 0x96, !PT ;  /* 0x0000004535027212 */ /* 0x000fe200078e96e0 */
[----:B------:R-:W-:Y:S01]  /*f100*/  IMAD.MOV.U32 R236, RZ, RZ, R71 ;  /* 0x000000ffffec7224 */ /* 0x000fe200078e0047 */
[----:B------:R1:W-:Y:S01]  /*f110*/  STL [R1+0x174], R3 ;  /* 0x0001740301007387 */ /* 0x0003e20000100800 */
[----:B------:R-:W-:Y:S02]  /*f120*/  IMAD.MOV.U32 R71, RZ, RZ, R227 ;  /* 0x000000ffff477224 */ /* 0x000fe400078e00e3 */
[----:B------:R-:W-:-:S02]  /*f130*/  @!P6 HADD2 R97, -R49.H0_H0, -RZ.H0_H0 ;  /* 0xa00000ff3161e230 */ /* 0x000fc40000000900 */
[----:B------:R-:W-:Y:S02]  /*f140*/  IMAD.MOV.U32 R84, RZ, RZ, R86 ;  /* 0x000000ffff547224 */ /* 0x000fe400078e0056 */
[----:B------:R-:W-:Y:S02]  /*f150*/  @!P5 HADD2 R140, -R48.H0_H0, -RZ.H0_H0 ;  /* 0xa00000ff308cd230 */ /* 0x000fe40000000900 */
[----:B------:R-:W-:Y:S01]  /*f160*/  IMAD.MOV.U32 R85, RZ, RZ, R87 ;  /* 0x000000ffff557224 */ /* 0x000fe200078e0057 */
[----:B------:R2:W-:Y:S01]  /*f170*/  STL [R1+0x15c], R0 ;  /* 0x00015c0001007387 */ /* 0x0005e20000100800 */
[----:B------:R-:W-:Y:S01]  /*f180*/  IMAD.MOV.U32 R227, RZ, RZ, R226 ;  /* 0x000000ffffe37224 */ /* 0x000fe200078e00e2 */
[----:B------:R-:W-:Y:S01]  /*f190*/  PRMT R232, R49, 0x5410, R48 ;  /* 0x0000541031e87816 */ /* 0x000fe20000000030 */
[----:B------:R-:W-:Y:S01]  /*f1a0*/  IMAD.MOV.U32 R225, RZ, RZ, R223 ;  /* 0x000000ffffe17224 */ /* 0x000fe200078e00df */
[----:B------:R-:W-:Y:S01]  /*f1b0*/  @!P6 PRMT R49, R97, 0x5410, RZ ;  /* 0x000054106131e816 */ /* 0x000fe200000000ff */
[----:B------:R-:W-:Y:S01]  /*f1c0*/  IMAD.MOV.U32 R222, RZ, RZ, R84 ;  /* 0x000000ffffde7224 */ /* 0x000fe200078e0054 */
[----:B------:R-:W-:Y:S01]  /*f1d0*/  @!P5 PRMT R48, R140, 0x5410, RZ ;  /* 0x000054108c30d816 */ /* 0x000fe200000000ff */
[----:B------:R-:W-:-:S02]  /*f1e0*/  IMAD.MOV.U32 R223, RZ, RZ, R85 ;  /* 0x000000ffffdf7224 */ /* 0x000fc400078e0055 */
[-C--:B------:R-:W-:Y:S01]  /*f1f0*/  FMUL.FTZ R84, R108, R6.reuse ;  /* 0x000000066c547220 */ /* 0x080fe20000410000 */
[----:B------:R-:W-:Y:S02]  /*f200*/  IMAD.MOV.U32 R226, RZ, RZ, R141 ;  /* 0x000000ffffe27224 */ /* 0x000fe400078e008d */
[----:B------:R-:W-:Y:S01]  /*f210*/  FMUL.FTZ R85, R109, R6 ;  /* 0x000000066d557220 */ /* 0x000fe20000410000 */
[----:B-1----:R-:W-:-:S04]  /*f220*/  IMAD.WIDE.U32 R2, R2, -0x2daee0ad, RZ ;  /* 0xd2511f5302027825 */ /* 0x002fc800078e00ff */
        /* <DEDUP_REMOVED lines=22> */
[----:B------:R-:W-:-:S02]  /*f390*/  IMAD.MOV.U32 R228, RZ, RZ, R227 ;  /* 0x000000ffffe47224 */ /* 0x000fc400078e00e3 */
[----:B------:R-:W-:Y:S02]  /*f3a0*/  IMAD.MOV.U32 R68, RZ, RZ, R142 ;  /* 0x000000ffff447224 */ /* 0x000fe400078e008e */
[----:B------:R-:W-:Y:S02]  /*f3b0*/  IMAD.MOV.U32 R227, RZ, RZ, R20 ;  /* 0x000000ffffe37224 */ /* 0x000fe400078e0014 */
[----:B------:R-:W-:Y:S02]  /*f3c0*/  @!P1 HADD2 R99, -R47.H0_H0, -RZ.H0_H0 ;  /* 0xa00000ff2f639230 */ /* 0x000fe40000000900 */
[----:B------:R-:W-:Y:S01]  /*f3d0*/  @!P0 HADD2 R98, -R46.H0_H0, -RZ.H0_H0 ;  /* 0xa00000ff2e628230 */ /* 0x000fe20000000900 */
[----:B------:R-:W-:Y:S01]  /*f3e0*/  PRMT R231, R47, 0x5410, R46 ;  /* 0x000054102fe77816 */ /* 0x000fe2000000002e */
[-C--:B------:R-:W-:Y:S01]  /*f3f0*/  FMUL.FTZ R86, R110, R5.reuse ;  /* 0x000000056e567220 */ /* 0x080fe20000410000 */
[----:B------:R-:W-:Y:S01]  /*f400*/  @!P1 PRMT R47, R99, 0x5410, RZ ;  /* 0x00005410632f9816 */ /* 0x000fe200000000ff */
[-C--:B------:R-:W-:Y:S01]  /*f410*/  FMUL.FTZ R87, R111, R5.reuse ;  /* 0x000000056f577220 */ /* 0x080fe20000410000 */
[----:B------:R-:W-:Y:S01]  /*f420*/  @!P0 PRMT R46, R98, 0x5410, RZ ;  /* 0x00005410622e8816 */ /* 0x000fe200000000ff */
        /* <DEDUP_REMOVED lines=22> */
[----:B------:R-:W-:Y:S01]  /*f590*/  F2FP.F16.F32.PACK_AB R80, R8, R10 ;  /* 0x0000000a0850723e */ /* 0x000fe200000000ff */
[----:B------:R-:W-:Y:S01]  /*f5a0*/  FADD.FTZ R10, R11, R22 ;  /* 0x000000160b0a7221 */ /* 0x000fe20000010000 */
[----:B------:R-:W-:-:S02]  /*f5b0*/  PRMT R43, R229, 0x7610, R43 ;  /* 0x00007610e52b7816 */ /* 0x000fc4000000002b */
[----:B------:R-:W-:Y:S01]  /*f5c0*/  PRMT R42, R229, 0x7632, R42 ;  /* 0x00007632e52a7816 */ /* 0x000fe2000000002a */
[----:B------:R-:W-:Y:S01]  /*f5d0*/  IMAD.MOV.U32 R229, RZ, RZ, R71 ;  /* 0x000000ffffe57224 */ /* 0x000fe200078e0047 */
[----:B------:R-:W-:Y:S02]  /*f5e0*/  PRMT R39, R40, 0x7632, R39 ;  /* 0x0000763228277816 */ /* 0x000fe40000000027 */
[C---:B------:R-:W-:Y:S02]  /*f5f0*/  PRMT R38, R25.reuse, 0x7610, R38 ;  /* 0x0000761019267816 */ /* 0x040fe40000000026 */
[----:B------:R-:W-:Y:S02]  /*f600*/  PRMT R37, R25, 0x7632, R37 ;  /* 0x0000763219257816 */ /* 0x000fe40000000025 */
[----:B--2---:R-:W-:Y:S02]  /*f610*/  LOP3.LUT R0, R3, R71, R28, 0x96, !PT ;  /* 0x0000004703007212 */ /* 0x004fe400078e961c */
[----:B------:R-:W-:-:S03]  /*f620*/  LOP3.LUT R3, R249, R175, R52, 0x96, !PT ;  /* 0x000000aff9037212 */ /* 0x000fc600078e9634 */
[----:B------:R-:W-:-:S04]  /*f630*/  IMAD.WIDE.U32 R6, R0, -0x326172a9, RZ ;  /* 0xcd9e8d5700067825 */ /* 0x000fc800078e00ff */
[----:B------:R-:W-:Y:S01]  /*f640*/  IMAD.WIDE.U32 R20, R3, -0x2daee0ad, RZ ;  /* 0xd2511f5303147825 */ /* 0x000fe200078e00ff */
[----:B------:R-:W-:-:S04]  /*f650*/  LOP3.LUT R0, R7, R68, R248, 0x96, !PT ;  /* 0x0000004407007212 */ /* 0x000fc800078e96f8 */
[----:B------:R-:W-:Y:S01]  /*f660*/  LOP3.LUT R2, R21, R236, R2, 0x96, !PT ;  /* 0x000000ec15027212 */ /* 0x000fe200078e9602 */
[----:B------:R-:W-:-:S04]  /*f670*/  IMAD.WIDE.U32 R4, R0, -0x2daee0ad, RZ ;  /* 0xd2511f5300047825 */ /* 0x000fc800078e00ff */
[----:B------:R-:W-:Y:S01]  /*f680*/  IMAD.WIDE.U32 R2, R2, -0x326172a9, RZ ;  /* 0xcd9e8d5702027825 */ /* 0x000fe200078e00ff */
[----:B------:R-:W-:-:S04]  /*f690*/  LOP3.LUT R0, R5, R216, R20, 0x96, !PT ;  /* 0x000000d805007212 */ /* 0x000fc800078e9614 */
[----:B------:R-:W-:Y:S01]  /*f6a0*/  LOP3.LUT R3, R3, R167, R6, 0x96, !PT ;  /* 0x000000a703037212 */ /* 0x000fe200078e9606 */
[----:B------:R-:W-:-:S04]  /*f6b0*/  IMAD.WIDE.U32 R6, R0, -0x326172a9, RZ ;  /* 0xcd9e8d5700067825 */ /* 0x000fc800078e00ff */
[----:B------:R-:W-:Y:S01]  /*f6c0*/  IMAD.WIDE.U32 R8, R3, -0x2daee0ad, RZ ;  /* 0xd2511f5303087825 */ /* 0x000fe200078e00ff */
[----:B------:R-:W-:-:S04]  /*f6d0*/  LOP3.LUT R5, R7, R83, R2, 0x96, !PT ;  /* 0x0000005307057212 */ /* 0x000fc800078e9602 */
[----:B------:R-:W-:-:S05]  /*f6e0*/  LOP3.LUT R2, R9, R235, R4, 0x96, !PT ;  /* 0x000000eb09027212 */ /* 0x000fca00078e9604 */
[----:B------:R-:W-:-:S05]  /*f6f0*/  IMAD.WIDE.U32 R2, R2, -0x326172a9, RZ ;  /* 0xcd9e8d5702027825 */ /* 0x000fca00078e00ff */
[----:B------:R-:W-:-:S04]  /*f700*/  LOP3.LUT R0, R3, R146, R6, 0x96, !PT ;  /* 0x0000009203007212 */ /* 0x000fc800078e9606 */
[----:B------:R-:W-:-:S04]  /*f710*/  LOP3.LUT R4, R0, 0xff, RZ, 0xc0, !PT ;  /* 0x000000ff00047812 */ /* 0x000fc800078ec0ff */
[----:B------:R-:W-:Y:S01]  /*f720*/  ISETP.GE.U32.AND P0, PT, R192, R4, PT ;  /* 0x00000004c000720c */ /* 0x000fe20003f06070 */
[----:B------:R-:W-:Y:S01]  /*f730*/  FADD.FTZ R4, R12, R10 ;  /* 0x0000000a0c047221 */ /* 0x000fe20000010000 */
[----:B------:R-:W-:Y:S02]  /*f740*/  IMAD.MOV.U32 R6, RZ, RZ, R30 ;  /* 0x000000ffff067224 */ /* 0x000fe400078e001e */
[----:B------:R-:W-:Y:S02]  /*f750*/  IMAD.MOV.U32 R7, RZ, RZ, R31 ;  /* 0x000000ffff077224 */ /* 0x000fe400078e001f */
[----:B------:R-:W2:Y:S04]  /*f760*/  LDL.LU.64 R30, [R1+0x280] ;  /* 0x00028000011e7983 */ /* 0x000ea80000300a00 */
[----:B------:R1:W-:Y:S03]  /*f770*/  STL [R1+0x16c], R4 ;  /* 0x00016c0401007387 */ /* 0x0003e60000100800 */
[----:B------:R-:W-:Y:S01]  /*f780*/  @!P0 HADD2 R76, -R43.H0_H0, -RZ.H0_H0 ;  /* 0xa00000ff2b4c8230 */ /* 0x000fe20000000900 */
[----:B------:R-:W-:-:S04]  /*f790*/  PRMT R71, R43, 0x5410, R42 ;  /* 0x000054102b477816 */ /* 0x000fc8000000002a */
[----:B------:R-:W-:Y:S02]  /*f7a0*/  @!P0 PRMT R43, R76, 0x5410, RZ ;  /* 0x000054104c2b8816 */ /* 0x000fe400000000ff */
[----:B-1----:R-:W-:-:S04]  /*f7b0*/  LOP3.LUT R4, R0, 0xffff, RZ, 0xc0, !PT ;  /* 0x0000ffff00047812 */ /* 0x002fc800078ec0ff */
[----:B------:R-:W-:-:S04]  /*f7c0*/  SHF.R.U32.HI R4, RZ, 0x8, R4 ;  /* 0x00000008ff047819 */ /* 0x000fc80000011604 */
[----:B------:R-:W-:-:S04]  /*f7d0*/  LOP3.LUT R4, R4, 0xffff, RZ, 0xc0, !PT ;  /* 0x0000ffff04047812 */ /* 0x000fc800078ec0ff */
[----:B------:R-:W-:Y:S02]  /*f7e0*/  ISETP.GE.U32.AND P0, PT, R192, R4, PT ;  /* 0x00000004c000720c */ /* 0x000fe40003f06070 */
[----:B------:R-:W-:-:S11]  /*f7f0*/  SHF.R.U32.HI R4, RZ, 0x18, R0 ;  /* 0x00000018ff047819 */ /* 0x000fd60000011600 */
[----:B------:R-:W-:-:S05]  /*f800*/  @!P0 HADD2 R77, -R42.H0_H0, -RZ.H0_H0 ;  /* 0xa00000ff2a4d8230 */ /* 0x000fca0000000900 */
[----:B------:R-:W-:Y:S02]  /*f810*/  @!P0 PRMT R42, R77, 0x5410, RZ ;  /* 0x000054104d2a8816 */ /* 0x000fe400000000ff */
[----:B------:R-:W-:Y:S02]  /*f820*/  ISETP.GE.U32.AND P0, PT, R192, R4, PT ;  /* 0x00000004c000720c */ /* 0x000fe40003f06070 */
[----:B------:R-:W-:-:S04]  /*f830*/  SHF.R.U32.HI R0, RZ, 0x10, R0 ;  /* 0x00000010ff007819 */ /* 0x000fc80000011600 */
[----:B------:R-:W-:Y:S01]  /*f840*/  LOP3.LUT R0, R0, 0xff, RZ, 0xc0, !PT ;  /* 0x000000ff00007812 */ /* 0x000fe200078ec0ff */
[----:B------:R-:W-:-:S03]  /*f850*/  IMAD.MOV.U32 R76, RZ, RZ, R70 ;  /* 0x000000ffff4c7224 */ /* 0x000fc600078e0046 */
[----:B------:R-:W-:-:S03]  /*f860*/  ISETP.GE.U32.AND P1, PT, R192, R0, PT ;  /* 0x00000000c000720c */ /* 0x000fc60003f26070 */
[----:B------:R-:W-:Y:S01]  /*f870*/  @!P0 HADD2 R78, -R39.H0_H0, -RZ.H0_H0 ;  /* 0xa00000ff274e8230 */ /* 0x000fe20000000900 */
[----:B------:R-:W-:Y:S02]  /*f880*/  LOP3.LUT R0, R2, 0xff, RZ, 0xc0, !PT ;  /* 0x000000ff02007812 */ /* 0x000fe400078ec0ff */
[----:B------:R-:W-:Y:S02]  /*f890*/  PRMT R70, R40, 0x5410, R39 ;  /* 0x0000541028467816 */ /* 0x000fe40000000027 */
[----:B------:R-:W-:Y:S02]  /*f8a0*/  @!P0 PRMT R39, R78, 0x5410, RZ ;  /* 0x000054104e278816 */ /* 0x000fe400000000ff */
[----:B------:R-:W-:Y:S02]  /*f8b0*/  ISETP.GE.U32.AND P0, PT, R192, R0, PT ;  /* 0x00000000c000720c */ /* 0x000fe40003f06070 */
[----:B------:R-:W-:-:S04]  /*f8c0*/  LOP3.LUT R0, R2, 0xffff, RZ, 0xc0, !PT ;  /* 0x0000ffff02007812 */ /* 0x000fc800078ec0ff */
[----:B------:R-:W-:Y:S01]  /*f8d0*/  SHF.R.U32.HI R0, RZ, 0x8, R0 ;  /* 0x00000008ff007819 */ /* 0x000fe20000011600 */
[----:B------:R-:W-:Y:S02]  /*f8e0*/  IMAD.MOV.U32 R78, RZ, RZ, R76 ;  /* 0x000000ffff4e7224 */ /* 0x000fe400078e004c */
[----:B------:R-:W-:Y:S01]  /*f8f0*/  IMAD.MOV.U32 R76, RZ, RZ, R69 ;  /* 0x000000ffff4c7224 */ /* 0x000fe200078e0045 */
[----:B------:R-:W-:-:S03]  /*f900*/  LOP3.LUT R0, R0, 0xffff, RZ, 0xc0, !PT ;  /* 0x0000ffff00007812 */ /* 0x000fc600078ec0ff */
[----:B------:R-:W-:Y:S01]  /*f910*/  @!P0 HADD2 R88, -R38.H0_H0, -RZ.H0_H0 ;  /* 0xa00000ff26588230 */ /* 0x000fe20000000900 */
[----:B------:R-:W-:-:S04]  /*f920*/  PRMT R69, R38, 0x5410, R37 ;  /* 0x0000541026457816 */ /* 0x000fc80000000025 */
[----:B------:R-:W-:Y:S02]  /*f930*/  @!P0 PRMT R38, R88, 0x5410, RZ ;  /* 0x0000541058268816 */ /* 0x000fe400000000ff */
[----:B------:R-:W-:Y:S02]  /*f940*/  ISETP.GE.U32.AND P0, PT, R192, R0, PT ;  /* 0x00000000c000720c */ /* 0x000fe40003f06070 */
[--C-:B------:R-:W-:Y:S02]  /*f950*/  SHF.R.U32.HI R0, RZ, 0x10, R2.reuse ;  /* 0x00000010ff007819 */ /* 0x100fe40000011602 */
[----:B------:R-:W-:-:S09]  /*f960*/  SHF.R.U32.HI R2, RZ, 0x18, R2 ;  /* 0x00000018ff027819 */ /* 0x000fd20000011602 */
[----:B------:R-:W-:-:S05]  /*f970*/  @!P0 HADD2 R89, -R37.H0_H0, -RZ.H0_H0 ;  /* 0xa00000ff25598230 */ /* 0x000fca0000000900 */
[----:B------:R-:W-:Y:S02]  /*f980*/  @!P0 PRMT R37, R89, 0x5410, RZ ;  /* 0x0000541059258816 */ /* 0x000fe400000000ff */
[----:B------:R-:W-:Y:S01]  /*f990*/  ISETP.GE.U32.AND P0, PT, R192, R2, PT ;  /* 0x00000002c000720c */ /* 0x000fe20003f06070 */
[----:B------:R-:W-:Y:S01]  /*f9a0*/  @!P1 HADD2 R79, -R40.H0_H0, -RZ.H0_H0 ;  /* 0xa00000ff284f9230 */ /* 0x000fe20000000900 */
[----:B------:R-:W-:Y:S01]  /*f9b0*/  LOP3.LUT R0, R0, 0xff, RZ, 0xc0, !PT ;  /* 0x000000ff00007812 */ /* 0x000fe200078ec0ff */
[----:B------:R-:W-:Y:S01]  /*f9c0*/  IMAD.WIDE.U32 R2, R5, -0x2daee0ad, RZ ;  /* 0xd2511f5305027825 */ /* 0x000fe200078e00ff */
[----:B------:R-:W-:Y:S02]  /*f9d0*/  PRMT R26, R27, 0x7632, R26 ;  /* 0x000076321b1a7816 */ /* 0x000fe4000000001a */
[----:B------:R-:W-:Y:S02]  /*f9e0*/  @!P1 PRMT R40, R79, 0x5410, RZ ;  /* 0x000054104f289816 */ /* 0x000fe400000000ff */
[----:B------:R-:W-:-:S02]  /*f9f0*/  ISETP.GE.U32.AND P1, PT, R192, R0, PT ;  /* 0x00000000c000720c */ /* 0x000fc40003f26070 */
[----:B------:R-:W-:-:S03]  /*fa00*/  LOP3.LUT R0, R3, R78, R8, 0x96, !PT ;  /* 0x0000004e03007212 */ /* 0x000fc600078e9608 */
[----:B------:R-:W-:Y:S01]  /*fa10*/  @!P0 HADD2 R91, -R26.H0_H0, -RZ.H0_H0 ;  /* 0xa00000ff1a5b8230 */ /* 0x000fe20000000900 */
[----:B------:R-:W-:Y:S01]  /*fa20*/  LOP3.LUT R4, R0, 0xff, RZ, 0xc0, !PT ;  /* 0x000000ff00047812 */ /* 0x000fe200078ec0ff */
[----:B------:R-:W-:Y:S01]  /*fa30*/  IMAD.MOV.U32 R77, RZ, RZ, R68 ;  /* 0x000000ffff4d7224 */ /* 0x000fe200078e0044 */
[----:B------:R-:W-:Y:S02]  /*fa40*/  PRMT R68, R27, 0x5410, R26 ;  /* 0x000054101b447816 */ /* 0x000fe4000000001a */
[----:B------:R-:W-:Y:S02]  /*fa50*/  @!P0 PRMT R26, R91, 0x5410, RZ ;  /* 0x000054105b1a8816 */ /* 0x000fe400000000ff */
[----:B------:R-:W-:Y:S02]  /*fa60*/  ISETP.GE.U32.AND P0, PT, R192, R4, PT ;  /* 0x00000004c000720c */ /* 0x000fe40003f06070 */
[----:B------:R-:W-:Y:S02]  /*fa70*/  LOP3.LUT R4, R0, 0xffff, RZ, 0xc0, !PT ;  /* 0x0000ffff00047812 */ /* 0x000fe400078ec0ff */
[----:B------:R-:W-:-:S02]  /*fa80*/  PRMT R25, R23, 0x7610, R25 ;  /* 0x0000761017197816 */ /* 0x000fc40000000019 */
[----:B------:R-:W-:Y:S02]  /*fa90*/  SHF.R.U32.HI R4, RZ, 0x8, R4 ;  /* 0x00000008ff047819 */ /* 0x000fe40000011604 */
[----:B------:R-:W-:Y:S01]  /*faa0*/  PRMT R24, R23, 0x7632, R24 ;  /* 0x0000763217187816 */ /* 0x000fe20000000018 */
        /* <DEDUP_REMOVED lines=10> */
[----:B------:R-:W-:Y:S02]  /*fb50*/  ISETP.GE.U32.AND P0, PT, R192, R0, PT ;  /* 0x00000000c000720c */ /* 0x000fe40003f06070 */
[C---:B------:R-:W-:Y:S01]  /*fb60*/  PRMT R22, R41.reuse, 0x7632, R22 ;  /* 0x0000763229167816 */ /* 0x040fe20000000016 */
[----:B------:R-:W-:Y:S01]  /*fb70*/  IMAD.MOV.U32 R88, RZ, RZ, R77 ;  /* 0x000000ffff587224 */ /* 0x000fe200078e004d */
[----:B------:R-:W-:Y:S01]  /*fb80*/  PRMT R23, R41, 0x7610, R23 ;  /* 0x0000761029177816 */ /* 0x000fe20000000017 */
[----:B------:R-:W-:Y:S01]  /*fb90*/  IMAD.MOV.U32 R77, RZ, RZ, R7 ;  /* 0x000000ffff4d7224 */ /* 0x000fe200078e0007 */
[----:B------:R-:W-:Y:S01]  /*fba0*/  LOP3.LUT R0, R2, 0xff, RZ, 0xc0, !PT ;  /* 0x000000ff02007812 */ /* 0x000fe200078ec0ff */
[----:B------:R-:W-:Y:S02]  /*fbb0*/  IMAD.MOV.U32 R7, RZ, RZ, R225 ;  /* 0x000000ffff077224 */ /* 0x000fe400078e00e1 */
[----:B------:R-:W-:-:S04]  /*fbc0*/  IMAD.MOV.U32 R225, RZ, RZ, R145 ;  /* 0x000000ffffe17224 */ /* 0x000fc800078e0091 */
[----:B------:R-:W-:Y:S01]  /*fbd0*/  @!P0 HADD2 R95, -R22.H0_H0, -RZ.H0_H0 ;  /* 0xa00000ff165f8230 */ /* 0x000fe20000000900 */
[----:B------:R-:W-:-:S04]  /*fbe0*/  PRMT R145, R23, 0x5410, R22 ;  /* 0x0000541017917816 */ /* 0x000fc80000000016 */
[----:B------:R-:W-:Y:S02]  /*fbf0*/  @!P0 PRMT R22, R95, 0x5410, RZ ;  /* 0x000054105f168816 */ /* 0x000fe400000000ff */
[----:B------:R-:W-:Y:S02]  /*fc00*/  ISETP.GE.U32.AND P0, PT, R192, R0, PT ;  /* 0x00000000c000720c */ /* 0x000fe40003f06070 */
[----:B------:R-:W-:Y:S01]  /*fc10*/  LOP3.LUT R0, R2, 0xffff, RZ, 0xc0, !PT ;  /* 0x0000ffff02007812 */ /* 0x000fe200078ec0ff */
[----:B------:R-:W-:Y:S01]  /*fc20*/  IMAD.MOV.U32 R89, RZ, RZ, R76 ;  /* 0x000000ffff597224 */ /* 0x000fe200078e004c */
[----:B------:R-:W-:Y:S02]  /*fc30*/  PRMT R41, R36, 0x7632, R41 ;  /* 0x0000763224297816 */ /* 0x000fe40000000029 */
[----:B------:R-:W-:Y:S01]  /*fc40*/  SHF.R.U32.HI R0, RZ, 0x8, R0 ;  /* 0x00000008ff007819 */ /* 0x000fe20000011600 */
[----:B------:R-:W-:Y:S02]  /*fc50*/  IMAD.MOV.U32 R76, RZ, RZ, R6 ;  /* 0x000000ffff4c7224 */ /* 0x000fe400078e0006 */
[----:B------:R-:W-:Y:S01]  /*fc60*/  IMAD.MOV.U32 R6, RZ, RZ, R224 ;  /* 0x000000ffff067224 */ /* 0x000fe200078e00e0 */
[----:B------:R-:W-:-:S03]  /*fc70*/  LOP3.LUT R0, R0, 0xffff, RZ, 0xc0, !PT ;  /* 0x0000ffff00007812 */ /* 0x000fc600078ec0ff */
[----:B------:R-:W-:Y:S02]  /*fc80*/  @!P0 HADD2 R147, -R36.H0_H0, -RZ.H0_H0 ;  /* 0xa00000ff24938230 */ /* 0x000fe40000000900 */
[----:B------:R-:W-:Y:S01]  /*fc90*/  IMAD.MOV.U32 R224, RZ, RZ, R144 ;  /* 0x000000ffffe07224 */ /* 0x000fe200078e0090 */
[----:B------:R-:W-:Y:S02]  /*fca0*/  PRMT R144, R36, 0x5410, R41 ;  /* 0x0000541024907816 */ /* 0x000fe40000000029 */
[----:B------:R-:W-:Y:S02]  /*fcb0*/  @!P0 PRMT R36, R147, 0x5410, RZ ;  /* 0x0000541093248816 */ /* 0x000fe400000000ff */
[----:B------:R-:W-:Y:S02]  /*fcc0*/  ISETP.GE.U32.AND P0, PT, R192, R0, PT ;  /* 0x00000000c000720c */ /* 0x000fe40003f06070 */
[----:B------:R-:W-:Y:S01]  /*fcd0*/  SHF.R.U32.HI R0, RZ, 0x10, R2 ;  /* 0x00000010ff007819 */ /* 0x000fe20000011602 */
[----:B------:R-:W-:-:S03]  /*fce0*/  @!P1 HADD2 R90, -R27.H0_H0, -RZ.H0_H0 ;  /* 0xa00000ff1b5a9230 */ /* 0x000fc60000000900 */
[----:B------:R-:W-:Y:S02]  /*fcf0*/  LOP3.LUT R0, R0, 0xff, RZ, 0xc0, !PT ;  /* 0x000000ff00007812 */ /* 0x000fe400078ec0ff */
[----:B------:R-:W-:Y:S02]  /*fd00*/  LOP3.LUT R4, R4, 0xff, RZ, 0xc0, !PT ;  /* 0x000000ff04047812 */ /* 0x000fe400078ec0ff */
[----:B------:R-:W-:Y:S02]  /*fd10*/  ISETP.GE.U32.AND P5, PT, R192, R0, PT ;  /* 0x00000000c000720c */ /* 0x000fe40003fa6070 */
[----:B------:R-:W-:Y:S02]  /*fd20*/  LOP3.LUT R0, R15, R89, R6, 0x96, !PT ;  /* 0x000000590f007212 */ /* 0x000fe400078e9606 */
[----:B------:R-:W-:Y:S01]  /*fd30*/  @!P1 PRMT R27, R90, 0x5410, RZ ;  /* 0x000054105a1b9816 */ /* 0x000fe200000000ff */
[----:B------:R-:W-:Y:S01]  /*fd40*/  IMAD.MOV.U32 R93, RZ, RZ, R229 ;  /* 0x000000ffff5d7224 */ /* 0x000fe200078e00e5 */
[----:B------:R-:W-:Y:S01]  /*fd50*/  ISETP.GE.U32.AND P1, PT, R192, R4, PT ;  /* 0x00000004c000720c */ /* 0x000fe20003f26070 */
[----:B------:R-:W-:Y:S01]  /*fd60*/  IMAD.WIDE.U32 R4, R0, -0x2daee0ad, RZ ;  /* 0xd2511f5300047825 */ /* 0x000fe200078e00ff */
[----:B------:R-:W-:-:S04]  /*fd70*/  LOP3.LUT R3, R249, R175, R14, 0x96, !PT ;  /* 0x000000aff9037212 */ /* 0x000fc800078e960e */
[----:B------:R-:W-:Y:S01]  /*fd80*/  LOP3.LUT R0, R5, R93, R28, 0x96, !PT ;  /* 0x0000005d05007212 */ /* 0x000fe200078e961c */
[----:B------:R-:W-:Y:S01]  /*fd90*/  IMAD.MOV.U32 R147, RZ, RZ, R236 ;  /* 0x000000ffff937224 */ /* 0x000fe200078e00ec */
[----:B------:R1:W-:Y:S03]  /*fda0*/  ST.E.U16 desc[UR4][R34.64+-0x7e], R177 ;  /* 0xffff82b122007985 */ /* 0x0003e6000c101504 */
[----:B------:R-:W-:Y:S01]  /*fdb0*/  IMAD.WIDE.U32 R6, R0, -0x326172a9, RZ ;  /* 0xcd9e8d5700067825 */ /* 0x000fe200078e00ff */
[----:B------:R-:W4:Y:S03]  /*fdc0*/  LDL.LU.64 R28, [R1+0x278] ;  /* 0x00027800011c7983 */ /* 0x000f260000300a00 */
[----:B------:R-:W-:Y:S01]  /*fdd0*/  IMAD.WIDE.U32 R8, R3, -0x2daee0ad, RZ ;  /* 0xd2511f5303087825 */ /* 0x000fe200078e00ff */
[----:B------:R-:W-:-:S04]  /*fde0*/  LOP3.LUT R0, R7, R88, R248, 0x96, !PT ;  /* 0x0000005807007212 */ /* 0x000fc800078e96f8 */
[----:B------:R-:W-:Y:S01]  /*fdf0*/  LOP3.LUT R3, R9, R147, R4, 0x96, !PT ;  /* 0x0000009309037212 */ /* 0x000fe200078e9604 */
[----:B------:R-:W-:-:S05]  /*fe00*/  IMAD.WIDE.U32 R4, R0, -0x2daee0ad, RZ ;  /* 0xd2511f5300047825 */ /* 0x000fca00078e00ff */
[----:B------:R-:W-:Y:S01]  /*fe10*/  LOP3.LUT R5, R5, R216, R8, 0x96, !PT ;  /* 0x000000d805057212 */ /* 0x000fe200078e9608 */
[----:B------:R-:W-:Y:S01]  /*fe20*/  ST.E.U16 desc[UR4][R34.64+-0x80], R178 ;  /* 0xffff80b222007985 */ /* 0x000fe2000c101504 */
[----:B-1----:R-:W-:-:S03]  /*fe30*/  IMAD.MOV.U32 R177, RZ, RZ, R216 ;  /* 0x000000ffffb17224 */ /* 0x002fc600078e00d8 */
[----:B------:R-:W2:Y:S04]  /*fe40*/  LDL R216, [R1+0x168] ;  /* 0x0001680001d87983 */ /* 0x000ea80000100800 */
[----:B---3--:R1:W-:Y:S02]  /*fe50*/  ST.E.U16 desc[UR4][R32.64+-0x7e], R179 ;  /* 0xffff82b320007985 */ /* 0x0083e4000c101504 */
[----:B-1----:R-:W-:Y:S02]  /*fe60*/  IMAD.MOV.U32 R179, RZ, RZ, R89 ;  /* 0x000000ffffb37224 */ /* 0x002fe400078e0059 */
[----:B------:R-:W3:Y:S01]  /*fe70*/  LDL R89, [R1+0x194] ;  /* 0x0001940001597983 */ /* 0x000ee20000100800 */
[----:B------:R-:W-:-:S05]  /*fe80*/  IMAD.WIDE.U32 R8, R3, -0x326172a9, RZ ;  /* 0xcd9e8d5703087825 */ /* 0x000fca00078e00ff */
[----:B------:R-:W-:Y:S01]  /*fe90*/  LOP3.LUT R0, R9, R167, R6, 0x96, !PT ;  /* 0x000000a709007212 */ /* 0x000fe200078e9606 */
[----:B------:R-:W-:Y:S02]  /*fea0*/  IMAD.MOV.U32 R236, RZ, RZ, R228 ;  /* 0x000000ffffec7224 */ /* 0x000fe400078e00e4 */
[----:B------:R-:W-:Y:S02]  /*feb0*/  IMAD.MOV.U32 R228, RZ, RZ, R45 ;  /* 0x000000ffffe47224 */ /* 0x000fe400078e002d */
[----:B------:R-:W-:Y:S02]  /*fec0*/  IMAD.MOV.U32 R229, RZ, RZ, R44 ;  /* 0x000000ffffe57224 */ /* 0x000fe400078e002c */
[----:B------:R-:W-:Y:S02]  /*fed0*/  IMAD.MOV.U32 R249, RZ, RZ, R235 ;  /* 0x000000fffff97224 */ /* 0x000fe400078e00eb */
[----:B------:R-:W-:Y:S01]  /*fee0*/  IMAD.WIDE.U32 R44, R0, -0x2daee0ad, RZ ;  /* 0xd2511f53002c7825 */ /* 0x000fe200078e00ff */
[----:B------:R-:W-:-:S04]  /*fef0*/  SHF.R.U32.HI R6, RZ, 0x18, R2 ;  /* 0x00000018ff067819 */ /* 0x000fc80000011602 */
[----:B------:R-:W-:Y:S01]  /*ff00*/  LOP3.LUT R3, R45, R249, R4, 0x96, !PT ;  /* 0x000000f92d037212 */ /* 0x000fe200078e9604 */
[----:B------:R-:W-:Y:S02]  /*ff10*/  IMAD.MOV.U32 R92, RZ, RZ, R79 ;  /* 0x000000ffff5c7224 */ /* 0x000fe400078e004f */
[----:B------:R-:W-:-:S04]  /*ff20*/  IMAD.WIDE.U32 R4, R5, -0x326172a9, RZ ;  /* 0xcd9e8d5705047825 */ /* 0x000fc800078e00ff */
[----:B------:R-:W-:-:S04]  /*ff30*/  IMAD.WIDE.U32 R2, R3, -0x326172a9, RZ ;  /* 0xcd9e8d5703027825 */ /* 0x000fc800078e00ff */
[----:B------:R-:W-:Y:S01]  /*ff40*/  @!P0 HADD2 R148, -R41.H0_H0, -RZ.H0_H0 ;  /* 0xa00000ff29948230 */ /* 0x000fe20000000900 */
[----:B------:R-:W-:-:S04]  /*ff50*/  LOP3.LUT R0, R3, R92, R4, 0x96, !PT ;  /* 0x0000005c03007212 */ /* 0x000fc800078e9604 */
[----:B------:R-:W-:Y:S02]  /*ff60*/  LOP3.LUT R4, R0, 0xff, RZ, 0xc0, !PT ;  /* 0x000000ff00047812 */ /* 0x000fe400078ec0ff */
[----:B------:R-:W-:Y:S02]  /*ff70*/  @!P0 PRMT R41, R148, 0x5410, RZ ;  /* 0x0000541094298816 */ /* 0x000fe400000000ff */
[----:B------:R-:W-:Y:S02]  /*ff80*/  ISETP.GE.U32.AND P0, PT, R192, R4, PT ;  /* 0x00000004c000720c */ /* 0x000fe40003f06070 */
[----:B------:R-:W-:Y:S02]  /*ff90*/  LOP3.LUT R4, R0, 0xffff, RZ, 0xc0, !PT ;  /* 0x0000ffff00047812 */ /* 0x000fe400078ec0ff */
[----:B------:R-:W-:Y:S02]  /*ffa0*/  PRMT R17, R230, 0x7610, R17 ;  /* 0x00007610e6117816 */ /* 0x000fe40000000011 */
[----:B------:R-:W-:-:S02]  /*ffb0*/  SHF.R.U32.HI R4, RZ, 0x8, R4 ;  /* 0x00000008ff047819 */ /* 0x000fc40000011604 */
        /* <DEDUP_REMOVED lines=12> */
[C---:B------:R-:W-:Y:S02]  /*10080*/  PRMT R14, R82.reuse, 0x7632, R14 ;  /* 0x00007632520e7816 */ /* 0x040fe4000000000e */
[----:B------:R-:W-:Y:S01]  /*10090*/  PRMT R15, R82, 0x7610, R15 ;  /* 0x00007610520f7816 */ /* 0x000fe2000000000f */
[----:B------:R-:W-:Y:S01]  /*100a0*/  IMAD.MOV.U32 R95, RZ, RZ, R225 ;  /* 0x000000ffff5f7224 */ /* 0x000fe200078e00e1 */
[----:B------:R-:W-:Y:S02]  /*100b0*/  LOP3.LUT R0, R2, 0xff, RZ, 0xc0, !PT ;  /* 0x000000ff02007812 */ /* 0x000fe400078ec0ff */
[----:B------:R-:W-:-:S05]  /*100c0*/  PRMT R225, R15, 0x5410, R14 ;  /* 0x000054100fe17816 */ /* 0x000fca000000000e */
[----:B------:R-:W-:-:S05]  /*100d0*/  @!P0 HADD2 R153, -R14.H0_H0, -RZ.H0_H0 ;  /* 0xa00000ff0e998230 */ /* 0x000fca0000000900 */
[----:B------:R-:W-:Y:S02]  /*100e0*/  @!P0 PRMT R14, R153, 0x5410, RZ ;  /* 0x00005410990e8816 */ /* 0x000fe400000000ff */
[----:B------:R-:W-:Y:S01]  /*100f0*/  ISETP.GE.U32.AND P0, PT, R192, R0, PT ;  /* 0x00000000c000720c */ /* 0x000fe20003f06070 */
[----:B------:R-:W-:Y:S01]  /*10100*/  @!P1 HADD2 R94, -R23.H0_H0, -RZ.H0_H0 ;  /* 0xa00000ff175e9230 */ /* 0x000fe20000000900 */
[----:B------:R-:W-:Y:S02]  /*10110*/  LOP3.LUT R0, R2, 0xffff, RZ, 0xc0, !PT ;  /* 0x0000ffff02007812 */ /* 0x000fe400078ec0ff */
[----:B------:R-:W-:Y:S02]  /*10120*/  PRMT R13, R187, 0x7610, R13 ;  /* 0x00007610bb0d7816 */ /* 0x000fe4000000000d */
[----:B------:R-:W-:Y:S02]  /*10130*/  @!P1 PRMT R23, R94, 0x5410, RZ ;  /* 0x000054105e179816 */ /* 0x000fe400000000ff */
[----:B------:R-:W-:-:S02]  /*10140*/  ISETP.GE.U32.AND P1, PT, R192, R6, PT ;  /* 0x00000006c000720c */ /* 0x000fc40003f26070 */
[----:B------:R-:W-:Y:S02]  /*10150*/  SHF.R.U32.HI R0, RZ, 0x8, R0 ;  /* 0x00000008ff007819 */ /* 0x000fe40000011600 */
[----:B------:R-:W-:Y:S01]  /*10160*/  PRMT R12, R187, 0x7632, R12 ;  /* 0x00007632bb0c7816 */ /* 0x000fe2000000000c */
[----:B------:R-:W-:Y:S01]  /*10170*/  @!P0 HADD2 R155, -R13.H0_H0, -RZ.H0_H0 ;  /* 0xa00000ff0d9b8230 */ /* 0x000fe20000000900 */
[----:B------:R-:W-:Y:S01]  /*10180*/  LOP3.LUT R0, R0, 0xffff, RZ, 0xc0, !PT ;  /* 0x0000ffff00007812 */ /* 0x000fe200078ec0ff */
[----:B------:R-:W-:Y:S01]  /*10190*/  IMAD.MOV.U32 R94, RZ, RZ, R224 ;  /* 0x000000ffff5e7224 */ /* 0x000fe200078e00e0 */
[----:B------:R-:W-:Y:S02]  /*101a0*/  PRMT R224, R13, 0x5410, R12 ;  /* 0x000054100de07816 */ /* 0x000fe4000000000c */
[----:B------:R-:W-:Y:S02]  /*101b0*/  PRMT R18, R19, 0x7632, R18 ;  /* 0x0000763213127816 */ /* 0x000fe40000000012 */
[----:B------:R-:W-:-:S02]  /*101c0*/  @!P0 PRMT R13, R155, 0x5410, RZ ;  /* 0x000054109b0d8816 */ /* 0x000fc400000000ff */
[----:B------:R-:W-:Y:S01]  /*101d0*/  ISETP.GE.U32.AND P0, PT, R192, R0, PT ;  /* 0x00000000c000720c */ /* 0x000fe20003f06070 */
[----:B------:R-:W-:Y:S01]  /*101e0*/  @!P1 HADD2 R151, -R18.H0_H0, -RZ.H0_H0 ;  /* 0xa00000ff12979230 */ /* 0x000fe20000000900 */
[----:B------:R-:W-:Y:S02]  /*101f0*/  LOP3.LUT R4, R4, 0xff, RZ, 0xc0, !PT ;  /* 0x000000ff04047812 */ /* 0x000fe400078ec0ff */
[----:B------:R-:W-:Y:S02]  /*10200*/  PRMT R148, R19, 0x5410, R18 ;  /* 0x0000541013947816 */ /* 0x000fe40000000012 */
[----:B------:R-:W-:Y:S02]  /*10210*/  @!P1 PRMT R18, R151, 0x5410, RZ ;  /* 0x0000541097129816 */ /* 0x000fe400000000ff */
[----:B------:R-:W-:Y:S02]  /*10220*/  ISETP.GE.U32.AND P1, PT, R192, R4, PT ;  /* 0x00000004c000720c */ /* 0x000fe40003f26070 */
[----:B------:R-:W-:-:S03]  /*10230*/  SHF.R.U32.HI R0, RZ, 0x10, R2 ;  /* 0x00000010ff007819 */ /* 0x000fc60000011602 */
[----:B------:R-:W-:Y:S01]  /*10240*/  @!P0 HADD2 R156, -R12.H0_H0, -RZ.H0_H0 ;  /* 0xa00000ff0c9c8230 */ /* 0x000fe20000000900 */
[----:B------:R-:W-:Y:S02]  /*10250*/  SHF.R.U32.HI R2, RZ, 0x18, R2 ;  /* 0x00000018ff027819 */ /* 0x000fe40000011602 */
[----:B------:R-:W-:Y:S02]  /*10260*/  LOP3.LUT R5, R5, R83, R8, 0x96, !PT ;  /* 0x0000005305057212 */ /* 0x000fe400078e9608 */
[----:B------:R-:W-:Y:S02]  /*10270*/  @!P0 PRMT R12, R156, 0x5410, RZ ;  /* 0x000054109c0c8816 */ /* 0x000fe400000000ff */
[----:B------:R-:W-:Y:S01]  /*10280*/  ISETP.GE.U32.AND P0, PT, R192, R2, PT ;  /* 0x00000002c000720c */ /* 0x000fe20003f06070 */
[----:B------:R-:W-:Y:S02]  /*10290*/  @!P1 HADD2 R154, -R15.H0_H0, -RZ.H0_H0 ;  /* 0xa00000ff0f9a9230 */ /* 0x000fe40000000900 */
[----:B------:R-:W-:Y:S01]  /*102a0*/  IMAD.MOV.U32 R150, RZ, RZ, R78 ;  /* 0x000000ffff967224 */ /* 0x000fe200078e004e */
[----:B------:R-:W-:Y:S01]  /*102b0*/  LOP3.LUT R0, R0, 0xff, RZ, 0xc0, !PT ;  /* 0x000000ff00007812 */ /* 0x000fe200078ec0ff */
[----:B------:R-:W-:Y:S01]  /*102c0*/  IMAD.WIDE.U32 R2, R5, -0x2daee0ad, RZ ;  /* 0xd2511f5305027825 */ /* 0x000fe200078e00ff */
[----:B------:R-:W-:-:S02]  /*102d0*/  PRMT R10, R81, 0x7632, R10 ;  /* 0x00007632510a7816 */ /* 0x000fc4000000000a */
[----:B------:R-:W-:Y:S02]  /*102e0*/  @!P1 PRMT R15, R154, 0x5410, RZ ;  /* 0x000054109a0f9816 */ /* 0x000fe400000000ff */
[----:B------:R-:W-:Y:S02]  /*102f0*/  ISETP.GE.U32.AND P1, PT, R192, R0, PT ;  /* 0x00000000c000720c */ /* 0x000fe40003f26070 */
[----:B------:R-:W-:Y:S02]  /*10300*/  LOP3.LUT R0, R3, R150, R44, 0x96, !PT ;  /* 0x0000009603007212 */ /* 0x000fe400078e962c */
[----:B------:R-:W-:Y:S01]  /*10310*/  PRMT R11, R81, 0x7610, R11 ;  /* 0x00007610510b7816 */ /* 0x000fe2000000000b */
[----:B------:R-:W-:Y:S02]  /*10320*/  @!P0 HADD2 R158, -R10.H0_H0, -RZ.H0_H0 ;  /* 0xa00000ff0a9e8230 */ /* 0x000fe40000000900 */
[----:B------:R-:W-:Y:S01]  /*10330*/  IMAD.MOV.U32 R78, RZ, RZ, R236 ;  /* 0x000000ffff4e7224 */ /* 0x000fe200078e00ec */
[----:B------:R-:W-:Y:S01]  /*10340*/  LOP3.LUT R4, R0, 0xff, RZ, 0xc0, !PT ;  /* 0x000000ff00047812 */ /* 0x000fe200078ec0ff */
[----:B------:R-:W-:Y:S01]  /*10350*/  IMAD.MOV.U32 R236, RZ, RZ, R195 ;  /* 0x000000ffffec7224 */ /* 0x000fe200078e00c3 */
[----:B------:R-:W-:-:S02]  /*10360*/  PRMT R195, R11, 0x5410, R10 ;  /* 0x000054100bc37816 */ /* 0x000fc4000000000a */
[----:B------:R-:W-:Y:S02]  /*10370*/  @!P0 PRMT R10, R158, 0x5410, RZ ;  /* 0x000054109e0a8816 */ /* 0x000fe400000000ff */
[----:B------:R-:W-:Y:S02]  /*10380*/  ISETP.GE.U32.AND P0, PT, R192, R4, PT ;  /* 0x00000004c000720c */ /* 0x000fe40003f06070 */
[----:B------:R-:W-:Y:S02]  /*10390*/  LOP3.LUT R4, R0, 0xffff, RZ, 0xc0, !PT ;  /* 0x0000ffff00047812 */ /* 0x000fe400078ec0ff */
[C---:B------:R-:W-:Y:S02]  /*103a0*/  PRMT R9, R181.reuse, 0x7610, R9 ;  /* 0x00007610b5097816 */ /* 0x040fe40000000009 */
[----:B------:R-:W-:Y:S02]  /*103b0*/  SHF.R.U32.HI R4, RZ, 0x8, R4 ;  /* 0x00000008ff047819 */ /* 0x000fe40000011604 */
[----:B------:R-:W-:-:S02]  /*103c0*/  PRMT R8, R181, 0x7632, R8 ;  /* 0x00007632b5087816 */ /* 0x000fc40000000008 */
        /* <DEDUP_REMOVED lines=13> */
[----:B------:R-:W-:Y:S01]  /*104a0*/  LOP3.LUT R0, R2, 0xff, RZ, 0xc0, !PT ;  /* 0x000000ff02007812 */ /* 0x000fe200078ec0ff */
[----:B------:R-:W-:Y:S01]  /*104b0*/  IMAD.MOV.U32 R76, RZ, RZ, R229 ;  /* 0x000000ffff4c7224 */ /* 0x000fe200078e00e5 */
[----:B------:R-:W-:-:S05]  /*104c0*/  PRMT R229, R7, 0x5410, R6 ;  /* 0x0000541007e57816 */ /* 0x000fca0000000006 */
[----:B------:R-:W-:-:S05]  /*104d0*/  @!P0 HADD2 R161, -R6.H0_H0, -RZ.H0_H0 ;  /* 0xa00000ff06a18230 */ /* 0x000fca0000000900 */
[----:B------:R-:W-:Y:S02]  /*104e0*/  @!P0 PRMT R6, R161, 0x5410, RZ ;  /* 0x00005410a1068816 */ /* 0x000fe400000000ff */
[----:B------:R-:W-:Y:S01]  /*104f0*/  ISETP.GE.U32.AND P0, PT, R192, R0, PT ;  /* 0x00000000c000720c */ /* 0x000fe20003f06070 */
[----:B------:R-:W-:Y:S01]  /*10500*/  @!P1 HADD2 R157, -R11.H0_H0, -RZ.H0_H0 ;  /* 0xa00000ff0b9d9230 */ /* 0x000fe20000000900 */
[----:B------:R-:W-:Y:S02]  /*10510*/  LOP3.LUT R0, R2, 0xffff, RZ, 0xc0, !PT ;  /* 0x0000ffff02007812 */ /* 0x000fe400078ec0ff */
[----:B------:R-:W-:Y:S02]  /*10520*/  LOP3.LUT R4, R4, 0xff, RZ, 0xc0, !PT ;  /* 0x000000ff04047812 */ /* 0x000fe400078ec0ff */
[----:B------:R-:W-:Y:S02]  /*10530*/  PRMT R5, R186, 0x7610, R5 ;  /* 0x00007610ba057816 */ /* 0x000fe40000000005 */
[----:B------:R-:W-:-:S02]  /*10540*/  @!P1 PRMT R11, R157, 0x5410, RZ ;  /* 0x000054109d0b9816 */ /* 0x000fc400000000ff */
[----:B------:R-:W-:Y:S02]  /*10550*/  SHF.R.U32.HI R0, RZ, 0x8, R0 ;  /* 0x00000008ff007819 */ /* 0x000fe40000011600 */
[----:B------:R-:W-:Y:S01]  /*10560*/  ISETP.GE.U32.AND P1, PT, R192, R4, PT ;  /* 0x00000004c000720c */ /* 0x000fe20003f26070 */
[----:B------:R-:W-:Y:S01]  /*10570*/  @!P0 HADD2 R163, -R5.H0_H0, -RZ.H0_H0 ;  /* 0xa00000ff05a38230 */ /* 0x000fe20000000900 */
[----:B------:R-:W-:Y:S01]  /*10580*/  PRMT R4, R186, 0x7632, R4 ;  /* 0x00007632ba047816 */ /* 0x000fe20000000004 */
[----:B------:R-:W-:Y:S01]  /*10590*/  IMAD.MOV.U32 R91, RZ, RZ, R77 ;  /* 0x000000ffff5b7224 */ /* 0x000fe200078e004d */
[----:B------:R-:W-:Y:S01]  /*105a0*/  LOP3.LUT R0, R0, 0xffff, RZ, 0xc0, !PT ;  /* 0x0000ffff00007812 */ /* 0x000fe200078ec0ff */
[----:B------:R-:W-:Y:S01]  /*105b0*/  IMAD.MOV.U32 R77, RZ, RZ, R228 ;  /* 0x000000ffff4d7224 */ /* 0x000fe200078e00e4 */
[----:B------:R-:W-:Y:S02]  /*105c0*/  PRMT R228, R5, 0x5410, R4 ;  /* 0x0000541005e47816 */ /* 0x000fe40000000004 */
[----:B------:R-:W-:-:S02]  /*105d0*/  @!P0 PRMT R5, R163, 0x5410, RZ ;  /* 0x00005410a3058816 */ /* 0x000fc400000000ff */
[----:B------:R-:W-:Y:S02]  /*105e0*/  ISETP.GE.U32.AND P0, PT, R192, R0, PT ;  /* 0x00000000c000720c */ /* 0x000fe40003f06070 */
[----:B------:R-:W-:-:S04]  /*105f0*/  SHF.R.U32.HI R0, RZ, 0x10, R2 ;  /* 0x00000010ff007819 */ /* 0x000fc80000011602 */
[----:B------:R-:W-:-:S07]  /*10600*/  LOP3.LUT R0, R0, 0xff, RZ, 0xc0, !PT ;  /* 0x000000ff00007812 */ /* 0x000fce00078ec0ff */
[----:B------:R-:W-:-:S05]  /*10610*/  @!P0 HADD2 R164, -R4.H0_H0, -RZ.H0_H0 ;  /* 0xa00000ff04a48230 */ /* 0x000fca0000000900 */
[----:B------:R-:W-:Y:S02]  /*10620*/  @!P0 PRMT R4, R164, 0x5410, RZ ;  /* 0x00005410a4048816 */ /* 0x000fe400000000ff */
[----:B------:R-:W-:Y:S01]  /*10630*/  ISETP.GE.U32.AND P0, PT, R192, R0, PT ;  /* 0x00000000c000720c */ /* 0x000fe20003f06070 */
[----:B------:R-:W-:Y:S01]  /*10640*/  @!P5 HADD2 R149, -R19.H0_H0, -RZ.H0_H0 ;  /* 0xa00000ff1395d230 */ /* 0x000fe20000000900 */
[----:B------:R-:W-:Y:S01]  /*10650*/  SHF.R.U32.HI R2, RZ, 0x18, R2 ;  /* 0x00000018ff027819 */ /* 0x000fe20000011602 */
[----:B------:R-:W-:Y:S01]  /*10660*/  IMAD.MOV.U32 R79, RZ, RZ, R227 ;  /* 0x000000ffff4f7224 */ /* 0x000fe200078e00e3 */
[----:B------:R-:W-:Y:S02]  /*10670*/  ST.E.U16 desc[UR4][R32.64+-0x80], R180 ;  /* 0xffff80b420007985 */ /* 0x000fe4000c101504 */
[----:B------:R-:W-:Y:S01]  /*10680*/  @!P5 PRMT R19, R149, 0x5410, RZ ;  /* 0x000054109513d816 */ /* 0x000fe200000000ff */
[----:B------:R-:W-:-:S06]  /*10690*/  IMAD.MOV.U32 R149, RZ, RZ, R88 ;  /* 0x000000ffff957224 */ /* 0x000fcc00078e0058 */
[----:B------:R-:W-:Y:S01]  /*106a0*/  @!P0 HADD2 R165, -R54.H0_H0, -RZ.H0_H0 ;  /* 0xa00000ff36a58230 */ /* 0x000fe20000000900 */
[----:B------:R-:W-:Y:S01]  /*106b0*/  @P0 PRMT R44, R54, 0x7610, R44 ;  /* 0x00007610362c0816 */ /* 0x000fe2000000002c */
[----:B------:R-:W-:-:S03]  /*106c0*/  IMAD.MOV.U32 R88, RZ, RZ, R79 ;  /* 0x000000ffff587224 */ /* 0x000fc600078e004f */
[----:B------:R-:W-:Y:S02]  /*106d0*/  @!P0 PRMT R44, R165, 0x5410, RZ ;  /* 0x00005410a52c8816 */ /* 0x000fe400000000ff */
[----:B------:R-:W-:Y:S01]  /*106e0*/  ISETP.GE.U32.AND P0, PT, R192, R2, PT ;  /* 0x00000002c000720c */ /* 0x000fe20003f06070 */
[----:B--2---:R-:W-:Y:S01]  /*106f0*/  VIADD R2, R216, 0x4 ;  /* 0x00000004d8027836 */ /* 0x004fe20000000000 */
[----:B------:R-:W-:Y:S01]  /*10700*/  ST.E.U16 desc[UR4][R30.64+-0x80], R43 ;  /* 0xffff802b1e007985 */ /* 0x000fe2000c101504 */
[----:B------:R-:W-:Y:S02]  /*10710*/  IMAD.MOV.U32 R79, RZ, RZ, R78 ;  /* 0x000000ffff4f7224 */ /* 0x000fe400078e004e */
[----:B------:R-:W-:Y:S01]  /*10720*/  IMAD.MOV.U32 R78, RZ, RZ, R235 ;  /* 0x000000ffff4e7224 */ /* 0x000fe200078e00eb */
[----:B------:R-:W-:Y:S01]  /*10730*/  ST.E.U16 desc[UR4][R30.64+-0x7e], R42 ;  /* 0xffff822a1e007985 */ /* 0x000fe2000c101504 */
[----:B------:R-:W-:-:S03]  /*10740*/  IMAD.MOV.U32 R235, RZ, RZ, R217 ;  /* 0x000000ffffeb7224 */ /* 0x000fc600078e00d9 */
[----:B----4-:R-:W-:Y:S01]  /*10750*/  ST.E.U16 desc[UR4][R28.64+-0x80], R40 ;  /* 0xffff80281c007985 */ /* 0x010fe2000c101504 */
[----:B------:R-:W-:-:S03]  /*10760*/  IMAD.WIDE.U32 R216, R2, -0x326172a9, RZ ;  /* 0xcd9e8d5702d87825 */ /* 0x000fc600078e00ff */
[----:B------:R-:W-:Y:S04]  /*10770*/  ST.E.U16 desc[UR4][R28.64+-0x7e], R39 ;  /* 0xffff82271c007985 */ /* 0x000fe8000c101504 */
[----:B------:R1:W-:Y:S04]  /*10780*/  ST.E.U16 desc[UR4][R34.64+-0x70], R176 ;  /* 0xffff90b022007985 */ /* 0x0003e8000c101504 */
        /* <DEDUP_REMOVED lines=11> */
[----:B------:R2:W-:Y:S04]  /*10840*/  STL [R1+0xf0], R2 ;  /* 0x0000f00201007387 */ /* 0x0005e80000100800 */
[----:B------:R3:W-:Y:S01]  /*10850*/  ST.E.U16 desc[UR4][R30.64+-0x5e], R24 ;  /* 0xffffa2181e007985 */ /* 0x0007e2000c101504 */
[----:B------:R-:W-:-:S02]  /*10860*/  IMAD.MOV.U32 R178, RZ, RZ, R249 ;  /* 0x000000ffffb27224 */ /* 0x000fc400078e00f9 */
[----:B-1----:R-:W-:Y:S01]  /*10870*/  IMAD.MOV.U32 R176, RZ, RZ, R93 ;  /* 0x000000ffffb07224 */ /* 0x002fe200078e005d */
[----:B------:R1:W-:Y:S01]  /*10880*/  ST.E.U16 desc[UR4][R30.64+-0x60], R25 ;  /* 0xffffa0191e007985 */ /* 0x0003e2000c101504 */
[----:B------:R-:W-:Y:S02]  /*10890*/  IMAD.MOV.U32 R156, RZ, RZ, R94 ;  /* 0x000000ffff9c7224 */ /* 0x000fe400078e005e */
[----:B------:R-:W-:Y:S01]  /*108a0*/  IMAD.MOV.U32 R180, RZ, RZ, R90 ;  /* 0x000000ffffb47224 */ /* 0x000fe200078e005a */
[----:B--2---:R-:W-:Y:S02]  /*108b0*/  LOP3.LUT R2, R53, R179, R216, 0x96, !PT ;  /* 0x000000b335027212 */ /* 0x004fe400078e96d8 */
[----:B---3--:R-:W-:-:S03]  /*108c0*/  LOP3.LUT R24, R89, R217, RZ, 0x3c, !PT ;  /* 0x000000d959187212 */ /* 0x008fc600078e3cff */
[----:B------:R-:W-:-:S04]  /*108d0*/  IMAD.WIDE.U32 R2, R2, -0x2daee0ad, RZ ;  /* 0xd2511f5302027825 */ /* 0x000fc800078e00ff */
[----:B------:R-:W-:Y:S01]  /*108e0*/  IMAD.WIDE.U32 R248, R24, -0x2daee0ad, RZ ;  /* 0xd2511f5318f87825 */ /* 0x000fe200078e00ff */
[----:B------:R-:W-:-:S03]  /*108f0*/  LOP3.LUT R21, R21, R147, R2, 0x96, !PT ;  /* 0x0000009315157212 */ /* 0x000fc600078e9602 */
[----:B-1----:R-:W-:Y:S01]  /*10900*/  VIADD R25, R183, 0xbb67ae85 ;  /* 0xbb67ae85b7197836 */ /* 0x002fe20000000000 */
[----:B------:R-:W-:Y:S01]  /*10910*/  LOP3.LUT R2, R3, R176, R248, 0x96, !PT ;  /* 0x000000b003027212 */ /* 0x000fe200078e96f8 */
[----:B------:R-:W-:Y:S03]  /*10920*/  ST.E.U16 desc[UR4][R28.64+-0x60], R23 ;  /* 0xffffa0171c007985 */ /* 0x000fe6000c101504 */
[----:B------:R-:W-:Y:S01]  /*10930*/  LOP3.LUT R3, R249, R25, R156, 0x96, !PT ;  /* 0x00000019f9037212 */ /* 0x000fe200078e969c */
[----:B------:R-:W-:Y:S01]  /*10940*/  ST.E.U16 desc[UR4][R28.64+-0x5e], R22 ;  /* 0xffffa2161c007985 */ /* 0x000fe2000c101504 */
[----:B------:R-:W-:Y:S02]  /*10950*/  IMAD.MOV.U32 R181, RZ, RZ, R91 ;  /* 0x000000ffffb57224 */ /* 0x000fe400078e005b */
[----:B------:R-:W-:Y:S01]  /*10960*/  IMAD.MOV.U32 R90, RZ, RZ, R88 ;  /* 0x000000ffff5a7224 */ /* 0x000fe200078e0058 */
[----:B------:R1:W-:Y:S01]  /*10970*/  ST.E.U16 desc[UR4][R34.64+-0x50], R55 ;  /* 0xffffb03722007985 */ /* 0x0003e2000c101504 */
[----:B------:R-:W-:-:S02]  /*10980*/  IMAD.MOV.U32 R88, RZ, RZ, R245 ;  /* 0x000000ffff587224 */ /* 0x000fc400078e00f5 */
[----:B------:R-:W-:Y:S01]  /*10990*/  IMAD.MOV.U32 R91, RZ, RZ, R244 ;  /* 0x000000ffff5b7224 */ /* 0x000fe200078e00f4 */
[----:B------:R-:W-:Y:S01]  /*109a0*/  ST.E.U16 desc[UR4][R34.64+-0x4e], R66 ;  /* 0xffffb24222007985 */ /* 0x000fe2000c101504 */
[----:B------:R-:W-:-:S03]  /*109b0*/  IMAD.WIDE.U32 R244, R3, -0x326172a9, RZ ;  /* 0xcd9e8d5703f47825 */ /* 0x000fc600078e00ff */
[----:B------:R-:W-:Y:S01]  /*109c0*/  ST.E.U16 desc[UR4][R32.64+-0x50], R100 ;  /* 0xffffb06420007985 */ /* 0x000fe2000c101504 */
[----:B------:R-:W-:-:S03]  /*109d0*/  IMAD.WIDE.U32 R2, R2, -0x326172a9, RZ ;  /* 0xcd9e8d5702027825 */ /* 0x000fc600078e00ff */
[----:B------:R-:W-:Y:S01]  /*109e0*/  ST.E.U16 desc[UR4][R32.64+-0x4e], R67 ;  /* 0xffffb24320007985 */ /* 0x000fe2000c101504 */
[----:B------:R-:W-:Y:S01]  /*109f0*/  PRMT R0, R54, 0x7632, R0 ;  /* 0x0000763236007816 */ /* 0x000fe20000000000 */
[----:B------:R-:W-:Y:S02]  /*10a00*/  IMAD.WIDE.U32 R52, R21, -0x326172a9, RZ ;  /* 0xcd9e8d5715347825 */ /* 0x000fe400078e00ff */
[----:B------:R-:W-:Y:S02]  /*10a10*/  ST.E.U16 desc[UR4][R30.64+-0x50], R36 ;  /* 0xffffb0241e007985 */ /* 0x000fe4000c101504 */
[----:B------:R-:W-:Y:S02]  /*10a20*/  @!P1 HADD2 R162, -R7.H0_H0, -RZ.H0_H0 ;  /* 0xa00000ff07a29230 */ /* 0x000fe40000000900 */
[----:B------:R-:W-:Y:S04]  /*10a30*/  ST.E.U16 desc[UR4][R30.64+-0x4e], R41 ;  /* 0xffffb2291e007985 */ /* 0x000fe8000c101504 */
[----:B------:R-:W-:Y:S04]  /*10a40*/  ST.E.U16 desc[UR4][R28.64+-0x50], R19 ;  /* 0xffffb0131c007985 */ /* 0x000fe8000c101504 */
[----:B------:R-:W-:Y:S04]  /*10a50*/  ST.E.U16 desc[UR4][R28.64+-0x4e], R18 ;  /* 0xffffb2121c007985 */ /* 0x000fe8000c101504 */
[----:B------:R-:W-:Y:S04]  /*10a60*/  ST.E.U16 desc[UR4][R34.64+-0x40], R65 ;  /* 0xffffc04122007985 */ /* 0x000fe8000c101504 */
[----:B------:R-:W-:Y:S01]  /*10a70*/  ST.E.U16 desc[UR4][R34.64+-0x3e], R62 ;  /* 0xffffc23e22007985 */ /* 0x000fe2000c101504 */
[----:B------:R-:W-:-:S03]  /*10a80*/  LOP3.LUT R3, R3, R149, R244, 0x96, !PT ;  /* 0x0000009503037212 */ /* 0x000fc600078e96f4 */
[----:B------:R-:W-:Y:S04]  /*10a90*/  ST.E.U16 desc[UR4][R32.64+-0x40], R64 ;  /* 0xffffc04020007985 */ /* 0x000fe8000c101504 */
[----:B------:R-:W-:Y:S01]  /*10aa0*/  ST.E.U16 desc[UR4][R32.64+-0x3e], R63 ;  /* 0xffffc23f20007985 */ /* 0x000fe2000c101504 */
[----:B------:R-:W-:-:S03]  /*10ab0*/  @!P0 HADD2 R166, -R0.H0_H0, -RZ.H0_H0 ;  /* 0xa00000ff00a68230 */ /* 0x000fc60000000900 */
[----:B------:R-:W-:Y:S01]  /*10ac0*/  ST.E.U16 desc[UR4][R30.64+-0x40], R17 ;  /* 0xffffc0111e007985 */ /* 0x000fe2000c101504 */
[----:B------:R-:W-:-:S03]  /*10ad0*/  LOP3.LUT R21, R53, R167, R2, 0x96, !PT ;  /* 0x000000a735157212 */ /* 0x000fc600078e9602 */
[----:B------:R-:W-:Y:S01]  /*10ae0*/  ST.E.U16 desc[UR4][R30.64+-0x3e], R16 ;  /* 0xffffc2101e007985 */ /* 0x000fe2000c101504 */
[----:B------:R-:W-:-:S03]  /*10af0*/  @!P1 PRMT R7, R162, 0x5410, RZ ;  /* 0x00005410a2079816 */ /* 0x000fc600000000ff */
[----:B------:R-:W-:Y:S04]  /*10b00*/  ST.E.U16 desc[UR4][R28.64+-0x40], R15 ;  /* 0xffffc00f1c007985 */ /* 0x000fe8000c101504 */
[----:B------:R-:W-:Y:S04]  /*10b10*/  ST.E.U16 desc[UR4][R28.64+-0x3e], R14 ;  /* 0xffffc20e1c007985 */ /* 0x000fe8000c101504 */
[----:B------:R-:W-:Y:S04]  /*10b20*/  ST.E.U16 desc[UR4][R34.64+-0x30], R61 ;  /* 0xffffd03d22007985 */ /* 0x000fe8000c101504 */
[----:B------:R-:W-:Y:S04]  /*10b30*/  ST.E.U16 desc[UR4][R34.64+-0x2e], R60 ;  /* 0xffffd23c22007985 */ /* 0x000fe8000c101504 */
[----:B------:R-:W-:Y:S04]  /*10b40*/  STL.64 [R1+0x78], R216 ;  /* 0x000078d801007387 */ /* 0x000fe80000100a00 */
[----:B------:R-:W-:Y:S04]  /*10b50*/  ST.E.U16 desc[UR4][R32.64+-0x30], R58 ;  /* 0xffffd03a20007985 */ /* 0x000fe8000c101504 */
[----:B------:R-:W-:Y:S01]  /*10b60*/  ST.E.U16 desc[UR4][R32.64+-0x2e], R59 ;  /* 0xffffd23b20007985 */ /* 0x000fe2000c101504 */
[----:B------:R-:W-:-:S03]  /*10b70*/  PRMT R227, R54, 0x5410, R0 ;  /* 0x0000541036e37816 */ /* 0x000fc60000000000 */
[----:B------:R-:W2:Y:S01]  /*10b80*/  LDL.LU.64 R182, [R1+0x270] ;  /* 0x0002700001b67983 */ /* 0x000ea20000300a00 */
[----:B------:R-:W-:-:S03]  /*10b90*/  IMAD.WIDE.U32 R2, R3, -0x2daee0ad, RZ ;  /* 0xd2511f5303027825 */ /* 0x000fc600078e00ff */
[----:B------:R-:W-:Y:S04]  /*10ba0*/  ST.E.U16 desc[UR4][R30.64+-0x30], R13 ;  /* 0xffffd00d1e007985 */ /* 0x000fe8000c101504 */
[----:B------:R3:W-:Y:S01]  /*10bb0*/  ST.E.U16 desc[UR4][R30.64+-0x2e], R12 ;  /* 0xffffd20c1e007985 */ /* 0x0007e2000c101504 */
[----:B------:R-:W-:-:S03]  /*10bc0*/  @!P0 PRMT R0, R166, 0x5410, RZ ;  /* 0x00005410a6008816 */ /* 0x000fc600000000ff */
[----:B------:R-:W-:Y:S01]  /*10bd0*/  ST.E.U16 desc[UR4][R28.64+-0x30], R11 ;  /* 0xffffd00b1c007985 */ /* 0x000fe2000c101504 */
[----:B-1----:R-:W-:-:S03]  /*10be0*/  IMAD.WIDE.U32 R54, R21, -0x2daee0ad, RZ ;  /* 0xd2511f5315367825 */ /* 0x002fc600078e00ff */
[----:B------:R1:W-:Y:S04]  /*10bf0*/  ST.E.U16 desc[UR4][R28.64+-0x2e], R10 ;  /* 0xffffd20a1c007985 */ /* 0x0003e8000c101504 */
[----:B------:R-:W-:Y:S04]  /*10c00*/  ST.E.U16 desc[UR4][R34.64+-0x20], R57 ;  /* 0xffffe03922007985 */ /* 0x000fe8000c101504 */
[----:B------:R-:W-:Y:S04]  /*10c10*/  ST.E.U16 desc[UR4][R34.64+-0x1e], R50 ;  /* 0xffffe23222007985 */ /* 0x000fe8000c101504 */
[----:B------:R-:W-:Y:S04]  /*10c20*/  ST.E.U16 desc[UR4][R32.64+-0x20], R56 ;  /* 0xffffe03820007985 */ /* 0x000fe8000c101504 */
[----:B------:R-:W-:Y:S04]  /*10c30*/  ST.E.U16 desc[UR4][R32.64+-0x1e], R51 ;  /* 0xffffe23320007985 */ /* 0x000fe8000c101504 */
[----:B------:R4:W-:Y:S04]  /*10c40*/  ST.E.U16 desc[UR4][R30.64+-0x20], R9 ;  /* 0xffffe0091e007985 */ /* 0x0009e8000c101504 */
[----:B------:R-:W-:Y:S01]  /*10c50*/  ST.E.U16 desc[UR4][R30.64+-0x1e], R8 ;  /* 0xffffe2081e007985 */ /* 0x000fe2000c101504 */
[----:B------:R-:W-:-:S03]  /*10c60*/  LOP3.LUT R3, R3, R177, R20, 0x96, !PT ;  /* 0x000000b103037212 */ /* 0x000fc600078e9614 */
[----:B------:R-:W-:Y:S04]  /*10c70*/  ST.E.U16 desc[UR4][R28.64+-0x20], R7 ;  /* 0xffffe0071c007985 */ /* 0x000fe8000c101504 */
[----:B------:R-:W-:Y:S01]  /*10c80*/  ST.E.U16 desc[UR4][R28.64+-0x1e], R6 ;  /* 0xffffe2061c007985 */ /* 0x000fe2000c101504 */
[----:B------:R-:W-:-:S03]  /*10c90*/  LOP3.LUT R2, R55, R178, R2, 0x96, !PT ;  /* 0x000000b237027212 */ /* 0x000fc600078e9602 */
[----:B------:R-:W-:Y:S04]  /*10ca0*/  ST.E.U16 desc[UR4][R34.64+-0x10], R49 ;  /* 0xfffff03122007985 */ /* 0x000fe8000c101504 */
[----:B------:R-:W-:Y:S04]  /*10cb0*/  ST.E.U16 desc[UR4][R34.64+-0xe], R48 ;  /* 0xfffff23022007985 */ /* 0x000fe8000c101504 */
[----:B------:R-:W-:Y:S04]  /*10cc0*/  ST.E.U16 desc[UR4][R32.64+-0x10], R47 ;  /* 0xfffff02f20007985 */ /* 0x000fe8000c101504 */
[----:B------:R-:W-:Y:S04]  /*10cd0*/  ST.E.U16 desc[UR4][R32.64+-0xe], R46 ;  /* 0xfffff22e20007985 */ /* 0x000fe8000c101504 */
[----:B------:R-:W-:Y:S04]  /*10ce0*/  ST.E.U16 desc[UR4][R30.64+-0x10], R5 ;  /* 0xfffff0051e007985 */ /* 0x000fe8000c101504 */
[----:B------:R4:W-:Y:S04]  /*10cf0*/  ST.E.U16 desc[UR4][R30.64+-0xe], R4 ;  /* 0xfffff2041e007985 */ /* 0x0009e8000c101504 */
[----:B------:R-:W-:Y:S04]  /*10d00*/  ST.E.U16 desc[UR4][R28.64+-0x10], R44 ;  /* 0xfffff02c1c007985 */ /* 0x000fe8000c101504 */
[----:B------:R4:W-:Y:S01]  /*10d10*/  ST.E.U16 desc[UR4][R28.64+-0xe], R0 ;  /* 0xfffff2001c007985 */ /* 0x0009e2000c101504 */
[----:B---3--:R-:W-:-:S03]  /*10d20*/  IMAD.WIDE.U32 R12, R3, -0x326172a9, RZ ;  /* 0xcd9e8d57030c7825 */ /* 0x008fc600078e00ff */
[----:B------:R-:W3:Y:S01]  /*10d30*/  LDSM.16.MT88.4 R48, [R174+0x9000] ;  /* 0x00900000ae30783b */ /* 0x000ee20000004200 */
[----:B------:R-:W-:-:S04]  /*10d40*/  IMAD.WIDE.U32 R2, R2, -0x326172a9, RZ ;  /* 0xcd9e8d5702027825 */ /* 0x000fc800078e00ff */
[----:B------:R-:W-:Y:S01]  /*10d50*/  IMAD.MOV.U32 R89, RZ, RZ, R236 ;  /* 0x000000ffff597224 */ /* 0x000fe200078e00ec */
[----:B-1----:R-:W-:Y:S01]  /*10d60*/  LOP3.LUT R10, R2, 0xff, RZ, 0xc0, !PT ;  /* 0x000000ff020a7812 */ /* 0x002fe200078ec0ff */
[----:B------:R-:W-:Y:S01]  /*10d70*/  STL [R1+0x30], R25 ;  /* 0x0000301901007387 */ /* 0x000fe20000100800 */
[----:B----4-:R-:W-:Y:S01]  /*10d80*/  SHF.R.U32.HI R9, RZ, 0x18, R2 ;  /* 0x00000018ff097819 */ /* 0x010fe20000011602 */
[----:B------:R-:W-:Y:S02]  /*10d90*/  IMAD.MOV.U32 R56, RZ, RZ, R189 ;  /* 0x000000ffff387224 */ /* 0x000fe400078e00bd */
[----:B------:R-:W-:Y:S01]  /*10da0*/  IMAD.MOV.U32 R57, RZ, RZ, R190 ;  /* 0x000000ffff397224 */ /* 0x000fe200078e00be */
[----:B------:R-:W1:Y:S01]  /*10db0*/  LDSM.16.MT88.4 R40, [R174+0xb000] ;  /* 0x00b00000ae28783b */ /* 0x000e620000004200 */
[----:B------:R-:W-:-:S03]  /*10dc0*/  SHF.R.U32.HI R4, RZ, 0x10, R2 ;  /* 0x00000010ff047819 */ /* 0x000fc60000011602 */
[----:B------:R-:W4:Y:S01]  /*10dd0*/  LDL.LU R189, [R1+0x268] ;  /* 0x0002680001bd7983 */ /* 0x000f220000300800 */
[----:B------:R-:W-:Y:S02]  /*10de0*/  IMAD.MOV.U32 R58, RZ, RZ, R191 ;  /* 0x000000ffff3a7224 */ /* 0x000fe400078e00bf */
[----:B------:R-:W-:Y:S01]  /*10df0*/  IMAD.MOV.U32 R59, RZ, RZ, R193 ;  /* 0x000000ffff3b7224 */ /* 0x000fe200078e00c1 */
[----:B------:R-:W1:Y:S01]  /*10e00*/  LDSM.16.MT88.4 R44, [R188+0x9000] ;  /* 0x00900000bc2c783b */ /* 0x000e620000004200 */
[----:B------:R-:W-:-:S03]  /*10e10*/  LOP3.LUT R0, R3, R92, R12, 0x96, !PT ;  /* 0x0000005c03007212 */ /* 0x000fc600078e960c */
[----:B------:R-:W4:Y:S01]  /*10e20*/  LDL.LU R190, [R1+0x264] ;  /* 0x0002640001be7983 */ /* 0x000f220000300800 */
[----:B------:R-:W-:Y:S02]  /*10e30*/  LOP3.LUT R3, R2, 0xffff, RZ, 0xc0, !PT ;  /* 0x0000ffff02037812 */ /* 0x000fe400078ec0ff */
[----:B------:R-:W-:Y:S01]  /*10e40*/  LOP3.LUT R2, R0, 0xffff, RZ, 0xc0, !PT ;  /* 0x0000ffff00027812 */ /* 0x000fe200078ec0ff */
[----:B------:R-:W4:Y:S01]  /*10e50*/  LDL.LU R191, [R1+0x260] ;  /* 0x0002600001bf7983 */ /* 0x000f220000300800 */
[----:B------:R-:W-:Y:S02]  /*10e60*/  SHF.R.U32.HI R6, RZ, 0x8, R3 ;  /* 0x00000008ff067819 */ /* 0x000fe40000011603 */
[----:B------:R-:W-:Y:S01]  /*10e70*/  SHF.R.U32.HI R3, RZ, 0x10, R0 ;  /* 0x00000010ff037819 */ /* 0x000fe20000011600 */
[----:B------:R-:W4:Y:S01]  /*10e80*/  LDL.LU R193, [R1+0x25c] ;  /* 0x00025c0001c17983 */ /* 0x000f220000300800 */
[----:B------:R-:W-:Y:S02]  /*10e90*/  LOP3.LUT R5, R4, 0xff, RZ, 0xc0, !PT ;  /* 0x000000ff04057812 */ /* 0x000fe400078ec0ff */
[----:B------:R-:W-:Y:S01]  /*10ea0*/  SHF.R.U32.HI R4, RZ, 0x8, R2 ;  /* 0x00000008ff047819 */ /* 0x000fe20000011602 */
[----:B------:R-:W1:Y:S01]  /*10eb0*/  LDSM.16.MT88.4 R20, [R174+0xa000] ;  /* 0x00a00000ae14783b */ /* 0x000e620000004200 */
[----:B------:R-:W-:-:S02]  /*10ec0*/  LOP3.LUT R8, R0, 0xff, RZ, 0xc0, !PT ;  /* 0x000000ff00087812 */ /* 0x000fc400078ec0ff */
[----:B------:R-:W-:Y:S01]  /*10ed0*/  SHF.R.U32.HI R7, RZ, 0x18, R0 ;  /* 0x00000018ff077819 */ /* 0x000fe20000011600 */
[----:B------:R-:W1:Y:S01]  /*10ee0*/  LDSM.16.MT88.4 R16, [R188+0xa000] ;  /* 0x00a00000bc10783b */ /* 0x000e620000004200 */
[----:B------:R-:W-:Y:S02]  /*10ef0*/  LOP3.LUT R2, R3, 0xff, RZ, 0xc0, !PT ;  /* 0x000000ff03027812 */ /* 0x000fe400078ec0ff */
[----:B------:R-:W-:Y:S01]  /*10f00*/  PRMT R3, R5, 0x5410, R9 ;  /* 0x0000541005037816 */ /* 0x000fe20000000009 */
[----:B------:R-:W2:Y:S01]  /*10f10*/  LDSM.16.MT88.4 R36, [R188+0xb000] ;  /* 0x00b00000bc24783b */ /* 0x000ea20000004200 */
[----:B------:R-:W-:Y:S02]  /*10f20*/  PRMT R236, R192, 0x7054, R192 ;  /* 0x00007054c0ec7816 */ /* 0x000fe400000000c0 */
[----:B------:R-:W-:Y:S02]  /*10f30*/  PRMT R0, R10, 0x5410, R6 ;  /* 0x000054100a007816 */ /* 0x000fe40000000006 */
[----:B------:R-:W-:-:S02]  /*10f40*/  PRMT R4, R8, 0x5410, R4 ;  /* 0x0000541008047816 */ /* 0x000fc40000000004 */
[----:B------:R-:W-:Y:S02]  /*10f50*/  PRMT R5, R2, 0x5410, R7 ;  /* 0x0000541002057816 */ /* 0x000fe40000000007 */
[--C-:B------:R-:W-:Y:S02]  /*10f60*/  HSET2.LE.AND R2, R3, R236.reuse, PT ;  /* 0x000000ec03027233 */ /* 0x100fe40003803000 */
[--C-:B------:R-:W-:Y:S02]  /*10f70*/  HSET2.LE.AND R0, R0, R236.reuse, PT ;  /* 0x000000ec00007233 */ /* 0x100fe40003803000 */
[--C-:B------:R-:W-:Y:S02]  /*10f80*/  HSET2.LE.AND R3, R4, R236.reuse, PT ;  /* 0x000000ec04037233 */ /* 0x100fe40003803000 */
[----:B------:R-:W-:Y:S02]  /*10f90*/  HSET2.LE.AND R5, R5, R236, PT ;  /* 0x000000ec05057233 */ /* 0x000fe40003803000 */
[----:B------:R-:W-:-:S02]  /*10fa0*/  LOP3.LUT R6, R69, R0, RZ, 0xc0, !PT ;  /* 0x0000000045067212 */ /* 0x000fc400078ec0ff */
[----:B------:R-:W-:Y:S02]  /*10fb0*/  LOP3.LUT R7, R68, R2, RZ, 0xc0, !PT ;  /* 0x0000000244077212 */ /* 0x000fe400078ec0ff */
[----:B------:R-:W-:Y:S02]  /*10fc0*/  LOP3.LUT R4, R71, R3, RZ, 0xc0, !PT ;  /* 0x0000000347047212 */ /* 0x000fe400078ec0ff */
[----:B------:R-:W-:-:S07]  /*10fd0*/  LOP3.LUT R5, R70, R5, RZ, 0xc0, !PT ;  /* 0x0000000546057212 */ /* 0x000fce00078ec0ff */
[----:B---3--:R-:W-:Y:S07]  /*10fe0*/  HMMA.16816.F32 R104, R4, R48, R136 ;  /* 0x000000300468723c */ /* 0x008fee0000001888 */
[----:B------:R-:W-:Y:S02]  /*10ff0*/  IMAD.MOV.U32 R136, RZ, RZ, R237 ;  /* 0x000000ffff887224 */ /* 0x000fe400078e00ed */
[----:B------:R-:W3:Y:S01]  /*11000*/  LDL.LU R237, [R1+0x258] ;  /* 0x0002580001ed7983 */ /* 0x000ee20000300800 */
[----:B------:R-:W-:-:S02]  /*11010*/  IMAD.MOV.U32 R137, RZ, RZ, R238 ;  /* 0x000000ffff897224 */ /* 0x000fc400078e00ee */
[----:B------:R-:W-:Y:S01]  /*11020*/  IMAD.MOV.U32 R138, RZ, RZ, R239 ;  /* 0x000000ffff8a7224 */ /* 0x000fe200078e00ef */
[----:B------:R-:W4:Y:S04]  /*11030*/  LDL.LU R238, [R1+0x254] ;  /* 0x0002540001ee7983 */ /* 0x000f280000300800 */
[----:B------:R-:W3:Y:S01]  /*11040*/  LDL.LU R239, [R1+0x250] ;  /* 0x0002500001ef7983 */ /* 0x000ee20000300800 */
[----:B------:R-:W-:-:S03]  /*11050*/  IMAD.MOV.U32 R139, RZ, RZ, R252 ;  /* 0x000000ffff8b7224 */ /* 0x000fc600078e00fc */
[----:B------:R-:W4:Y:S01]  /*11060*/  LDL.LU R252, [R1+0x24c] ;  /* 0x00024c0001fc7983 */ /* 0x000f220000300800 */
[----:B------:R-:W-:Y:S01]  /*11070*/  IMAD.MOV.U32 R151, RZ, RZ, R83 ;  /* 0x000000ffff977224 */ /* 0x000fe200078e0053 */
[C---:B-1----:R-:W-:Y:S01]  /*11080*/  HMMA.16816.F32 R64, R4.reuse, R42, R96 ;  /* 0x0000002a0440723c */ /* 0x042fe20000001860 */
[----:B------:R-:W-:Y:S02]  /*11090*/  IMAD.MOV.U32 R157, RZ, RZ, R95 ;  /* 0x000000ffff9d7224 */ /* 0x000fe400078e005f */
[----:B------:R-:W-:Y:S02]  /*110a0*/  IMAD.MOV.U32 R152, RZ, RZ, R91 ;  /* 0x000000ffff987224 */ /* 0x000fe400078e005b */
        /* <DEDUP_REMOVED lines=9> */
[C---:B------:R-:W-:Y:S06]  /*11140*/  HMMA.16816.F32 R80, R4.reuse, R46, R124 ;  /* 0x0000002e0450723c */ /* 0x040fec000000187c */
[C---:B------:R-:W-:Y:S06]  /*11150*/  HMMA.16816.F32 R88, R4.reuse, R20, R120 ;  /* 0x000000140458723c */ /* 0x040fec0000001878 */
[C---:B------:R-:W-:Y:S06]  /*11160*/  HMMA.16816.F32 R76, R4.reuse, R22, R116 ;  /* 0x00000016044c723c */ /* 0x040fec0000001874 */
[C---:B------:R-:W-:Y:S06]  /*11170*/  HMMA.16816.F32 R84, R4.reuse, R18, R84 ;  /* 0x000000120454723c */ /* 0x040fec0000001854 */
[----:B------:R-:W-:Y:S01]  /*11180*/  HMMA.16816.F32 R72, R4, R40, R72 ;  /* 0x000000280448723c */ /* 0x000fe20000001848 */
[----:B--2---:R-:W-:-:S02]  /*11190*/  LOP3.LUT R9, R183, R176, R180, 0x96, !PT ;  /* 0x000000b0b7097212 */ /* 0x004fc400078e96b4 */
        /* <DEDUP_REMOVED lines=9> */
[----:B------:R-:W-:Y:S02]  /*11230*/  IMAD.MOV.U32 R183, RZ, RZ, R92 ;  /* 0x000000ffffb77224 */ /* 0x000fe400078e005c */
[----:B------:R-:W-:-:S04]  /*11240*/  IMAD.WIDE.U32 R14, R0, -0x326172a9, RZ ;  /* 0xcd9e8d57000e7825 */ /* 0x000fc800078e00ff */
[----:B------:R-:W-:-:S05]  /*11250*/  IMAD.WIDE.U32 R2, R2, -0x326172a9, RZ ;  /* 0xcd9e8d5702027825 */ /* 0x000fca00078e00ff */
[----:B------:R-:W-:Y:S02]  /*11260*/  LOP3.LUT R0, R3, R183, R14, 0x96, !PT ;  /* 0x000000b703007212 */ /* 0x000fe400078e960e */
[C---:B------:R-:W-:Y:S02]  /*11270*/  LOP3.LUT R3, R2.reuse, 0xffff, RZ, 0xc0, !PT ;  /* 0x0000ffff02037812 */ /* 0x040fe400078ec0ff */
[----:B------:R-:W-:Y:S02]  /*11280*/  LOP3.LUT R11, R2, 0xff, RZ, 0xc0, !PT ;  /* 0x000000ff020b7812 */ /* 0x000fe400078ec0ff */
[--C-:B------:R-:W-:Y:S02]  /*11290*/  SHF.R.U32.HI R12, RZ, 0x10, R2.reuse ;  /* 0x00000010ff0c7819 */ /* 0x100fe40000011602 */
[----:B------:R-:W-:Y:S02]  /*112a0*/  SHF.R.U32.HI R14, RZ, 0x18, R2 ;  /* 0x00000018ff0e7819 */ /* 0x000fe40000011602 */
[----:B------:R-:W-:-:S02]  /*112b0*/  LOP3.LUT R2, R0, 0xffff, RZ, 0xc0, !PT ;  /* 0x0000ffff00027812 */ /* 0x000fc400078ec0ff */
[----:B------:R-:W-:Y:S02]  /*112c0*/  SHF.R.U32.HI R8, RZ, 0x8, R3 ;  /* 0x00000008ff087819 */ /* 0x000fe40000011603 */
[----:B------:R-:W-:Y:S02]  /*112d0*/  SHF.R.U32.HI R3, RZ, 0x10, R0 ;  /* 0x00000010ff037819 */ /* 0x000fe40000011600 */
[----:B------:R-:W-:Y:S02]  /*112e0*/  SHF.R.U32.HI R9, RZ, 0x8, R2 ;  /* 0x00000008ff097819 */ /* 0x000fe40000011602 */
[----:B------:R-:W-:Y:S02]  /*112f0*/  LOP3.LUT R10, R0, 0xff, RZ, 0xc0, !PT ;  /* 0x000000ff000a7812 */ /* 0x000fe400078ec0ff */
[----:B------:R-:W-:Y:S02]  /*11300*/  SHF.R.U32.HI R2, RZ, 0x18, R0 ;  /* 0x00000018ff027819 */ /* 0x000fe40000011600 */
[----:B------:R-:W-:-:S04]  /*11310*/  LOP3.LUT R0, R3, 0xff, RZ, 0xc0, !PT ;  /* 0x000000ff03007812 */ /* 0x000fc800078ec0ff */
[----:B------:R-:W-:Y:S02]  /*11320*/  PRMT R2, R0, 0x5410, R2 ;  /* 0x0000541000027816 */ /* 0x000fe40000000002 */
[----:B------:R-:W-:-:S03]  /*11330*/  PRMT R3, R11, 0x5410, R8 ;  /* 0x000054100b037816 */ /* 0x000fc60000000008 */
[--C-:B------:R-:W-:Y:S02]  /*11340*/  HSET2.LE.AND R2, R2, R236.reuse, PT ;  /* 0x000000ec02027233 */ /* 0x100fe40003803000 */
[----:B------:R-:W-:Y:S02]  /*11350*/  PRMT R8, R10, 0x5410, R9 ;  /* 0x000054100a087816 */ /* 0x000fe40000000009 */
[----:B------:R-:W-:-:S03]  /*11360*/  HSET2.LE.AND R3, R3, R236, PT ;  /* 0x000000ec03037233 */ /* 0x000fc60003803000 */
[----:B------:R-:W-:Y:S02]  /*11370*/  HSET2.LE.AND R0, R8, R236, PT ;  /* 0x000000ec08007233 */ /* 0x000fe40003803000 */
[----:B------:R-:W-:Y:S01]  /*11380*/  LOP3.LUT R11, R12, 0xff, RZ, 0xc0, !PT ;  /* 0x000000ff0c0b7812 */ /* 0x000fe200078ec0ff */
[----:B------:R-:W-:Y:S03]  /*11390*/  HMMA.16816.F32 R92, R4, R16, R112 ;  /* 0x00000010045c723c */ /* 0x000fe60000001870 */
[----:B------:R-:W-:-:S03]  /*113a0*/  PRMT R11, R11, 0x5410, R14 ;  /* 0x000054100b0b7816 */ /* 0x000fc6000000000e */
[----:B------:R-:W-:Y:S02]  /*113b0*/  HMMA.16816.F32 R100, R4, R36, R108 ;  /* 0x000000240464723c */ /* 0x000fe4000000186c */
[----:B------:R-:W-:-:S04]  /*113c0*/  HSET2.LE.AND R11, R11, R236, PT ;  /* 0x000000ec0b0b7233 */ /* 0x000fc80003803000 */
[----:B------:R-:W-:Y:S01]  /*113d0*/  HMMA.16816.F32 R96, R4, R38, R140 ;  /* 0x000000260460723c */ /* 0x000fe2000000188c */
[----:B------:R-:W-:Y:S02]  /*113e0*/  IMAD.MOV.U32 R182, RZ, RZ, R147 ;  /* 0x000000ffffb67224 */ /* 0x000fe400078e0093 */
[----:B------:R-:W-:Y:S02]  /*113f0*/  IMAD.MOV.U32 R184, RZ, RZ, R210 ;  /* 0x000000ffffb87224 */ /* 0x000fe400078e00d2 */
[----:B------:R-:W-:Y:S02]  /*11400*/  IMAD.MOV.U32 R185, RZ, RZ, R207 ;  /* 0x000000ffffb97224 */ /* 0x000fe400078e00cf */
[----:B------:R-:W-:Y:S02]  /*11410*/  IMAD.MOV.U32 R186, RZ, RZ, R206 ;  /* 0x000000ffffba7224 */ /* 0x000fe400078e00ce */
[----:B------:R-:W-:Y:S01]  /*11420*/  IMAD.MOV.U32 R187, RZ, RZ, R204 ;  /* 0x000000ffffbb7224 */ /* 0x000fe200078e00cc */
[----:B---3--:R-:W-:Y:S01]  /*11430*/  LOP3.LUT R9, R239, R2, RZ, 0xc0, !PT ;  /* 0x00000002ef097212 */ /* 0x008fe200078ec0ff */
[----:B------:R-:W-:Y:S01]  /*11440*/  IMAD.MOV.U32 R239, RZ, RZ, R151 ;  /* 0x000000ffffef7224 */ /* 0x000fe200078e0097 */
[----:B----4-:R-:W-:-:S04]  /*11450*/  LOP3.LUT R10, R238, R3, RZ, 0xc0, !PT ;  /* 0x00000003ee0a7212 */ /* 0x010fc800078ec0ff */
[----:B------:R-:W-:Y:S02]  /*11460*/  LOP3.LUT R2, R13, R239, R52, 0x96, !PT ;  /* 0x000000ef0d027212 */ /* 0x000fe400078e9634 */
[----:B------:R-:W-:Y:S01]  /*11470*/  LOP3.LUT R8, R252, R0, RZ, 0xc0, !PT ;  /* 0x00000000fc087212 */ /* 0x000fe200078ec0ff */
[----:B------:R-:W-:Y:S02]  /*11480*/  IMAD.MOV.U32 R252, RZ, RZ, R150 ;  /* 0x000000fffffc7224 */ /* 0x000fe400078e0096 */
[----:B------:R-:W-:-:S05]  /*11490*/  IMAD.WIDE.U32 R2, R2, -0x2daee0ad, RZ ;  /* 0xd2511f5302027825 */ /* 0x000fca00078e00ff */
[----:B------:R-:W-:Y:S02]  /*114a0*/  LOP3.LUT R0, R3, R252, R54, 0x96, !PT ;  /* 0x000000fc03007212 */ /* 0x000fe400078e9636 */
[----:B------:R-:W-:Y:S01]  /*114b0*/  LOP3.LUT R3, R2, 0xffff, RZ, 0xc0, !PT ;  /* 0x0000ffff02037812 */ /* 0x000fe200078ec0ff */
[----:B------:R-:W-:Y:S01]  /*114c0*/  LDSM.16.MT88.4 R52, [R188+0xb400] ;  /* 0x00b40000bc34783b */ /* 0x000fe20000004200 */
[C---:B------:R-:W-:Y:S02]  /*114d0*/  LOP3.LUT R4, R0.reuse, 0xffff, RZ, 0xc0, !PT ;  /* 0x0000ffff00047812 */ /* 0x040fe400078ec0ff */
[----:B------:R-:W-:Y:S02]  /*114e0*/  LOP3.LUT R13, R0, 0xff, RZ, 0xc0, !PT ;  /* 0x000000ff000d7812 */ /* 0x000fe400078ec0ff */
[--C-:B------:R-:W-:Y:S02]  /*114f0*/  SHF.R.U32.HI R5, RZ, 0x10, R0.reuse ;  /* 0x00000010ff057819 */ /* 0x100fe40000011600 */
[----:B------:R-:W-:-:S02]  /*11500*/  SHF.R.U32.HI R12, RZ, 0x18, R0 ;  /* 0x00000018ff0c7819 */ /* 0x000fc40000011600 */
[----:B------:R-:W-:Y:S02]  /*11510*/  LOP3.LUT R6, R2, 0xff, RZ, 0xc0, !PT ;  /* 0x000000ff02067812 */ /* 0x000fe400078ec0ff */
[----:B------:R-:W-:Y:S02]  /*11520*/  SHF.R.U32.HI R0, RZ, 0x8, R3 ;  /* 0x00000008ff007819 */ /* 0x000fe40000011603 */
[----:B------:R-:W-:Y:S02]  /*11530*/  SHF.R.U32.HI R3, RZ, 0x8, R4 ;  /* 0x00000008ff037819 */ /* 0x000fe40000011604 */
[----:B------:R-:W-:Y:S02]  /*11540*/  SHF.R.U32.HI R14, RZ, 0x10, R2 ;  /* 0x00000010ff0e7819 */ /* 0x000fe40000011602 */
[----:B------:R-:W-:Y:S02]  /*11550*/  LOP3.LUT R4, R5, 0xff, RZ, 0xc0, !PT ;  /* 0x000000ff05047812 */ /* 0x000fe400078ec0ff */
[----:B------:R-:W-:-:S02]  /*11560*/  PRMT R6, R6, 0x5410, R0 ;  /* 0x0000541006067816 */ /* 0x000fc40000000000 */
[----:B------:R-:W-:Y:S02]  /*11570*/  LOP3.LUT R11, R237, R11, RZ, 0xc0, !PT ;  /* 0x0000000bed0b7212 */ /* 0x000fe400078ec0ff */
[----:B------:R-:W-:Y:S02]  /*11580*/  PRMT R0, R13, 0x5410, R3 ;  /* 0x000054100d007816 */ /* 0x000fe40000000003 */
[----:B------:R-:W-:Y:S02]  /*11590*/  SHF.R.U32.HI R7, RZ, 0x18, R2 ;  /* 0x00000018ff077819 */ /* 0x000fe40000011602 */
[----:B------:R-:W-:Y:S02]  /*115a0*/  PRMT R2, R4, 0x5410, R12 ;  /* 0x0000541004027816 */ /* 0x000fe4000000000c */
[----:B------:R-:W-:Y:S02]  /*115b0*/  LOP3.LUT R5, R14, 0xff, RZ, 0xc0, !PT ;  /* 0x000000ff0e057812 */ /* 0x000fe400078ec0ff */
[----:B------:R-:W-:Y:S01]  /*115c0*/  HSET2.LE.AND R0, R0, R236, PT ;  /* 0x000000ec00007233 */ /* 0x000fe20003803000 */
[----:B------:R-:W-:Y:S01]  /*115d0*/  HMMA.16816.F32 R116, R8, R46, R136 ;  /* 0x0000002e0874723c */ /* 0x000fe20000001888 */
[----:B------:R-:W-:-:S02]  /*115e0*/  PRMT R5, R5, 0x5410, R7 ;  /* 0x0000541005057816 */ /* 0x000fc40000000007 */
[----:B------:R-:W-:-:S03]  /*115f0*/  HSET2.LE.AND R2, R2, R236, PT ;  /* 0x000000ec02027233 */ /* 0x000fc60003803000 */
[----:B------:R-:W-:Y:S01]  /*11600*/  HMMA.16816.F32 R124, R8, R20, R56 ;  /* 0x00000014087c723c */ /* 0x000fe20000001838 */
[----:B------:R-:W-:Y:S01]  /*11610*/  IMAD.MOV.U32 R136, RZ, RZ, R205 ;  /* 0x000000ffff887224 */ /* 0x000fe200078e00cd */
[----:B------:R-:W-:Y:S01]  /*11620*/  HSET2.LE.AND R3, R6, R236, PT ;  /* 0x000000ec06037233 */ /* 0x000fe20003803000 */
[----:B------:R-:W-:Y:S01]  /*11630*/  IMAD.MOV.U32 R137, RZ, RZ, R250 ;  /* 0x000000ffff897224 */ /* 0x000fe200078e00fa */
[----:B------:R-:W-:Y:S01]  /*11640*/  LOP3.LUT R4, R146, R0, RZ, 0xc0, !PT ;  /* 0x0000000092047212 */ /* 0x000fe200078ec0ff */
[----:B------:R-:W-:Y:S02]  /*11650*/  IMAD.MOV.U32 R138, RZ, RZ, R247 ;  /* 0x000000ffff8a7224 */ /* 0x000fe400078e00f7 */
[----:B------:R-:W-:Y:S02]  /*11660*/  IMAD.MOV.U32 R139, RZ, RZ, R246 ;  /* 0x000000ffff8b7224 */ /* 0x000fe400078e00f6 */
[----:B------:R-:W-:Y:S02]  /*11670*/  IMAD.MOV.U32 R56, RZ, RZ, R199 ;  /* 0x000000ffff387224 */ /* 0x000fe400078e00c7 */
[----:B------:R-:W-:-:S02]  /*11680*/  IMAD.MOV.U32 R57, RZ, RZ, R198 ;  /* 0x000000ffff397224 */ /* 0x000fc400078e00c6 */
[----:B------:R-:W-:Y:S02]  /*11690*/  IMAD.MOV.U32 R58, RZ, RZ, R197 ;  /* 0x000000ffff3a7224 */ /* 0x000fe400078e00c5 */
[----:B------:R-:W-:Y:S01]  /*116a0*/  IMAD.MOV.U32 R59, RZ, RZ, R196 ;  /* 0x000000ffff3b7224 */ /* 0x000fe200078e00c4 */
[----:B------:R-:W-:Y:S01]  /*116b0*/  HSET2.LE.AND R0, R5, R236, PT ;  /* 0x000000ec05007233 */ /* 0x000fe20003803000 */
[----:B------:R-:W-:Y:S01]  /*116c0*/  HMMA.16816.F32 R120, R8, R44, R240 ;  /* 0x0000002c0878723c */ /* 0x000fe200000018f0 */
[----:B------:R-:W-:Y:S01]  /*116d0*/  LOP3.LUT R5, R145, R2, RZ, 0xc0, !PT ;  /* 0x0000000291057212 */ /* 0x000fe200078ec0ff */
[----:B------:R-:W-:Y:S01]  /*116e0*/  LDSM.16.MT88.4 R44, [R188+0x9400] ;  /* 0x00940000bc2c783b */ /* 0x000fe20000004200 */
[----:B------:R-:W-:-:S03]  /*116f0*/  LOP3.LUT R2, R15, R239, R24, 0x96, !PT ;  /* 0x000000ef0f027212 */ /* 0x000fc600078e9618 */
[C---:B------:R-:W-:Y:S01]  /*11700*/  HMMA.16816.F32 R128, R8.reuse, R22, R160 ;  /* 0x000000160880723c */ /* 0x040fe200000018a0 */
[----:B------:R-:W1:Y:S01]  /*11710*/  LDSM.16.MT88.4 R20, [R174+0x9400] ;  /* 0x00940000ae14783b */ /* 0x000e620000004200 */
[----:B------:R-:W-:Y:S01]  /*11720*/  LOP3.LUT R6, R144, R3, RZ, 0xc0, !PT ;  /* 0x0000000390067212 */ /* 0x000fe200078ec0ff */
[----:B------:R-:W-:Y:S02]  /*11730*/  IMAD.WIDE.U32 R2, R2, -0x2daee0ad, RZ ;  /* 0xd2511f5302027825 */ /* 0x000fe400078e00ff */
[----:B------:R-:W2:Y:S01]  /*11740*/  LDL.LU R205, [R1+0x248] ;  /* 0x0002480001cd7983 */ /* 0x000ea20000300800 */
[----:B------:R-:W-:Y:S01]  /*11750*/  HMMA.16816.F32 R112, R8, R48, R168 ;  /* 0x000000300870723c */ /* 0x000fe200000018a8 */
[----:B------:R-:W-:-:S05]  /*11760*/  IMAD.MOV.U32 R160, RZ, RZ, R203 ;  /* 0x000000ffffa07224 */ /* 0x000fca00078e00cb */
[----:B------:R-:W-:Y:S01]  /*11770*/  HMMA.16816.F32 R108, R8, R50, R212 ;  /* 0x00000032086c723c */ /* 0x000fe200000018d4 */
[----:B------:R-:W3:Y:S01]  /*11780*/  LDSM.16.MT88.4 R48, [R174+0xa400] ;  /* 0x00a40000ae30783b */ /* 0x000ee20000004200 */
[----:B------:R-:W-:-:S04]  /*11790*/  IMAD.MOV.U32 R161, RZ, RZ, R202 ;  /* 0x000000ffffa17224 */ /* 0x000fc800078e00ca */
[----:B------:R-:W-:Y:S01]  /*117a0*/  HMMA.16816.F32 R132, R8, R16, R152 ;  /* 0x000000100884723c */ /* 0x000fe20000001898 */
[----:B------:R-:W-:-:S05]  /*117b0*/  IMAD.MOV.U32 R162, RZ, RZ, R201 ;  /* 0x000000ffffa27224 */ /* 0x000fca00078e00c9 */
[----:B------:R-:W-:Y:S01]  /*117c0*/  HMMA.16816.F32 R136, R8, R18, R136 ;  /* 0x000000120888723c */ /* 0x000fe20000001888 */
[----:B------:R-:W4:Y:S01]  /*117d0*/  LDSM.16.MT88.4 R16, [R188+0xa400] ;  /* 0x00a40000bc10783b */ /* 0x000f220000004200 */
[----:B------:R-:W-:-:S04]  /*117e0*/  IMAD.MOV.U32 R152, RZ, RZ, R251 ;  /* 0x000000ffff987224 */ /* 0x000fc800078e00fb */
[C---:B------:R-:W-:Y:S01]  /*117f0*/  HMMA.16816.F32 R144, R8.reuse, R42, R56 ;  /* 0x0000002a0890723c */ /* 0x040fe20000001838 */
[----:B------:R-:W4:Y:S01]  /*11800*/  LDSM.16.MT88.4 R56, [R174+0xb400] ;  /* 0x00b40000ae38783b */ /* 0x000f220000004200 */
[----:B------:R-:W-:Y:S02]  /*11810*/  IMAD.MOV.U32 R153, RZ, RZ, R172 ;  /* 0x000000ffff997224 */ /* 0x000fe400078e00ac */
[----:B------:R-:W-:Y:S02]  /*11820*/  IMAD.MOV.U32 R154, RZ, RZ, R173 ;  /* 0x000000ffff9a7224 */ /* 0x000fe400078e00ad */
[----:B------:R-:W-:Y:S01]  /*11830*/  IMAD.MOV.U32 R163, RZ, RZ, R200 ;  /* 0x000000ffffa37224 */ /* 0x000fe200078e00c8 */
[----:B------:R-:W-:Y:S01]  /*11840*/  LOP3.LUT R7, R148, R0, RZ, 0xc0, !PT ;  /* 0x0000000094077212 */ /* 0x000fe200078ec0ff */
[----:B------:R-:W-:Y:S01]  /*11850*/  IMAD.MOV.U32 R155, RZ, RZ, R211 ;  /* 0x000000ffff9b7224 */ /* 0x000fe200078e00d3 */
[----:B------:R-:W-:Y:S01]  /*11860*/  LOP3.LUT R0, R2, 0xffff, RZ, 0xc0, !PT ;  /* 0x0000ffff02007812 */ /* 0x000fe200078ec0ff */
[----:B------:R-:W-:Y:S01]  /*11870*/  IMAD.MOV.U32 R238, RZ, RZ, R149 ;  /* 0x000000ffffee7224 */ /* 0x000fe200078e0095 */
[C---:B------:R-:W-:Y:S01]  /*11880*/  HMMA.16816.F32 R140, R8.reuse, R40, R184 ;  /* 0x00000028088c723c */ /* 0x040fe200000018b8 */
[----:B------:R-:W-:Y:S01]  /*11890*/  SHF.R.U32.HI R12, RZ, 0x18, R2 ;  /* 0x00000018ff0c7819 */ /* 0x000fe20000011602 */
[----:B------:R-:W2:Y:S04]  /*118a0*/  LDL.LU R250, [R1+0x244] ;  /* 0x0002440001fa7983 */ /* 0x000ea80000300800 */
[C---:B------:R-:W-:Y:S01]  /*118b0*/  HMMA.16816.F32 R148, R8.reuse, R36, R160 ;  /* 0x000000240894723c */ /* 0x040fe200000018a0 */
[----:B------:R-:W2:Y:S04]  /*118c0*/  LDL.LU R247, [R1+0x240] ;  /* 0x0002400001f77983 */ /* 0x000ea80000300800 */
[----:B------:R-:W2:Y:S01]  /*118d0*/  LDL.LU R246, [R1+0x23c] ;  /* 0x00023c0001f67983 */ /* 0x000ea20000300800 */
[----:B------:R-:W-:Y:S03]  /*118e0*/  HMMA.16816.F32 R152, R8, R38, R152 ;  /* 0x000000260898723c */ /* 0x000fe60000001898 */
[----:B------:R-:W2:Y:S04]  /*118f0*/  LDL.LU R251, [R1+0x238] ;  /* 0x0002380001fb7983 */ /* 0x000ea80000300800 */
[----:B------:R-:W-:Y:S01]  /*11900*/  SHF.R.U32.HI R8, RZ, 0x8, R0 ;  /* 0x00000008ff087819 */ /* 0x000fe20000011600 */
[----:B------:R1:W5:Y:S01]  /*11910*/  LDL.LU R172, [R1+0x234] ;  /* 0x0002340001ac7983 */ /* 0x0003620000300800 */
[----:B------:R-:W-:-:S02]  /*11920*/  LOP3.LUT R0, R3, R252, R26, 0x96, !PT ;  /* 0x000000fc03007212 */ /* 0x000fc400078e961a */
[----:B------:R-:W-:Y:S01]  /*11930*/  LOP3.LUT R9, R2, 0xff, RZ, 0xc0, !PT ;  /* 0x000000ff02097812 */ /* 0x000fe200078ec0ff */
[----:B------:R1:W5:Y:S01]  /*11940*/  LDL.LU R173, [R1+0x230] ;  /* 0x0002300001ad7983 */ /* 0x0003620000300800 */
[----:B------:R-:W-:Y:S02]  /*11950*/  SHF.R.U32.HI R3, RZ, 0x10, R2 ;  /* 0x00000010ff037819 */ /* 0x000fe40000011602 */
[----:B------:R-:W-:Y:S01]  /*11960*/  LOP3.LUT R2, R0, 0xffff, RZ, 0xc0, !PT ;  /* 0x0000ffff00027812 */ /* 0x000fe200078ec0ff */
[----:B------:R1:W5:Y:S01]  /*11970*/  LDL.LU R211, [R1+0x22c] ;  /* 0x00022c0001d37983 */ /* 0x0003620000300800 */
[----:B------:R-:W-:Y:S02]  /*11980*/  PRMT R13, R9, 0x5410, R8 ;  /* 0x00005410090d7816 */ /* 0x000fe40000000008 */
[----:B------:R-:W-:Y:S01]  /*11990*/  LOP3.LUT R9, R3, 0xff, RZ, 0xc0, !PT ;  /* 0x000000ff03097812 */ /* 0x000fe200078ec0ff */
[----:B------:R1:W5:Y:S01]  /*119a0*/  LDL.LU R210, [R1+0x228] ;  /* 0x0002280001d27983 */ /* 0x0003620000300800 */
[----:B------:R-:W-:-:S02]  /*119b0*/  SHF.R.U32.HI R3, RZ, 0x10, R0 ;  /* 0x00000010ff037819 */ /* 0x000fc40000011600 */
[----:B------:R-:W-:Y:S01]  /*119c0*/  LOP3.LUT R11, R0, 0xff, RZ, 0xc0, !PT ;  /* 0x000000ff000b7812 */ /* 0x000fe200078ec0ff */
[----:B------:R-:W-:Y:S01]  /*119d0*/  IMAD.MOV.U32 R241, RZ, RZ, R157 ;  /* 0x000000fffff17224 */ /* 0x000fe200078e009d */
[----:B------:R-:W-:Y:S01]  /*119e0*/  SHF.R.U32.HI R8, RZ, 0x8, R2 ;  /* 0x00000008ff087819 */ /* 0x000fe20000011602 */
[----:B------:R1:W5:Y:S01]  /*119f0*/  LDL.LU R207, [R1+0x224] ;  /* 0x0002240001cf7983 */ /* 0x0003620000300800 */
[----:B------:R-:W-:Y:S02]  /*11a00*/  SHF.R.U32.HI R10, RZ, 0x18, R0 ;  /* 0x00000018ff0a7819 */ /* 0x000fe40000011600 */
[----:B------:R-:W-:Y:S01]  /*11a10*/  LOP3.LUT R2, R3, 0xff, RZ, 0xc0, !PT ;  /* 0x000000ff03027812 */ /* 0x000fe200078ec0ff */
[----:B------:R1:W5:Y:S01]  /*11a20*/  LDL.LU R206, [R1+0x220] ;  /* 0x0002200001ce7983 */ /* 0x0003620000300800 */
[----:B------:R-:W-:Y:S02]  /*11a30*/  PRMT R0, R11, 0x5410, R8 ;  /* 0x000054100b007816 */ /* 0x000fe40000000008 */
[----:B------:R-:W-:Y:S01]  /*11a40*/  PRMT R2, R2, 0x5410, R10 ;  /* 0x0000541002027816 */ /* 0x000fe2000000000a */
[----:B------:R2:W5:Y:S01]  /*11a50*/  LDL.LU R204, [R1+0x21c] ;  /* 0x00021c0001cc7983 */ /* 0x0005620000300800 */
[----:B------:R-:W-:-:S02]  /*11a60*/  PRMT R14, R9, 0x5410, R12 ;  /* 0x00005410090e7816 */ /* 0x000fc4000000000c */
[--C-:B------:R-:W-:Y:S01]  /*11a70*/  HSET2.LE.AND R0, R0, R236.reuse, PT ;  /* 0x000000ec00007233 */ /* 0x100fe20003803000 */
[----:B------:R2:W5:Y:S01]  /*11a80*/  LDL.LU R203, [R1+0x218] ;  /* 0x0002180001cb7983 */ /* 0x0005620000300800 */
[----:B------:R-:W-:Y:S01]  /*11a90*/  LOP3.LUT R9, R194, R241, RZ, 0x3c, !PT ;  /* 0x000000f1c2097212 */ /* 0x000fe200078e3cff */
[----:B------:R-:W-:Y:S02]  /*11aa0*/  IMAD.MOV.U32 R40, RZ, RZ, R180 ;  /* 0x000000ffff287224 */ /* 0x000fe400078e00b4 */
[----:B------:R2:W5:Y:S01]  /*11ab0*/  LDL.LU R202, [R1+0x214] ;  /* 0x0002140001ca7983 */ /* 0x0005620000300800 */
[----:B------:R-:W-:Y:S01]  /*11ac0*/  IMAD.MOV.U32 R41, RZ, RZ, R181 ;  /* 0x000000ffff297224 */ /* 0x000fe200078e00b5 */
[--C-:B------:R-:W-:Y:S02]  /*11ad0*/  HSET2.LE.AND R2, R2, R236.reuse, PT ;  /* 0x000000ec02027233 */ /* 0x100fe40003803000 */
[----:B------:R2:W5:Y:S01]  /*11ae0*/  LDL.LU R201, [R1+0x210] ;  /* 0x0002100001c97983 */ /* 0x0005620000300800 */
[----:B------:R-:W-:Y:S01]  /*11af0*/  IMAD.MOV.U32 R180, RZ, RZ, R222 ;  /* 0x000000ffffb47224 */ /* 0x000fe200078e00de */
[----:B------:R-:W-:Y:S01]  /*11b00*/  LOP3.LUT R8, R193, R0, RZ, 0xc0, !PT ;  /* 0x00000000c1087212 */ /* 0x000fe200078ec0ff */
[----:B------:R-:W-:Y:S01]  /*11b10*/  IMAD.MOV.U32 R181, RZ, RZ, R223 ;  /* 0x000000ffffb57224 */ /* 0x000fe200078e00df */
[----:B------:R2:W5:Y:S01]  /*11b20*/  LDL.LU R200, [R1+0x20c] ;  /* 0x00020c0001c87983 */ /* 0x0005620000300800 */
[--C-:B------:R-:W-:Y:S01]  /*11b30*/  HSET2.LE.AND R3, R13, R236.reuse, PT ;  /* 0x000000ec0d037233 */ /* 0x100fe20003803000 */
[----:B------:R-:W-:Y:S01]  /*11b40*/  IMAD.MOV.U32 R38, RZ, RZ, R167 ;  /* 0x000000ffff267224 */ /* 0x000fe200078e00a7 */
[----:B------:R-:W-:Y:S01]  /*11b50*/  HSET2.LE.AND R0, R14, R236, PT ;  /* 0x000000ec0e007233 */ /* 0x000fe20003803000 */
[----:B------:R2:W5:Y:S01]  /*11b60*/  LDL.LU R199, [R1+0x208] ;  /* 0x0002080001c77983 */ /* 0x0005620000300800 */
[----:B------:R-:W-:Y:S01]  /*11b70*/  IMAD.WIDE.U32 R12, R9, -0x326172a9, RZ ;  /* 0xcd9e8d57090c7825 */ /* 0x000fe200078e00ff */
[----:B-1----:R-:W-:Y:S02]  /*11b80*/  HMMA.16816.F32 R160, R4, R22, R68 ;  /* 0x0000001604a0723c */ /* 0x002fe40000001844 */
[----:B------:R1:W5:Y:S01]  /*11b90*/  LDL.LU R198, [R1+0x204] ;  /* 0x0002040001c67983 */ /* 0x0003620000300800 */
[----:B------:R-:W-:Y:S01]  /*11ba0*/  IMAD.MOV.U32 R240, RZ, RZ, R156 ;  /* 0x000000fffff07224 */ /* 0x000fe200078e009c */
[----:B------:R-:W-:-:S02]  /*11bb0*/  LOP3.LUT R9, R191, R2, RZ, 0xc0, !PT ;  /* 0x00000002bf097212 */ /* 0x000fc400078ec0ff */
[----:B------:R1:W5:Y:S01]  /*11bc0*/  LDL.LU R197, [R1+0x200] ;  /* 0x0002000001c57983 */ /* 0x0003620000300800 */
[C---:B------:R-:W-:Y:S01]  /*11bd0*/  HMMA.16816.F32 R164, R4.reuse, R44, R60 ;  /* 0x0000002c04a4723c */ /* 0x040fe2000000183c */
[----:B------:R-:W-:Y:S02]  /*11be0*/  IMAD.MOV.U32 R27, RZ, RZ, R238 ;  /* 0x000000ffff1b7224 */ /* 0x000fe400078e00ee */
[----:B------:R1:W5:Y:S01]  /*11bf0*/  LDL.LU R196, [R1+0x1fc] ;  /* 0x0001fc0001c47983 */ /* 0x0003620000300800 */
[----:B------:R-:W-:Y:S01]  /*11c00*/  IMAD.MOV.U32 R71, RZ, RZ, R182 ;  /* 0x000000ffff477224 */ /* 0x000fe200078e00b6 */
[----:B------:R-:W-:Y:S01]  /*11c10*/  LOP3.LUT R10, R190, R3, RZ, 0xc0, !PT ;  /* 0x00000003be0a7212 */ /* 0x000fe200078ec0ff */
[----:B------:R-:W-:Y:S01]  /*11c20*/  IMAD.MOV.U32 R242, RZ, RZ, R235 ;  /* 0x000000fffff27224 */ /* 0x000fe200078e00eb */
[----:B------:R1:W5:Y:S01]  /*11c30*/  LDL.LU R193, [R1+0x1f8] ;  /* 0x0001f80001c17983 */ /* 0x0003620000300800 */
[----:B------:R-:W-:Y:S02]  /*11c40*/  IMAD.MOV.U32 R241, RZ, RZ, R183 ;  /* 0x000000fffff17224 */ /* 0x000fe400078e00b7 */
[----:B------:R-:W-:Y:S01]  /*11c50*/  IMAD.MOV.U32 R62, RZ, RZ, R180 ;  /* 0x000000ffff3e7224 */ /* 0x000fe200078e00b4 */
[----:B------:R1:W5:Y:S01]  /*11c60*/  LDL.LU R191, [R1+0x1f4] ;  /* 0x0001f40001bf7983 */ /* 0x0003620000300800 */
[----:B------:R-:W-:Y:S01]  /*11c70*/  IMAD.MOV.U32 R63, RZ, RZ, R181 ;  /* 0x000000ffff3f7224 */ /* 0x000fe200078e00b5 */
[C---:B------:R-:W-:Y:S01]  /*11c80*/  HMMA.16816.F32 R104, R4.reuse, R20, R104 ;  /* 0x000000140468723c */ /* 0x040fe20000001868 */
[----:B------:R-:W-:Y:S01]  /*11c90*/  IMAD.MOV.U32 R70, RZ, RZ, R176 ;  /* 0x000000ffff467224 */ /* 0x000fe200078e00b0 */
[----:B------:R1:W5:Y:S01]  /*11ca0*/  LDL.LU R190, [R1+0x1f0] ;  /* 0x0001f00001be7983 */ /* 0x0003620000300800 */
[----:B------:R-:W-:Y:S01]  /*11cb0*/  IMAD.MOV.U32 R37, RZ, RZ, R179 ;  /* 0x000000ffff257224 */ /* 0x000fe200078e00b3 */
[----:B------:R-:W-:Y:S01]  /*11cc0*/  LOP3.LUT R11, R189, R0, RZ, 0xc0, !PT ;  /* 0x00000000bd0b7212 */ /* 0x000fe200078ec0ff */
        /* <DEDUP_REMOVED lines=8> */
[-C--:B------:R-:W-:Y:S01]  /*11d50*/  LOP3.LUT R14, R245, R175.reuse, R12, 0x96, !PT ;  /* 0x000000aff50e7212 */ /* 0x080fe200078e960c */
[----:B------:R-:W-:Y:S01]  /*11d60*/  IMAD.MOV.U32 R235, RZ, RZ, R219 ;  /* 0x000000ffffeb7224 */ /* 0x000fe200078e00db */
[C---:B---3--:R-:W-:Y:S01]  /*11d70*/  HMMA.16816.F32 R168, R4.reuse, R48, R88 ;  /* 0x0000003004a8723c */ /* 0x048fe20000001858 */
[----:B------:R-:W-:Y:S01]  /*11d80*/  IMAD.MOV.U32 R240, RZ, RZ, R178 ;  /* 0x000000fffff07224 */ /* 0x000fe200078e00b2 */
[----:B------:R1:W5:Y:S04]  /*11d90*/  LDL.LU R189, [R1+0x1ec] ;  /* 0x0001ec0001bd7983 */ /* 0x0003680000300800 */
[C---:B------:R-:W-:Y:S06]  /*11da0*/  HMMA.16816.F32 R184, R4.reuse, R50, R76 ;  /* 0x0000003204b8723c */ /* 0x040fec000000184c */
[C---:B----4-:R-:W-:Y:S06]  /*11db0*/  HMMA.16816.F32 R220, R4.reuse, R16, R92 ;  /* 0x0000001004dc723c */ /* 0x050fec000000185c */
[C---:B------:R-:W-:Y:S06]  /*11dc0*/  HMMA.16816.F32 R216, R4.reuse, R18, R84 ;  /* 0x0000001204d8723c */ /* 0x040fec0000001854 */
[C---:B------:R-:W-:Y:S06]  /*11dd0*/  HMMA.16816.F32 R212, R4.reuse, R56, R72 ;  /* 0x0000003804d4723c */ /* 0x040fec0000001848 */
[C---:B------:R-:W-:Y:S06]  /*11de0*/  HMMA.16816.F32 R176, R4.reuse, R58, R64 ;  /* 0x0000003a04b0723c */ /* 0x040fec0000001840 */
[----:B------:R-:W-:Y:S07]  /*11df0*/  HMMA.16816.F32 R100, R4, R54, R96 ;  /* 0x000000360464723c */ /* 0x000fee0000001860 */
[----:B------:R-:W-:-:S02]  /*11e00*/  LOP3.LUT R6, R209, R175, R12, 0x96, !PT ;  /* 0x000000afd1067212 */ /* 0x000fc400078e960c */
[----:B------:R1:W5:Y:S01]  /*11e10*/  LDL.LU R175, [R1+0x1e8] ;  /* 0x0001e80001af7983 */ /* 0x0003620000300800 */
[----:B------:R-:W-:Y:S01]  /*11e20*/  LOP3.LUT R2, R13, R37, R42, 0x96, !PT ;  /* 0x000000250d027212 */ /* 0x000fe200078e962a */
[----:B------:R-:W-:-:S04]  /*11e30*/  IMAD.WIDE.U32 R4, R14, -0x2daee0ad, RZ ;  /* 0xd2511f530e047825 */ /* 0x000fc800078e00ff */
[----:B------:R-:W-:-:S05]  /*11e40*/  IMAD.WIDE.U32 R2, R2, -0x2daee0ad, RZ ;  /* 0xd2511f5302027825 */ /* 0x000fca00078e00ff */
[----:B------:R-:W-:Y:S02]  /*11e50*/  LOP3.LUT R3, R3, R70, R248, 0x96, !PT ;  /* 0x0000004603037212 */ /* 0x000fe400078e96f8 */
[----:B------:R-:W-:-:S03]  /*11e60*/  LOP3.LUT R0, R5, R71, R2, 0x96, !PT ;  /* 0x0000004705007212 */ /* 0x000fc600078e9602 */
[----:B------:R-:W-:-:S04]  /*11e70*/  IMAD.WIDE.U32 R2, R3, -0x326172a9, RZ ;  /* 0xcd9e8d5703027825 */ /* 0x000fc800078e00ff */
[----:B------:R-:W-:Y:S01]  /*11e80*/  IMAD.WIDE.U32 R42, R0, -0x326172a9, RZ ;  /* 0xcd9e8d57002a7825 */ /* 0x000fe200078e00ff */
[----:B------:R-:W-:-:S04]  /*11e90*/  LOP3.LUT R3, R3, R27, R244, 0x96, !PT ;  /* 0x0000001b03037212 */ /* 0x000fc800078e96f4 */
[----:B------:R-:W-:Y:S01]  /*11ea0*/  LOP3.LUT R0, R43, R38, R2, 0x96, !PT ;  /* 0x000000262b007212 */ /* 0x000fe200078e9602 */
[----:B------:R-:W-:Y:S02]  /*11eb0*/  IMAD.MOV.U32 R68, RZ, RZ, R40 ;  /* 0x000000ffff447224 */ /* 0x000fe400078e0028 */
[----:B------:R-:W-:Y:S02]  /*11ec0*/  IMAD.MOV.U32 R69, RZ, RZ, R41 ;  /* 0x000000ffff457224 */ /* 0x000fe400078e0029 */
[----:B------:R-:W-:-:S04]  /*11ed0*/  IMAD.WIDE.U32 R2, R3, -0x2daee0ad, RZ ;  /* 0xd2511f5303027825 */ /* 0x000fc800078e00ff */
[----:B------:R-:W-:Y:S01]  /*11ee0*/  IMAD.WIDE.U32 R40, R0, -0x2daee0ad, RZ ;  /* 0xd2511f5300287825 */ /* 0x000fe200078e00ff */
[----:B------:R-:W-:-:S04]  /*11ef0*/  LOP3.LUT R0, R3, R39, R4, 0x96, !PT ;  /* 0x0000002703007212 */ /* 0x000fc800078e9604 */
[----:B------:R-:W-:Y:S02]  /*11f00*/  LOP3.LUT R2, R41, R240, R2, 0x96, !PT ;  /* 0x000000f029027212 */ /* 0x000fe400078e9602 */
[----:B------:R-:W-:Y:S01]  /*11f10*/  LOP3.LUT R4, R13, R37, R62, 0x96, !PT ;  /* 0x000000250d047212 */ /* 0x000fe200078e963e */
[----:B------:R-:W-:-:S04]  /*11f20*/  IMAD.WIDE.U32 R36, R0, -0x326172a9, RZ ;  /* 0xcd9e8d5700247825 */ /* 0x000fc800078e00ff */
[----:B------:R-:W-:-:S05]  /*11f30*/  IMAD.WIDE.U32 R2, R2, -0x326172a9, RZ ;  /* 0xcd9e8d5702027825 */ /* 0x000fca00078e00ff */
[----:B------:R-:W-:Y:S01]  /*11f40*/  LOP3.LUT R0, R3, R241, R36, 0x96, !PT ;  /* 0x000000f103007212 */ /* 0x000fe200078e9624 */
[----:B------:R-:W-:Y:S01]  /*11f50*/  IMAD.WIDE.U32 R4, R4, -0x2daee0ad, RZ ;  /* 0xd2511f5304047825 */ /* 0x000fe200078e00ff */
[C---:B------:R-:W-:Y:S02]  /*11f60*/  LOP3.LUT R3, R2.reuse, 0xffff, RZ, 0xc0, !PT ;  /* 0x0000ffff02037812 */ /* 0x040fe400078ec0ff */
[----:B------:R-:W-:Y:S02]  /*11f70*/  LOP3.LUT R13, R2, 0xff, RZ, 0xc0, !PT ;  /* 0x000000ff020d7812 */ /* 0x000fe400078ec0ff */
[--C-:B------:R-:W-:Y:S02]  /*11f80*/  SHF.R.U32.HI R7, RZ, 0x10, R2.reuse ;  /* 0x00000010ff077819 */ /* 0x100fe40000011602 */
[----:B------:R-:W-:Y:S02]  /*11f90*/  SHF.R.U32.HI R12, RZ, 0x18, R2 ;  /* 0x00000018ff0c7819 */ /* 0x000fe40000011602 */
[----:B------:R-:W-:Y:S01]  /*11fa0*/  LOP3.LUT R2, R0, 0xffff, RZ, 0xc0, !PT ;  /* 0x0000ffff00027812 */ /* 0x000fe200078ec0ff */
[----:B------:R-:W-:Y:S01]  /*11fb0*/  IMAD.WIDE.U32 R24, R6, -0x2daee0ad, RZ ;  /* 0xd2511f5306187825 */ /* 0x000fe200078e00ff */
[----:B------:R-:W-:-:S02]  /*11fc0*/  SHF.R.U32.HI R3, RZ, 0x8, R3 ;  /* 0x00000008ff037819 */ /* 0x000fc40000011603 */
[----:B------:R-:W-:Y:S02]  /*11fd0*/  LOP3.LUT R14, R5, R70, R68, 0x96, !PT ;  /* 0x00000046050e7212 */ /* 0x000fe400078e9644 */
[----:B------:R-:W-:Y:S02]  /*11fe0*/  LOP3.LUT R5, R7, 0xff, RZ, 0xc0, !PT ;  /* 0x000000ff07057812 */ /* 0x000fe400078ec0ff */
[----:B------:R-:W-:Y:S02]  /*11ff0*/  SHF.R.U32.HI R6, RZ, 0x8, R2 ;  /* 0x00000008ff067819 */ /* 0x000fe40000011602 */
[----:B------:R-:W-:Y:S02]  /*12000*/  PRMT R2, R13, 0x5410, R3 ;  /* 0x000054100d027816 */ /* 0x000fe40000000003 */
[----:B------:R-:W-:Y:S02]  /*12010*/  SHF.R.U32.HI R3, RZ, 0x10, R0 ;  /* 0x00000010ff037819 */ /* 0x000fe40000011600 */
[----:B------:R-:W-:-:S02]  /*12020*/  LOP3.LUT R15, R25, R71, R4, 0x96, !PT ;  /* 0x00000047190f7212 */ /* 0x000fc400078e9604 */
[----:B------:R-:W-:Y:S02]  /*12030*/  LOP3.LUT R7, R0, 0xff, RZ, 0xc0, !PT ;  /* 0x000000ff00077812 */ /* 0x000fe400078ec0ff */
[----:B------:R-:W-:Y:S02]  /*12040*/  PRMT R4, R5, 0x5410, R12 ;  /* 0x0000541005047816 */ /* 0x000fe4000000000c */
[----:B------:R-:W-:Y:S02]  /*12050*/  SHF.R.U32.HI R5, RZ, 0x18, R0 ;  /* 0x00000018ff057819 */ /* 0x000fe40000011600 */
[----:B------:R-:W-:Y:S02]  /*12060*/  LOP3.LUT R3, R3, 0xff, RZ, 0xc0, !PT ;  /* 0x000000ff03037812 */ /* 0x000fe400078ec0ff */
[----:B------:R-:W-:Y:S02]  /*12070*/  PRMT R6, R7, 0x5410, R6 ;  /* 0x0000541007067816 */ /* 0x000fe40000000006 */
[----:B------:R-:W-:-:S02]  /*12080*/  HSET2.LE.AND R0, R2, R236, PT ;  /* 0x000000ec02007233 */ /* 0x000fc40003803000 */
[--C-:B------:R-:W-:Y:S02]  /*12090*/  HSET2.LE.AND R2, R4, R236.reuse, PT ;  /* 0x000000ec04027233 */ /* 0x100fe40003803000 */
[----:B------:R-:W-:Y:S02]  /*120a0*/  PRMT R4, R3, 0x5410, R5 ;  /* 0x0000541003047816 */ /* 0x000fe40000000005 */
[--C-:B------:R-:W-:Y:S02]  /*120b0*/  HSET2.LE.AND R3, R6, R236.reuse, PT ;  /* 0x000000ec06037233 */ /* 0x100fe40003803000 */
[----:B------:R-:W-:Y:S02]  /*120c0*/  LOP3.LUT R6, R224, R0, RZ, 0xc0, !PT ;  /* 0x00000000e0067212 */ /* 0x000fe400078ec0ff */
[----:B------:R-:W-:Y:S02]  /*120d0*/  HSET2.LE.AND R0, R4, R236, PT ;  /* 0x000000ec04007233 */ /* 0x000fe40003803000 */
[----:B------:R-:W-:-:S02]  /*120e0*/  LOP3.LUT R7, R195, R2, RZ, 0xc0, !PT ;  /* 0x00000002c3077212 */ /* 0x000fc400078ec0ff */
[----:B------:R-:W-:Y:S01]  /*120f0*/  LOP3.LUT R4, R226, R3, RZ, 0xc0, !PT ;  /* 0x00000003e2047212 */ /* 0x000fe200078ec0ff */
[----:B------:R-:W-:Y:S01]  /*12100*/  IMAD.WIDE.U32 R2, R14, -0x326172a9, RZ ;  /* 0xcd9e8d570e027825 */ /* 0x000fe200078e00ff */
[----:B------:R-:W-:-:S03]  /*12110*/  LOP3.LUT R5, R225, R0, RZ, 0xc0, !PT ;  /* 0x00000000e1057212 */ /* 0x000fc600078ec0ff */
[----:B------:R-:W-:Y:S01]  /*12120*/  IMAD.WIDE.U32 R224, R15, -0x326172a9, RZ ;  /* 0xcd9e8d570fe07825 */ /* 0x000fe200078e00ff */
[----:B------:R-:W-:Y:S01]  /*12130*/  LOP3.LUT R3, R3, R27, R208, 0x96, !PT ;  /* 0x0000001b03037212 */ /* 0x000fe200078e96d0 */
[----:B------:R-:W-:Y:S01]  /*12140*/  HMMA.16816.F32 R80, R8, R48, R124 ;  /* 0x000000300850723c */ /* 0x000fe2000000187c */
[----:B------:R-:W-:Y:S02]  /*12150*/  LDSM.16.MT88.4 R12, [R174+0xb800] ;  /* 0x00b80000ae0c783b */ /* 0x000fe40000004200 */
[----:B------:R-:W-:Y:S01]  /*12160*/  LOP3.LUT R0, R225, R38, R2, 0x96, !PT ;  /* 0x00000026e1007212 */ /* 0x000fe200078e9602 */
[----:B------:R-:W-:-:S04]  /*12170*/  IMAD.WIDE.U32 R2, R3, -0x2daee0ad, RZ ;  /* 0xd2511f5303027825 */ /* 0x000fc800078e00ff */
[----:B------:R-:W-:Y:S01]  /*12180*/  IMAD.WIDE.U32 R194, R0, -0x2daee0ad, RZ ;  /* 0xd2511f5300c27825 */ /* 0x000fe200078e00ff */
[----:B------:R-:W-:Y:S01]  /*12190*/  LOP3.LUT R0, R3, R39, R24, 0x96, !PT ;  /* 0x0000002703007212 */ /* 0x000fe200078e9618 */
[C---:B------:R-:W-:Y:S01]  /*121a0*/  HMMA.16816.F32 R76, R8.reuse, R50, R128 ;  /* 0x00000032084c723c */ /* 0x040fe20000001880 */
[----:B------:R-:W3:Y:S02]  /*121b0*/  LDSM.16.MT88.4 R48, [R174+0x9800] ;  /* 0x00980000ae30783b */ /* 0x000ee40000004200 */
[----:B------:R-:W-:Y:S01]  /*121c0*/  LOP3.LUT R2, R195, R240, R2, 0x96, !PT ;  /* 0x000000f0c3027212 */ /* 0x000fe200078e9602 */
[----:B------:R-:W-:Y:S01]  /*121d0*/  IMAD.WIDE.U32 R38, R0, -0x326172a9, RZ ;  /* 0xcd9e8d5700267825 */ /* 0x000fe200078e00ff */
[----:B------:R-:W-:Y:S01]  /*121e0*/  LDSM.16.MT88.4 R24, [R188+0xb800] ;  /* 0x00b80000bc18783b */ /* 0x000fe20000004200 */
[----:B------:R-:W-:Y:S02]  /*121f0*/  HMMA.16816.F32 R92, R8, R20, R112 ;  /* 0x00000014085c723c */ /* 0x000fe40000001870 */
[----:B------:R-:W-:-:S04]  /*12200*/  IMAD.WIDE.U32 R2, R2, -0x326172a9, RZ ;  /* 0xcd9e8d5702027825 */ /* 0x000fc800078e00ff */
[C---:B------:R-:W-:Y:S01]  /*12210*/  HMMA.16816.F32 R108, R8.reuse, R22, R108 ;  /* 0x00000016086c723c */ /* 0x040fe2000000186c */
[----:B------:R-:W-:Y:S05]  /*12220*/  LDSM.16.MT88.4 R20, [R174+0xa800] ;  /* 0x00a80000ae14783b */ /* 0x000fea0000004200 */
[C---:B------:R-:W-:Y:S06]  /*12230*/  HMMA.16816.F32 R88, R8.reuse, R44, R120 ;  /* 0x0000002c0858723c */ /* 0x040fec0000001878 */
[C---:B------:R-:W-:Y:S01]  /*12240*/  HMMA.16816.F32 R84, R8.reuse, R46, R116 ;  /* 0x0000002e0854723c */ /* 0x040fe20000001874 */
[----:B------:R-:W4:Y:S05]  /*12250*/  LDSM.16.MT88.4 R44, [R188+0x9800] ;  /* 0x00980000bc2c783b */ /* 0x000f2a0000004200 */
[C---:B------:R-:W-:Y:S06]  /*12260*/  HMMA.16816.F32 R72, R8.reuse, R16, R132 ;  /* 0x000000100848723c */ /* 0x040fec0000001884 */
[----:B------:R-:W-:Y:S01]  /*12270*/  HMMA.16816.F32 R64, R8, R18, R136 ;  /* 0x000000120840723c */ /* 0x000fe20000001888 */
[----:B------:R-:W1:Y:S01]  /*12280*/  LDSM.16.MT88.4 R16, [R188+0xa800] ;  /* 0x00a80000bc10783b */ /* 0x000e620000004200 */
[----:B------:R-:W-:-:S02]  /*12290*/  LOP3.LUT R0, R3, R241, R38, 0x96, !PT ;  /* 0x000000f103007212 */ /* 0x000fc400078e9626 */
[C---:B------:R-:W-:Y:S02]  /*122a0*/  LOP3.LUT R3, R2.reuse, 0xffff, RZ, 0xc0, !PT ;  /* 0x0000ffff02037812 */ /* 0x040fe400078ec0ff */
[C---:B------:R-:W-:Y:S01]  /*122b0*/  HMMA.16816.F32 R60, R8.reuse, R56, R140 ;  /* 0x00000038083c723c */ /* 0x040fe2000000188c */
[----:B------:R-:W-:Y:S01]  /*122c0*/  LOP3.LUT R36, R2, 0xff, RZ, 0xc0, !PT ;  /* 0x000000ff02247812 */ /* 0x000fe200078ec0ff */
[----:B------:R-:W2:Y:S04]  /*122d0*/  LDSM.16.MT88.4 R140, [R188+0xac00] ;  /* 0x00ac0000bc8c783b */ /* 0x000ea80000004200 */
[C---:B------:R-:W-:Y:S01]  /*122e0*/  HMMA.16816.F32 R68, R8.reuse, R52, R148 ;  /* 0x000000340844723c */ /* 0x040fe20000001894 */
[----:B------:R-:W-:Y:S01]  /*122f0*/  SHF.R.U32.HI R3, RZ, 0x8, R3 ;  /* 0x00000008ff037819 */ /* 0x000fe20000011603 */
[----:B------:R-:W-:Y:S04]  /*12300*/  LDSM.16.MT88.4 R148, [R174+0xac00] ;  /* 0x00ac0000ae94783b */ /* 0x000fe80000004200 */
[C---:B------:R-:W-:Y:S06]  /*12310*/  HMMA.16816.F32 R56, R8.reuse, R58, R144 ;  /* 0x0000003a0838723c */ /* 0x040fec0000001890 */
[----:B------:R-:W-:Y:S07]  /*12320*/  HMMA.16816.F32 R52, R8, R54, R152 ;  /* 0x000000360834723c */ /* 0x000fee0000001898 */
[----:B------:R-:W-:-:S02]  /*12330*/  SHF.R.U32.HI R11, RZ, 0x10, R2 ;  /* 0x00000010ff0b7819 */ /* 0x000fc40000011602 */
[----:B------:R-:W-:Y:S02]  /*12340*/  SHF.R.U32.HI R10, RZ, 0x18, R2 ;  /* 0x00000018ff0a7819 */ /* 0x000fe40000011602 */
[C---:B------:R-:W-:Y:S02]  /*12350*/  LOP3.LUT R2, R0.reuse, 0xffff, RZ, 0xc0, !PT ;  /* 0x0000ffff00027812 */ /* 0x040fe400078ec0ff */
[----:B------:R-:W-:Y:S02]  /*12360*/  LOP3.LUT R11, R11, 0xff, RZ, 0xc0, !PT ;  /* 0x000000ff0b0b7812 */ /* 0x000fe400078ec0ff */
[----:B------:R-:W-:Y:S02]  /*12370*/  SHF.R.U32.HI R8, RZ, 0x8, R2 ;  /* 0x00000008ff087819 */ /* 0x000fe40000011602 */
[----:B------:R-:W-:Y:S02]  /*12380*/  LOP3.LUT R9, R0, 0xff, RZ, 0xc0, !PT ;  /* 0x000000ff00097812 */ /* 0x000fe400078ec0ff */
[----:B------:R-:W-:-:S02]  /*12390*/  PRMT R2, R36, 0x5410, R3 ;  /* 0x0000541024027816 */ /* 0x000fc40000000003 */
[----:B------:R-:W-:Y:S02]  /*123a0*/  SHF.R.U32.HI R3, RZ, 0x10, R0 ;  /* 0x00000010ff037819 */ /* 0x000fe40000011600 */
[----:B------:R-:W-:Y:S02]  /*123b0*/  PRMT R11, R11, 0x5410, R10 ;  /* 0x000054100b0b7816 */ /* 0x000fe4000000000a */
[----:B------:R-:W-:Y:S02]  /*123c0*/  PRMT R8, R9, 0x5410, R8 ;  /* 0x0000541009087816 */ /* 0x000fe40000000008 */
[----:B------:R-:W-:Y:S02]  /*123d0*/  SHF.R.U32.HI R10, RZ, 0x18, R0 ;  /* 0x00000018ff0a7819 */ /* 0x000fe40000011600 */
[----:B------:R-:W-:Y:S02]  /*123e0*/  LOP3.LUT R9, R3, 0xff, RZ, 0xc0, !PT ;  /* 0x000000ff03097812 */ /* 0x000fe400078ec0ff */
[----:B------:R-:W-:-:S02]  /*123f0*/  HSET2.LE.AND R0, R2, R236, PT ;  /* 0x000000ec02007233 */ /* 0x000fc40003803000 */
[--C-:B------:R-:W-:Y:S02]  /*12400*/  HSET2.LE.AND R2, R11, R236.reuse, PT ;  /* 0x000000ec0b027233 */ /* 0x100fe40003803000 */
[----:B------:R-:W-:Y:S02]  /*12410*/  PRMT R9, R9, 0x5410, R10 ;  /* 0x0000541009097816 */ /* 0x000fe4000000000a */
[--C-:B------:R-:W-:Y:S02]  /*12420*/  HSET2.LE.AND R3, R8, R236.reuse, PT ;  /* 0x000000ec08037233 */ /* 0x100fe40003803000 */
[----:B------:R-:W-:Y:S02]  /*12430*/  LOP3.LUT R11, R243, R2, RZ, 0xc0, !PT ;  /* 0x00000002f30b7212 */ /* 0x000fe400078ec0ff */
[----:B------:R-:W-:Y:S02]  /*12440*/  LOP3.LUT R2, R37, R239, R42, 0x96, !PT ;  /* 0x000000ef25027212 */ /* 0x000fe400078e962a */
[----:B------:R-:W-:-:S02]  /*12450*/  HSET2.LE.AND R9, R9, R236, PT ;  /* 0x000000ec09097233 */ /* 0x000fc40003803000 */
[----:B------:R-:W-:Y:S01]  /*12460*/  LOP3.LUT R8, R237, R3, RZ, 0xc0, !PT ;  /* 0x00000003ed087212 */ /* 0x000fe200078ec0ff */
[----:B------:R-:W-:Y:S01]  /*12470*/  IMAD.WIDE.U32 R2, R2, -0x2daee0ad, RZ ;  /* 0xd2511f5302027825 */ /* 0x000fe200078e00ff */
[----:B------:R-:W-:Y:S02]  /*12480*/  LOP3.LUT R10, R242, R0, RZ, 0xc0, !PT ;  /* 0x00000000f20a7212 */ /* 0x000fe400078ec0ff */
[----:B------:R-:W-:Y:S01]  /*12490*/  LOP3.LUT R9, R238, R9, RZ, 0xc0, !PT ;  /* 0x00000009ee097212 */ /* 0x000fe200078ec0ff */
[----:B---3--:R-:W-:Y:S01]  /*124a0*/  HMMA.16816.F32 R136, R4, R48, R104 ;  /* 0x000000300488723c */ /* 0x008fe20000001868 */
[----:B------:R-:W-:Y:S02]  /*124b0*/  LOP3.LUT R0, R3, R252, R40, 0x96, !PT ;  /* 0x000000fc03007212 */ /* 0x000fe400078e9628 */
[----:B------:R-:W-:-:S03]  /*124c0*/  LOP3.LUT R3, R2, 0xffff, RZ, 0xc0, !PT ;  /* 0x0000ffff02037812 */ /* 0x000fc600078ec0ff */
[C---:B------:R-:W-:Y:S06]  /*124d0*/  HMMA.16816.F32 R132, R4.reuse, R50, R160 ;  /* 0x000000320484723c */ /* 0x040fec00000018a0 */
[C---:B----4-:R-:W-:Y:S01]  /*124e0*/  HMMA.16816.F32 R128, R4.reuse, R44, R164 ;  /* 0x0000002c0480723c */ /* 0x050fe200000018a4 */
[----:B------:R-:W3:Y:S05]  /*124f0*/  LDSM.16.MT88.4 R164, [R174+0x9c00] ;  /* 0x009c0000aea4783b */ /* 0x000eea0000004200 */
[C---:B------:R-:W-:Y:S01]  /*12500*/  HMMA.16816.F32 R124, R4.reuse, R46, R156 ;  /* 0x0000002e047c723c */ /* 0x040fe2000000189c */
[----:B------:R-:W4:Y:S05]  /*12510*/  LDSM.16.MT88.4 R156, [R188+0x9c00] ;  /* 0x009c0000bc9c783b */ /* 0x000f2a0000004200 */
[C---:B------:R-:W-:Y:S06]  /*12520*/  HMMA.16816.F32 R120, R4.reuse, R20, R168 ;  /* 0x000000140478723c */ /* 0x040fec00000018a8 */
[C---:B------:R-:W-:Y:S06]  /*12530*/  HMMA.16816.F32 R116, R4.reuse, R22, R184 ;  /* 0x000000160474723c */ /* 0x040fec00000018b8 */
[C---:B-1----:R-:W-:Y:S06]  /*12540*/  HMMA.16816.F32 R112, R4.reuse, R16, R220 ;  /* 0x000000100470723c */ /* 0x042fec00000018dc */
[C---:B------:R-:W-:Y:S06]  /*12550*/  HMMA.16816.F32 R96, R4.reuse, R18, R216 ;  /* 0x000000120460723c */ /* 0x040fec00000018d8 */
[C---:B------:R-:W-:Y:S06]  /*12560*/  HMMA.16816.F32 R104, R4.reuse, R12, R212 ;  /* 0x0000000c0468723c */ /* 0x040fec00000018d4 */
[C---:B------:R-:W-:Y:S06]  /*12570*/  HMMA.16816.F32 R176, R4.reuse, R14, R176 ;  /* 0x0000000e04b0723c */ /* 0x040fec00000018b0 */
[C---:B------:R-:W-:Y:S06]  /*12580*/  HMMA.16816.F32 R180, R4.reuse, R24, R180 ;  /* 0x0000001804b4723c */ /* 0x040fec00000018b4 */
[----:B------:R-:W-:Y:S06]  /*12590*/  HMMA.16816.F32 R100, R4, R26, R100 ;  /* 0x0000001a0464723c */ /* 0x000fec0000001864 */
[----:B------:R-:W-:Y:S01]  /*125a0*/  HMMA.16816.F32 R144, R8, R16, R72 ;  /* 0x000000100890723c */ /* 0x000fe20000001848 */
[----:B------:R-:W-:-:S02]  /*125b0*/  SHF.R.U32.HI R5, RZ, 0x10, R2 ;  /* 0x00000010ff057819 */ /* 0x000fc40000011602 */
[----:B------:R-:W-:-:S03]  /*125c0*/  SHF.R.U32.HI R6, RZ, 0x8, R3 ;  /* 0x00000008ff067819 */ /* 0x000fc60000011603 */
[----:B------:R-:W-:Y:S01]  /*125d0*/  HMMA.16816.F32 R60, R8, R12, R60 ;  /* 0x0000000c083c723c */ /* 0x000fe2000000183c */
[----:B------:R-:W-:Y:S02]  /*125e0*/  LOP3.LUT R16, R2, 0xff, RZ, 0xc0, !PT ;  /* 0x000000ff02107812 */ /* 0x000fe400078ec0ff */
[----:B------:R-:W-:-:S04]  /*125f0*/  SHF.R.U32.HI R3, RZ, 0x10, R0 ;  /* 0x00000010ff037819 */ /* 0x000fc80000011600 */
[----:B------:R-:W-:Y:S02]  /*12600*/  SHF.R.U32.HI R13, RZ, 0x18, R2 ;  /* 0x00000018ff0d7819 */ /* 0x000fe40000011602 */
[C---:B------:R-:W-:Y:S02]  /*12610*/  LOP3.LUT R2, R0.reuse, 0xffff, RZ, 0xc0, !PT ;  /* 0x0000ffff00027812 */ /* 0x040fe400078ec0ff */
[----:B------:R-:W-:Y:S02]  /*12620*/  LOP3.LUT R5, R5, 0xff, RZ, 0xc0, !PT ;  /* 0x000000ff05057812 */ /* 0x000fe400078ec0ff */
[----:B------:R-:W-:Y:S02]  /*12630*/  SHF.R.U32.HI R4, RZ, 0x8, R2 ;  /* 0x00000008ff047819 */ /* 0x000fe40000011602 */
[----:B------:R-:W-:Y:S02]  /*12640*/  LOP3.LUT R12, R0, 0xff, RZ, 0xc0, !PT ;  /* 0x000000ff000c7812 */ /* 0x000fe400078ec0ff */
[----:B------:R-:W-:-:S02]  /*12650*/  LOP3.LUT R2, R3, 0xff, RZ, 0xc0, !PT ;  /* 0x000000ff03027812 */ /* 0x000fc400078ec0ff */
[----:B------:R-:W-:Y:S02]  /*12660*/  SHF.R.U32.HI R7, RZ, 0x18, R0 ;  /* 0x00000018ff077819 */ /* 0x000fe40000011600 */
[----:B------:R-:W-:Y:S02]  /*12670*/  PRMT R3, R5, 0x5410, R13 ;  /* 0x0000541005037816 */ /* 0x000fe4000000000d */
[----:B------:R-:W-:Y:S02]  /*12680*/  PRMT R5, R12, 0x5410, R4 ;  /* 0x000054100c057816 */ /* 0x000fe40000000004 */
[----:B------:R-:W-:Y:S02]  /*12690*/  PRMT R4, R2, 0x5410, R7 ;  /* 0x0000541002047816 */ /* 0x000fe40000000007 */
[----:B------:R-:W-:Y:S01]  /*126a0*/  HSET2.LE.AND R2, R3, R236, PT ;  /* 0x000000ec03027233 */ /* 0x000fe20003803000 */
[----:B------:R-:W-:Y:S01]  /*126b0*/  HMMA.16816.F32 R168, R8, R48, R92 ;  /* 0x0000003008a8723c */ /* 0x000fe2000000185c */
[----:B------:R-:W-:-:S02]  /*126c0*/  PRMT R0, R16, 0x5410, R6 ;  /* 0x0000541010007816 */ /* 0x000fc40000000006 */
[----:B------:R-:W-:-:S04]  /*126d0*/  HSET2.LE.AND R3, R5, R236, PT ;  /* 0x000000ec05037233 */ /* 0x000fc80003803000 */
[----:B------:R-:W-:Y:S02]  /*126e0*/  LOP3.LUT R95, R227, R2, RZ, 0xc0, !PT ;  /* 0x00000002e35f7212 */ /* 0x000fe400078ec0ff */
[----:B------:R-:W-:Y:S01]  /*126f0*/  LOP3.LUT R2, R39, R239, R224, 0x96, !PT ;  /* 0x000000ef27027212 */ /* 0x000fe200078e96e0 */
[C---:B------:R-:W-:Y:S01]  /*12700*/  HMMA.16816.F32 R152, R8.reuse, R20, R80 ;  /* 0x000000140898723c */ /* 0x040fe20000001850 */
[--C-:B------:R-:W-:Y:S01]  /*12710*/  HSET2.LE.AND R0, R0, R236.reuse, PT ;  /* 0x000000ec00007233 */ /* 0x100fe20003803000 */
[----:B------:R-:W1:Y:S01]  /*12720*/  LDSM.16.MT88.4 R80, [R174+0xbc00] ;  /* 0x00bc0000ae50783b */ /* 0x000e620000004200 */
[----:B------:R-:W-:Y:S01]  /*12730*/  LOP3.LUT R92, R230, R3, RZ, 0xc0, !PT ;  /* 0x00000003e65c7212 */ /* 0x000fe200078ec0ff */
[----:B------:R-:W-:Y:S02]  /*12740*/  IMAD.WIDE.U32 R2, R2, -0x2daee0ad, RZ ;  /* 0xd2511f5302027825 */ /* 0x000fe400078e00ff */
[----:B------:R-:W-:Y:S01]  /*12750*/  HMMA.16816.F32 R56, R8, R14, R56 ;  /* 0x0000000e0838723c */ /* 0x000fe20000001838 */
[----:B------:R-:W1:Y:S01]  /*12760*/  LDSM.16.MT88.4 R12, [R188+0xbc00] ;  /* 0x00bc0000bc0c783b */ /* 0x000e620000004200 */
[----:B------:R-:W-:-:S02]  /*12770*/  HSET2.LE.AND R4, R4, R236, PT ;  /* 0x000000ec04047233 */ /* 0x000fc40003803000 */
[----:B------:R-:W-:Y:S02]  /*12780*/  LOP3.LUT R94, R228, R0, RZ, 0xc0, !PT ;  /* 0x00000000e45e7212 */ /* 0x000fe400078ec0ff */
[----:B------:R-:W-:Y:S02]  /*12790*/  LOP3.LUT R0, R3, R252, R194, 0x96, !PT ;  /* 0x000000fc03007212 */ /* 0x000fe400078e96c2 */
[C---:B------:R-:W-:Y:S02]  /*127a0*/  LOP3.LUT R3, R2.reuse, 0xffff, RZ, 0xc0, !PT ;  /* 0x0000ffff02037812 */ /* 0x040fe400078ec0ff */
[----:B------:R-:W-:Y:S02]  /*127b0*/  LOP3.LUT R93, R229, R4, RZ, 0xc0, !PT ;  /* 0x00000004e55d7212 */ /* 0x000fe400078ec0ff */
[----:B------:R-:W-:Y:S02]  /*127c0*/  LOP3.LUT R7, R2, 0xff, RZ, 0xc0, !PT ;  /* 0x000000ff02077812 */ /* 0x000fe400078ec0ff */
[----:B------:R-:W-:-:S02]  /*127d0*/  SHF.R.U32.HI R4, RZ, 0x10, R2 ;  /* 0x00000010ff047819 */ /* 0x000fc40000011602 */
[----:B------:R-:W-:Y:S02]  /*127e0*/  SHF.R.U32.HI R6, RZ, 0x18, R2 ;  /* 0x00000018ff067819 */ /* 0x000fe40000011602 */
[----:B------:R-:W-:Y:S02]  /*127f0*/  LOP3.LUT R2, R0, 0xffff, RZ, 0xc0, !PT ;  /* 0x0000ffff00027812 */ /* 0x000fe400078ec0ff */
[----:B------:R-:W-:Y:S02]  /*12800*/  SHF.R.U32.HI R5, RZ, 0x8, R3 ;  /* 0x00000008ff057819 */ /* 0x000fe40000011603 */
[----:B------:R-:W-:Y:S01]  /*12810*/  LOP3.LUT R3, R4, 0xff, RZ, 0xc0, !PT ;  /* 0x000000ff04037812 */ /* 0x000fe200078ec0ff */
[----:B------:R-:W-:Y:S01]  /*12820*/  HMMA.16816.F32 R160, R8, R44, R88 ;  /* 0x0000002c08a0723c */ /* 0x000fe20000001858 */
[----:B------:R-:W-:Y:S02]  /*12830*/  LOP3.LUT R4, R0, 0xff, RZ, 0xc0, !PT ;  /* 0x000000ff00047812 */ /* 0x000fe400078ec0ff */
[----:B------:R-:W-:-:S02]  /*12840*/  SHF.R.U32.HI R2, RZ, 0x8, R2 ;  /* 0x00000008ff027819 */ /* 0x000fc40000011602 */
[----:B------:R-:W-:Y:S01]  /*12850*/  PRMT R7, R7, 0x5410, R5 ;  /* 0x0000541007077816 */ /* 0x000fe20000000005 */
[C---:B------:R-:W-:Y:S01]  /*12860*/  HMMA.16816.F32 R44, R8.reuse, R46, R84 ;  /* 0x0000002e082c723c */ /* 0x040fe20000001854 */
[----:B------:R-:W-:Y:S02]  /*12870*/  SHF.R.U32.HI R5, RZ, 0x10, R0 ;  /* 0x00000010ff057819 */ /* 0x000fe40000011600 */
[----:B------:R-:W-:Y:S02]  /*12880*/  PRMT R6, R3, 0x5410, R6 ;  /* 0x0000541003067816 */ /* 0x000fe40000000006 */
[----:B------:R-:W-:Y:S01]  /*12890*/  PRMT R3, R4, 0x5410, R2 ;  /* 0x0000541004037816 */ /* 0x000fe20000000002 */
[----:B------:R-:W-:Y:S01]  /*128a0*/  HMMA.16816.F32 R48, R8, R50, R108 ;  /* 0x000000320830723c */ /* 0x000fe2000000186c */
[----:B------:R-:W-:-:S05]  /*128b0*/  LOP3.LUT R4, R5, 0xff, RZ, 0xc0, !PT ;  /* 0x000000ff05047812 */ /* 0x000fca00078ec0ff */
[C---:B------:R-:W-:Y:S06]  /*128c0*/  HMMA.16816.F32 R20, R8.reuse, R22, R76 ;  /* 0x000000160814723c */ /* 0x040fec000000184c */
[C---:B------:R-:W-:Y:S06]  /*128d0*/  HMMA.16816.F32 R64, R8.reuse, R18, R64 ;  /* 0x000000120840723c */ /* 0x040fec0000001840 */
[C---:B------:R-:W-:Y:S06]  /*128e0*/  HMMA.16816.F32 R84, R8.reuse, R24, R68 ;  /* 0x000000180854723c */ /* 0x040fec0000001844 */
[----:B------:R-:W-:Y:S07]  /*128f0*/  HMMA.16816.F32 R52, R8, R26, R52 ;  /* 0x0000001a0834723c */ /* 0x000fee0000001834 */
[----:B------:R-:W-:-:S04]  /*12900*/  SHF.R.U32.HI R8, RZ, 0x18, R0 ;  /* 0x00000018ff087819 */ /* 0x000fc80000011600 */
[----:B------:R-:W-:Y:S02]  /*12910*/  PRMT R4, R4, 0x5410, R8 ;  /* 0x0000541004047816 */ /* 0x000fe40000000008 */
[--C-:B------:R-:W-:Y:S02]  /*12920*/  HSET2.LE.AND R0, R7, R236.reuse, PT ;  /* 0x000000ec07007233 */ /* 0x100fe40003803000 */
[--C-:B------:R-:W-:Y:S02]  /*12930*/  HSET2.LE.AND R2, R6, R236.reuse, PT ;  /* 0x000000ec06027233 */ /* 0x100fe40003803000 */
[--C-:B------:R-:W-:Y:S02]  /*12940*/  HSET2.LE.AND R3, R3, R236.reuse, PT ;  /* 0x000000ec03037233 */ /* 0x100fe40003803000 */
[----:B------:R-:W-:Y:S02]  /*12950*/  HSET2.LE.AND R4, R4, R236, PT ;  /* 0x000000ec04047233 */ /* 0x000fe40003803000 */
[----:B--2---:R-:W-:Y:S01]  /*12960*/  ISETP.GT.AND P1, PT, R205, R235, PT ;  /* 0x000000ebcd00720c */ /* 0x004fe20003f24270 */
[----:B------:R-:W-:Y:S07]  /*12970*/  HMMA.16816.F32 R108, R92, R142, R96 ;  /* 0x0000008e5c6c723c */ /* 0x000fee0000001860 */
[----:B------:R-:W-:-:S02]  /*12980*/  LOP3.LUT R98, R232, R0, RZ, 0xc0, !PT ;  /* 0x00000000e8627212 */ /* 0x000fc400078ec0ff */
[----:B------:R-:W-:Y:S02]  /*12990*/  LOP3.LUT R99, R231, R2, RZ, 0xc0, !PT ;  /* 0x00000002e7637212 */ /* 0x000fe400078ec0ff */
[----:B------:R-:W-:Y:S02]  /*129a0*/  LOP3.LUT R96, R234, R3, RZ, 0xc0, !PT ;  /* 0x00000003ea607212 */ /* 0x000fe400078ec0ff */
[----:B------:R-:W-:Y:S01]  /*129b0*/  LOP3.LUT R97, R233, R4, RZ, 0xc0, !PT ;  /* 0x00000004e9617212 */ /* 0x000fe200078ec0ff */
[----:B---3--:R-:W-:Y:S01]  /*129c0*/  HMMA.16816.F32 R136, R92, R164, R136 ;  /* 0x000000a45c88723c */ /* 0x008fe20000001888 */
[----:B------:R-:W-:-:S05]  /*129d0*/  IADD3 R194, P0, R34, -0x100, RZ ;  /* 0xffffff0022c27810 */ /* 0x000fca0007f1e0ff */
[----:B------:R-:W-:Y:S01]  /*129e0*/  HMMA.16816.F32 R132, R92, R166, R132 ;  /* 0x000000a65c84723c */ /* 0x000fe20000001884 */
[----:B------:R-:W-:-:S05]  /*129f0*/  IADD3.X R195, R35, -0x1, RZ, P0, !PT ;  /* 0xffffffff23c37810 */ /* 0x000fca00007fe4ff */
[C---:B----4-:R-:W-:Y:S06]  /*12a00*/  HMMA.16816.F32 R128, R92.reuse, R156, R128 ;  /* 0x0000009c5c80723c */ /* 0x050fec0000001880 */
[C---:B------:R-:W-:Y:S06]  /*12a10*/  HMMA.16816.F32 R124, R92.reuse, R158, R124 ;  /* 0x0000009e5c7c723c */ /* 0x040fec000000187c */
[C---:B------:R-:W-:Y:S06]  /*12a20*/  HMMA.16816.F32 R120, R92.reuse, R148, R120 ;  /* 0x000000945c78723c */ /* 0x040fec0000001878 */
[C---:B------:R-:W-:Y:S06]  /*12a30*/  HMMA.16816.F32 R116, R92.reuse, R150, R116 ;  /* 0x000000965c74723c */ /* 0x040fec0000001874 */
[C---:B------:R-:W-:Y:S06]  /*12a40*/  HMMA.16816.F32 R112, R92.reuse, R140, R112 ;  /* 0x0000008c5c70723c */ /* 0x040fec0000001870 */
[C---:B-1----:R-:W-:Y:S06]  /*12a50*/  HMMA.16816.F32 R72, R92.reuse, R80, R104 ;  /* 0x000000505c48723c */ /* 0x042fec0000001868 */
[----:B------:R-:W-:Y:S01]  /*12a60*/  HMMA.16816.F32 R76, R92, R82, R176 ;  /* 0x000000525c4c723c */ /* 0x000fe200000018b0 */
[----:B------:R-:W-:-:S05]  /*12a70*/  IMAD.MOV.U32 R107, RZ, RZ, R205 ;  /* 0x000000ffff6b7224 */ /* 0x000fca00078e00cd */
        /* <DEDUP_REMOVED lines=14> */
[----:B------:R-:W-:-:S02]  /*12b60*/  IMAD.MOV.U32 R101, RZ, RZ, R247 ;  /* 0x000000ffff657224 */ /* 0x000fc400078e00f7 */
[----:B------:R-:W-:Y:S02]  /*12b70*/  IMAD.MOV.U32 R102, RZ, RZ, R246 ;  /* 0x000000ffff667224 */ /* 0x000fe400078e00f6 */
[----:B------:R-:W-:Y:S02]  /*12b80*/  IMAD.MOV.U32 R103, RZ, RZ, R251 ;  /* 0x000000ffff677224 */ /* 0x000fe400078e00fb */
[----:B------:R-:W-:Y:S01]  /*12b90*/  IMAD.MOV.U32 R100, RZ, RZ, R250 ;  /* 0x000000ffff647224 */ /* 0x000fe200078e00fa */
[----:B------:R-:W-:-:S01]  /*12ba0*/  NOP ;  /* 0x0000000000007918 */ /* 0x000fc20000000000 */
[----:B------:R-:W-:-:S15]  /*12bb0*/  @!P1 BRA `(.L_x_961) ;  /* 0x0000008400ac9947 */ /* 0x000fde0003800000 */
[----:B------:R-:W2:Y:S01]  /*12bc0*/  LDL R195, [R1+0x2c] ;  /* 0x00002c0001c37983 */ /* 0x000ea20000100800 */
[----:B------:R-:W-:-:S04]  /*12bd0*/  DEPBAR.LE SB0, 0x0 ;  /* 0x000080000000791a */ /* 0x000fc80000000000 */
[----:B------:R-:W3:Y:S04]  /*12be0*/  LDL.64 R238, [R1+0x150] ;  /* 0x0001500001ee7983 */ /* 0x000ee80000100a00 */
[----:B------:R-:W4:Y:S04]  /*12bf0*/  LDL.64 R242, [R1+0x1b0] ;  /* 0x0001b00001f27983 */ /* 0x000f280000100a00 */
[----:B------:R-:W4:Y:S01]  /*12c00*/  LDL.64 R236, [R1+0x1b8] ;  /* 0x0001b80001ec7983 */ /* 0x000f220000100a00 */
[----:B------:R-:W-:Y:S05]  /*12c10*/  WARPSYNC.ALL ;  /* 0x0000000000007948 */ /* 0x000fea0003800000 */
[----:B------:R-:W-:Y:S06]  /*12c20*/  BAR.SYNC.DEFER_BLOCKING 0x0 ;  /* 0x0000000000007b1d */ /* 0x000fec0000010000 */
[----:B-----5:R-:W-:Y:S04]  /*12c30*/  @P4 STS [R193+0x9000], RZ ;  /* 0x009000ffc1004388 */ /* 0x020fe80000000800 */
[----:B------:R-:W-:Y:S04]  /*12c40*/  @P4 STS [R193+0x9004], RZ ;  /* 0x009004ffc1004388 */ /* 0x000fe80000000800 */
[----:B------:R-:W-:Y:S01]  /*12c50*/  @P4 STS.64 [R193+0x9008], RZ ;  /* 0x009008ffc1004388 */ /* 0x000fe20000000a00 */
[----:B------:R-:W-:-:S02]  /*12c60*/  IMAD.MOV.U32 R194, RZ, RZ, R235 ;  /* 0x000000ffffc27224 */ /* 0x000fc400078e00eb */
[----:B--2---:R-:W-:Y:S01]  /*12c70*/  VIADD R205, R195, 0xfffffffd ;  /* 0xfffffffdc3cd7836 */ /* 0x004fe20000000000 */
[C---:B---3--:R-:W-:Y:S01]  /*12c80*/  SHF.L.U64.HI R0, R238.reuse, 0x6, R239 ;  /* 0x00000006ee007819 */ /* 0x048fe200000102ef */
[----:B------:R-:W-:-:S03]  /*12c90*/  IMAD.SHL.U32 R5, R238, 0x40, RZ ;  /* 0x00000040ee057824 */ /* 0x000fc600078e00ff */
[----:B------:R-:W-:Y:S01]  /*12ca0*/  SHF.R.S32.HI R4, RZ, 0x1f, R205 ;  /* 0x0000001fff047819 */ /* 0x000fe200000114cd */
[----:B----4-:R-:W-:Y:S02]  /*12cb0*/  IMAD.MOV.U32 R3, RZ, RZ, R243 ;  /* 0x000000ffff037224 */ /* 0x010fe400078e00f3 */
[----:B------:R-:W-:Y:S02]  /*12cc0*/  IMAD R0, R0, R205, RZ ;  /* 0x000000cd00007224 */ /* 0x000fe400078e02ff */
[----:B------:R-:W-:Y:S02]  /*12cd0*/  IMAD.MOV.U32 R2, RZ, RZ, R236 ;  /* 0x000000ffff027224 */ /* 0x000fe400078e00ec */
[-C--:B------:R-:W-:Y:S02]  /*12ce0*/  IMAD R0, R4, R5.reuse, R0 ;  /* 0x0000000504007224 */ /* 0x080fe400078e0200 */
[----:B------:R-:W-:-:S04]  /*12cf0*/  IMAD.WIDE.U32 R2, R205, R5, R2 ;  /* 0x00000005cd027225 */ /* 0x000fc800078e0002 */
[----:B------:R-:W-:Y:S01]  /*12d00*/  IMAD.IADD R3, R3, 0x1, R0 ;  /* 0x0000000103037824 */ /* 0x000fe200078e0200 */
[CC--:B------:R-:W-:Y:S02]  /*12d10*/  @!P4 LEA R12, P6, R2.reuse, R210.reuse, 0x1 ;  /* 0x000000d2020cc211 */ /* 0x0c0fe400078c08ff */
[CC--:B------:R-:W-:Y:S02]  /*12d20*/  @!P3 LEA R10, P1, R2.reuse, R210.reuse, 0x1 ;  /* 0x000000d2020ab211 */ /* 0x0c0fe400078208ff */
[----:B------:R-:W-:Y:S02]  /*12d30*/  @!P2 LEA R8, P0, R2, R210, 0x1 ;  /* 0x000000d20208a211 */ /* 0x000fe400078008ff */
[----:B------:R-:W-:Y:S02]  /*12d40*/  LEA R0, P5, R238, R2, 0x5 ;  /* 0x00000002ee007211 */ /* 0x000fe400078a28ff */
[CCC-:B------:R-:W-:Y:S02]  /*12d50*/  @!P4 LEA.HI.X R13, R2.reuse, R211.reuse, R3.reuse, 0x1, P6 ;  /* 0x000000d3020dc211 */ /* 0x1c0fe400030f0c03 */
[----:B------:R-:W-:-:S02]  /*12d60*/  @!P3 LEA.HI.X R11, R2, R211, R3, 0x1, P1 ;  /* 0x000000d3020bb211 */ /* 0x000fc400008f0c03 */
[----:B------:R-:W-:Y:S01]  /*12d70*/  @!P2 LEA.HI.X R9, R2, R211, R3, 0x1, P0 ;  /* 0x000000d30209a211 */ /* 0x000fe200000f0c03 */
[----:B------:R-:W-:Y:S01]  /*12d80*/  @!PT LDS RZ, [RZ] ;  /* 0x00000000fffff984 */ /* 0x000fe20000000800 */
[----:B------:R-:W-:Y:S01]  /*12d90*/  @!PT LDS RZ, [RZ] ;  /* 0x00000000fffff984 */ /* 0x000fe20000000800 */
[----:B------:R-:W-:Y:S01]  /*12da0*/  @!PT LDS RZ, [RZ] ;  /* 0x00000000fffff984 */ /* 0x000fe20000000800 */
[----:B------:R1:W-:Y:S01]  /*12db0*/  @!P4 LDGSTS.E.BYPASS.LTC128B.128 [R193+0x9000], desc[UR4][R12.64] ;  /* 0x090000000cc1cfae */ /* 0x0003e2000b901d44 */
[-C--:B------:R-:W-:Y:S02]  /*12dc0*/  @!P4 LEA R6, P0, R0, R210.reuse, 0x1 ;  /* 0x000000d20006c211 */ /* 0x080fe400078008ff */
[----:B------:R-:W-:Y:S02]  /*12dd0*/  LEA.HI.X R3, R238, R3, R239, 0x5, P5 ;  /* 0x00000003ee037211 */ /* 0x000fe400028f2cef */
[CC--:B------:R-:W-:Y:S01]  /*12de0*/  @!P3 LEA R4, P5, R0.reuse, R210.reuse, 0x1 ;  /* 0x000000d20004b211 */ /* 0x0c0fe200078a08ff */
[----:B------:R-:W-:Y:S01]  /*12df0*/  @P3 STS.128 [R193+0xa000], RZ ;  /* 0x00a000ffc1003388 */ /* 0x000fe20000000c00 */
[C---:B------:R-:W-:Y:S02]  /*12e00*/  @!P2 LEA R2, P1, R0.reuse, R210, 0x1 ;  /* 0x000000d20002a211 */ /* 0x040fe400078208ff */
[CCC-:B------:R-:W-:Y:S01]  /*12e10*/  @!P4 LEA.HI.X R7, R0.reuse, R211.reuse, R3.reuse, 0x1, P0 ;  /* 0x000000d30007c211 */ /* 0x1c0fe200000f0c03 */
[----:B------:R-:W-:Y:S01]  /*12e20*/  @!PT LDS RZ, [RZ] ;  /* 0x00000000fffff984 */ /* 0x000fe20000000800 */
[----:B------:R-:W-:Y:S01]  /*12e30*/  @!PT LDS RZ, [RZ] ;  /* 0x00000000fffff984 */ /* 0x000fe20000000800 */
[----:B------:R-:W-:Y:S01]  /*12e40*/  @!PT LDS RZ, [RZ] ;  /* 0x00000000fffff984 */ /* 0x000fe20000000800 */
[----:B------:R-:W-:Y:S01]  /*12e50*/  @!P3 LDGSTS.E.BYPASS.LTC128B.128 [R193+0xa000], desc[UR4][R10.64+0x40] ;  /* 0x0a0000400ac1bfae */ /* 0x000fe2000b901d44 */
[----:B------:R-:W-:-:S03]  /*12e60*/  @!P3 LEA.HI.X R5, R0, R211, R3, 0x1, P5 ;  /* 0x000000d30005b211 */ /* 0x000fc600028f0c03 */
        /* <DEDUP_REMOVED lines=24> */
[----:B------:R-:W4:Y:S04]  /*12ff0*/  LDSM.16.M88.4 R44, [R175+0x6c00] ;  /* 0x006c0000af2c783b */ /* 0x000f280000000200 */
[----:B--2---:R-:W-:Y:S04]  /*13000*/  LDSM.16.M88.4 R8, [R191] ;  /* 0x00000000bf08783b */ /* 0x004fe80000000200 */
[----:B---3--:R-:W-:Y:S04]  /*13010*/  LDSM.16.M88.4 R4, [R191+0x1000] ;  /* 0x00100000bf04783b */ /* 0x008fe80000000200 */
[----:B------:R-:W2:Y:S04]  /*13020*/  LDSM.16.M88.4 R24, [R189+0x6800] ;  /* 0x00680000bd18783b */ /* 0x000ea80000000200 */
[----:B------:R-:W3:Y:S04]  /*13030*/  LDSM.16.M88.4 R20, [R189+0x6c00] ;  /* 0x006c0000bd14783b */ /* 0x000ee80000000200 */
[----:B------:R-:W3:Y:S04]  /*13040*/  LDSM.16.M88.4 R56, [R175+0x6000] ;  /* 0x00600000af38783b */ /* 0x000ee80000000200 */
[----:B------:R-:W3:Y:S04]  /*13050*/  LDSM.16.M88.4 R52, [R175+0x6400] ;  /* 0x00640000af34783b */ /* 0x000ee80000000200 */
[----:B------:R-:W3:Y:S04]  /*13060*/  LDSM.16.M88.4 R36, [R189+0x6400] ;  /* 0x00640000bd24783b */ /* 0x000ee80000000200 */
[----:B------:R-:W3:Y:S01]  /*13070*/  LDSM.16.M88.4 R40, [R189+0x6000] ;  /* 0x00600000bd28783b */ /* 0x000ee20000000200 */
[----:B-1----:R-:W-:Y:S03]  /*13080*/  HMMA.16816.F32 R100, R12, R48, RZ ;  /* 0x000000300c64723c */ /* 0x002fe600000018ff */
[----:B------:R-:W0:Y:S03]  /*13090*/  LDGDEPBAR ;  /* 0x00000000000079af */ /* 0x000e260000000000 */
[-C--:B----4-:R-:W-:Y:S06]  /*130a0*/  HMMA.16816.F32 R64, R16, R44.reuse, RZ ;  /* 0x0000002c1040723c */ /* 0x090fec00000018ff */
[----:B------:R-:W-:Y:S06]  /*130b0*/  HMMA.16816.F32 R60, R12, R44, RZ ;  /* 0x0000002c0c3c723c */ /* 0x000fec00000018ff */
[----:B------:R-:W-:Y:S06]  /*130c0*/  HMMA.16816.F32 R104, R16, R48, RZ ;  /* 0x000000301068723c */ /* 0x000fec00000018ff */
[----:B--2---:R-:W-:Y:S06]  /*130d0*/  HMMA.16816.F32 R220, R4, R24, R100 ;  /* 0x0000001804dc723c */ /* 0x004fec0000001864 */
[-C--:B---3--:R-:W-:Y:S06]  /*130e0*/  HMMA.16816.F32 R236, R8, R20.reuse, R64 ;  /* 0x0000001408ec723c */ /* 0x088fec0000001840 */
[----:B------:R-:W-:Y:S06]  /*130f0*/  HMMA.16816.F32 R232, R4, R20, R60 ;  /* 0x0000001404e8723c */ /* 0x000fec000000183c */
[-C--:B------:R-:W-:Y:S06]  /*13100*/  HMMA.16816.F32 R212, R16, R56.reuse, RZ ;  /* 0x0000003810d4723c */ /* 0x080fec00000018ff */
        /* <DEDUP_REMOVED lines=12> */
[----:B------:R-:W-:Y:S06]  /*131d0*/  HMMA.16816.F32 R216, R8, R36, R180 ;  /* 0x0000002408d8723c */ /* 0x000fec00000018b4 */
[----:B------:R-:W-:Y:S06]  /*131e0*/  HMMA.16816.F32 R104, R4, R38, R64 ;  /* 0x000000260468723c */ /* 0x000fec0000001840 */
[-C--:B------:R-:W-:Y:S06]  /*131f0*/  HMMA.16816.F32 R212, R8, R40.reuse, R212 ;  /* 0x0000002808d4723c */ /* 0x080fec00000018d4 */
[C---:B------:R-:W-:Y:S06]  /*13200*/  HMMA.16816.F32 R184, R4.reuse, R40, R184 ;  /* 0x0000002804b8723c */ /* 0x040fec00000018b8 */
[C---:B------:R-:W-:Y:S06]  /*13210*/  HMMA.16816.F32 R176, R4.reuse, R36, R176 ;  /* 0x0000002404b0723c */ /* 0x040fec00000018b0 */
        /* <DEDUP_REMOVED lines=8> */
[----:B------:R-:W-:Y:S01]  /*132a0*/  HMMA.16816.F32 R16, R8, R22, R16 ;  /* 0x000000160810723c */ /* 0x000fe20000001810 */
[----:B------:R-:W2:Y:S05]  /*132b0*/  LDSM.16.M88.4 R8, [R190+0x2000] ;  /* 0x00200000be08783b */ /* 0x000eaa0000000200 */
[C---:B-1----:R-:W-:Y:S06]  /*132c0*/  HMMA.16816.F32 R60, R4.reuse, R12, R184 ;  /* 0x0000000c043c723c */ /* 0x042fec00000018b8 */
[----:B------:R-:W-:Y:S06]  /*132d0*/  HMMA.16816.F32 R44, R4, R14, R100 ;  /* 0x0000000e042c723c */ /* 0x000fec0000001864 */
[C---:B--2---:R-:W-:Y:S06]  /*132e0*/  HMMA.16816.F32 R52, R8.reuse, R12, R212 ;  /* 0x0000000c0834723c */ /* 0x044fec00000018d4 */
[C---:B------:R-:W-:Y:S01]  /*132f0*/  HMMA.16816.F32 R20, R8.reuse, R14, R56 ;  /* 0x0000000e0814723c */ /* 0x040fe20000001838 */
[----:B------:R-:W1:Y:S05]  /*13300*/  LDSM.16.M88.4 R12, [R175+0x7400] ;  /* 0x00740000af0c783b */ /* 0x000e6a0000000200 */
[-C--:B-1----:R-:W-:Y:S06]  /*13310*/  HMMA.16816.F32 R40, R8, R12.reuse, R216 ;  /* 0x0000000c0828723c */ /* 0x082fec00000018d8 */
[C---:B------:R-:W-:Y:S06]  /*13320*/  HMMA.16816.F32 R36, R4.reuse, R12, R176 ;  /* 0x0000000c0424723c */ /* 0x040fec00000018b0 */
[-C--:B------:R-:W-:Y:S06]  /*13330*/  HMMA.16816.F32 R24, R4, R14.reuse, R104 ;  /* 0x0000000e0418723c */ /* 0x080fec0000001868 */
        /* <DEDUP_REMOVED lines=9> */
[-C--:B------:R-:W-:Y:S01]  /*133d0*/  HMMA.16816.F32 R224, R4, R14.reuse, R224 ;  /* 0x0000000e04e0723c */ /* 0x080fe200000018e0 */
[----:B------:R-:W-:Y:S05]  /*133e0*/  LDSM.16.M88.4 R4, [R191+0x3000] ;  /* 0x00300000bf04783b */ /* 0x000fea0000000200 */
[----:B------:R-:W-:Y:S01]  /*133f0*/  HMMA.16816.F32 R184, R8, R14, R16 ;  /* 0x0000000e08b8723c */ /* 0x000fe20000001810 */
[----:B------:R-:W1:Y:S04]  /*13400*/  LDSM.16.M88.4 R12, [R189+0x7000] ;  /* 0x00700000bd0c783b */ /* 0x000e680000000200 */
[----:B------:R-:W2:Y:S01]  /*13410*/  LDSM.16.M88.4 R8, [R191+0x2000] ;  /* 0x00200000bf08783b */ /* 0x000ea20000000200 */
[-C--:B-1----:R-:W-:Y:S06]  /*13420*/  HMMA.16816.F32 R236, R4, R12.reuse, R60 ;  /* 0x0000000c04ec723c */ /* 0x082fec000000183c */
[----:B--2---:R-:W-:Y:S06]  /*13430*/  HMMA.16816.F32 R220, R8, R12, R52 ;  /* 0x0000000c08dc723c */ /* 0x004fec0000001834 */
        /* <DEDUP_REMOVED lines=20> */
[C---:B-1----:R-:W-:Y:S06]  /*13580*/  HMMA.16816.F32 R180, R4.reuse, R14, R212 ;  /* 0x0000000e04b4723c */ /* 0x042fec00000018d4 */
[-C--:B------:R-:W-:Y:S06]  /*13590*/  HMMA.16816.F32 R224, R4, R12.reuse, R236 ;  /* 0x0000000c04e0723c */ /* 0x080fec00000018ec */
        /* <DEDUP_REMOVED lines=8> */
[----:B-1----:R-:W-:Y:S06]  /*13620*/  HMMA.16816.F32 R104, R8, R12, R44 ;  /* 0x0000000c0868723c */ /* 0x002fec000000182c */
[C---:B------:R-:W-:Y:S06]  /*13630*/  HMMA.16816.F32 R44, R4.reuse, R14, R24 ;  /* 0x0000000e042c723c */ /* 0x040fec0000001818 */
[----:B------:R-:W-:Y:S06]  /*13640*/  HMMA.16816.F32 R100, R4, R12, R36 ;  /* 0x0000000c0464723c */ /* 0x000fec0000001824 */
        /* <DEDUP_REMOVED lines=17> */
[----:B------:R-:W-:Y:S01]  /*13760*/  HMMA.16816.F32 R176, R8, R14, R176 ;  /* 0x0000000e08b0723c */ /* 0x000fe200000018b0 */
[----:B------:R-:W1:Y:S01]  /*13770*/  LDSM.16.M88.4 R12, [R189+0x8800] ;  /* 0x00880000bd0c783b */ /* 0x000e620000000200 */
[----:B------:R-:W-:-:S04]  /*13780*/  ISETP.GT.AND P0, PT, R205, R194, PT ;  /* 0x000000c2cd00720c */ /* 0x000fc80003f04270 */
[-C--:B-1----:R-:W-:Y:S06]  /*13790*/  HMMA.16816.F32 R232, R4, R12.reuse, R100 ;  /* 0x0000000c04e8723c */ /* 0x082fec0000001864 */
[----:B------:R-:W-:Y:S06]  /*137a0*/  HMMA.16816.F32 R104, R8, R12, R104 ;  /* 0x0000000c0868723c */ /* 0x000fec0000001868 */
[-C--:B------:R-:W-:Y:S06]  /*137b0*/  HMMA.16816.F32 R240, R4, R14.reuse, R44 ;  /* 0x0000000e04f0723c */ /* 0x080fec000000182c */
[----:B------:R-:W-:Y:S01]  /*137c0*/  HMMA.16816.F32 R100, R8, R14, R24 ;  /* 0x0000000e0864723c */ /* 0x000fe20000001818 */
[----:B------:R-:W1:Y:S01]  /*137d0*/  LDSM.16.M88.4 R12, [R189+0x8c00] ;  /* 0x008c0000bd0c783b */ /* 0x000e620000000200 */
[----:B------:R-:W-:-:S04]  /*137e0*/  DEPBAR.LE SB0, 0x0 ;  /* 0x000080000000791a */ /* 0x000fc80000000000 */
[----:B------:R-:W-:Y:S01]  /*137f0*/  BSSY B1, `(.L_x_966) ;  /* 0x0000046000017945 */ /* 0x000fe20003800000 */
[-C--:B-1----:R-:W-:Y:S06]  /*13800*/  HMMA.16816.F32 R216, R8, R12.reuse, R40 ;  /* 0x0000000c08d8723c */ /* 0x082fec0000001828 */
[C---:B------:R-:W-:Y:S06]  /*13810*/  HMMA.16816.F32 R224, R4.reuse, R12, R36 ;  /* 0x0000000c04e0723c */ /* 0x040fec0000001824 */
[-C--:B------:R-:W-:Y:S06]  /*13820*/  HMMA.16816.F32 R220, R4, R14.reuse, R20 ;  /* 0x0000000e04dc723c */ /* 0x080fec0000001814 */
[----:B------:R-:W-:Y:S01]  /*13830*/  HMMA.16816.F32 R184, R8, R14, R16 ;  /* 0x0000000e08b8723c */ /* 0x000fe20000001810 */
[----:B------:R-:W-:Y:S06]  /*13840*/  BAR.SYNC.DEFER_BLOCKING 0x0 ;  /* 0x0000000000007b1d */ /* 0x000fec0000010000 */
[----:B------:R-:W-:-:S02]  /*13850*/  NOP ;  /* 0x0000000000007918 */ /* 0x000fc40000000000 */
[----:B------:R-:W-:-:S15]  /*13860*/  @!P0 BRA `(.L_x_967) ;  /* 0x0000000000f88947 */ /* 0x000fde0003800000 */
[----:B------:R-:W2:Y:S01]  /*13870*/  LDL.64 R2, [R1+0x1a8] ;  /* 0x0001a80001027983 */ /* 0x000ea20000100a00 */
[----:B------:R-:W-:-:S03]  /*13880*/  IMAD.MOV.U32 R0, RZ, RZ, R195 ;  /* 0x000000ffff007224 */ /* 0x000fc600078e00c3 */
[----:B------:R-:W2:Y:S04]  /*13890*/  LDL R59, [R1+0x19c] ;  /* 0x00019c00013b7983 */ /* 0x000ea80000100800 */
[----:B------:R-:W3:Y:S04]  /*138a0*/  LDL R58, [R1+0x1d4] ;  /* 0x0001d400013a7983 */ /* 0x000ee80000100800 */
[----:B------:R-:W4:Y:S04]  /*138b0*/  LDL R194, [R1+0x1a4] ;  /* 0x0001a40001c27983 */ /* 0x000f280000100800 */
[----:B------:R-:W5:Y:S01]  /*138c0*/  LDL R195, [R1+0x1c0] ;  /* 0x0001c00001c37983 */ /* 0x000f620000100800 */
[----:B------:R-:W-:-:S05]  /*138d0*/  VIADD R0, R0, 0xfffffffc ;  /* 0xfffffffc00007836 */ /* 0x000fca0000000000 */
[----:B------:R-:W-:Y:S01]  /*138e0*/  SHF.R.S32.HI R4, RZ, 0x1f, R0 ;  /* 0x0000001fff047819 */ /* 0x000fe20000011400 */
[----:B------:R1:W-:Y:S04]  /*138f0*/  @P4 STS [R193+0x6000], RZ ;  /* 0x006000ffc1004388 */ /* 0x0003e80000000800 */
[----:B------:R1:W-:Y:S04]  /*13900*/  @P4 STS [R193+0x6004], RZ ;  /* 0x006004ffc1004388 */ /* 0x0003e80000000800 */
[----:B------:R1:W-:Y:S01]  /*13910*/  @P4 STS.64 [R193+0x6008], RZ ;  /* 0x006008ffc1004388 */ /* 0x0003e20000000a00 */
[----:B------:R-:W-:Y:S01]  /*13920*/  BSSY B0, `(.L_x_968) ;  /* 0x0000031000007945 */ /* 0x000fe20003800000 */
[----:B--2---:R-:W-:-:S04]  /*13930*/  IMAD.WIDE.U32 R2, R0, R59, R2 ;  /* 0x0000003b00027225 */ /* 0x004fc800078e0002 */
[----:B---3--:R-:W-:-:S04]  /*13940*/  IMAD R0, R58, R0, RZ ;  /* 0x000000003a007224 */ /* 0x008fc800078e02ff */
[----:B------:R-:W-:Y:S01]  /*13950*/  IMAD R0, R4, R59, R0 ;  /* 0x0000003b04007224 */ /* 0x000fe200078e0200 */
[----:B------:R-:W-:-:S03]  /*13960*/  @!P4 LEA R4, P0, R2, R206, 0x1 ;  /* 0x000000ce0204c211 */ /* 0x000fc600078008ff */
[----:B------:R-:W-:-:S05]  /*13970*/  IMAD.IADD R0, R3, 0x1, R0 ;  /* 0x0000000103007824 */ /* 0x000fca00078e0200 */
        /* <DEDUP_REMOVED lines=15> */
[----:B----4-:R-:W-:-:S03]  /*13a70*/  IADD3 R2, P0, R194, R2, RZ ;  /* 0x00000002c2027210 */ /* 0x010fc60007f1e0ff */
[----:B------:R-:W-:Y:S01]  /*13a80*/  @!PT LDS RZ, [RZ] ;  /* 0x00000000fffff984 */ /* 0x000fe20000000800 */
[----:B------:R-:W-:Y:S01]  /*13a90*/  @!PT LDS RZ, [RZ] ;  /* 0x00000000fffff984 */ /* 0x000fe20000000800 */
[----:B------:R-:W-:Y:S01]  /*13aa0*/  @!PT LDS RZ, [RZ] ;  /* 0x00000000fffff984 */ /* 0x000fe20000000800 */
[----:B------:R2:W-:Y:S02]  /*13ab0*/  @!P2 LDGSTS.E.BYPASS.LTC128B.128 [R193+0x8000], desc[UR4][R4.64+0x80] ;  /* 0x0800008004c1afae */ /* 0x0005e4000b901d44 */
[----:B-----5:R-:W-:Y:S02]  /*13ac0*/  IMAD.X R0, R195, 0x1, R0, P0 ;  /* 0x00000001c3007824 */ /* 0x020fe400000e0600 */
        /* <DEDUP_REMOVED lines=22> */
.L_x_969:
[----:B------:R-:W-:Y:S05]  /*13c30*/  BSYNC B0 ;  /* 0x0000000000007941 */ /* 0x000fea0003800000 */
.L_x_968:
[----:B------:R-:W0:Y:S02]  /*13c40*/  LDGDEPBAR ;  /* 0x00000000000079af */ /* 0x000e240000000000 */
.L_x_967:
[----:B------:R-:W-:Y:S05]  /*13c50*/  BSYNC B1 ;  /* 0x0000000000017941 */ /* 0x000fea0003800000 */
.L_x_966:
[----:B------:R-:W3:Y:S04]  /*13c60*/  LDL R3, [R1+0x140] ;  /* 0x0001400001037983 */ /* 0x000ee80000100800 */
[----:B------:R-:W4:Y:S04]  /*13c70*/  LDL R12, [R1+0x13c] ;  /* 0x00013c00010c7983 */ /* 0x000f280000100800 */
[----:B------:R-:W4:Y:S04]  /*13c80*/  LDL R11, [R1+0x144] ;  /* 0x00014400010b7983 */ /* 0x000f280000100800 */
[----:B------:R-:W4:Y:S04]  /*13c90*/  LDL R10, [R1+0x120] ;  /* 0x00012000010a7983 */ /* 0x000f280000100800 */
[----:B------:R-:W4:Y:S04]  /*13ca0*/  LDL R9, [R1+0xfc] ;  /* 0x0000fc0001097983 */ /* 0x000f280000100800 */
[----:B------:R-:W4:Y:S04]  /*13cb0*/  LDL R8, [R1+0x74] ;  /* 0x0000740001087983 */ /* 0x000f280000100800 */
[----:B------:R-:W4:Y:S04]  /*13cc0*/  LDL R7, [R1+0x11c] ;  /* 0x00011c0001077983 */ /* 0x000f280000100800 */
[----:B------:R-:W4:Y:S04]  /*13cd0*/  LDL R6, [R1+0x148] ;  /* 0x0001480001067983 */ /* 0x000f280000100800 */
[----:B-12---:R-:W2:Y:S01]  /*13ce0*/  LDL.LU.64 R4, [R1+0x78] ;  /* 0x0000780001047983 */ /* 0x006ea20000300a00 */
[----:B------:R-:W1:Y:S03]  /*13cf0*/  S2R R0, SR_TID.X ;  /* 0x0000000000007919 */ /* 0x000e660000002100 */
[----:B------:R3:W-:Y:S01]  /*13d00*/  STL.64 [R1+0x278], R32 ;  /* 0x0002782001007387 */ /* 0x0007e20000100a00 */
[----:B-1----:R-:W-:-:S05]  /*13d10*/  IMAD.SHL.U32 R0, R0, 0x2, RZ ;  /* 0x0000000200007824 */ /* 0x002fca00078e00ff */
[----:B------:R-:W-:-:S05]  /*13d20*/  LOP3.LUT R0, R0, 0x6, RZ, 0xc0, !PT ;  /* 0x0000000600007812 */ /* 0x000fca00078ec0ff */
[----:B------:R-:W-:-:S05]  /*13d30*/  IMAD R0, R205, 0x40, R0 ;  /* 0x00000040cd007824 */ /* 0x000fca00078e0200 */
[----:B------:R-:W-:-:S04]  /*13d40*/  ISETP.GE.AND P3, PT, R0, R198, PT ;  /* 0x000000c60000720c */ /* 0x000fc80003f66270 */
[C---:B------:R-:W-:Y:S02]  /*13d50*/  ISETP.GE.OR P3, PT, R0.reuse, R204, !P3 ;  /* 0x000000cc0000720c */ /* 0x040fe40005f66670 */
[----:B------:R-:W-:Y:S02]  /*13d60*/  ISETP.GE.AND P1, PT, R0, R197, PT ;  /* 0x000000c50000720c */ /* 0x000fe40003f26270 */
[----:B------:R-:W-:Y:S02]  /*13d70*/  FSEL R41, R52, -INF , !P3 ;  /* 0xff80000034297808 */ /* 0x000fe40005800000 */
[C---:B------:R-:W-:Y:S02]  /*13d80*/  ISETP.GE.AND P2, PT, R0.reuse, R196, PT ;  /* 0x000000c40000720c */ /* 0x040fe40003f46270 */
[C---:B------:R-:W-:Y:S02]  /*13d90*/  ISETP.GE.AND P3, PT, R0.reuse, R199, PT ;  /* 0x000000c70000720c */ /* 0x040fe40003f66270 */
[----:B------:R-:W-:-:S02]  /*13da0*/  ISETP.GE.OR P1, PT, R0, R203, !P1 ;  /* 0x000000cb0000720c */ /* 0x000fc40004f26670 */
[C---:B------:R-:W-:Y:S02]  /*13db0*/  ISETP.GE.OR P2, PT, R0.reuse, R202, !P2 ;  /* 0x000000ca0000720c */ /* 0x040fe40005746670 */
[----:B------:R-:W-:Y:S02]  /*13dc0*/  ISETP.GE.OR P3, PT, R0, R201, !P3 ;  /* 0x000000c90000720c */ /* 0x000fe40005f66670 */
[----:B------:R-:W-:Y:S02]  /*13dd0*/  FSEL R54, R54, -INF , !P1 ;  /* 0xff80000036367808 */ /* 0x000fe40004800000 */
[----:B------:R-:W-:Y:S02]  /*13de0*/  FSEL R61, R48, -INF , !P2 ;  /* 0xff800000303d7808 */ /* 0x000fe40005000000 */
[----:B------:R-:W-:Y:S01]  /*13df0*/  FSEL R20, R50, -INF , !P3 ;  /* 0xff80000032147808 */ /* 0x000fe20005800000 */
[----:B------:R2:W-:Y:S04]  /*13e00*/  STL.64 [R1+0x270], R30 ;  /* 0x0002701e01007387 */ /* 0x0005e80000100a00 */
[----:B------:R-:W-:Y:S04]  /*13e10*/  STL.64 [R1+0x268], R28 ;  /* 0x0002681c01007387 */ /* 0x000fe80000100a00 */
[----:B------:R-:W-:Y:S04]  /*13e20*/  STL [R1+0x260], R188 ;  /* 0x000260bc01007387 */ /* 0x000fe80000100800 */
[----:B------:R-:W-:Y:S04]  /*13e30*/  STL [R1+0x20c], R211 ;  /* 0x00020cd301007387 */ /* 0x000fe80000100800 */
[----:B------:R-:W-:Y:S04]  /*13e40*/  STL [R1+0x208], R210 ;  /* 0x000208d201007387 */ /* 0x000fe80000100800 */
[----:B------:R4:W-:Y:S04]  /*13e50*/  STL [R1+0x204], R207 ;  /* 0x000204cf01007387 */ /* 0x0009e80000100800 */
[----:B------:R1:W-:Y:S01]  /*13e60*/  STL [R1+0x200], R206 ;  /* 0x000200ce01007387 */ /* 0x0003e20000100800 */
[----:B------:R-:W-:Y:S01]  /*13e70*/  LOP3.LUT R2, R2, 0xffffffdf, RZ, 0xc0, !PT ;  /* 0xffffffdf02027812 */ /* 0x000fe200078ec0ff */
[----:B---3--:R-:W-:-:S02]  /*13e80*/  IMAD.MOV.U32 R32, RZ, RZ, R3 ;  /* 0x000000ffff207224 */ /* 0x008fc400078e0003 */
[----:B------:R-:W-:-:S05]  /*13e90*/  VIADD R3, R0, 0x1 ;  /* 0x0000000100037836 */ /* 0x000fca0000000000 */
        /* <DEDUP_REMOVED lines=9> */
[----:B------:R-:W-:-:S04]  /*13f30*/  FSEL R46, R53, -INF , !P6 ;  /* 0xff800000352e7808 */ /* 0x000fc80007000000 */
        /* <DEDUP_REMOVED lines=73> */
[C---:B------:R-:W-:Y:S01]  /*143d0*/  VIADD R3, R0.reuse, 0x20 ;  /* 0x0000002000037836 */ /* 0x040fe20000000000 */
[----:B------:R-:W-:Y:S02]  /*143e0*/  FSEL R39, R177, -INF , !P2 ;  /* 0xff800000b1277808 */ /* 0x000fe40005000000 */
[----:B------:R-:W-:Y:S02]  /*143f0*/  FSEL R15, R239, -INF , !P0 ;  /* 0xff800000ef0f7808 */ /* 0x000fe40004000000 */
[C---:B------:R-:W-:Y:S02]  /*14400*/  ISETP.GE.AND P2, PT, R3.reuse, R198, PT ;  /* 0x000000c60300720c */ /* 0x040fe40003f46270 */
[C---:B------:R-:W-:Y:S01]  /*14410*/  ISETP.GE.AND P0, PT, R3.reuse, R199, PT ;  /* 0x000000c70300720c */ /* 0x040fe20003f06270 */
[----:B--2---:R-:W-:Y:S01]  /*14420*/  IMAD.MOV.U32 R31, RZ, RZ, R5 ;  /* 0x000000ffff1f7224 */ /* 0x004fe200078e0005 */
[C---:B------:R-:W-:Y:S01]  /*14430*/  ISETP.GE.OR P2, PT, R3.reuse, R204, !P2 ;  /* 0x000000cc0300720c */ /* 0x040fe20005746670 */
[----:B------:R-:W-:Y:S01]  /*14440*/  VIADD R5, R0, 0x21 ;  /* 0x0000002100057836 */ /* 0x000fe20000000000 */
[----:B------:R-:W-:-:S02]  /*14450*/  ISETP.GE.OR P0, PT, R3, R201, !P0 ;  /* 0x000000c90300720c */ /* 0x000fc40004706670 */
[----:B------:R-:W-:Y:S02]  /*14460*/  FSEL R52, R179, -INF , !P1 ;  /* 0xff800000b3347808 */ /* 0x000fe40004800000 */
[----:B------:R-:W-:Y:S02]  /*14470*/  FSEL R38, R104, -INF , !P2 ;  /* 0xff80000068267808 */ /* 0x000fe40005000000 */
[CC--:B------:R-:W-:Y:S02]  /*14480*/  ISETP.GE.AND P1, PT, R3.reuse, R197.reuse, PT ;  /* 0x000000c50300720c */ /* 0x0c0fe40003f26270 */
[----:B------:R-:W-:Y:S02]  /*14490*/  ISETP.GE.AND P2, PT, R3, R196, PT ;  /* 0x000000c40300720c */ /* 0x000fe40003f46270 */
[----:B------:R-:W-:Y:S02]  /*144a0*/  FSEL R14, R234, -INF , !P0 ;  /* 0xff800000ea0e7808 */ /* 0x000fe40004000000 */
[----:B------:R-:W-:-:S02]  /*144b0*/  ISETP.GE.AND P0, PT, R5, R197, PT ;  /* 0x000000c50500720c */ /* 0x000fc40003f06270 */
[CC--:B------:R-:W-:Y:S02]  /*144c0*/  ISETP.GE.OR P1, PT, R3.reuse, R203.reuse, !P1 ;  /* 0x000000cb0300720c */ /* 0x0c0fe40004f26670 */
[----:B------:R-:W-:Y:S01]  /*144d0*/  ISETP.GE.OR P2, PT, R3, R202, !P2 ;  /* 0x000000ca0300720c */ /* 0x000fe20005746670 */
[----:B------:R-:W-:Y:S01]  /*144e0*/  VIADD R3, R0, 0x28 ;  /* 0x0000002800037836 */ /* 0x000fe20000000000 */
[----:B------:R-:W-:-:S04]  /*144f0*/  ISETP.GE.OR P0, PT, R5, R203, !P0 ;  /* 0x000000cb0500720c */ /* 0x000fc80004706670 */
[----:B------:R-:W-:Y:S02]  /*14500*/  FSEL R50, R107, -INF , !P0 ;  /* 0xff8000006b327808 */ /* 0x000fe40004000000 */
[C---:B------:R-:W-:Y:S01]  /*14510*/  ISETP.GE.AND P0, PT, R3.reuse, R198, PT ;  /* 0x000000c60300720c */ /* 0x040fe20003f06270 */
[----:B------:R-:W-:Y:S02]  /*14520*/  IMAD.MOV.U32 R30, RZ, RZ, R4 ;  /* 0x000000ffff1e7224 */ /* 0x000fe400078e0004 */
[----:B------:R-:W-:Y:S01]  /*14530*/  VIADD R4, R0, 0x29 ;  /* 0x0000002900047836 */ /* 0x000fe20000000000 */
[----:B------:R-:W-:-:S04]  /*14540*/  ISETP.GE.OR P0, PT, R3, R204, !P0 ;  /* 0x000000cc0300720c */ /* 0x000fc80004706670 */
[----:B------:R-:W-:Y:S02]  /*14550*/  FSEL R36, R100, -INF , !P0 ;  /* 0xff80000064247808 */ /* 0x000fe40004000000 */
[----:B------:R-:W-:-:S04]  /*14560*/  ISETP.GE.AND P0, PT, R4, R198, PT ;  /* 0x000000c60400720c */ /* 0x000fc80003f06270 */
[----:B------:R-:W-:Y:S02]  /*14570*/  ISETP.GE.OR P0, PT, R4, R204, !P0 ;  /* 0x000000cc0400720c */ /* 0x000fe40004706670 */
[----:B------:R-:W-:Y:S02]  /*14580*/  FSEL R51, R106, -INF , !P1 ;  /* 0xff8000006a337808 */ /* 0x000fe40004800000 */
[----:B------:R-:W-:Y:S02]  /*14590*/  FSEL R27, R101, -INF , !P0 ;  /* 0xff800000651b7808 */ /* 0x000fe40004000000 */
[----:B------:R-:W-:Y:S02]  /*145a0*/  ISETP.GE.AND P1, PT, R5, R198, PT ;  /* 0x000000c60500720c */ /* 0x000fe40003f26270 */
[----:B------:R-:W-:Y:S02]  /*145b0*/  ISETP.GE.AND P0, PT, R3, R199, PT ;  /* 0x000000c70300720c */ /* 0x000fe40003f06270 */
[----:B------:R-:W-:-:S02]  /*145c0*/  ISETP.GE.OR P1, PT, R5, R204, !P1 ;  /* 0x000000cc0500720c */ /* 0x000fc40004f26670 */
[----:B------:R-:W-:Y:S01]  /*145d0*/  ISETP.GE.OR P0, PT, R3, R201, !P0 ;  /* 0x000000c90300720c */ /* 0x000fe20004706670 */
[----:B----4-:R-:W-:Y:S01]  /*145e0*/  IMAD.MOV.U32 R207, RZ, RZ, R12 ;  /* 0x000000ffffcf7224 */ /* 0x010fe200078e000c */
[----:B------:R-:W-:Y:S02]  /*145f0*/  FSEL R37, R105, -INF , !P1 ;  /* 0xff80000069257808 */ /* 0x000fe40004800000 */
[----:B------:R-:W-:Y:S02]  /*14600*/  FSEL R12, R242, -INF , !P0 ;  /* 0xff800000f20c7808 */ /* 0x000fe40004000000 */
[CC--:B------:R-:W-:Y:S02]  /*14610*/  ISETP.GE.AND P1, PT, R5.reuse, R199.reuse, PT ;  /* 0x000000c70500720c */ /* 0x0c0fe40003f26270 */
[----:B------:R-:W-:Y:S01]  /*14620*/  ISETP.GE.AND P0, PT, R4, R199, PT ;  /* 0x000000c70400720c */ /* 0x000fe20003f06270 */
[----:B------:R-:W-:Y:S01]  /*14630*/  IMAD.MOV.U32 R29, RZ, RZ, R6 ;  /* 0x000000ffff1d7224 */ /* 0x000fe200078e0006 */
[-C--:B------:R-:W-:Y:S01]  /*14640*/  ISETP.GE.OR P1, PT, R5, R201.reuse, !P1 ;  /* 0x000000c90500720c */ /* 0x080fe20004f26670 */
[----:B------:R-:W-:Y:S01]  /*14650*/  VIADD R6, R0, 0x30 ;  /* 0x0000003000067836 */ /* 0x000fe20000000000 */
[----:B------:R-:W-:Y:S01]  /*14660*/  ISETP.GE.OR P0, PT, R4, R201, !P0 ;  /* 0x000000c90400720c */ /* 0x000fe20004706670 */
[----:B-1----:R-:W-:Y:S01]  /*14670*/  IMAD.MOV.U32 R206, RZ, RZ, R11 ;  /* 0x000000ffffce7224 */ /* 0x002fe200078e000b */
[----:B------:R-:W-:-:S02]  /*14680*/  FSEL R13, R235, -INF , !P1 ;  /* 0xff800000eb0d7808 */ /* 0x000fc40004800000 */
[----:B------:R-:W-:Y:S02]  /*14690*/  FSEL R11, R243, -INF , !P0 ;  /* 0xff800000f30b7808 */ /* 0x000fe40004000000 */
[C---:B------:R-:W-:Y:S02]  /*146a0*/  ISETP.GE.AND P1, PT, R3.reuse, R197, PT ;  /* 0x000000c50300720c */ /* 0x040fe40003f26270 */
[C---:B------:R-:W-:Y:S02]  /*146b0*/  ISETP.GE.AND P0, PT, R6.reuse, R198, PT ;  /* 0x000000c60600720c */ /* 0x040fe40003f06270 */
[----:B------:R-:W-:Y:S02]  /*146c0*/  ISETP.GE.OR P1, PT, R3, R203, !P1 ;  /* 0x000000cb0300720c */ /* 0x000fe40004f26670 */
[----:B------:R-:W-:Y:S02]  /*146d0*/  ISETP.GE.OR P0, PT, R6, R204, !P0 ;  /* 0x000000cc0600720c */ /* 0x000fe40004706670 */
[----:B------:R-:W-:-:S02]  /*146e0*/  FSEL R49, R102, -INF , !P1 ;  /* 0xff80000066317808 */ /* 0x000fc40004800000 */
[----:B------:R-:W-:Y:S02]  /*146f0*/  FSEL R26, R216, -INF , !P0 ;  /* 0xff800000d81a7808 */ /* 0x000fe40004000000 */
[----:B------:R-:W-:Y:S02]  /*14700*/  @P6 LOP3.LUT R2, R2, 0x20, RZ, 0xfc, !PT ;  /* 0x0000002002026812 */ /* 0x000fe400078efcff */
[-C--:B------:R-:W-:Y:S02]  /*14710*/  ISETP.GE.AND P1, PT, R4, R197.reuse, PT ;  /* 0x000000c50400720c */ /* 0x080fe40003f26270 */
[----:B------:R-:W-:Y:S02]  /*14720*/  ISETP.GE.AND P0, PT, R6, R197, PT ;  /* 0x000000c50600720c */ /* 0x000fe40003f06270 */
[----:B------:R-:W-:Y:S02]  /*14730*/  LOP3.LUT R2, R2, 0xffffffef, RZ, 0xc0, !PT ;  /* 0xffffffef02027812 */ /* 0x000fe400078ec0ff */
[----:B------:R-:W-:-:S02]  /*14740*/  ISETP.GE.OR P1, PT, R4, R203, !P1 ;  /* 0x000000cb0400720c */ /* 0x000fc40004f26670 */
[----:B------:R-:W-:Y:S02]  /*14750*/  ISETP.GE.OR P0, PT, R6, R203, !P0 ;  /* 0x000000cb0600720c */ /* 0x000fe40004706670 */
[----:B------:R-:W-:Y:S02]  /*14760*/  @P5 LOP3.LUT R2, R2, 0x10, RZ, 0xfc, !PT ;  /* 0x0000001002025812 */ /* 0x000fe400078efcff */
[----:B------:R-:W-:Y:S02]  /*14770*/  FSEL R48, R103, -INF , !P1 ;  /* 0xff80000067307808 */ /* 0x000fe40004800000 */
[----:B------:R-:W-:Y:S02]  /*14780*/  FSEL R47, R218, -INF , !P0 ;  /* 0xff800000da2f7808 */ /* 0x000fe40004000000 */
[-C--:B------:R-:W-:Y:S02]  /*14790*/  ISETP.GE.AND P6, PT, R3, R196.reuse, PT ;  /* 0x000000c40300720c */ /* 0x080fe40003fc6270 */
[----:B------:R-:W-:-:S02]  /*147a0*/  ISETP.GE.AND P1, PT, R5, R196, PT ;  /* 0x000000c40500720c */ /* 0x000fc40003f26270 */
[----:B------:R-:W-:Y:S02]  /*147b0*/  ISETP.GE.AND P0, PT, R6, R199, PT ;  /* 0x000000c70600720c */ /* 0x000fe40003f06270 */
[----:B------:R-:W-:Y:S02]  /*147c0*/  ISETP.GE.AND P5, PT, R4, R196, PT ;  /* 0x000000c40400720c */ /* 0x000fe40003fa6270 */
[-C--:B------:R-:W-:Y:S01]  /*147d0*/  ISETP.GE.OR P6, PT, R3, R202.reuse, !P6 ;  /* 0x000000ca0300720c */ /* 0x080fe200077c6670 */
[C---:B------:R-:W-:Y:S01]  /*147e0*/  VIADD R3, R0.reuse, 0x31 ;  /* 0x0000003100037836 */ /* 0x040fe20000000000 */
[-C--:B------:R-:W-:Y:S01]  /*147f0*/  ISETP.GE.OR P1, PT, R5, R202.reuse, !P1 ;  /* 0x000000ca0500720c */ /* 0x080fe20004f26670 */
[----:B------:R-:W-:Y:S01]  /*14800*/  VIADD R5, R0, 0x39 ;  /* 0x0000003900057836 */ /* 0x000fe20000000000 */
[----:B------:R-:W-:Y:S02]  /*14810*/  ISETP.GE.OR P0, PT, R6, R201, !P0 ;  /* 0x000000c90600720c */ /* 0x000fe40004706670 */
[----:B------:R-:W-:Y:S01]  /*14820*/  ISETP.GE.OR P5, PT, R4, R202, !P5 ;  /* 0x000000ca0400720c */ /* 0x000fe20006fa6670 */
[----:B------:R-:W-:Y:S01]  /*14830*/  VIADD R4, R0, 0x38 ;  /* 0x0000003800047836 */ /* 0x000fe20000000000 */
[----:B------:R-:W-:Y:S01]  /*14840*/  FMNMX.FTZ R0, R251, R20, !PT ;  /* 0x00000014fb007209 */ /* 0x000fe20007810000 */
[----:B------:R-:W-:Y:S01]  /*14850*/  IMAD.MOV.U32 R211, RZ, RZ, R10 ;  /* 0x000000ffffd37224 */ /* 0x000fe200078e000a */
[----:B------:R-:W-:-:S02]  /*14860*/  FSEL R10, R226, -INF , !P0 ;  /* 0xff800000e20a7808 */ /* 0x000fc40004000000 */
[----:B------:R-:W-:Y:S02]  /*14870*/  ISETP.GE.AND P0, PT, R3, R198, PT ;  /* 0x000000c60300720c */ /* 0x000fe40003f06270 */
[----:B------:R-:W-:Y:S02]  /*14880*/  FMNMX.FTZ R0, R25, R0, !PT ;  /* 0x0000000019007209 */ /* 0x000fe40007810000 */
[----:B------:R-:W-:Y:S02]  /*14890*/  ISETP.GE.OR P0, PT, R3, R204, !P0 ;  /* 0x000000cc0300720c */ /* 0x000fe40004706670 */
[----:B------:R-:W-:Y:S02]  /*148a0*/  FMNMX.FTZ R0, R23, R0, !PT ;  /* 0x0000000017007209 */ /* 0x000fe40007810000 */
[----:B------:R-:W-:Y:S02]  /*148b0*/  FSEL R24, R217, -INF , !P0 ;  /* 0xff800000d9187808 */ /* 0x000fe40004000000 */
[----:B------:R-:W-:-:S02]  /*148c0*/  ISETP.GE.AND P0, PT, R3, R199, PT ;  /* 0x000000c70300720c */ /* 0x000fc40003f06270 */
[----:B------:R-:W-:Y:S02]  /*148d0*/  FMNMX.FTZ R0, R21, R0, !PT ;  /* 0x0000000015007209 */ /* 0x000fe40007810000 */
[----:B------:R-:W-:Y:S02]  /*148e0*/  ISETP.GE.OR P0, PT, R3, R201, !P0 ;  /* 0x000000c90300720c */ /* 0x000fe40004706670 */
[----:B------:R-:W-:Y:S01]  /*148f0*/  FMNMX.FTZ R0, R18, R0, !PT ;  /* 0x0000000012007209 */ /* 0x000fe20007810000 */
[----:B------:R-:W-:Y:S01]  /*14900*/  IMAD.MOV.U32 R210, RZ, RZ, R9 ;  /* 0x000000ffffd27224 */ /* 0x000fe200078e0009 */
[----:B------:R-:W-:Y:S02]  /*14910*/  FSEL R9, R227, -INF , !P0 ;  /* 0xff800000e3097808 */ /* 0x000fe40004000000 */
[----:B------:R-:W-:Y:S02]  /*14920*/  FMNMX.FTZ R0, R17, R0, !PT ;  /* 0x0000000011007209 */ /* 0x000fe40007810000 */
[----:B------:R-:W-:-:S02]  /*14930*/  ISETP.GE.AND P0, PT, R4, R198, PT ;  /* 0x000000c60400720c */ /* 0x000fc40003f06270 */
[----:B------:R-:W-:Y:S02]  /*14940*/  FMNMX.FTZ R0, R16, R0, !PT ;  /* 0x0000000010007209 */ /* 0x000fe40007810000 */
[----:B------:R-:W-:Y:S02]  /*14950*/  ISETP.GE.OR P0, PT, R4, R204, !P0 ;  /* 0x000000cc0400720c */ /* 0x000fe40004706670 */
[----:B------:R-:W-:Y:S02]  /*14960*/  FMNMX.FTZ R0, R15, R0, !PT ;  /* 0x000000000f007209 */ /* 0x000fe40007810000 */
[----:B------:R-:W-:Y:S02]  /*14970*/  FSEL R22, R184, -INF , !P0 ;  /* 0xff800000b8167808 */ /* 0x000fe40004000000 */
[----:B------:R-:W-:Y:S02]  /*14980*/  ISETP.GE.AND P0, PT, R4, R199, PT ;  /* 0x000000c70400720c */ /* 0x000fe40003f06270 */
[----:B------:R-:W-:-:S02]  /*14990*/  FMNMX.FTZ R0, R14, R0, !PT ;  /* 0x000000000e007209 */ /* 0x000fc40007810000 */
[----:B------:R-:W-:Y:S01]  /*149a0*/  ISETP.GE.OR P0, PT, R4, R201, !P0 ;  /* 0x000000c90400720c */ /* 0x000fe20004706670 */
[----:B------:R-:W-:Y:S01]  /*149b0*/  IMAD.MOV.U32 R188, RZ, RZ, R8 ;  /* 0x000000ffffbc7224 */ /* 0x000fe200078e0008 */
[----:B------:R-:W-:Y:S02]  /*149c0*/  FMNMX.FTZ R0, R13, R0, !PT ;  /* 0x000000000d007209 */ /* 0x000fe40007810000 */
[----:B------:R-:W-:Y:S02]  /*149d0*/  FSEL R8, R222, -INF , !P0 ;  /* 0xff800000de087808 */ /* 0x000fe40004000000 */
[C---:B------:R-:W-:Y:S02]  /*149e0*/  ISETP.GE.AND P0, PT, R5.reuse, R198, PT ;  /* 0x000000c60500720c */ /* 0x040fe40003f06270 */
[----:B------:R-:W-:Y:S02]  /*149f0*/  FMNMX.FTZ R0, R12, R0, !PT ;  /* 0x000000000c007209 */ /* 0x000fe40007810000 */
[----:B------:R-:W-:-:S02]  /*14a00*/  ISETP.GE.OR P0, PT, R5, R204, !P0 ;  /* 0x000000cc0500720c */ /* 0x000fc40004706670 */
[----:B------:R-:W-:Y:S02]  /*14a10*/  FMNMX.FTZ R0, R11, R0, !PT ;  /* 0x000000000b007209 */ /* 0x000fe40007810000 */
[----:B------:R-:W-:Y:S02]  /*14a20*/  LOP3.LUT R2, R2, 0xfffffff7, RZ, 0xc0, !PT ;  /* 0xfffffff702027812 */ /* 0x000fe400078ec0ff */
[----:B------:R-:W-:Y:S02]  /*14a30*/  FSEL R19, R185, -INF , !P0 ;  /* 0xff800000b9137808 */ /* 0x000fe40004000000 */
[----:B------:R-:W-:Y:S02]  /*14a40*/  ISETP.GE.AND P0, PT, R5, R199, PT ;  /* 0x000000c70500720c */ /* 0x000fe40003f06270 */
[----:B------:R-:W-:Y:S02]  /*14a50*/  FMNMX.FTZ R0, R10, R0, !PT ;  /* 0x000000000a007209 */ /* 0x000fe40007810000 */
[----:B------:R-:W-:-:S02]  /*14a60*/  @P4 LOP3.LUT R2, R2, 0x8, RZ, 0xfc, !PT ;  /* 0x0000000802024812 */ /* 0x000fc400078efcff */
[----:B------:R-:W-:Y:S02]  /*14a70*/  ISETP.GE.OR P0, PT, R5, R201, !P0 ;  /* 0x000000c90500720c */ /* 0x000fe40004706670 */
[----:B------:R-:W-:Y:S01]  /*14a80*/  FMNMX.FTZ R0, R9, R0, !PT ;  /* 0x0000000009007209 */ /* 0x000fe20007810000 */
[----:B------:R-:W-:Y:S01]  /*14a90*/  IMAD.MOV.U32 R28, RZ, RZ, R7 ;  /* 0x000000ffff1c7224 */ /* 0x000fe200078e0007 */
[----:B------:R-:W-:Y:S02]  /*14aa0*/  LOP3.LUT R2, R2, 0xfffffffb, RZ, 0xc0, !PT ;  /* 0xfffffffb02027812 */ /* 0x000fe400078ec0ff */
[----:B------:R-:W-:Y:S02]  /*14ab0*/  FSEL R7, R223, -INF , !P0 ;  /* 0xff800000df077808 */ /* 0x000fe40004000000 */
[----:B------:R-:W-:Y:S02]  /*14ac0*/  FMNMX.FTZ R0, R8, R0, !PT ;  /* 0x0000000008007209 */ /* 0x000fe40007810000 */
[----:B------:R-:W-:-:S02]  /*14ad0*/  @P3 LOP3.LUT R2, R2, 0x4, RZ, 0xfc, !PT ;  /* 0x0000000402023812 */ /* 0x000fc400078efcff */
[----:B------:R-:W-:Y:S02]  /*14ae0*/  ISETP.GE.AND P0, PT, R3, R197, PT ;  /* 0x000000c50300720c */ /* 0x000fe40003f06270 */
[----:B------:R-:W-:Y:S02]  /*14af0*/  FMNMX.FTZ R0, R7, R0, !PT ;  /* 0x0000000007007209 */ /* 0x000fe40007810000 */
[C---:B------:R-:W-:Y:S02]  /*14b00*/  ISETP.GE.AND P3, PT, R3.reuse, R196, PT ;  /* 0x000000c40300720c */ /* 0x040fe40003f66270 */
[C---:B------:R-:W-:Y:S02]  /*14b10*/  ISETP.GE.OR P0, PT, R3.reuse, R203, !P0 ;  /* 0x000000cb0300720c */ /* 0x040fe40004706670 */
[----:B------:R-:W-:Y:S02]  /*14b20*/  ISETP.GE.OR P3, PT, R3, R202, !P3 ;  /* 0x000000ca0300720c */ /* 0x000fe40005f66670 */
[----:B------:R-:W1:Y:S02]  /*14b30*/  SHFL.BFLY PT, R3, R0, 0x2, 0x1f ;  /* 0x0c401f0000037f89 */ /* 0x000e6400000e0000 */
[----:B-1----:R-:W-:-:S02]  /*14b40*/  FMNMX.FTZ R3, R0, R3, !PT ;  /* 0x0000000300037209 */ /* 0x002fc40007810000 */
[----:B------:R-:W2:Y:S01]  /*14b50*/  LD.E R0, desc[UR4][R172.64+0xdc] ;  /* 0x0000dc04ac007980 */ /* 0x000ea2000c101900 */
[----:B------:R-:W-:-:S04]  /*14b60*/  LOP3.LUT R2, R2, 0xfffffffd, RZ, 0xc0, !PT ;  /* 0xfffffffd02027812 */ /* 0x000fc800078ec0ff */
[----:B------:R-:W-:-:S04]  /*14b70*/  @P2 LOP3.LUT R2, R2, 0x2, RZ, 0xfc, !PT ;  /* 0x0000000202022812 */ /* 0x000fc800078efcff */
[----:B------:R-:W-:-:S04]  /*14b80*/  LOP3.LUT R2, R2, 0xfffffffe, RZ, 0xc0, !PT ;  /* 0xfffffffe02027812 */ /* 0x000fc800078ec0ff */
[----:B------:R-:W-:-:S04]  /*14b90*/  @P1 LOP3.LUT R2, R2, 0x1, RZ, 0xfc, !PT ;  /* 0x0000000102021812 */ /* 0x000fc800078efcff */
[----:B------:R-:W-:Y:S02]  /*14ba0*/  LOP3.LUT R2, R2, 0xfffffdff, RZ, 0xc0, !PT ;  /* 0xfffffdff02027812 */ /* 0x000fe400078ec0ff */
[----:B------:R-:W-:Y:S02]  /*14bb0*/  ISETP.GE.AND P4, PT, R6, R196, PT ;  /* 0x000000c40600720c */ /* 0x000fe40003f86270 */
[----:B------:R-:W-:Y:S02]  /*14bc0*/  @P6 LOP3.LUT R2, R2, 0x200, RZ, 0xfc, !PT ;  /* 0x0000020002026812 */ /* 0x000fe400078efcff */
[----:B------:R-:W-:Y:S02]  /*14bd0*/  ISETP.GE.OR P4, PT, R6, R202, !P4 ;  /* 0x000000ca0600720c */ /* 0x000fe40006786670 */
[C---:B------:R-:W-:Y:S02]  /*14be0*/  LOP3.LUT P6, RZ, R2.reuse, 0x20, RZ, 0xc0, !PT ;  /* 0x0000002002ff7812 */ /* 0x040fe400078cc0ff */
[----:B------:R-:W-:-:S04]  /*14bf0*/  LOP3.LUT R2, R2, 0xfffffbff, RZ, 0xc0, !PT ;  /* 0xfffffbff02027812 */ /* 0x000fc800078ec0ff */
[----:B------:R-:W-:-:S04]  /*14c00*/  @P5 LOP3.LUT R2, R2, 0x400, RZ, 0xfc, !PT ;  /* 0x0000040002025812 */ /* 0x000fc800078efcff */
[----:B------:R-:W-:-:S04]  /*14c10*/  LOP3.LUT R2, R2, 0xfffff7ff, RZ, 0xc0, !PT ;  /* 0xfffff7ff02027812 */ /* 0x000fc800078ec0ff */
[----:B------:R-:W-:-:S04]  /*14c20*/  @P4 LOP3.LUT R2, R2, 0x800, RZ, 0xfc, !PT ;  /* 0x0000080002024812 */ /* 0x000fc800078efcff */
[----:B------:R-:W-:Y:S02]  /*14c30*/  LOP3.LUT R2, R2, 0xfffffeff, RZ, 0xc0, !PT ;  /* 0xfffffeff02027812 */ /* 0x000fe400078ec0ff */
[----:B------:R-:W-:Y:S02]  /*14c40*/  ISETP.GE.AND P2, PT, R4, R196, PT ;  /* 0x000000c40400720c */ /* 0x000fe40003f46270 */
[----:B------:R-:W-:Y:S02]  /*14c50*/  @P0 LOP3.LUT R2, R2, 0x100, RZ, 0xfc, !PT ;  /* 0x0000010002020812 */ /* 0x000fe400078efcff */
[C---:B------:R-:W-:Y:S02]  /*14c60*/  ISETP.GE.AND P0, PT, R4.reuse, R197, PT ;  /* 0x000000c50400720c */ /* 0x040fe40003f06270 */
[C---:B------:R-:W-:Y:S02]  /*14c70*/  ISETP.GE.OR P2, PT, R4.reuse, R202, !P2 ;  /* 0x000000ca0400720c */ /* 0x040fe40005746670 */
[----:B------:R-:W-:-:S02]  /*14c80*/  ISETP.GE.OR P4, PT, R4, R203, !P0 ;  /* 0x000000cb0400720c */ /* 0x000fc40004786670 */
[----:B------:R-:W1:Y:S01]  /*14c90*/  SHFL.BFLY PT, R4, R3, 0x1, 0x1f ;  /* 0x0c201f0003047f89 */ /* 0x000e6200000e0000 */
[----:B------:R-:W-:-:S04]  /*14ca0*/  ISETP.GE.AND P0, PT, R5, R197, PT ;  /* 0x000000c50500720c */ /* 0x000fc80003f06270 */
[----:B------:R-:W-:Y:S01]  /*14cb0*/  ISETP.GE.OR P5, PT, R5, R203, !P0 ;  /* 0x000000cb0500720c */ /* 0x000fe200047a6670 */
[----:B------:R-:W-:Y:S01]  /*14cc0*/  IMAD.MOV.U32 R33, RZ, RZ, R252 ;  /* 0x000000ffff217224 */ /* 0x000fe200078e00fc */
[----:B-1----:R-:W-:-:S04]  /*14cd0*/  FMNMX.FTZ R103, R3, R4, !PT ;  /* 0x0000000403677209 */ /* 0x002fc80007810000 */
[----:B------:R-:W-:-:S04]  /*14ce0*/  FSETP.NEU.FTZ.AND P0, PT, R103, -INF , PT ;  /* 0xff8000006700780b */ /* 0x000fc80003f1d000 */
[----:B------:R-:W-:-:S05]  /*14cf0*/  FSEL R4, R103, RZ, P0 ;  /* 0x000000ff67047208 */ /* 0x000fca0000000000 */
[----:B------:R-:W-:Y:S01]  /*14d00*/  FADD.FTZ R65, R251, -R4 ;  /* 0x80000004fb417221 */ /* 0x000fe20000010000 */
[----:B------:R1:W-:Y:S04]  /*14d10*/  STL [R1+0x1fc], R200 ;  /* 0x0001fcc801007387 */ /* 0x0003e80000100800 */
[----:B------:R-:W-:Y:S04]  /*14d20*/  STL [R1+0x1f8], R193 ;  /* 0x0001f8c101007387 */ /* 0x000fe80000100800 */
[----:B------:R3:W-:Y:S04]  /*14d30*/  STL.64 [R1+0x1f0], R190 ;  /* 0x0001f0be01007387 */ /* 0x0007e80000100a00 */
[----:B------:R4:W-:Y:S04]  /*14d40*/  STL [R1+0x1ec], R189 ;  /* 0x0001ecbd01007387 */ /* 0x0009e80000100800 */
[----:B------:R-:W-:Y:S04]  /*14d50*/  STL [R1+0x1e8], R175 ;  /* 0x0001e8af01007387 */ /* 0x000fe80000100800 */
[----:B-1----:R-:W2:Y:S01]  /*14d60*/  LDL.LU R200, [R1+0x15c] ;  /* 0x00015c0001c87983 */ /* 0x002ea20000300800 */
[----:B------:R-:W-:-:S02]  /*14d70*/  ISETP.GE.AND P1, PT, R5, R196, PT ;  /* 0x000000c40500720c */ /* 0x000fc40003f26270 */
[----:B------:R-:W-:Y:S02]  /*14d80*/  FSEL R6, R186, -INF , !P4 ;  /* 0xff800000ba067808 */ /* 0x000fe40006000000 */
[----:B------:R-:W-:Y:S02]  /*14d90*/  ISETP.GE.OR P1, PT, R5, R202, !P1 ;  /* 0x000000ca0500720c */ /* 0x000fe40004f26670 */
[----:B------:R-:W-:Y:S01]  /*14da0*/  FSEL R5, R187, -INF , !P5 ;  /* 0xff800000bb057808 */ /* 0x000fe20006800000 */
[----:B---3--:R-:W3:Y:S04]  /*14db0*/  LDL.LU.64 R190, [R1+0x10] ;  /* 0x0000100001be7983 */ /* 0x008ee80000300a00 */
[----:B----4-:R-:W4:Y:S01]  /*14dc0*/  LDL R189, [R1+0x14c] ;  /* 0x00014c0001bd7983 */ /* 0x010f220000100800 */
[----:B--2---:R-:W-:-:S05]  /*14dd0*/  FMUL.FTZ R3, R0, R103 ;  /* 0x0000006700037220 */ /* 0x004fca0000410000 */
        /* <DEDUP_REMOVED lines=32> */
[----:B------:R-:W-:-:S05]  /*14fe0*/  FMNMX.FTZ R3, R19, R3, !PT ;  /* 0x0000000313037209 */ /* 0x000fca0007810000 */
[----:B------:R-:W1:Y:S02]  /*14ff0*/  SHFL.BFLY PT, R4, R3, 0x2, 0x1f ;  /* 0x0c401f0003047f89 */ /* 0x000e6400000e0000 */
[----:B-1----:R-:W-:-:S05]  /*15000*/  FMNMX.FTZ R3, R3, R4, !PT ;  /* 0x0000000403037209 */ /* 0x002fca0007810000 */
[----:B------:R-:W1:Y:S02]  /*15010*/  SHFL.BFLY PT, R4, R3, 0x1, 0x1f ;  /* 0x0c201f0003047f89 */ /* 0x000e6400000e0000 */
[----:B-1----:R-:W-:-:S04]  /*15020*/  FMNMX.FTZ R102, R3, R4, !PT ;  /* 0x0000000403667209 */ /* 0x002fc80007810000 */
        /* <DEDUP_REMOVED lines=33> */
[----:B------:R1:W-:Y:S01]  /*15240*/  MUFU.EX2 R39, R4 ;  /* 0x0000000400277308 */ /* 0x0003e20000000800 */
[----:B------:R-:W-:Y:S04]  /*15250*/  STL [R1+0x210], R198 ;  /* 0x000210c601007387 */ /* 0x000fe80000100800 */
[----:B------:R-:W-:Y:S01]  /*15260*/  STL [R1+0x214], R204 ;  /* 0x000214cc01007387 */ /* 0x000fe20000100800 */
[----:B-1----:R-:W-:Y:S02]  /*15270*/  FMNMX.FTZ R4, R48, R3, !PT ;  /* 0x0000000330047209 */ /* 0x002fe40007810000 */
[----:B------:R-:W1:Y:S01]  /*15280*/  MUFU.EX2 R3, R8 ;  /* 0x0000000800037308 */ /* 0x000e620000000800 */
[----:B------:R-:W-:Y:S04]  /*15290*/  STL [R1+0x218], R199 ;  /* 0x000218c701007387 */ /* 0x000fe80000100800 */
[----:B------:R-:W-:Y:S04]  /*152a0*/  STL [R1+0x21c], R201 ;  /* 0x00021cc901007387 */ /* 0x000fe80000100800 */
[----:B------:R-:W-:Y:S04]  /*152b0*/  STL [R1+0x224], R172 ;  /* 0x000224ac01007387 */ /* 0x000fe80000100800 */
[----:B------:R-:W-:Y:S04]  /*152c0*/  STL [R1+0x220], R173 ;  /* 0x000220ad01007387 */ /* 0x000fe80000100800 */
[----:B------:R-:W-:Y:S01]  /*152d0*/  STL [R1+0x228], R197 ;  /* 0x000228c501007387 */ /* 0x000fe20000100800 */
[-C--:B-1----:R-:W-:Y:S01]  /*152e0*/  FMUL.FTZ R9, R168, R3.reuse ;  /* 0x00000003a8097220 */ /* 0x082fe20000410000 */
[----:B------:R-:W-:-:S02]  /*152f0*/  FMUL.FTZ R8, R169, R3 ;  /* 0x00000003a9087220 */ /* 0x000fc40000410000 */
[----:B------:R-:W-:Y:S04]  /*15300*/  STL [R1+0x22c], R203 ;  /* 0x00022ccb01007387 */ /* 0x000fe80000100800 */
[----:B------:R-:W-:Y:S01]  /*15310*/  STL [R1+0x230], R196 ;  /* 0x000230c401007387 */ /* 0x000fe20000100800 */
[----:B------:R-:W-:-:S03]  /*15320*/  FMUL.FTZ R10, R164, R3 ;  /* 0x00000003a40a7220 */ /* 0x000fc60000410000 */
[----:B------:R-:W-:Y:S04]  /*15330*/  STL [R1+0x234], R202 ;  /* 0x000234ca01007387 */ /* 0x000fe80000100800 */
[----:B------:R-:W-:Y:S04]  /*15340*/  STL [R1+0x238], R103 ;  /* 0x0002386701007387 */ /* 0x000fe80000100800 */
[----:B------:R-:W-:Y:S04]  /*15350*/  STL [R1+0x23c], R102 ;  /* 0x00023c6601007387 */ /* 0x000fe80000100800 */
[----:B------:R1:W-:Y:S04]  /*15360*/  STL [R1+0x40], R9 ;  /* 0x0000400901007387 */ /* 0x0003e80000100800 */
[----:B------:R2:W-:Y:S04]  /*15370*/  STL [R1+0x44], R8 ;  /* 0x0000440801007387 */ /* 0x0005e80000100800 */
[----:B------:R3:W-:Y:S01]  /*15380*/  STL [R1+0x50], R10 ;  /* 0x0000500a01007387 */ /* 0x0007e20000100800 */
[-C--:B-1----:R-:W-:Y:S01]  /*15390*/  FMUL.FTZ R9, R165, R3.reuse ;  /* 0x00000003a5097220 */ /* 0x082fe20000410000 */
[----:B--2---:R-:W-:-:S04]  /*153a0*/  FMUL.FTZ R8, R160, R3 ;  /* 0x00000003a0087220 */ /* 0x004fc80000410000 */
[----:B------:R1:W-:Y:S01]  /*153b0*/  STL [R1+0x54], R9 ;  /* 0x0000540901007387 */ /* 0x0003e20000100800 */
[----:B---3--:R-:W-:-:S03]  /*153c0*/  FMUL.FTZ R10, R161, R3 ;  /* 0x00000003a10a7220 */ /* 0x008fc60000410000 */
[----:B------:R2:W-:Y:S04]  /*153d0*/  STL [R1+0x60], R8 ;  /* 0x0000600801007387 */ /* 0x0005e80000100800 */
[----:B------:R-:W-:Y:S01]  /*153e0*/  STL [R1+0x64], R10 ;  /* 0x0000640a01007387 */ /* 0x000fe20000100800 */
[-C--:B-1----:R-:W-:Y:S01]  /*153f0*/  FMUL.FTZ R9, R156, R3.reuse ;  /* 0x000000039c097220 */ /* 0x082fe20000410000 */
[----:B--2---:R-:W-:-:S04]  /*15400*/  FMUL.FTZ R8, R157, R3 ;  /* 0x000000039d087220 */ /* 0x004fc80000410000 */
[----:B------:R-:W-:Y:S04]  /*15410*/  STL [R1+0x80], R9 ;  /* 0x0000800901007387 */ /* 0x000fe80000100800 */
[----:B------:R1:W-:Y:S02]  /*15420*/  STL [R1+0x84], R8 ;  /* 0x0000840801007387 */ /* 0x0003e40000100800 */
[----:B-1----:R-:W-:-:S05]  /*15430*/  FMUL.FTZ R8, R144, R3 ;  /* 0x0000000390087220 */ /* 0x002fca0000410000 */
[----:B------:R-:W-:Y:S04]  /*15440*/  STL [R1+0xb0], R8 ;  /* 0x0000b00801007387 */ /* 0x000fe80000100800 */
[----:B------:R-:W2:Y:S01]  /*15450*/  LDL.LU R175, [R1+0x16c] ;  /* 0x00016c0001af7983 */ /* 0x000ea20000300800 */
[----:B------:R-:W-:-:S04]  /*15460*/  LOP3.LUT R2, R2, 0xffffefff, RZ, 0xc0, !PT ;  /* 0xffffefff02027812 */ /* 0x000fc800078ec0ff */
[----:B------:R-:W-:-:S04]  /*15470*/  @P3 LOP3.LUT R2, R2, 0x1000, RZ, 0xfc, !PT ;  /* 0x0000100002023812 */ /* 0x000fc800078efcff */
[----:B------:R-:W-:Y:S02]  /*15480*/  LOP3.LUT P3, RZ, R2, 0x100, RZ, 0xc0, !PT ;  /* 0x0000010002ff7812 */ /* 0x000fe4000786c0ff */
[----:B------:R-:W-:Y:S02]  /*15490*/  FMNMX.FTZ R4, R47, R4, !PT ;  /* 0x000000042f047209 */ /* 0x000fe40007810000 */
[----:B------:R-:W-:Y:S01]  /*154a0*/  FSEL R7, R219, -INF , !P3 ;  /* 0xff800000db077808 */ /* 0x000fe20005800000 */
[----:B------:R-:W-:-:S03]  /*154b0*/  FMUL.FTZ R102, R145, R3 ;  /* 0x0000000391667220 */ /* 0x000fc60000410000 */
[----:B------:R-:W-:Y:S01]  /*154c0*/  FMNMX.FTZ R4, R7, R4, !PT ;  /* 0x0000000407047209 */ /* 0x000fe20007810000 */
[-C--:B------:R-:W-:Y:S01]  /*154d0*/  FMUL.FTZ R196, R140, R3.reuse ;  /* 0x000000038cc47220 */ /* 0x080fe20000410000 */
[-C--:B------:R-:W-:Y:S02]  /*154e0*/  FMUL.FTZ R203, R141, R3.reuse ;  /* 0x000000038dcb7220 */ /* 0x080fe40000410000 */
[----:B------:R-:W-:Y:S01]  /*154f0*/  FMNMX.FTZ R4, R6, R4, !PT ;  /* 0x0000000406047209 */ /* 0x000fe20007810000 */
[-C--:B------:R-:W-:Y:S01]  /*15500*/  FMUL.FTZ R173, R68, R3.reuse ;  /* 0x0000000344ad7220 */ /* 0x080fe20000410000 */
[----:B------:R-:W-:Y:S02]  /*15510*/  STL [R1+0x240], R102 ;  /* 0x0002406601007387 */ /* 0x000fe40000100800 */
[----:B------:R-:W-:Y:S01]  /*15520*/  FMNMX.FTZ R4, R5, R4, !PT ;  /* 0x0000000405047209 */ /* 0x000fe20007810000 */
[----:B------:R-:W-:Y:S01]  /*15530*/  FFMA.FTZ R179, R200, R3, R39 ;  /* 0x00000003c8b37223 */ /* 0x000fe20000010027 */
[----:B------:R-:W-:Y:S01]  /*15540*/  STL [R1+0x244], R196 ;  /* 0x000244c401007387 */ /* 0x000fe20000100800 */
[----:B------:R-:W-:-:S02]  /*15550*/  IMAD.MOV.U32 R200, RZ, RZ, R206 ;  /* 0x000000ffffc87224 */ /* 0x000fc400078e00ce */
[-C--:B------:R-:W-:Y:S01]  /*15560*/  FMUL.FTZ R172, R152, R3.reuse ;  /* 0x0000000398ac7220 */ /* 0x080fe20000410000 */
[----:B------:R-:W-:Y:S01]  /*15570*/  IMAD.MOV.U32 R193, RZ, RZ, R207 ;  /* 0x000000ffffc17224 */ /* 0x000fe200078e00cf */
[----:B------:R1:W-:Y:S01]  /*15580*/  STL [R1+0x248], R203 ;  /* 0x000248cb01007387 */ /* 0x0003e20000100800 */
[-C--:B------:R-:W-:Y:S01]  /*15590*/  FMUL.FTZ R103, R153, R3.reuse ;  /* 0x0000000399677220 */ /* 0x080fe20000410000 */
[-C--:B------:R-:W-:Y:S01]  /*155a0*/  FMUL.FTZ R246, R148, R3.reuse ;  /* 0x0000000394f67220 */ /* 0x080fe20000410000 */
[-C--:B------:R-:W-:Y:S01]  /*155b0*/  FMUL.FTZ R243, R149, R3.reuse ;  /* 0x0000000395f37220 */ /* 0x080fe20000410000 */
[----:B------:R3:W-:Y:S01]  /*155c0*/  STL [R1+0x24c], R173 ;  /* 0x00024cad01007387 */ /* 0x0007e20000100800 */
[-C--:B------:R-:W-:Y:S01]  /*155d0*/  FMUL.FTZ R201, R69, R3.reuse ;  /* 0x0000000345c97220 */ /* 0x080fe20000410000 */
[-C--:B------:R-:W-:Y:S01]  /*155e0*/  FMUL.FTZ R204, R80, R3.reuse ;  /* 0x0000000350cc7220 */ /* 0x080fe20000410000 */
[-C--:B------:R-:W-:Y:S01]  /*155f0*/  FMUL.FTZ R198, R81, R3.reuse ;  /* 0x0000000351c67220 */ /* 0x080fe20000410000 */
[-C--:B------:R-:W-:Y:S01]  /*15600*/  FMUL.FTZ R207, R84, R3.reuse ;  /* 0x0000000354cf7220 */ /* 0x080fe20000410000 */
[-C--:B------:R-:W-:Y:S01]  /*15610*/  FMUL.FTZ R206, R85, R3.reuse ;  /* 0x0000000355ce7220 */ /* 0x080fe20000410000 */
[-C--:B-1----:R-:W-:Y:S01]  /*15620*/  FMUL.FTZ R203, R97, R3.reuse ;  /* 0x0000000361cb7220 */ /* 0x082fe20000410000 */
[----:B---3--:R-:W-:-:S02]  /*15630*/  FMUL.FTZ R173, R96, R3 ;  /* 0x0000000360ad7220 */ /* 0x008fc40000410000 */
        /* <DEDUP_REMOVED lines=8> */
[----:B------:R-:W-:Y:S01]  /*156c0*/  FSEL R3, R3, RZ, P0 ;  /* 0x000000ff03037208 */ /* 0x000fe20000000000 */
[----:B------:R-:W-:Y:S04]  /*156d0*/  STL [R1+0x250], R201 ;  /* 0x000250c901007387 */ /* 0x000fe80000100800 */
        /* <DEDUP_REMOVED lines=16> */
[----:B------:R-:W-:Y:S01]  /*157e0*/  STL [R1+0x254], R204 ;  /* 0x000254cc01007387 */ /* 0x000fe20000100800 */
[----:B------:R-:W-:-:S03]  /*157f0*/  FMUL.FTZ R3, R0, R8 ;  /* 0x0000000800037220 */ /* 0x000fc60000410000 */
[----:B------:R-:W-:Y:S04]  /*15800*/  STL [R1+0x258], R198 ;  /* 0x000258c601007387 */ /* 0x000fe80000100800 */
[----:B------:R-:W-:Y:S01]  /*15810*/  STL [R1+0x25c], R207 ;  /* 0x00025ccf01007387 */ /* 0x000fe20000100800 */
[----:B------:R-:W-:Y:S03]  /*15820*/  MUFU.EX2 R4, R4 ;  /* 0x0000000400047308 */ /* 0x000fe60000000800 */
[----:B------:R-:W3:Y:S05]  /*15830*/  LDL.LU R251, [R1+0x170] ;  /* 0x0001700001fb7983 */ /* 0x000eea0000300800 */
[----:B------:R-:W2:Y:S01]  /*15840*/  MUFU.EX2 R3, R3 ;  /* 0x0000000300037308 */ /* 0x000ea20000000800 */
[----:B------:R-:W-:-:S02]  /*15850*/  IMAD.MOV.U32 R165, RZ, RZ, R193 ;  /* 0x000000ffffa57224 */ /* 0x000fc400078e00c1 */
[----:B------:R-:W-:Y:S02]  /*15860*/  IMAD.MOV.U32 R102, RZ, RZ, R32 ;  /* 0x000000ffff667224 */ /* 0x000fe400078e0020 */
[----:B------:R-:W-:Y:S02]  /*15870*/  IMAD.MOV.U32 R193, RZ, RZ, R33 ;  /* 0x000000ffffc17224 */ /* 0x000fe400078e0021 */
[----:B------:R-:W-:Y:S02]  /*15880*/  IMAD.MOV.U32 R196, RZ, RZ, R30 ;  /* 0x000000ffffc47224 */ /* 0x000fe400078e001e */
[----:B------:R-:W-:Y:S02]  /*15890*/  IMAD.MOV.U32 R197, RZ, RZ, R31 ;  /* 0x000000ffffc57224 */ /* 0x000fe400078e001f */
[----:B------:R-:W-:Y:S02]  /*158a0*/  IMAD.MOV.U32 R199, RZ, RZ, R28 ;  /* 0x000000ffffc77224 */ /* 0x000fe400078e001c */
[----:B------:R-:W-:Y:S01]  /*158b0*/  IMAD.MOV.U32 R202, RZ, RZ, R29 ;  /* 0x000000ffffca7224 */ /* 0x000fe200078e001d */
[----:B------:R-:W-:-:S02]  /*158c0*/  FSEL R60, R228, -INF , !P6 ;  /* 0xff800000e43c7808 */ /* 0x000fc40007000000 */
[----:B------:R-:W-:-:S04]  /*158d0*/  LOP3.LUT P6, RZ, R2, 0x2, RZ, 0xc0, !PT ;  /* 0x0000000202ff7812 */ /* 0x000fc800078cc0ff */
[----:B------:R-:W-:Y:S01]  /*158e0*/  FSEL R22, R232, -INF , !P6 ;  /* 0xff800000e8167808 */ /* 0x000fe20007000000 */
[----:B------:R-:W-:Y:S02]  /*158f0*/  IMAD.MOV.U32 R232, RZ, RZ, R200 ;  /* 0x000000ffffe87224 */ /* 0x000fe400078e00c8 */
[----:B------:R-:W-:Y:S01]  /*15900*/  IMAD.MOV.U32 R200, RZ, RZ, R188 ;  /* 0x000000ffffc87224 */ /* 0x000fe200078e00bc */
[C---:B------:R-:W-:Y:S01]  /*15910*/  LOP3.LUT P3, RZ, R2.reuse, 0x10, RZ, 0xc0, !PT ;  /* 0x0000001002ff7812 */ /* 0x040fe2000786c0ff */
[----:B--2---:R-:W-:Y:S02]  /*15920*/  FFMA.FTZ R6, R175, R3, R4 ;  /* 0x00000003af067223 */ /* 0x004fe40000010004 */
[----:B------:R-:W2:Y:S04]  /*15930*/  LDL.LU R175, [R1+0xe8] ;  /* 0x0000e80001af7983 */ /* 0x000ea80000300800 */
[----:B------:R-:W4:Y:S04]  /*15940*/  LDL.64 R32, [R1+0x160] ;  /* 0x0001600001207983 */ /* 0x000f280000100a00 */
[----:B------:R-:W4:Y:S04]  /*15950*/  LDL.LU.64 R30, [R1+0x110] ;  /* 0x00011000011e7983 */ /* 0x000f280000300a00 */
[----:B------:R-:W4:Y:S04]  /*15960*/  LDL.LU.64 R28, [R1+0x38] ;  /* 0x00003800011c7983 */ /* 0x000f280000300a00 */
[----:B------:R-:W4:Y:S01]  /*15970*/  LDL R188, [R1+0x4] ;  /* 0x0000040001bc7983 */ /* 0x000f220000100800 */
[----:B------:R-:W-:-:S02]  /*15980*/  LOP3.LUT P4, RZ, R2, 0x8, RZ, 0xc0, !PT ;  /* 0x0000000802ff7812 */ /* 0x000fc4000788c0ff */
[----:B------:R-:W-:Y:S02]  /*15990*/  LOP3.LUT P5, RZ, R2, 0x4, RZ, 0xc0, !PT ;  /* 0x0000000402ff7812 */ /* 0x000fe400078ac0ff */
[----:B------:R-:W-:Y:S02]  /*159a0*/  FSEL R25, R229, -INF , !P3 ;  /* 0xff800000e5197808 */ /* 0x000fe40005800000 */
[----:B------:R-:W-:Y:S02]  /*159b0*/  FSEL R24, R236, -INF , !P4 ;  /* 0xff800000ec187808 */ /* 0x000fe40006000000 */
[----:B------:R-:W-:Y:S02]  /*159c0*/  FSEL R23, R237, -INF , !P5 ;  /* 0xff800000ed177808 */ /* 0x000fe40006800000 */
[C---:B------:R-:W-:Y:S02]  /*159d0*/  LOP3.LUT P0, RZ, R2.reuse, 0x1, RZ, 0xc0, !PT ;  /* 0x0000000102ff7812 */ /* 0x040fe4000780c0ff */
[----:B------:R-:W-:-:S02]  /*159e0*/  LOP3.LUT P3, RZ, R2, 0x1000, RZ, 0xc0, !PT ;  /* 0x0000100002ff7812 */ /* 0x000fc4000786c0ff */
[C---:B------:R-:W-:Y:S02]  /*159f0*/  LOP3.LUT P4, RZ, R2.reuse, 0x800, RZ, 0xc0, !PT ;  /* 0x0000080002ff7812 */ /* 0x040fe4000788c0ff */
[C---:B------:R-:W-:Y:S02]  /*15a00*/  LOP3.LUT P5, RZ, R2.reuse, 0x400, RZ, 0xc0, !PT ;  /* 0x0000040002ff7812 */ /* 0x040fe400078ac0ff */
[----:B------:R-:W-:Y:S02]  /*15a10*/  LOP3.LUT P6, RZ, R2, 0x200, RZ, 0xc0, !PT ;  /* 0x0000020002ff7812 */ /* 0x000fe400078cc0ff */
        /* <DEDUP_REMOVED lines=15> */
[----:B------:R-:W-:Y:S02]  /*15b10*/  FMNMX.FTZ R5, R19, R2, !PT ;  /* 0x0000000213057209 */ /* 0x000fe40007810000 */
[----:B------:R-:W1:Y:S01]  /*15b20*/  MUFU.EX2 R2, R9 ;  /* 0x0000000900027308 */ /* 0x000e620000000800 */
[----:B------:R-:W-:Y:S02]  /*15b30*/  FSEL R17, R225, -INF , !P3 ;  /* 0xff800000e1117808 */ /* 0x000fe40005800000 */
[----:B------:R-:W-:Y:S02]  /*15b40*/  FMNMX.FTZ R5, R18, R5, !PT ;  /* 0x0000000512057209 */ /* 0x000fe40007810000 */
[----:B------:R-:W-:-:S02]  /*15b50*/  FSEL R16, R220, -INF , !P2 ;  /* 0xff800000dc107808 */ /* 0x000fc40005000000 */
[----:B------:R-:W-:Y:S02]  /*15b60*/  FMNMX.FTZ R5, R17, R5, !PT ;  /* 0x0000000511057209 */ /* 0x000fe40007810000 */
[----:B------:R-:W-:Y:S02]  /*15b70*/  FSEL R15, R221, -INF , !P1 ;  /* 0xff800000dd0f7808 */ /* 0x000fe40004800000 */
[----:B------:R-:W-:-:S04]  /*15b80*/  FMNMX.FTZ R5, R16, R5, !PT ;  /* 0x0000000510057209 */ /* 0x000fc80007810000 */
[----:B------:R-:W-:Y:S01]  /*15b90*/  FMNMX.FTZ R5, R15, R5, !PT ;  /* 0x000000050f057209 */ /* 0x000fe20007810000 */
[C---:B-1----:R-:W-:Y:S01]  /*15ba0*/  FADD.FTZ R27, R2.reuse, R6 ;  /* 0x00000006021b7221 */ /* 0x042fe20000010000 */
[----:B------:R-:W-:-:S03]  /*15bb0*/  F2FP.F16.F32.PACK_AB R51, R2, R4 ;  /* 0x000000040233723e */ /* 0x000fc600000000ff */
[----:B------:R-:W1:Y:S02]  /*15bc0*/  SHFL.BFLY PT, R2, R5, 0x2, 0x1f ;  /* 0x0c401f0005027f89 */ /* 0x000e6400000e0000 */
[----:B-1----:R-:W-:-:S05]  /*15bd0*/  FMNMX.FTZ R2, R5, R2, !PT ;  /* 0x0000000205027209 */ /* 0x002fca0007810000 */
[----:B------:R-:W1:Y:S01]  /*15be0*/  SHFL.BFLY PT, R4, R2, 0x1, 0x1f ;  /* 0x0c201f0002047f89 */ /* 0x000e6200000e0000 */
[----:B------:R-:W-:Y:S08]  /*15bf0*/  MUFU.EX2 R14, R11 ;  /* 0x0000000b000e7308 */ /* 0x000ff00000000800 */
[----:B------:R3:W-:Y:S01]  /*15c00*/  MUFU.EX2 R11, R26 ;  /* 0x0000001a000b7308 */ /* 0x0007e20000000800 */
[----:B-1----:R-:W-:-:S04]  /*15c10*/  FMNMX.FTZ R100, R2, R4, !PT ;  /* 0x0000000402647209 */ /* 0x002fc80007810000 */
[----:B------:R-:W-:-:S04]  /*15c20*/  FSETP.NEU.FTZ.AND P0, PT, R100, -INF , PT ;  /* 0xff8000006400780b */ /* 0x000fc80003f1d000 */
[----:B------:R-:W-:-:S05]  /*15c30*/  FSEL R2, R100, RZ, P0 ;  /* 0x000000ff64027208 */ /* 0x000fca0000000000 */
[----:B---3--:R-:W-:Y:S01]  /*15c40*/  FADD.FTZ R26, R250, -R2 ;  /* 0x80000002fa1a7221 */ /* 0x008fe20000010000 */
[----:B------:R-:W-:-:S05]  /*15c50*/  FMUL.FTZ R2, R0, R100 ;  /* 0x0000006400027220 */ /* 0x000fca0000410000 */
[----:B------:R-:W-:-:S05]  /*15c60*/  FSEL R2, R2, RZ, P0 ;  /* 0x000000ff02027208 */ /* 0x000fca0000000000 */
[----:B------:R-:W-:-:S04]  /*15c70*/  FFMA.FTZ R4, R61, R0, -R2 ;  /* 0x000000003d047223 */ /* 0x000fc80000010802 */
[----:B------:R1:W-:Y:S01]  /*15c80*/  MUFU.EX2 R8, R4 ;  /* 0x0000000400087308 */ /* 0x0003e20000000800 */
[-CC-:B------:R-:W-:Y:S01]  /*15c90*/  FFMA.FTZ R7, R62, R0.reuse, -R2.reuse ;  /* 0x000000003e077223 */ /* 0x180fe20000010802 */
[-CC-:B------:R-:W-:Y:S01]  /*15ca0*/  FFMA.FTZ R6, R63, R0.reuse, -R2.reuse ;  /* 0x000000003f067223 */ /* 0x180fe20000010802 */
[----:B------:R-:W-:Y:S01]  /*15cb0*/  FFMA.FTZ R5, R64, R0, -R2 ;  /* 0x0000000040057223 */ /* 0x000fe20000010802 */
[----:B-1----:R-:W-:-:S04]  /*15cc0*/  FMUL.FTZ R4, R0, R26 ;  /* 0x0000001a00047220 */ /* 0x002fc80000410000 */
[----:B------:R-:W-:Y:S08]  /*15cd0*/  MUFU.EX2 R7, R7 ;  /* 0x0000000700077308 */ /* 0x000ff00000000800 */
[----:B------:R-:W1:Y:S01]  /*15ce0*/  MUFU.EX2 R4, R4 ;  /* 0x0000000400047308 */ /* 0x000e620000000800 */
[----:B------:R-:W-:-:S07]  /*15cf0*/  FFMA.FTZ R26, R60, R0, -R2 ;  /* 0x000000003c1a7223 */ /* 0x000fce0000010802 */
[----:B------:R-:W3:Y:S08]  /*15d00*/  MUFU.EX2 R13, R10 ;  /* 0x0000000a000d7308 */ /* 0x000ef00000000800 */
[----:B------:R-:W3:Y:S01]  /*15d10*/  MUFU.EX2 R6, R6 ;  /* 0x0000000600067308 */ /* 0x000ee20000000800 */
[-CC-:B------:R-:W-:Y:S01]  /*15d20*/  FFMA.FTZ R25, R25, R0.reuse, -R2.reuse ;  /* 0x0000000019197223 */ /* 0x180fe20000010802 */
[-CC-:B------:R-:W-:Y:S01]  /*15d30*/  FFMA.FTZ R24, R24, R0.reuse, -R2.reuse ;  /* 0x0000000018187223 */ /* 0x180fe20000010802 */
[----:B------:R-:W-:-:S05]  /*15d40*/  FFMA.FTZ R23, R23, R0, -R2 ;  /* 0x0000000017177223 */ /* 0x000fca0000010802 */
[----:B------:R-:W3:Y:S01]  /*15d50*/  MUFU.EX2 R12, R12 ;  /* 0x0000000c000c7308 */ /* 0x000ee20000000800 */
[-CC-:B------:R-:W-:Y:S01]  /*15d60*/  FFMA.FTZ R38, R18, R0.reuse, -R2.reuse ;  /* 0x0000000012267223 */ /* 0x180fe20000010802 */
[-CC-:B------:R-:W-:Y:S01]  /*15d70*/  FFMA.FTZ R41, R17, R0.reuse, -R2.reuse ;  /* 0x0000000011297223 */ /* 0x180fe20000010802 */
[-CC-:B------:R-:W-:Y:S01]  /*15d80*/  FFMA.FTZ R43, R16, R0.reuse, -R2.reuse ;  /* 0x00000000102b7223 */ /* 0x180fe20000010802 */
[----:B------:R-:W-:-:S04]  /*15d90*/  FFMA.FTZ R44, R15, R0, -R2 ;  /* 0x000000000f2c7223 */ /* 0x000fc80000010802 */
[----:B------:R1:W-:Y:S01]  /*15da0*/  MUFU.EX2 R10, R36 ;  /* 0x00000024000a7308 */ /* 0x0003e20000000800 */
[----:B------:R-:W-:-:S07]  /*15db0*/  FMUL.FTZ R52, R0, R65 ;  /* 0x0000004100347220 */ /* 0x000fce0000410000 */
[----:B------:R-:W3:Y:S01]  /*15dc0*/  MUFU.EX2 R5, R5 ;  /* 0x0000000500057308 */ /* 0x000ee20000000800 */
[-CC-:B-1----:R-:W-:Y:S01]  /*15dd0*/  FFMA.FTZ R36, R22, R0.reuse, -R2.reuse ;  /* 0x0000000016247223 */ /* 0x182fe20000010802 */
[----:B------:R-:W-:-:S06]  /*15de0*/  FFMA.FTZ R22, R21, R0, -R2 ;  /* 0x0000000015167223 */ /* 0x000fcc0000010802 */
[----:B------:R1:W-:Y:S08]  /*15df0*/  MUFU.EX2 R9, R37 ;  /* 0x0000002500097308 */ /* 0x0003f00000000800 */
[----:B------:R3:W2:Y:S01]  /*15e00*/  MUFU.EX2 R21, R26 ;  /* 0x0000001a00157308 */ /* 0x0006a20000000800 */
[----:B-1----:R-:W-:-:S07]  /*15e10*/  FFMA.FTZ R37, R19, R0, -R2 ;  /* 0x0000000013257223 */ /* 0x002fce0000010802 */
[----:B------:R-:W1:Y:S01]  /*15e20*/  MUFU.EX2 R15, R25 ;  /* 0x00000019000f7308 */ /* 0x000e620000000800 */
[----:B---3--:R-:W-:Y:S01]  /*15e30*/  FFMA.FTZ R26, R20, R0, -R2 ;  /* 0x00000000141a7223 */ /* 0x008fe20000010802 */
[----:B------:R-:W-:Y:S01]  /*15e40*/  FFMA.FTZ R0, R251, R4, R8 ;  /* 0x00000004fb007223 */ /* 0x000fe20000010008 */
[----:B------:R-:W-:-:S03]  /*15e50*/  FADD.FTZ R2, R14, R27 ;  /* 0x0000001b0e027221 */ /* 0x000fc60000010000 */
[----:B------:R-:W-:Y:S01]  /*15e60*/  FADD.FTZ R0, R7, R0 ;  /* 0x0000000007007221 */ /* 0x000fe20000010000 */
[----:B------:R-:W-:-:S03]  /*15e70*/  FADD.FTZ R2, R13, R2 ;  /* 0x000000020d027221 */ /* 0x000fc60000010000 */
[----:B------:R-:W-:Y:S01]  /*15e80*/  FADD.FTZ R0, R6, R0 ;  /* 0x0000000006007221 */ /* 0x000fe20000010000 */
[----:B------:R-:W-:-:S03]  /*15e90*/  FADD.FTZ R2, R12, R2 ;  /* 0x000000020c027221 */ /* 0x000fc60000010000 */
[----:B------:R-:W-:Y:S01]  /*15ea0*/  FADD.FTZ R0, R5, R0 ;  /* 0x0000000005007221 */ /* 0x000fe20000010000 */
[----:B------:R-:W-:Y:S01]  /*15eb0*/  FADD.FTZ R2, R11, R2 ;  /* 0x000000020b027221 */ /* 0x000fe20000010000 */
[----:B------:R-:W-:Y:S02]  /*15ec0*/  F2FP.F16.F32.PACK_AB R219, R5, R6 ;  /* 0x0000000605db723e */ /* 0x000fe400000000ff */
[----:B--2---:R-:W-:Y:S01]  /*15ed0*/  FADD.FTZ R0, R21, R0 ;  /* 0x0000000015007221 */ /* 0x004fe20000010000 */
[----:B------:R-:W-:Y:S01]  /*15ee0*/  FADD.FTZ R5, R10, R2 ;  /* 0x000000020a057221 */ /* 0x000fe20000010000 */
[----:B------:R-:W-:Y:S02]  /*15ef0*/  F2FP.F16.F32.PACK_AB R217, R7, R8 ;  /* 0x0000000807d9723e */ /* 0x000fe400000000ff */
[----:B-1----:R-:W-:Y:S01]  /*15f00*/  FADD.FTZ R2, R15, R0 ;  /* 0x000000000f027221 */ /* 0x002fe20000010000 */
[----:B------:R-:W-:Y:S01]  /*15f10*/  VIADD R0, R175, 0xffffffff ;  /* 0xffffffffaf007836 */ /* 0x000fe20000000000 */
[----:B------:R-:W1:Y:S04]  /*15f20*/  MUFU.EX2 R7, R24 ;  /* 0x0000001800077308 */ /* 0x000e680000000800 */
[----:B----4-:R-:W-:-:S04]  /*15f30*/  LOP3.LUT R224, R33, R0, RZ, 0x3c, !PT ;  /* 0x0000000021e07212 */ /* 0x010fc800078e3cff */
[----:B------:R-:W2:Y:S01]  /*15f40*/  MUFU.EX2 R6, R23 ;  /* 0x0000001700067308 */ /* 0x000ea20000000800 */
[----:B------:R-:W-:-:S05]  /*15f50*/  LOP3.LUT R0, R224, R191, RZ, 0x3c, !PT ;  /* 0x000000bfe0007212 */ /* 0x000fca00078e3cff */
[----:B------:R-:W-:-:S04]  /*15f60*/  IMAD.WIDE.U32 R62, R0, -0x326172a9, RZ ;  /* 0xcd9e8d57003e7825 */ /* 0x000fc800078e00ff */
[----:B-1----:R-:W-:Y:S01]  /*15f70*/  FADD.FTZ R2, R7, R2 ;  /* 0x0000000207027221 */ /* 0x002fe20000010000 */
[----:B------:R-:W-:-:S03]  /*15f80*/  LOP3.LUT R0, R63, R232, R30, 0x96, !PT ;  /* 0x000000e83f007212 */ /* 0x000fc600078e961e */
[C---:B--2---:R-:W-:Y:S01]  /*15f90*/  FADD.FTZ R16, R6.reuse, R2 ;  /* 0x0000000206107221 */ /* 0x044fe20000010000 */
[----:B------:R-:W-:Y:S01]  /*15fa0*/  F2FP.F16.F32.PACK_AB R221, R6, R7 ;  /* 0x0000000706dd723e */ /* 0x000fe200000000ff */
[----:B------:R-:W-:Y:S01]  /*15fb0*/  IMAD.WIDE.U32 R6, R0, -0x2daee0ad, RZ ;  /* 0xd2511f5300067825 */ /* 0x000fe200078e00ff */
[----:B------:R-:W-:-:S03]  /*15fc0*/  LOP3.LUT R2, R209, R189, R62, 0x96, !PT ;  /* 0x000000bdd1027212 */ /* 0x000fc600078e963e */
[C---:B------:R-:W-:Y:S01]  /*15fd0*/  FADD.FTZ R18, R9.reuse, R5 ;  /* 0x0000000509127221 */ /* 0x040fe20000010000 */
[----:B------:R-:W-:Y:S02]  /*15fe0*/  F2FP.F16.F32.PACK_AB R57, R9, R10 ;  /* 0x0000000a0939723e */ /* 0x000fe400000000ff */
[----:B------:R-:W-:Y:S01]  /*15ff0*/  LOP3.LUT R0, R7, R102, R28, 0x96, !PT ;  /* 0x0000006607007212 */ /* 0x000fe200078e961c */
[----:B------:R-:W-:Y:S01]  /*16000*/  IMAD.WIDE.U32 R8, R2, -0x2daee0ad, RZ ;  /* 0xd2511f5302087825 */ /* 0x000fe200078e00ff */
[----:B------:R-:W-:Y:S02]  /*16010*/  F2FP.F16.F32.PACK_AB R27, R13, R14 ;  /* 0x0000000e0d1b723e */ /* 0x000fe400000000ff */
[----:B------:R-:W-:Y:S01]  /*16020*/  F2FP.F16.F32.PACK_AB R55, R11, R12 ;  /* 0x0000000c0b37723e */ /* 0x000fe200000000ff */
[----:B------:R-:W-:Y:S01]  /*16030*/  IMAD.WIDE.U32 R12, R0, -0x326172a9, RZ ;  /* 0xcd9e8d57000c7825 */ /* 0x000fe200078e00ff */
[----:B------:R-:W-:-:S05]  /*16040*/  LOP3.LUT R0, R9, R202, R6, 0x96, !PT ;  /* 0x000000ca09007212 */ /* 0x000fca00078e9606 */
        /* <DEDUP_REMOVED lines=8> */
[----:B------:R-:W-:-:S05]  /*160d0*/  IMAD.WIDE.U32 R6, R0, -0x326172a9, RZ ;  /* 0xcd9e8d5700067825 */ /* 0x000fca00078e00ff */
[----:B------:R-:W-:-:S04]  /*160e0*/  LOP3.LUT R0, R7, R188, R8, 0x96, !PT ;  /* 0x000000bc07007212 */ /* 0x000fc800078e9608 */
[----:B------:R-:W-:-:S04]  /*160f0*/  LOP3.LUT R2, R0, 0xff, RZ, 0xc0, !PT ;  /* 0x000000ff00027812 */ /* 0x000fc800078ec0ff */
[----:B------:R-:W-:Y:S02]  /*16100*/  ISETP.GE.U32.AND P4, PT, R192, R2, PT ;  /* 0x00000002c000720c */ /* 0x000fe40003f86070 */
[----:B------:R-:W-:-:S04]  /*16110*/  LOP3.LUT R2, R0, 0xffff, RZ, 0xc0, !PT ;  /* 0x0000ffff00027812 */ /* 0x000fc800078ec0ff */
[----:B------:R-:W-:-:S04]  /*16120*/  SHF.R.U32.HI R2, RZ, 0x8, R2 ;  /* 0x00000008ff027819 */ /* 0x000fc80000011602 */
[----:B------:R-:W-:-:S04]  /*16130*/  LOP3.LUT R2, R2, 0xffff, RZ, 0xc0, !PT ;  /* 0x0000ffff02027812 */ /* 0x000fc800078ec0ff */
[----:B------:R-:W-:Y:S02]  /*16140*/  ISETP.GE.U32.AND P3, PT, R192, R2, PT ;  /* 0x00000002c000720c */ /* 0x000fe40003f66070 */
[----:B------:R-:W-:Y:S02]  /*16150*/  SHF.R.U32.HI R2, RZ, 0x10, R0 ;  /* 0x00000010ff027819 */ /* 0x000fe40000011600 */
[----:B------:R-:W-:Y:S02]  /*16160*/  LOP3.LUT R10, R9, R210, R10, 0x96, !PT ;  /* 0x000000d2090a7212 */ /* 0x000fe400078e960a */
[----:B------:R-:W-:Y:S01]  /*16170*/  LOP3.LUT R2, R2, 0xff, RZ, 0xc0, !PT ;  /* 0x000000ff02027812 */ /* 0x000fe200078ec0ff */
[----:B------:R-:W1:Y:S01]  /*16180*/  MUFU.EX2 R9, R40 ;  /* 0x0000002800097308 */ /* 0x000e620000000800 */
[----:B------:R-:W-:Y:S02]  /*16190*/  SHF.R.U32.HI R0, RZ, 0x18, R0 ;  /* 0x00000018ff007819 */ /* 0x000fe40000011600 */
[----:B------:R-:W-:-:S02]  /*161a0*/  ISETP.GE.U32.AND P5, PT, R192, R2, PT ;  /* 0x00000002c000720c */ /* 0x000fc40003fa6070 */
[----:B------:R-:W-:Y:S02]  /*161b0*/  ISETP.GE.U32.AND P0, PT, R192, R0, PT ;  /* 0x00000000c000720c */ /* 0x000fe40003f06070 */
[----:B------:R-:W-:Y:S01]  /*161c0*/  LOP3.LUT R0, R6, 0xff, RZ, 0xc0, !PT ;  /* 0x000000ff06007812 */ /* 0x000fe200078ec0ff */
[----:B------:R-:W2:Y:S01]  /*161d0*/  MUFU.EX2 R2, R42 ;  /* 0x0000002a00027308 */ /* 0x000ea20000000800 */
[----:B------:R-:W-:Y:S02]  /*161e0*/  SHF.R.U32.HI R5, RZ, 0x10, R6 ;  /* 0x00000010ff057819 */ /* 0x000fe40000011606 */
[----:B------:R-:W-:Y:S02]  /*161f0*/  F2FP.F16.F32.PACK_AB R220, R15, R21 ;  /* 0x000000150fdc723e */ /* 0x000fe400000000ff */
[----:B------:R-:W-:Y:S02]  /*16200*/  ISETP.GE.U32.AND P2, PT, R192, R0, PT ;  /* 0x00000000c000720c */ /* 0x000fe40003f46070 */
[----:B------:R-:W-:-:S02]  /*16210*/  LOP3.LUT R21, R6, 0xffff, RZ, 0xc0, !PT ;  /* 0x0000ffff06157812 */ /* 0x000fc400078ec0ff */
[----:B------:R-:W-:Y:S01]  /*16220*/  SHF.R.U32.HI R0, RZ, 0x18, R6 ;  /* 0x00000018ff007819 */ /* 0x000fe20000011606 */
[----:B------:R-:W-:Y:S01]  /*16230*/  IMAD.WIDE.U32 R6, R10, -0x2daee0ad, RZ ;  /* 0xd2511f530a067825 */ /* 0x000fe200078e00ff */
[----:B------:R-:W-:Y:S01]  /*16240*/  LOP3.LUT R5, R5, 0xff, RZ, 0xc0, !PT ;  /* 0x000000ff05057812 */ /* 0x000fe200078ec0ff */
[----:B------:R-:W3:Y:S01]  /*16250*/  MUFU.EX2 R20, R36 ;  /* 0x0000002400147308 */ /* 0x000ee20000000800 */
[----:B------:R-:W-:Y:S02]  /*16260*/  ISETP.GE.U32.AND P1, PT, R192, R0, PT ;  /* 0x00000000c000720c */ /* 0x000fe40003f26070 */
[----:B------:R-:W-:Y:S02]  /*16270*/  LOP3.LUT R0, R7, R193, R12, 0x96, !PT ;  /* 0x000000c107007212 */ /* 0x000fe400078e960c */
[C---:B------:R-:W-:Y:S02]  /*16280*/  LOP3.LUT R19, R6.reuse, 0xff, RZ, 0xc0, !PT ;  /* 0x000000ff06137812 */ /* 0x040fe400078ec0ff */
[----:B------:R-:W-:Y:S01]  /*16290*/  LOP3.LUT R23, R6, 0xffff, RZ, 0xc0, !PT ;  /* 0x0000ffff06177812 */ /* 0x000fe200078ec0ff */
[----:B------:R4:W3:Y:S01]  /*162a0*/  MUFU.EX2 R8, R22 ;  /* 0x0000001600087308 */ /* 0x0008e20000000800 */
[----:B------:R-:W-:-:S02]  /*162b0*/  SHF.R.U32.HI R17, RZ, 0x18, R6 ;  /* 0x00000018ff117819 */ /* 0x000fc40000011606 */
[----:B------:R-:W-:-:S05]  /*162c0*/  ISETP.GE.U32.AND P6, PT, R192, R5, PT ;  /* 0x00000005c000720c */ /* 0x000fca0003fc6070 */
[----:B------:R-:W-:Y:S08]  /*162d0*/  MUFU.EX2 R15, R66 ;  /* 0x00000042000f7308 */ /* 0x000ff00000000800 */
[----:B------:R-:W3:Y:S01]  /*162e0*/  MUFU.EX2 R12, R67 ;  /* 0x00000043000c7308 */ /* 0x000ee20000000800 */
[----:B----4-:R-:W-:Y:S01]  /*162f0*/  SHF.R.U32.HI R22, RZ, 0x10, R6 ;  /* 0x00000010ff167819 */ /* 0x010fe20000011606 */
[----:B-1----:R-:W-:Y:S01]  /*16300*/  FADD.FTZ R6, R9, R18 ;  /* 0x0000001209067221 */ /* 0x002fe20000010000 */
[----:B--2---:R-:W-:-:S05]  /*16310*/  F2FP.F16.F32.PACK_AB R9, R2, R9 ;  /* 0x000000090209723e */ /* 0x004fca00000000ff */
[----:B------:R-:W1:Y:S01]  /*16320*/  MUFU.EX2 R5, R45 ;  /* 0x0000002d00057308 */ /* 0x000e620000000800 */
[----:B------:R-:W-:-:S07]  /*16330*/  FADD.FTZ R10, R2, R6 ;  /* 0x00000006020a7221 */ /* 0x000fce0000010000 */
[----:B------:R-:W2:Y:S01]  /*16340*/  MUFU.EX2 R2, R46 ;  /* 0x0000002e00027308 */ /* 0x000ea20000000800 */
[----:B---3--:R-:W-:Y:S01]  /*16350*/  FADD.FTZ R6, R20, R16 ;  /* 0x0000001014067221 */ /* 0x008fe20000010000 */
[----:B------:R-:W-:Y:S02]  /*16360*/  F2FP.F16.F32.PACK_AB R216, R8, R20 ;  /* 0x0000001408d8723e */ /* 0x000fe400000000ff */
[----:B------:R-:W-:Y:S01]  /*16370*/  F2FP.F16.F32.PACK_AB R7, R12, R15 ;  /* 0x0000000f0c07723e */ /* 0x000fe200000000ff */
[----:B------:R-:W-:Y:S01]  /*16380*/  FADD.FTZ R16, R8, R6 ;  /* 0x0000000608107221 */ /* 0x000fe20000010000 */
[----:B-1----:R-:W-:Y:S02]  /*16390*/  FADD.FTZ R8, R5, R10 ;  /* 0x0000000a05087221 */ /* 0x002fe40000010000 */
[C---:B------:R-:W-:Y:S01]  /*163a0*/  PRMT R141, R7.reuse, 0x7610, R141 ;  /* 0x00007610078d7816 */ /* 0x040fe2000000008d */
[----:B------:R1:W-:Y:S01]  /*163b0*/  MUFU.EX2 R14, R107 ;  /* 0x0000006b000e7308 */ /* 0x0003e20000000800 */
[----:B------:R-:W-:Y:S01]  /*163c0*/  PRMT R140, R7, 0x7632, R140 ;  /* 0x00007632078c7816 */ /* 0x000fe2000000008c */
[C---:B--2---:R-:W-:Y:S01]  /*163d0*/  FADD.FTZ R8, R2.reuse, R8 ;  /* 0x0000000802087221 */ /* 0x044fe20000010000 */
[----:B------:R-:W-:-:S02]  /*163e0*/  F2FP.F16.F32.PACK_AB R20, R2, R5 ;  /* 0x000000050214723e */ /* 0x000fc400000000ff */
[----:B------:R-:W-:Y:S01]  /*163f0*/  SHF.R.U32.HI R2, RZ, 0x8, R21 ;  /* 0x00000008ff027819 */ /* 0x000fe20000011615 */
[----:B------:R-:W-:Y:S02]  /*16400*/  @!P4 HADD2 R68, -R141.H0_H0, -RZ.H0_H0 ;  /* 0xa00000ff8d44c230 */ /* 0x000fe40000000900 */
[----:B------:R-:W2:Y:S01]  /*16410*/  MUFU.EX2 R5, R26 ;  /* 0x0000001a00057308 */ /* 0x000ea20000000800 */
[----:B------:R-:W-:Y:S02]  /*16420*/  LOP3.LUT R2, R2, 0xffff, RZ, 0xc0, !PT ;  /* 0x0000ffff02027812 */ /* 0x000fe400078ec0ff */
[----:B-1----:R-:W-:Y:S02]  /*16430*/  PRMT R107, R9, 0x7632, R107 ;  /* 0x00007632096b7816 */ /* 0x002fe4000000006b */
[----:B------:R-:W-:-:S03]  /*16440*/  PRMT R175, R141, 0x5410, R140 ;  /* 0x000054108daf7816 */ /* 0x000fc6000000008c */
[----:B------:R1:W-:Y:S01]  /*16450*/  MUFU.EX2 R11, R106 ;  /* 0x0000006a000b7308 */ /* 0x0003e20000000800 */
[----:B------:R-:W-:Y:S01]  /*16460*/  @!P4 PRMT R141, R68, 0x5410, RZ ;  /* 0x00005410448dc816 */ /* 0x000fe200000000ff */
[----:B------:R-:W-:Y:S01]  /*16470*/  @!P0 HADD2 R69, -R107.H0_H0, -RZ.H0_H0 ;  /* 0xa00000ff6b458230 */ /* 0x000fe20000000900 */
[----:B------:R-:W-:-:S05]  /*16480*/  ISETP.GE.U32.AND P4, PT, R192, R2, PT ;  /* 0x00000002c000720c */ /* 0x000fca0003f86070 */
[----:B------:R-:W3:Y:S01]  /*16490*/  MUFU.EX2 R2, R37 ;  /* 0x0000002500027308 */ /* 0x000ee20000000800 */
[----:B------:R-:W-:Y:S02]  /*164a0*/  SHF.R.U32.HI R7, RZ, 0x10, R0 ;  /* 0x00000010ff077819 */ /* 0x000fe40000011600 */
[----:B-1----:R-:W-:-:S05]  /*164b0*/  PRMT R106, R9, 0x7610, R106 ;  /* 0x00007610096a7816 */ /* 0x002fca000000006a */
[----:B------:R-:W1:Y:S01]  /*164c0*/  MUFU.EX2 R6, R47 ;  /* 0x0000002f00067308 */ /* 0x000e620000000800 */
[----:B------:R-:W-:Y:S02]  /*164d0*/  PRMT R251, R106, 0x5410, R107 ;  /* 0x000054106afb7816 */ /* 0x000fe4000000006b */
[----:B------:R-:W-:Y:S01]  /*164e0*/  @!P0 PRMT R107, R69, 0x5410, RZ ;  /* 0x00005410456b8816 */ /* 0x000fe200000000ff */
[----:B------:R-:W-:Y:S01]  /*164f0*/  @!P5 HADD2 R81, -R106.H0_H0, -RZ.H0_H0 ;  /* 0xa00000ff6a51d230 */ /* 0x000fe20000000900 */
[----:B------:R-:W-:-:S03]  /*16500*/  ISETP.GE.U32.AND P0, PT, R192, R17, PT ;  /* 0x00000011c000720c */ /* 0x000fc60003f06070 */
[----:B------:R-:W4:Y:S01]  /*16510*/  MUFU.EX2 R21, R48 ;  /* 0x0000003000157308 */ /* 0x000f220000000800 */
[----:B------:R-:W-:Y:S02]  /*16520*/  LOP3.LUT R7, R7, 0xff, RZ, 0xc0, !PT ;  /* 0x000000ff07077812 */ /* 0x000fe400078ec0ff */
[----:B------:R-:W-:-:S05]  /*16530*/  @!P5 PRMT R106, R81, 0x5410, RZ ;  /* 0x00005410516ad816 */ /* 0x000fca00000000ff */
[----:B------:R-:W-:Y:S01]  /*16540*/  MUFU.EX2 R18, R104 ;  /* 0x0000006800127308 */ /* 0x000fe20000000800 */
[----:B------:R-:W-:-:S07]  /*16550*/  ISETP.GE.U32.AND P5, PT, R192, R7, PT ;  /* 0x00000007c000720c */ /* 0x000fce0003fa6070 */
[----:B------:R-:W4:Y:S01]  /*16560*/  MUFU.EX2 R17, R176 ;  /* 0x000000b000117308 */ /* 0x000f220000000800 */
[----:B--2---:R-:W-:-:S04]  /*16570*/  FADD.FTZ R7, R5, R16 ;  /* 0x0000001005077221 */ /* 0x004fc80000010000 */
[----:B---3--:R-:W-:-:S03]  /*16580*/  FADD.FTZ R10, R2, R7 ;  /* 0x00000007020a7221 */ /* 0x008fc60000010000 */
[----:B------:R2:W-:Y:S08]  /*16590*/  MUFU.EX2 R9, R184 ;  /* 0x000000b800097308 */ /* 0x0005f00000000800 */
[----:B------:R3:W-:Y:S01]  /*165a0*/  MUFU.EX2 R13, R105 ;  /* 0x00000069000d7308 */ /* 0x0007e20000000800 */
[----:B--2---:R-:W-:Y:S01]  /*165b0*/  F2FP.F16.F32.PACK_AB R184, R2, R5 ;  /* 0x0000000502b8723e */ /* 0x004fe200000000ff */
[----:B-1----:R-:W-:-:S04]  /*165c0*/  FADD.FTZ R2, R6, R8 ;  /* 0x0000000806027221 */ /* 0x002fc80000010000 */
[----:B----4-:R-:W-:Y:S01]  /*165d0*/  FADD.FTZ R26, R21, R2 ;  /* 0x00000002151a7221 */ /* 0x010fe20000010000 */
[----:B------:R-:W-:-:S04]  /*165e0*/  F2FP.F16.F32.PACK_AB R2, R17, R18 ;  /* 0x000000121102723e */ /* 0x000fc800000000ff */
[C---:B---3--:R-:W-:Y:S02]  /*165f0*/  PRMT R105, R2.reuse, 0x7610, R105 ;  /* 0x0000761002697816 */ /* 0x048fe40000000069 */
[----:B------:R-:W-:-:S03]  /*16600*/  PRMT R104, R2, 0x7632, R104 ;  /* 0x0000763202687816 */ /* 0x000fc60000000068 */
[----:B------:R-:W-:Y:S01]  /*16610*/  @!P2 HADD2 R84, -R105.H0_H0, -RZ.H0_H0 ;  /* 0xa00000ff6954a230 */ /* 0x000fe20000000900 */
[----:B------:R-:W-:Y:S02]  /*16620*/  LOP3.LUT R2, R0, 0xff, RZ, 0xc0, !PT ;  /* 0x000000ff00027812 */ /* 0x000fe400078ec0ff */
[----:B------:R-:W-:Y:S01]  /*16630*/  PRMT R250, R105, 0x5410, R104 ;  /* 0x0000541069fa7816 */ /* 0x000fe20000000068 */
[----:B------:R-:W-:Y:S01]  /*16640*/  @!P4 HADD2 R85, -R104.H0_H0, -RZ.H0_H0 ;  /* 0xa00000ff6855c230 */ /* 0x000fe20000000900 */
[----:B------:R-:W-:Y:S01]  /*16650*/  @!P2 PRMT R105, R84, 0x5410, RZ ;  /* 0x000054105469a816 */ /* 0x000fe200000000ff */
[----:B------:R-:W-:Y:S01]  /*16660*/  @!P3 HADD2 R80, -R140.H0_H0, -RZ.H0_H0 ;  /* 0xa00000ff8c50b230 */ /* 0x000fe20000000900 */
[----:B------:R-:W-:Y:S02]  /*16670*/  ISETP.GE.U32.AND P2, PT, R192, R2, PT ;  /* 0x00000002c000720c */ /* 0x000fe40003f46070 */
[----:B------:R-:W-:Y:S01]  /*16680*/  SHF.R.U32.HI R2, RZ, 0x18, R0 ;  /* 0x00000018ff027819 */ /* 0x000fe20000011600 */
[----:B------:R-:W1:Y:S01]  /*16690*/  MUFU.EX2 R5, R38 ;  /* 0x0000002600057308 */ /* 0x000e620000000800 */
[----:B------:R-:W-:-:S02]  /*166a0*/  @!P4 PRMT R104, R85, 0x5410, RZ ;  /* 0x000054105568c816 */ /* 0x000fc400000000ff */
[----:B------:R-:W-:Y:S02]  /*166b0*/  @!P3 PRMT R140, R80, 0x5410, RZ ;  /* 0x00005410508cb816 */ /* 0x000fe400000000ff */
[C---:B------:R-:W-:Y:S02]  /*166c0*/  ISETP.GE.U32.AND P4, PT, R192.reuse, R2, PT ;  /* 0x00000002c000720c */ /* 0x040fe40003f86070 */
[----:B------:R-:W-:Y:S01]  /*166d0*/  ISETP.GE.U32.AND P3, PT, R192, R19, PT ;  /* 0x00000013c000720c */ /* 0x000fe20003f66070 */
[----:B------:R-:W2:Y:S01]  /*166e0*/  MUFU.EX2 R2, R41 ;  /* 0x0000002900027308 */ /* 0x000ea20000000800 */
[----:B------:R-:W-:Y:S02]  /*166f0*/  LOP3.LUT R7, R22, 0xff, RZ, 0xc0, !PT ;  /* 0x000000ff16077812 */ /* 0x000fe400078ec0ff */
[----:B------:R-:W-:Y:S02]  /*16700*/  LOP3.LUT R0, R0, 0xffff, RZ, 0xc0, !PT ;  /* 0x0000ffff00007812 */ /* 0x000fe400078ec0ff */
[----:B------:R-:W-:-:S03]  /*16710*/  PRMT R96, R20, 0x7610, R96 ;  /* 0x0000761014607816 */ /* 0x000fc60000000060 */
[----:B------:R-:W-:Y:S01]  /*16720*/  MUFU.EX2 R19, R177 ;  /* 0x000000b100137308 */ /* 0x000fe20000000800 */
[----:B------:R-:W-:Y:S01]  /*16730*/  SHF.R.U32.HI R0, RZ, 0x8, R0 ;  /* 0x00000008ff007819 */ /* 0x000fe20000011600 */
[----:B------:R-:W-:Y:S01]  /*16740*/  @!P6 HADD2 R145, -R96.H0_H0, -RZ.H0_H0 ;  /* 0xa00000ff6091e230 */ /* 0x000fe20000000900 */
[----:B------:R-:W-:-:S05]  /*16750*/  PRMT R97, R20, 0x7632, R97 ;  /* 0x0000763214617816 */ /* 0x000fca0000000061 */
[----:B------:R-:W3:Y:S01]  /*16760*/  MUFU.EX2 R22, R180 ;  /* 0x000000b400167308 */ /* 0x000ee20000000800 */
[----:B------:R-:W-:Y:S02]  /*16770*/  LOP3.LUT R0, R0, 0xffff, RZ, 0xc0, !PT ;  /* 0x0000ffff00007812 */ /* 0x000fe400078ec0ff */
[----:B------:R-:W-:Y:S02]  /*16780*/  PRMT R247, R96, 0x5410, R97 ;  /* 0x0000541060f77816 */ /* 0x000fe40000000061 */
[----:B------:R-:W-:Y:S02]  /*16790*/  @!P6 PRMT R96, R145, 0x5410, RZ ;  /* 0x000054109160e816 */ /* 0x000fe400000000ff */
[----:B------:R-:W-:Y:S01]  /*167a0*/  ISETP.GE.U32.AND P6, PT, R192, R0, PT ;  /* 0x00000000c000720c */ /* 0x000fe20003fc6070 */
[----:B-1----:R-:W-:Y:S01]  /*167b0*/  FADD.FTZ R0, R5, R10 ;  /* 0x0000000a05007221 */ /* 0x002fe20000010000 */
[----:B--2---:R-:W-:-:S03]  /*167c0*/  F2FP.F16.F32.PACK_AB R169, R2, R5 ;  /* 0x0000000502a9723e */ /* 0x004fc600000000ff */
[----:B------:R-:W-:Y:S02]  /*167d0*/  FADD.FTZ R10, R2, R0 ;  /* 0x00000000020a7221 */ /* 0x000fe40000010000 */
[----:B------:R-:W-:Y:S01]  /*167e0*/  MUFU.EX2 R2, R43 ;  /* 0x0000002b00027308 */ /* 0x000fe20000000800 */
[----:B---3--:R-:W-:Y:S02]  /*167f0*/  F2FP.F16.F32.PACK_AB R0, R22, R19 ;  /* 0x000000131600723e */ /* 0x008fe400000000ff */
[----:B------:R-:W-:Y:S02]  /*16800*/  F2FP.F16.F32.PACK_AB R16, R21, R6 ;  /* 0x000000061510723e */ /* 0x000fe400000000ff */
[C---:B------:R-:W-:Y:S02]  /*16810*/  PRMT R85, R0.reuse, 0x7610, R85 ;  /* 0x0000761000557816 */ /* 0x040fe40000000055 */
[----:B------:R-:W-:Y:S01]  /*16820*/  PRMT R84, R0, 0x7632, R84 ;  /* 0x0000763200547816 */ /* 0x000fe20000000054 */
[----:B------:R-:W-:Y:S01]  /*16830*/  MUFU.EX2 R21, R181 ;  /* 0x000000b500157308 */ /* 0x000fe20000000800 */
[----:B------:R-:W-:Y:S01]  /*16840*/  SHF.R.U32.HI R5, RZ, 0x8, R23 ;  /* 0x00000008ff057819 */ /* 0x000fe20000011617 */
[----:B------:R-:W-:-:S06]  /*16850*/  @!P2 HADD2 R148, -R85.H0_H0, -RZ.H0_H0 ;  /* 0xa00000ff5594a230 */ /* 0x000fcc0000000900 */
[----:B------:R-:W1:Y:S01]  /*16860*/  MUFU.EX2 R0, R44 ;  /* 0x0000002c00007308 */ /* 0x000e620000000800 */
[----:B------:R-:W-:-:S07]  /*16870*/  LOP3.LUT R5, R5, 0xffff, RZ, 0xc0, !PT ;  /* 0x0000ffff05057812 */ /* 0x000fce00078ec0ff */
[----:B------:R-:W2:Y:S01]  /*16880*/  MUFU.EX2 R20, R182 ;  /* 0x000000b600147308 */ /* 0x000ea20000000800 */
[----:B------:R-:W-:-:S07]  /*16890*/  PRMT R81, R16, 0x7610, R81 ;  /* 0x0000761010517816 */ /* 0x000fce0000000051 */
[----:B------:R3:W4:Y:S01]  /*168a0*/  MUFU.EX2 R6, R178 ;  /* 0x000000b200067308 */ /* 0x0007220000000800 */
[----:B------:R-:W-:Y:S01]  /*168b0*/  @!P1 HADD2 R144, -R97.H0_H0, -RZ.H0_H0 ;  /* 0xa00000ff61909230 */ /* 0x000fe20000000900 */
[----:B-1----:R-:W-:Y:S01]  /*168c0*/  F2FP.F16.F32.PACK_AB R168, R0, R2 ;  /* 0x0000000200a8723e */ /* 0x002fe200000000ff */
[----:B------:R-:W-:Y:S01]  /*168d0*/  @!P5 HADD2 R153, -R81.H0_H0, -RZ.H0_H0 ;  /* 0xa00000ff5199d230 */ /* 0x000fe20000000900 */
[----:B------:R-:W-:Y:S02]  /*168e0*/  PRMT R80, R16, 0x7632, R80 ;  /* 0x0000763210507816 */ /* 0x000fe40000000050 */
[----:B---3--:R-:W-:Y:S02]  /*168f0*/  PRMT R178, R85, 0x5410, R84 ;  /* 0x0000541055b27816 */ /* 0x008fe40000000054 */
[----:B------:R-:W-:Y:S02]  /*16900*/  @!P2 PRMT R85, R148, 0x5410, RZ ;  /* 0x000054109455a816 */ /* 0x000fe400000000ff */
[----:B------:R-:W-:Y:S01]  /*16910*/  ISETP.GE.U32.AND P2, PT, R192, R5, PT ;  /* 0x00000005c000720c */ /* 0x000fe20003f46070 */
[----:B------:R-:W-:-:S04]  /*16920*/  FADD.FTZ R5, R2, R10 ;  /* 0x0000000a02057221 */ /* 0x000fc80000010000 */
[----:B------:R-:W-:Y:S01]  /*16930*/  FADD.FTZ R5, R0, R5 ;  /* 0x0000000500057221 */ /* 0x000fe20000010000 */
[----:B--2---:R-:W-:Y:S01]  /*16940*/  F2FP.F16.F32.PACK_AB R0, R20, R21 ;  /* 0x000000151400723e */ /* 0x004fe200000000ff */
[----:B------:R-:W-:Y:S01]  /*16950*/  @!P4 HADD2 R152, -R80.H0_H0, -RZ.H0_H0 ;  /* 0xa00000ff5098c230 */ /* 0x000fe20000000900 */
[----:B------:R-:W-:Y:S02]  /*16960*/  @!P1 PRMT R97, R144, 0x5410, RZ ;  /* 0x0000541090619816 */ /* 0x000fe400000000ff */
[----:B------:R-:W-:Y:S02]  /*16970*/  PRMT R68, R0, 0x7632, R68 ;  /* 0x0000763200447816 */ /* 0x000fe40000000044 */
[----:B------:R-:W-:Y:S02]  /*16980*/  ISETP.GE.U32.AND P1, PT, R192, R7, PT ;  /* 0x00000007c000720c */ /* 0x000fe40003f26070 */
[----:B------:R-:W-:Y:S01]  /*16990*/  PRMT R177, R81, 0x5410, R80 ;  /* 0x0000541051b17816 */ /* 0x000fe20000000050 */
[----:B------:R1:W-:Y:S01]  /*169a0*/  MUFU.EX2 R7, R183 ;  /* 0x000000b700077308 */ /* 0x0003e20000000800 */
[----:B------:R-:W-:Y:S01]  /*169b0*/  @!P5 PRMT R81, R153, 0x5410, RZ ;  /* 0x000054109951d816 */ /* 0x000fe200000000ff */
[----:B------:R-:W-:-:S02]  /*169c0*/  IMAD.MOV.U32 R182, RZ, RZ, R193 ;  /* 0x000000ffffb67224 */ /* 0x000fc400078e00c1 */
[----:B------:R-:W-:Y:S02]  /*169d0*/  IMAD.MOV.U32 R153, RZ, RZ, R211 ;  /* 0x000000ffff997224 */ /* 0x000fe400078e00d3 */
[-C--:B------:R-:W-:Y:S01]  /*169e0*/  FMUL.FTZ R211, R82, R3.reuse ;  /* 0x0000000352d37220 */ /* 0x080fe20000410000 */
[----:B------:R-:W-:Y:S02]  /*169f0*/  IMAD.MOV.U32 R144, RZ, RZ, R102 ;  /* 0x000000ffff907224 */ /* 0x000fe400078e0066 */
[-C--:B------:R-:W-:Y:S01]  /*16a00*/  FMUL.FTZ R102, R171, R3.reuse ;  /* 0x00000003ab667220 */ /* 0x080fe20000410000 */
[----:B------:R-:W-:Y:S01]  /*16a10*/  PRMT R69, R0, 0x7610, R69 ;  /* 0x0000761000457816 */ /* 0x000fe20000000045 */
[----:B------:R-:W-:Y:S01]  /*16a20*/  @!P2 HADD2 R82, -R68.H0_H0, -RZ.H0_H0 ;  /* 0xa00000ff4452a230 */ /* 0x000fe20000000900 */
[----:B------:R-:W-:Y:S01]  /*16a30*/  @!P4 PRMT R80, R152, 0x5410, RZ ;  /* 0x000054109850c816 */ /* 0x000fe200000000ff */
[----:B------:R-:W-:Y:S02]  /*16a40*/  IMAD.MOV.U32 R171, RZ, RZ, R200 ;  /* 0x000000ffffab7224 */ /* 0x000fe400078e00c8 */
[-C--:B------:R-:W-:Y:S01]  /*16a50*/  FMUL.FTZ R200, R86, R3.reuse ;  /* 0x0000000356c87220 */ /* 0x080fe20000410000 */
[----:B------:R-:W-:Y:S01]  /*16a60*/  FMUL.FTZ R193, R87, R3 ;  /* 0x0000000357c17220 */ /* 0x000fe20000410000 */
[----:B-1----:R-:W-:Y:S01]  /*16a70*/  IMAD.MOV.U32 R183, RZ, RZ, R199 ;  /* 0x000000ffffb77224 */ /* 0x002fe200078e00c7 */
[----:B----4-:R-:W-:Y:S01]  /*16a80*/  F2FP.F16.F32.PACK_AB R16, R6, R39 ;  /* 0x000000270610723e */ /* 0x010fe200000000ff */
[----:B------:R-:W-:Y:S01]  /*16a90*/  IMAD.MOV.U32 R152, RZ, RZ, R182 ;  /* 0x000000ffff987224 */ /* 0x000fe200078e00b6 */
[----:B------:R1:W-:Y:S01]  /*16aa0*/  STL [R1+0x170], R5 ;  /* 0x0001700501007387 */ /* 0x0003e20000100800 */
[----:B------:R-:W-:-:S02]  /*16ab0*/  IMAD.MOV.U32 R10, RZ, RZ, R183 ;  /* 0x000000ffff0a7224 */ /* 0x000fc400078e00b7 */
[-C--:B------:R-:W-:Y:S01]  /*16ac0*/  FMUL.FTZ R182, R98, R3.reuse ;  /* 0x0000000362b67220 */ /* 0x080fe20000410000 */
[----:B------:R-:W-:Y:S02]  /*16ad0*/  IMAD.MOV.U32 R86, RZ, RZ, R32 ;  /* 0x000000ffff567224 */ /* 0x000fe400078e0020 */
[----:B------:R-:W-:Y:S01]  /*16ae0*/  FMUL.FTZ R183, R99, R3 ;  /* 0x0000000363b77220 */ /* 0x000fe20000410000 */
[----:B------:R-:W-:Y:S02]  /*16af0*/  IMAD.MOV.U32 R87, RZ, RZ, R33 ;  /* 0x000000ffff577224 */ /* 0x000fe400078e0021 */
[----:B------:R-:W-:Y:S01]  /*16b00*/  FADD.FTZ R6, R6, R179 ;  /* 0x000000b306067221 */ /* 0x000fe20000010000 */
[----:B------:R-:W2:Y:S01]  /*16b10*/  LDL.LU.64 R32, [R1+0x278] ;  /* 0x0002780001207983 */ /* 0x000ea20000300a00 */
[----:B------:R-:W-:Y:S01]  /*16b20*/  IMAD.MOV.U32 R98, RZ, RZ, R30 ;  /* 0x000000ffff627224 */ /* 0x000fe200078e001e */
[----:B------:R-:W-:Y:S01]  /*16b30*/  PRMT R179, R69, 0x5410, R68 ;  /* 0x0000541045b37816 */ /* 0x000fe20000000044 */
[----:B------:R-:W-:Y:S01]  /*16b40*/  IMAD.MOV.U32 R99, RZ, RZ, R31 ;  /* 0x000000ffff637224 */ /* 0x000fe200078e001f */
[----:B------:R-:W-:Y:S01]  /*16b50*/  @!P2 PRMT R68, R82, 0x5410, RZ ;  /* 0x000054105244a816 */ /* 0x000fe200000000ff */
[----:B------:R-:W3:Y:S04]  /*16b60*/  LDL.LU.64 R30, [R1+0x270] ;  /* 0x00027000011e7983 */ /* 0x000ee80000300a00 */
[----:B------:R-:W4:Y:S01]  /*16b70*/  LDL.LU R82, [R1+0x174] ;  /* 0x0001740001527983 */ /* 0x000f220000300800 */
[----:B------:R-:W-:Y:S08]  /*16b80*/  MUFU.EX2 R36, R50 ;  /* 0x0000003200247308 */ /* 0x000ff00000000800 */
[----:B------:R-:W1:Y:S01]  /*16b90*/  MUFU.EX2 R37, R49 ;  /* 0x0000003100257308 */ /* 0x000e620000000800 */
[----:B------:R-:W-:-:S02]  /*16ba0*/  @!P6 HADD2 R149, -R84.H0_H0, -RZ.H0_H0 ;  /* 0xa00000ff5495e230 */ /* 0x000fc40000000900 */
[----:B------:R-:W-:Y:S02]  /*16bb0*/  IMAD.MOV.U32 R64, RZ, RZ, R196 ;  /* 0x000000ffff407224 */ /* 0x000fe400078e00c4 */
[-C--:B------:R-:W-:Y:S01]  /*16bc0*/  FMUL.FTZ R196, R170, R3.reuse ;  /* 0x00000003aac47220 */ /* 0x080fe20000410000 */
[----:B------:R-:W-:Y:S02]  /*16bd0*/  IMAD.MOV.U32 R180, RZ, RZ, R173 ;  /* 0x000000ffffb47224 */ /* 0x000fe400078e00ad */
[----:B-1----:R-:W1:Y:S01]  /*16be0*/  MUFU.EX2 R5, R186 ;  /* 0x000000ba00057308 */ /* 0x002e620000000800 */
[----:B------:R-:W-:Y:S01]  /*16bf0*/  IMAD.MOV.U32 R181, RZ, RZ, R203 ;  /* 0x000000ffffb57224 */ /* 0x000fe200078e00cb */
[----:B------:R-:W-:Y:S01]  /*16c00*/  @!P6 PRMT R84, R149, 0x5410, RZ ;  /* 0x000054109554e816 */ /* 0x000fe200000000ff */
[----:B------:R-:W-:Y:S02]  /*16c10*/  IMAD.MOV.U32 R145, RZ, RZ, R202 ;  /* 0x000000ffff917224 */ /* 0x000fe400078e00ca */
[----:B------:R-:W-:Y:S01]  /*16c20*/  FMUL.FTZ R173, R166, R3 ;  /* 0x00000003a6ad7220 */ /* 0x000fe20000410000 */
[----:B------:R-:W-:-:S02]  /*16c30*/  IMAD.MOV.U32 R65, RZ, RZ, R197 ;  /* 0x000000ffff417224 */ /* 0x000fc400078e00c5 */
[----:B------:R-:W-:Y:S01]  /*16c40*/  MUFU.EX2 R0, R52 ;  /* 0x0000003400007308 */ /* 0x000fe20000000800 */
[----:B------:R-:W-:Y:S02]  /*16c50*/  IMAD.MOV.U32 R176, RZ, RZ, R172 ;  /* 0x000000ffffb07224 */ /* 0x000fe400078e00ac */
[-C--:B------:R-:W-:Y:S01]  /*16c60*/  FMUL.FTZ R203, R167, R3.reuse ;  /* 0x00000003a7cb7220 */ /* 0x080fe20000410000 */
[----:B------:R-:W-:Y:S02]  /*16c70*/  IMAD.MOV.U32 R233, RZ, RZ, R103 ;  /* 0x000000ffffe97224 */ /* 0x000fe400078e0067 */
[-C--:B------:R-:W-:Y:S01]  /*16c80*/  FMUL.FTZ R204, R162, R3.reuse ;  /* 0x00000003a2cc7220 */ /* 0x080fe20000410000 */
[----:B------:R-:W-:Y:S02]  /*16c90*/  IMAD.MOV.U32 R170, RZ, RZ, R210 ;  /* 0x000000ffffaa7224 */ /* 0x000fe400078e00d2 */
        /* <DEDUP_REMOVED lines=14> */
[----:B------:R-:W-:Y:S01]  /*16d80*/  F2FP.F16.F32.PACK_AB R2, R37, R36 ;  /* 0x000000242502723e */ /* 0x000fe200000000ff */
[----:B-1----:R-:W-:-:S02]  /*16d90*/  FMUL.FTZ R185, R71, R3 ;  /* 0x0000000347b97220 */ /* 0x002fc40000410000 */
[----:B------:R1:W-:Y:S01]  /*16da0*/  MUFU.EX2 R3, R194 ;  /* 0x000000c200037308 */ /* 0x0003e20000000800 */
[C---:B------:R-:W-:Y:S02]  /*16db0*/  PRMT R67, R2.reuse, 0x7610, R67 ;  /* 0x0000761002437816 */ /* 0x040fe40000000043 */
[----:B------:R-:W-:Y:S01]  /*16dc0*/  PRMT R66, R2, 0x7632, R66 ;  /* 0x0000763202427816 */ /* 0x000fe20000000042 */
[----:B------:R-:W-:-:S04]  /*16dd0*/  FADD.FTZ R6, R7, R6 ;  /* 0x0000000607067221 */ /* 0x000fc80000010000 */
[----:B------:R-:W1:Y:S01]  /*16de0*/  MUFU.EX2 R2, R187 ;  /* 0x000000bb00027308 */ /* 0x000e620000000800 */
[----:B------:R-:W-:Y:S02]  /*16df0*/  F2FP.F16.F32.PACK_AB R23, R5, R7 ;  /* 0x000000070517723e */ /* 0x000fe400000000ff */
[----:B------:R-:W-:Y:S01]  /*16e00*/  F2FP.F16.F32.PACK_AB R25, R11, R13 ;  /* 0x0000000d0b19723e */ /* 0x000fe200000000ff */
[----:B-1----:R-:W-:Y:S02]  /*16e10*/  IMAD.MOV.U32 R194, RZ, RZ, R153 ;  /* 0x000000ffffc27224 */ /* 0x002fe400078e0099 */
[----:B------:R-:W-:Y:S02]  /*16e20*/  IMAD.MOV.U32 R153, RZ, RZ, R10 ;  /* 0x000000ffff997224 */ /* 0x000fe400078e000a */
[----:B------:R-:W-:Y:S01]  /*16e30*/  FADD.FTZ R10, R5, R6 ;  /* 0x00000006050a7221 */ /* 0x000fe20000010000 */
[----:B------:R1:W4:Y:S08]  /*16e40*/  MUFU.EX2 R7, R195 ;  /* 0x000000c300077308 */ /* 0x0003300000000800 */
[----:B------:R-:W4:Y:S01]  /*16e50*/  MUFU.EX2 R6, R212 ;  /* 0x000000d400067308 */ /* 0x000f220000000800 */
[----:B------:R-:W-:Y:S01]  /*16e60*/  F2FP.F16.F32.PACK_AB R24, R2, R3 ;  /* 0x000000030218723e */ /* 0x000fe200000000ff */
[----:B------:R-:W-:-:S05]  /*16e70*/  @!P3 HADD2 R83, -R69.H0_H0, -RZ.H0_H0 ;  /* 0xa00000ff4553b230 */ /* 0x000fca0000000900 */
[----:B------:R-:W-:Y:S01]  /*16e80*/  @!P3 PRMT R69, R83, 0x5410, RZ ;  /* 0x000054105345b816 */ /* 0x000fe200000000ff */
[----:B------:R-:W-:Y:S02]  /*16e90*/  IMAD.MOV.U32 R83, RZ, RZ, R232 ;  /* 0x000000ffff537224 */ /* 0x000fe400078e00e8 */
[----:B------:R-:W-:Y:S01]  /*16ea0*/  @!P0 HADD2 R70, -R66.H0_H0, -RZ.H0_H0 ;  /* 0xa00000ff42468230 */ /* 0x000fe20000000900 */
[----:B------:R-:W-:-:S04]  /*16eb0*/  PRMT R232, R67, 0x5410, R66 ;  /* 0x0000541043e87816 */ /* 0x000fc80000000042 */
[----:B------:R-:W-:Y:S01]  /*16ec0*/  @!P0 PRMT R66, R70, 0x5410, RZ ;  /* 0x0000541046428816 */ /* 0x000fe200000000ff */
[----:B------:R-:W-:-:S04]  /*16ed0*/  IMAD.MOV.U32 R70, RZ, RZ, R28 ;  /* 0x000000ffff467224 */ /* 0x000fc800078e001c */
[----:B------:R-:W-:Y:S02]  /*16ee0*/  IMAD.MOV.U32 R186, RZ, RZ, R70 ;  /* 0x000000ffffba7224 */ /* 0x000fe400078e0046 */
[----:B-1----:R-:W-:Y:S02]  /*16ef0*/  IMAD.MOV.U32 R195, RZ, RZ, R194 ;  /* 0x000000ffffc37224 */ /* 0x002fe400078e00c2 */
[----:B------:R-:W-:Y:S02]  /*16f00*/  IMAD.MOV.U32 R194, RZ, RZ, R171 ;  /* 0x000000ffffc27224 */ /* 0x000fe400078e00ab */
[----:B------:R-:W-:Y:S02]  /*16f10*/  IMAD.MOV.U32 R70, RZ, RZ, R170 ;  /* 0x000000ffff467224 */ /* 0x000fe400078e00aa */
[----:B------:R-:W-:Y:S02]  /*16f20*/  IMAD.MOV.U32 R170, RZ, RZ, R64 ;  /* 0x000000ffffaa7224 */ /* 0x000fe400078e0040 */
[----:B------:R-:W-:Y:S01]  /*16f30*/  IMAD.MOV.U32 R171, RZ, RZ, R65 ;  /* 0x000000ffffab7224 */ /* 0x000fe200078e0041 */
[C---:B------:R-:W-:Y:S01]  /*16f40*/  PRMT R48, R16.reuse, 0x7610, R48 ;  /* 0x0000761010307816 */ /* 0x040fe20000000030 */
[----:B------:R-:W-:Y:S01]  /*16f50*/  @!P1 HADD2 R71, -R67.H0_H0, -RZ.H0_H0 ;  /* 0xa00000ff43479230 */ /* 0x000fe20000000900 */
[----:B------:R-:W-:-:S04]  /*16f60*/  PRMT R59, R16, 0x7632, R59 ;  /* 0x00007632103b7816 */ /* 0x000fc8000000003b */
[----:B------:R-:W-:Y:S01]  /*16f70*/  @!P1 PRMT R67, R71, 0x5410, RZ ;  /* 0x0000541047439816 */ /* 0x000fe200000000ff */
[----:B------:R-:W-:Y:S01]  /*16f80*/  IMAD.MOV.U32 R71, RZ, RZ, R29 ;  /* 0x000000ffff477224 */ /* 0x000fe200078e001d */
[C---:B------:R-:W-:Y:S02]  /*16f90*/  PRMT R58, R51.reuse, 0x7610, R58 ;  /* 0x00007610333a7816 */ /* 0x040fe4000000003a */
[----:B------:R-:W-:Y:S01]  /*16fa0*/  PRMT R54, R51, 0x7632, R54 ;  /* 0x0000763233367816 */ /* 0x000fe20000000036 */
[----:B------:R-:W-:Y:S01]  /*16fb0*/  IMAD.MOV.U32 R187, RZ, RZ, R71 ;  /* 0x000000ffffbb7224 */ /* 0x000fe200078e0047 */
[C---:B------:R-:W-:Y:S01]  /*16fc0*/  PRMT R53, R23.reuse, 0x7610, R53 ;  /* 0x0000761017357816 */ /* 0x040fe20000000035 */
[----:B------:R-:W-:Y:S01]  /*16fd0*/  IMAD.MOV.U32 R71, RZ, RZ, R152 ;  /* 0x000000ffff477224 */ /* 0x000fe200078e0098 */
[----:B------:R-:W-:Y:S02]  /*16fe0*/  PRMT R49, R23, 0x7632, R49 ;  /* 0x0000763217317816 */ /* 0x000fe40000000031 */
[----:B------:R-:W-:-:S02]  /*16ff0*/  PRMT R52, R27, 0x7610, R52 ;  /* 0x000076101b347816 */ /* 0x000fc40000000034 */
[C---:B------:R-:W-:Y:S02]  /*17000*/  PRMT R47, R55.reuse, 0x7632, R47 ;  /* 0x00007632372f7816 */ /* 0x040fe4000000002f */
[----:B------:R-:W-:Y:S02]  /*17010*/  PRMT R44, R55, 0x7610, R44 ;  /* 0x00007610372c7816 */ /* 0x000fe4000000002c */
[----:B------:R-:W-:Y:S01]  /*17020*/  PRMT R56, R57, 0x7632, R56 ;  /* 0x0000763239387816 */ /* 0x000fe20000000038 */
[-C--:B------:R-:W-:Y:S01]  /*17030*/  FMUL.FTZ R138, R138, R0.reuse ;  /* 0x000000008a8a7220 */ /* 0x080fe20000410000 */
[-C--:B----4-:R-:W-:Y:S01]  /*17040*/  FFMA.FTZ R5, R82, R0.reuse, R13 ;  /* 0x0000000052057223 */ /* 0x090fe2000001000d */
[C---:B------:R-:W-:Y:S01]  /*17050*/  PRMT R46, R24.reuse, 0x7610, R46 ;  /* 0x00007610182e7816 */ /* 0x040fe2000000002e */
[-C--:B------:R-:W-:Y:S01]  /*17060*/  FMUL.FTZ R139, R139, R0.reuse ;  /* 0x000000008b8b7220 */ /* 0x080fe20000410000 */
[----:B------:R-:W-:Y:S01]  /*17070*/  PRMT R45, R24, 0x7632, R45 ;  /* 0x00007632182d7816 */ /* 0x000fe2000000002d */
[----:B------:R-:W-:Y:S01]  /*17080*/  FADD.FTZ R11, R11, R5 ;  /* 0x000000050b0b7221 */ /* 0x000fe20000010000 */
[----:B------:R-:W-:Y:S01]  /*17090*/  FADD.FTZ R5, R3, R10 ;  /* 0x0000000a03057221 */ /* 0x000fe20000010000 */
[-C--:B------:R-:W-:Y:S01]  /*170a0*/  FMUL.FTZ R134, R134, R0.reuse ;  /* 0x0000000086867220 */ /* 0x080fe20000410000 */
[-C--:B------:R-:W-:Y:S01]  /*170b0*/  FMUL.FTZ R135, R135, R0.reuse ;  /* 0x0000000087877220 */ /* 0x080fe20000410000 */
[-C--:B------:R-:W-:Y:S01]  /*170c0*/  FMUL.FTZ R130, R130, R0.reuse ;  /* 0x0000000082827220 */ /* 0x080fe20000410000 */
[----:B------:R-:W-:Y:S01]  /*170d0*/  FADD.FTZ R10, R2, R5 ;  /* 0x00000005020a7221 */ /* 0x000fe20000010000 */
[----:B------:R-:W-:Y:S01]  /*170e0*/  FMUL.FTZ R131, R131, R0 ;  /* 0x0000000083837220 */ /* 0x000fe20000410000 */
[----:B------:R-:W1:Y:S01]  /*170f0*/  MUFU.EX2 R5, R213 ;  /* 0x000000d500057308 */ /* 0x000e620000000800 */
[----:B------:R-:W-:Y:S01]  /*17100*/  FADD.FTZ R2, R14, R11 ;  /* 0x0000000b0e027221 */ /* 0x000fe20000010000 */
[----:B------:R-:W-:Y:S01]  /*17110*/  F2FP.F16.F32.PACK_AB R14, R9, R14 ;  /* 0x0000000e090e723e */ /* 0x000fe200000000ff */
[-C--:B------:R-:W-:Y:S01]  /*17120*/  FMUL.FTZ R126, R126, R0.reuse ;  /* 0x000000007e7e7220 */ /* 0x080fe20000410000 */
[-C--:B------:R-:W-:Y:S01]  /*17130*/  FMUL.FTZ R127, R127, R0.reuse ;  /* 0x000000007f7f7220 */ /* 0x080fe20000410000 */
[----:B------:R-:W-:Y:S01]  /*17140*/  FADD.FTZ R9, R9, R2 ;  /* 0x0000000209097221 */ /* 0x000fe20000010000 */
[----:B------:R-:W-:Y:S01]  /*17150*/  FADD.FTZ R2, R7, R10 ;  /* 0x0000000a07027221 */ /* 0x000fe20000010000 */
[----:B------:R-:W-:Y:S01]  /*17160*/  F2FP.F16.F32.PACK_AB R13, R6, R7 ;  /* 0x00000007060d723e */ /* 0x000fe200000000ff */
[-C--:B------:R-:W-:Y:S01]  /*17170*/  FMUL.FTZ R122, R122, R0.reuse ;  /* 0x000000007a7a7220 */ /* 0x080fe20000410000 */
[-C--:B------:R-:W-:Y:S01]  /*17180*/  FMUL.FTZ R123, R123, R0.reuse ;  /* 0x000000007b7b7220 */ /* 0x080fe20000410000 */
[----:B------:R-:W-:Y:S01]  /*17190*/  FADD.FTZ R7, R6, R2 ;  /* 0x0000000206077221 */ /* 0x000fe20000010000 */
[----:B------:R-:W-:Y:S01]  /*171a0*/  FADD.FTZ R6, R8, R9 ;  /* 0x0000000908067221 */ /* 0x000fe20000010000 */
[----:B------:R-:W4:Y:S01]  /*171b0*/  MUFU.EX2 R3, R214 ;  /* 0x000000d600037308 */ /* 0x000f220000000800 */
[-C--:B------:R-:W-:Y:S01]  /*171c0*/  FMUL.FTZ R118, R118, R0.reuse ;  /* 0x0000000076767220 */ /* 0x080fe20000410000 */
[-C--:B------:R-:W-:Y:S01]  /*171d0*/  FMUL.FTZ R119, R119, R0.reuse ;  /* 0x0000000077777220 */ /* 0x080fe20000410000 */
[-C--:B------:R-:W-:Y:S01]  /*171e0*/  FMUL.FTZ R114, R114, R0.reuse ;  /* 0x0000000072727220 */ /* 0x080fe20000410000 */
[----:B------:R-:W-:Y:S01]  /*171f0*/  FMUL.FTZ R115, R115, R0 ;  /* 0x0000000073737220 */ /* 0x000fe20000410000 */
[C---:B-1----:R-:W-:Y:S01]  /*17200*/  F2FP.F16.F32.PACK_AB R43, R5.reuse, R8 ;  /* 0x00000008052b723e */ /* 0x042fe200000000ff */
[----:B------:R-:W-:Y:S01]  /*17210*/  FADD.FTZ R6, R5, R6 ;  /* 0x0000000605067221 */ /* 0x000fe20000010000 */
[----:B------:R-:W-:Y:S01]  /*17220*/  IMAD.SHL.U32 R5, R205, 0x2, RZ ;  /* 0x00000002cd057824 */ /* 0x000fe200078e00ff */
[----:B------:R-:W1:Y:S01]  /*17230*/  MUFU.EX2 R2, R215 ;  /* 0x000000d700027308 */ /* 0x000e620000000800 */
[----:B------:R-:W3:Y:S03]  /*17240*/  LDL.LU.64 R28, [R1+0x268] ;  /* 0x00026800011c7983 */ /* 0x000ee60000300a00 */
[----:B------:R-:W-:-:S04]  /*17250*/  LOP3.LUT R5, R87, R5, RZ, 0x3c, !PT ;  /* 0x0000000557057212 */ /* 0x000fc800078e3cff */
[----:B------:R-:W-:Y:S01]  /*17260*/  LOP3.LUT R5, R5, R191, RZ, 0x3c, !PT ;  /* 0x000000bf05057212 */ /* 0x000fe200078e3cff */
[----:B------:R-:W-:Y:S02]  /*17270*/  IMAD.MOV.U32 R213, RZ, RZ, R83 ;  /* 0x000000ffffd57224 */ /* 0x000fe400078e0053 */
[----:B----4-:R-:W-:Y:S01]  /*17280*/  FADD.FTZ R6, R3, R6 ;  /* 0x0000000603067221 */ /* 0x010fe20000010000 */
[----:B------:R-:W-:Y:S02]  /*17290*/  IMAD.MOV.U32 R214, RZ, RZ, R98 ;  /* 0x000000ffffd67224 */ /* 0x000fe400078e0062 */
[----:B------:R-:W-:-:S04]  /*172a0*/  IMAD.WIDE.U32 R82, R5, -0x326172a9, RZ ;  /* 0xcd9e8d5705527825 */ /* 0x000fc800078e00ff */
[----:B------:R-:W-:Y:S01]  /*172b0*/  FADD.FTZ R7, R15, R7 ;  /* 0x000000070f077221 */ /* 0x000fe20000010000 */
[C---:B-1----:R-:W-:Y:S01]  /*172c0*/  F2FP.F16.F32.PACK_AB R15, R2.reuse, R3 ;  /* 0x00000003020f723e */ /* 0x042fe200000000ff */
[----:B------:R-:W-:Y:S01]  /*172d0*/  FADD.FTZ R10, R2, R6 ;  /* 0x00000006020a7221 */ /* 0x000fe20000010000 */
[----:B------:R-:W-:Y:S02]  /*172e0*/  LOP3.LUT R2, R83, R213, R214, 0x96, !PT ;  /* 0x000000d553027212 */ /* 0x000fe400078e96d6 */
[----:B------:R-:W-:-:S03]  /*172f0*/  LOP3.LUT R6, R209, R189, R82, 0x96, !PT ;  /* 0x000000bdd1067212 */ /* 0x000fc600078e9652 */
[----:B------:R-:W-:-:S04]  /*17300*/  IMAD.WIDE.U32 R2, R2, -0x2daee0ad, RZ ;  /* 0xd2511f5302027825 */ /* 0x000fc800078e00ff */
[----:B------:R-:W-:Y:S01]  /*17310*/  FADD.FTZ R11, R12, R7 ;  /* 0x000000070c0b7221 */ /* 0x000fe20000010000 */
[----:B------:R-:W-:Y:S01]  /*17320*/  IMAD.WIDE.U32 R6, R6, -0x2daee0ad, RZ ;  /* 0xd2511f5306067825 */ /* 0x000fe200078e00ff */
[----:B------:R-:W-:Y:S01]  /*17330*/  LOP3.LUT R3, R3, R144, R186, 0x96, !PT ;  /* 0x0000009003037212 */ /* 0x000fe200078e96ba */
[----:B------:R-:W1:Y:S03]  /*17340*/  MUFU.EX2 R8, R218 ;  /* 0x000000da00087308 */ /* 0x000e660000000800 */
[----:B------:R-:W-:Y:S01]  /*17350*/  LOP3.LUT R2, R7, R145, R2, 0x96, !PT ;  /* 0x0000009107027212 */ /* 0x000fe200078e9602 */
[----:B------:R-:W-:-:S04]  /*17360*/  IMAD.WIDE.U32 R64, R3, -0x326172a9, RZ ;  /* 0xcd9e8d5703407825 */ /* 0x000fc800078e00ff */
[----:B------:R-:W-:Y:S01]  /*17370*/  IMAD.MOV.U32 R215, RZ, RZ, R99 ;  /* 0x000000ffffd77224 */ /* 0x000fe200078e0063 */
[----:B------:R-:W-:Y:S01]  /*17380*/  LOP3.LUT R3, R65, R194, R208, 0x96, !PT ;  /* 0x000000c241037212 */ /* 0x000fe200078e96d0 */
[----:B------:R-:W-:Y:S01]  /*17390*/  IMAD.WIDE.U32 R98, R2, -0x326172a9, RZ ;  /* 0xcd9e8d5702627825 */ /* 0x000fe200078e00ff */
[----:B------:R-:W4:Y:S03]  /*173a0*/  MUFU.EX2 R5, R222 ;  /* 0x000000de00057308 */ /* 0x000f260000000800 */
[----:B------:R-:W-:Y:S01]  /*173b0*/  IMAD.WIDE.U32 R2, R3, -0x2daee0ad, RZ ;  /* 0xd2511f5303027825 */ /* 0x000fe200078e00ff */
[----:B------:R-:W-:-:S04]  /*173c0*/  LOP3.LUT R7, R99, R195, R64, 0x96, !PT ;  /* 0x000000c363077212 */ /* 0x000fc800078e9640 */
[----:B------:R-:W-:Y:S01]  /*173d0*/  LOP3.LUT R9, R3, R165, R6, 0x96, !PT ;  /* 0x000000a503097212 */ /* 0x000fe200078e9606 */
[----:B------:R-:W-:-:S04]  /*173e0*/  IMAD.WIDE.U32 R6, R7, -0x2daee0ad, RZ ;  /* 0xd2511f5307067825 */ /* 0x000fc800078e00ff */
[----:B-1----:R-:W-:Y:S01]  /*173f0*/  FADD.FTZ R3, R8, R10 ;  /* 0x0000000a08037221 */ /* 0x002fe20000010000 */
[----:B------:R-:W-:Y:S01]  /*17400*/  LOP3.LUT R2, R7, R153, R2, 0x96, !PT ;  /* 0x0000009907027212 */ /* 0x000fe200078e9602 */
[----:B------:R-:W-:-:S04]  /*17410*/  IMAD.WIDE.U32 R86, R9, -0x326172a9, RZ ;  /* 0xcd9e8d5709567825 */ /* 0x000fc800078e00ff */
[C---:B----4-:R-:W-:Y:S01]  /*17420*/  FADD.FTZ R10, R5.reuse, R3 ;  /* 0x00000003050a7221 */ /* 0x050fe20000010000 */
[----:B------:R-:W-:Y:S01]  /*17430*/  IMAD.WIDE.U32 R2, R2, -0x326172a9, RZ ;  /* 0xcd9e8d5702027825 */ /* 0x000fe200078e00ff */
[----:B------:R-:W-:-:S04]  /*17440*/  F2FP.F16.F32.PACK_AB R142, R5, R8 ;  /* 0x00000008058e723e */ /* 0x000fc800000000ff */
[----:B------:R-:W-:-:S04]  /*17450*/  LOP3.LUT R5, R3, R188, R86, 0x96, !PT ;  /* 0x000000bc03057212 */ /* 0x000fc800078e9656 */
[----:B------:R-:W-:-:S04]  /*17460*/  LOP3.LUT R7, R5, 0xff, RZ, 0xc0, !PT ;  /* 0x000000ff05077812 */ /* 0x000fc800078ec0ff */
[----:B------:R-:W-:Y:S02]  /*17470*/  ISETP.GE.U32.AND P2, PT, R192, R7, PT ;  /* 0x00000007c000720c */ /* 0x000fe40003f46070 */
[----:B------:R-:W-:-:S04]  /*17480*/  LOP3.LUT R7, R5, 0xffff, RZ, 0xc0, !PT ;  /* 0x0000ffff05077812 */ /* 0x000fc800078ec0ff */
[----:B------:R-:W-:-:S04]  /*17490*/  SHF.R.U32.HI R7, RZ, 0x8, R7 ;  /* 0x00000008ff077819 */ /* 0x000fc80000011607 */
[----:B------:R-:W-:Y:S02]  /*174a0*/  LOP3.LUT R7, R7, 0xffff, RZ, 0xc0, !PT ;  /* 0x0000ffff07077812 */ /* 0x000fe400078ec0ff */
[--C-:B------:R-:W-:Y:S02]  /*174b0*/  SHF.R.U32.HI R8, RZ, 0x10, R5.reuse ;  /* 0x00000010ff087819 */ /* 0x100fe40000011605 */
[----:B------:R-:W-:Y:S02]  /*174c0*/  SHF.R.U32.HI R5, RZ, 0x18, R5 ;  /* 0x00000018ff057819 */ /* 0x000fe40000011605 */
[----:B------:R-:W-:Y:S02]  /*174d0*/  ISETP.GE.U32.AND P6, PT, R192, R7, PT ;  /* 0x00000007c000720c */ /* 0x000fe40003fc6070 */
[----:B------:R-:W1:Y:S01]  /*174e0*/  MUFU.EX2 R7, R223 ;  /* 0x000000df00077308 */ /* 0x000e620000000800 */
[----:B------:R-:W-:Y:S02]  /*174f0*/  LOP3.LUT R8, R8, 0xff, RZ, 0xc0, !PT ;  /* 0x000000ff08087812 */ /* 0x000fe400078ec0ff */
[----:B------:R-:W-:-:S02]  /*17500*/  ISETP.GE.U32.AND P4, PT, R192, R5, PT ;  /* 0x00000005c000720c */ /* 0x000fc40003f86070 */
[----:B------:R-:W-:-:S03]  /*17510*/  ISETP.GE.U32.AND P5, PT, R192, R8, PT ;  /* 0x00000008c000720c */ /* 0x000fc60003fa6070 */
[----:B------:R-:W4:Y:S01]  /*17520*/  MUFU.EX2 R5, R226 ;  /* 0x000000e200057308 */ /* 0x000f220000000800 */
[C---:B------:R-:W-:Y:S02]  /*17530*/  LOP3.LUT R8, R2.reuse, 0xff, RZ, 0xc0, !PT ;  /* 0x000000ff02087812 */ /* 0x040fe400078ec0ff */
[----:B------:R-:W-:Y:S02]  /*17540*/  LOP3.LUT R9, R2, 0xffff, RZ, 0xc0, !PT ;  /* 0x0000ffff02097812 */ /* 0x000fe400078ec0ff */
[----:B------:R-:W-:Y:S02]  /*17550*/  ISETP.GE.U32.AND P3, PT, R192, R8, PT ;  /* 0x00000008c000720c */ /* 0x000fe40003f66070 */
[--C-:B------:R-:W-:Y:S02]  /*17560*/  SHF.R.U32.HI R8, RZ, 0x10, R2.reuse ;  /* 0x00000010ff087819 */ /* 0x100fe40000011602 */
[----:B------:R-:W-:-:S04]  /*17570*/  SHF.R.U32.HI R2, RZ, 0x18, R2 ;  /* 0x00000018ff027819 */ /* 0x000fc80000011602 */
[----:B------:R-:W-:Y:S01]  /*17580*/  ISETP.GE.U32.AND P0, PT, R192, R2, PT ;  /* 0x00000002c000720c */ /* 0x000fe20003f06070 */
[----:B-1----:R-:W-:Y:S01]  /*17590*/  FADD.FTZ R2, R7, R10 ;  /* 0x0000000a07027221 */ /* 0x002fe20000010000 */
[----:B------:R-:W-:-:S03]  /*175a0*/  @!P2 HADD2 R143, -R48.H0_H0, -RZ.H0_H0 ;  /* 0xa00000ff308fa230 */ /* 0x000fc60000000900 */
[----:B----4-:R-:W-:Y:S01]  /*175b0*/  FADD.FTZ R10, R5, R2 ;  /* 0x00000002050a7221 */ /* 0x010fe20000010000 */
[----:B------:R-:W-:Y:S01]  /*175c0*/  SHF.R.U32.HI R2, RZ, 0x8, R9 ;  /* 0x00000008ff027819 */ /* 0x000fe20000011609 */
[----:B------:R-:W-:Y:S02]  /*175d0*/  IMAD.MOV.U32 R226, RZ, RZ, R144 ;  /* 0x000000ffffe27224 */ /* 0x000fe400078e0090 */
[----:B------:R-:W-:Y:S01]  /*175e0*/  IMAD.MOV.U32 R144, RZ, RZ, R176 ;  /* 0x000000ffff907224 */ /* 0x000fe200078e00b0 */
[----:B------:R-:W-:Y:S02]  /*175f0*/  LOP3.LUT R2, R2, 0xffff, RZ, 0xc0, !PT ;  /* 0x0000ffff02027812 */ /* 0x000fe400078ec0ff */
[----:B------:R-:W-:Y:S02]  /*17600*/  PRMT R176, R48, 0x5410, R59 ;  /* 0x0000541030b07816 */ /* 0x000fe4000000003b */
[----:B------:R-:W-:Y:S02]  /*17610*/  @!P2 PRMT R48, R143, 0x5410, RZ ;  /* 0x000054108f30a816 */ /* 0x000fe400000000ff */
[----:B------:R-:W-:-:S02]  /*17620*/  ISETP.GE.U32.AND P2, PT, R192, R2, PT ;  /* 0x00000002c000720c */ /* 0x000fc40003f46070 */
[----:B------:R-:W-:Y:S02]  /*17630*/  LOP3.LUT R3, R8, 0xff, RZ, 0xc0, !PT ;  /* 0x000000ff08037812 */ /* 0x000fe400078ec0ff */
[----:B------:R-:W-:Y:S02]  /*17640*/  LOP3.LUT R2, R87, R70, R98, 0x96, !PT ;  /* 0x0000004657027212 */ /* 0x000fe400078e9662 */
[----:B------:R-:W-:-:S03]  /*17650*/  ISETP.GE.U32.AND P1, PT, R192, R3, PT ;  /* 0x00000003c000720c */ /* 0x000fc60003f26070 */
[----:B------:R-:W-:Y:S01]  /*17660*/  IMAD.WIDE.U32 R2, R2, -0x2daee0ad, RZ ;  /* 0xd2511f5302027825 */ /* 0x000fe200078e00ff */
[----:B------:R-:W-:-:S04]  /*17670*/  F2FP.F16.F32.PACK_AB R12, R5, R7 ;  /* 0x00000007050c723e */ /* 0x000fc800000000ff */
[----:B------:R-:W-:Y:S01]  /*17680*/  LOP3.LUT R5, R3, R71, R6, 0x96, !PT ;  /* 0x0000004703057212 */ /* 0x000fe200078e9606 */
[----:B------:R-:W-:-:S03]  /*17690*/  @!P5 HADD2 R146, -R58.H0_H0, -RZ.H0_H0 ;  /* 0xa00000ff3a92d230 */ /* 0x000fc60000000900 */
[----:B------:R-:W-:Y:S01]  /*176a0*/  SHF.R.U32.HI R6, RZ, 0x10, R5 ;  /* 0x00000010ff067819 */ /* 0x000fe20000011605 */
[----:B------:R-:W-:Y:S01]  /*176b0*/  IMAD.MOV.U32 R223, RZ, RZ, R171 ;  /* 0x000000ffffdf7224 */ /* 0x000fe200078e00ab */
[----:B------:R-:W-:Y:S02]  /*176c0*/  PRMT R171, R58, 0x5410, R54 ;  /* 0x000054103aab7816 */ /* 0x000fe40000000036 */
[----:B------:R-:W-:Y:S01]  /*176d0*/  LOP3.LUT R6, R6, 0xff, RZ, 0xc0, !PT ;  /* 0x000000ff06067812 */ /* 0x000fe200078ec0ff */
[----:B------:R-:W-:Y:S01]  /*176e0*/  @!P3 HADD2 R156, -R53.H0_H0, -RZ.H0_H0 ;  /* 0xa00000ff359cb230 */ /* 0x000fe20000000900 */
[----:B------:R-:W-:Y:S01]  /*176f0*/  @!P5 PRMT R58, R146, 0x5410, RZ ;  /* 0x00005410923ad816 */ /* 0x000fe200000000ff */
[----:B------:R-:W-:Y:S01]  /*17700*/  FADD.FTZ R11, R18, R11 ;  /* 0x0000000b120b7221 */ /* 0x000fe20000010000 */
[----:B------:R-:W-:Y:S02]  /*17710*/  ISETP.GE.U32.AND P5, PT, R192, R6, PT ;  /* 0x00000006c000720c */ /* 0x000fe40003fa6070 */
[----:B------:R-:W-:-:S02]  /*17720*/  LOP3.LUT R6, R2, 0xff, RZ, 0xc0, !PT ;  /* 0x000000ff02067812 */ /* 0x000fc400078ec0ff */
[----:B------:R-:W-:Y:S01]  /*17730*/  PRMT R143, R53, 0x5410, R49 ;  /* 0x00005410358f7816 */ /* 0x000fe20000000031 */
[----:B------:R-:W-:Y:S01]  /*17740*/  FADD.FTZ R7, R17, R11 ;  /* 0x0000000b11077221 */ /* 0x000fe20000010000 */
[----:B------:R-:W-:Y:S01]  /*17750*/  @!P3 PRMT R53, R156, 0x5410, RZ ;  /* 0x000054109c35b816 */ /* 0x000fe200000000ff */
[----:B------:R-:W-:Y:S01]  /*17760*/  @!P2 HADD2 R155, -R49.H0_H0, -RZ.H0_H0 ;  /* 0xa00000ff319ba230 */ /* 0x000fe20000000900 */
[----:B------:R-:W-:Y:S02]  /*17770*/  ISETP.GE.U32.AND P3, PT, R192, R6, PT ;  /* 0x00000006c000720c */ /* 0x000fe40003f66070 */
[----:B------:R-:W-:Y:S01]  /*17780*/  LOP3.LUT R6, R5, 0xff, RZ, 0xc0, !PT ;  /* 0x000000ff05067812 */ /* 0x000fe200078ec0ff */
[----:B------:R-:W-:Y:S02]  /*17790*/  @!P4 HADD2 R150, -R54.H0_H0, -RZ.H0_H0 ;  /* 0xa00000ff3696c230 */ /* 0x000fe40000000900 */
[----:B------:R-:W-:Y:S01]  /*177a0*/  FADD.FTZ R11, R19, R7 ;  /* 0x00000007130b7221 */ /* 0x000fe20000010000 */
[----:B------:R-:W-:-:S02]  /*177b0*/  @!P2 PRMT R49, R155, 0x5410, RZ ;  /* 0x000054109b31a816 */ /* 0x000fc400000000ff */
[----:B------:R-:W-:Y:S02]  /*177c0*/  SHF.R.U32.HI R7, RZ, 0x18, R5 ;  /* 0x00000018ff077819 */ /* 0x000fe40000011605 */
[----:B------:R-:W-:Y:S02]  /*177d0*/  ISETP.GE.U32.AND P2, PT, R192, R6, PT ;  /* 0x00000006c000720c */ /* 0x000fe40003f46070 */
[----:B------:R-:W1:Y:S01]  /*177e0*/  MUFU.EX2 R6, R230 ;  /* 0x000000e600067308 */ /* 0x000e620000000800 */
[----:B------:R-:W-:Y:S02]  /*177f0*/  @!P4 PRMT R54, R150, 0x5410, RZ ;  /* 0x000054109636c816 */ /* 0x000fe400000000ff */
[----:B------:R-:W-:Y:S02]  /*17800*/  ISETP.GE.U32.AND P4, PT, R192, R7, PT ;  /* 0x00000007c000720c */ /* 0x000fe40003f86070 */
[----:B------:R-:W-:Y:S02]  /*17810*/  LOP3.LUT R9, R2, 0xffff, RZ, 0xc0, !PT ;  /* 0x0000ffff02097812 */ /* 0x000fe400078ec0ff */
[----:B------:R-:W-:-:S02]  /*17820*/  SHF.R.U32.HI R8, RZ, 0x10, R2 ;  /* 0x00000010ff087819 */ /* 0x000fc40000011602 */
[----:B------:R-:W-:Y:S02]  /*17830*/  SHF.R.U32.HI R7, RZ, 0x18, R2 ;  /* 0x00000018ff077819 */ /* 0x000fe40000011602 */
[----:B------:R-:W4:Y:S01]  /*17840*/  MUFU.EX2 R2, R234 ;  /* 0x000000ea00027308 */ /* 0x000f220000000800 */
[----:B------:R-:W-:Y:S01]  /*17850*/  LOP3.LUT R3, R5, 0xffff, RZ, 0xc0, !PT ;  /* 0x0000ffff05037812 */ /* 0x000fe200078ec0ff */
[----:B------:R-:W-:-:S03]  /*17860*/  @!P6 HADD2 R147, -R59.H0_H0, -RZ.H0_H0 ;  /* 0xa00000ff3b93e230 */ /* 0x000fc60000000900 */
[----:B------:R-:W-:Y:S01]  /*17870*/  SHF.R.U32.HI R3, RZ, 0x8, R3 ;  /* 0x00000008ff037819 */ /* 0x000fe20000011603 */
[----:B------:R-:W-:Y:S01]  /*17880*/  @!P1 HADD2 R154, -R52.H0_H0, -RZ.H0_H0 ;  /* 0xa00000ff349a9230 */ /* 0x000fe20000000900 */
[----:B------:R-:W-:Y:S02]  /*17890*/  PRMT R51, R27, 0x7632, R51 ;  /* 0x000076321b337816 */ /* 0x000fe40000000033 */
[----:B------:R-:W-:Y:S02]  /*178a0*/  LOP3.LUT R3, R3, 0xffff, RZ, 0xc0, !PT ;  /* 0x0000ffff03037812 */ /* 0x000fe400078ec0ff */
[----:B------:R-:W-:Y:S01]  /*178b0*/  LOP3.LUT R5, R8, 0xff, RZ, 0xc0, !PT ;  /* 0x000000ff08057812 */ /* 0x000fe200078ec0ff */
[----:B------:R-:W-:Y:S01]  /*178c0*/  IMAD.MOV.U32 R222, RZ, RZ, R170 ;  /* 0x000000ffffde7224 */ /* 0x000fe200078e00aa */
[----:B------:R-:W-:Y:S02]  /*178d0*/  @!P6 PRMT R59, R147, 0x5410, RZ ;  /* 0x00005410933be816 */ /* 0x000fe400000000ff */
[----:B------:R-:W-:Y:S01]  /*178e0*/  ISETP.GE.U32.AND P6, PT, R192, R3, PT ;  /* 0x00000003c000720c */ /* 0x000fe20003fc6070 */
[----:B-1----:R-:W-:Y:S01]  /*178f0*/  FADD.FTZ R3, R6, R10 ;  /* 0x0000000a06037221 */ /* 0x002fe20000010000 */
[----:B------:R-:W-:-:S02]  /*17900*/  PRMT R170, R52, 0x5410, R51 ;  /* 0x0000541034aa7816 */ /* 0x000fc40000000033 */
[----:B------:R-:W-:Y:S02]  /*17910*/  @!P1 PRMT R52, R154, 0x5410, RZ ;  /* 0x000054109a349816 */ /* 0x000fe400000000ff */
[----:B------:R-:W-:Y:S02]  /*17920*/  ISETP.GE.U32.AND P1, PT, R192, R5, PT ;  /* 0x00000005c000720c */ /* 0x000fe40003f26070 */
[----:B------:R-:W1:Y:S01]  /*17930*/  MUFU.EX2 R5, R249 ;  /* 0x000000f900057308 */ /* 0x000e620000000800 */
[C---:B----4-:R-:W-:Y:S01]  /*17940*/  F2FP.F16.F32.PACK_AB R61, R2.reuse, R6 ;  /* 0x00000006023d723e */ /* 0x050fe200000000ff */
[----:B------:R-:W-:Y:S01]  /*17950*/  FADD.FTZ R6, R2, R3 ;  /* 0x0000000302067221 */ /* 0x000fe20000010000 */
[----:B------:R-:W-:Y:S01]  /*17960*/  SHF.R.U32.HI R2, RZ, 0x8, R9 ;  /* 0x00000008ff027819 */ /* 0x000fe20000011609 */
[----:B------:R-:W-:-:S04]  /*17970*/  @!P2 HADD2 R157, -R46.H0_H0, -RZ.H0_H0 ;  /* 0xa00000ff2e9da230 */ /* 0x000fc80000000900 */
[----:B------:R-:W4:Y:S01]  /*17980*/  MUFU.EX2 R3, R252 ;  /* 0x000000fc00037308 */ /* 0x000f220000000800 */
[----:B------:R-:W-:Y:S01]  /*17990*/  @!P0 HADD2 R151, -R51.H0_H0, -RZ.H0_H0 ;  /* 0xa00000ff33978230 */ /* 0x000fe20000000900 */
[----:B------:R-:W-:Y:S01]  /*179a0*/  LOP3.LUT R2, R2, 0xffff, RZ, 0xc0, !PT ;  /* 0x0000ffff02027812 */ /* 0x000fe200078ec0ff */
[----:B------:R-:W-:Y:S01]  /*179b0*/  @!P6 HADD2 R158, -R45.H0_H0, -RZ.H0_H0 ;  /* 0xa00000ff2d9ee230 */ /* 0x000fe20000000900 */
[----:B------:R-:W-:Y:S01]  /*179c0*/  PRMT R212, R46, 0x5410, R45 ;  /* 0x000054102ed47816 */ /* 0x000fe2000000002d */
[----:B------:R-:W-:Y:S01]  /*179d0*/  @!P4 HADD2 R159, -R47.H0_H0, -RZ.H0_H0 ;  /* 0xa00000ff2f9fc230 */ /* 0x000fe20000000900 */
[----:B------:R-:W-:Y:S01]  /*179e0*/  @!P2 PRMT R46, R157, 0x5410, RZ ;  /* 0x000054109d2ea816 */ /* 0x000fe200000000ff */
[----:B------:R-:W-:Y:S01]  /*179f0*/  @!P1 HADD2 R162, -R57.H0_H0, -RZ.H0_H0 ;  /* 0xa00000ff39a29230 */ /* 0x000fe20000000900 */
[----:B------:R-:W-:Y:S01]  /*17a00*/  @!P0 PRMT R51, R151, 0x5410, RZ ;  /* 0x0000541097338816 */ /* 0x000fe200000000ff */
[----:B------:R-:W-:Y:S01]  /*17a10*/  IMAD.MOV.U32 R152, RZ, RZ, R246 ;  /* 0x000000ffff987224 */ /* 0x000fe200078e00f6 */
[----:B------:R-:W-:Y:S01]  /*17a20*/  ISETP.GE.U32.AND P2, PT, R192, R2, PT ;  /* 0x00000002c000720c */ /* 0x000fe20003f46070 */
[----:B------:R-:W-:Y:S01]  /*17a30*/  FADD.FTZ R2, R22, R11 ;  /* 0x0000000b16027221 */ /* 0x000fe20000010000 */
[----:B------:R-:W-:Y:S01]  /*17a40*/  ISETP.GE.U32.AND P0, PT, R192, R7, PT ;  /* 0x00000007c000720c */ /* 0x000fe20003f06070 */
[----:B------:R-:W-:Y:S01]  /*17a50*/  IMAD.MOV.U32 R218, RZ, RZ, R167 ;  /* 0x000000ffffda7224 */ /* 0x000fe200078e00a7 */
[----:B------:R-:W-:Y:S01]  /*17a60*/  PRMT R246, R44, 0x5410, R47 ;  /* 0x000054102cf67816 */ /* 0x000fe2000000002f */
[----:B------:R-:W-:Y:S01]  /*17a70*/  IMAD.MOV.U32 R7, RZ, RZ, R166 ;  /* 0x000000ffff077224 */ /* 0x000fe200078e00a6 */
[----:B------:R-:W-:Y:S01]  /*17a80*/  @!P6 PRMT R45, R158, 0x5410, RZ ;  /* 0x000054109e2de816 */ /* 0x000fe200000000ff */
[-C--:B------:R-:W-:Y:S01]  /*17a90*/  FMUL.FTZ R146, R110, R0.reuse ;  /* 0x000000006e927220 */ /* 0x080fe20000410000 */
[----:B------:R-:W-:Y:S01]  /*17aa0*/  @!P4 PRMT R47, R159, 0x5410, RZ ;  /* 0x000054109f2fc816 */ /* 0x000fe200000000ff */
[-C--:B------:R-:W-:Y:S01]  /*17ab0*/  FMUL.FTZ R147, R111, R0.reuse ;  /* 0x000000006f937220 */ /* 0x080fe20000410000 */
[----:B------:R-:W-:Y:S01]  /*17ac0*/  PRMT R234, R57, 0x5410, R56 ;  /* 0x0000541039ea7816 */ /* 0x000fe20000000038 */
        /* <DEDUP_REMOVED lines=8> */
[----:B------:R-:W-:Y:S01]  /*17b50*/  @!P1 PRMT R57, R162, 0x5410, RZ ;  /* 0x00005410a2399816 */ /* 0x000fe200000000ff */
[----:B-1----:R-:W-:Y:S01]  /*17b60*/  FADD.FTZ R0, R5, R6 ;  /* 0x0000000605007221 */ /* 0x002fe20000010000 */
[----:B------:R-:W-:-:S02]  /*17b70*/  IMAD.MOV.U32 R162, RZ, RZ, R222 ;  /* 0x000000ffffa27224 */ /* 0x000fc400078e00de */
[----:B------:R-:W-:Y:S01]  /*17b80*/  FADD.FTZ R2, R21, R2 ;  /* 0x0000000215027221 */ /* 0x000fe20000010000 */
[C---:B----4-:R-:W-:Y:S01]  /*17b90*/  F2FP.F16.F32.PACK_AB R60, R3.reuse, R5 ;  /* 0x00000005033c723e */ /* 0x050fe200000000ff */
[----:B------:R-:W-:Y:S02]  /*17ba0*/  FADD.FTZ R3, R3, R0 ;  /* 0x0000000003037221 */ /* 0x000fe40000010000 */
[----:B------:R-:W-:Y:S01]  /*17bb0*/  FADD.FTZ R0, R20, R2 ;  /* 0x0000000214007221 */ /* 0x000fe20000010000 */
[----:B------:R-:W-:Y:S01]  /*17bc0*/  LOP3.LUT R2, R83, R213, R162, 0x96, !PT ;  /* 0x000000d553027212 */ /* 0x000fe200078e96a2 */
[----:B------:R-:W-:Y:S02]  /*17bd0*/  IMAD.MOV.U32 R230, RZ, RZ, R145 ;  /* 0x000000ffffe67224 */ /* 0x000fe400078e0091 */
[----:B------:R-:W-:Y:S02]  /*17be0*/  @!P5 HADD2 R160, -R44.H0_H0, -RZ.H0_H0 ;  /* 0xa00000ff2ca0d230 */ /* 0x000fe40000000900 */
[----:B------:R-:W-:Y:S01]  /*17bf0*/  IMAD.MOV.U32 R145, RZ, RZ, R144 ;  /* 0x000000ffff917224 */ /* 0x000fe200078e0090 */
[----:B------:R1:W-:Y:S01]  /*17c00*/  STL [R1+0x174], R3 ;  /* 0x0001740301007387 */ /* 0x0003e20000100800 */
[----:B------:R-:W-:-:S02]  /*17c10*/  IMAD.MOV.U32 R144, RZ, RZ, R233 ;  /* 0x000000ffff907224 */ /* 0x000fc400078e00e9 */
[----:B------:R-:W-:Y:S01]  /*17c20*/  @!P0 HADD2 R161, -R56.H0_H0, -RZ.H0_H0 ;  /* 0xa00000ff38a18230 */ /* 0x000fe20000000900 */
[----:B------:R-:W-:Y:S01]  /*17c30*/  @!P5 PRMT R44, R160, 0x5410, RZ ;  /* 0x00005410a02cd816 */ /* 0x000fe200000000ff */
[----:B------:R4:W-:Y:S01]  /*17c40*/  STL [R1+0x15c], R0 ;  /* 0x00015c0001007387 */ /* 0x0009e20000100800 */
[----:B------:R-:W-:Y:S01]  /*17c50*/  IMAD.MOV.U32 R160, RZ, RZ, R144 ;  /* 0x000000ffffa07224 */ /* 0x000fe200078e0090 */
[C---:B------:R-:W-:Y:S02]  /*17c60*/  PRMT R55, R13.reuse, 0x7632, R55 ;  /* 0x000076320d377816 */ /* 0x040fe40000000037 */
[----:B------:R-:W-:Y:S01]  /*17c70*/  PRMT R50, R13, 0x7610, R50 ;  /* 0x000076100d327816 */ /* 0x000fe20000000032 */
[----:B------:R-:W-:Y:S01]  /*17c80*/  IMAD.MOV.U32 R11, RZ, RZ, R160 ;  /* 0x000000ffff0b7224 */ /* 0x000fe200078e00a0 */
[----:B------:R-:W-:Y:S01]  /*17c90*/  @!P0 PRMT R56, R161, 0x5410, RZ ;  /* 0x00005410a1388816 */ /* 0x000fe200000000ff */
[----:B------:R-:W-:Y:S02]  /*17ca0*/  IMAD.MOV.U32 R160, RZ, RZ, R7 ;  /* 0x000000ffffa07224 */ /* 0x000fe400078e0007 */
[----:B------:R-:W-:-:S02]  /*17cb0*/  @!P2 HADD2 R163, -R55.H0_H0, -RZ.H0_H0 ;  /* 0xa00000ff37a3a230 */ /* 0x000fc40000000900 */
[----:B------:R-:W-:Y:S02]  /*17cc0*/  IMAD.MOV.U32 R161, RZ, RZ, R194 ;  /* 0x000000ffffa17224 */ /* 0x000fe400078e00c2 */
[----:B-1----:R-:W-:-:S05]  /*17cd0*/  IMAD.WIDE.U32 R2, R2, -0x2daee0ad, RZ ;  /* 0xd2511f5302027825 */ /* 0x002fca00078e00ff */
[----:B----4-:R-:W-:Y:S02]  /*17ce0*/  LOP3.LUT R0, R3, R226, R248, 0x96, !PT ;  /* 0x000000e203007212 */ /* 0x010fe400078e96f8 */
[----:B------:R-:W-:-:S03]  /*17cf0*/  LOP3.LUT R3, R245, R189, R82, 0x96, !PT ;  /* 0x000000bdf5037212 */ /* 0x000fc600078e9652 */
[----:B------:R-:W-:-:S04]  /*17d00*/  IMAD.WIDE.U32 R6, R0, -0x326172a9, RZ ;  /* 0xcd9e8d5700067825 */ /* 0x000fc800078e00ff */
[----:B------:R-:W-:Y:S02]  /*17d10*/  @!P3 HADD2 R164, -R50.H0_H0, -RZ.H0_H0 ;  /* 0xa00000ff32a4b230 */ /* 0x000fe40000000900 */
[----:B------:R-:W-:Y:S01]  /*17d20*/  IMAD.WIDE.U32 R20, R3, -0x2daee0ad, RZ ;  /* 0xd2511f5303147825 */ /* 0x000fe200078e00ff */
[----:B------:R-:W-:-:S03]  /*17d30*/  LOP3.LUT R0, R7, R161, R244, 0x96, !PT ;  /* 0x000000a107007212 */ /* 0x000fc600078e96f4 */
[----:B------:R-:W-:Y:S01]  /*17d40*/  IMAD.MOV.U32 R233, RZ, RZ, R243 ;  /* 0x000000ffffe97224 */ /* 0x000fe200078e00f3 */
[----:B------:R-:W-:Y:S01]  /*17d50*/  PRMT R243, R50, 0x5410, R55 ;  /* 0x0000541032f37816 */ /* 0x000fe20000000037 */
[----:B------:R-:W-:Y:S01]  /*17d60*/  IMAD.MOV.U32 R9, RZ, RZ, R149 ;  /* 0x000000ffff097224 */ /* 0x000fe200078e0095 */
[----:B------:R-:W-:Y:S01]  /*17d70*/  @!P2 PRMT R55, R163, 0x5410, RZ ;  /* 0x00005410a337a816 */ /* 0x000fe200000000ff */
[----:B------:R-:W-:Y:S02]  /*17d80*/  IMAD.MOV.U32 R163, RZ, RZ, R223 ;  /* 0x000000ffffa37224 */ /* 0x000fe400078e00df */
[----:B------:R-:W-:Y:S01]  /*17d90*/  FMUL.FTZ R149, R73, R4 ;  /* 0x0000000449957220 */ /* 0x000fe20000410000 */
[----:B------:R-:W-:Y:S01]  /*17da0*/  LOP3.LUT R2, R21, R230, R2, 0x96, !PT ;  /* 0x000000e615027212 */ /* 0x000fe200078e9602 */
[----:B------:R-:W-:Y:S01]  /*17db0*/  IMAD.MOV.U32 R222, RZ, RZ, R152 ;  /* 0x000000ffffde7224 */ /* 0x000fe200078e0098 */
[----:B------:R-:W-:Y:S01]  /*17dc0*/  @!P3 PRMT R50, R164, 0x5410, RZ ;  /* 0x00005410a432b816 */ /* 0x000fe200000000ff */
        /* <DEDUP_REMOVED lines=27> */
[----:B------:R-:W-:-:S04]  /*17f80*/  IMAD.WIDE.U32 R4, R0, -0x2daee0ad, RZ ;  /* 0xd2511f5300047825 */ /* 0x000fc800078e00ff */
[----:B------:R-:W-:Y:S01]  /*17f90*/  IMAD.WIDE.U32 R2, R2, -0x326172a9, RZ ;  /* 0xcd9e8d5702027825 */ /* 0x000fe200078e00ff */
[----:B------:R-:W-:-:S04]  /*17fa0*/  LOP3.LUT R0, R5, R8, R20, 0x96, !PT ;  /* 0x0000000805007212 */ /* 0x000fc800078e9614 */
[----:B------:R-:W-:Y:S01]  /*17fb0*/  LOP3.LUT R3, R3, R195, R6, 0x96, !PT ;  /* 0x000000c303037212 */ /* 0x000fe200078e9606 */
[----:B------:R-:W-:-:S04]  /*17fc0*/  IMAD.WIDE.U32 R6, R0, -0x326172a9, RZ ;  /* 0xcd9e8d5700067825 */ /* 0x000fc800078e00ff */
[----:B------:R-:W-:Y:S02]  /*17fd0*/  IMAD.MOV.U32 R252, RZ, RZ, R9 ;  /* 0x000000fffffc7224 */ /* 0x000fe400078e0009 */
[----:B------:R-:W-:Y:S02]  /*17fe0*/  IMAD.MOV.U32 R0, RZ, RZ, R8 ;  /* 0x000000ffff007224 */ /* 0x000fe400078e0008 */
[----:B------:R-:W-:Y:S01]  /*17ff0*/  IMAD.WIDE.U32 R8, R3, -0x2daee0ad, RZ ;  /* 0xd2511f5303087825 */ /* 0x000fe200078e00ff */
[----:B------:R-:W-:-:S04]  /*18000*/  LOP3.LUT R5, R7, R70, R2, 0x96, !PT ;  /* 0x0000004607057212 */ /* 0x000fc800078e9602 */
[----:B------:R-:W-:Y:S01]  /*18010*/  LOP3.LUT R2, R9, R73, R4, 0x96, !PT ;  /* 0x0000004909027212 */ /* 0x000fe200078e9604 */
[----:B------:R-:W-:-:S04]  /*18020*/  IMAD.MOV.U32 R4, RZ, RZ, R0 ;  /* 0x000000ffff047224 */ /* 0x000fc800078e0000 */
[----:B------:R-:W-:-:S05]  /*18030*/  IMAD.WIDE.U32 R2, R2, -0x326172a9, RZ ;  /* 0xcd9e8d5702027825 */ /* 0x000fca00078e00ff */
[----:B------:R-:W-:Y:S01]  /*18040*/  LOP3.LUT R0, R3, R188, R6, 0x96, !PT ;  /* 0x000000bc03007212 */ /* 0x000fe200078e9606 */
[----:B------:R-:W-:Y:S02]  /*18050*/  IMAD.MOV.U32 R7, RZ, RZ, R4 ;  /* 0x000000ffff077224 */ /* 0x000fe400078e0004 */
[----:B------:R-:W-:Y:S01]  /*18060*/  FADD.FTZ R10, R36, R26 ;  /* 0x0000001a240a7221 */ /* 0x000fe20000010000 */
[----:B------:R-:W-:-:S04]  /*18070*/  LOP3.LUT R4, R0, 0xff, RZ, 0xc0, !PT ;  /* 0x000000ff00047812 */ /* 0x000fc800078ec0ff */
[----:B------:R-:W-:Y:S01]  /*18080*/  ISETP.GE.U32.AND P0, PT, R192, R4, PT ;  /* 0x00000004c000720c */ /* 0x000fe20003f06070 */
[----:B------:R-:W-:Y:S01]  /*18090*/  FADD.FTZ R4, R37, R10 ;  /* 0x0000000a25047221 */ /* 0x000fe20000010000 */
[----:B------:R-:W-:Y:S02]  /*180a0*/  IMAD.MOV.U32 R6, RZ, RZ, R188 ;  /* 0x000000ffff067224 */ /* 0x000fe400078e00bc */
[----:B------:R-:W4:Y:S01]  /*180b0*/  LDL.LU R188, [R1+0x260] ;  /* 0x0002600001bc7983 */ /* 0x000f220000300800 */
[----:B------:R-:W-:-:S03]  /*180c0*/  PRMT R42, R217, 0x7610, R42 ;  /* 0x00007610d92a7816 */ /* 0x000fc6000000002a */
[----:B------:R1:W-:Y:S01]  /*180d0*/  STL [R1+0x16c], R4 ;  /* 0x00016c0401007387 */ /* 0x0003e20000100800 */
[----:B------:R-:W-:Y:S01]  /*180e0*/  PRMT R41, R217, 0x7632, R41 ;  /* 0x00007632d9297816 */ /* 0x000fe20000000029 */
[----:B------:R-:W-:-:S03]  /*180f0*/  IMAD.MOV.U32 R10, RZ, RZ, R6 ;  /* 0x000000ffff0a7224 */ /* 0x000fc600078e0006 */
[----:B------:R-:W-:Y:S02]  /*18100*/  @!P0 HADD2 R72, -R42.H0_H0, -RZ.H0_H0 ;  /* 0xa00000ff2a488230 */ /* 0x000fe40000000900 */
[----:B------:R-:W-:Y:S01]  /*18110*/  IMAD.MOV.U32 R6, RZ, RZ, R73 ;  /* 0x000000ffff067224 */ /* 0x000fe200078e0049 */
[----:B------:R-:W-:Y:S02]  /*18120*/  PRMT R73, R42, 0x5410, R41 ;  /* 0x000054102a497816 */ /* 0x000fe40000000029 */
        /* <DEDUP_REMOVED lines=9> */
[----:B------:R-:W-:Y:S02]  /*181c0*/  SHF.R.U32.HI R0, RZ, 0x10, R0 ;  /* 0x00000010ff007819 */ /* 0x000fe40000011600 */
[C---:B------:R-:W-:Y:S02]  /*181d0*/  PRMT R39, R25.reuse, 0x7632, R39 ;  /* 0x0000763219277816 */ /* 0x040fe40000000027 */
[----:B------:R-:W-:Y:S02]  /*181e0*/  LOP3.LUT R0, R0, 0xff, RZ, 0xc0, !PT ;  /* 0x000000ff00007812 */ /* 0x000fe400078ec0ff */
[----:B------:R-:W-:-:S02]  /*181f0*/  PRMT R40, R25, 0x7610, R40 ;  /* 0x0000761019287816 */ /* 0x000fc40000000028 */
[----:B------:R-:W-:-:S03]  /*18200*/  ISETP.GE.U32.AND P1, PT, R192, R0, PT ;  /* 0x00000000c000720c */ /* 0x000fc60003f26070 */
[----:B------:R-:W-:Y:S01]  /*18210*/  @!P0 HADD2 R75, -R39.H0_H0, -RZ.H0_H0 ;  /* 0xa00000ff274b8230 */ /* 0x000fe20000000900 */
[----:B------:R-:W-:Y:S02]  /*18220*/  LOP3.LUT R0, R2, 0xff, RZ, 0xc0, !PT ;  /* 0x000000ff02007812 */ /* 0x000fe400078ec0ff */
        /* <DEDUP_REMOVED lines=20> */
[----:B------:R-:W-:Y:S02]  /*18370*/  IMAD.MOV.U32 R78, RZ, RZ, R70 ;  /* 0x000000ffff4e7224 */ /* 0x000fe400078e0046 */
[----:B------:R-:W-:Y:S01]  /*18380*/  @!P1 HADD2 R76, -R40.H0_H0, -RZ.H0_H0 ;  /* 0xa00000ff284c9230 */ /* 0x000fe20000000900 */
[----:B------:R-:W-:-:S05]  /*18390*/  PRMT R70, R36, 0x5410, R27 ;  /* 0x0000541024467816 */ /* 0x000fca000000001b */
[----:B------:R-:W-:Y:S01]  /*183a0*/  @!P0 HADD2 R79, -R27.H0_H0, -RZ.H0_H0 ;  /* 0xa00000ff1b4f8230 */ /* 0x000fe20000000900 */
[----:B------:R-:W-:Y:S01]  /*183b0*/  LOP3.LUT R0, R0, 0xff, RZ, 0xc0, !PT ;  /* 0x000000ff00007812 */ /* 0x000fe200078ec0ff */
[----:B------:R-:W-:-:S03]  /*183c0*/  IMAD.WIDE.U32 R2, R5, -0x2daee0ad, RZ ;  /* 0xd2511f5305027825 */ /* 0x000fc600078e00ff */
[----:B------:R-:W-:Y:S01]  /*183d0*/  @!P0 PRMT R27, R79, 0x5410, RZ ;  /* 0x000054104f1b8816 */ /* 0x000fe200000000ff */
[----:B------:R-:W-:Y:S01]  /*183e0*/  IMAD.MOV.U32 R79, RZ, RZ, R217 ;  /* 0x000000ffff4f7224 */ /* 0x000fe200078e00d9 */
[----:B------:R-:W-:Y:S02]  /*183f0*/  @!P1 PRMT R40, R76, 0x5410, RZ ;  /* 0x000054104c289816 */ /* 0x000fe400000000ff */
[----:B------:R-:W-:Y:S02]  /*18400*/  ISETP.GE.U32.AND P1, PT, R192, R0, PT ;  /* 0x00000000c000720c */ /* 0x000fe40003f26070 */
[----:B------:R-:W-:-:S04]  /*18410*/  LOP3.LUT R0, R3, R79, R8, 0x96, !PT ;  /* 0x0000004f03007212 */ /* 0x000fc800078e9608 */
[----:B------:R-:W-:-:S04]  /*18420*/  LOP3.LUT R4, R0, 0xff, RZ, 0xc0, !PT ;  /* 0x000000ff00047812 */ /* 0x000fc800078ec0ff */
[----:B------:R-:W-:Y:S02]  /*18430*/  ISETP.GE.U32.AND P0, PT, R192, R4, PT ;  /* 0x00000004c000720c */ /* 0x000fe40003f06070 */
[----:B------:R-:W-:Y:S02]  /*18440*/  LOP3.LUT R4, R0, 0xffff, RZ, 0xc0, !PT ;  /* 0x0000ffff00047812 */ /* 0x000fe400078ec0ff */
[C---:B------:R-:W-:Y:S02]  /*18450*/  PRMT R26, R220.reuse, 0x7610, R26 ;  /* 0x00007610dc1a7816 */ /* 0x040fe4000000001a */
        /* <DEDUP_REMOVED lines=8> */
[C---:B------:R-:W-:Y:S02]  /*184e0*/  PRMT R23, R43.reuse, 0x7632, R23 ;  /* 0x000076322b177816 */ /* 0x040fe40000000017 */
[----:B------:R-:W-:Y:S01]  /*184f0*/  PRMT R24, R43, 0x7610, R24 ;  /* 0x000076102b187816 */ /* 0x000fe20000000018 */
[----:B------:R-:W-:Y:S01]  /*18500*/  IMAD.MOV.U32 R74, RZ, RZ, R162 ;  /* 0x000000ffff4a7224 */ /* 0x000fe200078e00a2 */
[--C-:B------:R-:W-:Y:S01]  /*18510*/  SHF.R.U32.HI R4, RZ, 0x10, R0.reuse ;  /* 0x00000010ff047819 */ /* 0x100fe20000011600 */
[----:B------:R-:W-:Y:S01]  /*18520*/  @!P1 HADD2 R88, -R36.H0_H0, -RZ.H0_H0 ;  /* 0xa00000ff24589230 */ /* 0x000fe20000000900 */
[----:B------:R-:W-:-:S02]  /*18530*/  SHF.R.U32.HI R0, RZ, 0x18, R0 ;  /* 0x00000018ff007819 */ /* 0x000fc40000011600 */
[C---:B------:R-:W-:Y:S02]  /*18540*/  PRMT R22, R221.reuse, 0x7610, R22 ;  /* 0x00007610dd167816 */ /* 0x040fe40000000016 */
[----:B------:R-:W-:Y:S01]  /*18550*/  PRMT R19, R221, 0x7632, R19 ;  /* 0x00007632dd137816 */ /* 0x000fe20000000013 */
[----:B------:R-:W-:Y:S02]  /*18560*/  @!P0 HADD2 R90, -R25.H0_H0, -RZ.H0_H0 ;  /* 0xa00000ff195a8230 */ /* 0x000fe40000000900 */
[----:B------:R-:W-:Y:S02]  /*18570*/  IMAD.MOV.U32 R219, RZ, RZ, R6 ;  /* 0x000000ffffdb7224 */ /* 0x000fe400078e0006 */
[----:B------:R-:W-:Y:S01]  /*18580*/  IMAD.MOV.U32 R77, RZ, RZ, R10 ;  /* 0x000000ffff4d7224 */ /* 0x000fe200078e000a */
[----:B------:R-:W-:Y:S02]  /*18590*/  PRMT R16, R216, 0x7610, R16 ;  /* 0x00007610d8107816 */ /* 0x000fe40000000010 */
[----:B------:R-:W-:-:S02]  /*185a0*/  PRMT R18, R15, 0x7610, R18 ;  /* 0x000076100f127816 */ /* 0x000fc40000000012 */
[----:B------:R-:W-:Y:S01]  /*185b0*/  PRMT R17, R15, 0x7632, R17 ;  /* 0x000076320f117816 */ /* 0x000fe20000000011 */
[----:B------:R-:W-:Y:S01]  /*185c0*/  IMAD.MOV.U32 R75, RZ, RZ, R222 ;  /* 0x000000ffff4b7224 */ /* 0x000fe200078e00de */
[----:B------:R-:W-:Y:S02]  /*185d0*/  @!P0 PRMT R25, R90, 0x5410, RZ ;  /* 0x000054105a198816 */ /* 0x000fe400000000ff */
[C---:B------:R-:W-:Y:S02]  /*185e0*/  PRMT R14, R184.reuse, 0x7610, R14 ;  /* 0x00007610b80e7816 */ /* 0x040fe4000000000e */
[----:B------:R-:W-:Y:S01]  /*185f0*/  PRMT R13, R184, 0x7632, R13 ;  /* 0x00007632b80d7816 */ /* 0x000fe2000000000d */
[----:B------:R-:W-:Y:S01]  /*18600*/  IMAD.MOV.U32 R217, RZ, RZ, R233 ;  /* 0x000000ffffd97224 */ /* 0x000fe200078e00e9 */
[----:B------:R-:W-:Y:S01]  /*18610*/  ISETP.GE.U32.AND P0, PT, R192, R0, PT ;  /* 0x00000000c000720c */ /* 0x000fe20003f06070 */
[----:B------:R-:W-:Y:S01]  /*18620*/  IMAD.MOV.U32 R76, RZ, RZ, R160 ;  /* 0x000000ffff4c7224 */ /* 0x000fe200078e00a0 */
[----:B------:R-:W-:Y:S01]  /*18630*/  LOP3.LUT R0, R2, 0xff, RZ, 0xc0, !PT ;  /* 0x000000ff02007812 */ /* 0x000fe200078ec0ff */
[----:B------:R-:W2:Y:S01]  /*18640*/  LDL.LU R89, [R1+0xf0] ;  /* 0x0000f00001597983 */ /* 0x000ea20000300800 */
[----:B------:R-:W-:-:S09]  /*18650*/  PRMT R162, R24, 0x5410, R23 ;  /* 0x0000541018a27816 */ /* 0x000fd20000000017 */
[----:B------:R-:W-:Y:S01]  /*18660*/  @!P0 HADD2 R92, -R23.H0_H0, -RZ.H0_H0 ;  /* 0xa00000ff175c8230 */ /* 0x000fe20000000900 */
[----:B------:R-:W-:Y:S02]  /*18670*/  @!P1 PRMT R36, R88, 0x5410, RZ ;  /* 0x0000541058249816 */ /* 0x000fe400000000ff */
[----:B------:R-:W-:Y:S02]  /*18680*/  LOP3.LUT R4, R4, 0xff, RZ, 0xc0, !PT ;  /* 0x000000ff04047812 */ /* 0x000fe400078ec0ff */
[----:B------:R-:W-:Y:S01]  /*18690*/  PRMT R15, R216, 0x7632, R15 ;  /* 0x00007632d80f7816 */ /* 0x000fe2000000000f */
[----:B------:R-:W-:Y:S01]  /*186a0*/  IMAD.MOV.U32 R222, RZ, RZ, R232 ;  /* 0x000000ffffde7224 */ /* 0x000fe200078e00e8 */
[----:B------:R-:W-:Y:S01]  /*186b0*/  @!P0 PRMT R23, R92, 0x5410, RZ ;  /* 0x000054105c178816 */ /* 0x000fe200000000ff */
[----:B------:R-:W4:Y:S01]  /*186c0*/  LDL R220, [R1+0x194] ;  /* 0x0001940001dc7983 */ /* 0x000f220000100800 */
        /* <DEDUP_REMOVED lines=10> */
[----:B------:R-:W-:-:S04]  /*18770*/  SHF.R.U32.HI R0, RZ, 0x10, R2 ;  /* 0x00000010ff007819 */ /* 0x000fc80000011602 */
[----:B------:R-:W-:-:S04]  /*18780*/  LOP3.LUT R0, R0, 0xff, RZ, 0xc0, !PT ;  /* 0x000000ff00007812 */ /* 0x000fc800078ec0ff */
[C---:B------:R-:W-:Y:S02]  /*18790*/  ISETP.GE.U32.AND P2, PT, R192.reuse, R0, PT ;  /* 0x00000000c000720c */ /* 0x040fe40003f46070 */
[----:B------:R-:W-:Y:S02]  /*187a0*/  LOP3.LUT R0, R63, R213, R74, 0x96, !PT ;  /* 0x000000d53f007212 */ /* 0x000fe400078e964a */
[----:B------:R-:W-:-:S03]  /*187b0*/  ISETP.GE.U32.AND P1, PT, R192, R4, PT ;  /* 0x00000004c000720c */ /* 0x000fc60003f26070 */
[----:B------:R-:W-:Y:S01]  /*187c0*/  IMAD.WIDE.U32 R4, R0, -0x2daee0ad, RZ ;  /* 0xd2511f5300047825 */ /* 0x000fe200078e00ff */
[----:B------:R-:W-:-:S04]  /*187d0*/  LOP3.LUT R3, R245, R189, R62, 0x96, !PT ;  /* 0x000000bdf5037212 */ /* 0x000fc800078e963e */
[----:B------:R-:W-:Y:S01]  /*187e0*/  LOP3.LUT R0, R5, R226, R248, 0x96, !PT ;  /* 0x000000e205007212 */ /* 0x000fe200078e96f8 */
[----:B------:R-:W-:-:S04]  /*187f0*/  IMAD.MOV.U32 R248, RZ, RZ, R7 ;  /* 0x000000fffff87224 */ /* 0x000fc800078e0007 */
[----:B------:R-:W-:-:S04]  /*18800*/  IMAD.WIDE.U32 R6, R0, -0x326172a9, RZ ;  /* 0xcd9e8d5700067825 */ /* 0x000fc800078e00ff */
[----:B------:R-:W-:Y:S01]  /*18810*/  IMAD.WIDE.U32 R8, R3, -0x2daee0ad, RZ ;  /* 0xd2511f5303087825 */ /* 0x000fe200078e00ff */
[----:B------:R-:W-:-:S04]  /*18820*/  LOP3.LUT R0, R7, R248, R244, 0x96, !PT ;  /* 0x000000f807007212 */ /* 0x000fc800078e96f4 */
[----:B------:R-:W-:Y:S01]  /*18830*/  LOP3.LUT R3, R9, R230, R4, 0x96, !PT ;  /* 0x000000e609037212 */ /* 0x000fe200078e9604 */
[----:B------:R-:W-:-:S05]  /*18840*/  IMAD.WIDE.U32 R4, R0, -0x2daee0ad, RZ ;  /* 0xd2511f5300047825 */ /* 0x000fca00078e00ff */
[----:B------:R-:W-:Y:S01]  /*18850*/  LOP3.LUT R5, R5, R88, R8, 0x96, !PT ;  /* 0x0000005805057212 */ /* 0x000fe200078e9608 */
[----:B------:R-:W-:-:S05]  /*18860*/  IMAD.WIDE.U32 R8, R3, -0x326172a9, RZ ;  /* 0xcd9e8d5703087825 */ /* 0x000fca00078e00ff */
[----:B------:R-:W-:Y:S01]  /*18870*/  LOP3.LUT R0, R9, R195, R6, 0x96, !PT ;  /* 0x000000c309007212 */ /* 0x000fe200078e9606 */
[----:B------:R-:W-:-:S04]  /*18880*/  IMAD.MOV.U32 R74, RZ, RZ, R11 ;  /* 0x000000ffff4a7224 */ /* 0x000fc800078e000b */
[----:B------:R-:W-:Y:S01]  /*18890*/  IMAD.WIDE.U32 R10, R0, -0x2daee0ad, RZ ;  /* 0xd2511f53000a7825 */ /* 0x000fe200078e00ff */
[----:B------:R-:W-:-:S04]  /*188a0*/  SHF.R.U32.HI R6, RZ, 0x18, R2 ;  /* 0x00000018ff067819 */ /* 0x000fc80000011602 */
[----:B------:R-:W-:Y:S01]  /*188b0*/  LOP3.LUT R3, R11, R219, R4, 0x96, !PT ;  /* 0x000000db0b037212 */ /* 0x000fe200078e9604 */
[----:B------:R-:W-:-:S04]  /*188c0*/  IMAD.WIDE.U32 R4, R5, -0x326172a9, RZ ;  /* 0xcd9e8d5705047825 */ /* 0x000fc800078e00ff */
[----:B------:R-:W-:-:S04]  /*188d0*/  IMAD.WIDE.U32 R2, R3, -0x326172a9, RZ ;  /* 0xcd9e8d5703027825 */ /* 0x000fc800078e00ff */
[----:B------:R-:W-:Y:S01]  /*188e0*/  @!P0 HADD2 R94, -R19.H0_H0, -RZ.H0_H0 ;  /* 0xa00000ff135e8230 */ /* 0x000fe20000000900 */
[----:B------:R-:W-:-:S04]  /*188f0*/  LOP3.LUT R0, R3, R77, R4, 0x96, !PT ;  /* 0x0000004d03007212 */ /* 0x000fc800078e9604 */
[----:B------:R-:W-:Y:S02]  /*18900*/  LOP3.LUT R4, R0, 0xff, RZ, 0xc0, !PT ;  /* 0x000000ff00047812 */ /* 0x000fe400078ec0ff */
[----:B------:R-:W-:Y:S02]  /*18910*/  @!P0 PRMT R19, R94, 0x5410, RZ ;  /* 0x000054105e138816 */ /* 0x000fe400000000ff */
[----:B------:R-:W-:Y:S02]  /*18920*/  ISETP.GE.U32.AND P0, PT, R192, R4, PT ;  /* 0x00000004c000720c */ /* 0x000fe40003f06070 */
[----:B------:R-:W-:-:S04]  /*18930*/  LOP3.LUT R4, R0, 0xffff, RZ, 0xc0, !PT ;  /* 0x0000ffff00047812 */ /* 0x000fc800078ec0ff */
[----:B------:R-:W-:Y:S02]  /*18940*/  SHF.R.U32.HI R4, RZ, 0x8, R4 ;  /* 0x00000008ff047819 */ /* 0x000fe40000011604 */
[----:B------:R-:W-:Y:S02]  /*18950*/  PRMT R232, R16, 0x5410, R15 ;  /* 0x0000541010e87816 */ /* 0x000fe4000000000f */
[----:B------:R-:W-:-:S03]  /*18960*/  LOP3.LUT R4, R4, 0xffff, RZ, 0xc0, !PT ;  /* 0x0000ffff04047812 */ /* 0x000fc600078ec0ff */
[----:B------:R-:W-:-:S05]  /*18970*/  @!P0 HADD2 R109, -R16.H0_H0, -RZ.H0_H0 ;  /* 0xa00000ff106d8230 */ /* 0x000fca0000000900 */
[----:B------:R-:W-:Y:S02]  /*18980*/  @!P0 PRMT R16, R109, 0x5410, RZ ;  /* 0x000054106d108816 */ /* 0x000fe400000000ff */
[----:B------:R-:W-:Y:S02]  /*18990*/  ISETP.GE.U32.AND P0, PT, R192, R4, PT ;  /* 0x00000004c000720c */ /* 0x000fe40003f06070 */
[----:B------:R-:W-:Y:S01]  /*189a0*/  LOP3.LUT R4, R2, 0xff, RZ, 0xc0, !PT ;  /* 0x000000ff02047812 */ /* 0x000fe200078ec0ff */
[----:B------:R-:W-:-:S10]  /*189b0*/  @!P1 HADD2 R91, -R24.H0_H0, -RZ.H0_H0 ;  /* 0xa00000ff185b9230 */ /* 0x000fd40000000900 */
[----:B------:R-:W-:-:S05]  /*189c0*/  @!P0 HADD2 R110, -R15.H0_H0, -RZ.H0_H0 ;  /* 0xa00000ff0f6e8230 */ /* 0x000fca0000000900 */
[----:B------:R-:W-:Y:S02]  /*189d0*/  @!P0 PRMT R15, R110, 0x5410, RZ ;  /* 0x000054106e0f8816 */ /* 0x000fe400000000ff */
[----:B------:R-:W-:Y:S02]  /*189e0*/  ISETP.GE.U32.AND P0, PT, R192, R4, PT ;  /* 0x00000004c000720c */ /* 0x000fe40003f06070 */
[----:B------:R-:W-:Y:S02]  /*189f0*/  LOP3.LUT R3, R2, 0xffff, RZ, 0xc0, !PT ;  /* 0x0000ffff02037812 */ /* 0x000fe400078ec0ff */
[----:B------:R-:W-:Y:S02]  /*18a00*/  @!P1 PRMT R24, R91, 0x5410, RZ ;  /* 0x000054105b189816 */ /* 0x000fe400000000ff */
[----:B------:R-:W-:Y:S02]  /*18a10*/  ISETP.GE.U32.AND P1, PT, R192, R6, PT ;  /* 0x00000006c000720c */ /* 0x000fe40003f26070 */
[----:B------:R-:W-:-:S05]  /*18a20*/  SHF.R.U32.HI R3, RZ, 0x8, R3 ;  /* 0x00000008ff037819 */ /* 0x000fca0000011603 */
[----:B------:R-:W-:Y:S01]  /*18a30*/  @!P0 HADD2 R111, -R14.H0_H0, -RZ.H0_H0 ;  /* 0xa00000ff0e6f8230 */ /* 0x000fe20000000900 */
        /* <DEDUP_REMOVED lines=8> */
[----:B------:R-:W-:Y:S02]  /*18ac0*/  @!P1 PRMT R17, R108, 0x5410, RZ ;  /* 0x000054106c119816 */ /* 0x000fe400000000ff */
[----:B------:R-:W-:-:S03]  /*18ad0*/  ISETP.GE.U32.AND P1, PT, R192, R3, PT ;  /* 0x00000003c000720c */ /* 0x000fc60003f26070 */
[----:B------:R-:W-:Y:S01]  /*18ae0*/  @!P0 HADD2 R225, -R13.H0_H0, -RZ.H0_H0 ;  /* 0xa00000ff0de18230 */ /* 0x000fe20000000900 */
[----:B------:R-:W-:-:S04]  /*18af0*/  PRMT R11, R12, 0x7632, R11 ;  /* 0x000076320c0b7816 */ /* 0x000fc8000000000b */
[----:B------:R-:W-:Y:S01]  /*18b00*/  @!P0 PRMT R13, R225, 0x5410, RZ ;  /* 0x00005410e10d8816 */ /* 0x000fe200000000ff */
[----:B------:R-:W-:-:S04]  /*18b10*/  IMAD.MOV.U32 R225, RZ, RZ, R195 ;  /* 0x000000ffffe17224 */ /* 0x000fc800078e00c3 */
[----:B------:R-:W-:Y:S01]  /*18b20*/  @!P1 HADD2 R227, -R12.H0_H0, -RZ.H0_H0 ;  /* 0xa00000ff0ce39230 */ /* 0x000fe20000000900 */
[----:B------:R-:W-:-:S04]  /*18b30*/  PRMT R195, R12, 0x5410, R11 ;  /* 0x000054100cc37816 */ /* 0x000fc8000000000b */
[----:B------:R-:W-:Y:S01]  /*18b40*/  @!P1 PRMT R12, R227, 0x5410, RZ ;  /* 0x00005410e30c9816 */ /* 0x000fe200000000ff */
[----:B------:R-:W-:Y:S02]  /*18b50*/  IMAD.MOV.U32 R227, RZ, RZ, R88 ;  /* 0x000000ffffe37224 */ /* 0x000fe400078e0058 */
[----:B------:R-:W4:Y:S01]  /*18b60*/  LDL.LU R88, [R1+0x30] ;  /* 0x0000300001587983 */ /* 0x000f220000300800 */
[----:B------:R-:W-:Y:S02]  /*18b70*/  SHF.R.U32.HI R2, RZ, 0x18, R2 ;  /* 0x00000018ff027819 */ /* 0x000fe40000011602 */
[----:B------:R-:W-:Y:S02]  /*18b80*/  LOP3.LUT R5, R5, R78, R8, 0x96, !PT ;  /* 0x0000004e05057212 */ /* 0x000fe400078e9608 */
[----:B------:R-:W-:-:S03]  /*18b90*/  ISETP.GE.U32.AND P0, PT, R192, R2, PT ;  /* 0x00000002c000720c */ /* 0x000fc60003f06070 */
[----:B------:R-:W-:-:S05]  /*18ba0*/  IMAD.WIDE.U32 R2, R5, -0x2daee0ad, RZ ;  /* 0xd2511f5305027825 */ /* 0x000fca00078e00ff */
[----:B------:R-:W-:-:S05]  /*18bb0*/  LOP3.LUT R5, R3, R79, R10, 0x96, !PT ;  /* 0x0000004f03057212 */ /* 0x000fca00078e960a */
[----:B------:R-:W-:Y:S01]  /*18bc0*/  @!P0 HADD2 R228, -R11.H0_H0, -RZ.H0_H0 ;  /* 0xa00000ff0be48230 */ /* 0x000fe20000000900 */
[----:B------:R-:W-:-:S04]  /*18bd0*/  LOP3.LUT R4, R5, 0xff, RZ, 0xc0, !PT ;  /* 0x000000ff05047812 */ /* 0x000fc800078ec0ff */
        /* <DEDUP_REMOVED lines=11> */
[----:B------:R-:W-:-:S11]  /*18c90*/  LOP3.LUT R4, R2, 0xff, RZ, 0xc0, !PT ;  /* 0x000000ff02047812 */ /* 0x000fd600078ec0ff */
[----:B------:R-:W-:-:S05]  /*18ca0*/  @!P0 HADD2 R231, -R9.H0_H0, -RZ.H0_H0 ;  /* 0xa00000ff09e78230 */ /* 0x000fca0000000900 */
        /* <DEDUP_REMOVED lines=11> */
[----:B------:R-:W-:-:S04]  /*18d60*/  SHF.R.U32.HI R3, RZ, 0x10, R2 ;  /* 0x00000010ff037819 */ /* 0x000fc80000011602 */
[----:B------:R-:W-:-:S07]  /*18d70*/  LOP3.LUT R3, R3, 0xff, RZ, 0xc0, !PT ;  /* 0x000000ff03037812 */ /* 0x000fce00078ec0ff */
[----:B------:R-:W-:-:S05]  /*18d80*/  @!P0 HADD2 R236, -R7.H0_H0, -RZ.H0_H0 ;  /* 0xa00000ff07ec8230 */ /* 0x000fca0000000900 */
[----:B------:R-:W-:Y:S02]  /*18d90*/  @!P0 PRMT R7, R236, 0x5410, RZ ;  /* 0x00005410ec078816 */ /* 0x000fe400000000ff */
[----:B------:R-:W-:Y:S02]  /*18da0*/  ISETP.GE.U32.AND P0, PT, R192, R3, PT ;  /* 0x00000003c000720c */ /* 0x000fe40003f06070 */
[----:B------:R-:W-:-:S11]  /*18db0*/  SHF.R.U32.HI R2, RZ, 0x18, R2 ;  /* 0x00000018ff027819 */ /* 0x000fd60000011602 */
[----:B------:R-:W-:Y:S01]  /*18dc0*/  @!P0 HADD2 R237, -R60.H0_H0, -RZ.H0_H0 ;  /* 0xa00000ff3ced8230 */ /* 0x000fe20000000900 */
[----:B------:R-:W-:-:S04]  /*18dd0*/  @P0 PRMT R43, R60, 0x7610, R43 ;  /* 0x000076103c2b0816 */ /* 0x000fc8000000002b */
[----:B------:R-:W-:Y:S02]  /*18de0*/  @!P0 PRMT R43, R237, 0x5410, RZ ;  /* 0x00005410ed2b8816 */ /* 0x000fe400000000ff */
[----:B------:R-:W-:Y:S02]  /*18df0*/  ISETP.GE.U32.AND P0, PT, R192, R2, PT ;  /* 0x00000002c000720c */ /* 0x000fe40003f06070 */
[----:B------:R-:W-:-:S04]  /*18e00*/  SHF.R.U32.HI R2, RZ, 0x10, R0 ;  /* 0x00000010ff027819 */ /* 0x000fc80000011600 */
[----:B------:R-:W-:Y:S02]  /*18e10*/  LOP3.LUT R2, R2, 0xff, RZ, 0xc0, !PT ;  /* 0x000000ff02027812 */ /* 0x000fe400078ec0ff */
[----:B------:R-:W-:Y:S02]  /*18e20*/  PRMT R6, R60, 0x7632, R6 ;  /* 0x000076323c067816 */ /* 0x000fe40000000006 */
[----:B------:R-:W-:-:S03]  /*18e30*/  ISETP.GE.U32.AND P1, PT, R192, R2, PT ;  /* 0x00000002c000720c */ /* 0x000fc60003f26070 */
[----:B------:R-:W-:Y:S01]  /*18e40*/  @!P0 HADD2 R238, -R6.H0_H0, -RZ.H0_H0 ;  /* 0xa00000ff06ee8230 */ /* 0x000fe20000000900 */
[----:B------:R-:W-:Y:S02]  /*18e50*/  SHF.R.U32.HI R0, RZ, 0x18, R0 ;  /* 0x00000018ff007819 */ /* 0x000fe40000011600 */
[----:B------:R-:W-:Y:S02]  /*18e60*/  PRMT R4, R142, 0x7610, R4 ;  /* 0x000076108e047816 */ /* 0x000fe40000000004 */
[----:B------:R-:W-:Y:S02]  /*18e70*/  PRMT R236, R60, 0x5410, R6 ;  /* 0x000054103cec7816 */ /* 0x000fe40000000006 */
[----:B------:R-:W-:Y:S02]  /*18e80*/  @!P0 PRMT R6, R238, 0x5410, RZ ;  /* 0x00005410ee068816 */ /* 0x000fe400000000ff */
[----:B------:R-:W-:Y:S01]  /*18e90*/  ISETP.GE.U32.AND P0, PT, R192, R0, PT ;  /* 0x00000000c000720c */ /* 0x000fe20003f06070 */
[----:B------:R-:W-:Y:S01]  /*18ea0*/  @!P1 HADD2 R239, -R4.H0_H0, -RZ.H0_H0 ;  /* 0xa00000ff04ef9230 */ /* 0x000fe20000000900 */
[----:B------:R-:W-:Y:S01]  /*18eb0*/  PRMT R3, R142, 0x7632, R3 ;  /* 0x000076328e037816 */ /* 0x000fe20000000003 */
[----:B------:R-:W-:Y:S01]  /*18ec0*/  IMAD.MOV.U32 R228, RZ, RZ, R219 ;  /* 0x000000ffffe47224 */ /* 0x000fe200078e00db */
[----:B------:R-:W-:Y:S01]  /*18ed0*/  SHF.R.U32.HI R0, RZ, 0x10, R5 ;  /* 0x00000010ff007819 */ /* 0x000fe20000011605 */
[----:B------:R-:W-:Y:S01]  /*18ee0*/  IMAD.MOV.U32 R219, RZ, RZ, R75 ;  /* 0x000000ffffdb7224 */ /* 0x000fe200078e004b */
[----:B------:R-:W-:Y:S01]  /*18ef0*/  ST.E.U16 desc[UR4][R34.64+-0x100], R48 ;  /* 0xffff003022007985 */ /* 0x000fe2000c101504 */
[----:B------:R-:W-:Y:S01]  /*18f00*/  IMAD.MOV.U32 R75, RZ, RZ, R194 ;  /* 0x000000ffff4b7224 */ /* 0x000fe200078e00c2 */
[----:B------:R-:W-:-:S02]  /*18f10*/  PRMT R194, R4, 0x5410, R3 ;  /* 0x0000541004c27816 */ /* 0x000fc40000000003 */
[----:B------:R-:W-:Y:S01]  /*18f20*/  ST.E.U16 desc[UR4][R34.64+-0xfe], R59 ;  /* 0xffff023b22007985 */ /* 0x000fe2000c101504 */
[----:B------:R-:W-:Y:S01]  /*18f30*/  @!P1 PRMT R4, R239, 0x5410, RZ ;  /* 0x00005410ef049816 */ /* 0x000fe200000000ff */
[----:B--2---:R-:W-:Y:S01]  /*18f40*/  IMAD.WIDE.U32 R238, R89, -0x326172a9, RZ ;  /* 0xcd9e8d5759ee7825 */ /* 0x004fe200078e00ff */
[----:B------:R-:W-:Y:S01]  /*18f50*/  LOP3.LUT R0, R0, 0xff, RZ, 0xc0, !PT ;  /* 0x000000ff00007812 */ /* 0x000fe200078ec0ff */
[----:B------:R-:W-:Y:S04]  /*18f60*/  ST.E.U16 desc[UR4][R32.64+-0x100], R58 ;  /* 0xffff003a20007985 */ /* 0x000fe8000c101504 */
[----:B------:R-:W-:Y:S01]  /*18f70*/  ST.E.U16 desc[UR4][R32.64+-0xfe], R54 ;  /* 0xffff023620007985 */ /* 0x000fe2000c101504 */
[----:B------:R-:W-:-:S03]  /*18f80*/  ISETP.GE.U32.AND P1, PT, R192, R0, PT ;  /* 0x00000000c000720c */ /* 0x000fc60003f26070 */
[----:B---3--:R-:W-:Y:S04]  /*18f90*/  ST.E.U16 desc[UR4][R30.64+-0x100], R42 ;  /* 0xffff002a1e007985 */ /* 0x008fe8000c101504 */
[----:B------:R-:W-:Y:S01]  /*18fa0*/  ST.E.U16 desc[UR4][R30.64+-0xfe], R41 ;  /* 0xffff02291e007985 */ /* 0x000fe2000c101504 */
[----:B------:R-:W-:-:S03]  /*18fb0*/  SHF.R.U32.HI R0, RZ, 0x18, R5 ;  /* 0x00000018ff007819 */ /* 0x000fc60000011605 */
[----:B------:R-:W-:Y:S04]  /*18fc0*/  ST.E.U16 desc[UR4][R28.64+-0x100], R40 ;  /* 0xffff00281c007985 */ /* 0x000fe8000c101504 */
[----:B------:R-:W-:Y:S01]  /*18fd0*/  ST.E.U16 desc[UR4][R28.64+-0xfe], R39 ;  /* 0xffff02271c007985 */ /* 0x000fe2000c101504 */
[----:B------:R-:W-:-:S03]  /*18fe0*/  LOP3.LUT R5, R83, R213, R238, 0x96, !PT ;  /* 0x000000d553057212 */ /* 0x000fc600078e96ee */
[----:B------:R-:W-:Y:S04]  /*18ff0*/  ST.E.U16 desc[UR4][R34.64+-0xf0], R53 ;  /* 0xffff103522007985 */ /* 0x000fe8000c101504 */
[----:B------:R-:W-:Y:S01]  /*19000*/  ST.E.U16 desc[UR4][R34.64+-0xee], R49 ;  /* 0xffff123122007985 */ /* 0x000fe2000c101504 */
[----:B------:R-:W-:-:S03]  /*19010*/  @!P0 HADD2 R240, -R3.H0_H0, -RZ.H0_H0 ;  /* 0xa00000ff03f08230 */ /* 0x000fc60000000900 */
[----:B------:R-:W-:Y:S04]  /*19020*/  ST.E.U16 desc[UR4][R32.64+-0xf0], R52 ;  /* 0xffff103420007985 */ /* 0x000fe8000c101504 */
[----:B------:R-:W-:Y:S04]  /*19030*/  ST.E.U16 desc[UR4][R32.64+-0xee], R51 ;  /* 0xffff123320007985 */ /* 0x000fe8000c101504 */
[----:B------:R-:W-:Y:S04]  /*19040*/  ST.E.U16 desc[UR4][R30.64+-0xf0], R38 ;  /* 0xffff10261e007985 */ /* 0x000fe8000c101504 */
[----:B------:R-:W-:Y:S04]  /*19050*/  ST.E.U16 desc[UR4][R30.64+-0xee], R37 ;  /* 0xffff12251e007985 */ /* 0x000fe8000c101504 */
[----:B------:R4:W-:Y:S01]  /*19060*/  ST.E.U16 desc[UR4][R28.64+-0xee], R27 ;  /* 0xffff121b1c007985 */ /* 0x0009e2000c101504 */
[----:B------:R-:W-:-:S03]  /*19070*/  @!P0 PRMT R3, R240, 0x5410, RZ ;  /* 0x00005410f0038816 */ /* 0x000fc600000000ff */
[----:B------:R1:W-:Y:S01]  /*19080*/  ST.E.U16 desc[UR4][R28.64+-0xf0], R36 ;  /* 0xffff10241c007985 */ /* 0x0003e2000c101504 */
[----:B------:R-:W-:Y:S01]  /*19090*/  ISETP.GE.U32.AND P0, PT, R192, R0, PT ;  /* 0x00000000c000720c */ /* 0x000fe20003f06070 */
[----:B------:R-:W-:Y:S02]  /*190a0*/  @!P2 HADD2 R95, -R18.H0_H0, -RZ.H0_H0 ;  /* 0xa00000ff125fa230 */ /* 0x000fe40000000900 */
[----:B------:R-:W-:Y:S04]  /*190b0*/  ST.E.U16 desc[UR4][R34.64+-0xe0], R46 ;  /* 0xffff202e22007985 */ /* 0x000fe8000c101504 */
[----:B------:R-:W-:Y:S01]  /*190c0*/  ST.E.U16 desc[UR4][R34.64+-0xde], R45 ;  /* 0xffff222d22007985 */ /* 0x000fe2000c101504 */
[----:B------:R-:W-:-:S03]  /*190d0*/  @!P2 PRMT R18, R95, 0x5410, RZ ;  /* 0x000054105f12a816 */ /* 0x000fc600000000ff */
[----:B------:R-:W-:Y:S01]  /*190e0*/  ST.E.U16 desc[UR4][R32.64+-0xe0], R44 ;  /* 0xffff202c20007985 */ /* 0x000fe2000c101504 */
[----:B----4-:R-:W-:Y:S01]  /*190f0*/  LOP3.LUT R27, R220, R239, RZ, 0x3c, !PT ;  /* 0x000000efdc1b7212 */ /* 0x010fe200078e3cff */
[----:B-1----:R-:W-:-:S04]  /*19100*/  IMAD.WIDE.U32 R36, R5, -0x2daee0ad, RZ ;  /* 0xd2511f5305247825 */ /* 0x002fc800078e00ff */
[----:B------:R-:W-:Y:S01]  /*19110*/  IMAD.WIDE.U32 R62, R27, -0x2daee0ad, RZ ;  /* 0xd2511f531b3e7825 */ /* 0x000fe200078e00ff */
[----:B------:R-:W-:Y:S01]  /*19120*/  LOP3.LUT R36, R21, R230, R36, 0x96, !PT ;  /* 0x000000e615247212 */ /* 0x000fe200078e9624 */
[----:B------:R-:W-:Y:S01]  /*19130*/  ST.E.U16 desc[UR4][R32.64+-0xde], R47 ;  /* 0xffff222f20007985 */ /* 0x000fe2000c101504 */
[----:B------:R-:W-:-:S03]  /*19140*/  LOP3.LUT R5, R37, R226, R62, 0x96, !PT ;  /* 0x000000e225057212 */ /* 0x000fc600078e963e */
[----:B------:R1:W-:Y:S01]  /*19150*/  ST.E.U16 desc[UR4][R30.64+-0xe0], R26 ;  /* 0xffff201a1e007985 */ /* 0x0003e2000c101504 */
[----:B------:R-:W-:-:S03]  /*19160*/  PRMT R2, R61, 0x7610, R2 ;  /* 0x000076103d027816 */ /* 0x000fc60000000002 */
[----:B------:R-:W-:Y:S01]  /*19170*/  ST.E.U16 desc[UR4][R30.64+-0xde], R25 ;  /* 0xffff22191e007985 */ /* 0x000fe2000c101504 */
[----:B------:R-:W-:Y:S01]  /*19180*/  PRMT R0, R61, 0x7632, R0 ;  /* 0x000076323d007816 */ /* 0x000fe20000000000 */
[----:B------:R-:W-:Y:S02]  /*19190*/  IMAD.WIDE.U32 R48, R36, -0x326172a9, RZ ;  /* 0xcd9e8d5724307825 */ /* 0x000fe400078e00ff */
[----:B------:R2:W-:Y:S04]  /*191a0*/  ST.E.U16 desc[UR4][R28.64+-0xe0], R24 ;  /* 0xffff20181c007985 */ /* 0x0005e8000c101504 */
[----:B------:R-:W-:Y:S04]  /*191b0*/  ST.E.U16 desc[UR4][R28.64+-0xde], R23 ;  /* 0xffff22171c007985 */ /* 0x000fe8000c101504 */
[----:B------:R3:W-:Y:S04]  /*191c0*/  ST.E.U16 desc[UR4][R34.64+-0xd0], R50 ;  /* 0xffff303222007985 */ /* 0x0007e8000c101504 */
[----:B------:R-:W-:Y:S04]  /*191d0*/  ST.E.U16 desc[UR4][R34.64+-0xce], R55 ;  /* 0xffff323722007985 */ /* 0x000fe8000c101504 */
[----:B------:R-:W-:Y:S01]  /*191e0*/  ST.E.U16 desc[UR4][R32.64+-0xd0], R57 ;  /* 0xffff303920007985 */ /* 0x000fe2000c101504 */
[----:B-1----:R-:W-:-:S03]  /*191f0*/  IMAD.WIDE.U32 R26, R5, -0x326172a9, RZ ;  /* 0xcd9e8d57051a7825 */ /* 0x002fc600078e00ff */
[----:B------:R-:W-:Y:S01]  /*19200*/  ST.E.U16 desc[UR4][R32.64+-0xce], R56 ;  /* 0xffff323820007985 */ /* 0x000fe2000c101504 */
[----:B------:R-:W-:-:S03]  /*19210*/  @!P1 HADD2 R242, -R2.H0_H0, -RZ.H0_H0 ;  /* 0xa00000ff02f29230 */ /* 0x000fc60000000900 */
[----:B------:R-:W-:Y:S01]  /*19220*/  ST.E.U16 desc[UR4][R30.64+-0xd0], R22 ;  /* 0xffff30161e007985 */ /* 0x000fe2000c101504 */
[----:B------:R-:W-:-:S03]  /*19230*/  @!P0 HADD2 R241, -R0.H0_H0, -RZ.H0_H0 ;  /* 0xa00000ff00f18230 */ /* 0x000fc60000000900 */
[----:B------:R-:W-:Y:S01]  /*19240*/  ST.E.U16 desc[UR4][R30.64+-0xce], R19 ;  /* 0xffff32131e007985 */ /* 0x000fe2000c101504 */
[----:B------:R-:W-:-:S03]  /*19250*/  LOP3.LUT R5, R49, R225, R26, 0x96, !PT ;  /* 0x000000e131057212 */ /* 0x000fc600078e961a */
[----:B------:R-:W-:Y:S01]  /*19260*/  ST.E.U16 desc[UR4][R28.64+-0xd0], R18 ;  /* 0xffff30121c007985 */ /* 0x000fe2000c101504 */
[----:B------:R-:W-:-:S03]  /*19270*/  LOP3.LUT R21, R63, R88, R190, 0x96, !PT ;  /* 0x000000583f157212 */ /* 0x000fc600078e96be */
[----:B------:R-:W-:Y:S02]  /*19280*/  ST.E.U16 desc[UR4][R28.64+-0xce], R17 ;  /* 0xffff32111c007985 */ /* 0x000fe4000c101504 */
[----:B------:R-:W-:Y:S02]  /*19290*/  IMAD.WIDE.U32 R60, R21, -0x326172a9, RZ ;  /* 0xcd9e8d57153c7825 */ /* 0x000fe400078e00ff */
[----:B------:R-:W-:Y:S04]  /*192a0*/  ST.E.U16 desc[UR4][R34.64+-0xc0], R141 ;  /* 0xffff408d22007985 */ /* 0x000fe8000c101504 */
[----:B------:R-:W-:Y:S01]  /*192b0*/  ST.E.U16 desc[UR4][R34.64+-0xbe], R140 ;  /* 0xffff428c22007985 */ /* 0x000fe2000c101504 */
[----:B------:R-:W-:-:S03]  /*192c0*/  LOP3.LUT R21, R27, R248, R60, 0x96, !PT ;  /* 0x000000f81b157212 */ /* 0x000fc600078e963c */
[----:B------:R-:W-:Y:S04]  /*192d0*/  ST.E.U16 desc[UR4][R32.64+-0xc0], R106 ;  /* 0xffff406a20007985 */ /* 0x000fe8000c101504 */
[----:B------:R-:W-:Y:S01]  /*192e0*/  ST.E.U16 desc[UR4][R32.64+-0xbe], R107 ;  /* 0xffff426b20007985 */ /* 0x000fe2000c101504 */
[----:B------:R-:W-:-:S03]  /*192f0*/  PRMT R235, R2, 0x5410, R0 ;  /* 0x0000541002eb7816 */ /* 0x000fc60000000000 */
[----:B------:R-:W-:Y:S04]  /*19300*/  ST.E.U16 desc[UR4][R30.64+-0xc0], R16 ;  /* 0xffff40101e007985 */ /* 0x000fe8000c101504 */
[----:B------:R-:W-:Y:S01]  /*19310*/  ST.E.U16 desc[UR4][R30.64+-0xbe], R15 ;  /* 0xffff420f1e007985 */ /* 0x000fe2000c101504 */
[----:B------:R-:W-:-:S03]  /*19320*/  @!P1 PRMT R2, R242, 0x5410, RZ ;  /* 0x00005410f2029816 */ /* 0x000fc600000000ff */
[----:B------:R-:W-:Y:S01]  /*19330*/  ST.E.U16 desc[UR4][R28.64+-0xc0], R4 ;  /* 0xffff40041c007985 */ /* 0x000fe2000c101504 */
[----:B------:R-:W-:-:S03]  /*19340*/  @!P0 PRMT R0, R241, 0x5410, RZ ;  /* 0x00005410f1008816 */ /* 0x000fc600000000ff */
[----:B------:R-:W-:Y:S01]  /*19350*/  ST.E.U16 desc[UR4][R28.64+-0xbe], R3 ;  /* 0xffff42031c007985 */ /* 0x000fe2000c101504 */
[----:B--2---:R-:W-:-:S03]  /*19360*/  IMAD.WIDE.U32 R24, R21, -0x2daee0ad, RZ ;  /* 0xd2511f5315187825 */ /* 0x004fc600078e00ff */
[----:B------:R-:W-:Y:S01]  /*19370*/  ST.E.U16 desc[UR4][R34.64+-0xb0], R105 ;  /* 0xffff506922007985 */ /* 0x000fe2000c101504 */
[----:B---3--:R-:W-:-:S03]  /*19380*/  IMAD.WIDE.U32 R50, R5, -0x2daee0ad, RZ ;  /* 0xd2511f5305327825 */ /* 0x008fc600078e00ff */
        /* <DEDUP_REMOVED lines=8> */
[----:B------:R-:W-:Y:S01]  /*19410*/  ST.E.U16 desc[UR4][R34.64+-0x9e], R84 ;  /* 0xffff625422007985 */ /* 0x000fe2000c101504 */
[----:B------:R-:W-:-:S03]  /*19420*/  LOP3.LUT R5, R51, R228, R24, 0x96, !PT ;  /* 0x000000e433057212 */ /* 0x000fc600078e9618 */
        /* <DEDUP_REMOVED lines=8> */
[----:B------:R-:W-:Y:S04]  /*194b0*/  ST.E.U16 desc[UR4][R34.64+-0x8e], R68 ;  /* 0xffff724422007985 */ /* 0x000fe8000c101504 */
[----:B------:R-:W-:Y:S04]  /*194c0*/  ST.E.U16 desc[UR4][R32.64+-0x90], R67 ;  /* 0xffff704320007985 */ /* 0x000fe8000c101504 */
[----:B------:R-:W-:Y:S04]  /*194d0*/  ST.E.U16 desc[UR4][R32.64+-0x8e], R66 ;  /* 0xffff724220007985 */ /* 0x000fe8000c101504 */
[----:B------:R-:W-:Y:S04]  /*194e0*/  ST.E.U16 desc[UR4][R30.64+-0x90], R8 ;  /* 0xffff70081e007985 */ /* 0x000fe8000c101504 */
[----:B------:R2:W-:Y:S01]  /*194f0*/  ST.E.U16 desc[UR4][R30.64+-0x8e], R7 ;  /* 0xffff72071e007985 */ /* 0x0005e2000c101504 */
[----:B-1----:R-:W-:-:S03]  /*19500*/  IMAD.WIDE.U32 R2, R5, -0x326172a9, RZ ;  /* 0xcd9e8d5705027825 */ /* 0x002fc600078e00ff */
[----:B------:R-:W-:Y:S04]  /*19510*/  ST.E.U16 desc[UR4][R28.64+-0x90], R43 ;  /* 0xffff702b1c007985 */ /* 0x000fe8000c101504 */
[----:B------:R1:W-:Y:S04]  /*19520*/  ST.E.U16 desc[UR4][R28.64+-0x8e], R6 ;  /* 0xffff72061c007985 */ /* 0x0003e8000c101504 */
[----:B------:R-:W3:Y:S01]  /*19530*/  LDSM.16.MT88.4 R36, [R174+0x9000] ;  /* 0x00900000ae24783b */ /* 0x000ee20000004200 */
[----:B------:R-:W-:Y:S01]  /*19540*/  IMAD.MOV.U32 R229, RZ, RZ, R77 ;  /* 0x000000ffffe57224 */ /* 0x000fe200078e004d */
[----:B------:R-:W-:-:S02]  /*19550*/  LOP3.LUT R4, R2, 0xffff, RZ, 0xc0, !PT ;  /* 0x0000ffff02047812 */ /* 0x000fc400078ec0ff */
[----:B------:R-:W4:Y:S02]  /*19560*/  LDSM.16.MT88.4 R24, [R188+0x9000] ;  /* 0x00900000bc18783b */ /* 0x000f240000004200 */
[----:B------:R-:W-:Y:S01]  /*19570*/  SHF.R.U32.HI R5, RZ, 0x8, R4 ;  /* 0x00000008ff057819 */ /* 0x000fe20000011604 */
[----:B--2---:R-:W-:Y:S01]  /*19580*/  IMAD.WIDE.U32 R30, R20, -0x326172a9, RZ ;  /* 0xcd9e8d57141e7825 */ /* 0x004fe200078e00ff */
[----:B------:R-:W-:Y:S01]  /*19590*/  SHF.R.U32.HI R4, RZ, 0x18, R2 ;  /* 0x00000018ff047819 */ /* 0x000fe20000011602 */
[----:B------:R-:W2:Y:S01]  /*195a0*/  LDSM.16.MT88.4 R20, [R174+0xa000] ;  /* 0x00a00000ae14783b */ /* 0x000ea20000004200 */
[----:B------:R-:W-:Y:S01]  /*195b0*/  LOP3.LUT R0, R3, R229, R30, 0x96, !PT ;  /* 0x000000e503007212 */ /* 0x000fe200078e961e */
[----:B------:R-:W-:Y:S01]  /*195c0*/  IMAD.MOV.U32 R52, RZ, RZ, R75 ;  /* 0x000000ffff347224 */ /* 0x000fe200078e004b */
[----:B------:R-:W-:Y:S01]  /*195d0*/  SHF.R.U32.HI R3, RZ, 0x10, R2 ;  /* 0x00000010ff037819 */ /* 0x000fe20000011602 */
[----:B------:R-:W-:Y:S01]  /*195e0*/  IMAD.MOV.U32 R53, RZ, RZ, R74 ;  /* 0x000000ffff357224 */ /* 0x000fe200078e004a */
[----:B-1----:R-:W-:Y:S01]  /*195f0*/  LOP3.LUT R6, R2, 0xff, RZ, 0xc0, !PT ;  /* 0x000000ff02067812 */ /* 0x002fe200078ec0ff */
[----:B------:R-:W1:Y:S01]  /*19600*/  LDSM.16.MT88.4 R16, [R188+0xa000] ;  /* 0x00a00000bc10783b */ /* 0x000e620000004200 */
[----:B------:R-:W-:-:S02]  /*19610*/  LOP3.LUT R2, R0, 0xffff, RZ, 0xc0, !PT ;  /* 0x0000ffff00027812 */ /* 0x000fc400078ec0ff */
[----:B------:R-:W-:Y:S01]  /*19620*/  LOP3.LUT R3, R3, 0xff, RZ, 0xc0, !PT ;  /* 0x000000ff03037812 */ /* 0x000fe200078ec0ff */
[----:B------:R-:W1:Y:S01]  /*19630*/  LDSM.16.MT88.4 R44, [R174+0xb000] ;  /* 0x00b00000ae2c783b */ /* 0x000e620000004200 */
[----:B------:R-:W-:Y:S02]  /*19640*/  PRMT R8, R6, 0x5410, R5 ;  /* 0x0000541006087816 */ /* 0x000fe40000000005 */
[----:B------:R-:W-:Y:S01]  /*19650*/  SHF.R.U32.HI R5, RZ, 0x10, R0 ;  /* 0x00000010ff057819 */ /* 0x000fe20000011600 */
[----:B------:R-:W1:Y:S01]  /*19660*/  LDSM.16.MT88.4 R40, [R188+0xb000] ;  /* 0x00b00000bc28783b */ /* 0x000e620000004200 */
[----:B------:R-:W-:Y:S02]  /*19670*/  SHF.R.U32.HI R6, RZ, 0x8, R2 ;  /* 0x00000008ff067819 */ /* 0x000fe40000011602 */
[----:B------:R-:W-:Y:S02]  /*19680*/  PRMT R2, R3, 0x5410, R4 ;  /* 0x0000541003027816 */ /* 0x000fe40000000004 */
[----:B------:R-:W-:-:S02]  /*19690*/  LOP3.LUT R7, R0, 0xff, RZ, 0xc0, !PT ;  /* 0x000000ff00077812 */ /* 0x000fc400078ec0ff */
[----:B------:R-:W-:Y:S02]  /*196a0*/  SHF.R.U32.HI R4, RZ, 0x18, R0 ;  /* 0x00000018ff047819 */ /* 0x000fe40000011600 */
[----:B------:R-:W-:Y:S02]  /*196b0*/  LOP3.LUT R5, R5, 0xff, RZ, 0xc0, !PT ;  /* 0x000000ff05057812 */ /* 0x000fe400078ec0ff */
[----:B------:R-:W-:Y:S02]  /*196c0*/  PRMT R240, R192, 0x7054, R192 ;  /* 0x00007054c0f07816 */ /* 0x000fe400000000c0 */
[----:B------:R-:W-:Y:S02]  /*196d0*/  PRMT R3, R7, 0x5410, R6 ;  /* 0x0000541007037816 */ /* 0x000fe40000000006 */
[----:B------:R-:W-:Y:S02]  /*196e0*/  PRMT R5, R5, 0x5410, R4 ;  /* 0x0000541005057816 */ /* 0x000fe40000000004 */
[----:B------:R-:W-:-:S02]  /*196f0*/  HSET2.LE.AND R0, R8, R240, PT ;  /* 0x000000f008007233 */ /* 0x000fc40003803000 */
[--C-:B------:R-:W-:Y:S02]  /*19700*/  HSET2.LE.AND R2, R2, R240.reuse, PT ;  /* 0x000000f002027233 */ /* 0x100fe40003803000 */
[--C-:B------:R-:W-:Y:S02]  /*19710*/  HSET2.LE.AND R3, R3, R240.reuse, PT ;  /* 0x000000f003037233 */ /* 0x100fe40003803000 */
[----:B------:R-:W-:Y:S02]  /*19720*/  HSET2.LE.AND R5, R5, R240, PT ;  /* 0x000000f005057233 */ /* 0x000fe40003803000 */
[----:B------:R-:W-:Y:S02]  /*19730*/  LOP3.LUT R6, R71, R0, RZ, 0xc0, !PT ;  /* 0x0000000047067212 */ /* 0x000fe400078ec0ff */
[----:B------:R-:W-:Y:S02]  /*19740*/  LOP3.LUT R7, R70, R2, RZ, 0xc0, !PT ;  /* 0x0000000246077212 */ /* 0x000fe400078ec0ff */
[----:B------:R-:W-:-:S02]  /*19750*/  LOP3.LUT R4, R73, R3, RZ, 0xc0, !PT ;  /* 0x0000000349047212 */ /* 0x000fc400078ec0ff */
[----:B------:R-:W-:-:S07]  /*19760*/  LOP3.LUT R5, R72, R5, RZ, 0xc0, !PT ;  /* 0x0000000548057212 */ /* 0x000fce00078ec0ff */
[C---:B---3--:R-:W-:Y:S01]  /*19770*/  HMMA.16816.F32 R92, R4.reuse, R36, R136 ;  /* 0x00000024045c723c */ /* 0x048fe20000001888 */
[----:B------:R-:W3:Y:S04]  /*19780*/  LDL.LU R136, [R1+0x80] ;  /* 0x0000800001887983 */ /* 0x000ee80000300800 */
[----:B------:R-:W3:Y:S02]  /*19790*/  LDL.LU R137, [R1+0x84] ;  /* 0x0000840001897983 */ /* 0x000ee40000300800 */
[----:B------:R-:W-:Y:S01]  /*197a0*/  IMAD.MOV.U32 R138, RZ, RZ, R207 ;  /* 0x000000ffff8a7224 */ /* 0x000fe200078e00cf */
[----:B----4-:R-:W-:Y:S01]  /*197b0*/  HMMA.16816.F32 R56, R4, R24, R128 ;  /* 0x000000180438723c */ /* 0x010fe20000001880 */
[----:B------:R-:W4:Y:S01]  /*197c0*/  LDL.LU R207, [R1+0x25c] ;  /* 0x00025c0001cf7983 */ /* 0x000f220000300800 */
[----:B------:R-:W-:-:S03]  /*197d0*/  IMAD.MOV.U32 R139, RZ, RZ, R198 ;  /* 0x000000ffff8b7224 */ /* 0x000fc600078e00c6 */
[----:B------:R-:W4:Y:S02]  /*197e0*/  LDL.LU R198, [R1+0x258] ;  /* 0x0002580001c67983 */ /* 0x000f240000300800 */
[----:B------:R-:W-:Y:S02]  /*197f0*/  IMAD.MOV.U32 R130, RZ, RZ, R204 ;  /* 0x000000ffff827224 */ /* 0x000fe400078e00cc */
[----:B------:R-:W4:Y:S01]  /*19800*/  LDL.LU R128, [R1+0x60] ;  /* 0x0000600001807983 */ /* 0x000f220000300800 */
[----:B------:R-:W-:Y:S01]  /*19810*/  IMAD.MOV.U32 R131, RZ, RZ, R201 ;  /* 0x000000ffff837224 */ /* 0x000fe200078e00c9 */
[----:B------:R-:W-:Y:S02]  /*19820*/  HMMA.16816.F32 R72, R4, R38, R132 ;  /* 0x000000260448723c */ /* 0x000fe40000001884 */
[----:B------:R-:W4:Y:S04]  /*19830*/  LDL.LU R129, [R1+0x64] ;  /* 0x0000640001817983 */ /* 0x000f280000300800 */
[----:B------:R-:W4:Y:S01]  /*19840*/  LDL.LU R204, [R1+0x254] ;  /* 0x0002540001cc7983 */ /* 0x000f220000300800 */
[----:B------:R-:W-:-:S03]  /*19850*/  IMAD.MOV.U32 R134, RZ, RZ, R173 ;  /* 0x000000ffff867224 */ /* 0x000fc600078e00ad */
[----:B------:R-:W4:Y:S01]  /*19860*/  LDL.LU R201, [R1+0x250] ;  /* 0x0002500001c97983 */ /* 0x000f220000300800 */
[----:B------:R-:W-:-:S03]  /*19870*/  IMAD.MOV.U32 R135, RZ, RZ, R203 ;  /* 0x000000ffff877224 */ /* 0x000fc600078e00cb */
[----:B------:R-:W4:Y:S01]  /*19880*/  LDL.LU R132, [R1+0x50] ;  /* 0x0000500001847983 */ /* 0x000f220000300800 */
[----:B------:R-:W-:Y:S03]  /*19890*/  HMMA.16816.F32 R88, R4, R26, R124 ;  /* 0x0000001a0458723c */ /* 0x000fe6000000187c */
[----:B------:R-:W4:Y:S04]  /*198a0*/  LDL.LU R133, [R1+0x54] ;  /* 0x0000540001857983 */ /* 0x000f280000300800 */
[----:B------:R-:W4:Y:S04]  /*198b0*/  LDL.LU R173, [R1+0x24c] ;  /* 0x00024c0001ad7983 */ /* 0x000f280000300800 */
[----:B------:R-:W4:Y:S04]  /*198c0*/  LDL.LU R203, [R1+0x248] ;  /* 0x0002480001cb7983 */ /* 0x000f280000300800 */
[----:B------:R-:W4:Y:S04]  /*198d0*/  LDL.LU R124, [R1+0x40] ;  /* 0x00004000017c7983 */ /* 0x000f280000300800 */
[----:B------:R-:W4:Y:S01]  /*198e0*/  LDL.LU R125, [R1+0x44] ;  /* 0x00004400017d7983 */ /* 0x000f220000300800 */
[----:B------:R-:W-:-:S02]  /*198f0*/  LOP3.LUT R2, R65, R248, R208, 0x96, !PT ;  /* 0x000000f841027212 */ /* 0x000fc400078e96d0 */
[----:B------:R-:W-:-:S03]  /*19900*/  LOP3.LUT R0, R99, R225, R64, 0x96, !PT ;  /* 0x000000e163007212 */ /* 0x000fc600078e9640 */
[----:B------:R-:W-:Y:S02]  /*19910*/  IMAD R2, R2, -0x2daee0ad, RZ ;  /* 0xd2511f5302027824 */ /* 0x000fe400078e02ff */
[----:B------:R-:W-:-:S05]  /*19920*/  IMAD.WIDE.U32 R28, R0, -0x2daee0ad, RZ ;  /* 0xd2511f53001c7825 */ /* 0x000fca00078e00ff */
[----:B------:R-:W-:-:S05]  /*19930*/  LOP3.LUT R2, R29, R228, R2, 0x96, !PT ;  /* 0x000000e41d027212 */ /* 0x000fca00078e9602 */
[----:B------:R-:W-:-:S05]  /*19940*/  IMAD.WIDE.U32 R2, R2, -0x326172a9, RZ ;  /* 0xcd9e8d5702027825 */ /* 0x000fca00078e00ff */
[----:B------:R-:W-:Y:S02]  /*19950*/  LOP3.LUT R0, R3, R229, R86, 0x96, !PT ;  /* 0x000000e503007212 */ /* 0x000fe400078e9656 */
[----:B------:R-:W-:Y:S01]  /*19960*/  LOP3.LUT R3, R2, 0xffff, RZ, 0xc0, !PT ;  /* 0x0000ffff02037812 */ /* 0x000fe200078ec0ff */
[----:B------:R-:W-:Y:S01]  /*19970*/  IMAD.MOV.U32 R126, RZ, RZ, R196 ;  /* 0x000000ffff7e7224 */ /* 0x000fe200078e00c4 */
[----:B------:R-:W-:Y:S01]  /*19980*/  LOP3.LUT R8, R0, 0xffff, RZ, 0xc0, !PT ;  /* 0x0000ffff00087812 */ /* 0x000fe200078ec0ff */
[----:B------:R-:W4:Y:S01]  /*19990*/  LDL.LU R196, [R1+0x244] ;  /* 0x0002440001c47983 */ /* 0x000f220000300800 */
[----:B------:R-:W-:Y:S01]  /*199a0*/  IMAD.MOV.U32 R127, RZ, RZ, R102 ;  /* 0x000000ffff7f7224 */ /* 0x000fe200078e0066 */
[----:B------:R-:W-:Y:S02]  /*199b0*/  SHF.R.U32.HI R9, RZ, 0x8, R3 ;  /* 0x00000008ff097819 */ /* 0x000fe40000011603 */
[----:B------:R-:W4:Y:S01]  /*199c0*/  LDL.LU R102, [R1+0x240] ;  /* 0x0002400001667983 */ /* 0x000f220000300800 */
[----:B------:R-:W-:-:S02]  /*199d0*/  LOP3.LUT R12, R2, 0xff, RZ, 0xc0, !PT ;  /* 0x000000ff020c7812 */ /* 0x000fc400078ec0ff */
[----:B------:R-:W-:Y:S02]  /*199e0*/  SHF.R.U32.HI R3, RZ, 0x10, R0 ;  /* 0x00000010ff037819 */ /* 0x000fe40000011600 */
[----:B------:R-:W-:Y:S02]  /*199f0*/  SHF.R.U32.HI R11, RZ, 0x8, R8 ;  /* 0x00000008ff0b7819 */ /* 0x000fe40000011608 */
[----:B------:R-:W-:Y:S02]  /*19a00*/  LOP3.LUT R8, R3, 0xff, RZ, 0xc0, !PT ;  /* 0x000000ff03087812 */ /* 0x000fe400078ec0ff */
[----:B------:R-:W-:Y:S02]  /*19a10*/  PRMT R3, R12, 0x5410, R9 ;  /* 0x000054100c037816 */ /* 0x000fe40000000009 */
[----:B------:R-:W4:Y:S01]  /*19a20*/  LDL.LU R12, [R1+0xb0] ;  /* 0x0000b000010c7983 */ /* 0x000f220000300800 */
[----:B------:R-:W-:Y:S02]  /*19a30*/  LOP3.LUT R13, R0, 0xff, RZ, 0xc0, !PT ;  /* 0x000000ff000d7812 */ /* 0x000fe400078ec0ff */
[----:B------:R-:W-:-:S02]  /*19a40*/  SHF.R.U32.HI R15, RZ, 0x10, R2 ;  /* 0x00000010ff0f7819 */ /* 0x000fc40000011602 */
[----:B------:R-:W-:Y:S02]  /*19a50*/  SHF.R.U32.HI R10, RZ, 0x18, R0 ;  /* 0x00000018ff0a7819 */ /* 0x000fe40000011600 */
[----:B------:R-:W-:Y:S02]  /*19a60*/  SHF.R.U32.HI R14, RZ, 0x18, R2 ;  /* 0x00000018ff0e7819 */ /* 0x000fe40000011602 */
[----:B------:R-:W-:Y:S02]  /*19a70*/  PRMT R0, R13, 0x5410, R11 ;  /* 0x000054100d007816 */ /* 0x000fe4000000000b */
[----:B------:R-:W-:Y:S02]  /*19a80*/  PRMT R2, R8, 0x5410, R10 ;  /* 0x0000541008027816 */ /* 0x000fe4000000000a */
[----:B------:R-:W-:Y:S01]  /*19a90*/  LOP3.LUT R11, R15, 0xff, RZ, 0xc0, !PT ;  /* 0x000000ff0f0b7812 */ /* 0x000fe200078ec0ff */
[----:B------:R-:W-:Y:S02]  /*19aa0*/  IMAD.MOV.U32 R241, RZ, RZ, R78 ;  /* 0x000000fffff17224 */ /* 0x000fe400078e004e */
[----:B------:R-:W-:-:S02]  /*19ab0*/  HSET2.LE.AND R2, R2, R240, PT ;  /* 0x000000f002027233 */ /* 0x000fc40003803000 */
[----:B------:R-:W-:Y:S02]  /*19ac0*/  PRMT R11, R11, 0x5410, R14 ;  /* 0x000054100b0b7816 */ /* 0x000fe4000000000e */
[--C-:B------:R-:W-:Y:S02]  /*19ad0*/  HSET2.LE.AND R3, R3, R240.reuse, PT ;  /* 0x000000f003037233 */ /* 0x100fe40003803000 */
[--C-:B------:R-:W-:Y:S02]  /*19ae0*/  HSET2.LE.AND R0, R0, R240.reuse, PT ;  /* 0x000000f000007233 */ /* 0x100fe40003803000 */
[----:B------:R-:W-:Y:S02]  /*19af0*/  HSET2.LE.AND R11, R11, R240, PT ;  /* 0x000000f00b0b7233 */ /* 0x000fe40003803000 */
[----:B------:R-:W-:Y:S02]  /*19b00*/  LOP3.LUT R9, R171, R2, RZ, 0xc0, !PT ;  /* 0x00000002ab097212 */ /* 0x000fe400078ec0ff */
[----:B------:R-:W-:-:S02]  /*19b10*/  LOP3.LUT R2, R31, R241, R48, 0x96, !PT ;  /* 0x000000f11f027212 */ /* 0x000fc400078e9630 */
[----:B------:R-:W-:Y:S02]  /*19b20*/  LOP3.LUT R8, R176, R0, RZ, 0xc0, !PT ;  /* 0x00000000b0087212 */ /* 0x000fe400078ec0ff */
[----:B------:R-:W-:Y:S02]  /*19b30*/  LOP3.LUT R10, R143, R3, RZ, 0xc0, !PT ;  /* 0x000000038f0a7212 */ /* 0x000fe400078ec0ff */
[----:B------:R-:W-:Y:S01]  /*19b40*/  LOP3.LUT R11, R170, R11, RZ, 0xc0, !PT ;  /* 0x0000000baa0b7212 */ /* 0x000fe200078ec0ff */
[----:B------:R-:W-:Y:S01]  /*19b50*/  IMAD.WIDE.U32 R2, R2, -0x2daee0ad, RZ ;  /* 0xd2511f5302027825 */ /* 0x000fe200078e00ff */
[C---:B--2---:R-:W-:Y:S03]  /*19b60*/  HMMA.16816.F32 R108, R4.reuse, R22, R116 ;  /* 0x00000016046c723c */ /* 0x044fe60000001874 */
[----:B------:R-:W-:Y:S01]  /*19b70*/  IMAD.MOV.U32 R216, RZ, RZ, R219 ;  /* 0x000000ffffd87224 */ /* 0x000fe200078e00db */
[----:B------:R-:W-:Y:S01]  /*19b80*/  LOP3.LUT R0, R2, 0xffff, RZ, 0xc0, !PT ;  /* 0x0000ffff02007812 */ /* 0x000fe200078ec0ff */
[----:B------:R-:W-:Y:S01]  /*19b90*/  IMAD.MOV.U32 R242, RZ, RZ, R79 ;  /* 0x000000fffff27224 */ /* 0x000fe200078e004f */
[----:B-1----:R-:W-:Y:S01]  /*19ba0*/  HMMA.16816.F32 R116, R4, R16, R112 ;  /* 0x000000100474723c */ /* 0x002fe20000001870 */
[----:B------:R-:W-:-:S05]  /*19bb0*/  IMAD.MOV.U32 R219, RZ, RZ, R76 ;  /* 0x000000ffffdb7224 */ /* 0x000fca00078e004c */
[C---:B------:R-:W-:Y:S06]  /*19bc0*/  HMMA.16816.F32 R80, R4.reuse, R20, R120 ;  /* 0x000000140450723c */ /* 0x040fec0000001878 */
[C---:B------:R-:W-:Y:S06]  /*19bd0*/  HMMA.16816.F32 R76, R4.reuse, R18, R144 ;  /* 0x00000012044c723c */ /* 0x040fec0000001890 */
[C---:B------:R-:W-:Y:S06]  /*19be0*/  HMMA.16816.F32 R68, R4.reuse, R44, R148 ;  /* 0x0000002c0444723c */ /* 0x040fec0000001894 */
[C---:B------:R-:W-:Y:S06]  /*19bf0*/  HMMA.16816.F32 R64, R4.reuse, R46, R152 ;  /* 0x0000002e0440723c */ /* 0x040fec0000001898 */
[C---:B------:R-:W-:Y:S06]  /*19c00*/  HMMA.16816.F32 R104, R4.reuse, R40, R156 ;  /* 0x000000280468723c */ /* 0x040fec000000189c */
[----:B------:R-:W-:Y:S07]  /*19c10*/  HMMA.16816.F32 R112, R4, R42, R164 ;  /* 0x0000002a0470723c */ /* 0x000fee00000018a4 */
[----:B------:R-:W-:-:S02]  /*19c20*/  SHF.R.U32.HI R5, RZ, 0x10, R2 ;  /* 0x00000010ff057819 */ /* 0x000fc40000011602 */
[----:B------:R-:W-:Y:S02]  /*19c30*/  SHF.R.U32.HI R4, RZ, 0x8, R0 ;  /* 0x00000008ff047819 */ /* 0x000fe40000011600 */
[----:B------:R-:W-:Y:S02]  /*19c40*/  LOP3.LUT R7, R2, 0xff, RZ, 0xc0, !PT ;  /* 0x000000ff02077812 */ /* 0x000fe400078ec0ff */
[----:B------:R-:W-:Y:S02]  /*19c50*/  SHF.R.U32.HI R6, RZ, 0x18, R2 ;  /* 0x00000018ff067819 */ /* 0x000fe40000011602 */
[----:B------:R-:W-:Y:S02]  /*19c60*/  LOP3.LUT R0, R5, 0xff, RZ, 0xc0, !PT ;  /* 0x000000ff05007812 */ /* 0x000fe400078ec0ff */
[----:B------:R-:W-:Y:S02]  /*19c70*/  LOP3.LUT R2, R3, R242, R50, 0x96, !PT ;  /* 0x000000f203027212 */ /* 0x000fe400078e9632 */
[----:B------:R-:W-:Y:S01]  /*19c80*/  PRMT R6, R0, 0x5410, R6 ;  /* 0x0000541000067816 */ /* 0x000fe20000000006 */
[----:B------:R-:W-:Y:S01]  /*19c90*/  IMAD.MOV.U32 R54, RZ, RZ, R252 ;  /* 0x000000ffff367224 */ /* 0x000fe200078e00fc */
[C---:B------:R-:W-:Y:S01]  /*19ca0*/  LOP3.LUT R0, R2.reuse, 0xffff, RZ, 0xc0, !PT ;  /* 0x0000ffff02007812 */ /* 0x040fe200078ec0ff */
[----:B------:R-:W-:Y:S01]  /*19cb0*/  IMAD.MOV.U32 R55, RZ, RZ, R223 ;  /* 0x000000ffff377224 */ /* 0x000fe200078e00df */
[----:B------:R-:W-:Y:S01]  /*19cc0*/  LOP3.LUT R5, R2, 0xff, RZ, 0xc0, !PT ;  /* 0x000000ff02057812 */ /* 0x000fe200078ec0ff */
[----:B------:R-:W-:Y:S01]  /*19cd0*/  LDSM.16.MT88.4 R48, [R188+0xa400] ;  /* 0x00a40000bc30783b */ /* 0x000fe20000004200 */
[----:B------:R-:W-:-:S02]  /*19ce0*/  SHF.R.U32.HI R0, RZ, 0x8, R0 ;  /* 0x00000008ff007819 */ /* 0x000fc40000011600 */
[----:B------:R-:W-:Y:S02]  /*19cf0*/  SHF.R.U32.HI R3, RZ, 0x10, R2 ;  /* 0x00000010ff037819 */ /* 0x000fe40000011602 */
[----:B------:R-:W-:Y:S02]  /*19d00*/  PRMT R7, R7, 0x5410, R4 ;  /* 0x0000541007077816 */ /* 0x000fe40000000004 */
[----:B------:R-:W-:Y:S02]  /*19d10*/  PRMT R0, R5, 0x5410, R0 ;  /* 0x0000541005007816 */ /* 0x000fe40000000000 */
[----:B------:R-:W-:Y:S02]  /*19d20*/  SHF.R.U32.HI R4, RZ, 0x18, R2 ;  /* 0x00000018ff047819 */ /* 0x000fe40000011602 */
[----:B------:R-:W-:Y:S02]  /*19d30*/  LOP3.LUT R2, R3, 0xff, RZ, 0xc0, !PT ;  /* 0x000000ff03027812 */ /* 0x000fe400078ec0ff */
[----:B------:R-:W-:-:S02]  /*19d40*/  HSET2.LE.AND R0, R0, R240, PT ;  /* 0x000000f000007233 */ /* 0x000fc40003803000 */
[----:B------:R-:W-:Y:S02]  /*19d50*/  PRMT R2, R2, 0x5410, R4 ;  /* 0x0000541002027816 */ /* 0x000fe40000000004 */
[--C-:B------:R-:W-:Y:S02]  /*19d60*/  HSET2.LE.AND R3, R7, R240.reuse, PT ;  /* 0x000000f007037233 */ /* 0x100fe40003803000 */
[----:B------:R-:W-:Y:S02]  /*19d70*/  LOP3.LUT R4, R163, R0, RZ, 0xc0, !PT ;  /* 0x00000000a3047212 */ /* 0x000fe400078ec0ff */
[--C-:B------:R-:W-:Y:S02]  /*19d80*/  HSET2.LE.AND R2, R2, R240.reuse, PT ;  /* 0x000000f002027233 */ /* 0x100fe40003803000 */
[----:B------:R-:W-:Y:S02]  /*19d90*/  HSET2.LE.AND R0, R6, R240, PT ;  /* 0x000000f006007233 */ /* 0x000fe40003803000 */
[----:B------:R-:W-:-:S02]  /*19da0*/  LOP3.LUT R6, R161, R3, RZ, 0xc0, !PT ;  /* 0x00000003a1067212 */ /* 0x000fc400078ec0ff */
[----:B------:R-:W-:Y:S02]  /*19db0*/  LOP3.LUT R5, R162, R2, RZ, 0xc0, !PT ;  /* 0x00000002a2057212 */ /* 0x000fe400078ec0ff */
[----:B------:R-:W-:Y:S01]  /*19dc0*/  LOP3.LUT R7, R160, R0, RZ, 0xc0, !PT ;  /* 0x00000000a0077212 */ /* 0x000fe200078ec0ff */
[----:B------:R-:W-:Y:S01]  /*19dd0*/  IMAD.MOV.U32 R252, RZ, RZ, R222 ;  /* 0x000000fffffc7224 */ /* 0x000fe200078e00de */
[C---:B------:R-:W-:Y:S01]  /*19de0*/  HMMA.16816.F32 R164, R8.reuse, R42, R180 ;  /* 0x0000002a08a4723c */ /* 0x040fe200000018b4 */
[----:B------:R-:W-:Y:S01]  /*19df0*/  LOP3.LUT R2, R87, R241, R98, 0x96, !PT ;  /* 0x000000f157027212 */ /* 0x000fe200078e9662 */
[----:B------:R-:W-:Y:S02]  /*19e00*/  IMAD.MOV.U32 R222, RZ, RZ, R186 ;  /* 0x000000ffffde7224 */ /* 0x000fe400078e00ba */
[----:B------:R-:W-:Y:S02]  /*19e10*/  IMAD.MOV.U32 R223, RZ, RZ, R187 ;  /* 0x000000ffffdf7224 */ /* 0x000fe400078e00bb */
[----:B------:R-:W-:Y:S01]  /*19e20*/  HMMA.16816.F32 R144, R8, R22, R216 ;  /* 0x000000160890723c */ /* 0x000fe200000018d8 */
        /* <DEDUP_REMOVED lines=9> */
[----:B------:R-:W-:-:S05]  /*19ec0*/  IMAD.WIDE.U32 R2, R2, -0x2daee0ad, RZ ;  /* 0xd2511f5302027825 */ /* 0x000fca00078e00ff */
[----:B------:R-:W-:Y:S01]  /*19ed0*/  LOP3.LUT R0, R3, R242, R28, 0x96, !PT ;  /* 0x000000f203007212 */ /* 0x000fe200078e961c */
[----:B------:R-:W-:Y:S01]  /*19ee0*/  IMAD.MOV.U32 R221, RZ, RZ, R178 ;  /* 0x000000ffffdd7224 */ /* 0x000fe200078e00b2 */
[C---:B---3--:R-:W-:Y:S06]  /*19ef0*/  HMMA.16816.F32 R120, R8.reuse, R26, R136 ;  /* 0x0000001a0878723c */ /* 0x048fec0000001888 */
[C---:B----4-:R-:W-:Y:S06]  /*19f00*/  HMMA.16816.F32 R132, R8.reuse, R38, R132 ;  /* 0x000000260884723c */ /* 0x050fec0000001884 */
[C---:B------:R-:W-:Y:S01]  /*19f10*/  HMMA.16816.F32 R124, R8.reuse, R36, R124 ;  /* 0x00000024087c723c */ /* 0x040fe2000000187c */
[----:B------:R-:W1:Y:S05]  /*19f20*/  LDSM.16.MT88.4 R36, [R188+0x9400] ;  /* 0x00940000bc24783b */ /* 0x000e6a0000004200 */
[----:B------:R-:W-:Y:S01]  /*19f30*/  HMMA.16816.F32 R136, R8, R20, R52 ;  /* 0x000000140888723c */ /* 0x000fe20000001834 */
[----:B------:R-:W-:Y:S01]  /*19f40*/  IMAD.MOV.U32 R149, RZ, RZ, R203 ;  /* 0x000000ffff957224 */ /* 0x000fe200078e00cb */
[----:B------:R-:W-:Y:S05]  /*19f50*/  LDSM.16.MT88.4 R20, [R174+0xa400] ;  /* 0x00a40000ae14783b */ /* 0x000fea0000004200 */
[----:B------:R-:W-:-:S02]  /*19f60*/  IMAD.MOV.U32 R52, RZ, RZ, R173 ;  /* 0x000000ffff347224 */ /* 0x000fc400078e00ad */
[----:B------:R-:W-:Y:S02]  /*19f70*/  IMAD.MOV.U32 R53, RZ, RZ, R201 ;  /* 0x000000ffff357224 */ /* 0x000fe400078e00c9 */
[----:B------:R-:W-:Y:S02]  /*19f80*/  IMAD.MOV.U32 R54, RZ, RZ, R199 ;  /* 0x000000ffff367224 */ /* 0x000fe400078e00c7 */
[----:B------:R-:W-:Y:S01]  /*19f90*/  IMAD.MOV.U32 R55, RZ, RZ, R185 ;  /* 0x000000ffff377224 */ /* 0x000fe200078e00b9 */
[C---:B------:R-:W-:Y:S01]  /*19fa0*/  HMMA.16816.F32 R128, R8.reuse, R24, R128 ;  /* 0x000000180880723c */ /* 0x040fe20000001880 */
[----:B------:R-:W2:Y:S01]  /*19fb0*/  LDSM.16.MT88.4 R24, [R174+0x9400] ;  /* 0x00940000ae18783b */ /* 0x000ea20000004200 */
[----:B------:R-:W-:Y:S02]  /*19fc0*/  IMAD.MOV.U32 R184, RZ, RZ, R204 ;  /* 0x000000ffffb87224 */ /* 0x000fe400078e00cc */
[----:B------:R-:W-:Y:S02]  /*19fd0*/  IMAD.MOV.U32 R185, RZ, RZ, R198 ;  /* 0x000000ffffb97224 */ /* 0x000fe400078e00c6 */
[----:B------:R-:W-:Y:S01]  /*19fe0*/  HMMA.16816.F32 R152, R8, R44, R52 ;  /* 0x0000002c0898723c */ /* 0x000fe20000001834 */
[----:B------:R-:W-:Y:S01]  /*19ff0*/  IMAD.MOV.U32 R216, RZ, RZ, R207 ;  /* 0x000000ffffd87224 */ /* 0x000fe200078e00cf */
[----:B------:R-:W-:Y:S01]  /*1a000*/  LDSM.16.MT88.4 R52, [R174+0xb400] ;  /* 0x00b40000ae34783b */ /* 0x000fe20000004200 */
[----:B------:R-:W-:-:S02]  /*1a010*/  IMAD.MOV.U32 R148, RZ, RZ, R196 ;  /* 0x000000ffff947224 */ /* 0x000fc400078e00c4 */
[----:B------:R-:W-:Y:S01]  /*1a020*/  IMAD.MOV.U32 R13, RZ, RZ, R102 ;  /* 0x000000ffff0d7224 */ /* 0x000fe200078e0066 */
[----:B------:R-:W-:Y:S01]  /*1a030*/  HMMA.16816.F32 R156, R8, R46, R184 ;  /* 0x0000002e089c723c */ /* 0x000fe200000018b8 */
[----:B------:R-:W-:Y:S01]  /*1a040*/  IMAD.MOV.U32 R220, RZ, RZ, R177 ;  /* 0x000000ffffdc7224 */ /* 0x000fe200078e00b1 */
[----:B------:R3:W5:Y:S04]  /*1a050*/  LDL.LU R102, [R1+0x23c] ;  /* 0x00023c0001667983 */ /* 0x0007680000300800 */
[----:B-1----:R-:W-:Y:S01]  /*1a060*/  HMMA.16816.F32 R180, R4, R36, R56 ;  /* 0x0000002404b4723c */ /* 0x002fe20000001838 */
[----:B------:R-:W1:Y:S05]  /*1a070*/  LDSM.16.MT88.4 R56, [R188+0xb400] ;  /* 0x00b40000bc38783b */ /* 0x000e6a0000004200 */
[C---:B------:R-:W-:Y:S06]  /*1a080*/  HMMA.16816.F32 R140, R8.reuse, R16, R12 ;  /* 0x00000010088c723c */ /* 0x040fec000000180c */
[C---:B------:R-:W-:Y:S06]  /*1a090*/  HMMA.16816.F32 R148, R8.reuse, R18, R148 ;  /* 0x000000120894723c */ /* 0x040fec0000001894 */
[----:B------:R-:W-:Y:S01]  /*1a0a0*/  HMMA.16816.F32 R160, R8, R40, R216 ;  /* 0x0000002808a0723c */ /* 0x000fe200000018d8 */
[----:B------:R-:W-:Y:S01]  /*1a0b0*/  IMAD.MOV.U32 R33, RZ, RZ, R213 ;  /* 0x000000ffff217224 */ /* 0x000fe200078e00d5 */
[----:B------:R3:W5:Y:S05]  /*1a0c0*/  LDL.LU R103, [R1+0x238] ;  /* 0x0002380001677983 */ /* 0x00076a0000300800 */
[----:B------:R-:W-:-:S02]  /*1a0d0*/  LOP3.LUT R8, R2, 0xffff, RZ, 0xc0, !PT ;  /* 0x0000ffff02087812 */ /* 0x000fc400078ec0ff */
[----:B------:R-:W-:Y:S02]  /*1a0e0*/  LOP3.LUT R9, R2, 0xff, RZ, 0xc0, !PT ;  /* 0x000000ff02097812 */ /* 0x000fe400078ec0ff */
[--C-:B------:R-:W-:Y:S02]  /*1a0f0*/  SHF.R.U32.HI R10, RZ, 0x10, R2.reuse ;  /* 0x00000010ff0a7819 */ /* 0x100fe40000011602 */
[----:B------:R-:W-:Y:S02]  /*1a100*/  SHF.R.U32.HI R12, RZ, 0x18, R2 ;  /* 0x00000018ff0c7819 */ /* 0x000fe40000011602 */
[----:B------:R-:W-:Y:S02]  /*1a110*/  SHF.R.U32.HI R11, RZ, 0x18, R0 ;  /* 0x00000018ff0b7819 */ /* 0x000fe40000011600 */
[----:B------:R-:W-:Y:S01]  /*1a120*/  LOP3.LUT R14, R224, R191, RZ, 0x3c, !PT ;  /* 0x000000bfe00e7212 */ /* 0x000fe200078e3cff */
[C---:B------:R-:W-:Y:S01]  /*1a130*/  HMMA.16816.F32 R216, R4.reuse, R48, R116 ;  /* 0x0000003004d8723c */ /* 0x040fe20000001874 */
[----:B------:R-:W-:Y:S01]  /*1a140*/  SHF.R.U32.HI R3, RZ, 0x8, R8 ;  /* 0x00000008ff037819 */ /* 0x000fe20000011608 */
[----:B------:R-:W-:Y:S01]  /*1a150*/  IMAD.MOV.U32 R18, RZ, RZ, R248 ;  /* 0x000000ffff127224 */ /* 0x000fe200078e00f8 */
[C---:B------:R-:W-:Y:S01]  /*1a160*/  LOP3.LUT R2, R0.reuse, 0xffff, RZ, 0xc0, !PT ;  /* 0x0000ffff00027812 */ /* 0x040fe200078ec0ff */
[----:B------:R-:W-:Y:S01]  /*1a170*/  IMAD.MOV.U32 R249, RZ, RZ, R179 ;  /* 0x000000fffff97224 */ /* 0x000fe200078e00b3 */
[----:B------:R-:W-:Y:S01]  /*1a180*/  PRMT R13, R9, 0x5410, R3 ;  /* 0x00005410090d7816 */ /* 0x000fe20000000003 */
[----:B------:R-:W-:Y:S01]  /*1a190*/  IMAD.MOV.U32 R31, RZ, RZ, R228 ;  /* 0x000000ffff1f7224 */ /* 0x000fe200078e00e4 */
[----:B------:R-:W-:Y:S01]  /*1a1a0*/  SHF.R.U32.HI R3, RZ, 0x10, R0 ;  /* 0x00000010ff037819 */ /* 0x000fe20000011600 */
[----:B------:R-:W-:Y:S01]  /*1a1b0*/  IMAD.MOV.U32 R30, RZ, RZ, R227 ;  /* 0x000000ffff1e7224 */ /* 0x000fe200078e00e3 */
[----:B------:R-:W-:Y:S01]  /*1a1c0*/  LOP3.LUT R9, R0, 0xff, RZ, 0xc0, !PT ;  /* 0x000000ff00097812 */ /* 0x000fe200078ec0ff */
[----:B------:R-:W-:Y:S01]  /*1a1d0*/  IMAD.MOV.U32 R19, RZ, RZ, R225 ;  /* 0x000000ffff137224 */ /* 0x000fe200078e00e1 */
[----:B------:R-:W-:Y:S01]  /*1a1e0*/  SHF.R.U32.HI R8, RZ, 0x8, R2 ;  /* 0x00000008ff087819 */ /* 0x000fe20000011602 */
[----:B------:R-:W-:Y:S01]  /*1a1f0*/  IMAD.MOV.U32 R237, RZ, RZ, R221 ;  /* 0x000000ffffed7224 */ /* 0x000fe200078e00dd */
[----:B------:R-:W-:Y:S01]  /*1a200*/  LOP3.LUT R2, R3, 0xff, RZ, 0xc0, !PT ;  /* 0x000000ff03027812 */ /* 0x000fe200078ec0ff */
[----:B------:R-:W-:Y:S01]  /*1a210*/  IMAD.MOV.U32 R15, RZ, RZ, R230 ;  /* 0x000000ffff0f7224 */ /* 0x000fe200078e00e6 */
[----:B------:R-:W-:Y:S01]  /*1a220*/  PRMT R0, R9, 0x5410, R8 ;  /* 0x0000541009007816 */ /* 0x000fe20000000008 */
[----:B------:R-:W-:Y:S01]  /*1a230*/  IMAD.MOV.U32 R17, RZ, RZ, R226 ;  /* 0x000000ffff117224 */ /* 0x000fe200078e00e2 */
[----:B------:R-:W-:Y:S01]  /*1a240*/  PRMT R2, R2, 0x5410, R11 ;  /* 0x0000541002027816 */ /* 0x000fe2000000000b */
[----:B------:R-:W-:Y:S01]  /*1a250*/  IMAD.MOV.U32 R46, RZ, RZ, R222 ;  /* 0x000000ffff2e7224 */ /* 0x000fe200078e00de */
[----:B------:R-:W-:Y:S01]  /*1a260*/  LOP3.LUT R10, R10, 0xff, RZ, 0xc0, !PT ;  /* 0x000000ff0a0a7812 */ /* 0x000fe200078ec0ff */
[----:B------:R-:W-:Y:S01]  /*1a270*/  IMAD.MOV.U32 R47, RZ, RZ, R223 ;  /* 0x000000ffff2f7224 */ /* 0x000fe200078e00df */
[--C-:B------:R-:W-:Y:S01]  /*1a280*/  HSET2.LE.AND R0, R0, R240.reuse, PT ;  /* 0x000000f000007233 */ /* 0x100fe20003803000 */
[----:B------:R-:W-:Y:S01]  /*1a290*/  IMAD.MOV.U32 R40, RZ, RZ, R214 ;  /* 0x000000ffff287224 */ /* 0x000fe200078e00d6 */
[----:B------:R-:W-:Y:S01]  /*1a2a0*/  PRMT R3, R10, 0x5410, R12 ;  /* 0x000054100a037816 */ /* 0x000fe2000000000c */
[----:B------:R-:W-:Y:S01]  /*1a2b0*/  IMAD.MOV.U32 R41, RZ, RZ, R215 ;  /* 0x000000ffff297224 */ /* 0x000fe200078e00d7 */
[--C-:B------:R-:W-:Y:S01]  /*1a2c0*/  HSET2.LE.AND R2, R2, R240.reuse, PT ;  /* 0x000000f002027233 */ /* 0x100fe20003803000 */
[----:B--2---:R-:W-:Y:S01]  /*1a2d0*/  HMMA.16816.F32 R168, R4, R24, R92 ;  /* 0x0000001804a8723c */ /* 0x004fe2000000185c */
[----:B------:R-:W-:Y:S01]  /*1a2e0*/  LOP3.LUT R8, R212, R0, RZ, 0xc0, !PT ;  /* 0x00000000d4087212 */ /* 0x000fe200078ec0ff */
[----:B------:R3:W5:Y:S01]  /*1a2f0*/  LDL.LU R202, [R1+0x234] ;  /* 0x0002340001ca7983 */ /* 0x0007620000300800 */
[----:B------:R-:W-:-:S02]  /*1a300*/  HSET2.LE.AND R0, R13, R240, PT ;  /* 0x000000f00d007233 */ /* 0x000fc40003803000 */
[----:B------:R-:W-:Y:S02]  /*1a310*/  HSET2.LE.AND R11, R3, R240, PT ;  /* 0x000000f0030b7233 */ /* 0x000fe40003803000 */
[----:B------:R-:W-:Y:S01]  /*1a320*/  LOP3.LUT R9, R246, R2, RZ, 0xc0, !PT ;  /* 0x00000002f6097212 */ /* 0x000fe200078ec0ff */
[----:B------:R-:W-:Y:S01]  /*1a330*/  IMAD.WIDE.U32 R2, R14, -0x326172a9, RZ ;  /* 0xcd9e8d570e027825 */ /* 0x000fe200078e00ff */
[C---:B------:R-:W-:Y:S01]  /*1a340*/  HMMA.16816.F32 R176, R4.reuse, R26, R72 ;  /* 0x0000001a04b0723c */ /* 0x040fe20000001848 */
[----:B------:R-:W-:Y:S01]  /*1a350*/  LOP3.LUT R10, R243, R0, RZ, 0xc0, !PT ;  /* 0x00000000f30a7212 */ /* 0x000fe200078ec0ff */
[----:B------:R3:W5:Y:S01]  /*1a360*/  LDL.LU R196, [R1+0x230] ;  /* 0x0002300001c47983 */ /* 0x0007620000300800 */
[----:B------:R-:W-:Y:S02]  /*1a370*/  IMAD.MOV.U32 R119, RZ, RZ, R229 ;  /* 0x000000ffff777224 */ /* 0x000fe400078e00e5 */
[----:B------:R-:W-:Y:S01]  /*1a380*/  IMAD.MOV.U32 R248, RZ, RZ, R220 ;  /* 0x000000fffff87224 */ /* 0x000fe200078e00dc */
[C---:B------:R-:W-:Y:S01]  /*1a390*/  HMMA.16816.F32 R184, R4.reuse, R38, R88 ;  /* 0x0000002604b8723c */ /* 0x040fe20000001858 */
[----:B------:R-:W-:Y:S01]  /*1a3a0*/  LOP3.LUT R0, R3, R33, R238, 0x96, !PT ;  /* 0x0000002103007212 */ /* 0x000fe200078e96ee */
[----:B------:R3:W5:Y:S04]  /*1a3b0*/  LDL.LU R203, [R1+0x22c] ;  /* 0x00022c0001cb7983 */ /* 0x0007680000300800 */
[C---:B------:R-:W-:Y:S06]  /*1a3c0*/  HMMA.16816.F32 R84, R4.reuse, R20, R80 ;  /* 0x000000140454723c */ /* 0x040fec0000001850 */
[C---:B------:R-:W-:Y:S06]  /*1a3d0*/  HMMA.16816.F32 R108, R4.reuse, R22, R108 ;  /* 0x00000016046c723c */ /* 0x040fec000000186c */
[C---:B------:R-:W-:Y:S06]  /*1a3e0*/  HMMA.16816.F32 R224, R4.reuse, R50, R76 ;  /* 0x0000003204e0723c */ /* 0x040fec000000184c */
[C---:B-1----:R-:W-:Y:S06]  /*1a3f0*/  HMMA.16816.F32 R212, R4.reuse, R56, R104 ;  /* 0x0000003804d4723c */ /* 0x042fec0000001868 */
[C---:B------:R-:W-:Y:S01]  /*1a400*/  HMMA.16816.F32 R96, R4.reuse, R58, R112 ;  /* 0x0000003a0460723c */ /* 0x040fe20000001870 */
[----:B------:R-:W-:Y:S01]  /*1a410*/  LOP3.LUT R11, R234, R11, RZ, 0xc0, !PT ;  /* 0x0000000bea0b7212 */ /* 0x000fe200078ec0ff */
[----:B------:R3:W5:Y:S04]  /*1a420*/  LDL.LU R197, [R1+0x228] ;  /* 0x0002280001c57983 */ /* 0x0007680000300800 */
[C---:B------:R-:W-:Y:S01]  /*1a430*/  HMMA.16816.F32 R228, R4.reuse, R52, R68 ;  /* 0x0000003404e4723c */ /* 0x040fe20000001844 */
[----:B------:R3:W5:Y:S04]  /*1a440*/  LDL.LU R172, [R1+0x224] ;  /* 0x0002240001ac7983 */ /* 0x0007680000300800 */
[----:B------:R3:W5:Y:S01]  /*1a450*/  LDL.LU R173, [R1+0x220] ;  /* 0x0002200001ad7983 */ /* 0x0007620000300800 */
[----:B------:R-:W-:Y:S03]  /*1a460*/  HMMA.16816.F32 R220, R4, R54, R64 ;  /* 0x0000003604dc723c */ /* 0x000fe60000001840 */
[----:B------:R3:W5:Y:S04]  /*1a470*/  LDL.LU R201, [R1+0x21c] ;  /* 0x00021c0001c97983 */ /* 0x0007680000300800 */
[----:B------:R-:W-:Y:S01]  /*1a480*/  LOP3.LUT R6, R61, R189, R2, 0x96, !PT ;  /* 0x000000bd3d067212 */ /* 0x000fe200078e9602 */
[----:B------:R-:W-:Y:S01]  /*1a490*/  IMAD.WIDE.U32 R4, R0, -0x2daee0ad, RZ ;  /* 0xd2511f5300047825 */ /* 0x000fe200078e00ff */
[C---:B------:R-:W-:Y:S01]  /*1a4a0*/  HMMA.16816.F32 R92, R8.reuse, R24, R124 ;  /* 0x00000018085c723c */ /* 0x040fe2000000187c */
[----:B------:R3:W5:Y:S02]  /*1a4b0*/  LDL.LU R199, [R1+0x218] ;  /* 0x0002180001c77983 */ /* 0x0007640000300800 */
[----:B------:R-:W-:Y:S01]  /*1a4c0*/  IMAD.WIDE.U32 R12, R6, -0x2daee0ad, RZ ;  /* 0xd2511f53060c7825 */ /* 0x000fe200078e00ff */
[----:B------:R-:W-:Y:S01]  /*1a4d0*/  LOP3.LUT R5, R5, R17, R62, 0x96, !PT ;  /* 0x0000001105057212 */ /* 0x000fe200078e963e */
[----:B------:R3:W5:Y:S03]  /*1a4e0*/  LDL.LU R204, [R1+0x214] ;  /* 0x0002140001cc7983 */ /* 0x0007660000300800 */
[----:B------:R-:W-:Y:S01]  /*1a4f0*/  LOP3.LUT R0, R13, R15, R4, 0x96, !PT ;  /* 0x0000000f0d007212 */ /* 0x000fe200078e9604 */
[----:B------:R-:W-:Y:S01]  /*1a500*/  IMAD.WIDE.U32 R4, R5, -0x326172a9, RZ ;  /* 0xcd9e8d5705047825 */ /* 0x000fe200078e00ff */
[----:B------:R-:W-:Y:S01]  /*1a510*/  LOP3.LUT R6, R3, R33, R40, 0x96, !PT ;  /* 0x0000002103067212 */ /* 0x000fe200078e9628 */
[----:B------:R-:W-:Y:S01]  /*1a520*/  HMMA.16816.F32 R64, R8, R48, R140 ;  /* 0x000000300840723c */ /* 0x000fe2000000188c */
[----:B------:R3:W5:Y:S01]  /*1a530*/  LDL.LU R198, [R1+0x210] ;  /* 0x0002100001c67983 */ /* 0x0007620000300800 */
[----:B------:R-:W-:Y:S01]  /*1a540*/  IMAD.WIDE.U32 R44, R0, -0x326172a9, RZ ;  /* 0xcd9e8d57002c7825 */ /* 0x000fe200078e00ff */
[----:B------:R-:W-:-:S02]  /*1a550*/  LOP3.LUT R5, R5, R18, R60, 0x96, !PT ;  /* 0x0000001205057212 */ /* 0x000fc400078e963c */
[----:B------:R-:W-:Y:S01]  /*1a560*/  LOP3.LUT R3, R209, R189, R2, 0x96, !PT ;  /* 0x000000bdd1037212 */ /* 0x000fe200078e9602 */
[----:B------:R-:W-:Y:S01]  /*1a570*/  IMAD.WIDE.U32 R6, R6, -0x2daee0ad, RZ ;  /* 0xd2511f5306067825 */ /* 0x000fe200078e00ff */
[----:B------:R-:W-:Y:S01]  /*1a580*/  LOP3.LUT R0, R45, R19, R4, 0x96, !PT ;  /* 0x000000132d007212 */ /* 0x000fe200078e9604 */
[----:B------:R-:W-:Y:S01]  /*1a590*/  HMMA.16816.F32 R68, R8, R54, R156 ;  /* 0x000000360844723c */ /* 0x000fe2000000189c */
[----:B------:R3:W5:Y:S01]  /*1a5a0*/  LDL.LU R211, [R1+0x20c] ;  /* 0x00020c0001d37983 */ /* 0x0007620000300800 */
[----:B------:R-:W-:-:S03]  /*1a5b0*/  IMAD.WIDE.U32 R4, R5, -0x2daee0ad, RZ ;  /* 0xd2511f5305047825 */ /* 0x000fc600078e00ff */
[----:B------:R-:W1:Y:S01]  /*1a5c0*/  LDSM.16.MT88.4 R40, [R174+0x9800] ;  /* 0x00980000ae28783b */ /* 0x000e620000004200 */
[----:B------:R-:W-:Y:S01]  /*1a5d0*/  IMAD.WIDE.U32 R32, R0, -0x2daee0ad, RZ ;  /* 0xd2511f5300207825 */ /* 0x000fe200078e00ff */
[----:B------:R-:W-:Y:S01]  /*1a5e0*/  LOP3.LUT R0, R5, R30, R12, 0x96, !PT ;  /* 0x0000001e05007212 */ /* 0x000fe200078e960c */
[C---:B------:R-:W-:Y:S01]  /*1a5f0*/  HMMA.16816.F32 R88, R8.reuse, R26, R132 ;  /* 0x0000001a0858723c */ /* 0x040fe20000001884 */
[----:B------:R-:W-:Y:S02]  /*1a600*/  LDSM.16.MT88.4 R140, [R188+0xac00] ;  /* 0x00ac0000bc8c783b */ /* 0x000fe40000004200 */
[----:B------:R-:W-:Y:S01]  /*1a610*/  LOP3.LUT R2, R33, R31, R4, 0x96, !PT ;  /* 0x0000001f21027212 */ /* 0x000fe200078e9604 */
[----:B------:R-:W-:Y:S01]  /*1a620*/  IMAD.WIDE.U32 R24, R3, -0x2daee0ad, RZ ;  /* 0xd2511f5303187825 */ /* 0x000fe200078e00ff */
[----:B------:R-:W-:Y:S01]  /*1a630*/  LOP3.LUT R17, R7, R17, R46, 0x96, !PT ;  /* 0x0000001107117212 */ /* 0x000fe200078e962e */
[----:B------:R-:W-:Y:S01]  /*1a640*/  HMMA.16816.F32 R60, R8, R50, R148 ;  /* 0x00000032083c723c */ /* 0x000fe20000001894 */
[----:B------:R3:W5:Y:S01]  /*1a650*/  LDL.LU R210, [R1+0x208] ;  /* 0x0002080001d27983 */ /* 0x0007620000300800 */
[----:B------:R-:W-:-:S03]  /*1a660*/  IMAD.WIDE.U32 R2, R2, -0x326172a9, RZ ;  /* 0xcd9e8d5702027825 */ /* 0x000fc600078e00ff */
[----:B------:R-:W-:Y:S01]  /*1a670*/  LDSM.16.MT88.4 R156, [R188+0x9c00] ;  /* 0x009c0000bc9c783b */ /* 0x000fe20000004200 */
[----:B------:R-:W-:Y:S01]  /*1a680*/  IMAD.WIDE.U32 R28, R0, -0x326172a9, RZ ;  /* 0xcd9e8d57001c7825 */ /* 0x000fe200078e00ff */
[----:B------:R-:W-:Y:S02]  /*1a690*/  LOP3.LUT R4, R2, 0xffff, RZ, 0xc0, !PT ;  /* 0x0000ffff02047812 */ /* 0x000fe400078ec0ff */
[----:B------:R-:W-:Y:S01]  /*1a6a0*/  LOP3.LUT R16, R25, R15, R6, 0x96, !PT ;  /* 0x0000000f19107212 */ /* 0x000fe200078e9606 */
[C---:B------:R-:W-:Y:S01]  /*1a6b0*/  HMMA.16816.F32 R48, R8.reuse, R52, R152 ;  /* 0x000000340830723c */ /* 0x040fe20000001898 */
[----:B------:R-:W-:Y:S01]  /*1a6c0*/  LOP3.LUT R0, R3, R119, R28, 0x96, !PT ;  /* 0x0000007703007212 */ /* 0x000fe200078e961c */
[----:B------:R3:W5:Y:S03]  /*1a6d0*/  LDL.LU R207, [R1+0x204] ;  /* 0x0002040001cf7983 */ /* 0x0007660000300800 */
[----:B------:R-:W-:Y:S01]  /*1a6e0*/  LOP3.LUT R3, R0, 0xffff, RZ, 0xc0, !PT ;  /* 0x0000ffff00037812 */ /* 0x000fe200078ec0ff */
[----:B------:R-:W-:Y:S01]  /*1a6f0*/  HMMA.16816.F32 R80, R8, R36, R128 ;  /* 0x000000240850723c */ /* 0x000fe20000001880 */
[----:B------:R-:W-:Y:S01]  /*1a700*/  SHF.R.U32.HI R5, RZ, 0x10, R0 ;  /* 0x00000010ff057819 */ /* 0x000fe20000011600 */
[----:B------:R3:W5:Y:S01]  /*1a710*/  LDL.LU R206, [R1+0x200] ;  /* 0x0002000001ce7983 */ /* 0x0007620000300800 */
[----:B------:R-:W-:-:S02]  /*1a720*/  SHF.R.U32.HI R7, RZ, 0x8, R4 ;  /* 0x00000008ff077819 */ /* 0x000fc40000011604 */
[----:B------:R-:W-:Y:S01]  /*1a730*/  LOP3.LUT R13, R0, 0xff, RZ, 0xc0, !PT ;  /* 0x000000ff000d7812 */ /* 0x000fe200078ec0ff */
[C---:B------:R-:W-:Y:S01]  /*1a740*/  HMMA.16816.F32 R120, R8.reuse, R38, R120 ;  /* 0x000000260878723c */ /* 0x040fe20000001878 */
[----:B------:R-:W-:Y:S01]  /*1a750*/  SHF.R.U32.HI R6, RZ, 0x8, R3 ;  /* 0x00000008ff067819 */ /* 0x000fe20000011603 */
[----:B------:R3:W5:Y:S01]  /*1a760*/  LDL.LU R200, [R1+0x1fc] ;  /* 0x0001fc0001c87983 */ /* 0x0007620000300800 */
[----:B------:R-:W-:Y:S02]  /*1a770*/  SHF.R.U32.HI R4, RZ, 0x18, R0 ;  /* 0x00000018ff047819 */ /* 0x000fe40000011600 */
[----:B------:R-:W-:Y:S01]  /*1a780*/  LOP3.LUT R3, R5, 0xff, RZ, 0xc0, !PT ;  /* 0x000000ff05037812 */ /* 0x000fe200078ec0ff */
[----:B------:R-:W-:Y:S01]  /*1a790*/  HMMA.16816.F32 R76, R8, R20, R136 ;  /* 0x00000014084c723c */ /* 0x000fe20000001888 */
[----:B------:R-:W-:Y:S01]  /*1a7a0*/  SHF.R.U32.HI R14, RZ, 0x10, R2 ;  /* 0x00000010ff0e7819 */ /* 0x000fe20000011602 */
[----:B------:R3:W5:Y:S01]  /*1a7b0*/  LDL.LU R193, [R1+0x1f8] ;  /* 0x0001f80001c17983 */ /* 0x0007620000300800 */
[----:B------:R-:W-:-:S02]  /*1a7c0*/  LOP3.LUT R12, R2, 0xff, RZ, 0xc0, !PT ;  /* 0x000000ff020c7812 */ /* 0x000fc400078ec0ff */
[----:B------:R-:W-:Y:S01]  /*1a7d0*/  SHF.R.U32.HI R5, RZ, 0x18, R2 ;  /* 0x00000018ff057819 */ /* 0x000fe20000011602 */
[C---:B------:R-:W-:Y:S01]  /*1a7e0*/  HMMA.16816.F32 R52, R8.reuse, R56, R160 ;  /* 0x000000380834723c */ /* 0x040fe200000018a0 */
[----:B------:R-:W-:Y:S01]  /*1a7f0*/  PRMT R0, R13, 0x5410, R6 ;  /* 0x000054100d007816 */ /* 0x000fe20000000006 */
[----:B------:R3:W5:Y:S01]  /*1a800*/  LDL.LU.64 R190, [R1+0x1f0] ;  /* 0x0001f00001be7983 */ /* 0x0007620000300a00 */
[----:B------:R-:W-:Y:S02]  /*1a810*/  PRMT R2, R3, 0x5410, R4 ;  /* 0x0000541003027816 */ /* 0x000fe40000000004 */
[----:B------:R-:W-:Y:S01]  /*1a820*/  LOP3.LUT R3, R14, 0xff, RZ, 0xc0, !PT ;  /* 0x000000ff0e037812 */ /* 0x000fe200078ec0ff */
[----:B------:R-:W-:Y:S01]  /*1a830*/  HMMA.16816.F32 R72, R8, R22, R144 ;  /* 0x000000160848723c */ /* 0x000fe20000001890 */
[----:B------:R-:W-:Y:S01]  /*1a840*/  HSET2.LE.AND R0, R0, R240, PT ;  /* 0x000000f000007233 */ /* 0x000fe20003803000 */
[----:B------:R3:W5:Y:S01]  /*1a850*/  LDL.LU R189, [R1+0x1ec] ;  /* 0x0001ec0001bd7983 */ /* 0x0007620000300800 */
[----:B------:R-:W-:-:S02]  /*1a860*/  PRMT R7, R12, 0x5410, R7 ;  /* 0x000054100c077816 */ /* 0x000fc40000000007 */
[----:B------:R-:W-:Y:S01]  /*1a870*/  PRMT R6, R3, 0x5410, R5 ;  /* 0x0000541003067816 */ /* 0x000fe20000000005 */
[----:B------:R-:W-:Y:S01]  /*1a880*/  HMMA.16816.F32 R56, R8, R58, R164 ;  /* 0x0000003a0838723c */ /* 0x000fe200000018a4 */
[----:B------:R-:W-:Y:S01]  /*1a890*/  LOP3.LUT R4, R232, R0, RZ, 0xc0, !PT ;  /* 0x00000000e8047212 */ /* 0x000fe200078ec0ff */
[----:B------:R-:W2:Y:S01]  /*1a8a0*/  LDSM.16.MT88.4 R36, [R188+0x9800] ;  /* 0x00980000bc24783b */ /* 0x000ea20000004200 */
[--C-:B------:R-:W-:Y:S02]  /*1a8b0*/  HSET2.LE.AND R2, R2, R240.reuse, PT ;  /* 0x000000f002027233 */ /* 0x100fe40003803000 */
[--C-:B------:R-:W-:Y:S01]  /*1a8c0*/  HSET2.LE.AND R3, R7, R240.reuse, PT ;  /* 0x000000f007037233 */ /* 0x100fe20003803000 */
[----:B------:R-:W4:Y:S01]  /*1a8d0*/  LDSM.16.MT88.4 R20, [R174+0xa800] ;  /* 0x00a80000ae14783b */ /* 0x000f220000004200 */
[----:B------:R-:W-:Y:S02]  /*1a8e0*/  HSET2.LE.AND R0, R6, R240, PT ;  /* 0x000000f006007233 */ /* 0x000fe40003803000 */
[----:B------:R-:W-:Y:S01]  /*1a8f0*/  LOP3.LUT R5, R194, R2, RZ, 0xc0, !PT ;  /* 0x00000002c2057212 */ /* 0x000fe200078ec0ff */
[----:B------:R-:W3:Y:S01]  /*1a900*/  LDSM.16.MT88.4 R12, [R188+0xa800] ;  /* 0x00a80000bc0c783b */ /* 0x000ee20000004200 */
[----:B------:R-:W-:Y:S01]  /*1a910*/  LOP3.LUT R6, R233, R3, RZ, 0xc0, !PT ;  /* 0x00000003e9067212 */ /* 0x000fe200078ec0ff */
[----:B------:R-:W-:Y:S01]  /*1a920*/  IMAD.WIDE.U32 R2, R17, -0x326172a9, RZ ;  /* 0xcd9e8d5711027825 */ /* 0x000fe200078e00ff */
[----:B------:R-:W-:Y:S01]  /*1a930*/  LOP3.LUT R7, R195, R0, RZ, 0xc0, !PT ;  /* 0x00000000c3077212 */ /* 0x000fe200078ec0ff */
[----:B------:R-:W-:Y:S02]  /*1a940*/  LDSM.16.MT88.4 R164, [R174+0x9c00] ;  /* 0x009c0000aea4783b */ /* 0x000fe40000004200 */
[----:B------:R-:W-:Y:S01]  /*1a950*/  IMAD.WIDE.U32 R194, R16, -0x326172a9, RZ ;  /* 0xcd9e8d5710c27825 */ /* 0x000fe200078e00ff */
[----:B------:R-:W-:Y:S01]  /*1a960*/  LOP3.LUT R3, R3, R18, R208, 0x96, !PT ;  /* 0x0000001203037212 */ /* 0x000fe200078e96d0 */
[----:B------:R-:W-:Y:S03]  /*1a970*/  LDSM.16.MT88.4 R148, [R174+0xac00] ;  /* 0x00ac0000ae94783b */ /* 0x000fe60000004200 */
[----:B------:R-:W-:Y:S01]  /*1a980*/  LOP3.LUT R0, R195, R19, R2, 0x96, !PT ;  /* 0x00000013c3007212 */ /* 0x000fe200078e9602 */
[----:B------:R-:W-:Y:S01]  /*1a990*/  IMAD.WIDE.U32 R2, R3, -0x2daee0ad, RZ ;  /* 0xd2511f5303027825 */ /* 0x000fe200078e00ff */
[----:B------:R-:W3:Y:S03]  /*1a9a0*/  LDSM.16.MT88.4 R16, [R174+0xb800] ;  /* 0x00b80000ae10783b */ /* 0x000ee60000004200 */
[----:B------:R-:W-:Y:S01]  /*1a9b0*/  IMAD.WIDE.U32 R46, R0, -0x2daee0ad, RZ ;  /* 0xd2511f53002e7825 */ /* 0x000fe200078e00ff */
[----:B------:R-:W-:-:S02]  /*1a9c0*/  LOP3.LUT R0, R3, R30, R24, 0x96, !PT ;  /* 0x0000001e03007212 */ /* 0x000fc400078e9618 */
[----:B------:R-:W3:Y:S02]  /*1a9d0*/  LDSM.16.MT88.4 R24, [R188+0xb800] ;  /* 0x00b80000bc18783b */ /* 0x000ee40000004200 */
[----:B------:R-:W-:Y:S01]  /*1a9e0*/  LOP3.LUT R2, R47, R31, R2, 0x96, !PT ;  /* 0x0000001f2f027212 */ /* 0x000fe200078e9602 */
[----:B------:R-:W-:-:S04]  /*1a9f0*/  IMAD.WIDE.U32 R30, R0, -0x326172a9, RZ ;  /* 0xcd9e8d57001e7825 */ /* 0x000fc800078e00ff */
[----:B------:R-:W-:-:S05]  /*1aa00*/  IMAD.WIDE.U32 R2, R2, -0x326172a9, RZ ;  /* 0xcd9e8d5702027825 */ /* 0x000fca00078e00ff */
[----:B------:R-:W-:Y:S02]  /*1aa10*/  LOP3.LUT R0, R3, R119, R30, 0x96, !PT ;  /* 0x0000007703007212 */ /* 0x000fe400078e961e */
[----:B------:R-:W-:Y:S02]  /*1aa20*/  LOP3.LUT R8, R2, 0xffff, RZ, 0xc0, !PT ;  /* 0x0000ffff02087812 */ /* 0x000fe400078ec0ff */
[C---:B------:R-:W-:Y:S02]  /*1aa30*/  LOP3.LUT R3, R0.reuse, 0xffff, RZ, 0xc0, !PT ;  /* 0x0000ffff00037812 */ /* 0x040fe400078ec0ff */
[----:B------:R-:W-:Y:S02]  /*1aa40*/  LOP3.LUT R11, R0, 0xff, RZ, 0xc0, !PT ;  /* 0x000000ff000b7812 */ /* 0x000fe400078ec0ff */
[----:B------:R-:W-:Y:S02]  /*1aa50*/  SHF.R.U32.HI R10, RZ, 0x8, R3 ;  /* 0x00000008ff0a7819 */ /* 0x000fe40000011603 */
[----:B------:R-:W-:-:S02]  /*1aa60*/  SHF.R.U32.HI R28, RZ, 0x8, R8 ;  /* 0x00000008ff1c7819 */ /* 0x000fc40000011608 */
[--C-:B------:R-:W-:Y:S02]  /*1aa70*/  SHF.R.U32.HI R8, RZ, 0x10, R0.reuse ;  /* 0x00000010ff087819 */ /* 0x100fe40000011600 */
[----:B------:R-:W-:Y:S02]  /*1aa80*/  SHF.R.U32.HI R9, RZ, 0x18, R0 ;  /* 0x00000018ff097819 */ /* 0x000fe40000011600 */
[----:B------:R-:W-:Y:S02]  /*1aa90*/  PRMT R0, R11, 0x5410, R10 ;  /* 0x000054100b007816 */ /* 0x000fe4000000000a */
[----:B------:R-:W-:-:S03]  /*1aaa0*/  LOP3.LUT R8, R8, 0xff, RZ, 0xc0, !PT ;  /* 0x000000ff08087812 */ /* 0x000fc600078ec0ff */
[----:B------:R-:W-:Y:S02]  /*1aab0*/  HSET2.LE.AND R0, R0, R240, PT ;  /* 0x000000f000007233 */ /* 0x000fe40003803000 */
[----:B------:R-:W-:Y:S02]  /*1aac0*/  LOP3.LUT R30, R2, 0xff, RZ, 0xc0, !PT ;  /* 0x000000ff021e7812 */ /* 0x000fe400078ec0ff */
[--C-:B------:R-:W-:Y:S02]  /*1aad0*/  SHF.R.U32.HI R45, RZ, 0x10, R2.reuse ;  /* 0x00000010ff2d7819 */ /* 0x100fe40000011602 */
[----:B------:R-:W-:Y:S02]  /*1aae0*/  SHF.R.U32.HI R33, RZ, 0x18, R2 ;  /* 0x00000018ff217819 */ /* 0x000fe40000011602 */
[----:B------:R-:W-:Y:S02]  /*1aaf0*/  PRMT R2, R8, 0x5410, R9 ;  /* 0x0000541008027816 */ /* 0x000fe40000000009 */
[----:B------:R-:W-:-:S02]  /*1ab00*/  LOP3.LUT R8, R175, R0, RZ, 0xc0, !PT ;  /* 0x00000000af087212 */ /* 0x000fc400078ec0ff */
[----:B------:R2:W5:Y:S01]  /*1ab10*/  LDL.LU R175, [R1+0x1e8] ;  /* 0x0001e80001af7983 */ /* 0x0005620000300800 */
[----:B------:R-:W-:Y:S02]  /*1ab20*/  PRMT R3, R30, 0x5410, R28 ;  /* 0x000054101e037816 */ /* 0x000fe4000000001c */
[----:B------:R-:W-:Y:S02]  /*1ab30*/  LOP3.LUT R11, R45, 0xff, RZ, 0xc0, !PT ;  /* 0x000000ff2d0b7812 */ /* 0x000fe400078ec0ff */
[--C-:B------:R-:W-:Y:S02]  /*1ab40*/  HSET2.LE.AND R2, R2, R240.reuse, PT ;  /* 0x000000f002027233 */ /* 0x100fe40003803000 */
[----:B------:R-:W-:Y:S02]  /*1ab50*/  PRMT R11, R11, 0x5410, R33 ;  /* 0x000054100b0b7816 */ /* 0x000fe40000000021 */
[----:B------:R-:W-:Y:S02]  /*1ab60*/  HSET2.LE.AND R3, R3, R240, PT ;  /* 0x000000f003037233 */ /* 0x000fe40003803000 */
[----:B------:R-:W-:-:S02]  /*1ab70*/  LOP3.LUT R9, R251, R2, RZ, 0xc0, !PT ;  /* 0x00000002fb097212 */ /* 0x000fc400078ec0ff */
[----:B------:R-:W-:Y:S02]  /*1ab80*/  LOP3.LUT R2, R29, R241, R44, 0x96, !PT ;  /* 0x000000f11d027212 */ /* 0x000fe400078e962c */
[----:B------:R-:W-:Y:S02]  /*1ab90*/  HSET2.LE.AND R11, R11, R240, PT ;  /* 0x000000f00b0b7233 */ /* 0x000fe40003803000 */
[----:B------:R-:W-:Y:S01]  /*1aba0*/  LOP3.LUT R10, R250, R3, RZ, 0xc0, !PT ;  /* 0x00000003fa0a7212 */ /* 0x000fe200078ec0ff */
[----:B------:R-:W-:Y:S02]  /*1abb0*/  IMAD.WIDE.U32 R2, R2, -0x2daee0ad, RZ ;  /* 0xd2511f5302027825 */ /* 0x000fe400078e00ff */
[----:B------:R-:W-:Y:S01]  /*1abc0*/  LOP3.LUT R11, R247, R11, RZ, 0xc0, !PT ;  /* 0x0000000bf70b7212 */ /* 0x000fe200078ec0ff */
[----:B-1----:R-:W-:Y:S02]  /*1abd0*/  HMMA.16816.F32 R132, R4, R42, R176 ;  /* 0x0000002a0484723c */ /* 0x002fe400000018b0 */
[----:B------:R-:W-:-:S02]  /*1abe0*/  LOP3.LUT R0, R3, R242, R32, 0x96, !PT ;  /* 0x000000f203007212 */ /* 0x000fc400078e9620 */
[----:B------:R-:W-:Y:S02]  /*1abf0*/  LOP3.LUT R3, R2, 0xffff, RZ, 0xc0, !PT ;  /* 0x0000ffff02037812 */ /* 0x000fe400078ec0ff */
[C---:B--2---:R-:W-:Y:S06]  /*1ac00*/  HMMA.16816.F32 R128, R4.reuse, R36, R180 ;  /* 0x000000240480723c */ /* 0x044fec00000018b4 */
[C---:B----4-:R-:W-:Y:S06]  /*1ac10*/  HMMA.16816.F32 R116, R4.reuse, R22, R108 ;  /* 0x000000160474723c */ /* 0x050fec000000186c */
[C---:B------:R-:W-:Y:S06]  /*1ac20*/  HMMA.16816.F32 R136, R4.reuse, R40, R168 ;  /* 0x000000280488723c */ /* 0x040fec00000018a8 */
[C---:B------:R-:W-:Y:S06]  /*1ac30*/  HMMA.16816.F32 R124, R4.reuse, R38, R184 ;  /* 0x00000026047c723c */ /* 0x040fec00000018b8 */
[C---:B------:R-:W-:Y:S06]  /*1ac40*/  HMMA.16816.F32 R84, R4.reuse, R20, R84 ;  /* 0x000000140454723c */ /* 0x040fec0000001854 */
[C---:B---3--:R-:W-:Y:S06]  /*1ac50*/  HMMA.16816.F32 R112, R4.reuse, R12, R216 ;  /* 0x0000000c0470723c */ /* 0x048fec00000018d8 */
[C---:B------:R-:W-:Y:S06]  /*1ac60*/  HMMA.16816.F32 R108, R4.reuse, R14, R224 ;  /* 0x0000000e046c723c */ /* 0x040fec00000018e0 */
[C---:B------:R-:W-:Y:S06]  /*1ac70*/  HMMA.16816.F32 R104, R4.reuse, R16, R228 ;  /* 0x000000100468723c */ /* 0x040fec00000018e4 */
[C---:B------:R-:W-:Y:S06]  /*1ac80*/  HMMA.16816.F32 R176, R4.reuse, R18, R220 ;  /* 0x0000001204b0723c */ /* 0x040fec00000018dc */
[C---:B------:R-:W-:Y:S06]  /*1ac90*/  HMMA.16816.F32 R180, R4.reuse, R24, R212 ;  /* 0x0000001804b4723c */ /* 0x040fec00000018d4 */
[----:B------:R-:W-:Y:S06]  /*1aca0*/  HMMA.16816.F32 R144, R4, R26, R96 ;  /* 0x0000001a0490723c */ /* 0x000fec0000001860 */
[----:B------:R-:W-:Y:S01]  /*1acb0*/  HMMA.16816.F32 R60, R8, R14, R60 ;  /* 0x0000000e083c723c */ /* 0x000fe2000000183c */
[----:B------:R-:W-:-:S02]  /*1acc0*/  LOP3.LUT R4, R0, 0xffff, RZ, 0xc0, !PT ;  /* 0x0000ffff00047812 */ /* 0x000fc400078ec0ff */
[----:B------:R-:W-:Y:S02]  /*1acd0*/  SHF.R.U32.HI R6, RZ, 0x10, R0 ;  /* 0x00000010ff067819 */ /* 0x000fe40000011600 */
[--C-:B------:R-:W-:Y:S02]  /*1ace0*/  SHF.R.U32.HI R5, RZ, 0x10, R2.reuse ;  /* 0x00000010ff057819 */ /* 0x100fe40000011602 */
[----:B------:R-:W-:Y:S02]  /*1acf0*/  LOP3.LUT R14, R2, 0xff, RZ, 0xc0, !PT ;  /* 0x000000ff020e7812 */ /* 0x000fe400078ec0ff */
[----:B------:R-:W-:Y:S01]  /*1ad00*/  SHF.R.U32.HI R7, RZ, 0x18, R2 ;  /* 0x00000018ff077819 */ /* 0x000fe20000011602 */
[----:B------:R-:W-:Y:S01]  /*1ad10*/  HMMA.16816.F32 R64, R8, R12, R64 ;  /* 0x0000000c0840723c */ /* 0x000fe20000001840 */
[----:B------:R-:W-:Y:S02]  /*1ad20*/  SHF.R.U32.HI R2, RZ, 0x8, R3 ;  /* 0x00000008ff027819 */ /* 0x000fe40000011603 */
[----:B------:R-:W-:-:S02]  /*1ad30*/  SHF.R.U32.HI R3, RZ, 0x8, R4 ;  /* 0x00000008ff037819 */ /* 0x000fc40000011604 */
[----:B------:R-:W-:Y:S02]  /*1ad40*/  LOP3.LUT R4, R6, 0xff, RZ, 0xc0, !PT ;  /* 0x000000ff06047812 */ /* 0x000fe400078ec0ff */
[----:B------:R-:W-:Y:S02]  /*1ad50*/  SHF.R.U32.HI R12, RZ, 0x18, R0 ;  /* 0x00000018ff0c7819 */ /* 0x000fe40000011600 */
[----:B------:R-:W-:Y:S02]  /*1ad60*/  PRMT R6, R14, 0x5410, R2 ;  /* 0x000054100e067816 */ /* 0x000fe40000000002 */
[----:B------:R-:W-:Y:S02]  /*1ad70*/  PRMT R2, R4, 0x5410, R12 ;  /* 0x0000541004027816 */ /* 0x000fe4000000000c */
[----:B------:R-:W-:Y:S02]  /*1ad80*/  LOP3.LUT R13, R0, 0xff, RZ, 0xc0, !PT ;  /* 0x000000ff000d7812 */ /* 0x000fe400078ec0ff */
[----:B------:R-:W-:-:S02]  /*1ad90*/  LOP3.LUT R0, R5, 0xff, RZ, 0xc0, !PT ;  /* 0x000000ff05007812 */ /* 0x000fc400078ec0ff */
[--C-:B------:R-:W-:Y:S01]  /*1ada0*/  HSET2.LE.AND R2, R2, R240.reuse, PT ;  /* 0x000000f002027233 */ /* 0x100fe20003803000 */
[C---:B------:R-:W-:Y:S01]  /*1adb0*/  HMMA.16816.F32 R168, R8.reuse, R40, R92 ;  /* 0x0000002808a8723c */ /* 0x040fe2000000185c */
[----:B------:R-:W-:Y:S02]  /*1adc0*/  PRMT R5, R0, 0x5410, R7 ;  /* 0x0000541000057816 */ /* 0x000fe40000000007 */
[----:B------:R-:W-:Y:S02]  /*1add0*/  PRMT R0, R13, 0x5410, R3 ;  /* 0x000054100d007816 */ /* 0x000fe40000000003 */
[----:B------:R-:W-:Y:S01]  /*1ade0*/  HSET2.LE.AND R3, R6, R240, PT ;  /* 0x000000f006037233 */ /* 0x000fe20003803000 */
[----:B------:R-:W-:Y:S01]  /*1adf0*/  HMMA.16816.F32 R160, R8, R36, R80 ;  /* 0x0000002408a0723c */ /* 0x000fe20000001850 */
[----:B------:R-:W-:Y:S01]  /*1ae00*/  LOP3.LUT R93, R235, R2, RZ, 0xc0, !PT ;  /* 0x00000002eb5d7212 */ /* 0x000fe200078ec0ff */
[----:B------:R-:W1:Y:S01]  /*1ae10*/  LDSM.16.MT88.4 R80, [R174+0xbc00] ;  /* 0x00bc0000ae50783b */ /* 0x000e620000004200 */
[----:B------:R-:W-:-:S03]  /*1ae20*/  LOP3.LUT R2, R31, R241, R194, 0x96, !PT ;  /* 0x000000f11f027212 */ /* 0x000fc600078e96c2 */
[----:B------:R-:W2:Y:S01]  /*1ae30*/  LDSM.16.MT88.4 R12, [R188+0xbc00] ;  /* 0x00bc0000bc0c783b */ /* 0x000ea20000004200 */
[--C-:B------:R-:W-:Y:S02]  /*1ae40*/  HSET2.LE.AND R0, R0, R240.reuse, PT ;  /* 0x000000f000007233 */ /* 0x100fe40003803000 */
[----:B------:R-:W-:Y:S01]  /*1ae50*/  LOP3.LUT R94, R244, R3, RZ, 0xc0, !PT ;  /* 0x00000003f45e7212 */ /* 0x000fe200078ec0ff */
[----:B------:R-:W-:Y:S01]  /*1ae60*/  IMAD.WIDE.U32 R2, R2, -0x2daee0ad, RZ ;  /* 0xd2511f5302027825 */ /* 0x000fe200078e00ff */
[----:B------:R-:W-:Y:S02]  /*1ae70*/  HSET2.LE.AND R4, R5, R240, PT ;  /* 0x000000f005047233 */ /* 0x000fe40003803000 */
[----:B------:R-:W-:Y:S02]  /*1ae80*/  LOP3.LUT R92, R245, R0, RZ, 0xc0, !PT ;  /* 0x00000000f55c7212 */ /* 0x000fe400078ec0ff */
[----:B------:R-:W-:Y:S02]  /*1ae90*/  LOP3.LUT R0, R3, R242, R46, 0x96, !PT ;  /* 0x000000f203007212 */ /* 0x000fe400078e962e */
[----:B------:R-:W-:-:S02]  /*1aea0*/  LOP3.LUT R95, R236, R4, RZ, 0xc0, !PT ;  /* 0x00000004ec5f7212 */ /* 0x000fc400078ec0ff */
[C---:B------:R-:W-:Y:S01]  /*1aeb0*/  LOP3.LUT R4, R0.reuse, 0xffff, RZ, 0xc0, !PT ;  /* 0x0000ffff00047812 */ /* 0x040fe200078ec0ff */
[----:B------:R-:W-:Y:S01]  /*1aec0*/  HMMA.16816.F32 R152, R8, R20, R76 ;  /* 0x000000140898723c */ /* 0x000fe2000000184c */
[----:B------:R-:W-:Y:S02]  /*1aed0*/  LOP3.LUT R7, R0, 0xff, RZ, 0xc0, !PT ;  /* 0x000000ff00077812 */ /* 0x000fe400078ec0ff */
[----:B------:R-:W-:-:S03]  /*1aee0*/  SHF.R.U32.HI R4, RZ, 0x8, R4 ;  /* 0x00000008ff047819 */ /* 0x000fc60000011604 */
[----:B------:R-:W-:Y:S01]  /*1aef0*/  HMMA.16816.F32 R48, R8, R16, R48 ;  /* 0x000000100830723c */ /* 0x000fe20000001830 */
[----:B------:R-:W-:Y:S02]  /*1af00*/  LOP3.LUT R3, R2, 0xffff, RZ, 0xc0, !PT ;  /* 0x0000ffff02037812 */ /* 0x000fe400078ec0ff */
[----:B------:R-:W-:-:S03]  /*1af10*/  SHF.R.U32.HI R5, RZ, 0x10, R0 ;  /* 0x00000010ff057819 */ /* 0x000fc60000011600 */
[----:B------:R-:W-:Y:S01]  /*1af20*/  HMMA.16816.F32 R40, R8, R42, R88 ;  /* 0x0000002a0828723c */ /* 0x000fe20000001858 */
[----:B------:R-:W-:-:S05]  /*1af30*/  LOP3.LUT R6, R2, 0xff, RZ, 0xc0, !PT ;  /* 0x000000ff02067812 */ /* 0x000fca00078ec0ff */
[----:B------:R-:W-:Y:S01]  /*1af40*/  HMMA.16816.F32 R36, R8, R38, R120 ;  /* 0x000000260824723c */ /* 0x000fe20000001878 */
[----:B------:R-:W-:-:S05]  /*1af50*/  SHF.R.U32.HI R3, RZ, 0x8, R3 ;  /* 0x00000008ff037819 */ /* 0x000fca0000011603 */
[----:B------:R-:W-:Y:S01]  /*1af60*/  HMMA.16816.F32 R20, R8, R22, R72 ;  /* 0x000000160814723c */ /* 0x000fe20000001848 */
[----:B------:R-:W-:-:S05]  /*1af70*/  LOP3.LUT R5, R5, 0xff, RZ, 0xc0, !PT ;  /* 0x000000ff05057812 */ /* 0x000fca00078ec0ff */
[C---:B------:R-:W-:Y:S06]  /*1af80*/  HMMA.16816.F32 R16, R8.reuse, R18, R68 ;  /* 0x000000120810723c */ /* 0x040fec0000001844 */
[C---:B------:R-:W-:Y:S06]  /*1af90*/  HMMA.16816.F32 R52, R8.reuse, R24, R52 ;  /* 0x000000180834723c */ /* 0x040fec0000001834 */
[----:B------:R-:W-:Y:S07]  /*1afa0*/  HMMA.16816.F32 R56, R8, R26, R56 ;  /* 0x0000001a0838723c */ /* 0x000fee0000001838 */
[----:B------:R-:W-:-:S02]  /*1afb0*/  SHF.R.U32.HI R9, RZ, 0x10, R2 ;  /* 0x00000010ff097819 */ /* 0x000fc40000011602 */
[----:B------:R-:W-:Y:S02]  /*1afc0*/  SHF.R.U32.HI R8, RZ, 0x18, R0 ;  /* 0x00000018ff087819 */ /* 0x000fe40000011600 */
[----:B------:R-:W-:Y:S02]  /*1afd0*/  PRMT R0, R7, 0x5410, R4 ;  /* 0x0000541007007816 */ /* 0x000fe40000000004 */
[----:B------:R-:W-:Y:S02]  /*1afe0*/  SHF.R.U32.HI R10, RZ, 0x18, R2 ;  /* 0x00000018ff0a7819 */ /* 0x000fe40000011602 */
[----:B------:R-:W-:Y:S02]  /*1aff0*/  LOP3.LUT R4, R9, 0xff, RZ, 0xc0, !PT ;  /* 0x000000ff09047812 */ /* 0x000fe400078ec0ff */
        /* <DEDUP_REMOVED lines=10> */
[----:B------:R-:W-:Y:S01]  /*1b0a0*/  LOP3.LUT R99, R252, R4, RZ, 0xc0, !PT ;  /* 0x00000004fc637212 */ /* 0x000fe200078ec0ff */
        /* <DEDUP_REMOVED lines=8> */
[C---:B-1----:R-:W-:Y:S06]  /*1b130*/  HMMA.16816.F32 R72, R92.reuse, R80, R104 ;  /* 0x000000505c48723c */ /* 0x042fec0000001868 */
        /* <DEDUP_REMOVED lines=15> */
[----:B------:R-:W-:Y:S01]  /*1b230*/  IADD3 R194, P0, R34, -0x180, RZ ;  /* 0xfffffe8022c27810 */ /* 0x000fe20007f1e0ff */
[----:B------:R-:W-:-:S03]  /*1b240*/  IMAD.MOV.U32 R107, RZ, RZ, R205 ;  /* 0x000000ffff6b7224 */ /* 0x000fc600078e00cd */
[----:B------:R-:W-:-:S15]  /*1b250*/  IADD3.X R195, R35, -0x1, RZ, P0, !PT ;  /* 0xffffffff23c37810 */ /* 0x000fde00007fe4ff */
[----:B------:R-:W-:-:S04]  /*1b260*/  NOP ;  /* 0x0000000000007918 */ /* 0x000fc80000000000 */
.L_x_961:
[----:B------:R-:W2:Y:S02]  /*1b270*/  LDL R0, [R1+0x198] ;  /* 0x0001980001007983 */ /* 0x000ea40000100800 */
[----:B--2---:R-:W-:-:S13]  /*1b280*/  ISETP.GT.AND P0, PT, R107, R0, PT ;  /* 0x000000006b00720c */ /* 0x004fda0003f04270 */
[----:B------:R-:W-:Y:S05]  /*1b290*/  @!P0 BRA `(.L_x_970) ;  /* 0x0000008000c48947 */ /* 0x000fea0003800000 */
[----:B------:R-:W2:Y:S04]  /*1b2a0*/  LDL R4, [R1+0x1a0] ;  /* 0x0001a00001047983 */ /* 0x000ea80000100800 */
[----:B------:R-:W3:Y:S01]  /*1b2b0*/  LDL R6, [R1+0x158] ;  /* 0x0001580001067983 */ /* 0x000ee20000100800 */
[----:B------:R-:W-:Y:S01]  /*1b2c0*/  IMAD.MOV.U32 R106, RZ, RZ, R101 ;  /* 0x000000ffff6a7224 */ /* 0x000fe200078e0065 */
[----:B------:R-:W-:Y:S01]  /*1b2d0*/  MOV R104, R100 ;  /* 0x0000006400687202 */ /* 0x000fe20000000f00 */
[----:B-----5:R-:W-:Y:S01]  /*1b2e0*/  IMAD.MOV.U32 R105, RZ, RZ, R102 ;  /* 0x000000ffff697224 */ /* 0x020fe200078e0066 */
[----:B--2---:R-:W-:Y:S01]  /*1b2f0*/  SHF.R.S32.HI R0, RZ, 0x1f, R4 ;  /* 0x0000001fff007819 */ /* 0x004fe20000011404 */
[----:B------:R-:W-:Y:S01]  /*1b300*/  IMAD.WIDE.U32 R2, R4, 0x70, RZ ;  /* 0x0000007004027825 */ /* 0x000fe200078e00ff */
[----:B---3--:R-:W-:-:S03]  /*1b310*/  ISETP.GE.AND P3, PT, R6, R200, PT ;  /* 0x000000c80600720c */ /* 0x008fc60003f66270 */
[----:B------:R-:W-:Y:S02]  /*1b320*/  IMAD R0, R0, 0x70, RZ ;  /* 0x0000007000007824 */ /* 0x000fe400078e02ff */
[----:B------:R-:W-:-:S03]  /*1b330*/  IMAD.SHL.U32 R2, R4, 0x8, RZ ;  /* 0x0000000804027824 */ /* 0x000fc600078e00ff */
[----:B------:R-:W-:Y:S01]  /*1b340*/  IADD3 R3, R3, R0, RZ ;  /* 0x0000000003037210 */ /* 0x000fe20007ffe0ff */
[C-C-:B------:R-:W-:Y:S01]  /*1b350*/  IMAD R0, R4.reuse, 0x38, R2.reuse ;  /* 0x0000003804007824 */ /* 0x140fe200078e0202 */
[----:B------:R-:W-:Y:S01]  /*1b360*/  SHF.R.S32.HI R5, RZ, 0x1f, R2 ;  /* 0x0000001fff057819 */ /* 0x000fe20000011402 */
[----:B------:R-:W-:Y:S02]  /*1b370*/  IMAD R4, R4, 0x48, RZ ;  /* 0x0000004804047824 */ /* 0x000fe400078e02ff */
[----:B------:R-:W-:Y:S01]  /*1b380*/  VIADD R0, R0, 0x1 ;  /* 0x0000000100007836 */ /* 0x000fe20000000000 */
[C---:B------:R-:W-:Y:S01]  /*1b390*/  SHF.L.U64.HI R7, R2.reuse, 0x1, R5 ;  /* 0x0000000102077819 */ /* 0x040fe20000010205 */
[----:B------:R1:W-:Y:S01]  /*1b3a0*/  STL [R1+0x190], R3 ;  /* 0x0001900301007387 */ /* 0x0003e20000100800 */
[----:B------:R-:W-:Y:S02]  /*1b3b0*/  SHF.L.U32 R2, R2, 0x1, RZ ;  /* 0x0000000102027819 */ /* 0x000fe400000006ff */
[----:B------:R-:W-:Y:S01]  /*1b3c0*/  SHF.R.S32.HI R6, RZ, 0x1f, R4 ;  /* 0x0000001fff067819 */ /* 0x000fe20000011404 */
[----:B------:R-:W-:Y:S01]  /*1b3d0*/  STL [R1+0x18c], R7 ;  /* 0x00018c0701007387 */ /* 0x000fe20000100800 */
[----:B------:R-:W-:-:S02]  /*1b3e0*/  SHF.R.S32.HI R5, RZ, 0x1f, R0 ;  /* 0x0000001fff057819 */ /* 0x000fc40000011400 */
[C---:B------:R-:W-:Y:S01]  /*1b3f0*/  SHF.L.U64.HI R6, R4.reuse, 0x1, R6 ;  /* 0x0000000104067819 */ /* 0x040fe20000010206 */
[----:B------:R2:W-:Y:S01]  /*1b400*/  STL [R1+0x184], R2 ;  /* 0x0001840201007387 */ /* 0x0005e20000100800 */
[----:B------:R-:W-:-:S03]  /*1b410*/  IMAD.SHL.U32 R4, R4, 0x2, RZ ;  /* 0x0000000204047824 */ /* 0x000fc600078e00ff */
[----:B------:R3:W-:Y:S04]  /*1b420*/  STL [R1+0x188], R6 ;  /* 0x0001880601007387 */ /* 0x0007e80000100800 */
[----:B------:R3:W-:Y:S01]  /*1b430*/  STL [R1+0x180], R4 ;  /* 0x0001800401007387 */ /* 0x0007e20000100800 */
[----:B-1----:R-:W-:Y:S01]  /*1b440*/  IMAD.MOV.U32 R3, RZ, RZ, R103 ;  /* 0x000000ffff037224 */ /* 0x002fe200078e0067 */
[C---:B--2---:R-:W-:Y:S02]  /*1b450*/  SHF.L.U64.HI R2, R0.reuse, 0x1, R5 ;  /* 0x0000000100027819 */ /* 0x044fe40000010205 */
[----:B------:R-:W-:-:S05]  /*1b460*/  SHF.L.U32 R0, R0, 0x1, RZ ;  /* 0x0000000100007819 */ /* 0x000fca00000006ff */
[----:B------:R3:W-:Y:S04]  /*1b470*/  STL [R1+0x178], R0 ;  /* 0x0001780001007387 */ /* 0x0007e80000100800 */
[----:B------:R3:W-:Y:S02]  /*1b480*/  STL [R1+0x17c], R2 ;  /* 0x00017c0201007387 */ /* 0x0007e40000100800 */
.L_x_973:
[----:B------:R-:W2:Y:S01]  /*1b490*/  LDL.64 R8, [R1+0x150] ;  /* 0x0001500001087983 */ /* 0x000ea20000100a00 */
[----:B------:R-:W-:Y:S01]  /*1b4a0*/  VIADD R231, R107, 0xffffffff ;  /* 0xffffffff6be77836 */ /* 0x000fe20000000000 */
[----:B------:R-:W-:Y:S04]  /*1b4b0*/  DEPBAR.LE SB0, 0x0 ;  /* 0x000080000000791a */ /* 0x000fe80000000000 */
[----:B---3--:R-:W3:Y:S01]  /*1b4c0*/  LDL R6, [R1+0x24] ;  /* 0x0000240001067983 */ /* 0x008ee20000100800 */
[----:B------:R-:W-:Y:S05]  /*1b4d0*/  WARPSYNC.ALL ;  /* 0x0000000000007948 */ /* 0x000fea0003800000 */
[----:B------:R-:W4:Y:S01]  /*1b4e0*/  LDL R0, [R1+0x28] ;  /* 0x0000280001007983 */ /* 0x000f220000100800 */
[----:B------:R-:W-:Y:S04]  /*1b4f0*/  BSSY B0, `(.L_x_971) ;  /* 0x0000120000007945 */ /* 0x000fe80003800000 */
[----:B------:R-:W5:Y:S05]  /*1b500*/  LDL.64 R10, [R1+0x1b0] ;  /* 0x0001b000010a7983 */ /* 0x000f6a0000100a00 */
[----:B------:R-:W5:Y:S01]  /*1b510*/  LDL.64 R4, [R1+0x1b8] ;  /* 0x0001b80001047983 */ /* 0x000f620000100a00 */
[----:B------:R-:W-:Y:S06]  /*1b520*/  BAR.SYNC.DEFER_BLOCKING 0x0 ;  /* 0x0000000000007b1d */ /* 0x000fec0000010000 */
[----:B------:R-:W-:Y:S05]  /*1b530*/  @P3 STS [R193+0x9000], RZ ;  /* 0x009000ffc1003388 */ /* 0x000fea0000000800 */
[----:B------:R-:W-:Y:S05]  /*1b540*/  @P3 STS [R193+0x9004], RZ ;  /* 0x009004ffc1003388 */ /* 0x000fea0000000800 */
[----:B------:R-:W-:Y:S05]  /*1b550*/  @P3 STS.64 [R193+0x9008], RZ ;  /* 0x009008ffc1003388 */ /* 0x000fea0000000a00 */
[----:B------:R-:W5:Y:S01]  /*1b560*/  LDL R184, [R1+0x198] ;  /* 0x0001980001b87983 */ /* 0x000f620000100800 */
[----:B------:R-:W1:Y:S02]  /*1b570*/  S2R R185, SR_TID.X ;  /* 0x0000000000b97919 */ /* 0x000e640000002100 */
[----:B-1----:R-:W-:Y:S05]  /*1b580*/  IMAD.SHL.U32 R185, R185, 0x2, RZ ;  /* 0x00000002b9b97824 */ /* 0x002fea00078e00ff */
[----:B------:R-:W-:Y:S02]  /*1b590*/  LOP3.LUT R185, R185, 0x6, RZ, 0xc0, !PT ;  /* 0x00000006b9b97812 */ /* 0x000fe400078ec0ff */
[----:B--2---:R-:W-:Y:S05]  /*1b5a0*/  SHF.L.U64.HI R2, R8, 0x6, R9 ;  /* 0x0000000608027819 */ /* 0x004fea0000010209 */
[----:B------:R-:W-:Y:S01]  /*1b5b0*/  IMAD R2, R2, R231, RZ ;  /* 0x000000e702027224 */ /* 0x000fe200078e02ff */
[-C--:B---3--:R-:W-:Y:S01]  /*1b5c0*/  ISETP.GE.AND P2, PT, R6, R200.reuse, PT ;  /* 0x000000c80600720c */ /* 0x088fe20003f46270 */
[----:B------:R-:W-:Y:S01]  /*1b5d0*/  IMAD.SHL.U32 R6, R8, 0x40, RZ ;  /* 0x0000004008067824 */ /* 0x000fe200078e00ff */
[----:B----4-:R-:W-:Y:S02]  /*1b5e0*/  ISETP.GE.AND P1, PT, R0, R200, PT ;  /* 0x000000c80000720c */ /* 0x010fe40003f26270 */
[----:B------:R-:W-:Y:S05]  /*1b5f0*/  SHF.R.S32.HI R0, RZ, 0x1f, R231 ;  /* 0x0000001fff007819 */ /* 0x000fea00000114e7 */
[-C--:B------:R-:W-:Y:S02]  /*1b600*/  IMAD R2, R0, R6.reuse, R2 ;  /* 0x0000000600027224 */ /* 0x080fe400078e0202 */
[----:B-----5:R-:W-:Y:S02]  /*1b610*/  IMAD.MOV.U32 R5, RZ, RZ, R11 ;  /* 0x000000ffff057224 */ /* 0x020fe400078e000b */
[----:B------:R-:W-:Y:S04]  /*1b620*/  IMAD.WIDE.U32 R4, R231, R6, R4 ;  /* 0x00000006e7047225 */ /* 0x000fe800078e0004 */
[----:B------:R-:W-:Y:S01]  /*1b630*/  IMAD.IADD R2, R5, 0x1, R2 ;  /* 0x0000000105027824 */ /* 0x000fe200078e0202 */
[----:B------:R-:W-:Y:S02]  /*1b640*/  @!P2 LEA R12, P0, R4, R210, 0x1 ;  /* 0x000000d2040ca211 */ /* 0x000fe400078008ff */
[----:B------:R-:W-:Y:S02]  /*1b650*/  LEA R0, P6, R8, R4, 0x5 ;  /* 0x0000000408007211 */ /* 0x000fe400078c28ff */
[CC--:B------:R-:W-:Y:S02]  /*1b660*/  @!P3 LEA R15, P4, R4.reuse, R210.reuse, 0x1 ;  /* 0x000000d2040fb211 */ /* 0x0c0fe400078808ff */
[C---:B------:R-:W-:Y:S02]  /*1b670*/  @!P1 LEA R10, P5, R4.reuse, R210, 0x1 ;  /* 0x000000d2040a9211 */ /* 0x040fe400078a08ff */
[-CC-:B------:R-:W-:Y:S02]  /*1b680*/  @!P2 LEA.HI.X R13, R4, R211.reuse, R2.reuse, 0x1, P0 ;  /* 0x000000d3040da211 */ /* 0x180fe400000f0c02 */
[----:B------:R-:W-:Y:S02]  /*1b690*/  LEA.HI.X R5, R8, R2, R9, 0x5, P6 ;  /* 0x0000000208057211 */ /* 0x000fe400030f2c09 */
[-CC-:B------:R-:W-:Y:S02]  /*1b6a0*/  @!P3 LEA.HI.X R14, R4, R211.reuse, R2.reuse, 0x1, P4 ;  /* 0x000000d3040eb211 */ /* 0x180fe400020f0c02 */
[CC--:B------:R-:W-:Y:S02]  /*1b6b0*/  @!P3 LEA R16, P6, R0.reuse, R210.reuse, 0x1 ;  /* 0x000000d20010b211 */ /* 0x0c0fe400078c08ff */
[CC--:B------:R-:W-:Y:S02]  /*1b6c0*/  @!P2 LEA R8, P4, R0.reuse, R210.reuse, 0x1 ;  /* 0x000000d20008a211 */ /* 0x0c0fe400078808ff */
[----:B------:R-:W-:Y:S02]  /*1b6d0*/  @!P1 LEA R6, P0, R0, R210, 0x1 ;  /* 0x000000d200069211 */ /* 0x000fe400078008ff */
[-C--:B------:R-:W-:Y:S01]  /*1b6e0*/  @!P1 LEA.HI.X R11, R4, R211.reuse, R2, 0x1, P5 ;  /* 0x000000d3040b9211 */ /* 0x080fe200028f0c02 */
[----:B------:R-:W-:Y:S01]  /*1b6f0*/  @!P3 IMAD.MOV.U32 R4, RZ, RZ, R15 ;  /* 0x000000ffff04b224 */ /* 0x000fe200078e000f */
[CCC-:B------:R-:W-:Y:S02]  /*1b700*/  @!P2 LEA.HI.X R9, R0.reuse, R211.reuse, R5.reuse, 0x1, P4 ;  /* 0x000000d30009a211 */ /* 0x1c0fe400020f0c05 */
[CCC-:B------:R-:W-:Y:S02]  /*1b710*/  @!P1 LEA.HI.X R7, R0.reuse, R211.reuse, R5.reuse, 0x1, P0 ;  /* 0x000000d300079211 */ /* 0x1c0fe400000f0c05 */
[----:B------:R-:W-:Y:S01]  /*1b720*/  @!P3 LEA.HI.X R2, R0, R211, R5, 0x1, P6 ;  /* 0x000000d30002b211 */ /* 0x000fe200030f0c05 */
[----:B------:R-:W-:Y:S05]  /*1b730*/  @!P3 IMAD.MOV.U32 R5, RZ, RZ, R14 ;  /* 0x000000ffff05b224 */ /* 0x000fea00078e000e */
        /* <DEDUP_REMOVED lines=13> */
[----:B------:R-:W-:Y:S05]  /*1b810*/  @!P1 LDGSTS.E.BYPASS.LTC128B.128 [R193+0xb000], desc[UR4][R10.64+0x80] ;  /* 0x0b0000800ac19fae */ /* 0x000fea000b901d44 */
[----:B------:R-:W-:Y:S01]  /*1b820*/  @P3 STS.128 [R193+0x9800], RZ ;  /* 0x009800ffc1003388 */ /* 0x000fe20000000c00 */
[----:B-1----:R-:W-:Y:S02]  /*1b830*/  @!P3 IMAD.MOV.U32 R4, RZ, RZ, R16 ;  /* 0x000000ffff04b224 */ /* 0x002fe400078e0010 */
[----:B------:R-:W-:Y:S02]  /*1b840*/  @!P3 IMAD.MOV.U32 R5, RZ, RZ, R2 ;  /* 0x000000ffff05b224 */ /* 0x000fe400078e0002 */
[----:B------:R-:W-:Y:S03]  /*1b850*/  IMAD R2, R231, 0x40, R185 ;  /* 0x00000040e7027824 */ /* 0x000fe600078e02b9 */
[----:B------:R-:W-:Y:S01]  /*1b860*/  @!PT LDS RZ, [RZ] ;  /* 0x00000000fffff984 */ /* 0x000fe20000000800 */
[----:B------:R-:W-:Y:S01]  /*1b870*/  @!PT LDS RZ, [RZ] ;  /* 0x00000000fffff984 */ /* 0x000fe20000000800 */
[----:B------:R-:W-:Y:S01]  /*1b880*/  @!PT LDS RZ, [RZ] ;  /* 0x00000000fffff984 */ /* 0x000fe20000000800 */
[----:B------:R-:W-:Y:S01]  /*1b890*/  @!P3 LDGSTS.E.BYPASS.LTC128B.128 [R193+0x9800], desc[UR4][R4.64] ;  /* 0x0980000004c1bfae */ /* 0x000fe2000b901d44 */
[C---:B------:R-:W-:Y:S01]  /*1b8a0*/  VIADD R0, R2.reuse, 0x1 ;  /* 0x0000000102007836 */ /* 0x040fe20000000000 */
[C---:B------:R-:W-:Y:S03]  /*1b8b0*/  ISETP.GE.AND P5, PT, R2.reuse, R198, PT ;  /* 0x000000c60200720c */ /* 0x040fe60003fa6270 */
[----:B------:R-:W-:Y:S01]  /*1b8c0*/  @P2 STS.128 [R193+0xa800], RZ ;  /* 0x00a800ffc1002388 */ /* 0x000fe20000000c00 */
[-C--:B------:R-:W-:Y:S02]  /*1b8d0*/  ISETP.GE.AND P6, PT, R2, R197.reuse, PT ;  /* 0x000000c50200720c */ /* 0x080fe40003fc6270 */
[----:B------:R-:W-:Y:S02]  /*1b8e0*/  ISETP.GE.AND P0, PT, R0, R197, PT ;  /* 0x000000c50000720c */ /* 0x000fe40003f06270 */
[----:B------:R-:W-:Y:S01]  /*1b8f0*/  @!PT LDS RZ, [RZ] ;  /* 0x00000000fffff984 */ /* 0x000fe20000000800 */
[----:B------:R-:W-:Y:S01]  /*1b900*/  @!PT LDS RZ, [RZ] ;  /* 0x00000000fffff984 */ /* 0x000fe20000000800 */
[----:B------:R-:W-:Y:S01]  /*1b910*/  @!PT LDS RZ, [RZ] ;  /* 0x00000000fffff984 */ /* 0x000fe20000000800 */
[----:B------:R-:W-:Y:S01]  /*1b920*/  @!P2 LDGSTS.E.BYPASS.LTC128B.128 [R193+0xa800], desc[UR4][R8.64+0x40] ;  /* 0x0a80004008c1afae */ /* 0x000fe2000b901d44 */
[----:B------:R-:W-:Y:S02]  /*1b930*/  ISETP.GE.OR P5, PT, R2, R204, !P5 ;  /* 0x000000cc0200720c */ /* 0x000fe40006fa6670 */
[-C--:B------:R-:W-:Y:S02]  /*1b940*/  ISETP.GE.OR P0, PT, R0, R203.reuse, !P0 ;  /* 0x000000cb0000720c */ /* 0x080fe40004706670 */
[----:B------:R-:W-:Y:S01]  /*1b950*/  @P1 STS.128 [R193+0xb800], RZ ;  /* 0x00b800ffc1001388 */ /* 0x000fe20000000c00 */
[----:B------:R-:W-:Y:S02]  /*1b960*/  ISETP.GE.OR P6, PT, R2, R203, !P6 ;  /* 0x000000cb0200720c */ /* 0x000fe400077c6670 */
[C---:B------:R-:W-:Y:S02]  /*1b970*/  ISETP.GE.AND P4, PT, R0.reuse, R198, PT ;  /* 0x000000c60000720c */ /* 0x040fe40003f86270 */
[----:B------:R-:W-:Y:S01]  /*1b980*/  @!PT LDS RZ, [RZ] ;  /* 0x00000000fffff984 */ /* 0x000fe20000000800 */
[----:B------:R-:W-:Y:S01]  /*1b990*/  @!PT LDS RZ, [RZ] ;  /* 0x00000000fffff984 */ /* 0x000fe20000000800 */
[----:B------:R-:W-:Y:S01]  /*1b9a0*/  @!PT LDS RZ, [RZ] ;  /* 0x00000000fffff984 */ /* 0x000fe20000000800 */
[----:B------:R1:W-:Y:S02]  /*1b9b0*/  @!P1 LDGSTS.E.BYPASS.LTC128B.128 [R193+0xb800], desc[UR4][R6.64+0x80] ;  /* 0x0b80008006c19fae */ /* 0x0003e4000b901d44 */
[----:B------:R-:W-:Y:S03]  /*1b9c0*/  ISETP.GE.OR P4, PT, R0, R204, !P4 ;  /* 0x000000cc0000720c */ /* 0x000fe60006786670 */
        /* <DEDUP_REMOVED lines=8> */
[----:B------:R-:W-:Y:S01]  /*1ba50*/  LDSM.16.M88.4 R180, [R191+0x1000] ;  /* 0x00100000bfb4783b */ /* 0x000fe20000000200 */
        /* <DEDUP_REMOVED lines=37> */
[----:B------:R-:W-:Y:S05]  /*1bcb0*/  LDSM.16.M88.4 R100, [R190+0x2000] ;  /* 0x00200000be64783b */ /* 0x000fea0000000200 */
[----:B------:R-:W1:Y:S02]  /*1bcc0*/  LDSM.16.M88.4 R176, [R175+0x7000] ;  /* 0x00700000afb0783b */ /* 0x000e640000000200 */
        /* <DEDUP_REMOVED lines=71> */
[----:B------:R-:W-:Y:S02]  /*1c140*/  FSEL R186, R7, -INF , !P0 ;  /* 0xff80000007ba7808 */ /* 0x000fe40004000000 */
[----:B------:R-:W-:Y:S03]  /*1c150*/  ISETP.GT.AND P0, PT, R231, R184, PT ;  /* 0x000000b8e700720c */ /* 0x000fe60003f04270 */
[----:B------:R-:W-:Y:S02]  /*1c160*/  FSEL R185, R6, -INF , !P6 ;  /* 0xff80000006b97808 */ /* 0x000fe40007000000 */
[C---:B------:R-:W-:Y:S02]  /*1c170*/  ISETP.GE.AND P6, PT, R0.reuse, R196, PT ;  /* 0x000000c40000720c */ /* 0x040fe40003fc6270 */
[----:B------:R-:W-:Y:S02]  /*1c180*/  FSEL R187, R5, -INF , !P4 ;  /* 0xff80000005bb7808 */ /* 0x000fe40006000000 */
[----:B------:R-:W-:Y:S02]  /*1c190*/  ISETP.GE.OR P6, PT, R0, R202, !P6 ;  /* 0x000000ca0000720c */ /* 0x000fe400077c6670 */
[-C--:B------:R-:W-:Y:S01]  /*1c1a0*/  ISETP.GE.AND P4, PT, R2, R199.reuse, PT ;  /* 0x000000c70200720c */ /* 0x080fe20003f86270 */
        /* <DEDUP_REMOVED lines=9> */
[----:B------:R-:W1:Y:S01]  /*1c240*/  LDSM.16.M88.4 R176, [R189+0x8c00] ;  /* 0x008c0000bdb0783b */ /* 0x000e620000000200 */
[----:B------:R-:W-:Y:S04]  /*1c250*/  DEPBAR.LE SB0, 0x0 ;  /* 0x000080000000791a */ /* 0x000fe80000000000 */
[----:B------:R-:W-:Y:S01]  /*1c260*/  BAR.SYNC.DEFER_BLOCKING 0x0 ;  /* 0x0000000000007b1d */ /* 0x000fe20000010000 */
[-C--:B-1----:R-:W-:Y:S06]  /*1c270*/  HMMA.16816.F32 R52, R100, R176.reuse, R52 ;  /* 0x000000b06434723c */ /* 0x082fec0000001834 */
[C---:B------:R-:W-:Y:S06]  /*1c280*/  HMMA.16816.F32 R56, R180.reuse, R176, R56 ;  /* 0x000000b0b438723c */ /* 0x040fec0000001838 */
[-C--:B------:R-:W-:Y:S06]  /*1c290*/  HMMA.16816.F32 R60, R180, R178.reuse, R60 ;  /* 0x000000b2b43c723c */ /* 0x080fec000000183c */
[----:B------:R-:W-:Y:S05]  /*1c2a0*/  HMMA.16816.F32 R64, R100, R178, R64 ;  /* 0x000000b26440723c */ /* 0x000fea0000001840 */
[----:B------:R-:W-:Y:S02]  /*1c2b0*/  FSEL R180, R4, -INF , !P5 ;  /* 0xff80000004b47808 */ /* 0x000fe40006800000 */
[C---:B------:R-:W-:Y:S04]  /*1c2c0*/  ISETP.GE.AND P5, PT, R0.reuse, R199, PT ;  /* 0x000000c70000720c */ /* 0x040fe80003fa6270 */
[----:B------:R-:W-:Y:S01]  /*1c2d0*/  ISETP.GE.OR P5, PT, R0, R201, !P5 ;  /* 0x000000c90000720c */ /* 0x000fe20006fa6670 */
[----:B------:R-:W-:Y:S01]  /*1c2e0*/  @!UPT UIADD3 URZ, URZ, URZ, URZ ;  /* 0x0000003f3f3ff290 */ /* 0x000fe2000fffe03f */
[----:B------:R-:W-:Y:S11]  /*1c2f0*/  @!P0 BRA `(.L_x_972) ;  /* 0x0000000000fc8947 */ /* 0x000ff60003800000 */
[----:B------:R-:W2:Y:S01]  /*1c300*/  LDL R183, [R1+0x1d4] ;  /* 0x0001d40001b77983 */ /* 0x000ea20000100800 */
[----:B------:R-:W-:Y:S03]  /*1c310*/  VIADD R0, R107, 0xfffffffe ;  /* 0xfffffffe6b007836 */ /* 0x000fe60000000000 */
[----:B------:R-:W3:Y:S02]  /*1c320*/  LDL R181, [R1+0x158] ;  /* 0x0001580001b57983 */ /* 0x000ee40000100800 */
[----:B------:R-:W-:Y:S02]  /*1c330*/  SHF.R.S32.HI R4, RZ, 0x1f, R0 ;  /* 0x0000001fff047819 */ /* 0x000fe40000011400 */
[----:B------:R-:W4:Y:S04]  /*1c340*/  LDL R182, [R1+0x19c] ;  /* 0x00019c0001b67983 */ /* 0x000f280000100800 */
[----:B------:R-:W5:Y:S04]  /*1c350*/  LDL.64 R212, [R1+0x1a8] ;  /* 0x0001a80001d47983 */ /* 0x000f680000100a00 */
[----:B------:R-:W5:Y:S04]  /*1c360*/  LDL.64 R208, [R1+0x1c8] ;  /* 0x0001c80001d07983 */ /* 0x000f680000100a00 */
[----:B------:R-:W5:Y:S04]  /*1c370*/  LDL R177, [R1+0x1a4] ;  /* 0x0001a40001b17983 */ /* 0x000f680000100800 */
[----:B------:R-:W5:Y:S01]  /*1c380*/  LDL R176, [R1+0x1c0] ;  /* 0x0001c00001b07983 */ /* 0x000f620000100800 */
[----:B--2---:R-:W-:Y:S01]  /*1c390*/  IMAD R7, R183, R0, RZ ;  /* 0x00000000b7077224 */ /* 0x004fe200078e02ff */
[----:B---3--:R-:W-:Y:S03]  /*1c3a0*/  ISETP.GE.AND P3, PT, R181, R200, PT ;  /* 0x000000c8b500720c */ /* 0x008fe60003f66270 */
[-C--:B----4-:R-:W-:Y:S02]  /*1c3b0*/  IMAD R7, R4, R182.reuse, R7 ;  /* 0x000000b604077224 */ /* 0x090fe400078e0207 */
[----:B-----5:R-:W-:Y:S02]  /*1c3c0*/  IMAD.MOV.U32 R5, RZ, RZ, R213 ;  /* 0x000000ffff057224 */ /* 0x020fe400078e00d5 */
[----:B------:R-:W-:Y:S06]  /*1c3d0*/  IMAD.MOV.U32 R4, RZ, RZ, R208 ;  /* 0x000000ffff047224 */ /* 0x000fec00078e00d0 */
[----:B------:R1:W-:Y:S01]  /*1c3e0*/  @P3 STS [R193+0x6000], RZ ;  /* 0x006000ffc1003388 */ /* 0x0003e20000000800 */
[----:B------:R-:W-:Y:S03]  /*1c3f0*/  IMAD.WIDE.U32 R4, R0, R182, R4 ;  /* 0x000000b600047225 */ /* 0x000fe600078e0004 */
[----:B------:R1:W-:Y:S01]  /*1c400*/  @P3 STS [R193+0x6004], RZ ;  /* 0x006004ffc1003388 */ /* 0x0003e20000000800 */
[----:B------:R-:W-:Y:S03]  /*1c410*/  IMAD.IADD R0, R5, 0x1, R7 ;  /* 0x0000000105007824 */ /* 0x000fe600078e0207 */
[----:B------:R1:W-:Y:S01]  /*1c420*/  @P3 STS.64 [R193+0x6008], RZ ;  /* 0x006008ffc1003388 */ /* 0x0003e20000000a00 */
[CC--:B------:R-:W-:Y:S04]  /*1c430*/  @!P3 LEA R6, P0, R4.reuse, R206.reuse, 0x1 ;  /* 0x000000ce0406b211 */ /* 0x0c0fe800078008ff */
[CCC-:B------:R-:W-:Y:S05]  /*1c440*/  @!P3 LEA.HI.X R7, R4.reuse, R207.reuse, R0.reuse, 0x1, P0 ;  /* 0x000000cf0407b211 */ /* 0x1c0fea00000f0c00 */
[----:B------:R-:W-:Y:S01]  /*1c450*/  @!PT LDS RZ, [RZ] ;  /* 0x00000000fffff984 */ /* 0x000fe20000000800 */
[----:B------:R-:W-:Y:S01]  /*1c460*/  @!PT LDS RZ, [RZ] ;  /* 0x00000000fffff984 */ /* 0x000fe20000000800 */
[----:B------:R-:W-:Y:S01]  /*1c470*/  @!PT LDS RZ, [RZ] ;  /* 0x00000000fffff984 */ /* 0x000fe20000000800 */
[----:B------:R2:W-:Y:S04]  /*1c480*/  @!P3 LDGSTS.E.BYPASS.LTC128B.128 [R193+0x6000], desc[UR4][R6.64] ;  /* 0x0600000006c1bfae */ /* 0x0005e8000b901d44 */
[----:B------:R1:W-:Y:S01]  /*1c490*/  @P2 STS.128 [R193+0x7000], RZ ;  /* 0x007000ffc1002388 */ /* 0x0003e20000000c00 */
[CC--:B--2---:R-:W-:Y:S04]  /*1c4a0*/  @!P2 LEA R6, P0, R4.reuse, R206.reuse, 0x1 ;  /* 0x000000ce0406a211 */ /* 0x0c4fe800078008ff */
[CCC-:B------:R-:W-:Y:S05]  /*1c4b0*/  @!P2 LEA.HI.X R7, R4.reuse, R207.reuse, R0.reuse, 0x1, P0 ;  /* 0x000000cf0407a211 */ /* 0x1c0fea00000f0c00 */
[----:B------:R-:W-:Y:S01]  /*1c4c0*/  @!PT LDS RZ, [RZ] ;  /* 0x00000000fffff984 */ /* 0x000fe20000000800 */
[----:B------:R-:W-:Y:S01]  /*1c4d0*/  @!PT LDS RZ, [RZ] ;  /* 0x00000000fffff984 */ /* 0x000fe20000000800 */
[----:B------:R-:W-:Y:S01]  /*1c4e0*/  @!PT LDS RZ, [RZ] ;  /* 0x00000000fffff984 */ /* 0x000fe20000000800 */
[----:B------:R2:W-:Y:S04]  /*1c4f0*/  @!P2 LDGSTS.E.BYPASS.LTC128B.128 [R193+0x7000], desc[UR4][R6.64+0x40] ;  /* 0x0700004006c1afae */ /* 0x0005e8000b901d44 */
[----:B------:R1:W-:Y:S01]  /*1c500*/  @P1 STS.128 [R193+0x8000], RZ ;  /* 0x008000ffc1001388 */ /* 0x0003e20000000c00 */
[C---:B--2---:R-:W-:Y:S04]  /*1c510*/  @!P1 LEA R6, P0, R4.reuse, R206, 0x1 ;  /* 0x000000ce04069211 */ /* 0x044fe800078008ff */
[-CC-:B------:R-:W-:Y:S02]  /*1c520*/  @!P1 LEA.HI.X R7, R4, R207.reuse, R0.reuse, 0x1, P0 ;  /* 0x000000cf04079211 */ /* 0x180fe400000f0c00 */
[----:B------:R-:W-:Y:S03]  /*1c530*/  IADD3 R4, P0, R177, R4, RZ ;  /* 0x00000004b1047210 */ /* 0x000fe60007f1e0ff */
[----:B------:R-:W-:Y:S01]  /*1c540*/  @!PT LDS RZ, [RZ] ;  /* 0x00000000fffff984 */ /* 0x000fe20000000800 */
[----:B------:R-:W-:Y:S01]  /*1c550*/  @!PT LDS RZ, [RZ] ;  /* 0x00000000fffff984 */ /* 0x000fe20000000800 */
[----:B------:R-:W-:Y:S01]  /*1c560*/  @!PT LDS RZ, [RZ] ;  /* 0x00000000fffff984 */ /* 0x000fe20000000800 */
[----:B------:R2:W-:Y:S02]  /*1c570*/  @!P1 LDGSTS.E.BYPASS.LTC128B.128 [R193+0x8000], desc[UR4][R6.64+0x80] ;  /* 0x0800008006c19fae */ /* 0x0005e4000b901d44 */
[----:B------:R-:W-:Y:S02]  /*1c580*/  IMAD.X R0, R176, 0x1, R0, P0 ;  /* 0x00000001b0007824 */ /* 0x000fe400000e0600 */
        /* <DEDUP_REMOVED lines=16> */
[----:B------:R-:W-:Y:S05]  /*1c690*/  @!P1 LEA.HI.X R7, R4, R207, R0, 0x1, P0 ;  /* 0x000000cf04079211 */ /* 0x000fea00000f0c00 */
[----:B------:R-:W-:Y:S01]  /*1c6a0*/  @!PT LDS RZ, [RZ] ;  /* 0x00000000fffff984 */ /* 0x000fe20000000800 */
[----:B------:R-:W-:Y:S01]  /*1c6b0*/  @!PT LDS RZ, [RZ] ;  /* 0x00000000fffff984 */ /* 0x000fe20000000800 */
[----:B------:R-:W-:Y:S01]  /*1c6c0*/  @!PT LDS RZ, [RZ] ;  /* 0x00000000fffff984 */ /* 0x000fe20000000800 */
[----:B------:R1:W-:Y:S04]  /*1c6d0*/  @!P1 LDGSTS.E.BYPASS.LTC128B.128 [R193+0x8800], desc[UR4][R6.64+0x80] ;  /* 0x0880008006c19fae */ /* 0x0003e8000b901d44 */
[----:B------:R-:W0:Y:S02]  /*1c6e0*/  LDGDEPBAR ;  /* 0x00000000000079af */ /* 0x000e240000000000 */
.L_x_972:
[----:B------:R-:W-:Y:S05]  /*1c6f0*/  BSYNC B0 ;  /* 0x0000000000007941 */ /* 0x000fea0003800000 */
.L_x_971:
[C---:B------:R-:W-:Y:S01]  /*1c700*/  ISETP.GE.AND P0, PT, R2.reuse, R196, PT ;  /* 0x000000c40200720c */ /* 0x040fe20003f06270 */
[----:B------:R-:W2:Y:S01]  /*1c710*/  LD.E R0, desc[UR4][R172.64+0xdc] ;  /* 0x0000dc04ac007980 */ /* 0x000ea2000c101900 */
[C---:B------:R-:W-:Y:S01]  /*1c720*/  ISETP.GE.OR P4, PT, R2.reuse, R201, !P4 ;  /* 0x000000c90200720c */ /* 0x040fe20006786670 */
[C---:B------:R-:W-:Y:S01]  /*1c730*/  VIADD R5, R2.reuse, 0x8 ;  /* 0x0000000802057836 */ /* 0x040fe20000000000 */
[C---:B------:R-:W-:Y:S01]  /*1c740*/  ISETP.GE.OR P0, PT, R2.reuse, R202, !P0 ;  /* 0x000000ca0200720c */ /* 0x040fe20004706670 */
[----:B------:R-:W-:Y:S01]  /*1c750*/  VIADD R4, R2, 0x9 ;  /* 0x0000000902047836 */ /* 0x000fe20000000000 */
[----:B------:R-:W-:Y:S02]  /*1c760*/  FSEL R107, R10, -INF , !P4 ;  /* 0xff8000000a6b7808 */ /* 0x000fe40006000000 */
[----:B------:R-:W-:Y:S02]  /*1c770*/  FSEL R176, R11, -INF , !P5 ;  /* 0xff8000000bb07808 */ /* 0x000fe40006800000 */
[----:B------:R-:W-:Y:S02]  /*1c780*/  FSEL R177, R9, -INF , !P6 ;  /* 0xff80000009b17808 */ /* 0x000fe40007000000 */
[----:B------:R-:W-:Y:S02]  /*1c790*/  FSEL R11, R8, -INF , !P0 ;  /* 0xff800000080b7808 */ /* 0x000fe40004000000 */
[CC--:B------:R-:W-:Y:S02]  /*1c7a0*/  ISETP.GE.AND P2, PT, R5.reuse, R199.reuse, PT ;  /* 0x000000c70500720c */ /* 0x0c0fe40003f46270 */
[C---:B------:R-:W-:Y:S02]  /*1c7b0*/  ISETP.GE.AND P1, PT, R4.reuse, R199, PT ;  /* 0x000000c70400720c */ /* 0x040fe40003f26270 */
[C---:B------:R-:W-:Y:S02]  /*1c7c0*/  ISETP.GE.AND P6, PT, R5.reuse, R196, PT ;  /* 0x000000c40500720c */ /* 0x040fe40003fc6270 */
[C---:B------:R-:W-:Y:S02]  /*1c7d0*/  ISETP.GE.AND P4, PT, R5.reuse, R198, PT ;  /* 0x000000c60500720c */ /* 0x040fe40003f86270 */
[C---:B------:R-:W-:Y:S02]  /*1c7e0*/  ISETP.GE.AND P5, PT, R5.reuse, R197, PT ;  /* 0x000000c50500720c */ /* 0x040fe40003fa6270 */
[C---:B------:R-:W-:Y:S02]  /*1c7f0*/  ISETP.GE.AND P0, PT, R4.reuse, R196, PT ;  /* 0x000000c40400720c */ /* 0x040fe40003f06270 */
[CC--:B------:R-:W-:Y:S02]  /*1c800*/  ISETP.GE.OR P2, PT, R5.reuse, R201.reuse, !P2 ;  /* 0x000000c90500720c */ /* 0x0c0fe40005746670 */
[----:B------:R-:W-:Y:S02]  /*1c810*/  ISETP.GE.OR P1, PT, R4, R201, !P1 ;  /* 0x000000c90400720c */ /* 0x000fe40004f26670 */
[C---:B------:R-:W-:Y:S02]  /*1c820*/  ISETP.GE.OR P6, PT, R5.reuse, R202, !P6 ;  /* 0x000000ca0500720c */ /* 0x040fe400077c6670 */
[C---:B------:R-:W-:Y:S02]  /*1c830*/  ISETP.GE.OR P4, PT, R5.reuse, R204, !P4 ;  /* 0x000000cc0500720c */ /* 0x040fe40006786670 */
[----:B------:R-:W-:Y:S01]  /*1c840*/  ISETP.GE.OR P5, PT, R5, R203, !P5 ;  /* 0x000000cb0500720c */ /* 0x000fe20006fa6670 */
[----:B------:R-:W-:Y:S01]  /*1c850*/  VIADD R5, R2, 0x10 ;  /* 0x0000001002057836 */ /* 0x000fe20000000000 */
[----:B------:R-:W-:Y:S02]  /*1c860*/  ISETP.GE.OR P0, PT, R4, R202, !P0 ;  /* 0x000000ca0400720c */ /* 0x000fe40004706670 */
[----:B------:R-:W-:Y:S02]  /*1c870*/  FSEL R14, R14, -INF , !P2 ;  /* 0xff8000000e0e7808 */ /* 0x000fe40005000000 */
[----:B------:R-:W-:Y:S02]  /*1c880*/  FSEL R15, R15, -INF , !P1 ;  /* 0xff8000000f0f7808 */ /* 0x000fe40004800000 */
[CC--:B------:R-:W-:Y:S02]  /*1c890*/  ISETP.GE.AND P2, PT, R4.reuse, R198.reuse, PT ;  /* 0x000000c60400720c */ /* 0x0c0fe40003f46270 */
[-C--:B------:R-:W-:Y:S02]  /*1c8a0*/  ISETP.GE.AND P1, PT, R4, R197.reuse, PT ;  /* 0x000000c50400720c */ /* 0x080fe40003f26270 */
[----:B------:R-:W-:Y:S02]  /*1c8b0*/  FSEL R184, R12, -INF , !P6 ;  /* 0xff8000000cb87808 */ /* 0x000fe40007000000 */
[----:B------:R-:W-:Y:S02]  /*1c8c0*/  FSEL R183, R13, -INF , !P0 ;  /* 0xff8000000db77808 */ /* 0x000fe40004000000 */
[C---:B------:R-:W-:Y:S02]  /*1c8d0*/  ISETP.GE.AND P0, PT, R5.reuse, R198, PT ;  /* 0x000000c60500720c */ /* 0x040fe40003f06270 */
[C---:B------:R-:W-:Y:S02]  /*1c8e0*/  ISETP.GE.AND P6, PT, R5.reuse, R197, PT ;  /* 0x000000c50500720c */ /* 0x040fe40003fc6270 */
[CC--:B------:R-:W-:Y:S02]  /*1c8f0*/  ISETP.GE.OR P2, PT, R4.reuse, R204.reuse, !P2 ;  /* 0x000000cc0400720c */ /* 0x0c0fe40005746670 */
[-C--:B------:R-:W-:Y:S01]  /*1c900*/  ISETP.GE.OR P1, PT, R4, R203.reuse, !P1 ;  /* 0x000000cb0400720c */ /* 0x080fe20004f26670 */
[----:B------:R-:W-:Y:S01]  /*1c910*/  VIADD R4, R2, 0x11 ;  /* 0x0000001102047836 */ /* 0x000fe20000000000 */
[C---:B------:R-:W-:Y:S02]  /*1c920*/  ISETP.GE.OR P0, PT, R5.reuse, R204, !P0 ;  /* 0x000000cc0500720c */ /* 0x040fe40004706670 */
[----:B------:R-:W-:Y:S02]  /*1c930*/  ISETP.GE.OR P6, PT, R5, R203, !P6 ;  /* 0x000000cb0500720c */ /* 0x000fe400077c6670 */
[----:B------:R-:W-:Y:S02]  /*1c940*/  FSEL R16, R16, -INF , !P4 ;  /* 0xff80000010107808 */ /* 0x000fe40006000000 */
[----:B------:R-:W-:Y:S02]  /*1c950*/  FSEL R18, R18, -INF , !P5 ;  /* 0xff80000012127808 */ /* 0x000fe40006800000 */
        /* <DEDUP_REMOVED lines=8> */
[C---:B------:R-:W-:Y:S02]  /*1c9e0*/  ISETP.GE.AND P0, PT, R4.reuse, R199, PT ;  /* 0x000000c70400720c */ /* 0x040fe40003f06270 */
[----:B------:R-:W-:Y:S02]  /*1c9f0*/  ISETP.GE.AND P6, PT, R4, R196, PT ;  /* 0x000000c40400720c */ /* 0x000fe40003fc6270 */
[C---:B------:R-:W-:Y:S02]  /*1ca00*/  ISETP.GE.OR P4, PT, R5.reuse, R201, !P4 ;  /* 0x000000c90500720c */ /* 0x040fe40006786670 */
[----:B------:R-:W-:Y:S01]  /*1ca10*/  ISETP.GE.OR P5, PT, R5, R202, !P5 ;  /* 0x000000ca0500720c */ /* 0x000fe20006fa6670 */
[----:B------:R-:W-:Y:S01]  /*1ca20*/  VIADD R5, R2, 0x18 ;  /* 0x0000001802057836 */ /* 0x000fe20000000000 */
        /* <DEDUP_REMOVED lines=93> */
[C---:B------:R-:W-:Y:S02]  /*1d000*/  ISETP.GE.AND P2, PT, R4.reuse, R198, PT ;  /* 0x000000c60400720c */ /* 0x040fe40003f46270 */
[C---:B------:R-:W-:Y:S02]  /*1d010*/  ISETP.GE.AND P1, PT, R4.reuse, R197, PT ;  /* 0x000000c50400720c */ /* 0x040fe40003f26270 */
[C---:B------:R-:W-:Y:S02]  /*1d020*/  ISETP.GE.AND P4, PT, R4.reuse, R199, PT ;  /* 0x000000c70400720c */ /* 0x040fe40003f86270 */
[-C--:B------:R-:W-:Y:S02]  /*1d030*/  ISETP.GE.AND P6, PT, R4, R196.reuse, PT ;  /* 0x000000c40400720c */ /* 0x080fe40003fc6270 */
[----:B------:R-:W-:Y:S02]  /*1d040*/  FSEL R50, R50, -INF , !P0 ;  /* 0xff80000032327808 */ /* 0x000fe40004000000 */
[C---:B------:R-:W-:Y:S02]  /*1d050*/  ISETP.GE.AND P0, PT, R5.reuse, R196, PT ;  /* 0x000000c40500720c */ /* 0x040fe40003f06270 */
[C---:B------:R-:W-:Y:S02]  /*1d060*/  ISETP.GE.OR P2, PT, R4.reuse, R204, !P2 ;  /* 0x000000cc0400720c */ /* 0x040fe40005746670 */
[C---:B------:R-:W-:Y:S02]  /*1d070*/  ISETP.GE.OR P1, PT, R4.reuse, R203, !P1 ;  /* 0x000000cb0400720c */ /* 0x040fe40004f26670 */
[C---:B------:R-:W-:Y:S02]  /*1d080*/  ISETP.GE.OR P4, PT, R4.reuse, R201, !P4 ;  /* 0x000000c90400720c */ /* 0x040fe40006786670 */
[-C--:B------:R-:W-:Y:S01]  /*1d090*/  ISETP.GE.OR P6, PT, R4, R202.reuse, !P6 ;  /* 0x000000ca0400720c */ /* 0x080fe200077c6670 */
[C---:B------:R-:W-:Y:S01]  /*1d0a0*/  VIADD R4, R2.reuse, 0x38 ;  /* 0x0000003802047836 */ /* 0x040fe20000000000 */
[----:B------:R-:W-:Y:S01]  /*1d0b0*/  ISETP.GE.OR P0, PT, R5, R202, !P0 ;  /* 0x000000ca0500720c */ /* 0x000fe20004706670 */
[----:B------:R-:W-:Y:S01]  /*1d0c0*/  VIADD R2, R2, 0x39 ;  /* 0x0000003902027836 */ /* 0x000fe20000000000 */
[----:B------:R-:W-:Y:S02]  /*1d0d0*/  FSEL R55, R55, -INF , !P1 ;  /* 0xff80000037377808 */ /* 0x000fe40004800000 */
[----:B------:R-:W-:Y:S02]  /*1d0e0*/  FSEL R56, R56, -INF , !P0 ;  /* 0xff80000038387808 */ /* 0x000fe40004000000 */
[-C--:B------:R-:W-:Y:S02]  /*1d0f0*/  ISETP.GE.AND P1, PT, R4, R199.reuse, PT ;  /* 0x000000c70400720c */ /* 0x080fe40003f26270 */
[----:B------:R-:W-:Y:S02]  /*1d100*/  ISETP.GE.AND P0, PT, R2, R199, PT ;  /* 0x000000c70200720c */ /* 0x000fe40003f06270 */
[-C--:B------:R-:W-:Y:S02]  /*1d110*/  ISETP.GE.OR P1, PT, R4, R201.reuse, !P1 ;  /* 0x000000c90400720c */ /* 0x080fe40004f26670 */
[----:B------:R-:W-:Y:S02]  /*1d120*/  ISETP.GE.OR P0, PT, R2, R201, !P0 ;  /* 0x000000c90200720c */ /* 0x000fe40004706670 */
[----:B------:R-:W-:Y:S02]  /*1d130*/  FSEL R57, R57, -INF , !P6 ;  /* 0xff80000039397808 */ /* 0x000fe40007000000 */
[----:B------:R-:W-:Y:S02]  /*1d140*/  FSEL R62, R62, -INF , !P1 ;  /* 0xff8000003e3e7808 */ /* 0x000fe40004800000 */
[----:B------:R-:W-:Y:S02]  /*1d150*/  FSEL R63, R63, -INF , !P0 ;  /* 0xff8000003f3f7808 */ /* 0x000fe40004000000 */
[C---:B------:R-:W-:Y:S02]  /*1d160*/  ISETP.GE.AND P6, PT, R2.reuse, R196, PT ;  /* 0x000000c40200720c */ /* 0x040fe40003fc6270 */
[C---:B------:R-:W-:Y:S02]  /*1d170*/  ISETP.GE.AND P1, PT, R2.reuse, R198, PT ;  /* 0x000000c60200720c */ /* 0x040fe40003f26270 */
[C---:B------:R-:W-:Y:S02]  /*1d180*/  ISETP.GE.AND P0, PT, R2.reuse, R197, PT ;  /* 0x000000c50200720c */ /* 0x040fe40003f06270 */
[C---:B------:R-:W-:Y:S02]  /*1d190*/  ISETP.GE.OR P6, PT, R2.reuse, R202, !P6 ;  /* 0x000000ca0200720c */ /* 0x040fe400077c6670 */
[C---:B------:R-:W-:Y:S02]  /*1d1a0*/  ISETP.GE.OR P1, PT, R2.reuse, R204, !P1 ;  /* 0x000000cc0200720c */ /* 0x040fe40004f26670 */
[----:B------:R-:W-:Y:S02]  /*1d1b0*/  ISETP.GE.OR P0, PT, R2, R203, !P0 ;  /* 0x000000cb0200720c */ /* 0x000fe40004706670 */
[----:B------:R-:W-:Y:S02]  /*1d1c0*/  FMNMX.FTZ R2, R11, R104, !PT ;  /* 0x000000680b027209 */ /* 0x000fe40007810000 */
[----:B------:R-:W-:Y:S02]  /*1d1d0*/  FSEL R48, R48, -INF , !P5 ;  /* 0xff80000030307808 */ /* 0x000fe40006800000 */
[----:B------:R-:W-:Y:S02]  /*1d1e0*/  ISETP.GE.AND P5, PT, R5, R199, PT ;  /* 0x000000c70500720c */ /* 0x000fe40003fa6270 */
[----:B------:R-:W-:Y:S02]  /*1d1f0*/  FMNMX.FTZ R2, R177, R2, !PT ;  /* 0x00000002b1027209 */ /* 0x000fe40007810000 */
[----:B------:R-:W-:Y:S02]  /*1d200*/  ISETP.GE.OR P5, PT, R5, R201, !P5 ;  /* 0x000000c90500720c */ /* 0x000fe40006fa6670 */
[----:B------:R-:W-:Y:S02]  /*1d210*/  FMNMX.FTZ R2, R184, R2, !PT ;  /* 0x00000002b8027209 */ /* 0x000fe40007810000 */
[----:B------:R-:W-:Y:S02]  /*1d220*/  FSEL R53, R53, -INF , !P2 ;  /* 0xff80000035357808 */ /* 0x000fe40005000000 */
[----:B------:R-:W-:Y:S02]  /*1d230*/  FSEL R58, R58, -INF , !P5 ;  /* 0xff8000003a3a7808 */ /* 0x000fe40006800000 */
[----:B------:R-:W-:Y:S02]  /*1d240*/  FSEL R59, R59, -INF , !P4 ;  /* 0xff8000003b3b7808 */ /* 0x000fe40006000000 */
[C---:B------:R-:W-:Y:S02]  /*1d250*/  ISETP.GE.AND P2, PT, R4.reuse, R196, PT ;  /* 0x000000c40400720c */ /* 0x040fe40003f46270 */
[C---:B------:R-:W-:Y:S02]  /*1d260*/  ISETP.GE.AND P5, PT, R4.reuse, R198, PT ;  /* 0x000000c60400720c */ /* 0x040fe40003fa6270 */
[----:B------:R-:W-:Y:S02]  /*1d270*/  ISETP.GE.AND P4, PT, R4, R197, PT ;  /* 0x000000c50400720c */ /* 0x000fe40003f86270 */
[----:B------:R-:W-:Y:S02]  /*1d280*/  FMNMX.FTZ R2, R183, R2, !PT ;  /* 0x00000002b7027209 */ /* 0x000fe40007810000 */
[----:B------:R-:W-:Y:S02]  /*1d290*/  FMNMX.FTZ R5, R180, R105, !PT ;  /* 0x00000069b4057209 */ /* 0x000fe40007810000 */
[C---:B------:R-:W-:Y:S02]  /*1d2a0*/  ISETP.GE.OR P2, PT, R4.reuse, R202, !P2 ;  /* 0x000000ca0400720c */ /* 0x040fe40005746670 */
        /* <DEDUP_REMOVED lines=45> */
[----:B------:R-:W-:Y:S02]  /*1d580*/  FMNMX.FTZ R100, R61, R100, !PT ;  /* 0x000000643d647209 */ /* 0x000fe40007810000 */
[----:B------:R-:W-:Y:S02]  /*1d590*/  FMNMX.FTZ R4, R51, R4, !PT ;  /* 0x0000000433047209 */ /* 0x000fe40007810000 */
[----:B------:R-:W-:Y:S01]  /*1d5a0*/  FMNMX.FTZ R103, R42, R103, !PT ;  /* 0x000000672a677209 */ /* 0x000fe20007810000 */
[----:B-1----:R-:W1:Y:S01]  /*1d5b0*/  SHFL.BFLY PT, R7, R100, 0x2, 0x1f ;  /* 0x0c401f0064077f89 */ /* 0x002e6200000e0000 */
[----:B------:R-:W-:Y:S02]  /*1d5c0*/  FMNMX.FTZ R5, R52, R5, !PT ;  /* 0x0000000534057209 */ /* 0x000fe40007810000 */
[----:B------:R-:W-:Y:S02]  /*1d5d0*/  FMNMX.FTZ R4, R54, R4, !PT ;  /* 0x0000000436047209 */ /* 0x000fe40007810000 */
[----:B------:R-:W-:Y:S02]  /*1d5e0*/  FMNMX.FTZ R103, R43, R103, !PT ;  /* 0x000000672b677209 */ /* 0x000fe40007810000 */
[----:B------:R-:W-:Y:S02]  /*1d5f0*/  FSEL R64, R64, -INF , !P5 ;  /* 0xff80000040407808 */ /* 0x000fe40006800000 */
        /* <DEDUP_REMOVED lines=11> */
[----:B------:R-:W-:Y:S05]  /*1d6b0*/  FSEL R66, R66, -INF , !P4 ;  /* 0xff80000042427808 */ /* 0x000fea0006000000 */
[----:B------:R-:W3:Y:S01]  /*1d6c0*/  SHFL.BFLY PT, R7, R100, 0x1, 0x1f ;  /* 0x0c201f0064077f89 */ /* 0x000ee200000e0000 */
[----:B------:R-:W-:Y:S02]  /*1d6d0*/  FMNMX.FTZ R103, R62, R103, !PT ;  /* 0x000000673e677209 */ /* 0x000fe40007810000 */
[----:B------:R-:W-:Y:S02]  /*1d6e0*/  FSEL R67, R67, -INF , !P0 ;  /* 0xff80000043437808 */ /* 0x000fe40004000000 */
[----:B------:R-:W-:Y:S02]  /*1d6f0*/  FMNMX.FTZ R103, R63, R103, !PT ;  /* 0x000000673f677209 */ /* 0x000fe40007810000 */
[----:B------:R-:W-:Y:S03]  /*1d700*/  FMNMX.FTZ R2, R66, R2, !PT ;  /* 0x0000000242027209 */ /* 0x000fe60007810000 */
[----:B------:R-:W4:Y:S01]  /*1d710*/  SHFL.BFLY PT, R6, R103, 0x2, 0x1f ;  /* 0x0c401f0067067f89 */ /* 0x000f2200000e0000 */
[----:B------:R-:W-:Y:S07]  /*1d720*/  FMNMX.FTZ R2, R67, R2, !PT ;  /* 0x0000000243027209 */ /* 0x000fee0007810000 */
[----:B------:R-:W5:Y:S01]  /*1d730*/  SHFL.BFLY PT, R8, R2, 0x2, 0x1f ;  /* 0x0c401f0002087f89 */ /* 0x000f6200000e0000 */
[----:B-1----:R-:W-:Y:S02]  /*1d740*/  FMNMX.FTZ R4, R4, R5, !PT ;  /* 0x0000000504047209 */ /* 0x002fe40007810000 */
[----:B---3--:R-:W-:Y:S05]  /*1d750*/  FMNMX.FTZ R100, R100, R7, !PT ;  /* 0x0000000764647209 */ /* 0x008fea0007810000 */
[----:B------:R-:W1:Y:S01]  /*1d760*/  SHFL.BFLY PT, R102, R4, 0x1, 0x1f ;  /* 0x0c201f0004667f89 */ /* 0x000e6200000e0000 */
[----:B------:R-:W-:Y:S01]  /*1d770*/  FSETP.NEU.FTZ.AND P0, PT, R100, -INF , PT ;  /* 0xff8000006400780b */ /* 0x000fe20003f1d000 */
[----:B--2---:R-:W-:Y:S01]  /*1d780*/  FMUL.FTZ R10, R0, R100 ;  /* 0x00000064000a7220 */ /* 0x004fe20000410000 */
[----:B----4-:R-:W-:Y:S04]  /*1d790*/  FMNMX.FTZ R103, R103, R6, !PT ;  /* 0x0000000667677209 */ /* 0x010fe80007810000 */
[----:B------:R-:W-:Y:S01]  /*1d7a0*/  FSEL R10, R10, RZ, P0 ;  /* 0x000000ff0a0a7208 */ /* 0x000fe20000000000 */
[----:B------:R-:W2:Y:S01]  /*1d7b0*/  SHFL.BFLY PT, R6, R103, 0x1, 0x1f ;  /* 0x0c201f0067067f89 */ /* 0x000ea200000e0000 */
[----:B-----5:R-:W-:Y:S03]  /*1d7c0*/  FMNMX.FTZ R2, R2, R8, !PT ;  /* 0x0000000802027209 */ /* 0x020fe60007810000 */
[-CC-:B------:R-:W-:Y:S01]  /*1d7d0*/  FFMA.FTZ R184, R184, R0.reuse, -R10.reuse ;  /* 0x00000000b8b87223 */ /* 0x180fe2000001080a */
[-CC-:B------:R-:W-:Y:S01]  /*1d7e0*/  FFMA.FTZ R225, R41, R0.reuse, -R10.reuse ;  /* 0x0000000029e17223 */ /* 0x180fe2000001080a */
[-CC-:B------:R-:W-:Y:S01]  /*1d7f0*/  FFMA.FTZ R183, R183, R0.reuse, -R10.reuse ;  /* 0x00000000b7b77223 */ /* 0x180fe2000001080a */
[-CC-:B------:R-:W-:Y:S01]  /*1d800*/  FFMA.FTZ R215, R28, R0.reuse, -R10.reuse ;  /* 0x000000001cd77223 */ /* 0x180fe2000001080a */
[-CC-:B------:R-:W-:Y:S01]  /*1d810*/  FFMA.FTZ R216, R29, R0.reuse, -R10.reuse ;  /* 0x000000001dd87223 */ /* 0x180fe2000001080a */
[-CC-:B------:R-:W-:Y:S01]  /*1d820*/  FFMA.FTZ R221, R40, R0.reuse, -R10.reuse ;  /* 0x0000000028dd7223 */ /* 0x180fe2000001080a */
[-CC-:B------:R-:W-:Y:S01]  /*1d830*/  FFMA.FTZ R233, R44, R0.reuse, -R10.reuse ;  /* 0x000000002ce97223 */ /* 0x180fe2000001080a */
[--C-:B------:R-:W-:Y:S01]  /*1d840*/  FFMA.FTZ R235, R45, R0, -R10.reuse ;  /* 0x000000002deb7223 */ /* 0x100fe2000001080a */
[----:B-1----:R-:W-:Y:S01]  /*1d850*/  FMNMX.FTZ R102, R4, R102, !PT ;  /* 0x0000006604667209 */ /* 0x002fe20007810000 */
[-CC-:B------:R-:W-:Y:S01]  /*1d860*/  FFMA.FTZ R4, R11, R0.reuse, -R10.reuse ;  /* 0x000000000b047223 */ /* 0x180fe2000001080a */
[----:B------:R-:W1:Y:S01]  /*1d870*/  SHFL.BFLY PT, R101, R2, 0x1, 0x1f ;  /* 0x0c201f0002657f89 */ /* 0x000e6200000e0000 */
[--C-:B------:R-:W-:Y:S01]  /*1d880*/  FFMA.FTZ R240, R56, R0, -R10.reuse ;  /* 0x0000000038f07223 */ /* 0x100fe2000001080a */
[----:B------:R-:W-:Y:S01]  /*1d890*/  FSETP.NEU.FTZ.AND P2, PT, R102, -INF , PT ;  /* 0xff8000006600780b */ /* 0x000fe20003f5d000 */
[----:B------:R3:W-:Y:S01]  /*1d8a0*/  MUFU.EX2 R182, R4 ;  /* 0x0000000400b67308 */ /* 0x0007e20000000800 */
[----:B------:R-:W-:Y:S01]  /*1d8b0*/  FMUL.FTZ R8, R0, R102 ;  /* 0x0000006600087220 */ /* 0x000fe20000410000 */
[----:B------:R-:W-:Y:S04]  /*1d8c0*/  FFMA.FTZ R241, R57, R0, -R10 ;  /* 0x0000000039f17223 */ /* 0x000fe8000001080a */
[----:B------:R-:W-:Y:S02]  /*1d8d0*/  FSEL R8, R8, RZ, P2 ;  /* 0x000000ff08087208 */ /* 0x000fe40001000000 */
[----:B--2---:R-:W-:Y:S03]  /*1d8e0*/  FMNMX.FTZ R103, R103, R6, !PT ;  /* 0x0000000667677209 */ /* 0x004fe60007810000 */
[-CC-:B------:R-:W-:Y:S01]  /*1d8f0*/  FFMA.FTZ R212, R20, R0.reuse, -R8.reuse ;  /* 0x0000000014d47223 */ /* 0x180fe20000010808 */
[-CC-:B------:R-:W-:Y:S01]  /*1d900*/  FFMA.FTZ R213, R21, R0.reuse, -R8.reuse ;  /* 0x0000000015d57223 */ /* 0x180fe20000010808 */
[----:B------:R-:W-:Y:S01]  /*1d910*/  FSETP.NEU.FTZ.AND P1, PT, R103, -INF , PT ;  /* 0xff8000006700780b */ /* 0x000fe20003f3d000 */
[----:B------:R-:W-:Y:S01]  /*1d920*/  FMUL.FTZ R9, R0, R103 ;  /* 0x0000006700097220 */ /* 0x000fe20000410000 */
[-CC-:B------:R-:W-:Y:S01]  /*1d930*/  FFMA.FTZ R219, R32, R0.reuse, -R8.reuse ;  /* 0x0000000020db7223 */ /* 0x180fe20000010808 */
[-CC-:B------:R-:W-:Y:S01]  /*1d940*/  FFMA.FTZ R220, R33, R0.reuse, -R8.reuse ;  /* 0x0000000021dc7223 */ /* 0x180fe20000010808 */
[-CC-:B---3--:R-:W-:Y:S01]  /*1d950*/  FFMA.FTZ R4, R180, R0.reuse, -R8.reuse ;  /* 0x00000000b4047223 */ /* 0x188fe20000010808 */
[-CC-:B------:R-:W-:Y:S01]  /*1d960*/  FFMA.FTZ R224, R36, R0.reuse, -R8.reuse ;  /* 0x0000000024e07223 */ /* 0x180fe20000010808 */
[----:B------:R-:W-:Y:S01]  /*1d970*/  FSEL R9, R9, RZ, P1 ;  /* 0x000000ff09097208 */ /* 0x000fe20000800000 */
[-C--:B------:R-:W-:Y:S01]  /*1d980*/  FFMA.FTZ R227, R37, R0.reuse, -R8 ;  /* 0x0000000025e37223 */ /* 0x080fe20000010808 */
[----:B-1----:R-:W-:Y:S01]  /*1d990*/  FMNMX.FTZ R101, R2, R101, !PT ;  /* 0x0000006502657209 */ /* 0x002fe20007810000 */
[----:B------:R1:W-:Y:S01]  /*1d9a0*/  MUFU.EX2 R250, R4 ;  /* 0x0000000400fa7308 */ /* 0x0003e20000000800 */
[----:B------:R-:W-:Y:S01]  /*1d9b0*/  FSEL R2, R103, RZ, P1 ;  /* 0x000000ff67027208 */ /* 0x000fe20000800000 */
[-CC-:B------:R-:W-:Y:S01]  /*1d9c0*/  FFMA.FTZ R5, R107, R0.reuse, -R9.reuse ;  /* 0x000000006b057223 */ /* 0x180fe20000010809 */
[----:B------:R-:W-:Y:S01]  /*1d9d0*/  FSETP.NEU.FTZ.AND P1, PT, R101, -INF , PT ;  /* 0xff8000006500780b */ /* 0x000fe20003f3d000 */
[----:B------:R-:W-:Y:S01]  /*1d9e0*/  FMUL.FTZ R7, R0, R101 ;  /* 0x0000006500077220 */ /* 0x000fe20000410000 */
[-C--:B------:R-:W-:Y:S01]  /*1d9f0*/  FFMA.FTZ R11, R176, R0.reuse, -R9 ;  /* 0x00000000b00b7223 */ /* 0x080fe20000010809 */
[----:B------:R-:W-:Y:S01]  /*1da00*/  FADD.FTZ R3, -R2, R3 ;  /* 0x0000000302037221 */ /* 0x000fe20000010100 */
[----:B------:R-:W-:Y:S03]  /*1da10*/  FSEL R2, R100, RZ, P0 ;  /* 0x000000ff64027208 */ /* 0x000fe60000000000 */
[----:B------:R2:W-:Y:S01]  /*1da20*/  MUFU.EX2 R181, R5 ;  /* 0x0000000500b57308 */ /* 0x0005e20000000800 */
[----:B------:R-:W-:Y:S01]  /*1da30*/  FSEL R7, R7, RZ, P1 ;  /* 0x000000ff07077208 */ /* 0x000fe20000800000 */
        /* <DEDUP_REMOVED lines=13> */
[-CC-:B------:R-:W-:Y:S01]  /*1db10*/  FFMA.FTZ R248, R58, R0.reuse, -R9.reuse ;  /* 0x000000003af87223 */ /* 0x180fe20000010809 */
[-CC-:B------:R-:W-:Y:S01]  /*1db20*/  FFMA.FTZ R249, R59, R0.reuse, -R9.reuse ;  /* 0x000000003bf97223 */ /* 0x180fe20000010809 */
[----:B--2---:R-:W-:Y:S01]  /*1db30*/  FADD.FTZ R5, -R2, R104 ;  /* 0x0000006802057221 */ /* 0x004fe20000010100 */
[----:B------:R-:W-:Y:S01]  /*1db40*/  FSEL R2, R102, RZ, P2 ;  /* 0x000000ff66027208 */ /* 0x000fe20001000000 */
[-CC-:B------:R-:W-:Y:S01]  /*1db50*/  FFMA.FTZ R252, R62, R0.reuse, -R9.reuse ;  /* 0x000000003efc7223 */ /* 0x180fe20000010809 */
[-C--:B------:R-:W-:Y:S01]  /*1db60*/  FFMA.FTZ R107, R63, R0.reuse, -R9 ;  /* 0x000000003f6b7223 */ /* 0x080fe20000010809 */
[-C--:B------:R-:W-:Y:S01]  /*1db70*/  FFMA.FTZ R205, R22, R0.reuse, -R7 ;  /* 0x0000000016cd7223 */ /* 0x080fe20000010807 */
[----:B------:R-:W2:Y:S01]  /*1db80*/  LDL.LU R104, [R1+0x174] ;  /* 0x0001740001687983 */ /* 0x000ea20000300800 */
[----:B------:R-:W-:Y:S01]  /*1db90*/  FADD.FTZ R6, -R2, R105 ;  /* 0x0000006902067221 */ /* 0x000fe20000010100 */
[----:B------:R-:W-:Y:S01]  /*1dba0*/  FSEL R2, R101, RZ, P1 ;  /* 0x000000ff65027208 */ /* 0x000fe20000800000 */
[----:B------:R3:W-:Y:S01]  /*1dbb0*/  MUFU.EX2 R105, R11 ;  /* 0x0000000b00697308 */ /* 0x0007e20000000800 */
[--C-:B------:R-:W-:Y:S01]  /*1dbc0*/  FFMA.FTZ R222, R38, R0, -R7.reuse ;  /* 0x0000000026de7223 */ /* 0x100fe20000010807 */
[----:B------:R-:W-:Y:S01]  /*1dbd0*/  FMUL.FTZ R6, R0, R6 ;  /* 0x0000000600067220 */ /* 0x000fe20000410000 */
[-CC-:B------:R-:W-:Y:S01]  /*1dbe0*/  FFMA.FTZ R9, R16, R0.reuse, -R8.reuse ;  /* 0x0000000010097223 */ /* 0x180fe20000010808 */
[-C--:B------:R-:W-:Y:S01]  /*1dbf0*/  FFMA.FTZ R238, R48, R0.reuse, -R8 ;  /* 0x0000000030ee7223 */ /* 0x080fe20000010808 */
[----:B-1----:R-:W-:Y:S01]  /*1dc00*/  FADD.FTZ R4, -R2, R106 ;  /* 0x0000006a02047221 */ /* 0x002fe20000010100 */
[-CC-:B------:R-:W-:Y:S01]  /*1dc10*/  FFMA.FTZ R2, R186, R0.reuse, -R7.reuse ;  /* 0x00000000ba027223 */ /* 0x180fe20000010807 */
[-CC-:B------:R-:W-:Y:S01]  /*1dc20*/  FFMA.FTZ R239, R49, R0.reuse, -R8.reuse ;  /* 0x0000000031ef7223 */ /* 0x180fe20000010808 */
[-CC-:B------:R-:W-:Y:S01]  /*1dc30*/  FFMA.FTZ R246, R52, R0.reuse, -R8.reuse ;  /* 0x0000000034f67223 */ /* 0x180fe20000010808 */
[-CC-:B------:R-:W-:Y:S01]  /*1dc40*/  FFMA.FTZ R247, R53, R0.reuse, -R8.reuse ;  /* 0x0000000035f77223 */ /* 0x180fe20000010808 */
[----:B------:R1:W-:Y:S01]  /*1dc50*/  MUFU.EX2 R245, R2 ;  /* 0x0000000200f57308 */ /* 0x0003e20000000800 */
[-CC-:B------:R-:W-:Y:S01]  /*1dc60*/  FFMA.FTZ R64, R64, R0.reuse, -R8.reuse ;  /* 0x0000000040407223 */ /* 0x180fe20000010808 */
[-CC-:B------:R-:W-:Y:S01]  /*1dc70*/  FFMA.FTZ R65, R65, R0.reuse, -R8.reuse ;  /* 0x0000000041417223 */ /* 0x180fe20000010808 */
[-CC-:B------:R-:W-:Y:S01]  /*1dc80*/  FFMA.FTZ R18, R18, R0.reuse, -R7.reuse ;  /* 0x0000000012127223 */ /* 0x180fe20000010807 */
[-CC-:B------:R-:W-:Y:S01]  /*1dc90*/  FFMA.FTZ R208, R23, R0.reuse, -R7.reuse ;  /* 0x0000000017d07223 */ /* 0x180fe20000010807 */
[-CC-:B------:R-:W-:Y:S01]  /*1dca0*/  FFMA.FTZ R218, R34, R0.reuse, -R7.reuse ;  /* 0x0000000022da7223 */ /* 0x180fe20000010807 */
[-CC-:B------:R-:W-:Y:S01]  /*1dcb0*/  FFMA.FTZ R217, R35, R0.reuse, -R7.reuse ;  /* 0x0000000023d97223 */ /* 0x180fe20000010807 */
[-C--:B---3--:R-:W-:Y:S01]  /*1dcc0*/  FFMA.FTZ R11, R187, R0.reuse, -R8 ;  /* 0x00000000bb0b7223 */ /* 0x088fe20000010808 */
[-CC-:B------:R-:W-:Y:S01]  /*1dcd0*/  FFMA.FTZ R228, R39, R0.reuse, -R7.reuse ;  /* 0x0000000027e47223 */ /* 0x180fe20000010807 */
[-CC-:B------:R-:W-:Y:S01]  /*1dce0*/  FFMA.FTZ R234, R50, R0.reuse, -R7.reuse ;  /* 0x0000000032ea7223 */ /* 0x180fe20000010807 */
[-CC-:B------:R-:W-:Y:S01]  /*1dcf0*/  FFMA.FTZ R236, R51, R0.reuse, -R7.reuse ;  /* 0x0000000033ec7223 */ /* 0x180fe20000010807 */
[----:B------:R3:W-:Y:S01]  /*1dd00*/  MUFU.EX2 R242, R11 ;  /* 0x0000000b00f27308 */ /* 0x0007e20000000800 */
[-CC-:B------:R-:W-:Y:S01]  /*1dd10*/  FFMA.FTZ R244, R54, R0.reuse, -R7.reuse ;  /* 0x0000000036f47223 */ /* 0x180fe20000010807 */
[-CC-:B------:R-:W-:Y:S01]  /*1dd20*/  FFMA.FTZ R243, R55, R0.reuse, -R7.reuse ;  /* 0x0000000037f37223 */ /* 0x180fe20000010807 */
[-CC-:B------:R-:W-:Y:S01]  /*1dd30*/  FFMA.FTZ R66, R66, R0.reuse, -R7.reuse ;  /* 0x0000000042427223 */ /* 0x180fe20000010807 */
[-C--:B------:R-:W-:Y:S01]  /*1dd40*/  FFMA.FTZ R67, R67, R0.reuse, -R7 ;  /* 0x0000000043437223 */ /* 0x080fe20000010807 */
[-CC-:B------:R-:W-:Y:S01]  /*1dd50*/  FFMA.FTZ R186, R24, R0.reuse, -R10.reuse ;  /* 0x0000000018ba7223 */ /* 0x180fe2000001080a */
[-CC-:B-1----:R-:W-:Y:S01]  /*1dd60*/  FFMA.FTZ R2, R177, R0.reuse, -R10.reuse ;  /* 0x00000000b1027223 */ /* 0x182fe2000001080a */
[-CC-:B------:R-:W-:Y:S01]  /*1dd70*/  FFMA.FTZ R187, R25, R0.reuse, -R10.reuse ;  /* 0x0000000019bb7223 */ /* 0x180fe2000001080a */
[-CC-:B------:R-:W-:Y:S01]  /*1dd80*/  FFMA.FTZ R19, R60, R0.reuse, -R10.reuse ;  /* 0x000000003c137223 */ /* 0x180fe2000001080a */
[----:B------:R-:W-:Y:S01]  /*1dd90*/  FFMA.FTZ R22, R61, R0, -R10 ;  /* 0x000000003d167223 */ /* 0x000fe2000001080a */
[----:B------:R1:W-:Y:S01]  /*1dda0*/  MUFU.EX2 R180, R2 ;  /* 0x0000000200b47308 */ /* 0x0003e20000000800 */
[C---:B------:R-:W-:Y:S01]  /*1ddb0*/  FMUL.FTZ R4, R0.reuse, R4 ;  /* 0x0000000400047220 */ /* 0x040fe20000410000 */
[----:B------:R-:W4:Y:S01]  /*1ddc0*/  LDL.LU R106, [R1+0x170] ;  /* 0x00017000016a7983 */ /* 0x000f220000300800 */
[----:B------:R-:W-:Y:S02]  /*1ddd0*/  IMAD.MOV.U32 R34, RZ, RZ, R65 ;  /* 0x000000ffff227224 */ /* 0x000fe400078e0041 */
[----:B------:R-:W-:Y:S02]  /*1dde0*/  IMAD.MOV.U32 R35, RZ, RZ, R107 ;  /* 0x000000ffff237224 */ /* 0x000fe400078e006b */
[----:B---3--:R-:W-:Y:S03]  /*1ddf0*/  FFMA.FTZ R11, R17, R0, -R8 ;  /* 0x00000000110b7223 */ /* 0x008fe60000010808 */
[----:B------:R-:W-:Y:S01]  /*1de00*/  MUFU.EX2 R179, R13 ;  /* 0x0000000d00b37308 */ /* 0x000fe20000000800 */
[----:B------:R-:W-:Y:S09]  /*1de10*/  IMAD.MOV.U32 R23, RZ, RZ, R64 ;  /* 0x000000ffff177224 */ /* 0x000ff200078e0040 */
[----:B------:R-:W-:Y:S01]  /*1de20*/  MUFU.EX2 R176, R11 ;  /* 0x0000000b00b07308 */ /* 0x000fe20000000800 */
[C---:B-1----:R-:W-:Y:S01]  /*1de30*/  FMUL.FTZ R2, R0.reuse, R3 ;  /* 0x0000000300027220 */ /* 0x042fe20000410000 */
[----:B------:R-:W-:Y:S02]  /*1de40*/  FMUL.FTZ R3, R0, R5 ;  /* 0x0000000500037220 */ /* 0x000fe40000410000 */
[----:B------:R-:W3:Y:S06]  /*1de50*/  LDL.LU R5, [R1+0x15c] ;  /* 0x00015c0001057983 */ /* 0x000eec0000300800 */
[----:B------:R1:W5:Y:S10]  /*1de60*/  MUFU.EX2 R0, R6 ;  /* 0x0000000600007308 */ /* 0x0003740000000800 */
[----:B------:R-:W5:Y:S10]  /*1de70*/  MUFU.EX2 R2, R2 ;  /* 0x0000000200027308 */ /* 0x000f740000000800 */
[----:B------:R-:W5:Y:S01]  /*1de80*/  MUFU.EX2 R3, R3 ;  /* 0x0000000300037308 */ /* 0x000f620000000800 */
[----:B-1----:R-:W3:Y:S01]  /*1de90*/  LDL.LU R6, [R1+0x16c] ;  /* 0x00016c0001067983 */ /* 0x002ee20000300800 */
[C---:B-----5:R-:W-:Y:S01]  /*1dea0*/  FMUL.FTZ R65, R0.reuse, R141 ;  /* 0x0000008d00417220 */ /* 0x060fe20000410000 */
[C---:B------:R-:W-:Y:S01]  /*1deb0*/  FMUL.FTZ R33, R0.reuse, R157 ;  /* 0x0000009d00217220 */ /* 0x040fe20000410000 */
[C---:B------:R-:W-:Y:S01]  /*1dec0*/  FMUL.FTZ R16, R0.reuse, R164 ;  /* 0x000000a400107220 */ /* 0x040fe20000410000 */
[----:B------:R-:W5:Y:S01]  /*1ded0*/  LDL R141, [R1+0x194] ;  /* 0x00019400018d7983 */ /* 0x000f620000100800 */
[C---:B------:R-:W-:Y:S01]  /*1dee0*/  FMUL.FTZ R17, R0.reuse, R165 ;  /* 0x000000a500117220 */ /* 0x040fe20000410000 */
[----:B------:R-:W-:Y:S03]  /*1def0*/  FMUL.FTZ R20, R0, R160 ;  /* 0x000000a000147220 */ /* 0x000fe60000410000 */
[----:B------:R-:W-:Y:S01]  /*1df00*/  MUFU.EX2 R177, R12 ;  /* 0x0000000c00b17308 */ /* 0x000fe20000000800 */
        /* <DEDUP_REMOVED lines=26> */
[----:B------:R-:W5:Y:S01]  /*1e0b0*/  LDL R124, [R1+0x168] ;  /* 0x00016800017c7983 */ /* 0x000f620000100800 */
[----:B------:R-:W1:Y:S01]  /*1e0c0*/  MUFU.EX2 R178, R9 ;  /* 0x0000000900b27308 */ /* 0x000e620000000800 */
[----:B------:R-:W-:Y:S02]  /*1e0d0*/  IMAD.MOV.U32 R135, RZ, RZ, R34 ;  /* 0x000000ffff877224 */ /* 0x000fe400078e0022 */
[C---:B------:R-:W-:Y:S01]  /*1e0e0*/  FMUL.FTZ R57, R3.reuse, R113 ;  /* 0x0000007103397220 */ /* 0x040fe20000410000 */
[----:B------:R-:W5:Y:S01]  /*1e0f0*/  LDL R109, [R1+0x1d0] ;  /* 0x0001d000016d7983 */ /* 0x000f620000100800 */
[C---:B------:R-:W-:Y:S01]  /*1e100*/  FMUL.FTZ R60, R3.reuse, R108 ;  /* 0x0000006c033c7220 */ /* 0x040fe20000410000 */
[----:B------:R-:W-:Y:S02]  /*1e110*/  IMAD.MOV.U32 R157, RZ, RZ, R135 ;  /* 0x000000ffff9d7224 */ /* 0x000fe400078e0087 */
[C---:B------:R-:W-:Y:S01]  /*1e120*/  FMUL.FTZ R25, R3.reuse, R129 ;  /* 0x0000008103197220 */ /* 0x040fe20000410000 */
[----:B------:R-:W5:Y:S01]  /*1e130*/  LDL R135, [R1+0x144] ;  /* 0x0001440001877983 */ /* 0x000f620000100800 */
[C---:B------:R-:W-:Y:S01]  /*1e140*/  FMUL.FTZ R29, R3.reuse, R125 ;  /* 0x0000007d031d7220 */ /* 0x040fe20000410000 */
[----:B------:R-:W-:Y:S02]  /*1e150*/  IMAD.MOV.U32 R139, RZ, RZ, R66 ;  /* 0x000000ffff8b7224 */ /* 0x000fe400078e0042 */
[----:B------:R-:W-:Y:S01]  /*1e160*/  FMUL.FTZ R13, R3, R133 ;  /* 0x00000085030d7220 */ /* 0x000fe20000410000 */
[----:B------:R-:W-:Y:S01]  /*1e170*/  F2FP.F16.F32.PACK_AB R133, R245, R251 ;  /* 0x000000fbf585723e */ /* 0x000fe200000000ff */
[----:B------:R-:W5:Y:S01]  /*1e180*/  LDL R164, [R1+0xfc] ;  /* 0x0000fc0001a47983 */ /* 0x000f620000100800 */
[C---:B------:R-:W-:Y:S01]  /*1e190*/  FMUL.FTZ R21, R0.reuse, R161 ;  /* 0x000000a100157220 */ /* 0x040fe20000410000 */
[C---:B------:R-:W-:Y:S01]  /*1e1a0*/  FMUL.FTZ R32, R0.reuse, R156 ;  /* 0x0000009c00207220 */ /* 0x040fe20000410000 */
[----:B------:R-:W-:Y:S01]  /*1e1b0*/  FMUL.FTZ R36, R0, R152 ;  /* 0x0000009800247220 */ /* 0x000fe20000410000 */
[----:B------:R2:W5:Y:S01]  /*1e1c0*/  LDL.S16 R129, [R1+0xb8] ;  /* 0x0000b80001817983 */ /* 0x0005620000100600 */
[----:B-1----:R-:W-:Y:S01]  /*1e1d0*/  F2FP.F16.F32.PACK_AB R108, R176, R178 ;  /* 0x000000b2b06c723e */ /* 0x002fe200000000ff */
        /* <DEDUP_REMOVED lines=16> */
[----:B------:R1:W-:Y:S01]  /*1e2e0*/  MUFU.EX2 R112, R184 ;  /* 0x000000b800707308 */ /* 0x0003e20000000800 */
        /* <DEDUP_REMOVED lines=15> */
[----:B------:R2:W5:Y:S01]  /*1e3e0*/  LDL.S16 R125, [R1+0xb4] ;  /* 0x0000b400017d7983 */ /* 0x0005620000100600 */
[----:B------:R-:W-:Y:S01]  /*1e3f0*/  MUFU.EX2 R110, R18 ;  /* 0x00000012006e7308 */ /* 0x000fe20000000800 */
[----:B------:R-:W-:Y:S02]  /*1e400*/  IMAD.MOV.U32 R130, RZ, RZ, R67 ;  /* 0x000000ffff827224 */ /* 0x000fe400078e0043 */
[----:B-1----:R-:W5:Y:S01]  /*1e410*/  LDL R184, [R1+0x13c] ;  /* 0x00013c0001b87983 */ /* 0x002f620000100800 */
[----:B------:R-:W-:Y:S02]  /*1e420*/  IMAD.MOV.U32 R126, RZ, RZ, R22 ;  /* 0x000000ffff7e7224 */ /* 0x000fe400078e0016 */
[----:B------:R-:W-:Y:S02]  /*1e430*/  IMAD.MOV.U32 R134, RZ, RZ, R35 ;  /* 0x000000ffff867224 */ /* 0x000fe400078e0023 */
[----:B------:R-:W-:Y:S02]  /*1e440*/  IMAD.MOV.U32 R131, RZ, RZ, R23 ;  /* 0x000000ffff837224 */ /* 0x000fe400078e0017 */
[----:B------:R-:W-:Y:S01]  /*1e450*/  MUFU.EX2 R111, R183 ;  /* 0x000000b7006f7308 */ /* 0x000fe20000000800 */
[----:B------:R-:W-:Y:S02]  /*1e460*/  IMAD.MOV.U32 R138, RZ, RZ, R19 ;  /* 0x000000ffff8a7224 */ /* 0x000fe400078e0013 */
[----:B------:R-:W-:Y:S02]  /*1e470*/  IMAD.SHL.U32 R116, R231, 0x2, RZ ;  /* 0x00000002e7747824 */ /* 0x000fe400078e00ff */
[----:B------:R-:W-:Y:S02]  /*1e480*/  IMAD.MOV.U32 R122, RZ, RZ, R126 ;  /* 0x000000ffff7a7224 */ /* 0x000fe400078e007e */
[----:B------:R-:W-:Y:S02]  /*1e490*/  IMAD.MOV.U32 R137, RZ, RZ, R130 ;  /* 0x000000ffff897224 */ /* 0x000fe400078e0082 */
[----:B------:R-:W-:Y:S02]  /*1e4a0*/  IMAD.MOV.U32 R123, RZ, RZ, R131 ;  /* 0x000000ffff7b7224 */ /* 0x000fe400078e0083 */
[----:B------:R-:W-:Y:S02]  /*1e4b0*/  IMAD.MOV.U32 R156, RZ, RZ, R134 ;  /* 0x000000ffff9c7224 */ /* 0x000fe400078e0086 */
[----:B------:R-:W-:Y:S02]  /*1e4c0*/  IMAD.MOV.U32 R140, RZ, RZ, R123 ;  /* 0x000000ffff8c7224 */ /* 0x000fe400078e007b */
[----:B------:R-:W-:Y:S01]  /*1e4d0*/  IMAD.MOV.U32 R153, RZ, RZ, R137 ;  /* 0x000000ffff997224 */ /* 0x000fe200078e0089 */
[----:B------:R-:W-:Y:S01]  /*1e4e0*/  MUFU.EX2 R123, R218 ;  /* 0x000000da007b7308 */ /* 0x000fe20000000800 */
[----:B------:R-:W-:Y:S09]  /*1e4f0*/  IMAD.MOV.U32 R137, RZ, RZ, R122 ;  /* 0x000000ffff897224 */ /* 0x000ff200078e007a */
[----:B------:R-:W-:Y:S01]  /*1e500*/  MUFU.EX2 R122, R215 ;  /* 0x000000d7007a7308 */ /* 0x000fe20000000800 */
[----:B--2---:R-:W-:Y:S01]  /*1e510*/  FFMA.FTZ R104, R2, R104, R181 ;  /* 0x0000006802687223 */ /* 0x004fe200000100b5 */
[C---:B------:R-:W-:Y:S08]  /*1e520*/  F2FP.F16.F32.PACK_AB R181, R105.reuse, R181 ;  /* 0x000000b569b5723e */ /* 0x040ff000000000ff */
[----:B------:R-:W1:Y:S01]  /*1e530*/  MUFU.EX2 R2, R4 ;  /* 0x0000000400027308 */ /* 0x000e620000000800 */
[----:B------:R-:W-:Y:S04]  /*1e540*/  FADD.FTZ R105, R105, R104 ;  /* 0x0000006869697221 */ /* 0x000fe80000010000 */
[----:B------:R-:W-:Y:S01]  /*1e550*/  FADD.FTZ R105, R179, R105 ;  /* 0x00000069b3697221 */ /* 0x000fe20000010000 */
[C---:B------:R-:W-:Y:S03]  /*1e560*/  F2FP.F16.F32.PACK_AB R179, R177.reuse, R179 ;  /* 0x000000b3b1b3723e */ /* 0x040fe600000000ff */
[----:B------:R-:W-:Y:S01]  /*1e570*/  FADD.FTZ R113, R177, R105 ;  /* 0x00000069b1717221 */ /* 0x000fe20000010000 */
[C---:B-1----:R-:W-:Y:S01]  /*1e580*/  FMUL.FTZ R7, R2.reuse, R171 ;  /* 0x000000ab02077220 */ /* 0x042fe20000410000 */
[----:B------:R-:W-:Y:S01]  /*1e590*/  FMUL.FTZ R55, R2, R147 ;  /* 0x0000009302377220 */ /* 0x000fe20000410000 */
[----:B------:R-:W-:Y:S01]  /*1e5a0*/  FMUL.FTZ R4, R0, R168 ;  /* 0x000000a800047220 */ /* 0x000fe20000410000 */
[----:B------:R-:W2:Y:S01]  /*1e5b0*/  LDL R147, [R1+0x14c] ;  /* 0x00014c0001937983 */ /* 0x000ea20000100800 */
        /* <DEDUP_REMOVED lines=13> */
[----:B----4-:R-:W-:Y:S01]  /*1e690*/  FFMA.FTZ R114, R3, R106, R182 ;  /* 0x0000006a03727223 */ /* 0x010fe200000100b6 */
        /* <DEDUP_REMOVED lines=9> */
[----:B------:R-:W-:Y:S01]  /*1e730*/  FADD.FTZ R117, R180, R114 ;  /* 0x00000072b4757221 */ /* 0x000fe20000010000 */
[C---:B---3--:R-:W-:Y:S01]  /*1e740*/  FFMA.FTZ R106, R0.reuse, R5, R250 ;  /* 0x00000005006a7223 */ /* 0x048fe200000100fa */
[----:B------:R-:W-:Y:S01]  /*1e750*/  FMUL.FTZ R5, R0, R169 ;  /* 0x000000a900057220 */ /* 0x000fe20000410000 */
[----:B------:R-:W3:Y:S01]  /*1e760*/  LDL R250, [R1+0x11c] ;  /* 0x00011c0001fa7983 */ /* 0x000ee20000100800 */
[----:B------:R1:W4:Y:S01]  /*1e770*/  MUFU.EX2 R0, R185 ;  /* 0x000000b900007308 */ /* 0x0003220000000800 */
[----:B------:R-:W-:Y:S02]  /*1e780*/  FADD.FTZ R106, R242, R106 ;  /* 0x0000006af26a7221 */ /* 0x000fe40000010000 */
[----:B------:R-:W3:Y:S02]  /*1e790*/  LDL R242, [R1+0x4] ;  /* 0x0000040001f27983 */ /* 0x000ee40000100800 */
[----:B------:R-:W-:Y:S02]  /*1e7a0*/  FADD.FTZ R105, R178, R106 ;  /* 0x0000006ab2697221 */ /* 0x000fe40000010000 */
[----:B------:R-:W3:Y:S02]  /*1e7b0*/  LDL R178, [R1+0x140] ;  /* 0x0001400001b27983 */ /* 0x000ee40000100800 */
[----:B------:R-:W-:Y:S02]  /*1e7c0*/  FADD.FTZ R121, R176, R105 ;  /* 0x00000069b0797221 */ /* 0x000fe40000010000 */
[----:B-1----:R-:W3:Y:S01]  /*1e7d0*/  LDL R185, [R1+0x120] ;  /* 0x0001200001b97983 */ /* 0x002ee20000100800 */
[C---:B------:R-:W-:Y:S01]  /*1e7e0*/  FFMA.FTZ R107, R2.reuse, R6, R251 ;  /* 0x00000006026b7223 */ /* 0x040fe200000100fb */
[----:B------:R-:W-:Y:S02]  /*1e7f0*/  FMUL.FTZ R6, R2, R170 ;  /* 0x000000aa02067220 */ /* 0x000fe40000410000 */
[----:B------:R-:W2:Y:S01]  /*1e800*/  LDL.64 R170, [R1+0x160] ;  /* 0x0001600001aa7983 */ /* 0x000ea20000100a00 */
[----:B------:R-:W-:Y:S04]  /*1e810*/  FADD.FTZ R107, R245, R107 ;  /* 0x0000006bf56b7221 */ /* 0x000fe80000010000 */
[----:B------:R-:W-:Y:S01]  /*1e820*/  FADD.FTZ R106, R110, R107 ;  /* 0x0000006b6e6a7221 */ /* 0x000fe20000010000 */
[C---:B----4-:R-:W-:Y:S01]  /*1e830*/  F2FP.F16.F32.PACK_AB R110, R0.reuse, R110 ;  /* 0x0000006e006e723e */ /* 0x050fe200000000ff */
[----:B------:R-:W4:Y:S02]  /*1e840*/  LDL R245, [R1+0x148] ;  /* 0x0001480001f57983 */ /* 0x000f240000100800 */
[----:B------:R-:W-:Y:S02]  /*1e850*/  FADD.FTZ R120, R0, R106 ;  /* 0x0000006a00787221 */ /* 0x000fe40000010000 */
[----:B------:R-:W4:Y:S01]  /*1e860*/  LDL R251, [R1+0x74] ;  /* 0x0000740001fb7983 */ /* 0x000f220000100800 */
[----:B------:R-:W-:Y:S01]  /*1e870*/  MUFU.EX2 R0, R214 ;  /* 0x000000d600007308 */ /* 0x000fe20000000800 */
[----:B-----5:R-:W-:Y:S04]  /*1e880*/  IMAD.WIDE.U32 R154, R124, -0x326172a9, RZ ;  /* 0xcd9e8d577c9a7825 */ /* 0x020fe800078e00ff */
[----:B------:R-:W-:Y:S01]  /*1e890*/  IMAD.WIDE.U32 R148, R109, -0x2daee0ad, RZ ;  /* 0xd2511f536d947825 */ /* 0x000fe200078e00ff */
[----:B------:R-:W-:Y:S04]  /*1e8a0*/  LOP3.LUT R2, R141, R155, RZ, 0x3c, !PT ;  /* 0x0000009b8d027212 */ /* 0x000fe800078e3cff */
[----:B------:R-:W1:Y:S01]  /*1e8b0*/  MUFU.EX2 R109, R209 ;  /* 0x000000d1006d7308 */ /* 0x000e620000000800 */
[----:B------:R-:W-:Y:S01]  /*1e8c0*/  IMAD.WIDE.U32 R150, R2, -0x2daee0ad, RZ ;  /* 0xd2511f5302967825 */ /* 0x000fe200078e00ff */
[----:B------:R-:W-:Y:S02]  /*1e8d0*/  F2FP.F16.F32.PACK_AB R2, R180, R182 ;  /* 0x000000b6b402723e */ /* 0x000fe400000000ff */
[----:B-1----:R-:W-:Y:S02]  /*1e8e0*/  F2FP.F16.F32.PACK_AB R146, R0, R109 ;  /* 0x0000006d0092723e */ /* 0x002fe400000000ff */
[C---:B--2---:R-:W-:Y:S01]  /*1e8f0*/  LOP3.LUT R104, R171.reuse, R116, RZ, 0x3c, !PT ;  /* 0x00000074ab687212 */ /* 0x044fe200078e3cff */
[----:B------:R-:W-:Y:S02]  /*1e900*/  VIADD R126, R171, 0xbb67ae85 ;  /* 0xbb67ae85ab7e7836 */ /* 0x000fe40000000000 */
[----:B------:R-:W-:Y:S01]  /*1e910*/  VIADD R116, R116, 0x1 ;  /* 0x0000000174747836 */ /* 0x000fe20000000000 */
[----:B------:R-:W-:Y:S02]  /*1e920*/  LOP3.LUT R104, R104, R149, RZ, 0x3c, !PT ;  /* 0x0000009568687212 */ /* 0x000fe400078e3cff */
[----:B------:R-:W-:Y:S03]  /*1e930*/  LOP3.LUT R142, R151, R126, R148, 0x96, !PT ;  /* 0x0000007e978e7212 */ /* 0x000fe600078e9694 */
[----:B------:R-:W-:Y:S04]  /*1e940*/  IMAD.WIDE.U32 R118, R104, -0x326172a9, RZ ;  /* 0xcd9e8d5768767825 */ /* 0x000fe800078e00ff */
[----:B------:R-:W-:Y:S01]  /*1e950*/  IMAD.WIDE.U32 R142, R142, -0x326172a9, RZ ;  /* 0xcd9e8d578e8e7825 */ /* 0x000fe200078e00ff */
[----:B------:R-:W-:Y:S04]  /*1e960*/  LOP3.LUT R104, R119, R135, R154, 0x96, !PT ;  /* 0x0000008777687212 */ /* 0x000fe800078e969a */
[----:B------:R-:W-:Y:S01]  /*1e970*/  LOP3.LUT R107, R143, R147, R118, 0x96, !PT ;  /* 0x000000938f6b7212 */ /* 0x000fe200078e9676 */
[----:B------:R-:W-:Y:S04]  /*1e980*/  IMAD.WIDE.U32 R104, R104, -0x2daee0ad, RZ ;  /* 0xd2511f5368687825 */ /* 0x000fe800078e00ff */
[----:B------:R-:W-:Y:S01]  /*1e990*/  IMAD.WIDE.U32 R106, R107, -0x2daee0ad, RZ ;  /* 0xd2511f536b6a7825 */ /* 0x000fe200078e00ff */
[----:B---3--:R-:W-:Y:S04]  /*1e9a0*/  LOP3.LUT R114, R105, R178, R150, 0x96, !PT ;  /* 0x000000b269727212 */ /* 0x008fe800078e9696 */
[----:B----4-:R-:W-:Y:S01]  /*1e9b0*/  LOP3.LUT R105, R107, R245, R104, 0x96, !PT ;  /* 0x000000f56b697212 */ /* 0x010fe200078e9668 */
[----:B------:R-:W-:Y:S01]  /*1e9c0*/  FADD.FTZ R104, R112, R117 ;  /* 0x0000007570687221 */ /* 0x000fe20000010000 */
[C---:B------:R-:W-:Y:S01]  /*1e9d0*/  F2FP.F16.F32.PACK_AB R107, R111.reuse, R112 ;  /* 0x000000706f6b723e */ /* 0x040fe200000000ff */
[----:B------:R-:W-:Y:S04]  /*1e9e0*/  IMAD.WIDE.U32 R114, R114, -0x326172a9, RZ ;  /* 0xcd9e8d5772727825 */ /* 0x000fe800078e00ff */
[----:B------:R-:W-:Y:S01]  /*1e9f0*/  FADD.FTZ R117, R111, R104 ;  /* 0x000000686f757221 */ /* 0x000fe20000010000 */
[----:B------:R-:W-:Y:S01]  /*1ea00*/  FADD.FTZ R104, R109, R113 ;  /* 0x000000716d687221 */ /* 0x000fe20000010000 */
[----:B------:R-:W-:Y:S01]  /*1ea10*/  LOP3.LUT R112, R115, R251, R142, 0x96, !PT ;  /* 0x000000fb73707212 */ /* 0x000fe200078e968e */
[----:B------:R-:W-:Y:S02]  /*1ea20*/  MUFU.EX2 R111, R213 ;  /* 0x000000d5006f7308 */ /* 0x000fe40000000800 */
[----:B------:R-:W-:Y:S01]  /*1ea30*/  FADD.FTZ R127, R0, R104 ;  /* 0x00000068007f7221 */ /* 0x000fe20000010000 */
[----:B------:R-:W-:Y:S04]  /*1ea40*/  IMAD.WIDE.U32 R104, R105, -0x326172a9, RZ ;  /* 0xcd9e8d5769687825 */ /* 0x000fe800078e00ff */
[----:B------:R-:W-:Y:S01]  /*1ea50*/  IMAD.WIDE.U32 R112, R112, -0x2daee0ad, RZ ;  /* 0xd2511f5370707825 */ /* 0x000fe200078e00ff */
[----:B------:R-:W-:Y:S02]  /*1ea60*/  LOP3.LUT R114, R105, R185, R114, 0x96, !PT ;  /* 0x000000b969727212 */ /* 0x000fe400078e9672 */
[----:B------:R-:W1:Y:S02]  /*1ea70*/  MUFU.EX2 R115, R212 ;  /* 0x000000d400737308 */ /* 0x000e640000000800 */
[----:B------:R-:W-:Y:S01]  /*1ea80*/  LOP3.LUT R106, R113, R184, R106, 0x96, !PT ;  /* 0x000000b8716a7212 */ /* 0x000fe200078e966a */
[----:B------:R-:W-:Y:S07]  /*1ea90*/  IMAD.WIDE.U32 R182, R114, -0x2daee0ad, RZ ;  /* 0xd2511f5372b67825 */ /* 0x000fee00078e00ff */
[----:B------:R-:W2:Y:S01]  /*1eaa0*/  MUFU.EX2 R109, R205 ;  /* 0x000000cd006d7308 */ /* 0x000ea20000000800 */
[----:B------:R-:W-:Y:S01]  /*1eab0*/  LOP3.LUT R130, R183, R250, R112, 0x96, !PT ;  /* 0x000000fab7827212 */ /* 0x000fe200078e9670 */
[----:B------:R-:W-:Y:S04]  /*1eac0*/  IMAD.WIDE.U32 R160, R106, -0x326172a9, RZ ;  /* 0xcd9e8d576aa07825 */ /* 0x000fe800078e00ff */
[----:B------:R-:W-:Y:S01]  /*1ead0*/  IMAD.WIDE.U32 R130, R130, -0x326172a9, RZ ;  /* 0xcd9e8d5782827825 */ /* 0x000fe200078e00ff */
[----:B------:R-:W-:Y:S03]  /*1eae0*/  LOP3.LUT R134, R161, R164, R104, 0x96, !PT ;  /* 0x000000a4a1867212 */ /* 0x000fe600078e9668 */
[----:B------:R-:W3:Y:S01]  /*1eaf0*/  MUFU.EX2 R0, R208 ;  /* 0x000000d000007308 */ /* 0x000ee20000000800 */
[----:B-1----:R-:W-:Y:S01]  /*1eb00*/  F2FP.F16.F32.PACK_AB R144, R111, R115 ;  /* 0x000000736f90723e */ /* 0x002fe200000000ff */
[----:B------:R-:W-:Y:S01]  /*1eb10*/  FADD.FTZ R105, R115, R121 ;  /* 0x0000007973697221 */ /* 0x000fe20000010000 */
[----:B------:R-:W-:Y:S03]  /*1eb20*/  LOP3.LUT R104, R131, R242, R160, 0x96, !PT ;  /* 0x000000f283687212 */ /* 0x000fe600078e96a0 */
[----:B------:R-:W-:Y:S04]  /*1eb30*/  FADD.FTZ R128, R111, R105 ;  /* 0x000000696f807221 */ /* 0x000fe80000010000 */
[----:B------:R-:W-:Y:S01]  /*1eb40*/  MUFU.EX2 R111, R223 ;  /* 0x000000df006f7308 */ /* 0x000fe20000000800 */
[----:B--2---:R-:W-:Y:S09]  /*1eb50*/  FADD.FTZ R105, R109, R120 ;  /* 0x000000786d697221 */ /* 0x004ff20000010000 */
[----:B------:R-:W-:Y:S01]  /*1eb60*/  MUFU.EX2 R121, R216 ;  /* 0x000000d800797308 */ /* 0x000fe20000000800 */
[C---:B---3--:R-:W-:Y:S01]  /*1eb70*/  F2FP.F16.F32.PACK_AB R145, R0.reuse, R109 ;  /* 0x0000006d0091723e */ /* 0x048fe200000000ff */
[----:B------:R-:W-:Y:S01]  /*1eb80*/  FADD.FTZ R132, R0, R105 ;  /* 0x0000006900847221 */ /* 0x000fe20000010000 */
[----:B------:R-:W-:Y:S04]  /*1eb90*/  LOP3.LUT R0, R104, 0xff, RZ, 0xc0, !PT ;  /* 0x000000ff68007812 */ /* 0x000fe800078ec0ff */
[----:B------:R-:W-:Y:S03]  /*1eba0*/  ISETP.GE.U32.AND P0, PT, R192, R0, PT ;  /* 0x00000000c000720c */ /* 0x000fe60003f06070 */
[----:B------:R-:W1:Y:S01]  /*1ebb0*/  MUFU.EX2 R106, R186 ;  /* 0x000000ba006a7308 */ /* 0x000e620000000800 */
[C---:B------:R-:W-:Y:S04]  /*1ebc0*/  PRMT R0, R3.reuse, 0x7632, R0 ;  /* 0x0000763203007816 */ /* 0x040fe80000000000 */
[----:B------:R-:W-:Y:S05]  /*1ebd0*/  PRMT R114, R3, 0x5410, R0 ;  /* 0x0000541003727816 */ /* 0x000fea0000000000 */
[----:B------:R-:W2:Y:S01]  /*1ebe0*/  MUFU.EX2 R105, R187 ;  /* 0x000000bb00697308 */ /* 0x000ea20000000800 */
[----:B------:R-:W-:Y:S09]  /*1ebf0*/  @!P0 HADD2 R129, -R3.H0_H0, -RZ.H0_H0 ;  /* 0xa00000ff03818230 */ /* 0x000ff20000000900 */
[----:B------:R-:W-:Y:S01]  /*1ec00*/  MUFU.EX2 R120, R229 ;  /* 0x000000e500787308 */ /* 0x000fe20000000800 */
[----:B------:R-:W-:Y:S01]  /*1ec10*/  PRMT R112, R129, 0x7610, R112 ;  /* 0x0000761081707816 */ /* 0x000fe20000000070 */
[----:B------:R3:W-:Y:S01]  /*1ec20*/  @!P0 STL.S16 [R1+0xb8], R129 ;  /* 0x0000b88101008387 */ /* 0x0007e20000100600 */
[----:B-1----:R-:W-:Y:S02]  /*1ec30*/  FADD.FTZ R109, R106, R117 ;  /* 0x000000756a6d7221 */ /* 0x002fe40000010000 */
[----:B------:R-:W-:Y:S05]  /*1ec40*/  @!P0 PRMT R3, R112, 0x5410, RZ ;  /* 0x0000541070038816 */ /* 0x000fea00000000ff */
[----:B------:R-:W1:Y:S01]  /*1ec50*/  MUFU.EX2 R117, R217 ;  /* 0x000000d900757308 */ /* 0x000e620000000800 */
[----:B--2---:R-:W-:Y:S01]  /*1ec60*/  F2FP.F16.F32.PACK_AB R106, R105, R106 ;  /* 0x0000006a696a723e */ /* 0x004fe200000000ff */
[----:B------:R2:W-:Y:S08]  /*1ec70*/  ST.E.U16 desc[UR4][R194.64], R3 ;  /* 0x00000003c2007985 */ /* 0x0005f0000c101504 */
[----:B------:R-:W4:Y:S01]  /*1ec80*/  MUFU.EX2 R115, R230 ;  /* 0x000000e600737308 */ /* 0x000f220000000800 */
[----:B-1----:R-:W-:Y:S01]  /*1ec90*/  F2FP.F16.F32.PACK_AB R159, R117, R123 ;  /* 0x0000007b759f723e */ /* 0x002fe200000000ff */
[----:B---3--:R-:W-:Y:S08]  /*1eca0*/  FADD.FTZ R129, R105, R109 ;  /* 0x0000006d69817221 */ /* 0x008ff00000010000 */
[----:B------:R-:W-:Y:S01]  /*1ecb0*/  MUFU.EX2 R105, R219 ;  /* 0x000000db00697308 */ /* 0x000fe20000000800 */
[----:B----4-:R-:W-:Y:S02]  /*1ecc0*/  F2FP.F16.F32.PACK_AB R205, R115, R120 ;  /* 0x0000007873cd723e */ /* 0x010fe400000000ff */
[----:B--2---:R-:W-:Y:S07]  /*1ecd0*/  LOP3.LUT R3, R104, 0xffff, RZ, 0xc0, !PT ;  /* 0x0000ffff68037812 */ /* 0x004fee00078ec0ff */
[----:B------:R1:W2:Y:S01]  /*1ece0*/  MUFU.EX2 R109, R226 ;  /* 0x000000e2006d7308 */ /* 0x0002a20000000800 */
[----:B------:R-:W-:Y:S04]  /*1ecf0*/  SHF.R.U32.HI R3, RZ, 0x8, R3 ;  /* 0x00000008ff037819 */ /* 0x000fe80000011603 */
[----:B------:R-:W-:Y:S05]  /*1ed00*/  LOP3.LUT R112, R3, 0xffff, RZ, 0xc0, !PT ;  /* 0x0000ffff03707812 */ /* 0x000fea00078ec0ff */
[----:B------:R-:W3:Y:S01]  /*1ed10*/  MUFU.EX2 R3, R220 ;  /* 0x000000dc00037308 */ /* 0x000ee20000000800 */
[----:B------:R-:W-:Y:S02]  /*1ed20*/  ISETP.GE.U32.AND P0, PT, R192, R112, PT ;  /* 0x00000070c000720c */ /* 0x000fe40003f06070 */
[--C-:B------:R-:W-:Y:S02]  /*1ed30*/  SHF.R.U32.HI R112, RZ, 0x10, R104.reuse ;  /* 0x00000010ff707819 */ /* 0x100fe40000011668 */
[----:B------:R-:W-:Y:S02]  /*1ed40*/  SHF.R.U32.HI R104, RZ, 0x18, R104 ;  /* 0x00000018ff687819 */ /* 0x000fe40000011668 */
[----:B------:R-:W-:Y:S01]  /*1ed50*/  LOP3.LUT R112, R112, 0xff, RZ, 0xc0, !PT ;  /* 0x000000ff70707812 */ /* 0x000fe200078ec0ff */
[----:B-1----:R-:W-:Y:S01]  /*1ed60*/  IMAD.MOV.U32 R226, RZ, RZ, R170 ;  /* 0x000000ffffe27224 */ /* 0x002fe200078e00aa */
[C---:B------:R-:W-:Y:S01]  /*1ed70*/  ISETP.GE.U32.AND P1, PT, R192.reuse, R104, PT ;  /* 0x00000068c000720c */ /* 0x040fe20003f26070 */
[----:B------:R-:W-:Y:S01]  /*1ed80*/  FADD.FTZ R104, R111, R127 ;  /* 0x0000007f6f687221 */ /* 0x000fe20000010000 */
[----:B------:R-:W-:Y:S01]  /*1ed90*/  ISETP.GE.U32.AND P2, PT, R192, R112, PT ;  /* 0x00000070c000720c */ /* 0x000fe20003f46070 */
[----:B------:R-:W-:Y:S01]  /*1eda0*/  VIADD R112, R124, 0x4 ;  /* 0x000000047c707836 */ /* 0x000fe20000000000 */
[----:B--2---:R-:W-:Y:S01]  /*1edb0*/  F2FP.F16.F32.PACK_AB R208, R109, R111 ;  /* 0x0000006f6dd0723e */ /* 0x004fe200000000ff */
[----:B------:R1:W-:Y:S01]  /*1edc0*/  MUFU.EX2 R124, R227 ;  /* 0x000000e3007c7308 */ /* 0x0003e20000000800 */
[----:B------:R-:W-:Y:S01]  /*1edd0*/  @!P0 HADD2 R125, -R0.H0_H0, -RZ.H0_H0 ;  /* 0xa00000ff007d8230 */ /* 0x000fe20000000900 */
[----:B---3--:R-:W-:Y:S01]  /*1ede0*/  F2FP.F16.F32.PACK_AB R136, R3, R105 ;  /* 0x000000690388723e */ /* 0x008fe200000000ff */
[----:B------:R-:W-:Y:S01]  /*1edf0*/  FADD.FTZ R127, R109, R104 ;  /* 0x000000686d7f7221 */ /* 0x000fe20000010000 */
[----:B------:R-:W-:Y:S01]  /*1ee00*/  FADD.FTZ R104, R123, R132 ;  /* 0x000000847b687221 */ /* 0x000fe20000010000 */
[----:B------:R-:W-:Y:S01]  /*1ee10*/  IMAD.MOV.U32 R170, RZ, RZ, R140 ;  /* 0x000000ffffaa7224 */ /* 0x000fe200078e008c */
[----:B------:R-:W-:Y:S01]  /*1ee20*/  PRMT R113, R125, 0x7610, R113 ;  /* 0x000076107d717816 */ /* 0x000fe20000000071 */
[----:B------:R2:W-:Y:S03]  /*1ee30*/  @!P0 STL.S16 [R1+0xb4], R125 ;  /* 0x0000b47d01008387 */ /* 0x0005e60000100600 */
[----:B------:R-:W-:Y:S01]  /*1ee40*/  MUFU.EX2 R111, R222 ;  /* 0x000000de006f7308 */ /* 0x000fe20000000800 */
[----:B------:R-:W-:Y:S01]  /*1ee50*/  FADD.FTZ R123, R117, R104 ;  /* 0x00000068757b7221 */ /* 0x000fe20000010000 */
[----:B------:R-:W-:Y:S01]  /*1ee60*/  @!P0 PRMT R0, R113, 0x5410, RZ ;  /* 0x0000541071008816 */ /* 0x000fe200000000ff */
[----:B------:R4:W3:Y:S01]  /*1ee70*/  LDL.S16 R176, [R1+0xb0] ;  /* 0x0000b00001b07983 */ /* 0x0008e20000100600 */
[----:B------:R-:W-:Y:S04]  /*1ee80*/  IMAD.WIDE.U32 R112, R112, -0x326172a9, RZ ;  /* 0xcd9e8d5770707825 */ /* 0x000fe800078e00ff */
[----:B------:R-:W-:Y:S01]  /*1ee90*/  FADD.FTZ R104, R120, R127 ;  /* 0x0000007f78687221 */ /* 0x000fe20000010000 */
[----:B------:R-:W5:Y:S01]  /*1eea0*/  LDL R166, [R1+0x184] ;  /* 0x0001840001a67983 */ /* 0x000f620000100800 */
[----:B------:R-:W4:Y:S01]  /*1eeb0*/  MUFU.EX2 R109, R228 ;  /* 0x000000e4006d7308 */ /* 0x000f220000000800 */
[----:B------:R-:W-:Y:S01]  /*1eec0*/  LOP3.LUT R152, R141, R113, RZ, 0x3c, !PT ;  /* 0x000000718d987212 */ /* 0x000fe200078e3cff */
[----:B-1----:R-:W-:Y:S01]  /*1eed0*/  IMAD.MOV.U32 R227, RZ, RZ, R171 ;  /* 0x000000ffffe37224 */ /* 0x002fe200078e00ab */
[----:B------:R-:W-:Y:S01]  /*1eee0*/  LOP3.LUT R119, R119, R135, R112, 0x96, !PT ;  /* 0x0000008777777212 */ /* 0x000fe200078e9670 */
[----:B------:R1:W5:Y:S01]  /*1eef0*/  LDL.S16 R171, [R1+0xac] ;  /* 0x0000ac0001ab7983 */ /* 0x0003620000100600 */
[----:B------:R-:W-:Y:S01]  /*1ef00*/  FADD.FTZ R113, R122, R129 ;  /* 0x000000817a717221 */ /* 0x000fe20000010000 */
[----:B------:R-:W-:Y:S01]  /*1ef10*/  IMAD.MOV.U32 R141, RZ, RZ, R153 ;  /* 0x000000ffff8d7224 */ /* 0x000fe200078e0099 */
[----:B------:R-:W-:Y:S01]  /*1ef20*/  LOP3.LUT R116, R227, R116, RZ, 0x3c, !PT ;  /* 0x00000074e3747212 */ /* 0x000fe200078e3cff */
[----:B------:R-:W5:Y:S01]  /*1ef30*/  LDL R158, [R1+0x18c] ;  /* 0x00018c00019e7983 */ /* 0x000f620000100800 */
[----:B------:R-:W-:Y:S01]  /*1ef40*/  FADD.FTZ R127, R121, R113 ;  /* 0x00000071797f7221 */ /* 0x000fe20000010000 */
[----:B------:R-:W-:Y:S01]  /*1ef50*/  IMAD.WIDE.U32 R152, R152, -0x2daee0ad, RZ ;  /* 0xd2511f5398987825 */ /* 0x000fe200078e00ff */
[----:B------:R-:W-:Y:S01]  /*1ef60*/  LOP3.LUT R140, R116, R149, RZ, 0x3c, !PT ;  /* 0x00000095748c7212 */ /* 0x000fe200078e3cff */
[----:B------:R1:W-:Y:S03]  /*1ef70*/  ST.E.U16 desc[UR4][R194.64+0x2], R0 ;  /* 0x00000200c2007985 */ /* 0x0003e6000c101504 */
[----:B------:R-:W-:Y:S01]  /*1ef80*/  LOP3.LUT R148, R153, R126, R148, 0x96, !PT ;  /* 0x0000007e99947212 */ /* 0x000fe200078e9694 */
[----:B--2---:R-:W2:Y:S01]  /*1ef90*/  MUFU.EX2 R125, R224 ;  /* 0x000000e0007d7308 */ /* 0x004ea20000000800 */
[----:B----4-:R-:W-:Y:S03]  /*1efa0*/  F2FP.F16.F32.PACK_AB R183, R109, R111 ;  /* 0x0000006f6db7723e */ /* 0x010fe600000000ff */
[----:B------:R-:W-:Y:S06]  /*1efb0*/  IMAD.WIDE.U32 R148, R148, -0x326172a9, RZ ;  /* 0xcd9e8d5794947825 */ /* 0x000fec00078e00ff */
[----:B------:R-:W-:Y:S01]  /*1efc0*/  MUFU.EX2 R126, R221 ;  /* 0x000000dd007e7308 */ /* 0x000fe20000000800 */
[----:B------:R-:W-:Y:S01]  /*1efd0*/  LOP3.LUT R120, R149, R147, R118, 0x96, !PT ;  /* 0x0000009395787212 */ /* 0x000fe200078e9676 */
[----:B------:R-:W-:Y:S01]  /*1efe0*/  IMAD.WIDE.U32 R118, R119, -0x2daee0ad, RZ ;  /* 0xd2511f5377767825 */ /* 0x000fe200078e00ff */
[C---:B--2---:R-:W-:Y:S03]  /*1eff0*/  F2FP.F16.F32.PACK_AB R167, R124.reuse, R125 ;  /* 0x0000007d7ca7723e */ /* 0x044fe600000000ff */
[----:B-1----:R-:W-:Y:S01]  /*1f000*/  FADD.FTZ R0, R105, R128 ;  /* 0x0000008069007221 */ /* 0x002fe20000010000 */
[----:B------:R-:W-:Y:S01]  /*1f010*/  F2FP.F16.F32.PACK_AB R105, R121, R122 ;  /* 0x0000007a7969723e */ /* 0x000fe200000000ff */
[----:B------:R-:W-:Y:S01]  /*1f020*/  FADD.FTZ R121, R115, R104 ;  /* 0x0000006873797221 */ /* 0x000fe20000010000 */
[----:B------:R-:W-:Y:S01]  /*1f030*/  LOP3.LUT R122, R119, R178, R152, 0x96, !PT ;  /* 0x000000b2777a7212 */ /* 0x000fe200078e9698 */
[--C-:B------:R-:W-:Y:S01]  /*1f040*/  FADD.FTZ R128, R3, R0.reuse ;  /* 0x0000000003807221 */ /* 0x100fe20000010000 */
[C---:B------:R-:W-:Y:S01]  /*1f050*/  PRMT R3, R133.reuse, 0x7610, R3 ;  /* 0x0000761085037816 */ /* 0x040fe20000000003 */
[----:B------:R-:W1:Y:S01]  /*1f060*/  MUFU.EX2 R104, R225 ;  /* 0x000000e100687308 */ /* 0x000e620000000800 */
[----:B------:R-:W-:Y:S01]  /*1f070*/  PRMT R0, R133, 0x7632, R0 ;  /* 0x0000763285007816 */ /* 0x000fe20000000000 */
[----:B------:R-:W-:Y:S03]  /*1f080*/  FADD.FTZ R115, R125, R128 ;  /* 0x000000807d737221 */ /* 0x000fe60000010000 */
[----:B------:R-:W-:Y:S01]  /*1f090*/  PRMT R113, R3, 0x5410, R0 ;  /* 0x0000541003717816 */ /* 0x000fe20000000000 */
[----:B------:R-:W-:Y:S01]  /*1f0a0*/  FADD.FTZ R129, R124, R115 ;  /* 0x000000737c817221 */ /* 0x000fe20000010000 */
[----:B------:R-:W-:Y:S05]  /*1f0b0*/  IMAD.WIDE.U32 R124, R120, -0x2daee0ad, RZ ;  /* 0xd2511f53787c7825 */ /* 0x000fea00078e00ff */
[----:B------:R-:W-:Y:S02]  /*1f0c0*/  LOP3.LUT R118, R125, R245, R118, 0x96, !PT ;  /* 0x000000f57d767212 */ /* 0x000fe400078e9676 */
[----:B-1----:R-:W-:Y:S03]  /*1f0d0*/  F2FP.F16.F32.PACK_AB R169, R104, R126 ;  /* 0x0000007e68a9723e */ /* 0x002fe600000000ff */
[----:B------:R-:W-:Y:S04]  /*1f0e0*/  IMAD.WIDE.U32 R118, R118, -0x326172a9, RZ ;  /* 0xcd9e8d5776767825 */ /* 0x000fe800078e00ff */
[----:B---3--:R-:W-:Y:S01]  /*1f0f0*/  @!P2 HADD2 R176, -R3.H0_H0, -RZ.H0_H0 ;  /* 0xa00000ff03b0a230 */ /* 0x008fe20000000900 */
[----:B-----5:R-:W-:Y:S04]  /*1f100*/  IADD3 R116, P0, R194, R166, RZ ;  /* 0x000000a6c2747210 */ /* 0x020fe80007f1e0ff */
[----:B------:R-:W-:Y:S01]  /*1f110*/  @!P2 STL.S16 [R1+0xb0], R176 ;  /* 0x0000b0b00100a387 */ /* 0x000fe20000100600 */
[----:B------:R-:W-:Y:S01]  /*1f120*/  PRMT R133, R176, 0x7610, R133 ;  /* 0x00007610b0857816 */ /* 0x000fe20000000085 */
[----:B------:R-:W-:Y:S02]  /*1f130*/  IMAD.MOV.U32 R166, RZ, RZ, R170 ;  /* 0x000000ffffa67224 */ /* 0x000fe400078e00aa */
[----:B------:R-:W-:Y:S01]  /*1f140*/  @!P1 HADD2 R171, -R0.H0_H0, -RZ.H0_H0 ;  /* 0xa00000ff00ab9230 */ /* 0x000fe20000000900 */
[----:B------:R-:W-:Y:S01]  /*1f150*/  @!P2 PRMT R3, R133, 0x5410, RZ ;  /* 0x000054108503a816 */ /* 0x000fe200000000ff */
[----:B------:R-:W-:Y:S02]  /*1f160*/  IMAD.MOV.U32 R214, RZ, RZ, R166 ;  /* 0x000000ffffd67224 */ /* 0x000fe400078e00a6 */
[----:B------:R-:W-:Y:S01]  /*1f170*/  IMAD.X R117, R195, 0x1, R158, P0 ;  /* 0x00000001c3757824 */ /* 0x000fe200000e069e */
[----:B------:R-:W-:Y:S01]  /*1f180*/  PRMT R132, R171, 0x7610, R132 ;  /* 0x00007610ab847816 */ /* 0x000fe20000000084 */
[----:B------:R-:W-:Y:S01]  /*1f190*/  @!P1 STL.S16 [R1+0xac], R171 ;  /* 0x0000acab01009387 */ /* 0x000fe20000100600 */
[----:B------:R-:W-:Y:S02]  /*1f1a0*/  IMAD.MOV.U32 R158, RZ, RZ, R157 ;  /* 0x000000ffff9e7224 */ /* 0x000fe400078e009d */
[----:B------:R-:W-:Y:S01]  /*1f1b0*/  @!P1 PRMT R0, R132, 0x5410, RZ ;  /* 0x0000541084009816 */ /* 0x000fe200000000ff */
[----:B------:R1:W2:Y:S01]  /*1f1c0*/  LDL.S16 R180, [R1+0x128] ;  /* 0x0001280001b47983 */ /* 0x0002a20000100600 */
[----:B------:R-:W-:Y:S02]  /*1f1d0*/  IMAD.MOV.U32 R157, RZ, RZ, R156 ;  /* 0x000000ffff9d7224 */ /* 0x000fe400078e009c */
[----:B------:R-:W-:Y:S01]  /*1f1e0*/  IMAD.MOV.U32 R156, RZ, RZ, R137 ;  /* 0x000000ffff9c7224 */ /* 0x000fe200078e0089 */
[----:B------:R-:W3:Y:S01]  /*1f1f0*/  LDL R132, [R1+0x1a0] ;  /* 0x0001a00001847983 */ /* 0x000ee20000100800 */
[----:B------:R-:W-:Y:S02]  /*1f200*/  IMAD.MOV.U32 R137, RZ, RZ, R138 ;  /* 0x000000ffff897224 */ /* 0x000fe400078e008a */
[----:B------:R-:W-:Y:S01]  /*1f210*/  IMAD.MOV.U32 R166, RZ, RZ, R141 ;  /* 0x000000ffffa67224 */ /* 0x000fe200078e008d */
[----:B------:R4:W-:Y:S01]  /*1f220*/  ST.E.U16 desc[UR4][R116.64+0x2], R0 ;  /* 0x0000020074007985 */ /* 0x0009e2000c101504 */
[----:B------:R-:W-:Y:S03]  /*1f230*/  IMAD.WIDE.U32 R140, R140, -0x326172a9, RZ ;  /* 0xcd9e8d578c8c7825 */ /* 0x000fe600078e00ff */
[----:B------:R5:W-:Y:S01]  /*1f240*/  ST.E.U16 desc[UR4][R116.64], R3 ;  /* 0x0000000374007985 */ /* 0x000be2000c101504 */
[----:B------:R-:W-:Y:S02]  /*1f250*/  IMAD.MOV.U32 R223, RZ, RZ, R157 ;  /* 0x000000ffffdf7224 */ /* 0x000fe400078e009d */
[----:B------:R-:W-:Y:S01]  /*1f260*/  IMAD.MOV.U32 R157, RZ, RZ, R137 ;  /* 0x000000ffff9d7224 */ /* 0x000fe200078e0089 */
[----:B------:R-:W-:Y:S01]  /*1f270*/  LOP3.LUT R137, R141, R135, R154, 0x96, !PT ;  /* 0x000000878d897212 */ /* 0x000fe200078e969a */
[----:B------:R-:W2:Y:S01]  /*1f280*/  LDL R133, [R1+0x190] ;  /* 0x0001900001857983 */ /* 0x000ea20000100800 */
[----:B----4-:R-:W-:Y:S01]  /*1f290*/  FADD.FTZ R0, R111, R123 ;  /* 0x0000007b6f007221 */ /* 0x010fe20000010000 */
[----:B------:R-:W-:Y:S01]  /*1f2a0*/  IMAD.WIDE.U32 R122, R122, -0x326172a9, RZ ;  /* 0xcd9e8d577a7a7825 */ /* 0x000fe200078e00ff */
[----:B-----5:R-:W4:Y:S03]  /*1f2b0*/  MUFU.EX2 R3, R232 ;  /* 0x000000e800037308 */ /* 0x020f260000000800 */
[----:B------:R-:W-:Y:S01]  /*1f2c0*/  FADD.FTZ R128, R109, R0 ;  /* 0x000000006d807221 */ /* 0x000fe20000010000 */
[----:B------:R-:W-:Y:S01]  /*1f2d0*/  LOP3.LUT R120, R123, R251, R148, 0x96, !PT ;  /* 0x000000fb7b787212 */ /* 0x000fe200078e9694 */
[----:B------:R-:W-:Y:S01]  /*1f2e0*/  FADD.FTZ R109, R126, R127 ;  /* 0x0000007f7e6d7221 */ /* 0x000fe20000010000 */
[----:B------:R-:W-:Y:S03]  /*1f2f0*/  LOP3.LUT R122, R119, R185, R122, 0x96, !PT ;  /* 0x000000b9777a7212 */ /* 0x000fe600078e967a */
[----:B------:R-:W-:Y:S01]  /*1f300*/  FADD.FTZ R115, R104, R109 ;  /* 0x0000006d68737221 */ /* 0x000fe20000010000 */
[----:B------:R-:W5:Y:S01]  /*1f310*/  MUFU.EX2 R0, R237 ;  /* 0x000000ed00007308 */ /* 0x000f620000000800 */
[----:B------:R-:W-:Y:S09]  /*1f320*/  IMAD.WIDE.U32 R176, R122, -0x2daee0ad, RZ ;  /* 0xd2511f537ab07825 */ /* 0x000ff200078e00ff */
[----:B------:R-:W-:Y:S01]  /*1f330*/  MUFU.EX2 R109, R234 ;  /* 0x000000ea006d7308 */ /* 0x000fe20000000800 */
[----:B----4-:R-:W-:Y:S01]  /*1f340*/  FADD.FTZ R104, R3, R121 ;  /* 0x0000007903687221 */ /* 0x010fe20000010000 */
[----:B------:R-:W-:Y:S05]  /*1f350*/  IMAD.WIDE.U32 R120, R120, -0x2daee0ad, RZ ;  /* 0xd2511f5378787825 */ /* 0x000fea00078e00ff */
[----:B------:R-:W-:Y:S02]  /*1f360*/  LOP3.LUT R124, R121, R184, R124, 0x96, !PT ;  /* 0x000000b8797c7212 */ /* 0x000fe400078e967c */
[C---:B-----5:R-:W-:Y:S01]  /*1f370*/  F2FP.F16.F32.PACK_AB R209, R0.reuse, R3 ;  /* 0x0000000300d1723e */ /* 0x060fe200000000ff */
[----:B------:R-:W-:Y:S01]  /*1f380*/  FADD.FTZ R125, R0, R104 ;  /* 0x00000068007d7221 */ /* 0x000fe20000010000 */
[----:B------:R-:W-:Y:S01]  /*1f390*/  LOP3.LUT R122, R177, R250, R120, 0x96, !PT ;  /* 0x000000fab17a7212 */ /* 0x000fe200078e9678 */
[----:B------:R-:W4:Y:S01]  /*1f3a0*/  MUFU.EX2 R104, R238 ;  /* 0x000000ee00687308 */ /* 0x000f220000000800 */
[----:B------:R-:W-:Y:S04]  /*1f3b0*/  IMAD.WIDE.U32 R170, R124, -0x326172a9, RZ ;  /* 0xcd9e8d577caa7825 */ /* 0x000fe800078e00ff */
[----:B------:R-:W-:Y:S01]  /*1f3c0*/  IMAD.WIDE.U32 R122, R122, -0x326172a9, RZ ;  /* 0xcd9e8d577a7a7825 */ /* 0x000fe200078e00ff */
[----:B------:R-:W-:Y:S04]  /*1f3d0*/  LOP3.LUT R138, R171, R164, R118, 0x96, !PT ;  /* 0x000000a4ab8a7212 */ /* 0x000fe800078e9676 */
[----:B------:R-:W5:Y:S10]  /*1f3e0*/  MUFU.EX2 R3, R239 ;  /* 0x000000ef00037308 */ /* 0x000f740000000800 */
[----:B------:R-:W1:Y:S01]  /*1f3f0*/  MUFU.EX2 R0, R236 ;  /* 0x000000ec00007308 */ /* 0x000e620000000800 */
[----:B----4-:R-:W-:Y:S01]  /*1f400*/  FADD.FTZ R111, R104, R129 ;  /* 0x00000081686f7221 */ /* 0x010fe20000010000 */
[C---:B-----5:R-:W-:Y:S08]  /*1f410*/  F2FP.F16.F32.PACK_AB R165, R3.reuse, R104 ;  /* 0x0000006803a5723e */ /* 0x060ff000000000ff */
[----:B------:R-:W4:Y:S01]  /*1f420*/  MUFU.EX2 R104, R233 ;  /* 0x000000e900687308 */ /* 0x000f220000000800 */
[----:B-1----:R-:W-:Y:S01]  /*1f430*/  F2FP.F16.F32.PACK_AB R168, R0, R109 ;  /* 0x0000006d00a8723e */ /* 0x002fe200000000ff */
[----:B---3--:R-:W-:Y:S02]  /*1f440*/  IMAD R118, R132, 0x70, RZ ;  /* 0x0000007084767824 */ /* 0x008fe400078e02ff */
[----:B------:R-:W-:Y:S01]  /*1f450*/  FADD.FTZ R132, R3, R111 ;  /* 0x0000006f03847221 */ /* 0x000fe20000010000 */
[----:B------:R-:W-:Y:S01]  /*1f460*/  LOP3.LUT R3, R123, R242, R170, 0x96, !PT ;  /* 0x000000f27b037212 */ /* 0x000fe200078e96aa */
[----:B------:R-:W-:Y:S01]  /*1f470*/  FADD.FTZ R111, R109, R128 ;  /* 0x000000806d6f7221 */ /* 0x000fe20000010000 */
[----:B------:R-:W-:Y:S03]  /*1f480*/  IADD3 R118, P0, R118, R116, RZ ;  /* 0x0000007476767210 */ /* 0x000fe60007f1e0ff */
[----:B------:R-:W1:Y:S01]  /*1f490*/  MUFU.EX2 R109, R235 ;  /* 0x000000eb006d7308 */ /* 0x000e620000000800 */
[----:B------:R-:W-:Y:S01]  /*1f4a0*/  FADD.FTZ R128, R0, R111 ;  /* 0x0000006f00807221 */ /* 0x000fe20000010000 */
[----:B------:R-:W-:Y:S01]  /*1f4b0*/  LOP3.LUT R0, R3, 0xff, RZ, 0xc0, !PT ;  /* 0x000000ff03007812 */ /* 0x000fe200078ec0ff */
[----:B----4-:R-:W-:Y:S03]  /*1f4c0*/  FADD.FTZ R111, R104, R115 ;  /* 0x00000073686f7221 */ /* 0x010fe60000010000 */
[----:B------:R-:W-:Y:S01]  /*1f4d0*/  ISETP.GE.U32.AND P1, PT, R192, R0, PT ;  /* 0x00000000c000720c */ /* 0x000fe20003f26070 */
[----:B--2---:R-:W-:Y:S01]  /*1f4e0*/  IMAD.X R119, R133, 0x1, R117, P0 ;  /* 0x0000000185777824 */ /* 0x004fe200000e0675 */
[C---:B------:R-:W-:Y:S04]  /*1f4f0*/  PRMT R0, R2.reuse, 0x7632, R0 ;  /* 0x0000763202007816 */ /* 0x040fe80000000000 */
[----:B------:R-:W-:Y:S02]  /*1f500*/  PRMT R126, R2, 0x5410, R0 ;  /* 0x00005410027e7816 */ /* 0x000fe40000000000 */
[C---:B-1----:R-:W-:Y:S01]  /*1f510*/  F2FP.F16.F32.PACK_AB R104, R109.reuse, R104 ;  /* 0x000000686d68723e */ /* 0x042fe200000000ff */
[----:B------:R-:W-:Y:S01]  /*1f520*/  FADD.FTZ R133, R109, R111 ;  /* 0x0000006f6d857221 */ /* 0x000fe20000010000 */
[----:B------:R-:W-:Y:S03]  /*1f530*/  SHF.R.U32.HI R109, RZ, 0x10, R130 ;  /* 0x00000010ff6d7819 */ /* 0x000fe60000011682 */
[----:B------:R-:W-:Y:S01]  /*1f540*/  @!P1 HADD2 R180, -R2.H0_H0, -RZ.H0_H0 ;  /* 0xa00000ff02b49230 */ /* 0x000fe20000000900 */
[----:B------:R-:W-:Y:S01]  /*1f550*/  MUFU.EX2 R111, R248 ;  /* 0x000000f8006f7308 */ /* 0x000fe20000000800 */
[----:B------:R-:W-:Y:S03]  /*1f560*/  LOP3.LUT R115, R109, 0xff, RZ, 0xc0, !PT ;  /* 0x000000ff6d737812 */ /* 0x000fe600078ec0ff */
[----:B------:R-:W-:Y:S01]  /*1f570*/  PRMT R124, R180, 0x7610, R124 ;  /* 0x00007610b47c7816 */ /* 0x000fe2000000007c */
[----:B------:R1:W-:Y:S01]  /*1f580*/  @!P1 STL.S16 [R1+0x128], R180 ;  /* 0x000128b401009387 */ /* 0x0003e20000100600 */
[----:B------:R-:W-:Y:S02]  /*1f590*/  ISETP.GE.U32.AND P4, PT, R192, R115, PT ;  /* 0x00000073c000720c */ /* 0x000fe40003f86070 */
[----:B------:R-:W-:Y:S01]  /*1f5a0*/  @!P1 PRMT R2, R124, 0x5410, RZ ;  /* 0x000054107c029816 */ /* 0x000fe200000000ff */
[----:B------:R2:W3:Y:S01]  /*1f5b0*/  LDL.S16 R121, [R1+0x10c] ;  /* 0x00010c0001797983 */ /* 0x0004e20000100600 */
[--C-:B------:R-:W-:Y:S03]  /*1f5c0*/  SHF.R.U32.HI R115, RZ, 0x18, R3.reuse ;  /* 0x00000018ff737819 */ /* 0x100fe60000011603 */
[----:B------:R2:W4:Y:S01]  /*1f5d0*/  LDL.S16 R129, [R1+0x108] ;  /* 0x0001080001817983 */ /* 0x0005220000100600 */
[----:B------:R-:W-:Y:S03]  /*1f5e0*/  ISETP.GE.U32.AND P1, PT, R192, R115, PT ;  /* 0x00000073c000720c */ /* 0x000fe60003f26070 */
[----:B------:R5:W-:Y:S04]  /*1f5f0*/  ST.E.U16 desc[UR4][R118.64], R2 ;  /* 0x0000000276007985 */ /* 0x000be8000c101504 */
[----:B------:R-:W2:Y:S04]  /*1f600*/  LDL R120, [R1+0x178] ;  /* 0x0001780001787983 */ /* 0x000ea80000100800 */
[----:B------:R-:W2:Y:S04]  /*1f610*/  LDL R153, [R1+0x17c] ;  /* 0x00017c0001997983 */ /* 0x000ea80000100800 */
[----:B------:R-:W2:Y:S01]  /*1f620*/  LDL R127, [R1+0x180] ;  /* 0x00018000017f7983 */ /* 0x000ea20000100800 */
[----:B-1----:R-:W-:Y:S01]  /*1f630*/  IMAD.MOV.U32 R180, RZ, RZ, R158 ;  /* 0x000000ffffb47224 */ /* 0x002fe200078e009e */
[----:B------:R-:W-:Y:S02]  /*1f640*/  LOP3.LUT R158, R141, R135, R112, 0x96, !PT ;  /* 0x000000878d9e7212 */ /* 0x000fe400078e9670 */
[----:B------:R-:W2:Y:S01]  /*1f650*/  LDL R124, [R1+0x188] ;  /* 0x00018800017c7983 */ /* 0x000ea20000100800 */
[----:B-----5:R-:W-:Y:S02]  /*1f660*/  LOP3.LUT R2, R3, 0xffff, RZ, 0xc0, !PT ;  /* 0x0000ffff03027812 */ /* 0x020fe400078ec0ff */
[----:B------:R-:W-:Y:S02]  /*1f670*/  LOP3.LUT R118, R130, 0xff, RZ, 0xc0, !PT ;  /* 0x000000ff82767812 */ /* 0x000fe400078ec0ff */
[----:B------:R-:W-:Y:S02]  /*1f680*/  SHF.R.U32.HI R2, RZ, 0x8, R2 ;  /* 0x00000008ff027819 */ /* 0x000fe40000011602 */
[----:B------:R-:W-:Y:S02]  /*1f690*/  ISETP.GE.U32.AND P6, PT, R192, R118, PT ;  /* 0x00000076c000720c */ /* 0x000fe40003fc6070 */
[----:B------:R-:W-:Y:S04]  /*1f6a0*/  LOP3.LUT R2, R2, 0xffff, RZ, 0xc0, !PT ;  /* 0x0000ffff02027812 */ /* 0x000fe800078ec0ff */
[----:B------:R-:W-:Y:S02]  /*1f6b0*/  ISETP.GE.U32.AND P0, PT, R192, R2, PT ;  /* 0x00000002c000720c */ /* 0x000fe40003f06070 */
[----:B------:R-:W-:Y:S04]  /*1f6c0*/  SHF.R.U32.HI R2, RZ, 0x10, R3 ;  /* 0x00000010ff027819 */ /* 0x000fe80000011603 */
[----:B------:R-:W-:Y:S02]  /*1f6d0*/  LOP3.LUT R109, R2, 0xff, RZ, 0xc0, !PT ;  /* 0x000000ff026d7812 */ /* 0x000fe400078ec0ff */
[----:B------:R-:W-:Y:S02]  /*1f6e0*/  LOP3.LUT R2, R130, 0xffff, RZ, 0xc0, !PT ;  /* 0x0000ffff82027812 */ /* 0x000fe400078ec0ff */
[----:B------:R-:W-:Y:S02]  /*1f6f0*/  ISETP.GE.U32.AND P2, PT, R192, R109, PT ;  /* 0x0000006dc000720c */ /* 0x000fe40003f46070 */
[----:B------:R-:W-:Y:S01]  /*1f700*/  SHF.R.U32.HI R2, RZ, 0x8, R2 ;  /* 0x00000008ff027819 */ /* 0x000fe20000011602 */
[----:B------:R-:W1:Y:S03]  /*1f710*/  MUFU.EX2 R109, R249 ;  /* 0x000000f9006d7308 */ /* 0x000e660000000800 */
[----:B------:R-:W-:Y:S02]  /*1f720*/  LOP3.LUT R3, R2, 0xffff, RZ, 0xc0, !PT ;  /* 0x0000ffff02037812 */ /* 0x000fe400078ec0ff */
[----:B------:R-:W-:Y:S02]  /*1f730*/  PRMT R2, R181, 0x7610, R2 ;  /* 0x00007610b5027816 */ /* 0x000fe40000000002 */
[----:B-1----:R-:W-:Y:S01]  /*1f740*/  F2FP.F16.F32.PACK_AB R171, R109, R111 ;  /* 0x0000006f6dab723e */ /* 0x002fe200000000ff */
[----:B---3--:R-:W-:Y:S02]  /*1f750*/  @!P0 HADD2 R121, -R0.H0_H0, -RZ.H0_H0 ;  /* 0xa00000ff00798230 */ /* 0x008fe40000000900 */
[----:B----4-:R-:W-:Y:S03]  /*1f760*/  @!P2 HADD2 R129, -R2.H0_H0, -RZ.H0_H0 ;  /* 0xa00000ff0281a230 */ /* 0x010fe60000000900 */
[----:B------:R-:W-:Y:S01]  /*1f770*/  PRMT R118, R121, 0x7610, R118 ;  /* 0x0000761079767816 */ /* 0x000fe20000000076 */
[----:B------:R1:W-:Y:S03]  /*1f780*/  @!P0 STL.S16 [R1+0x10c], R121 ;  /* 0x00010c7901008387 */ /* 0x0003e60000100600 */
[----:B------:R-:W-:Y:S01]  /*1f790*/  @!P0 PRMT R0, R118, 0x5410, RZ ;  /* 0x0000541076008816 */ /* 0x000fe200000000ff */
[----:B------:R3:W-:Y:S01]  /*1f7a0*/  @!P2 STL.S16 [R1+0x108], R129 ;  /* 0x000108810100a387 */ /* 0x0007e20000100600 */
[----:B------:R-:W-:Y:S02]  /*1f7b0*/  PRMT R115, R129, 0x7610, R115 ;  /* 0x0000761081737816 */ /* 0x000fe40000000073 */
[C---:B--2---:R-:W-:Y:S01]  /*1f7c0*/  IADD3 R120, P5, R194.reuse, R120, RZ ;  /* 0x00000078c2787210 */ /* 0x044fe20007fbe0ff */
[----:B------:R2:W4:Y:S04]  /*1f7d0*/  LDL.S16 R212, [R1+0x124] ;  /* 0x0001240001d47983 */ /* 0x0005280000100600 */
[----:B------:R2:W5:Y:S01]  /*1f7e0*/  LDL.S16 R135, [R1+0x138] ;  /* 0x0001380001877983 */ /* 0x0005620000100600 */
[----:B------:R-:W-:Y:S02]  /*1f7f0*/  IADD3 R118, P0, R194, R127, RZ ;  /* 0x0000007fc2767210 */ /* 0x000fe40007f1e0ff */
[----:B------:R-:W2:Y:S03]  /*1f800*/  MUFU.EX2 R127, R246 ;  /* 0x000000f6007f7308 */ /* 0x000ea60000000800 */
[C---:B------:R-:W-:Y:S07]  /*1f810*/  IMAD.X R119, R195.reuse, 0x1, R124, P0 ;  /* 0x00000001c3777824 */ /* 0x040fee00000e067c */
[----:B------:R-:W-:Y:S01]  /*1f820*/  MUFU.EX2 R124, R240 ;  /* 0x000000f0007c7308 */ /* 0x000fe20000000800 */
[----:B-1----:R-:W-:Y:S01]  /*1f830*/  IMAD.X R121, R195, 0x1, R153, P5 ;  /* 0x00000001c3797824 */ /* 0x002fe200028e0699 */
[----:B------:R-:W-:Y:S01]  /*1f840*/  ISETP.GE.U32.AND P5, PT, R192, R3, PT ;  /* 0x00000003c000720c */ /* 0x000fe20003fa6070 */
[----:B------:R1:W5:Y:S01]  /*1f850*/  LDL.S16 R153, [R1+0x114] ;  /* 0x0001140001997983 */ /* 0x0003620000100600 */
[----:B------:R-:W-:Y:S03]  /*1f860*/  FADD.FTZ R3, R111, R125 ;  /* 0x0000007d6f037221 */ /* 0x000fe60000010000 */
[----:B------:R1:W-:Y:S01]  /*1f870*/  ST.E.U16 desc[UR4][R120.64], R0 ;  /* 0x0000000078007985 */ /* 0x0003e2000c101504 */
[----:B---3--:R-:W-:Y:S01]  /*1f880*/  FADD.FTZ R129, R109, R3 ;  /* 0x000000036d817221 */ /* 0x008fe20000010000 */
[----:B------:R-:W-:Y:S01]  /*1f890*/  SHF.R.U32.HI R109, RZ, 0x10, R122 ;  /* 0x00000010ff6d7819 */ /* 0x000fe2000001167a */
[----:B------:R-:W3:Y:S01]  /*1f8a0*/  MUFU.EX2 R3, R247 ;  /* 0x000000f700037308 */ /* 0x000ee20000000800 */
[----:B--2---:R-:W-:Y:S02]  /*1f8b0*/  FADD.FTZ R112, R127, R132 ;  /* 0x000000847f707221 */ /* 0x004fe40000010000 */
[----:B------:R-:W-:Y:S07]  /*1f8c0*/  LOP3.LUT R109, R109, 0xff, RZ, 0xc0, !PT ;  /* 0x000000ff6d6d7812 */ /* 0x000fee00078ec0ff */
[----:B------:R-:W-:Y:S01]  /*1f8d0*/  MUFU.EX2 R111, R243 ;  /* 0x000000f3006f7308 */ /* 0x000fe20000000800 */
[C---:B---3--:R-:W-:Y:S01]  /*1f8e0*/  F2FP.F16.F32.PACK_AB R162, R3.reuse, R127 ;  /* 0x0000007f03a2723e */ /* 0x048fe200000000ff */
[----:B------:R-:W-:Y:S08]  /*1f8f0*/  FADD.FTZ R155, R3, R112 ;  /* 0x00000070039b7221 */ /* 0x000ff00000010000 */
[----:B------:R-:W-:Y:S01]  /*1f900*/  MUFU.EX2 R127, R252 ;  /* 0x000000fc007f7308 */ /* 0x000fe20000000800 */
[----:B-1----:R-:W-:Y:S04]  /*1f910*/  PRMT R0, R181, 0x7632, R0 ;  /* 0x00007632b5007816 */ /* 0x002fe80000000000 */
[----:B------:R-:W-:Y:S02]  /*1f920*/  PRMT R125, R2, 0x5410, R0 ;  /* 0x00005410027d7816 */ /* 0x000fe40000000000 */
[----:B------:R-:W-:Y:S03]  /*1f930*/  @!P2 PRMT R2, R115, 0x5410, RZ ;  /* 0x000054107302a816 */ /* 0x000fe600000000ff */
[----:B------:R-:W1:Y:S02]  /*1f940*/  MUFU.EX2 R115, R244 ;  /* 0x000000f400737308 */ /* 0x000e640000000800 */
[----:B------:R2:W-:Y:S01]  /*1f950*/  ST.E.U16 desc[UR4][R118.64], R2 ;  /* 0x0000000276007985 */ /* 0x0005e2000c101504 */
[----:B-1----:R-:W-:Y:S01]  /*1f960*/  F2FP.F16.F32.PACK_AB R161, R111, R115 ;  /* 0x000000736fa1723e */ /* 0x002fe200000000ff */
[----:B------:R-:W-:Y:S06]  /*1f970*/  FADD.FTZ R3, R115, R128 ;  /* 0x0000008073037221 */ /* 0x000fec0000010000 */
[----:B------:R-:W-:Y:S01]  /*1f980*/  MUFU.EX2 R115, R223 ;  /* 0x000000df00737308 */ /* 0x000fe20000000800 */
[----:B--2---:R-:W-:Y:S04]  /*1f990*/  SHF.R.U32.HI R2, RZ, 0x18, R130 ;  /* 0x00000018ff027819 */ /* 0x004fe80000011682 */
[----:B------:R-:W-:Y:S02]  /*1f9a0*/  ISETP.GE.U32.AND P2, PT, R192, R2, PT ;  /* 0x00000002c000720c */ /* 0x000fe40003f46070 */
[----:B------:R-:W-:Y:S04]  /*1f9b0*/  LOP3.LUT R2, R122, 0xff, RZ, 0xc0, !PT ;  /* 0x000000ff7a027812 */ /* 0x000fe800078ec0ff */
[----:B------:R-:W-:Y:S02]  /*1f9c0*/  ISETP.GE.U32.AND P0, PT, R192, R2, PT ;  /* 0x00000002c000720c */ /* 0x000fe40003f06070 */
[----:B------:R-:W1:Y:S01]  /*1f9d0*/  MUFU.EX2 R2, R241 ;  /* 0x000000f100027308 */ /* 0x000e620000000800 */
[----:B----4-:R-:W-:Y:S05]  /*1f9e0*/  @!P1 HADD2 R212, -R0.H0_H0, -RZ.H0_H0 ;  /* 0xa00000ff00d49230 */ /* 0x010fea0000000900 */
[----:B------:R-:W-:Y:S01]  /*1f9f0*/  PRMT R154, R212, 0x7610, R154 ;  /* 0x00007610d49a7816 */ /* 0x000fe2000000009a */
[----:B------:R2:W-:Y:S03]  /*1fa00*/  @!P1 STL.S16 [R1+0x124], R212 ;  /* 0x000124d401009387 */ /* 0x0005e60000100600 */
[----:B------:R-:W-:Y:S01]  /*1fa10*/  @!P1 PRMT R0, R154, 0x5410, RZ ;  /* 0x000054109a009816 */ /* 0x000fe200000000ff */
[----:B------:R4:W3:Y:S01]  /*1fa20*/  LDL.S16 R225, [R1+0x134] ;  /* 0x0001340001e17983 */ /* 0x0008e20000100600 */
[----:B------:R-:W-:Y:S01]  /*1fa30*/  ISETP.GE.U32.AND P1, PT, R192, R109, PT ;  /* 0x0000006dc000720c */ /* 0x000fe20003f26070 */
[----:B------:R-:W-:Y:S01]  /*1fa40*/  FADD.FTZ R154, R111, R3 ;  /* 0x000000036f9a7221 */ /* 0x000fe20000010000 */
[----:B------:R-:W-:Y:S01]  /*1fa50*/  PRMT R109, R108, 0x7632, R109 ;  /* 0x000076326c6d7816 */ /* 0x000fe2000000006d */
[----:B------:R-:W-:Y:S01]  /*1fa60*/  ST.E.U16 desc[UR4][R118.64+0x2], R0 ;  /* 0x0000020076007985 */ /* 0x000fe2000c101504 */
[----:B------:R-:W-:Y:S02]  /*1fa70*/  LOP3.LUT R111, R122, 0xffff, RZ, 0xc0, !PT ;  /* 0x0000ffff7a6f7812 */ /* 0x000fe400078ec0ff */
[----:B------:R-:W-:Y:S01]  /*1fa80*/  PRMT R112, R108, 0x5410, R109 ;  /* 0x000054106c707816 */ /* 0x000fe2000000006d */
[----:B-----5:R-:W-:Y:S01]  /*1fa90*/  @!P5 HADD2 R135, -R109.H0_H0, -RZ.H0_H0 ;  /* 0xa00000ff6d87d230 */ /* 0x020fe20000000900 */
[----:B------:R-:W-:Y:S01]  /*1faa0*/  SHF.R.U32.HI R111, RZ, 0x8, R111 ;  /* 0x00000008ff6f7819 */ /* 0x000fe2000001166f */
[----:B------:R-:W-:Y:S01]  /*1fab0*/  @!P6 HADD2 R153, -R108.H0_H0, -RZ.H0_H0 ;  /* 0xa00000ff6c99e230 */ /* 0x000fe20000000900 */
[----:B------:R-:W-:Y:S02]  /*1fac0*/  SHF.R.U32.HI R3, RZ, 0x18, R122 ;  /* 0x00000018ff037819 */ /* 0x000fe4000001167a */
[----:B------:R-:W-:Y:S02]  /*1fad0*/  PRMT R186, R135, 0x7610, R186 ;  /* 0x0000761087ba7816 */ /* 0x000fe400000000ba */
[----:B------:R-:W-:Y:S02]  /*1fae0*/  PRMT R128, R153, 0x7610, R128 ;  /* 0x0000761099807816 */ /* 0x000fe40000000080 */
[----:B------:R-:W-:Y:S01]  /*1faf0*/  @!P5 PRMT R109, R186, 0x5410, RZ ;  /* 0x00005410ba6dd816 */ /* 0x000fe200000000ff */
[----:B------:R-:W-:Y:S01]  /*1fb00*/  IMAD.MOV.U32 R186, RZ, RZ, R214 ;  /* 0x000000ffffba7224 */ /* 0x000fe200078e00d6 */
[----:B------:R-:W-:Y:S01]  /*1fb10*/  @!P6 PRMT R108, R128, 0x5410, RZ ;  /* 0x00005410806ce816 */ /* 0x000fe200000000ff */
[----:B------:R-:W-:Y:S01]  /*1fb20*/  FADD.FTZ R128, R124, R133 ;  /* 0x000000857c807221 */ /* 0x000fe20000010000 */
[----:B------:R-:W-:Y:S01]  /*1fb30*/  LOP3.LUT R111, R111, 0xffff, RZ, 0xc0, !PT ;  /* 0x0000ffff6f6f7812 */ /* 0x000fe200078ec0ff */
[----:B--2---:R-:W2:Y:S01]  /*1fb40*/  LDL R212, [R1+0x8] ;  /* 0x0000080001d47983 */ /* 0x004ea20000100800 */
[----:B------:R-:W-:Y:S02]  /*1fb50*/  IMAD.MOV.U32 R214, RZ, RZ, R180 ;  /* 0x000000ffffd67224 */ /* 0x000fe400078e00b4 */
[----:B------:R-:W-:Y:S01]  /*1fb60*/  IMAD.MOV.U32 R180, RZ, RZ, R139 ;  /* 0x000000ffffb47224 */ /* 0x000fe200078e008b */
[----:B------:R5:W-:Y:S01]  /*1fb70*/  @!P6 STL.S16 [R1+0x114], R153 ;  /* 0x000114990100e387 */ /* 0x000be20000100600 */
[----:B------:R-:W-:Y:S02]  /*1fb80*/  ISETP.GE.U32.AND P6, PT, R192, R3, PT ;  /* 0x00000003c000720c */ /* 0x000fe40003fc6070 */
[----:B-1----:R-:W-:Y:S01]  /*1fb90*/  F2FP.F16.F32.PACK_AB R3, R2, R124 ;  /* 0x0000007c0203723e */ /* 0x002fe200000000ff */
[----:B------:R4:W4:Y:S04]  /*1fba0*/  LDL.S16 R223, [R1+0x130] ;  /* 0x0001300001df7983 */ /* 0x0009280000100600 */
[----:B------:R1:W4:Y:S04]  /*1fbb0*/  LDL.S16 R222, [R1+0x12c] ;  /* 0x00012c0001de7983 */ /* 0x0003280000100600 */
[----:B------:R1:W-:Y:S01]  /*1fbc0*/  @!P5 STL.S16 [R1+0x138], R135 ;  /* 0x000138870100d387 */ /* 0x0003e20000100600 */
[----:B------:R-:W-:Y:S02]  /*1fbd0*/  ISETP.GE.U32.AND P5, PT, R192, R111, PT ;  /* 0x0000006fc000720c */ /* 0x000fe40003fa6070 */
[----:B------:R-:W-:Y:S01]  /*1fbe0*/  PRMT R111, R110, 0x7632, R111 ;  /* 0x000076326e6f7816 */ /* 0x000fe2000000006f */
[----:B------:R2:W4:Y:S04]  /*1fbf0*/  LDL.S16 R139, [R1+0x118] ;  /* 0x00011800018b7983 */ /* 0x0005280000100600 */
[----:B------:R-:W-:Y:S04]  /*1fc00*/  ST.E.U16 desc[UR4][R194.64+0x10], R108 ;  /* 0x0000106cc2007985 */ /* 0x000fe8000c101504 */
[----:B------:R2:W-:Y:S01]  /*1fc10*/  ST.E.U16 desc[UR4][R194.64+0x12], R109 ;  /* 0x0000126dc2007985 */ /* 0x0005e2000c101504 */
[----:B-----5:R-:W-:Y:S01]  /*1fc20*/  FADD.FTZ R153, R2, R128 ;  /* 0x0000008002997221 */ /* 0x020fe20000010000 */
[----:B------:R-:W-:Y:S01]  /*1fc30*/  F2FP.F16.F32.PACK_AB R2, R115, R127 ;  /* 0x0000007f7302723e */ /* 0x000fe200000000ff */
[----:B------:R-:W-:Y:S04]  /*1fc40*/  FADD.FTZ R128, R127, R129 ;  /* 0x000000817f807221 */ /* 0x000fe80000010000 */
[----:B------:R-:W-:Y:S01]  /*1fc50*/  FADD.FTZ R128, R115, R128 ;  /* 0x0000008073807221 */ /* 0x000fe20000010000 */
[----:B------:R-:W-:Y:S01]  /*1fc60*/  PRMT R115, R110, 0x5410, R111 ;  /* 0x000054106e737816 */ /* 0x000fe2000000006f */
[----:B-1----:R-:W-:Y:S04]  /*1fc70*/  IMAD.WIDE.U32 R134, R134, -0x2daee0ad, RZ ;  /* 0xd2511f5386867825 */ /* 0x002fe800078e00ff */
[----:B---3--:R-:W-:Y:S05]  /*1fc80*/  @!P4 HADD2 R225, -R110.H0_H0, -RZ.H0_H0 ;  /* 0xa00000ff6ee1c230 */ /* 0x008fea0000000900 */
[----:B------:R-:W-:Y:S01]  /*1fc90*/  PRMT R224, R225, 0x7610, R224 ;  /* 0x00007610e1e07816 */ /* 0x000fe200000000e0 */
[----:B------:R-:W-:Y:S03]  /*1fca0*/  @!P4 STL.S16 [R1+0x134], R225 ;  /* 0x000134e10100c387 */ /* 0x000fe60000100600 */
[----:B------:R-:W-:Y:S01]  /*1fcb0*/  @!P4 PRMT R110, R224, 0x5410, RZ ;  /* 0x00005410e06ec816 */ /* 0x000fe200000000ff */
[----:B------:R1:W-:Y:S04]  /*1fcc0*/  STL [R1+0x174], R128 ;  /* 0x0001748001007387 */ /* 0x0003e80000100800 */
[----:B------:R-:W-:Y:S01]  /*1fcd0*/  ST.E.U16 desc[UR4][R116.64+0x10], R110 ;  /* 0x0000106e74007985 */ /* 0x000fe2000c101504 */
[----:B--2---:R-:W-:Y:S04]  /*1fce0*/  LOP3.LUT R124, R135, R212, R182, 0x96, !PT ;  /* 0x000000d4877c7212 */ /* 0x004fe800078e96b6 */
[----:B------:R-:W-:Y:S02]  /*1fcf0*/  LOP3.LUT R0, R124, 0xff, RZ, 0xc0, !PT ;  /* 0x000000ff7c007812 */ /* 0x000fe400078ec0ff */
[----:B------:R-:W-:Y:S02]  /*1fd00*/  SHF.R.U32.HI R109, RZ, 0x18, R124 ;  /* 0x00000018ff6d7819 */ /* 0x000fe4000001167c */
[----:B------:R-:W-:Y:S01]  /*1fd10*/  ISETP.GE.U32.AND P4, PT, R192, R0, PT ;  /* 0x00000000c000720c */ /* 0x000fe20003f86070 */
[----:B----4-:R-:W-:Y:S01]  /*1fd20*/  @!P2 HADD2 R223, -R111.H0_H0, -RZ.H0_H0 ;  /* 0xa00000ff6fdfa230 */ /* 0x010fe20000000900 */
[----:B------:R-:W-:Y:S01]  /*1fd30*/  LOP3.LUT R0, R124, 0xffff, RZ, 0xc0, !PT ;  /* 0x0000ffff7c007812 */ /* 0x000fe200078ec0ff */
[----:B------:R-:W-:Y:S01]  /*1fd40*/  @!P0 HADD2 R222, -R107.H0_H0, -RZ.H0_H0 ;  /* 0xa00000ff6bde8230 */ /* 0x000fe20000000900 */
[----:B-1----:R1:W2:Y:S02]  /*1fd50*/  LDL.S16 R128, [R1+0x104] ;  /* 0x0001040001807983 */ /* 0x0022a40000100600 */
[----:B------:R-:W-:Y:S02]  /*1fd60*/  PRMT R221, R223, 0x7610, R221 ;  /* 0x00007610dfdd7816 */ /* 0x000fe400000000dd */
[----:B------:R-:W-:Y:S01]  /*1fd70*/  SHF.R.U32.HI R0, RZ, 0x8, R0 ;  /* 0x00000008ff007819 */ /* 0x000fe20000011600 */
[----:B------:R-:W-:Y:S01]  /*1fd80*/  @!P2 STL.S16 [R1+0x130], R223 ;  /* 0x000130df0100a387 */ /* 0x000fe20000100600 */
[----:B------:R-:W-:Y:S02]  /*1fd90*/  @!P2 PRMT R111, R221, 0x5410, RZ ;  /* 0x00005410dd6fa816 */ /* 0x000fe400000000ff */
[----:B------:R-:W-:Y:S01]  /*1fda0*/  LOP3.LUT R108, R0, 0xffff, RZ, 0xc0, !PT ;  /* 0x0000ffff006c7812 */ /* 0x000fe200078ec0ff */
[----:B------:R-:W-:Y:S01]  /*1fdb0*/  @!P0 STL.S16 [R1+0x12c], R222 ;  /* 0x00012cde01008387 */ /* 0x000fe20000100600 */
[C---:B------:R-:W-:Y:S02]  /*1fdc0*/  PRMT R0, R107.reuse, 0x7632, R0 ;  /* 0x000076326b007816 */ /* 0x040fe40000000000 */
[----:B------:R-:W-:Y:S01]  /*1fdd0*/  PRMT R219, R222, 0x7610, R219 ;  /* 0x00007610dedb7816 */ /* 0x000fe200000000db */
[----:B------:R1:W3:Y:S01]  /*1fde0*/  LDL.S16 R221, [R1+0x100] ;  /* 0x0001000001dd7983 */ /* 0x0002e20000100600 */
[C---:B------:R-:W-:Y:S01]  /*1fdf0*/  ISETP.GE.U32.AND P2, PT, R192.reuse, R108, PT ;  /* 0x0000006cc000720c */ /* 0x040fe20003f46070 */
[----:B------:R-:W-:Y:S01]  /*1fe00*/  @!P5 HADD2 R139, -R0.H0_H0, -RZ.H0_H0 ;  /* 0xa00000ff008bd230 */ /* 0x000fe20000000900 */
[----:B------:R-:W-:Y:S01]  /*1fe10*/  SHF.R.U32.HI R108, RZ, 0x10, R124 ;  /* 0x00000010ff6c7819 */ /* 0x000fe2000001167c */
[----:B------:R-:W-:Y:S01]  /*1fe20*/  ST.E.U16 desc[UR4][R116.64+0x12], R111 ;  /* 0x0000126f74007985 */ /* 0x000fe2000c101504 */
[----:B------:R-:W-:Y:S02]  /*1fe30*/  PRMT R124, R107, 0x5410, R0 ;  /* 0x000054106b7c7816 */ /* 0x000fe40000000000 */
[----:B------:R-:W-:Y:S02]  /*1fe40*/  @!P0 PRMT R107, R219, 0x5410, RZ ;  /* 0x00005410db6b8816 */ /* 0x000fe400000000ff */
[----:B------:R-:W-:Y:S01]  /*1fe50*/  PRMT R217, R139, 0x7610, R217 ;  /* 0x000076108bd97816 */ /* 0x000fe200000000d9 */
[----:B------:R1:W4:Y:S01]  /*1fe60*/  LDL.S16 R219, [R1+0x110] ;  /* 0x0001100001db7983 */ /* 0x0003220000100600 */
[----:B------:R-:W-:Y:S02]  /*1fe70*/  ISETP.GE.U32.AND P0, PT, R192, R109, PT ;  /* 0x0000006dc000720c */ /* 0x000fe40003f06070 */
[----:B------:R-:W-:Y:S01]  /*1fe80*/  @!P5 PRMT R0, R217, 0x5410, RZ ;  /* 0x00005410d900d816 */ /* 0x000fe200000000ff */
[----:B------:R5:W-:Y:S01]  /*1fe90*/  @!P5 STL.S16 [R1+0x118], R139 ;  /* 0x0001188b0100d387 */ /* 0x000be20000100600 */
[C---:B------:R-:W-:Y:S02]  /*1fea0*/  PRMT R109, R179.reuse, 0x7610, R109 ;  /* 0x00007610b36d7816 */ /* 0x040fe4000000006d */
[----:B------:R-:W-:Y:S01]  /*1feb0*/  LOP3.LUT R108, R108, 0xff, RZ, 0xc0, !PT ;  /* 0x000000ff6c6c7812 */ /* 0x000fe200078ec0ff */
[----:B------:R1:W4:Y:S03]  /*1fec0*/  LDL.S16 R217, [R1+0xf8] ;  /* 0x0000f80001d97983 */ /* 0x0003260000100600 */
[----:B------:R-:W-:Y:S01]  /*1fed0*/  ISETP.GE.U32.AND P5, PT, R192, R108, PT ;  /* 0x0000006cc000720c */ /* 0x000fe20003fa6070 */
[----:B------:R1:W-:Y:S01]  /*1fee0*/  ST.E.U16 desc[UR4][R120.64+0xe], R107 ;  /* 0x00000e6b78007985 */ /* 0x0003e2000c101504 */
[----:B------:R-:W-:Y:S03]  /*1fef0*/  PRMT R108, R179, 0x7632, R108 ;  /* 0x00007632b36c7816 */ /* 0x000fe6000000006c */
[----:B------:R1:W-:Y:S01]  /*1ff00*/  ST.E.U16 desc[UR4][R120.64+0x10], R0 ;  /* 0x0000100078007985 */ /* 0x0003e2000c101504 */
[----:B-----5:R-:W-:Y:S05]  /*1ff10*/  IMAD.WIDE.U32 R138, R138, -0x2daee0ad, RZ ;  /* 0xd2511f538a8a7825 */ /* 0x020fea00078e00ff */
[----:B------:R-:W-:Y:S04]  /*1ff20*/  LOP3.LUT R110, R139, R212, R176, 0x96, !PT ;  /* 0x000000d48b6e7212 */ /* 0x000fe800078e96b0 */
[C---:B------:R-:W-:Y:S02]  /*1ff30*/  LOP3.LUT R111, R110.reuse, 0xff, RZ, 0xc0, !PT ;  /* 0x000000ff6e6f7812 */ /* 0x040fe400078ec0ff */
[----:B-1----:R-:W-:Y:S04]  /*1ff40*/  LOP3.LUT R107, R110, 0xffff, RZ, 0xc0, !PT ;  /* 0x0000ffff6e6b7812 */ /* 0x002fe800078ec0ff */
[--C-:B------:R-:W-:Y:S02]  /*1ff50*/  SHF.R.U32.HI R0, RZ, 0x8, R107.reuse ;  /* 0x00000008ff007819 */ /* 0x100fe4000001166b */
[----:B------:R-:W-:Y:S01]  /*1ff60*/  PRMT R107, R144, 0x7610, R107 ;  /* 0x00007610906b7816 */ /* 0x000fe2000000006b */
[----:B--2---:R-:W-:Y:S05]  /*1ff70*/  @!P1 HADD2 R128, -R109.H0_H0, -RZ.H0_H0 ;  /* 0xa00000ff6d809230 */ /* 0x004fea0000000900 */
[----:B------:R-:W-:Y:S01]  /*1ff80*/  PRMT R133, R128, 0x7610, R133 ;  /* 0x0000761080857816 */ /* 0x000fe20000000085 */
[----:B------:R1:W-:Y:S04]  /*1ff90*/  @!P1 STL.S16 [R1+0x104], R128 ;  /* 0x0001048001009387 */ /* 0x0003e80000100600 */
[----:B------:R2:W5:Y:S01]  /*1ffa0*/  LDL.S16 R179, [R1+0xf4] ;  /* 0x0000f40001b37983 */ /* 0x0005620000100600 */
[----:B---3--:R-:W-:Y:S05]  /*1ffb0*/  @!P6 HADD2 R221, -R108.H0_H0, -RZ.H0_H0 ;  /* 0xa00000ff6cdde230 */ /* 0x008fea0000000900 */
[----:B------:R-:W-:Y:S01]  /*1ffc0*/  PRMT R132, R221, 0x7610, R132 ;  /* 0x00007610dd847816 */ /* 0x000fe20000000084 */
[----:B----4-:R-:W-:Y:S05]  /*1ffd0*/  @!P4 HADD2 R219, -R107.H0_H0, -RZ.H0_H0 ;  /* 0xa00000ff6bdbc230 */ /* 0x010fea0000000900 */
[----:B------:R-:W-:Y:S02]  /*1ffe0*/  PRMT R218, R219, 0x7610, R218 ;  /* 0x00007610dbda7816 */ /* 0x000fe400000000da */
[----:B-1----:R-:W-:Y:S02]  /*1fff0*/  PRMT R128, R109, 0x5410, R108 ;  /* 0x000054106d807816 */ /* 0x002fe4000000006c */
[----:B------:R-:W-:Y:S02]  /*20000*/  @!P1 PRMT R109, R133, 0x5410, RZ ;  /* 0x00005410856d9816 */ /* 0x000fe400000000ff */
[----:B------:R-:W-:Y:S01]  /*20010*/  ISETP.GE.U32.AND P1, PT, R192, R111, PT ;  /* 0x0000006fc000720c */ /* 0x000fe20003f26070 */
[----:B------:R2:W3:Y:S01]  /*20020*/  LDL.S16 R133, [R1+0xf0] ;  /* 0x0000f00001857983 */ /* 0x0004e20000100600 */
[----:B------:R-:W-:Y:S02]  /*20030*/  @!P6 PRMT R108, R132, 0x5410, RZ ;  /* 0x00005410846ce816 */ /* 0x000fe400000000ff */
[----:B------:R-:W-:Y:S01]  /*20040*/  LOP3.LUT R111, R0, 0xffff, RZ, 0xc0, !PT ;  /* 0x0000ffff006f7812 */ /* 0x000fe200078ec0ff */
[----:B------:R-:W-:Y:S01]  /*20050*/  @!P6 STL.S16 [R1+0x100], R221 ;  /* 0x000100dd0100e387 */ /* 0x000fe20000100600 */
[----:B------:R-:W-:Y:S02]  /*20060*/  PRMT R0, R144, 0x7632, R0 ;  /* 0x0000763290007816 */ /* 0x000fe40000000000 */
[----:B------:R-:W-:Y:S01]  /*20070*/  ISETP.GE.U32.AND P6, PT, R192, R111, PT ;  /* 0x0000006fc000720c */ /* 0x000fe20003fc6070 */
[----:B------:R1:W-:Y:S01]  /*20080*/  ST.E.U16 desc[UR4][R118.64+0x12], R108 ;  /* 0x0000126c76007985 */ /* 0x0003e2000c101504 */
[----:B------:R-:W-:Y:S01]  /*20090*/  PRMT R132, R107, 0x5410, R0 ;  /* 0x000054106b847816 */ /* 0x000fe20000000000 */
[----:B------:R-:W-:Y:S01]  /*200a0*/  @!P2 HADD2 R217, -R0.H0_H0, -RZ.H0_H0 ;  /* 0xa00000ff00d9a230 */ /* 0x000fe20000000900 */
[----:B------:R-:W-:Y:S01]  /*200b0*/  @!P4 PRMT R107, R218, 0x5410, RZ ;  /* 0x00005410da6bc816 */ /* 0x000fe200000000ff */
[----:B------:R-:W-:Y:S01]  /*200c0*/  @!P4 STL.S16 [R1+0x110], R219 ;  /* 0x000110db0100c387 */ /* 0x000fe20000100600 */
[--C-:B------:R-:W-:Y:S02]  /*200d0*/  SHF.R.U32.HI R111, RZ, 0x18, R110.reuse ;  /* 0x00000018ff6f7819 */ /* 0x100fe4000001166e */
[----:B------:R-:W-:Y:S01]  /*200e0*/  PRMT R141, R217, 0x7610, R141 ;  /* 0x00007610d98d7816 */ /* 0x000fe2000000008d */
[----:B------:R4:W-:Y:S01]  /*200f0*/  @!P2 STL.S16 [R1+0xf8], R217 ;  /* 0x0000f8d90100a387 */ /* 0x0009e20000100600 */
[----:B------:R-:W-:Y:S02]  /*20100*/  ISETP.GE.U32.AND P4, PT, R192, R111, PT ;  /* 0x0000006fc000720c */ /* 0x000fe40003f86070 */
[----:B------:R-:W-:Y:S01]  /*20110*/  @!P2 PRMT R0, R141, 0x5410, RZ ;  /* 0x000054108d00a816 */ /* 0x000fe200000000ff */
[----:B------:R2:W2:Y:S01]  /*20120*/  LDL.S16 R218, [R1+0xec] ;  /* 0x0000ec0001da7983 */ /* 0x0004a20000100600 */
[----:B------:R-:W-:Y:S03]  /*20130*/  LOP3.LUT R111, R134, 0xff, RZ, 0xc0, !PT ;  /* 0x000000ff866f7812 */ /* 0x000fe600078ec0ff */
[----:B------:R4:W-:Y:S01]  /*20140*/  ST.E.U16 desc[UR4][R118.64+0x10], R109 ;  /* 0x0000106d76007985 */ /* 0x0009e2000c101504 */
[----:B------:R-:W-:Y:S02]  /*20150*/  ISETP.GE.U32.AND P2, PT, R192, R111, PT ;  /* 0x0000006fc000720c */ /* 0x000fe40003f46070 */
[----:B------:R-:W-:Y:S01]  /*20160*/  SHF.R.U32.HI R111, RZ, 0x10, R110 ;  /* 0x00000010ff6f7819 */ /* 0x000fe2000001166e */
[----:B------:R2:W2:Y:S01]  /*20170*/  LDL.S16 R141, [R1+0xe8] ;  /* 0x0000e800018d7983 */ /* 0x0004a20000100600 */
[----:B------:R-:W-:Y:S02]  /*20180*/  LOP3.LUT R110, R134, 0xffff, RZ, 0xc0, !PT ;  /* 0x0000ffff866e7812 */ /* 0x000fe400078ec0ff */
[----:B------:R-:W-:Y:S01]  /*20190*/  LOP3.LUT R111, R111, 0xff, RZ, 0xc0, !PT ;  /* 0x000000ff6f6f7812 */ /* 0x000fe200078ec0ff */
[----:B------:R4:W-:Y:S01]  /*201a0*/  ST.E.U16 desc[UR4][R194.64+0x22], R0 ;  /* 0x00002200c2007985 */ /* 0x0009e2000c101504 */
[----:B------:R-:W-:Y:S02]  /*201b0*/  SHF.R.U32.HI R110, RZ, 0x8, R110 ;  /* 0x00000008ff6e7819 */ /* 0x000fe4000001166e */
[C---:B-1----:R-:W-:Y:S01]  /*201c0*/  PRMT R108, R145.reuse, 0x7610, R108 ;  /* 0x00007610916c7816 */ /* 0x042fe2000000006c */
[----:B------:R1:W-:Y:S01]  /*201d0*/  ST.E.U16 desc[UR4][R194.64+0x20], R107 ;  /* 0x0000206bc2007985 */ /* 0x0003e2000c101504 */
[----:B------:R-:W-:Y:S03]  /*201e0*/  LOP3.LUT R110, R110, 0xffff, RZ, 0xc0, !PT ;  /* 0x0000ffff6e6e7812 */ /* 0x000fe600078ec0ff */
[----:B----4-:R4:W4:Y:S01]  /*201f0*/  LDL.S16 R217, [R1+0xe4] ;  /* 0x0000e40001d97983 */ /* 0x0109220000100600 */
[----:B------:R-:W-:Y:S02]  /*20200*/  PRMT R109, R145, 0x7632, R109 ;  /* 0x00007632916d7816 */ /* 0x000fe4000000006d */
[----:B------:R-:W-:Y:S02]  /*20210*/  PRMT R0, R106, 0x7632, R0 ;  /* 0x000076326a007816 */ /* 0x000fe40000000000 */
[----:B-1----:R-:W-:Y:S04]  /*20220*/  SHF.R.U32.HI R107, RZ, 0x10, R134 ;  /* 0x00000010ff6b7819 */ /* 0x002fe80000011686 */
[----:B------:R-:W-:Y:S01]  /*20230*/  LOP3.LUT R107, R107, 0xff, RZ, 0xc0, !PT ;  /* 0x000000ff6b6b7812 */ /* 0x000fe200078ec0ff */
[----:B-----5:R-:W-:Y:S05]  /*20240*/  @!P5 HADD2 R179, -R108.H0_H0, -RZ.H0_H0 ;  /* 0xa00000ff6cb3d230 */ /* 0x020fea0000000900 */
[----:B------:R-:W-:Y:S01]  /*20250*/  PRMT R144, R179, 0x7610, R144 ;  /* 0x00007610b3907816 */ /* 0x000fe20000000090 */
[----:B------:R1:W-:Y:S01]  /*20260*/  @!P5 STL.S16 [R1+0xf4], R179 ;  /* 0x0000f4b30100d387 */ /* 0x0003e20000100600 */
[----:B---3--:R-:W-:Y:S05]  /*20270*/  @!P0 HADD2 R133, -R109.H0_H0, -RZ.H0_H0 ;  /* 0xa00000ff6d858230 */ /* 0x008fea0000000900 */
[----:B------:R-:W-:Y:S01]  /*20280*/  PRMT R129, R133, 0x7610, R129 ;  /* 0x0000761085817816 */ /* 0x000fe20000000081 */
[----:B------:R3:W-:Y:S04]  /*20290*/  @!P0 STL.S16 [R1+0xf0], R133 ;  /* 0x0000f08501008387 */ /* 0x0007e80000100600 */
[----:B-1----:R1:W5:Y:S01]  /*202a0*/  LDL.S16 R179, [R1+0xe0] ;  /* 0x0000e00001b37983 */ /* 0x0023620000100600 */
[----:B--2---:R-:W-:Y:S02]  /*202b0*/  @!P1 HADD2 R218, -R106.H0_H0, -RZ.H0_H0 ;  /* 0xa00000ff6ada9230 */ /* 0x004fe40000000900 */
[----:B------:R-:W-:Y:S01]  /*202c0*/  @!P6 HADD2 R141, -R0.H0_H0, -RZ.H0_H0 ;  /* 0xa00000ff008de230 */ /* 0x000fe20000000900 */
[----:B---3--:R-:W-:Y:S02]  /*202d0*/  PRMT R133, R108, 0x5410, R109 ;  /* 0x000054106c857816 */ /* 0x008fe4000000006d */
[----:B------:R-:W-:Y:S02]  /*202e0*/  @!P5 PRMT R108, R144, 0x5410, RZ ;  /* 0x00005410906cd816 */ /* 0x000fe400000000ff */
[----:B------:R-:W-:Y:S01]  /*202f0*/  @!P0 PRMT R109, R129, 0x5410, RZ ;  /* 0x00005410816d8816 */ /* 0x000fe200000000ff */
[----:B------:R1:W2:Y:S01]  /*20300*/  LDL.S16 R144, [R1+0xdc] ;  /* 0x0000dc0001907983 */ /* 0x0002a20000100600 */
[----:B------:R-:W-:Y:S02]  /*20310*/  ISETP.GE.U32.AND P0, PT, R192, R110, PT ;  /* 0x0000006ec000720c */ /* 0x000fe40003f06070 */
[----:B------:R-:W-:Y:S01]  /*20320*/  PRMT R110, R218, 0x7610, R110 ;  /* 0x00007610da6e7816 */ /* 0x000fe2000000006e */
[----:B------:R1:W3:Y:S01]  /*20330*/  LDL.S16 R129, [R1+0xd8] ;  /* 0x0000d80001817983 */ /* 0x0002e20000100600 */
[----:B------:R-:W-:Y:S02]  /*20340*/  PRMT R187, R141, 0x7610, R187 ;  /* 0x000076108dbb7816 */ /* 0x000fe400000000bb */
[----:B------:R-:W-:Y:S01]  /*20350*/  ISETP.GE.U32.AND P5, PT, R192, R111, PT ;  /* 0x0000006fc000720c */ /* 0x000fe20003fa6070 */
[----:B------:R-:W-:Y:S04]  /*20360*/  @!P1 STL.S16 [R1+0xec], R218 ;  /* 0x0000ecda01009387 */ /* 0x000fe80000100600 */
[----:B------:R4:W-:Y:S04]  /*20370*/  @!P6 STL.S16 [R1+0xe8], R141 ;  /* 0x0000e88d0100e387 */ /* 0x0009e80000100600 */
[----:B------:R1:W-:Y:S04]  /*20380*/  ST.E.U16 desc[UR4][R116.64+0x20], R108 ;  /* 0x0000206c74007985 */ /* 0x0003e8000c101504 */
[----:B------:R1:W-:Y:S01]  /*20390*/  ST.E.U16 desc[UR4][R116.64+0x22], R109 ;  /* 0x0000226d74007985 */ /* 0x0003e2000c101504 */
[----:B----4-:R-:W-:Y:S02]  /*203a0*/  PRMT R141, R106, 0x5410, R0 ;  /* 0x000054106a8d7816 */ /* 0x010fe40000000000 */
[----:B------:R-:W-:Y:S02]  /*203b0*/  @!P1 PRMT R106, R110, 0x5410, RZ ;  /* 0x000054106e6a9816 */ /* 0x000fe400000000ff */
[----:B------:R-:W-:Y:S02]  /*203c0*/  ISETP.GE.U32.AND P1, PT, R192, R107, PT ;  /* 0x0000006bc000720c */ /* 0x000fe40003f26070 */
[C---:B-1----:R-:W-:Y:S01]  /*203d0*/  PRMT R108, R146.reuse, 0x7610, R108 ;  /* 0x00007610926c7816 */ /* 0x042fe2000000006c */
[----:B------:R1:W-:Y:S01]  /*203e0*/  ST.E.U16 desc[UR4][R120.64+0x1e], R106 ;  /* 0x00001e6a78007985 */ /* 0x0003e2000c101504 */
[----:B------:R-:W-:Y:S02]  /*203f0*/  PRMT R107, R146, 0x7632, R107 ;  /* 0x00007632926b7816 */ /* 0x000fe4000000006b */
[----:B------:R-:W-:Y:S01]  /*20400*/  SHF.R.U32.HI R110, RZ, 0x18, R134 ;  /* 0x00000018ff6e7819 */ /* 0x000fe20000011686 */
[----:B------:R-:W-:Y:S01]  /*20410*/  @!P5 HADD2 R217, -R108.H0_H0, -RZ.H0_H0 ;  /* 0xa00000ff6cd9d230 */ /* 0x000fe20000000900 */
[----:B------:R-:W-:Y:S02]  /*20420*/  LOP3.LUT R109, R138, 0xffff, RZ, 0xc0, !PT ;  /* 0x0000ffff8a6d7812 */ /* 0x000fe400078ec0ff */
[----:B------:R-:W-:Y:S02]  /*20430*/  @!P6 PRMT R0, R187, 0x5410, RZ ;  /* 0x00005410bb00e816 */ /* 0x000fe400000000ff */
[----:B------:R-:W-:Y:S01]  /*20440*/  PRMT R181, R217, 0x7610, R181 ;  /* 0x00007610d9b57816 */ /* 0x000fe200000000b5 */
[----:B------:R-:W-:Y:S01]  /*20450*/  @!P5 STL.S16 [R1+0xe4], R217 ;  /* 0x0000e4d90100d387 */ /* 0x000fe20000100600 */
[----:B------:R-:W-:Y:S02]  /*20460*/  ISETP.GE.U32.AND P6, PT, R192, R110, PT ;  /* 0x0000006ec000720c */ /* 0x000fe40003fc6070 */
[----:B------:R-:W-:Y:S01]  /*20470*/  LOP3.LUT R110, R138, 0xff, RZ, 0xc0, !PT ;  /* 0x000000ff8a6e7812 */ /* 0x000fe200078ec0ff */
[----:B------:R4:W-:Y:S01]  /*20480*/  ST.E.U16 desc[UR4][R120.64+0x20], R0 ;  /* 0x0000200078007985 */ /* 0x0009e2000c101504 */
[----:B------:R-:W-:Y:S02]  /*20490*/  SHF.R.U32.HI R109, RZ, 0x8, R109 ;  /* 0x00000008ff6d7819 */ /* 0x000fe4000001166d */
[----:B------:R-:W-:Y:S02]  /*204a0*/  PRMT R146, R108, 0x5410, R107 ;  /* 0x000054106c927816 */ /* 0x000fe4000000006b */
[----:B------:R-:W-:Y:S02]  /*204b0*/  @!P5 PRMT R108, R181, 0x5410, RZ ;  /* 0x00005410b56cd816 */ /* 0x000fe400000000ff */
[----:B------:R-:W-:Y:S02]  /*204c0*/  ISETP.GE.U32.AND P5, PT, R192, R110, PT ;  /* 0x0000006ec000720c */ /* 0x000fe40003fa6070 */
[----:B------:R-:W-:Y:S01]  /*204d0*/  LOP3.LUT R110, R109, 0xffff, RZ, 0xc0, !PT ;  /* 0x0000ffff6d6e7812 */ /* 0x000fe200078ec0ff */
[----:B------:R-:W-:Y:S01]  /*204e0*/  ST.E.U16 desc[UR4][R118.64+0x20], R108 ;  /* 0x0000206c76007985 */ /* 0x000fe2000c101504 */
[C---:B------:R-:W-:Y:S02]  /*204f0*/  PRMT R109, R136.reuse, 0x7610, R109 ;  /* 0x00007610886d7816 */ /* 0x040fe4000000006d */
[----:B-1----:R-:W-:Y:S04]  /*20500*/  PRMT R106, R136, 0x7632, R106 ;  /* 0x00007632886a7816 */ /* 0x002fe8000000006a */
[----:B------:R-:W-:Y:S02]  /*20510*/  PRMT R136, R109, 0x5410, R106 ;  /* 0x000054106d887816 */ /* 0x000fe4000000006a */
[--C-:B----4-:R-:W-:Y:S01]  /*20520*/  SHF.R.U32.HI R0, RZ, 0x18, R138.reuse ;  /* 0x00000018ff007819 */ /* 0x110fe2000001168a */
[----:B-----5:R-:W-:Y:S05]  /*20530*/  @!P4 HADD2 R179, -R107.H0_H0, -RZ.H0_H0 ;  /* 0xa00000ff6bb3c230 */ /* 0x020fea0000000900 */
[----:B------:R-:W-:Y:S01]  /*20540*/  PRMT R145, R179, 0x7610, R145 ;  /* 0x00007610b3917816 */ /* 0x000fe20000000091 */
[----:B------:R1:W-:Y:S03]  /*20550*/  @!P4 STL.S16 [R1+0xe0], R179 ;  /* 0x0000e0b30100c387 */ /* 0x0003e60000100600 */
[----:B------:R-:W-:Y:S02]  /*20560*/  @!P4 PRMT R107, R145, 0x5410, RZ ;  /* 0x00005410916bc816 */ /* 0x000fe400000000ff */
[----:B------:R-:W-:Y:S02]  /*20570*/  ISETP.GE.U32.AND P4, PT, R192, R110, PT ;  /* 0x0000006ec000720c */ /* 0x000fe40003f86070 */
[----:B------:R-:W-:Y:S01]  /*20580*/  SHF.R.U32.HI R110, RZ, 0x10, R138 ;  /* 0x00000010ff6e7819 */ /* 0x000fe2000001168a */
[----:B------:R-:W-:Y:S03]  /*20590*/  ST.E.U16 desc[UR4][R118.64+0x22], R107 ;  /* 0x0000226b76007985 */ /* 0x000fe6000c101504 */
[----:B------:R-:W-:Y:S01]  /*205a0*/  LOP3.LUT R110, R110, 0xff, RZ, 0xc0, !PT ;  /* 0x000000ff6e6e7812 */ /* 0x000fe200078ec0ff */
[----:B--2---:R-:W-:Y:S02]  /*205b0*/  @!P2 HADD2 R144, -R109.H0_H0, -RZ.H0_H0 ;  /* 0xa00000ff6d90a230 */ /* 0x004fe40000000900 */
[----:B---3--:R-:W-:Y:S03]  /*205c0*/  @!P0 HADD2 R129, -R106.H0_H0, -RZ.H0_H0 ;  /* 0xa00000ff6a818230 */ /* 0x008fe60000000900 */
[----:B------:R-:W-:Y:S01]  /*205d0*/  PRMT R127, R144, 0x7610, R127 ;  /* 0x00007610907f7816 */ /* 0x000fe2000000007f */
[----:B------:R2:W-:Y:S01]  /*205e0*/  @!P2 STL.S16 [R1+0xdc], R144 ;  /* 0x0000dc900100a387 */ /* 0x0005e20000100600 */
[----:B------:R-:W-:Y:S03]  /*205f0*/  PRMT R111, R129, 0x7610, R111 ;  /* 0x00007610816f7816 */ /* 0x000fe6000000006f */
[----:B------:R-:W-:Y:S01]  /*20600*/  @!P0 STL.S16 [R1+0xd8], R129 ;  /* 0x0000d88101008387 */ /* 0x000fe20000100600 */
[----:B------:R-:W-:Y:S02]  /*20610*/  @!P2 PRMT R109, R127, 0x5410, RZ ;  /* 0x000054107f6da816 */ /* 0x000fe400000000ff */
[C---:B------:R-:W-:Y:S01]  /*20620*/  ISETP.GE.U32.AND P2, PT, R192.reuse, R110, PT ;  /* 0x0000006ec000720c */ /* 0x040fe20003f46070 */
[----:B-1----:R1:W3:Y:S01]  /*20630*/  LDL.S16 R179, [R1+0xd4] ;  /* 0x0000d40001b37983 */ /* 0x0022e20000100600 */
[----:B------:R-:W-:Y:S01]  /*20640*/  @!P0 PRMT R106, R111, 0x5410, RZ ;  /* 0x000054106f6a8816 */ /* 0x000fe200000000ff */
[----:B------:R-:W-:Y:S01]  /*20650*/  IMAD.WIDE.U32 R110, R137, -0x2daee0ad, RZ ;  /* 0xd2511f53896e7825 */ /* 0x000fe200078e00ff */
[----:B------:R-:W-:Y:S01]  /*20660*/  ISETP.GE.U32.AND P0, PT, R192, R0, PT ;  /* 0x00000000c000720c */ /* 0x000fe20003f06070 */
[----:B------:R-:W-:Y:S01]  /*20670*/  ST.E.U16 desc[UR4][R194.64+0x30], R109 ;  /* 0x0000306dc2007985 */ /* 0x000fe2000c101504 */
[----:B------:R-:W-:Y:S02]  /*20680*/  MUFU.EX2 R0, R214 ;  /* 0x000000d600007308 */ /* 0x000fe40000000800 */
[----:B------:R-:W-:Y:S01]  /*20690*/  LOP3.LUT R150, R111, R178, R150, 0x96, !PT ;  /* 0x000000b26f967212 */ /* 0x000fe200078e9696 */
[----:B------:R4:W-:Y:S04]  /*206a0*/  ST.E.U16 desc[UR4][R194.64+0x32], R106 ;  /* 0x0000326ac2007985 */ /* 0x0009e8000c101504 */
[----:B------:R-:W-:Y:S03]  /*206b0*/  IMAD.WIDE.U32 R150, R150, -0x326172a9, RZ ;  /* 0xcd9e8d5796967825 */ /* 0x000fe600078e00ff */
[----:B------:R-:W-:Y:S01]  /*206c0*/  MUFU.EX2 R127, R166 ;  /* 0x000000a6007f7308 */ /* 0x000fe20000000800 */
[-CC-:B--2---:R-:W-:Y:S02]  /*206d0*/  LOP3.LUT R144, R143, R147.reuse, R140.reuse, 0x96, !PT ;  /* 0x000000938f907212 */ /* 0x184fe400078e968c */
[----:B------:R-:W-:Y:S07]  /*206e0*/  LOP3.LUT R147, R149, R147, R140, 0x96, !PT ;  /* 0x0000009395937212 */ /* 0x000fee00078e968c */
[----:B------:R-:W2:Y:S01]  /*206f0*/  MUFU.EX2 R140, R186 ;  /* 0x000000ba008c7308 */ /* 0x000ea20000000800 */
[----:B------:R-:W-:Y:S05]  /*20700*/  IMAD.WIDE.U32 R144, R144, -0x2daee0ad, RZ ;  /* 0xd2511f5390907825 */ /* 0x000fea00078e00ff */
[----:B------:R-:W-:Y:S02]  /*20710*/  LOP3.LUT R143, R145, R245, R110, 0x96, !PT ;  /* 0x000000f5918f7212 */ /* 0x000fe400078e966e */
[----:B------:R-:W-:Y:S02]  /*20720*/  LOP3.LUT R110, R151, R251, R142, 0x96, !PT ;  /* 0x000000fb976e7212 */ /* 0x000fe400078e968e */
[----:B------:R-:W5:Y:S01]  /*20730*/  MUFU.EX2 R145, R180 ;  /* 0x000000b400917308 */ /* 0x000f620000000800 */
[----:B------:R1:W3:Y:S01]  /*20740*/  LDL.S16 R151, [R1+0xd0] ;  /* 0x0000d00001977983 */ /* 0x0002e20000100600 */
[----:B------:R-:W-:Y:S01]  /*20750*/  IMAD.WIDE.U32 R142, R143, -0x326172a9, RZ ;  /* 0xcd9e8d578f8e7825 */ /* 0x000fe200078e00ff */
[----:B----4-:R-:W-:Y:S03]  /*20760*/  PRMT R106, R208, 0x7610, R106 ;  /* 0x00007610d06a7816 */ /* 0x010fe6000000006a */
[----:B------:R-:W-:Y:S01]  /*20770*/  IMAD.WIDE.U32 R110, R110, -0x2daee0ad, RZ ;  /* 0xd2511f536e6e7825 */ /* 0x000fe200078e00ff */
[----:B------:R-:W-:Y:S03]  /*20780*/  LOP3.LUT R150, R143, R185, R150, 0x96, !PT ;  /* 0x000000b98f967212 */ /* 0x000fe600078e9696 */
[----:B------:R-:W4:Y:S01]  /*20790*/  MUFU.EX2 R137, R157 ;  /* 0x0000009d00897308 */ /* 0x000f220000000800 */
[----:B--2---:R-:W-:Y:S02]  /*207a0*/  F2FP.F16.F32.PACK_AB R163, R0, R140 ;  /* 0x0000008c00a3723e */ /* 0x004fe400000000ff */
[----:B------:R-:W-:Y:S01]  /*207b0*/  LOP3.LUT R144, R111, R184, R144, 0x96, !PT ;  /* 0x000000b86f907212 */ /* 0x000fe200078e9690 */
[----:B------:R-:W-:Y:S04]  /*207c0*/  IMAD.WIDE.U32 R186, R150, -0x2daee0ad, RZ ;  /* 0xd2511f5396ba7825 */ /* 0x000fe800078e00ff */
[----:B------:R-:W-:Y:S01]  /*207d0*/  FADD.FTZ R111, R140, R155 ;  /* 0x0000009b8c6f7221 */ /* 0x000fe20000010000 */
[----:B------:R1:W2:Y:S01]  /*207e0*/  LDL.S16 R150, [R1+0xcc] ;  /* 0x0000cc0001967983 */ /* 0x0002a20000100600 */
[----:B------:R4:W1:Y:S01]  /*207f0*/  MUFU.EX2 R129, R156 ;  /* 0x0000009c00817308 */ /* 0x0008620000000800 */
[----:B-----5:R-:W-:Y:S01]  /*20800*/  F2FP.F16.F32.PACK_AB R155, R127, R145 ;  /* 0x000000917f9b723e */ /* 0x020fe200000000ff */
[--C-:B------:R-:W-:Y:S01]  /*20810*/  FADD.FTZ R0, R0, R111.reuse ;  /* 0x0000006f00007221 */ /* 0x100fe20000010000 */
[----:B------:R-:W-:Y:S01]  /*20820*/  PRMT R111, R159, 0x7610, R111 ;  /* 0x000076109f6f7816 */ /* 0x000fe2000000006f */
[----:B------:R-:W-:Y:S03]  /*20830*/  IMAD.WIDE.U32 R180, R144, -0x326172a9, RZ ;  /* 0xcd9e8d5790b47825 */ /* 0x000fe600078e00ff */
[----:B------:R5:W-:Y:S02]  /*20840*/  STL [R1+0x15c], R0 ;  /* 0x00015c0001007387 */ /* 0x000be40000100800 */
[----:B------:R-:W-:Y:S02]  /*20850*/  LOP3.LUT R166, R181, R164, R142, 0x96, !PT ;  /* 0x000000a4b5a67212 */ /* 0x000fe400078e968e */
[--C-:B----4-:R-:W-:Y:S02]  /*20860*/  LOP3.LUT R156, R187, R250, R110.reuse, 0x96, !PT ;  /* 0x000000fabb9c7212 */ /* 0x110fe400078e966e */
[----:B------:R-:W-:Y:S03]  /*20870*/  PRMT R110, R159, 0x7632, R110 ;  /* 0x000076329f6e7816 */ /* 0x000fe6000000006e */
[----:B------:R-:W-:Y:S04]  /*20880*/  IMAD.WIDE.U32 R156, R156, -0x326172a9, RZ ;  /* 0xcd9e8d579c9c7825 */ /* 0x000fe800078e00ff */
[----:B-----5:R-:W-:Y:S04]  /*20890*/  FADD.FTZ R0, R145, R154 ;  /* 0x0000009a91007221 */ /* 0x020fe80000010000 */
[----:B------:R-:W-:Y:S01]  /*208a0*/  FADD.FTZ R140, R127, R0 ;  /* 0x000000007f8c7221 */ /* 0x000fe20000010000 */
[----:B------:R-:W-:Y:S01]  /*208b0*/  LOP3.LUT R127, R157, R242, R180, 0x96, !PT ;  /* 0x000000f29d7f7212 */ /* 0x000fe200078e96b4 */
[----:B------:R-:W-:Y:S01]  /*208c0*/  FADD.FTZ R0, R137, R153 ;  /* 0x0000009989007221 */ /* 0x000fe20000010000 */
[----:B-1----:R-:W-:Y:S01]  /*208d0*/  F2FP.F16.F32.PACK_AB R137, R129, R137 ;  /* 0x000000898189723e */ /* 0x002fe200000000ff */
[----:B---3--:R-:W-:Y:S05]  /*208e0*/  @!P1 HADD2 R179, -R111.H0_H0, -RZ.H0_H0 ;  /* 0xa00000ff6fb39230 */ /* 0x008fea0000000900 */
[----:B------:R-:W-:Y:S01]  /*208f0*/  PRMT R143, R179, 0x7610, R143 ;  /* 0x00007610b38f7816 */ /* 0x000fe2000000008f */
[----:B------:R-:W-:Y:S04]  /*20900*/  @!P1 STL.S16 [R1+0xd4], R179 ;  /* 0x0000d4b301009387 */ /* 0x000fe80000100600 */
[----:B------:R1:W-:Y:S01]  /*20910*/  STL [R1+0x16c], R140 ;  /* 0x00016c8c01007387 */ /* 0x0003e20000100800 */
[----:B------:R-:W-:Y:S02]  /*20920*/  @!P6 HADD2 R151, -R110.H0_H0, -RZ.H0_H0 ;  /* 0xa00000ff6e97e230 */ /* 0x000fe40000000900 */
[----:B-1----:R-:W-:Y:S01]  /*20930*/  FADD.FTZ R140, R129, R0 ;  /* 0x00000000818c7221 */ /* 0x002fe20000010000 */
[----:B------:R-:W-:Y:S02]  /*20940*/  LOP3.LUT R0, R127, 0xff, RZ, 0xc0, !PT ;  /* 0x000000ff7f007812 */ /* 0x000fe400078ec0ff */
[----:B------:R-:W-:Y:S02]  /*20950*/  PRMT R142, R151, 0x7610, R142 ;  /* 0x00007610978e7816 */ /* 0x000fe4000000008e */
[----:B------:R1:W-:Y:S04]  /*20960*/  STL [R1+0x170], R140 ;  /* 0x0001708c01007387 */ /* 0x0003e80000100800 */
[----:B------:R4:W3:Y:S01]  /*20970*/  LDL.S16 R159, [R1+0xc8] ;  /* 0x0000c800019f7983 */ /* 0x0008e20000100600 */
[----:B--2---:R-:W-:Y:S03]  /*20980*/  @!P5 HADD2 R150, -R105.H0_H0, -RZ.H0_H0 ;  /* 0xa00000ff6996d230 */ /* 0x004fe60000000900 */
[----:B------:R-:W-:Y:S02]  /*20990*/  @!P6 STL.S16 [R1+0xd0], R151 ;  /* 0x0000d0970100e387 */ /* 0x000fe40000100600 */
[----:B------:R-:W-:Y:S02]  /*209a0*/  PRMT R108, R150, 0x7610, R108 ;  /* 0x00007610966c7816 */ /* 0x000fe4000000006c */
[----:B------:R2:W-:Y:S04]  /*209b0*/  @!P5 STL.S16 [R1+0xcc], R150 ;  /* 0x0000cc960100d387 */ /* 0x0005e80000100600 */
[----:B------:R4:W5:Y:S04]  /*209c0*/  LDL.S16 R145, [R1+0xc0] ;  /* 0x0000c00001917983 */ /* 0x0009680000100600 */
[----:B------:R4:W4:Y:S04]  /*209d0*/  LDL.S16 R219, [R1+0xbc] ;  /* 0x0000bc0001db7983 */ /* 0x0009280000100600 */
[----:B------:R3:W4:Y:S01]  /*209e0*/  LDL.S16 R217, [R1+0xc4] ;  /* 0x0000c40001d97983 */ /* 0x0007220000100600 */
[----:B-1----:R-:W-:Y:S02]  /*209f0*/  PRMT R140, R111, 0x5410, R110 ;  /* 0x000054106f8c7816 */ /* 0x002fe4000000006e */
[----:B------:R-:W-:Y:S02]  /*20a00*/  @!P1 PRMT R111, R143, 0x5410, RZ ;  /* 0x000054108f6f9816 */ /* 0x000fe400000000ff */
[----:B------:R-:W-:Y:S02]  /*20a10*/  ISETP.GE.U32.AND P1, PT, R192, R0, PT ;  /* 0x00000000c000720c */ /* 0x000fe40003f26070 */
[----:B------:R-:W-:Y:S01]  /*20a20*/  LOP3.LUT R0, R127, 0xffff, RZ, 0xc0, !PT ;  /* 0x0000ffff7f007812 */ /* 0x000fe200078ec0ff */
[----:B------:R-:W-:Y:S01]  /*20a30*/  ST.E.U16 desc[UR4][R116.64+0x30], R111 ;  /* 0x0000306f74007985 */ /* 0x000fe2000c101504 */
[----:B------:R-:W-:Y:S01]  /*20a40*/  @!P6 PRMT R110, R142, 0x5410, RZ ;  /* 0x000054108e6ee816 */ /* 0x000fe200000000ff */
[----:B------:R-:W-:Y:S01]  /*20a50*/  IMAD.WIDE.U32 R142, R158, -0x2daee0ad, RZ ;  /* 0xd2511f539e8e7825 */ /* 0x000fe200078e00ff */
[----:B------:R-:W-:Y:S03]  /*20a60*/  SHF.R.U32.HI R0, RZ, 0x8, R0 ;  /* 0x00000008ff007819 */ /* 0x000fe60000011600 */
[----:B------:R-:W-:Y:S01]  /*20a70*/  ST.E.U16 desc[UR4][R116.64+0x32], R110 ;  /* 0x0000326e74007985 */ /* 0x000fe2000c101504 */
[----:B------:R-:W-:Y:S02]  /*20a80*/  LOP3.LUT R107, R0, 0xffff, RZ, 0xc0, !PT ;  /* 0x0000ffff006b7812 */ /* 0x000fe400078ec0ff */
[----:B------:R-:W-:Y:S02]  /*20a90*/  PRMT R0, R105, 0x7632, R0 ;  /* 0x0000763269007816 */ /* 0x000fe40000000000 */
[----:B--2---:R-:W-:Y:S02]  /*20aa0*/  LOP3.LUT R150, R143, R178, R152, 0x96, !PT ;  /* 0x000000b28f967212 */ /* 0x004fe400078e9698 */
[----:B------:R-:W-:Y:S02]  /*20ab0*/  PRMT R144, R105, 0x5410, R0 ;  /* 0x0000541069907816 */ /* 0x000fe40000000000 */
[----:B------:R-:W-:Y:S01]  /*20ac0*/  @!P5 PRMT R105, R108, 0x5410, RZ ;  /* 0x000054106c69d816 */ /* 0x000fe200000000ff */
[----:B------:R-:W-:Y:S01]  /*20ad0*/  IMAD.WIDE.U32 R108, R147, -0x2daee0ad, RZ ;  /* 0xd2511f53936c7825 */ /* 0x000fe200078e00ff */
[----:B------:R-:W-:Y:S02]  /*20ae0*/  ISETP.GE.U32.AND P6, PT, R192, R107, PT ;  /* 0x0000006bc000720c */ /* 0x000fe40003fc6070 */
[--C-:B------:R-:W-:Y:S01]  /*20af0*/  SHF.R.U32.HI R107, RZ, 0x18, R127.reuse ;  /* 0x00000018ff6b7819 */ /* 0x100fe2000001167f */
[----:B------:R-:W-:Y:S01]  /*20b00*/  IMAD.WIDE.U32 R150, R150, -0x326172a9, RZ ;  /* 0xcd9e8d5796967825 */ /* 0x000fe200078e00ff */
[----:B------:R-:W-:Y:S01]  /*20b10*/  LOP3.LUT R109, R109, R245, R142, 0x96, !PT ;  /* 0x000000f56d6d7212 */ /* 0x000fe200078e968e */
[----:B------:R-:W-:Y:S01]  /*20b20*/  ST.E.U16 desc[UR4][R120.64+0x2e], R105 ;  /* 0x00002e6978007985 */ /* 0x000fe2000c101504 */
[----:B------:R-:W-:Y:S02]  /*20b30*/  ISETP.GE.U32.AND P5, PT, R192, R107, PT ;  /* 0x0000006bc000720c */ /* 0x000fe40003fa6070 */
[----:B------:R-:W-:Y:S05]  /*20b40*/  LOP3.LUT R142, R151, R251, R148, 0x96, !PT ;  /* 0x000000fb978e7212 */ /* 0x000fea00078e9694 */
[----:B------:R-:W-:Y:S05]  /*20b50*/  IMAD.WIDE.U32 R142, R142, -0x2daee0ad, RZ ;  /* 0xd2511f538e8e7825 */ /* 0x000fea00078e00ff */
[----:B------:R-:W-:Y:S01]  /*20b60*/  LOP3.LUT R107, R143, R184, R108, 0x96, !PT ;  /* 0x000000b88f6b7212 */ /* 0x000fe200078e966c */
[----:B------:R-:W-:Y:S04]  /*20b70*/  IMAD.WIDE.U32 R108, R109, -0x326172a9, RZ ;  /* 0xcd9e8d576d6c7825 */ /* 0x000fe800078e00ff */
[----:B------:R-:W-:Y:S01]  /*20b80*/  IMAD.WIDE.U32 R178, R107, -0x326172a9, RZ ;  /* 0xcd9e8d576bb27825 */ /* 0x000fe200078e00ff */
[----:B------:R-:W-:Y:S02]  /*20b90*/  LOP3.LUT R150, R109, R185, R150, 0x96, !PT ;  /* 0x000000b96d967212 */ /* 0x000fe400078e9696 */
[----:B------:R-:W-:Y:S02]  /*20ba0*/  SHF.R.U32.HI R107, RZ, 0x10, R127 ;  /* 0x00000010ff6b7819 */ /* 0x000fe4000001167f */
[--C-:B------:R-:W-:Y:S01]  /*20bb0*/  LOP3.LUT R164, R179, R164, R108.reuse, 0x96, !PT ;  /* 0x000000a4b3a47212 */ /* 0x100fe200078e966c */
[----:B------:R-:W-:Y:S01]  /*20bc0*/  IMAD.WIDE.U32 R184, R150, -0x2daee0ad, RZ ;  /* 0xd2511f5396b87825 */ /* 0x000fe200078e00ff */
[----:B------:R-:W-:Y:S02]  /*20bd0*/  LOP3.LUT R107, R107, 0xff, RZ, 0xc0, !PT ;  /* 0x000000ff6b6b7812 */ /* 0x000fe400078ec0ff */
[----:B------:R-:W-:Y:S02]  /*20be0*/  PRMT R108, R208, 0x7632, R108 ;  /* 0x00007632d06c7816 */ /* 0x000fe4000000006c */
[----:B------:R-:W-:Y:S02]  /*20bf0*/  LOP3.LUT R158, R185, R250, R142, 0x96, !PT ;  /* 0x000000fab99e7212 */ /* 0x000fe400078e968e */
[----:B------:R-:W-:Y:S01]  /*20c00*/  PRMT R109, R167, 0x7632, R109 ;  /* 0x00007632a76d7816 */ /* 0x000fe2000000006d */
[----:B---3--:R-:W-:Y:S05]  /*20c10*/  @!P4 HADD2 R159, -R0.H0_H0, -RZ.H0_H0 ;  /* 0xa00000ff009fc230 */ /* 0x008fea0000000900 */
[----:B------:R-:W-:Y:S01]  /*20c20*/  PRMT R127, R159, 0x7610, R127 ;  /* 0x000076109f7f7816 */ /* 0x000fe2000000007f */
[----:B------:R1:W-:Y:S03]  /*20c30*/  @!P4 STL.S16 [R1+0xc8], R159 ;  /* 0x0000c89f0100c387 */ /* 0x0003e60000100600 */
[----:B------:R-:W-:Y:S01]  /*20c40*/  @!P4 PRMT R0, R127, 0x5410, RZ ;  /* 0x000054107f00c816 */ /* 0x000fe200000000ff */
[----:B------:R2:W3:Y:S01]  /*20c50*/  LDL.S16 R218, [R1+0xa8] ;  /* 0x0000a80001da7983 */ /* 0x0004e20000100600 */
[----:B------:R-:W-:Y:S01]  /*20c60*/  ISETP.GE.U32.AND P4, PT, R192, R107, PT ;  /* 0x0000006bc000720c */ /* 0x000fe20003f86070 */
[----:B-----5:R-:W-:Y:S02]  /*20c70*/  @!P2 HADD2 R145, -R106.H0_H0, -RZ.H0_H0 ;  /* 0xa00000ff6a91a230 */ /* 0x020fe40000000900 */
[----:B------:R2:W5:Y:S01]  /*20c80*/  LDL.S16 R214, [R1+0xa4] ;  /* 0x0000a40001d67983 */ /* 0x0005620000100600 */
[----:B----4-:R-:W-:Y:S02]  /*20c90*/  @!P0 HADD2 R219, -R108.H0_H0, -RZ.H0_H0 ;  /* 0xa00000ff6cdb8230 */ /* 0x010fe40000000900 */
[----:B------:R-:W-:Y:S01]  /*20ca0*/  PRMT R220, R145, 0x7610, R220 ;  /* 0x0000761091dc7816 */ /* 0x000fe200000000dc */
[----:B------:R2:W4:Y:S02]  /*20cb0*/  LDL.S16 R148, [R1+0xa0] ;  /* 0x0000a00001947983 */ /* 0x0005240000100600 */
[----:B------:R-:W-:Y:S02]  /*20cc0*/  PRMT R150, R219, 0x7610, R150 ;  /* 0x00007610db967816 */ /* 0x000fe40000000096 */
[----:B------:R2:W-:Y:S04]  /*20cd0*/  @!P2 STL.S16 [R1+0xc0], R145 ;  /* 0x0000c0910100a387 */ /* 0x0005e80000100600 */
[----:B------:R-:W-:Y:S04]  /*20ce0*/  @!P0 STL.S16 [R1+0xbc], R219 ;  /* 0x0000bcdb01008387 */ /* 0x000fe80000100600 */
[----:B------:R2:W-:Y:S01]  /*20cf0*/  ST.E.U16 desc[UR4][R120.64+0x30], R0 ;  /* 0x0000300078007985 */ /* 0x0005e2000c101504 */
[----:B-1----:R-:W-:Y:S05]  /*20d00*/  IMAD.WIDE.U32 R158, R158, -0x326172a9, RZ ;  /* 0xcd9e8d579e9e7825 */ /* 0x002fea00078e00ff */
[----:B------:R-:W-:Y:S04]  /*20d10*/  LOP3.LUT R127, R159, R242, R178, 0x96, !PT ;  /* 0x000000f29f7f7212 */ /* 0x000fe800078e96b2 */
[C---:B------:R-:W-:Y:S02]  /*20d20*/  LOP3.LUT R107, R127.reuse, 0xff, RZ, 0xc0, !PT ;  /* 0x000000ff7f6b7812 */ /* 0x040fe400078ec0ff */
[----:B--2---:R-:W-:Y:S02]  /*20d30*/  PRMT R145, R106, 0x5410, R108 ;  /* 0x000054106a917816 */ /* 0x004fe4000000006c */
[----:B------:R-:W-:Y:S02]  /*20d40*/  @!P2 PRMT R106, R220, 0x5410, RZ ;  /* 0x00005410dc6aa816 */ /* 0x000fe400000000ff */
[----:B------:R-:W-:Y:S02]  /*20d50*/  ISETP.GE.U32.AND P2, PT, R192, R107, PT ;  /* 0x0000006bc000720c */ /* 0x000fe40003f46070 */
[----:B------:R-:W-:Y:S01]  /*20d60*/  LOP3.LUT R107, R127, 0xffff, RZ, 0xc0, !PT ;  /* 0x0000ffff7f6b7812 */ /* 0x000fe200078ec0ff */
[----:B------:R1:W-:Y:S01]  /*20d70*/  ST.E.U16 desc[UR4][R118.64+0x30], R106 ;  /* 0x0000306a76007985 */ /* 0x0003e2000c101504 */
[----:B------:R-:W-:Y:S02]  /*20d80*/  @!P0 PRMT R108, R150, 0x5410, RZ ;  /* 0x00005410966c8816 */ /* 0x000fe400000000ff */
[--C-:B------:R-:W-:Y:S02]  /*20d90*/  SHF.R.U32.HI R105, RZ, 0x8, R107.reuse ;  /* 0x00000008ff697819 */ /* 0x100fe4000001166b */
[----:B------:R-:W-:Y:S01]  /*20da0*/  PRMT R107, R167, 0x7610, R107 ;  /* 0x00007610a76b7816 */ /* 0x000fe2000000006b */
[----:B------:R-:W-:Y:S01]  /*20db0*/  ST.E.U16 desc[UR4][R118.64+0x32], R108 ;  /* 0x0000326c76007985 */ /* 0x000fe2000c101504 */
[----:B------:R-:W-:Y:S02]  /*20dc0*/  LOP3.LUT R105, R105, 0xffff, RZ, 0xc0, !PT ;  /* 0x0000ffff69697812 */ /* 0x000fe400078ec0ff */
[----:B------:R-:W-:Y:S01]  /*20dd0*/  PRMT R150, R107, 0x5410, R109 ;  /* 0x000054106b967816 */ /* 0x000fe2000000006d */
[----:B------:R-:W-:Y:S01]  /*20de0*/  @!P1 HADD2 R217, -R107.H0_H0, -RZ.H0_H0 ;  /* 0xa00000ff6bd99230 */ /* 0x000fe20000000900 */
[----:B------:R-:W-:Y:S02]  /*20df0*/  ISETP.GE.U32.AND P0, PT, R192, R105, PT ;  /* 0x00000069c000720c */ /* 0x000fe40003f06070 */
[----:B------:R-:W-:Y:S02]  /*20e00*/  SHF.R.U32.HI R105, RZ, 0x18, R127 ;  /* 0x00000018ff697819 */ /* 0x000fe4000001167f */
[----:B------:R-:W-:Y:S01]  /*20e10*/  PRMT R154, R217, 0x7610, R154 ;  /* 0x00007610d99a7816 */ /* 0x000fe2000000009a */
[----:B------:R2:W-:Y:S01]  /*20e20*/  @!P1 STL.S16 [R1+0xc4], R217 ;  /* 0x0000c4d901009387 */ /* 0x0005e20000100600 */
[C---:B------:R-:W-:Y:S02]  /*20e30*/  PRMT R0, R183.reuse, 0x7632, R0 ;  /* 0x00007632b7007816 */ /* 0x040fe40000000000 */
[----:B------:R-:W-:Y:S02]  /*20e40*/  @!P1 PRMT R107, R154, 0x5410, RZ ;  /* 0x000054109a6b9816 */ /* 0x000fe400000000ff */
[----:B------:R-:W-:Y:S01]  /*20e50*/  ISETP.GE.U32.AND P1, PT, R192, R105, PT ;  /* 0x00000069c000720c */ /* 0x000fe20003f26070 */
[----:B------:R3:W4:Y:S01]  /*20e60*/  LDL.S16 R154, [R1+0x98] ;  /* 0x00009800019a7983 */ /* 0x0007220000100600 */
[----:B------:R-:W-:Y:S02]  /*20e70*/  PRMT R105, R183, 0x7610, R105 ;  /* 0x00007610b7697816 */ /* 0x000fe40000000069 */
[----:B------:R-:W-:Y:S01]  /*20e80*/  SHF.R.U32.HI R127, RZ, 0x10, R127 ;  /* 0x00000010ff7f7819 */ /* 0x000fe2000001167f */
[----:B------:R2:W-:Y:S01]  /*20e90*/  ST.E.U16 desc[UR4][R194.64+0x40], R107 ;  /* 0x0000406bc2007985 */ /* 0x0005e2000c101504 */
[----:B-1----:R-:W-:Y:S02]  /*20ea0*/  LOP3.LUT R106, R156, 0xff, RZ, 0xc0, !PT ;  /* 0x000000ff9c6a7812 */ /* 0x002fe400078ec0ff */
[----:B------:R-:W-:Y:S01]  /*20eb0*/  LOP3.LUT R127, R127, 0xff, RZ, 0xc0, !PT ;  /* 0x000000ff7f7f7812 */ /* 0x000fe200078ec0ff */
[----:B--2---:R1:W2:Y:S01]  /*20ec0*/  LDL.S16 R217, [R1+0x9c] ;  /* 0x00009c0001d97983 */ /* 0x0042a20000100600 */
[----:B------:R-:W-:Y:S01]  /*20ed0*/  PRMT R107, R169, 0x7610, R107 ;  /* 0x00007610a96b7816 */ /* 0x000fe2000000006b */
[----:B---3--:R-:W-:Y:S02]  /*20ee0*/  @!P6 HADD2 R218, -R109.H0_H0, -RZ.H0_H0 ;  /* 0xa00000ff6ddae230 */ /* 0x008fe40000000900 */
[----:B-----5:R-:W-:Y:S03]  /*20ef0*/  @!P4 HADD2 R214, -R105.H0_H0, -RZ.H0_H0 ;  /* 0xa00000ff69d6c230 */ /* 0x020fe60000000900 */
[----:B------:R-:W-:Y:S01]  /*20f00*/  PRMT R153, R218, 0x7610, R153 ;  /* 0x00007610da997816 */ /* 0x000fe20000000099 */
[----:B------:R-:W-:Y:S01]  /*20f10*/  @!P6 STL.S16 [R1+0xa8], R218 ;  /* 0x0000a8da0100e387 */ /* 0x000fe20000100600 */
[----:B----4-:R-:W-:Y:S02]  /*20f20*/  @!P5 HADD2 R148, -R0.H0_H0, -RZ.H0_H0 ;  /* 0xa00000ff0094d230 */ /* 0x010fe40000000900 */
[----:B------:R-:W-:Y:S02]  /*20f30*/  @!P6 PRMT R109, R153, 0x5410, RZ ;  /* 0x00005410996de816 */ /* 0x000fe400000000ff */
[----:B------:R-:W-:Y:S01]  /*20f40*/  PRMT R213, R214, 0x7610, R213 ;  /* 0x00007610d6d57816 */ /* 0x000fe200000000d5 */
[----:B------:R1:W3:Y:S01]  /*20f50*/  LDL.S16 R153, [R1+0x94] ;  /* 0x0000940001997983 */ /* 0x0002e20000100600 */
[----:B------:R-:W-:Y:S02]  /*20f60*/  PRMT R147, R148, 0x7610, R147 ;  /* 0x0000761094937816 */ /* 0x000fe40000000093 */
[----:B------:R-:W-:Y:S01]  /*20f70*/  ISETP.GE.U32.AND P6, PT, R192, R106, PT ;  /* 0x0000006ac000720c */ /* 0x000fe20003fc6070 */
[----:B------:R4:W-:Y:S01]  /*20f80*/  @!P4 STL.S16 [R1+0xa4], R214 ;  /* 0x0000a4d60100c387 */ /* 0x0009e20000100600 */
[----:B------:R-:W-:Y:S03]  /*20f90*/  LOP3.LUT R106, R156, 0xffff, RZ, 0xc0, !PT ;  /* 0x0000ffff9c6a7812 */ /* 0x000fe600078ec0ff */
[----:B------:R5:W-:Y:S01]  /*20fa0*/  @!P5 STL.S16 [R1+0xa0], R148 ;  /* 0x0000a0940100d387 */ /* 0x000be20000100600 */
[----:B------:R-:W-:Y:S03]  /*20fb0*/  SHF.R.U32.HI R106, RZ, 0x8, R106 ;  /* 0x00000008ff6a7819 */ /* 0x000fe6000001166a */
[----:B------:R1:W-:Y:S01]  /*20fc0*/  ST.E.U16 desc[UR4][R194.64+0x42], R109 ;  /* 0x0000426dc2007985 */ /* 0x0003e2000c101504 */
[----:B------:R-:W-:Y:S02]  /*20fd0*/  LOP3.LUT R108, R106, 0xffff, RZ, 0xc0, !PT ;  /* 0x0000ffff6a6c7812 */ /* 0x000fe400078ec0ff */
[----:B------:R-:W-:Y:S01]  /*20fe0*/  PRMT R106, R169, 0x7632, R106 ;  /* 0x00007632a96a7816 */ /* 0x000fe2000000006a */
[----:B----4-:R4:W4:Y:S01]  /*20ff0*/  LDL.S16 R214, [R1+0x8c] ;  /* 0x00008c0001d67983 */ /* 0x0109220000100600 */
[----:B-----5:R-:W-:Y:S02]  /*21000*/  PRMT R148, R105, 0x5410, R0 ;  /* 0x0000541069947816 */ /* 0x020fe40000000000 */
[----:B------:R-:W-:Y:S02]  /*21010*/  @!P4 PRMT R105, R213, 0x5410, RZ ;  /* 0x00005410d569c816 */ /* 0x000fe400000000ff */
[----:B------:R-:W-:Y:S01]  /*21020*/  @!P5 PRMT R0, R147, 0x5410, RZ ;  /* 0x000054109300d816 */ /* 0x000fe200000000ff */
[----:B------:R2:W5:Y:S01]  /*21030*/  LDL.S16 R213, [R1+0x90] ;  /* 0x0000900001d57983 */ /* 0x0005620000100600 */
[C---:B------:R-:W-:Y:S02]  /*21040*/  ISETP.GE.U32.AND P4, PT, R192.reuse, R127, PT ;  /* 0x0000007fc000720c */ /* 0x040fe40003f86070 */
[----:B------:R-:W-:Y:S01]  /*21050*/  ISETP.GE.U32.AND P5, PT, R192, R108, PT ;  /* 0x0000006cc000720c */ /* 0x000fe20003fa6070 */
[----:B------:R2:W4:Y:S01]  /*21060*/  LDL.S16 R147, [R1+0x88] ;  /* 0x0000880001937983 */ /* 0x0005220000100600 */
[----:B------:R-:W-:Y:S03]  /*21070*/  SHF.R.U32.HI R108, RZ, 0x10, R156 ;  /* 0x00000010ff6c7819 */ /* 0x000fe6000001169c */
[----:B------:R2:W-:Y:S01]  /*21080*/  ST.E.U16 desc[UR4][R116.64+0x40], R105 ;  /* 0x0000406974007985 */ /* 0x0005e2000c101504 */
[----:B-1----:R-:W-:Y:S02]  /*21090*/  LOP3.LUT R109, R108, 0xff, RZ, 0xc0, !PT ;  /* 0x000000ff6c6d7812 */ /* 0x002fe400078ec0ff */
[----:B------:R-:W-:Y:S01]  /*210a0*/  PRMT R108, R205, 0x7610, R108 ;  /* 0x00007610cd6c7816 */ /* 0x000fe2000000006c */
[----:B------:R1:W-:Y:S01]  /*210b0*/  ST.E.U16 desc[UR4][R116.64+0x42], R0 ;  /* 0x0000420074007985 */ /* 0x0003e2000c101504 */
[----:B------:R-:W-:Y:S05]  /*210c0*/  @!P0 HADD2 R154, -R106.H0_H0, -RZ.H0_H0 ;  /* 0xa00000ff6a9a8230 */ /* 0x000fea0000000900 */
[----:B------:R-:W-:Y:S02]  /*210d0*/  PRMT R151, R154, 0x7610, R151 ;  /* 0x000076109a977816 */ /* 0x000fe40000000097 */
[----:B--2---:R-:W-:Y:S01]  /*210e0*/  LOP3.LUT R105, R158, 0xffff, RZ, 0xc0, !PT ;  /* 0x0000ffff9e697812 */ /* 0x004fe200078ec0ff */
[----:B------:R-:W-:Y:S03]  /*210f0*/  @!P2 HADD2 R217, -R107.H0_H0, -RZ.H0_H0 ;  /* 0xa00000ff6bd9a230 */ /* 0x000fe60000000900 */
[----:B------:R-:W-:Y:S02]  /*21100*/  SHF.R.U32.HI R105, RZ, 0x8, R105 ;  /* 0x00000008ff697819 */ /* 0x000fe40000011669 */
[----:B------:R-:W-:Y:S01]  /*21110*/  PRMT R110, R217, 0x7610, R110 ;  /* 0x00007610d96e7816 */ /* 0x000fe2000000006e */
[----:B------:R-:W-:Y:S01]  /*21120*/  @!P2 STL.S16 [R1+0x9c], R217 ;  /* 0x00009cd90100a387 */ /* 0x000fe20000100600 */
[----:B-1----:R-:W-:Y:S03]  /*21130*/  PRMT R0, R165, 0x7632, R0 ;  /* 0x00007632a5007816 */ /* 0x002fe60000000000 */
[----:B------:R1:W-:Y:S02]  /*21140*/  @!P0 STL.S16 [R1+0x98], R154 ;  /* 0x0000989a01008387 */ /* 0x0003e40000100600 */
[----:B-1----:R-:W-:Y:S02]  /*21150*/  PRMT R154, R107, 0x5410, R106 ;  /* 0x000054106b9a7816 */ /* 0x002fe4000000006a */
[----:B------:R-:W-:Y:S02]  /*21160*/  @!P0 PRMT R106, R151, 0x5410, RZ ;  /* 0x00005410976a8816 */ /* 0x000fe400000000ff */
[----:B------:R-:W-:Y:S02]  /*21170*/  @!P2 PRMT R107, R110, 0x5410, RZ ;  /* 0x000054106e6ba816 */ /* 0x000fe400000000ff */
[C---:B------:R-:W-:Y:S01]  /*21180*/  ISETP.GE.U32.AND P2, PT, R192.reuse, R109, PT ;  /* 0x0000006dc000720c */ /* 0x040fe20003f46070 */
[----:B------:R1:W-:Y:S01]  /*21190*/  ST.E.U16 desc[UR4][R120.64+0x40], R106 ;  /* 0x0000406a78007985 */ /* 0x0003e2000c101504 */
[----:B------:R-:W-:Y:S02]  /*211a0*/  PRMT R109, R205, 0x7632, R109 ;  /* 0x00007632cd6d7816 */ /* 0x000fe4000000006d */
[----:B------:R-:W-:Y:S01]  /*211b0*/  SHF.R.U32.HI R110, RZ, 0x18, R156 ;  /* 0x00000018ff6e7819 */ /* 0x000fe2000001169c */
[----:B------:R2:W-:Y:S03]  /*211c0*/  ST.E.U16 desc[UR4][R120.64+0x3e], R107 ;  /* 0x00003e6b78007985 */ /* 0x0005e6000c101504 */
[----:B------:R-:W-:Y:S02]  /*211d0*/  ISETP.GE.U32.AND P0, PT, R192, R110, PT ;  /* 0x0000006ec000720c */ /* 0x000fe40003f06070 */
[----:B------:R-:W-:Y:S02]  /*211e0*/  LOP3.LUT R110, R158, 0xff, RZ, 0xc0, !PT ;  /* 0x000000ff9e6e7812 */ /* 0x000fe400078ec0ff */
[C---:B-1----:R-:W-:Y:S02]  /*211f0*/  PRMT R106, R168.reuse, 0x7632, R106 ;  /* 0x00007632a86a7816 */ /* 0x042fe4000000006a */
[----:B--2---:R-:W-:Y:S01]  /*21200*/  PRMT R107, R168, 0x7610, R107 ;  /* 0x00007610a86b7816 */ /* 0x004fe2000000006b */
[----:B---3--:R-:W-:Y:S05]  /*21210*/  @!P4 HADD2 R153, -R108.H0_H0, -RZ.H0_H0 ;  /* 0xa00000ff6c99c230 */ /* 0x008fea0000000900 */
[----:B------:R-:W-:Y:S01]  /*21220*/  PRMT R215, R153, 0x7610, R215 ;  /* 0x0000761099d77816 */ /* 0x000fe200000000d7 */
[----:B------:R1:W-:Y:S04]  /*21230*/  @!P4 STL.S16 [R1+0x94], R153 ;  /* 0x000094990100c387 */ /* 0x0003e80000100600 */
[----:B------:R2:W3:Y:S01]  /*21240*/  LDL.S16 R151, [R1+0x84] ;  /* 0x0000840001977983 */ /* 0x0004e20000100600 */
[----:B-1----:R-:W-:Y:S02]  /*21250*/  PRMT R153, R108, 0x5410, R109 ;  /* 0x000054106c997816 */ /* 0x002fe4000000006d */
[----:B------:R-:W-:Y:S02]  /*21260*/  @!P4 PRMT R108, R215, 0x5410, RZ ;  /* 0x00005410d76cc816 */ /* 0x000fe400000000ff */
[----:B------:R-:W-:Y:S02]  /*21270*/  ISETP.GE.U32.AND P4, PT, R192, R110, PT ;  /* 0x0000006ec000720c */ /* 0x000fe40003f86070 */
[----:B------:R-:W-:Y:S01]  /*21280*/  LOP3.LUT R110, R105, 0xffff, RZ, 0xc0, !PT ;  /* 0x0000ffff696e7812 */ /* 0x000fe200078ec0ff */
[----:B-----5:R-:W-:Y:S01]  /*21290*/  @!P1 HADD2 R213, -R109.H0_H0, -RZ.H0_H0 ;  /* 0xa00000ff6dd59230 */ /* 0x020fe20000000900 */
[----:B------:R-:W-:Y:S01]  /*212a0*/  PRMT R105, R165, 0x7610, R105 ;  /* 0x00007610a5697816 */ /* 0x000fe20000000069 */
[----:B------:R-:W-:Y:S01]  /*212b0*/  ST.E.U16 desc[UR4][R118.64+0x40], R108 ;  /* 0x0000406c76007985 */ /* 0x000fe2000c101504 */
[----:B----4-:R-:W-:Y:S02]  /*212c0*/  @!P5 HADD2 R147, -R0.H0_H0, -RZ.H0_H0 ;  /* 0xa00000ff0093d230 */ /* 0x010fe40000000900 */
[----:B------:R-:W-:Y:S01]  /*212d0*/  PRMT R169, R213, 0x7610, R169 ;  /* 0x00007610d5a97816 */ /* 0x000fe200000000a9 */
[----:B------:R1:W-:Y:S01]  /*212e0*/  @!P1 STL.S16 [R1+0x90], R213 ;  /* 0x000090d501009387 */ /* 0x0003e20000100600 */
[----:B------:R-:W-:Y:S02]  /*212f0*/  @!P6 HADD2 R214, -R105.H0_H0, -RZ.H0_H0 ;  /* 0xa00000ff69d6e230 */ /* 0x000fe40000000900 */
[----:B------:R-:W-:Y:S02]  /*21300*/  @!P1 PRMT R109, R169, 0x5410, RZ ;  /* 0x00005410a96d9816 */ /* 0x000fe400000000ff */
[----:B------:R-:W-:Y:S01]  /*21310*/  PRMT R143, R147, 0x7610, R143 ;  /* 0x00007610938f7816 */ /* 0x000fe2000000008f */
[----:B------:R2:W4:Y:S01]  /*21320*/  LDL.S16 R169, [R1+0x7c] ;  /* 0x00007c0001a97983 */ /* 0x0005220000100600 */
[----:B------:R-:W-:Y:S02]  /*21330*/  PRMT R167, R214, 0x7610, R167 ;  /* 0x00007610d6a77816 */ /* 0x000fe400000000a7 */
[----:B------:R-:W-:Y:S01]  /*21340*/  ISETP.GE.U32.AND P1, PT, R192, R110, PT ;  /* 0x0000006ec000720c */ /* 0x000fe20003f26070 */
[----:B------:R-:W-:Y:S01]  /*21350*/  ST.E.U16 desc[UR4][R118.64+0x42], R109 ;  /* 0x0000426d76007985 */ /* 0x000fe2000c101504 */
[----:B------:R-:W-:Y:S04]  /*21360*/  SHF.R.U32.HI R110, RZ, 0x10, R158 ;  /* 0x00000010ff6e7819 */ /* 0x000fe8000001169e */
[----:B------:R-:W-:Y:S01]  /*21370*/  LOP3.LUT R110, R110, 0xff, RZ, 0xc0, !PT ;  /* 0x000000ff6e6e7812 */ /* 0x000fe200078ec0ff */
[----:B-1----:R2:W5:Y:S04]  /*21380*/  LDL.S16 R213, [R1+0x80] ;  /* 0x0000800001d57983 */ /* 0x0025680000100600 */
[----:B------:R-:W-:Y:S04]  /*21390*/  @!P6 STL.S16 [R1+0x8c], R214 ;  /* 0x00008cd60100e387 */ /* 0x000fe80000100600 */
[----:B------:R1:W-:Y:S02]  /*213a0*/  @!P5 STL.S16 [R1+0x88], R147 ;  /* 0x000088930100d387 */ /* 0x0003e40000100600 */
[----:B-1----:R-:W-:Y:S02]  /*213b0*/  PRMT R147, R105, 0x5410, R0 ;  /* 0x0000541069937816 */ /* 0x002fe40000000000 */
[----:B------:R-:W-:Y:S02]  /*213c0*/  @!P5 PRMT R0, R143, 0x5410, RZ ;  /* 0x000054108f00d816 */ /* 0x000fe400000000ff */
[----:B------:R-:W-:Y:S01]  /*213d0*/  @!P6 PRMT R105, R167, 0x5410, RZ ;  /* 0x00005410a769e816 */ /* 0x000fe200000000ff */
[----:B------:R2:W2:Y:S01]  /*213e0*/  LDL.S16 R143, [R1+0x78] ;  /* 0x00007800018f7983 */ /* 0x0004a20000100600 */
[----:B------:R-:W-:Y:S01]  /*213f0*/  ISETP.GE.U32.AND P6, PT, R192, R110, PT ;  /* 0x0000006ec000720c */ /* 0x000fe20003fc6070 */
[----:B------:R-:W-:Y:S01]  /*21400*/  IMAD.WIDE.U32 R166, R166, -0x2daee0ad, RZ ;  /* 0xd2511f53a6a67825 */ /* 0x000fe200078e00ff */
[----:B------:R-:W-:Y:S01]  /*21410*/  SHF.R.U32.HI R110, RZ, 0x18, R158 ;  /* 0x00000018ff6e7819 */ /* 0x000fe2000001169e */
[----:B------:R1:W-:Y:S03]  /*21420*/  ST.E.U16 desc[UR4][R194.64+0x52], R0 ;  /* 0x00005200c2007985 */ /* 0x0003e6000c101504 */
[----:B------:R-:W-:Y:S01]  /*21430*/  LOP3.LUT R108, R167, R212, R186, 0x96, !PT ;  /* 0x000000d4a76c7212 */ /* 0x000fe200078e96ba */
[----:B------:R1:W-:Y:S01]  /*21440*/  ST.E.U16 desc[UR4][R194.64+0x50], R105 ;  /* 0x00005069c2007985 */ /* 0x0003e2000c101504 */
[----:B------:R-:W-:Y:S02]  /*21450*/  ISETP.GE.U32.AND P5, PT, R192, R110, PT ;  /* 0x0000006ec000720c */ /* 0x000fe40003fa6070 */
[----:B------:R-:W-:Y:S02]  /*21460*/  LOP3.LUT R109, R108, 0xff, RZ, 0xc0, !PT ;  /* 0x000000ff6c6d7812 */ /* 0x000fe400078ec0ff */
[----:B-1----:R-:W-:Y:S02]  /*21470*/  PRMT R0, R104, 0x7632, R0 ;  /* 0x0000763268007816 */ /* 0x002fe40000000000 */
[----:B------:R-:W-:Y:S04]  /*21480*/  LOP3.LUT R105, R108, 0xffff, RZ, 0xc0, !PT ;  /* 0x0000ffff6c697812 */ /* 0x000fe800078ec0ff */
[----:B------:R-:W-:Y:S04]  /*21490*/  SHF.R.U32.HI R105, RZ, 0x8, R105 ;  /* 0x00000008ff697819 */ /* 0x000fe80000011669 */
[----:B------:R-:W-:Y:S01]  /*214a0*/  LOP3.LUT R105, R105, 0xffff, RZ, 0xc0, !PT ;  /* 0x0000ffff69697812 */ /* 0x000fe200078ec0ff */
[----:B---3--:R-:W-:Y:S05]  /*214b0*/  @!P2 HADD2 R151, -R107.H0_H0, -RZ.H0_H0 ;  /* 0xa00000ff6b97a230 */ /* 0x008fea0000000900 */
[----:B------:R-:W-:Y:S01]  /*214c0*/  PRMT R149, R151, 0x7610, R149 ;  /* 0x0000761097957816 */ /* 0x000fe20000000095 */
[----:B------:R1:W-:Y:S02]  /*214d0*/  @!P2 STL.S16 [R1+0x84], R151 ;  /* 0x000084970100a387 */ /* 0x0003e40000100600 */
[----:B-1----:R-:W-:Y:S02]  /*214e0*/  PRMT R151, R107, 0x5410, R106 ;  /* 0x000054106b977816 */ /* 0x002fe4000000006a */
[----:B------:R-:W-:Y:S02]  /*214f0*/  @!P2 PRMT R107, R149, 0x5410, RZ ;  /* 0x00005410956ba816 */ /* 0x000fe400000000ff */
[----:B------:R-:W-:Y:S01]  /*21500*/  ISETP.GE.U32.AND P2, PT, R192, R109, PT ;  /* 0x0000006dc000720c */ /* 0x000fe20003f46070 */
[----:B------:R1:W3:Y:S01]  /*21510*/  LDL.S16 R149, [R1+0x6c] ;  /* 0x00006c0001957983 */ /* 0x0002e20000100600 */
[----:B----4-:R-:W-:Y:S03]  /*21520*/  @!P4 HADD2 R169, -R104.H0_H0, -RZ.H0_H0 ;  /* 0xa00000ff68a9c230 */ /* 0x010fe60000000900 */
[----:B------:R4:W-:Y:S02]  /*21530*/  ST.E.U16 desc[UR4][R116.64+0x50], R107 ;  /* 0x0000506b74007985 */ /* 0x0009e4000c101504 */
[----:B------:R-:W-:Y:S01]  /*21540*/  PRMT R165, R169, 0x7610, R165 ;  /* 0x00007610a9a57816 */ /* 0x000fe200000000a5 */
[----:B-----5:R-:W-:Y:S05]  /*21550*/  @!P0 HADD2 R213, -R106.H0_H0, -RZ.H0_H0 ;  /* 0xa00000ff6ad58230 */ /* 0x020fea0000000900 */
[----:B------:R-:W-:Y:S01]  /*21560*/  PRMT R152, R213, 0x7610, R152 ;  /* 0x00007610d5987816 */ /* 0x000fe20000000098 */
[----:B------:R5:W-:Y:S03]  /*21570*/  @!P0 STL.S16 [R1+0x80], R213 ;  /* 0x000080d501008387 */ /* 0x000be60000100600 */
[----:B------:R-:W-:Y:S01]  /*21580*/  @!P0 PRMT R106, R152, 0x5410, RZ ;  /* 0x00005410986a8816 */ /* 0x000fe200000000ff */
[----:B------:R-:W-:Y:S01]  /*21590*/  @!P4 STL.S16 [R1+0x7c], R169 ;  /* 0x00007ca90100c387 */ /* 0x000fe20000100600 */
[----:B------:R-:W-:Y:S02]  /*215a0*/  ISETP.GE.U32.AND P0, PT, R192, R105, PT ;  /* 0x00000069c000720c */ /* 0x000fe40003f06070 */
[----:B------:R-:W-:Y:S01]  /*215b0*/  SHF.R.U32.HI R105, RZ, 0x18, R108 ;  /* 0x00000018ff697819 */ /* 0x000fe2000001166c */
[----:B------:R1:W3:Y:S01]  /*215c0*/  LDL.S16 R215, [R1+0x68] ;  /* 0x0000680001d77983 */ /* 0x0002e20000100600 */
[----:B------:R-:W-:Y:S02]  /*215d0*/  PRMT R152, R104, 0x5410, R0 ;  /* 0x0000541068987816 */ /* 0x000fe40000000000 */
[----:B------:R-:W-:Y:S01]  /*215e0*/  @!P4 PRMT R104, R165, 0x5410, RZ ;  /* 0x00005410a568c816 */ /* 0x000fe200000000ff */
[----:B------:R1:W3:Y:S01]  /*215f0*/  LDL.S16 R214, [R1+0x70] ;  /* 0x0000700001d67983 */ /* 0x0002e20000100600 */
[----:B------:R-:W-:Y:S01]  /*21600*/  ISETP.GE.U32.AND P4, PT, R192, R105, PT ;  /* 0x00000069c000720c */ /* 0x000fe20003f86070 */
[----:B------:R-:W-:Y:S01]  /*21610*/  IMAD.WIDE.U32 R164, R164, -0x2daee0ad, RZ ;  /* 0xd2511f53a4a47825 */ /* 0x000fe200078e00ff */
[----:B------:R-:W-:Y:S01]  /*21620*/  PRMT R105, R209, 0x7610, R105 ;  /* 0x00007610d1697816 */ /* 0x000fe20000000069 */
[----:B------:R1:W-:Y:S01]  /*21630*/  ST.E.U16 desc[UR4][R116.64+0x52], R106 ;  /* 0x0000526a74007985 */ /* 0x0003e2000c101504 */
[----:B------:R-:W-:Y:S03]  /*21640*/  SHF.R.U32.HI R108, RZ, 0x10, R108 ;  /* 0x00000010ff6c7819 */ /* 0x000fe6000001166c */
[----:B------:R1:W-:Y:S01]  /*21650*/  ST.E.U16 desc[UR4][R120.64+0x4e], R104 ;  /* 0x00004e6878007985 */ /* 0x0003e2000c101504 */
[----:B------:R-:W-:Y:S01]  /*21660*/  LOP3.LUT R108, R108, 0xff, RZ, 0xc0, !PT ;  /* 0x000000ff6c6c7812 */ /* 0x000fe200078ec0ff */
[----:B--2---:R-:W-:Y:S05]  /*21670*/  @!P1 HADD2 R143, -R0.H0_H0, -RZ.H0_H0 ;  /* 0xa00000ff008f9230 */ /* 0x004fea0000000900 */
[----:B----4-:R-:W-:Y:S01]  /*21680*/  PRMT R107, R143, 0x7610, R107 ;  /* 0x000076108f6b7816 */ /* 0x010fe2000000006b */
[----:B------:R2:W-:Y:S03]  /*21690*/  @!P1 STL.S16 [R1+0x78], R143 ;  /* 0x0000788f01009387 */ /* 0x0005e60000100600 */
[----:B------:R-:W-:Y:S01]  /*216a0*/  @!P1 PRMT R0, R107, 0x5410, RZ ;  /* 0x000054106b009816 */ /* 0x000fe200000000ff */
[----:B-----5:R4:W5:Y:S01]  /*216b0*/  LDL.S16 R213, [R1+0x64] ;  /* 0x0000640001d57983 */ /* 0x0209620000100600 */
[----:B-1----:R-:W-:Y:S02]  /*216c0*/  PRMT R106, R209, 0x7632, R106 ;  /* 0x00007632d16a7816 */ /* 0x002fe4000000006a */
[----:B------:R-:W-:Y:S01]  /*216d0*/  LOP3.LUT R107, R165, R212, R184, 0x96, !PT ;  /* 0x000000d4a56b7212 */ /* 0x000fe200078e96b8 */
[----:B------:R4:W4:Y:S01]  /*216e0*/  LDL.S16 R169, [R1+0x60] ;  /* 0x0000600001a97983 */ /* 0x0009220000100600 */
[----:B------:R-:W-:Y:S02]  /*216f0*/  ISETP.GE.U32.AND P1, PT, R192, R108, PT ;  /* 0x0000006cc000720c */ /* 0x000fe40003f26070 */
[C---:B------:R-:W-:Y:S01]  /*21700*/  LOP3.LUT R104, R107.reuse, 0xff, RZ, 0xc0, !PT ;  /* 0x000000ff6b687812 */ /* 0x040fe200078ec0ff */
[----:B------:R1:W-:Y:S04]  /*21710*/  ST.E.U16 desc[UR4][R120.64+0x50], R0 ;  /* 0x0000500078007985 */ /* 0x0003e8000c101504 */
[----:B--2---:R2:W2:Y:S01]  /*21720*/  LDL.S16 R143, [R1+0x5c] ;  /* 0x00005c00018f7983 */ /* 0x0044a20000100600 */
[----:B-1----:R-:W-:Y:S01]  /*21730*/  LOP3.LUT R0, R107, 0xffff, RZ, 0xc0, !PT ;  /* 0x0000ffff6b007812 */ /* 0x002fe200078ec0ff */
[----:B---3--:R-:W-:Y:S05]  /*21740*/  @!P6 HADD2 R149, -R105.H0_H0, -RZ.H0_H0 ;  /* 0xa00000ff6995e230 */ /* 0x008fea0000000900 */
[----:B------:R-:W-:Y:S01]  /*21750*/  PRMT R216, R149, 0x7610, R216 ;  /* 0x0000761095d87816 */ /* 0x000fe200000000d8 */
[----:B------:R1:W-:Y:S02]  /*21760*/  @!P6 STL.S16 [R1+0x6c], R149 ;  /* 0x00006c950100e387 */ /* 0x0003e40000100600 */
[----:B-1----:R-:W-:Y:S02]  /*21770*/  PRMT R149, R105, 0x5410, R106 ;  /* 0x0000541069957816 */ /* 0x002fe4000000006a */
[----:B------:R-:W-:Y:S02]  /*21780*/  @!P6 PRMT R105, R216, 0x5410, RZ ;  /* 0x00005410d869e816 */ /* 0x000fe400000000ff */
[----:B------:R-:W-:Y:S02]  /*21790*/  ISETP.GE.U32.AND P6, PT, R192, R104, PT ;  /* 0x00000068c000720c */ /* 0x000fe40003fc6070 */
[--C-:B------:R-:W-:Y:S01]  /*217a0*/  SHF.R.U32.HI R104, RZ, 0x8, R0.reuse ;  /* 0x00000008ff687819 */ /* 0x100fe20000011600 */
[----:B------:R1:W-:Y:S01]  /*217b0*/  ST.E.U16 desc[UR4][R118.64+0x50], R105 ;  /* 0x0000506976007985 */ /* 0x0003e2000c101504 */
[----:B------:R-:W-:Y:S01]  /*217c0*/  PRMT R0, R162, 0x7610, R0 ;  /* 0x00007610a2007816 */ /* 0x000fe20000000000 */
[----:B------:R-:W-:Y:S04]  /*217d0*/  @!P5 HADD2 R215, -R106.H0_H0, -RZ.H0_H0 ;  /* 0xa00000ff6ad7d230 */ /* 0x000fe80000000900 */
[----:B------:R-:W-:Y:S01]  /*217e0*/  @!P2 HADD2 R214, -R0.H0_H0, -RZ.H0_H0 ;  /* 0xa00000ff00d6a230 */ /* 0x000fe20000000900 */
[----:B------:R-:W-:Y:S01]  /*217f0*/  @!P5 STL.S16 [R1+0x68], R215 ;  /* 0x000068d70100d387 */ /* 0x000fe20000100600 */
[----:B------:R-:W-:Y:S03]  /*21800*/  PRMT R127, R215, 0x7610, R127 ;  /* 0x00007610d77f7816 */ /* 0x000fe6000000007f */
[----:B------:R-:W-:Y:S01]  /*21810*/  @!P2 STL.S16 [R1+0x70], R214 ;  /* 0x000070d60100a387 */ /* 0x000fe20000100600 */
[----:B------:R-:W-:Y:S02]  /*21820*/  PRMT R111, R214, 0x7610, R111 ;  /* 0x00007610d66f7816 */ /* 0x000fe4000000006f */
[----:B------:R-:W-:Y:S02]  /*21830*/  @!P5 PRMT R106, R127, 0x5410, RZ ;  /* 0x000054107f6ad816 */ /* 0x000fe400000000ff */
[----:B------:R3:W3:Y:S04]  /*21840*/  LDL.S16 R127, [R1+0x58] ;  /* 0x00005800017f7983 */ /* 0x0006e80000100600 */
[----:B------:R4:W-:Y:S01]  /*21850*/  ST.E.U16 desc[UR4][R118.64+0x52], R106 ;  /* 0x0000526a76007985 */ /* 0x0009e2000c101504 */
[----:B-1----:R-:W-:Y:S02]  /*21860*/  LOP3.LUT R105, R104, 0xffff, RZ, 0xc0, !PT ;  /* 0x0000ffff68697812 */ /* 0x002fe400078ec0ff */
[----:B------:R-:W-:Y:S02]  /*21870*/  PRMT R104, R162, 0x7632, R104 ;  /* 0x00007632a2687816 */ /* 0x000fe40000000068 */
[----:B------:R-:W-:Y:S02]  /*21880*/  ISETP.GE.U32.AND P5, PT, R192, R105, PT ;  /* 0x00000069c000720c */ /* 0x000fe40003fa6070 */
[----:B------:R-:W-:Y:S01]  /*21890*/  PRMT R162, R0, 0x5410, R104 ;  /* 0x0000541000a27816 */ /* 0x000fe20000000068 */
[----:B-----5:R-:W-:Y:S01]  /*218a0*/  @!P0 HADD2 R213, -R104.H0_H0, -RZ.H0_H0 ;  /* 0xa00000ff68d58230 */ /* 0x020fe20000000900 */
[----:B------:R-:W-:Y:S02]  /*218b0*/  @!P2 PRMT R0, R111, 0x5410, RZ ;  /* 0x000054106f00a816 */ /* 0x000fe400000000ff */
[----:B------:R1:W5:Y:S01]  /*218c0*/  LDL.S16 R111, [R1+0x54] ;  /* 0x00005400016f7983 */ /* 0x0003620000100600 */
[----:B------:R-:W-:Y:S02]  /*218d0*/  SHF.R.U32.HI R105, RZ, 0x18, R107 ;  /* 0x00000018ff697819 */ /* 0x000fe4000001166b */
[----:B------:R-:W-:Y:S01]  /*218e0*/  PRMT R209, R213, 0x7610, R209 ;  /* 0x00007610d5d17816 */ /* 0x000fe200000000d1 */
[----:B------:R1:W-:Y:S01]  /*218f0*/  ST.E.U16 desc[UR4][R194.64+0x60], R0 ;  /* 0x00006000c2007985 */ /* 0x0003e2000c101504 */
[----:B------:R-:W-:Y:S02]  /*21900*/  ISETP.GE.U32.AND P2, PT, R192, R105, PT ;  /* 0x00000069c000720c */ /* 0x000fe40003f46070 */
[----:B------:R-:W-:Y:S01]  /*21910*/  PRMT R105, R161, 0x7632, R105 ;  /* 0x00007632a1697816 */ /* 0x000fe20000000069 */
[----:B------:R-:W-:Y:S01]  /*21920*/  @!P0 STL.S16 [R1+0x64], R213 ;  /* 0x000064d501008387 */ /* 0x000fe20000100600 */
[----:B------:R-:W-:Y:S02]  /*21930*/  @!P0 PRMT R104, R209, 0x5410, RZ ;  /* 0x00005410d1688816 */ /* 0x000fe400000000ff */
[----:B----4-:R-:W-:Y:S01]  /*21940*/  LOP3.LUT R106, R166, 0xff, RZ, 0xc0, !PT ;  /* 0x000000ffa66a7812 */ /* 0x010fe200078ec0ff */
[----:B------:R4:W4:Y:S01]  /*21950*/  LDL.S16 R209, [R1+0x50] ;  /* 0x0000500001d17983 */ /* 0x0009220000100600 */
[----:B------:R-:W-:Y:S02]  /*21960*/  SHF.R.U32.HI R107, RZ, 0x10, R107 ;  /* 0x00000010ff6b7819 */ /* 0x000fe4000001166b */
[----:B------:R-:W-:Y:S01]  /*21970*/  ISETP.GE.U32.AND P0, PT, R192, R106, PT ;  /* 0x0000006ac000720c */ /* 0x000fe20003f06070 */
[----:B------:R1:W-:Y:S01]  /*21980*/  ST.E.U16 desc[UR4][R194.64+0x62], R104 ;  /* 0x00006268c2007985 */ /* 0x0003e2000c101504 */
[----:B--2---:R-:W-:Y:S01]  /*21990*/  @!P4 HADD2 R143, -R105.H0_H0, -RZ.H0_H0 ;  /* 0xa00000ff698fc230 */ /* 0x004fe20000000900 */
[----:B------:R-:W-:Y:S02]  /*219a0*/  LOP3.LUT R106, R166, 0xffff, RZ, 0xc0, !PT ;  /* 0x0000ffffa66a7812 */ /* 0x000fe400078ec0ff */
[----:B------:R-:W-:Y:S02]  /*219b0*/  LOP3.LUT R107, R107, 0xff, RZ, 0xc0, !PT ;  /* 0x000000ff6b6b7812 */ /* 0x000fe400078ec0ff */
[----:B------:R-:W-:Y:S02]  /*219c0*/  PRMT R129, R143, 0x7610, R129 ;  /* 0x000076108f817816 */ /* 0x000fe40000000081 */
[----:B------:R-:W-:Y:S04]  /*219d0*/  SHF.R.U32.HI R106, RZ, 0x8, R106 ;  /* 0x00000008ff6a7819 */ /* 0x000fe8000001166a */
[----:B------:R-:W-:Y:S02]  /*219e0*/  LOP3.LUT R106, R106, 0xffff, RZ, 0xc0, !PT ;  /* 0x0000ffff6a6a7812 */ /* 0x000fe400078ec0ff */
[----:B-1----:R-:W-:Y:S04]  /*219f0*/  PRMT R0, R161, 0x7610, R0 ;  /* 0x00007610a1007816 */ /* 0x002fe80000000000 */
[----:B------:R-:W-:Y:S01]  /*21a00*/  PRMT R161, R0, 0x5410, R105 ;  /* 0x0000541000a17816 */ /* 0x000fe20000000069 */
[----:B------:R-:W-:Y:S01]  /*21a10*/  @!P1 HADD2 R169, -R0.H0_H0, -RZ.H0_H0 ;  /* 0xa00000ff00a99230 */ /* 0x000fe20000000900 */
[----:B------:R-:W-:Y:S04]  /*21a20*/  @!P4 PRMT R105, R129, 0x5410, RZ ;  /* 0x000054108169c816 */ /* 0x000fe800000000ff */
[----:B------:R-:W-:Y:S01]  /*21a30*/  PRMT R108, R169, 0x7610, R108 ;  /* 0x00007610a96c7816 */ /* 0x000fe2000000006c */
[----:B------:R-:W-:Y:S01]  /*21a40*/  @!P1 STL.S16 [R1+0x60], R169 ;  /* 0x000060a901009387 */ /* 0x000fe20000100600 */
[----:B------:R-:W-:Y:S02]  /*21a50*/  SHF.R.U32.HI R104, RZ, 0x10, R166 ;  /* 0x00000010ff687819 */ /* 0x000fe400000116a6 */
[----:B------:R-:W-:Y:S01]  /*21a60*/  @!P1 PRMT R0, R108, 0x5410, RZ ;  /* 0x000054106c009816 */ /* 0x000fe200000000ff */
[----:B------:R1:W-:Y:S01]  /*21a70*/  @!P4 STL.S16 [R1+0x5c], R143 ;  /* 0x00005c8f0100c387 */ /* 0x0003e20000100600 */
[C---:B------:R-:W-:Y:S02]  /*21a80*/  ISETP.GE.U32.AND P4, PT, R192.reuse, R106, PT ;  /* 0x0000006ac000720c */ /* 0x040fe40003f86070 */
[----:B------:R-:W-:Y:S01]  /*21a90*/  ISETP.GE.U32.AND P1, PT, R192, R107, PT ;  /* 0x0000006bc000720c */ /* 0x000fe20003f26070 */
[----:B------:R2:W-:Y:S01]  /*21aa0*/  ST.E.U16 desc[UR4][R116.64+0x60], R0 ;  /* 0x0000600074007985 */ /* 0x0005e2000c101504 */
[----:B------:R-:W-:Y:S03]  /*21ab0*/  PRMT R107, R155, 0x7632, R107 ;  /* 0x000076329b6b7816 */ /* 0x000fe6000000006b */
[----:B------:R2:W4:Y:S04]  /*21ac0*/  LDL.S16 R108, [R1+0x4c] ;  /* 0x00004c00016c7983 */ /* 0x0005280000100600 */
[----:B------:R2:W-:Y:S04]  /*21ad0*/  ST.E.U16 desc[UR4][R116.64+0x62], R105 ;  /* 0x0000626974007985 */ /* 0x0005e8000c101504 */
[----:B-1----:R1:W4:Y:S01]  /*21ae0*/  LDL.S16 R143, [R1+0x3c] ;  /* 0x00003c00018f7983 */ /* 0x0023220000100600 */
[C---:B--2---:R-:W-:Y:S04]  /*21af0*/  PRMT R0, R3.reuse, 0x7632, R0 ;  /* 0x0000763203007816 */ /* 0x044fe80000000000 */
[----:B------:R-:W-:Y:S02]  /*21b00*/  PRMT R169, R3, 0x5410, R0 ;  /* 0x0000541003a97816 */ /* 0x000fe40000000000 */
[----:B------:R-:W-:Y:S02]  /*21b10*/  LOP3.LUT R105, R104, 0xff, RZ, 0xc0, !PT ;  /* 0x000000ff68697812 */ /* 0x000fe400078ec0ff */
[----:B------:R-:W-:Y:S01]  /*21b20*/  PRMT R104, R171, 0x7610, R104 ;  /* 0x00007610ab687816 */ /* 0x000fe20000000068 */
[----:B---3--:R-:W-:Y:S05]  /*21b30*/  @!P6 HADD2 R127, -R3.H0_H0, -RZ.H0_H0 ;  /* 0xa00000ff037fe230 */ /* 0x008fea0000000900 */
[----:B------:R2:W-:Y:S01]  /*21b40*/  @!P6 STL.S16 [R1+0x58], R127 ;  /* 0x0000587f0100e387 */ /* 0x0005e20000100600 */
[----:B------:R-:W-:Y:S04]  /*21b50*/  PRMT R106, R127, 0x7610, R106 ;  /* 0x000076107f6a7816 */ /* 0x000fe8000000006a */
[----:B------:R-:W-:Y:S02]  /*21b60*/  @!P6 PRMT R3, R106, 0x5410, RZ ;  /* 0x000054106a03e816 */ /* 0x000fe400000000ff */
[----:B------:R-:W-:Y:S02]  /*21b70*/  ISETP.GE.U32.AND P6, PT, R192, R105, PT ;  /* 0x00000069c000720c */ /* 0x000fe40003fc6070 */
[----:B------:R-:W-:Y:S01]  /*21b80*/  PRMT R105, R171, 0x7632, R105 ;  /* 0x00007632ab697816 */ /* 0x000fe20000000069 */
[----:B------:R3:W-:Y:S01]  /*21b90*/  ST.E.U16 desc[UR4][R120.64+0x5e], R3 ;  /* 0x00005e0378007985 */ /* 0x0007e2000c101504 */
[----:B------:R-:W-:Y:S01]  /*21ba0*/  SHF.R.U32.HI R106, RZ, 0x18, R166 ;  /* 0x00000018ff6a7819 */ /* 0x000fe200000116a6 */
[----:B-----5:R-:W-:Y:S05]  /*21bb0*/  @!P5 HADD2 R111, -R0.H0_H0, -RZ.H0_H0 ;  /* 0xa00000ff006fd230 */ /* 0x020fea0000000900 */
[----:B------:R5:W-:Y:S01]  /*21bc0*/  @!P5 STL.S16 [R1+0x54], R111 ;  /* 0x0000546f0100d387 */ /* 0x000be20000100600 */
[----:B------:R-:W-:Y:S03]  /*21bd0*/  PRMT R168, R111, 0x7610, R168 ;  /* 0x000076106fa87816 */ /* 0x000fe600000000a8 */
[----:B------:R1:W5:Y:S01]  /*21be0*/  LDL.S16 R129, [R1+0x48] ;  /* 0x0000480001817983 */ /* 0x0003620000100600 */
[----:B------:R-:W-:Y:S01]  /*21bf0*/  @!P5 PRMT R0, R168, 0x5410, RZ ;  /* 0x00005410a800d816 */ /* 0x000fe200000000ff */
[----:B----4-:R-:W-:Y:S02]  /*21c00*/  @!P1 HADD2 R209, -R104.H0_H0, -RZ.H0_H0 ;  /* 0xa00000ff68d19230 */ /* 0x010fe40000000900 */
[----:B--2---:R1:W2:Y:S01]  /*21c10*/  LDL.S16 R127, [R1+0x44] ;  /* 0x00004400017f7983 */ /* 0x0042a20000100600 */
[----:B------:R-:W-:Y:S02]  /*21c20*/  ISETP.GE.U32.AND P5, PT, R192, R106, PT ;  /* 0x0000006ac000720c */ /* 0x000fe40003fa6070 */
[----:B------:R-:W-:Y:S01]  /*21c30*/  LOP3.LUT R106, R164, 0xff, RZ, 0xc0, !PT ;  /* 0x000000ffa46a7812 */ /* 0x000fe200078ec0ff */
[----:B------:R4:W-:Y:S01]  /*21c40*/  ST.E.U16 desc[UR4][R120.64+0x60], R0 ;  /* 0x0000600078007985 */ /* 0x0009e2000c101504 */
[----:B------:R-:W-:Y:S02]  /*21c50*/  PRMT R205, R209, 0x7610, R205 ;  /* 0x00007610d1cd7816 */ /* 0x000fe400000000cd */
[----:B------:R-:W-:Y:S02]  /*21c60*/  PRMT R168, R104, 0x5410, R105 ;  /* 0x0000541068a87816 */ /* 0x000fe40000000069 */
[----:B---3--:R-:W-:Y:S02]  /*21c70*/  LOP3.LUT R3, R164, 0xffff, RZ, 0xc0, !PT ;  /* 0x0000ffffa4037812 */ /* 0x008fe400078ec0ff */
[----:B------:R-:W-:Y:S02]  /*21c80*/  @!P1 PRMT R104, R205, 0x5410, RZ ;  /* 0x00005410cd689816 */ /* 0x000fe400000000ff */
[----:B------:R-:W-:Y:S03]  /*21c90*/  SHF.R.U32.HI R3, RZ, 0x8, R3 ;  /* 0x00000008ff037819 */ /* 0x000fe60000011603 */
[----:B------:R3:W-:Y:S01]  /*21ca0*/  ST.E.U16 desc[UR4][R118.64+0x60], R104 ;  /* 0x0000606876007985 */ /* 0x0007e2000c101504 */
[----:B------:R-:W-:Y:S03]  /*21cb0*/  LOP3.LUT R3, R3, 0xffff, RZ, 0xc0, !PT ;  /* 0x0000ffff03037812 */ /* 0x000fe600078ec0ff */
[----:B-----5:R1:W5:Y:S04]  /*21cc0*/  LDL.S16 R111, [R1+0x40] ;  /* 0x00004000016f7983 */ /* 0x0203680000100600 */
[----:B------:R-:W-:Y:S01]  /*21cd0*/  @!P1 STL.S16 [R1+0x50], R209 ;  /* 0x000050d101009387 */ /* 0x000fe20000100600 */
[----:B------:R-:W-:Y:S02]  /*21ce0*/  ISETP.GE.U32.AND P1, PT, R192, R106, PT ;  /* 0x0000006ac000720c */ /* 0x000fe40003f26070 */
[C---:B------:R-:W-:Y:S02]  /*21cf0*/  PRMT R106, R163.reuse, 0x7632, R106 ;  /* 0x00007632a36a7816 */ /* 0x040fe4000000006a */
[----:B----4-:R-:W-:Y:S01]  /*21d00*/  PRMT R0, R163, 0x7610, R0 ;  /* 0x00007610a3007816 */ /* 0x010fe20000000000 */
[----:B------:R-:W-:Y:S01]  /*21d10*/  @!P2 HADD2 R108, -R105.H0_H0, -RZ.H0_H0 ;  /* 0xa00000ff696ca230 */ /* 0x000fe20000000900 */
[----:B---3--:R-:W-:Y:S04]  /*21d20*/  SHF.R.U32.HI R104, RZ, 0x10, R164 ;  /* 0x00000010ff687819 */ /* 0x008fe800000116a4 */
[----:B------:R-:W-:Y:S01]  /*21d30*/  PRMT R177, R108, 0x7610, R177 ;  /* 0x000076106cb17816 */ /* 0x000fe200000000b1 */
[----:B------:R3:W-:Y:S01]  /*21d40*/  @!P2 STL.S16 [R1+0x4c], R108 ;  /* 0x00004c6c0100a387 */ /* 0x0007e20000100600 */
[----:B------:R-:W-:Y:S02]  /*21d50*/  LOP3.LUT R104, R104, 0xff, RZ, 0xc0, !PT ;  /* 0x000000ff68687812 */ /* 0x000fe400078ec0ff */
[----:B------:R-:W-:Y:S02]  /*21d60*/  @!P2 PRMT R105, R177, 0x5410, RZ ;  /* 0x00005410b169a816 */ /* 0x000fe400000000ff */
[----:B------:R-:W-:Y:S02]  /*21d70*/  ISETP.GE.U32.AND P2, PT, R192, R3, PT ;  /* 0x00000003c000720c */ /* 0x000fe40003f46070 */
[----:B------:R-:W-:Y:S01]  /*21d80*/  PRMT R3, R155, 0x7610, R3 ;  /* 0x000076109b037816 */ /* 0x000fe20000000003 */
[----:B------:R4:W-:Y:S01]  /*21d90*/  ST.E.U16 desc[UR4][R118.64+0x62], R105 ;  /* 0x0000626976007985 */ /* 0x0009e2000c101504 */
[----:B------:R-:W-:Y:S02]  /*21da0*/  @!P0 HADD2 R143, -R0.H0_H0, -RZ.H0_H0 ;  /* 0xa00000ff008f8230 */ /* 0x000fe40000000900 */
[----:B------:R-:W-:Y:S03]  /*21db0*/  PRMT R155, R3, 0x5410, R107 ;  /* 0x00005410039b7816 */ /* 0x000fe6000000006b */
[----:B------:R-:W-:Y:S01]  /*21dc0*/  @!P0 STL.S16 [R1+0x3c], R143 ;  /* 0x00003c8f01008387 */ /* 0x000fe20000100600 */
[----:B------:R-:W-:Y:S02]  /*21dd0*/  PRMT R110, R143, 0x7610, R110 ;  /* 0x000076108f6e7816 */ /* 0x000fe4000000006e */
[----:B---3--:R-:W-:Y:S02]  /*21de0*/  LOP3.LUT R108, R131, R242, R160, 0x96, !PT ;  /* 0x000000f2836c7212 */ /* 0x008fe400078e96a0 */
[----:B------:R-:W-:Y:S02]  /*21df0*/  PRMT R160, R0, 0x5410, R106 ;  /* 0x0000541000a07816 */ /* 0x000fe4000000006a */
[----:B------:R-:W-:Y:S02]  /*21e00*/  @!P0 PRMT R0, R110, 0x5410, RZ ;  /* 0x000054106e008816 */ /* 0x000fe400000000ff */
[----:B------:R-:W-:Y:S02]  /*21e10*/  ISETP.GE.U32.AND P0, PT, R192, R104, PT ;  /* 0x00000068c000720c */ /* 0x000fe40003f06070 */
[----:B------:R-:W-:Y:S01]  /*21e20*/  LOP3.LUT R104, R108, 0xffff, RZ, 0xc0, !PT ;  /* 0x0000ffff6c687812 */ /* 0x000fe200078ec0ff */
[----:B------:R3:W-:Y:S01]  /*21e30*/  ST.E.U16 desc[UR4][R194.64+0x70], R0 ;  /* 0x00007000c2007985 */ /* 0x0007e2000c101504 */
[----:B----4-:R-:W-:Y:S02]  /*21e40*/  SHF.R.U32.HI R105, RZ, 0x18, R164 ;  /* 0x00000018ff697819 */ /* 0x010fe400000116a4 */
[----:B------:R-:W-:Y:S02]  /*21e50*/  SHF.R.U32.HI R104, RZ, 0x8, R104 ;  /* 0x00000008ff687819 */ /* 0x000fe40000011668 */
[----:B------:R-:W-:Y:S02]  /*21e60*/  SHF.R.U32.HI R110, RZ, 0x18, R108 ;  /* 0x00000018ff6e7819 */ /* 0x000fe4000001166c */
[----:B---3--:R-:W-:Y:S01]  /*21e70*/  PRMT R0, R2, 0x7632, R0 ;  /* 0x0000763202007816 */ /* 0x008fe20000000000 */
[----:B------:R-:W-:Y:S02]  /*21e80*/  @!P4 HADD2 R129, -R106.H0_H0, -RZ.H0_H0 ;  /* 0xa00000ff6a81c230 */ /* 0x000fe40000000900 */
[----:B--2---:R-:W-:Y:S03]  /*21e90*/  @!P6 HADD2 R127, -R3.H0_H0, -RZ.H0_H0 ;  /* 0xa00000ff037fe230 */ /* 0x004fe60000000900 */
[----:B------:R-:W-:Y:S01]  /*21ea0*/  @!P4 STL.S16 [R1+0x48], R129 ;  /* 0x000048810100c387 */ /* 0x000fe20000100600 */
[----:B------:R-:W-:Y:S03]  /*21eb0*/  PRMT R109, R129, 0x7610, R109 ;  /* 0x00007610816d7816 */ /* 0x000fe6000000006d */
[----:B------:R-:W-:Y:S01]  /*21ec0*/  @!P6 STL.S16 [R1+0x44], R127 ;  /* 0x0000447f0100e387 */ /* 0x000fe20000100600 */
[----:B------:R-:W-:Y:S02]  /*21ed0*/  @!P4 PRMT R106, R109, 0x5410, RZ ;  /* 0x000054106d6ac816 */ /* 0x000fe400000000ff */
[----:B------:R-:W-:Y:S02]  /*21ee0*/  ISETP.GE.U32.AND P4, PT, R192, R105, PT ;  /* 0x00000069c000720c */ /* 0x000fe40003f86070 */
[----:B------:R-:W-:Y:S01]  /*21ef0*/  LOP3.LUT R105, R108, 0xff, RZ, 0xc0, !PT ;  /* 0x000000ff6c697812 */ /* 0x000fe200078ec0ff */
[----:B------:R-:W-:Y:S01]  /*21f00*/  ST.E.U16 desc[UR4][R194.64+0x72], R106 ;  /* 0x0000726ac2007985 */ /* 0x000fe2000c101504 */
[----:B------:R-:W-:Y:S02]  /*21f10*/  PRMT R208, R127, 0x7610, R208 ;  /* 0x000076107fd07816 */ /* 0x000fe400000000d0 */
[----:B------:R-:W-:Y:S02]  /*21f20*/  SHF.R.U32.HI R109, RZ, 0x10, R130 ;  /* 0x00000010ff6d7819 */ /* 0x000fe40000011682 */
[----:B------:R-:W-:Y:S02]  /*21f30*/  @!P6 PRMT R3, R208, 0x5410, RZ ;  /* 0x00005410d003e816 */ /* 0x000fe400000000ff */
[----:B------:R-:W-:Y:S01]  /*21f40*/  LOP3.LUT R109, R109, 0xff, RZ, 0xc0, !PT ;  /* 0x000000ff6d6d7812 */ /* 0x000fe200078ec0ff */
[----:B-----5:R-:W-:Y:S02]  /*21f50*/  @!P5 HADD2 R111, -R107.H0_H0, -RZ.H0_H0 ;  /* 0xa00000ff6b6fd230 */ /* 0x020fe40000000900 */
[----:B------:R-:W-:Y:S04]  /*21f60*/  ST.E.U16 desc[UR4][R116.64+0x70], R3 ;  /* 0x0000700374007985 */ /* 0x000fe8000c101504 */
[----:B------:R2:W-:Y:S01]  /*21f70*/  @!P5 STL.S16 [R1+0x40], R111 ;  /* 0x0000406f0100d387 */ /* 0x0005e20000100600 */
[----:B------:R-:W-:Y:S03]  /*21f80*/  PRMT R142, R111, 0x7610, R142 ;  /* 0x000076106f8e7816 */ /* 0x000fe6000000008e */
[----:B------:R1:W3:Y:S01]  /*21f90*/  LDL.S16 R205, [R1+0x38] ;  /* 0x0000380001cd7983 */ /* 0x0002e20000100600 */
[----:B------:R-:W-:Y:S03]  /*21fa0*/  @!P5 PRMT R107, R142, 0x5410, RZ ;  /* 0x000054108e6bd816 */ /* 0x000fe600000000ff */
[----:B------:R1:W4:Y:S04]  /*21fb0*/  LDL.S16 R177, [R1+0x34] ;  /* 0x0000340001b17983 */ /* 0x0003280000100600 */
[----:B------:R1:W5:Y:S04]  /*21fc0*/  LDL.S16 R163, [R1+0x30] ;  /* 0x0000300001a37983 */ /* 0x0003680000100600 */
[----:B------:R1:W5:Y:S04]  /*21fd0*/  LDL.S16 R143, [R1+0x2c] ;  /* 0x00002c00018f7983 */ /* 0x0003680000100600 */
[----:B------:R1:W-:Y:S01]  /*21fe0*/  ST.E.U16 desc[UR4][R116.64+0x72], R107 ;  /* 0x0000726b74007985 */ /* 0x0003e2000c101504 */
[----:B--2---:R-:W-:Y:S02]  /*21ff0*/  PRMT R111, R105, 0x5410, R104 ;  /* 0x00005410696f7816 */ /* 0x004fe40000000068 */
[C---:B------:R-:W-:Y:S02]  /*22000*/  LOP3.LUT R104, R130.reuse, 0xffff, RZ, 0xc0, !PT ;  /* 0x0000ffff82687812 */ /* 0x040fe400078ec0ff */
[----:B------:R-:W-:Y:S02]  /*22010*/  LOP3.LUT R105, R130, 0xff, RZ, 0xc0, !PT ;  /* 0x000000ff82697812 */ /* 0x000fe400078ec0ff */
[----:B------:R-:W-:Y:S02]  /*22020*/  SHF.R.U32.HI R104, RZ, 0x8, R104 ;  /* 0x00000008ff687819 */ /* 0x000fe40000011668 */
[----:B------:R-:W-:Y:S02]  /*22030*/  SHF.R.U32.HI R130, RZ, 0x18, R130 ;  /* 0x00000018ff827819 */ /* 0x000fe40000011682 */
[----:B------:R-:W-:Y:S02]  /*22040*/  PRMT R129, R105, 0x5410, R104 ;  /* 0x0000541069817816 */ /* 0x000fe40000000068 */
[----:B------:R-:W-:Y:S02]  /*22050*/  SHF.R.U32.HI R104, RZ, 0x10, R108 ;  /* 0x00000010ff687819 */ /* 0x000fe4000001166c */
[----:B------:R-:W-:Y:S02]  /*22060*/  LOP3.LUT R108, R123, R242, R170, 0x96, !PT ;  /* 0x000000f27b6c7212 */ /* 0x000fe400078e96aa */
[----:B------:R-:W-:Y:S02]  /*22070*/  LOP3.LUT R105, R104, 0xff, RZ, 0xc0, !PT ;  /* 0x000000ff68697812 */ /* 0x000fe400078ec0ff */
[C---:B------:R-:W-:Y:S02]  /*22080*/  LOP3.LUT R104, R122.reuse, 0xffff, RZ, 0xc0, !PT ;  /* 0x0000ffff7a687812 */ /* 0x040fe400078ec0ff */
[----:B------:R-:W-:Y:S02]  /*22090*/  PRMT R123, R105, 0x5410, R110 ;  /* 0x00005410697b7816 */ /* 0x000fe4000000006e */
[----:B------:R-:W-:Y:S02]  /*220a0*/  LOP3.LUT R105, R122, 0xff, RZ, 0xc0, !PT ;  /* 0x000000ff7a697812 */ /* 0x000fe400078ec0ff */
[----:B------:R-:W-:Y:S02]  /*220b0*/  SHF.R.U32.HI R104, RZ, 0x8, R104 ;  /* 0x00000008ff687819 */ /* 0x000fe40000011668 */
[----:B------:R-:W-:Y:S02]  /*220c0*/  PRMT R130, R109, 0x5410, R130 ;  /* 0x000054106d827816 */ /* 0x000fe40000000082 */
[--C-:B------:R-:W-:Y:S02]  /*220d0*/  PRMT R127, R105, 0x5410, R104.reuse ;  /* 0x00005410697f7816 */ /* 0x100fe40000000068 */
[C---:B------:R-:W-:Y:S02]  /*220e0*/  PRMT R105, R137.reuse, 0x7610, R105 ;  /* 0x0000761089697816 */ /* 0x040fe40000000069 */
[----:B------:R-:W-:Y:S02]  /*220f0*/  PRMT R104, R137, 0x7632, R104 ;  /* 0x0000763289687816 */ /* 0x000fe40000000068 */
[--C-:B------:R-:W-:Y:S02]  /*22100*/  SHF.R.U32.HI R109, RZ, 0x10, R122.reuse ;  /* 0x00000010ff6d7819 */ /* 0x100fe4000001167a */
[----:B------:R-:W-:Y:S02]  /*22110*/  SHF.R.U32.HI R122, RZ, 0x18, R122 ;  /* 0x00000018ff7a7819 */ /* 0x000fe4000001167a */
[----:B------:R-:W-:Y:S02]  /*22120*/  LOP3.LUT R106, R109, 0xff, RZ, 0xc0, !PT ;  /* 0x000000ff6d6a7812 */ /* 0x000fe400078ec0ff */
[----:B------:R-:W-:Y:S02]  /*22130*/  PRMT R3, R105, 0x5410, R104 ;  /* 0x0000541069037816 */ /* 0x000fe40000000068 */
[----:B------:R-:W-:Y:S02]  /*22140*/  PRMT R131, R106, 0x5410, R122 ;  /* 0x000054106a837816 */ /* 0x000fe4000000007a */
[----:B-1----:R-:W-:Y:S02]  /*22150*/  LOP3.LUT R116, R108, 0xff, RZ, 0xc0, !PT ;  /* 0x000000ff6c747812 */ /* 0x002fe400078ec0ff */
[----:B------:R-:W-:Y:S01]  /*22160*/  SHF.R.U32.HI R107, RZ, 0x18, R108 ;  /* 0x00000018ff6b7819 */ /* 0x000fe2000001166c */
[----:B---3--:R-:W-:Y:S02]  /*22170*/  @!P1 HADD2 R205, -R105.H0_H0, -RZ.H0_H0 ;  /* 0xa00000ff69cd9230 */ /* 0x008fe40000000900 */
[----:B----4-:R-:W-:Y:S03]  /*22180*/  @!P2 HADD2 R177, -R104.H0_H0, -RZ.H0_H0 ;  /* 0xa00000ff68b1a230 */ /* 0x010fe60000000900 */
[----:B------:R-:W-:Y:S01]  /*22190*/  @!P1 STL.S16 [R1+0x38], R205 ;  /* 0x000038cd01009387 */ /* 0x000fe20000100600 */
[----:B------:R-:W-:Y:S01]  /*221a0*/  PRMT R122, R205, 0x7610, R122 ;  /* 0x00007610cd7a7816 */ /* 0x000fe2000000007a */
[----:B-----5:R-:W-:Y:S02]  /*221b0*/  @!P0 HADD2 R163, -R2.H0_H0, -RZ.H0_H0 ;  /* 0xa00000ff02a38230 */ /* 0x020fe40000000900 */
[----:B------:R1:W-:Y:S01]  /*221c0*/  @!P2 STL.S16 [R1+0x34], R177 ;  /* 0x000034b10100a387 */ /* 0x0003e20000100600 */
[----:B------:R-:W-:Y:S01]  /*221d0*/  PRMT R110, R177, 0x7610, R110 ;  /* 0x00007610b16e7816 */ /* 0x000fe2000000006e */
[----:B------:R-:W-:Y:S02]  /*221e0*/  @!P4 HADD2 R143, -R0.H0_H0, -RZ.H0_H0 ;  /* 0xa00000ff008fc230 */ /* 0x000fe40000000900 */
[----:B------:R2:W-:Y:S01]  /*221f0*/  @!P0 STL.S16 [R1+0x30], R163 ;  /* 0x000030a301008387 */ /* 0x0005e20000100600 */
[----:B------:R-:W-:Y:S02]  /*22200*/  PRMT R109, R163, 0x7610, R109 ;  /* 0x00007610a36d7816 */ /* 0x000fe4000000006d */
[----:B------:R-:W-:Y:S01]  /*22210*/  @!P1 PRMT R105, R122, 0x5410, RZ ;  /* 0x000054107a699816 */ /* 0x000fe200000000ff */
[----:B------:R-:W-:Y:S01]  /*22220*/  @!P4 STL.S16 [R1+0x2c], R143 ;  /* 0x00002c8f0100c387 */ /* 0x000fe20000100600 */
[----:B------:R-:W-:Y:S02]  /*22230*/  PRMT R106, R143, 0x7610, R106 ;  /* 0x000076108f6a7816 */ /* 0x000fe4000000006a */
[----:B------:R-:W-:Y:S01]  /*22240*/  @!P2 PRMT R104, R110, 0x5410, RZ ;  /* 0x000054106e68a816 */ /* 0x000fe200000000ff */
[----:B------:R3:W-:Y:S04]  /*22250*/  ST.E.U16 desc[UR4][R120.64+0x6e], R105 ;  /* 0x00006e6978007985 */ /* 0x0007e8000c101504 */
[----:B------:R4:W-:Y:S04]  /*22260*/  ST.E.U16 desc[UR4][R120.64+0x70], R104 ;  /* 0x0000706878007985 */ /* 0x0009e8000c101504 */
[----:B------:R-:W5:Y:S01]  /*22270*/  LDL R250, [R1+0x198] ;  /* 0x0001980001fa7983 */ /* 0x000f620000100800 */
[----:B-1----:R-:W-:Y:S02]  /*22280*/  PRMT R177, R192, 0x7054, R192 ;  /* 0x00007054c0b17816 */ /* 0x002fe400000000c0 */
[----:B--2---:R-:W-:Y:S02]  /*22290*/  PRMT R163, R2, 0x5410, R0 ;  /* 0x0000541002a37816 */ /* 0x004fe40000000000 */
[----:B------:R-:W-:Y:S02]  /*222a0*/  @!P0 PRMT R2, R109, 0x5410, RZ ;  /* 0x000054106d028816 */ /* 0x000fe400000000ff */
[----:B------:R-:W-:Y:S02]  /*222b0*/  @!P4 PRMT R0, R106, 0x5410, RZ ;  /* 0x000054106a00c816 */ /* 0x000fe400000000ff */
[--C-:B------:R-:W-:Y:S01]  /*222c0*/  HSET2.LE.AND R106, R129, R177.reuse, PT ;  /* 0x000000b1816a7233 */ /* 0x100fe20003803000 */
[----:B------:R1:W-:Y:S01]  /*222d0*/  ST.E.U16 desc[UR4][R118.64+0x70], R2 ;  /* 0x0000700276007985 */ /* 0x0003e2000c101504 */
[----:B------:R-:W-:Y:S02]  /*222e0*/  IADD3 R194, P0, R194, -0x80, RZ ;  /* 0xffffff80c2c27810 */ /* 0x000fe40007f1e0ff */
[--C-:B---3--:R-:W-:Y:S01]  /*222f0*/  HSET2.LE.AND R105, R123, R177.reuse, PT ;  /* 0x000000b17b697233 */ /* 0x108fe20003803000 */
[----:B------:R2:W-:Y:S01]  /*22300*/  ST.E.U16 desc[UR4][R118.64+0x72], R0 ;  /* 0x0000720076007985 */ /* 0x0005e2000c101504 */
[----:B------:R-:W-:Y:S02]  /*22310*/  LOP3.LUT R106, R112, R106, RZ, 0xc0, !PT ;  /* 0x0000006a706a7212 */ /* 0x000fe400078ec0ff */
[--C-:B----4-:R-:W-:Y:S01]  /*22320*/  HSET2.LE.AND R104, R111, R177.reuse, PT ;  /* 0x000000b16f687233 */ /* 0x110fe20003803000 */
[----:B------:R-:W-:Y:S01]  /*22330*/  LDSM.16.MT88.4 R120, [R174+0xa000] ;  /* 0x00a00000ae78783b */ /* 0x000fe20000004200 */
[----:B------:R-:W-:Y:S02]  /*22340*/  LOP3.LUT R105, R113, R105, RZ, 0xc0, !PT ;  /* 0x0000006971697212 */ /* 0x000fe400078ec0ff */
[----:B------:R-:W-:Y:S02]  /*22350*/  IADD3.X R195, R195, -0x1, RZ, P0, !PT ;  /* 0xffffffffc3c37810 */ /* 0x000fe400007fe4ff */
[----:B------:R-:W-:Y:S02]  /*22360*/  LOP3.LUT R104, R114, R104, RZ, 0xc0, !PT ;  /* 0x0000006872687212 */ /* 0x000fe400078ec0ff */
[--C-:B------:R-:W-:Y:S05]  /*22370*/  HSET2.LE.AND R114, R127, R177.reuse, PT ;  /* 0x000000b17f727233 */ /* 0x100fea0003803000 */
[----:B------:R-:W-:Y:S02]  /*22380*/  LOP3.LUT R114, R124, R114, RZ, 0xc0, !PT ;  /* 0x000000727c727212 */ /* 0x000fe400078ec0ff */
[----:B-1----:R-:W-:Y:S02]  /*22390*/  SHF.R.U32.HI R2, RZ, 0x10, R108 ;  /* 0x00000010ff027819 */ /* 0x002fe4000001166c */
[----:B--2---:R-:W-:Y:S02]  /*223a0*/  LOP3.LUT R0, R108, 0xffff, RZ, 0xc0, !PT ;  /* 0x0000ffff6c007812 */ /* 0x004fe400078ec0ff */
[----:B------:R-:W1:Y:S01]  /*223b0*/  LDSM.16.MT88.4 R108, [R174+0x9000] ;  /* 0x00900000ae6c783b */ /* 0x000e620000004200 */
[----:B------:R-:W-:Y:S02]  /*223c0*/  LOP3.LUT R2, R2, 0xff, RZ, 0xc0, !PT ;  /* 0x000000ff02027812 */ /* 0x000fe400078ec0ff */
[----:B------:R-:W-:Y:S02]  /*223d0*/  SHF.R.U32.HI R0, RZ, 0x8, R0 ;  /* 0x00000008ff007819 */ /* 0x000fe40000011600 */
[----:B------:R-:W-:Y:S02]  /*223e0*/  PRMT R2, R2, 0x5410, R107 ;  /* 0x0000541002027816 */ /* 0x000fe4000000006b */
[----:B------:R-:W-:Y:S02]  /*223f0*/  PRMT R0, R116, 0x5410, R0 ;  /* 0x0000541074007816 */ /* 0x000fe40000000000 */
[----:B------:R-:W2:Y:S01]  /*22400*/  LDSM.16.MT88.4 R116, [R188+0x9000] ;  /* 0x00900000bc74783b */ /* 0x000ea20000004200 */
[--C-:B------:R-:W-:Y:S02]  /*22410*/  HSET2.LE.AND R107, R130, R177.reuse, PT ;  /* 0x000000b1826b7233 */ /* 0x100fe40003803000 */
[--C-:B------:R-:W-:Y:S02]  /*22420*/  HSET2.LE.AND R112, R0, R177.reuse, PT ;  /* 0x000000b100707233 */ /* 0x100fe40003803000 */
[--C-:B------:R-:W-:Y:S02]  /*22430*/  HSET2.LE.AND R113, R2, R177.reuse, PT ;  /* 0x000000b102717233 */ /* 0x100fe40003803000 */
[----:B------:R-:W-:Y:S02]  /*22440*/  LOP3.LUT R107, R115, R107, RZ, 0xc0, !PT ;  /* 0x0000006b736b7212 */ /* 0x000fe400078ec0ff */
[--C-:B------:R-:W-:Y:S02]  /*22450*/  HSET2.LE.AND R115, R131, R177.reuse, PT ;  /* 0x000000b183737233 */ /* 0x100fe40003803000 */
[----:B------:R-:W-:Y:S02]  /*22460*/  LOP3.LUT R112, R126, R112, RZ, 0xc0, !PT ;  /* 0x000000707e707212 */ /* 0x000fe400078ec0ff */
[----:B------:R-:W-:Y:S02]  /*22470*/  LOP3.LUT R113, R125, R113, RZ, 0xc0, !PT ;  /* 0x000000717d717212 */ /* 0x000fe400078ec0ff */
[----:B------:R-:W-:Y:S01]  /*22480*/  LOP3.LUT R115, R128, R115, RZ, 0xc0, !PT ;  /* 0x0000007380737212 */ /* 0x000fe200078ec0ff */
[----:B------:R-:W3:Y:S01]  /*22490*/  LDSM.16.MT88.4 R124, [R188+0xa000] ;  /* 0x00a00000bc7c783b */ /* 0x000ee20000004200 */
[-C--:B------:R-:W-:Y:S02]  /*224a0*/  LOP3.LUT R2, R135, R212.reuse, R182, 0x96, !PT ;  /* 0x000000d487027212 */ /* 0x080fe400078e96b6 */
[----:B------:R-:W-:Y:S02]  /*224b0*/  LOP3.LUT R128, R138, 0xff, RZ, 0xc0, !PT ;  /* 0x000000ff8a807812 */ /* 0x000fe400078ec0ff */
[----:B------:R-:W-:Y:S01]  /*224c0*/  LOP3.LUT R0, R139, R212, R176, 0x96, !PT ;  /* 0x000000d48b007212 */ /* 0x000fe200078e96b0 */
[-C--:B-1----:R-:W-:Y:S06]  /*224d0*/  HMMA.16816.F32 R4, R104, R108.reuse, R4 ;  /* 0x0000006c6804723c */ /* 0x082fec0000001804 */
[C---:B------:R-:W-:Y:S06]  /*224e0*/  HMMA.16816.F32 R8, R112.reuse, R108, R8 ;  /* 0x0000006c7008723c */ /* 0x040fec0000001808 */
[-C--:B------:R-:W-:Y:S06]  /*224f0*/  HMMA.16816.F32 R12, R112, R110.reuse, R12 ;  /* 0x0000006e700c723c */ /* 0x080fec000000180c */
[C---:B------:R-:W-:Y:S01]  /*22500*/  HMMA.16816.F32 R16, R104.reuse, R110, R16 ;  /* 0x0000006e6810723c */ /* 0x040fe20000001810 */
[----:B------:R-:W1:Y:S05]  /*22510*/  LDSM.16.MT88.4 R108, [R174+0xb000] ;  /* 0x00b00000ae6c783b */ /* 0x000e6a0000004200 */
[-C--:B--2---:R-:W-:Y:S06]  /*22520*/  HMMA.16816.F32 R20, R104, R116.reuse, R20 ;  /* 0x000000746814723c */ /* 0x084fec0000001814 */
[C---:B------:R-:W-:Y:S06]  /*22530*/  HMMA.16816.F32 R24, R112.reuse, R116, R24 ;  /* 0x000000747018723c */ /* 0x040fec0000001818 */
[-C--:B------:R-:W-:Y:S05]  /*22540*/  HMMA.16816.F32 R28, R112, R118.reuse, R28 ;  /* 0x00000076701c723c */ /* 0x080fea000000181c */
[----:B------:R-:W-:Y:S01]  /*22550*/  LOP3.LUT R116, R134, 0xffff, RZ, 0xc0, !PT ;  /* 0x0000ffff86747812 */ /* 0x000fe200078ec0ff */
[C---:B------:R-:W-:Y:S06]  /*22560*/  HMMA.16816.F32 R32, R104.reuse, R118, R32 ;  /* 0x000000766820723c */ /* 0x040fec0000001820 */
[-C--:B------:R-:W-:Y:S06]  /*22570*/  HMMA.16816.F32 R36, R104, R120.reuse, R36 ;  /* 0x000000786824723c */ /* 0x080fec0000001824 */
[C---:B------:R-:W-:Y:S06]  /*22580*/  HMMA.16816.F32 R40, R112.reuse, R120, R40 ;  /* 0x000000787028723c */ /* 0x040fec0000001828 */
[-C--:B------:R-:W-:Y:S05]  /*22590*/  HMMA.16816.F32 R44, R112, R122.reuse, R44 ;  /* 0x0000007a702c723c */ /* 0x080fea000000182c */
[----:B------:R-:W-:Y:S01]  /*225a0*/  SHF.R.U32.HI R121, RZ, 0x8, R116 ;  /* 0x00000008ff797819 */ /* 0x000fe20000011674 */
[C---:B------:R-:W-:Y:S01]  /*225b0*/  HMMA.16816.F32 R48, R104.reuse, R122, R48 ;  /* 0x0000007a6830723c */ /* 0x040fe20000001830 */
[----:B------:R-:W2:Y:S04]  /*225c0*/  LDSM.16.MT88.4 R116, [R188+0xb000] ;  /* 0x00b00000bc74783b */ /* 0x000ea80000004200 */
[----:B------:R-:W-:Y:S01]  /*225d0*/  SHF.R.U32.HI R120, RZ, 0x10, R138 ;  /* 0x00000010ff787819 */ /* 0x000fe2000001168a */
[-C--:B---3--:R-:W-:Y:S05]  /*225e0*/  HMMA.16816.F32 R52, R104, R124.reuse, R52 ;  /* 0x0000007c6834723c */ /* 0x088fea0000001834 */
[----:B------:R-:W-:Y:S01]  /*225f0*/  LOP3.LUT R123, R2, 0xff, RZ, 0xc0, !PT ;  /* 0x000000ff027b7812 */ /* 0x000fe200078ec0ff */
[C---:B------:R-:W-:Y:S05]  /*22600*/  HMMA.16816.F32 R56, R112.reuse, R124, R56 ;  /* 0x0000007c7038723c */ /* 0x040fea0000001838 */
[----:B------:R-:W-:Y:S01]  /*22610*/  LOP3.LUT R122, R134, 0xff, RZ, 0xc0, !PT ;  /* 0x000000ff867a7812 */ /* 0x000fe200078ec0ff */
[-C--:B------:R-:W-:Y:S05]  /*22620*/  HMMA.16816.F32 R60, R112, R126.reuse, R60 ;  /* 0x0000007e703c723c */ /* 0x080fea000000183c */
[----:B------:R-:W-:Y:S01]  /*22630*/  PRMT R135, R122, 0x5410, R121 ;  /* 0x000054107a877816 */ /* 0x000fe20000000079 */
[C---:B------:R-:W-:Y:S05]  /*22640*/  HMMA.16816.F32 R64, R104.reuse, R126, R64 ;  /* 0x0000007e6840723c */ /* 0x040fea0000001840 */
[----:B------:R-:W-:Y:S01]  /*22650*/  LOP3.LUT R124, R138, 0xffff, RZ, 0xc0, !PT ;  /* 0x0000ffff8a7c7812 */ /* 0x000fe200078ec0ff */
[-C--:B-1----:R-:W-:Y:S05]  /*22660*/  HMMA.16816.F32 R68, R104, R108.reuse, R68 ;  /* 0x0000006c6844723c */ /* 0x082fea0000001844 */
[----:B------:R-:W-:Y:S01]  /*22670*/  LOP3.LUT R122, R120, 0xff, RZ, 0xc0, !PT ;  /* 0x000000ff787a7812 */ /* 0x000fe200078ec0ff */
[C---:B------:R-:W-:Y:S05]  /*22680*/  HMMA.16816.F32 R72, R112.reuse, R108, R72 ;  /* 0x0000006c7048723c */ /* 0x040fea0000001848 */
[----:B------:R-:W-:Y:S01]  /*22690*/  LOP3.LUT R120, R2, 0xffff, RZ, 0xc0, !PT ;  /* 0x0000ffff02787812 */ /* 0x000fe200078ec0ff */
[-C--:B------:R-:W-:Y:S05]  /*226a0*/  HMMA.16816.F32 R76, R112, R110.reuse, R76 ;  /* 0x0000006e704c723c */ /* 0x080fea000000184c */
[----:B------:R-:W-:Y:S01]  /*226b0*/  SHF.R.U32.HI R121, RZ, 0x10, R2 ;  /* 0x00000010ff797819 */ /* 0x000fe20000011602 */
[C---:B------:R-:W-:Y:S05]  /*226c0*/  HMMA.16816.F32 R80, R104.reuse, R110, R80 ;  /* 0x0000006e6850723c */ /* 0x040fea0000001850 */
[----:B------:R-:W-:Y:S01]  /*226d0*/  SHF.R.U32.HI R124, RZ, 0x8, R124 ;  /* 0x00000008ff7c7819 */ /* 0x000fe2000001167c */
[-C--:B--2---:R-:W-:Y:S05]  /*226e0*/  HMMA.16816.F32 R84, R104, R116.reuse, R84 ;  /* 0x000000746854723c */ /* 0x084fea0000001854 */
[----:B------:R-:W-:Y:S01]  /*226f0*/  SHF.R.U32.HI R138, RZ, 0x18, R138 ;  /* 0x00000018ff8a7819 */ /* 0x000fe2000001168a */
[C---:B------:R-:W-:Y:S05]  /*22700*/  HMMA.16816.F32 R88, R112.reuse, R116, R88 ;  /* 0x000000747058723c */ /* 0x040fea0000001858 */
[----:B------:R-:W-:Y:S01]  /*22710*/  SHF.R.U32.HI R120, RZ, 0x8, R120 ;  /* 0x00000008ff787819 */ /* 0x000fe20000011678 */
[-C--:B------:R-:W-:Y:S05]  /*22720*/  HMMA.16816.F32 R92, R112, R118.reuse, R92 ;  /* 0x00000076705c723c */ /* 0x080fea000000185c */
[----:B------:R-:W-:Y:S01]  /*22730*/  LOP3.LUT R121, R121, 0xff, RZ, 0xc0, !PT ;  /* 0x000000ff79797812 */ /* 0x000fe200078ec0ff */
[----:B------:R-:W-:Y:S01]  /*22740*/  HMMA.16816.F32 R96, R104, R118, R96 ;  /* 0x000000766860723c */ /* 0x000fe20000001860 */
[----:B------:R-:W-:Y:S04]  /*22750*/  LDSM.16.MT88.4 R104, [R188+0xb400] ;  /* 0x00b40000bc68783b */ /* 0x000fe80000004200 */
[----:B------:R-:W-:Y:S02]  /*22760*/  SHF.R.U32.HI R2, RZ, 0x18, R2 ;  /* 0x00000018ff027819 */ /* 0x000fe40000011602 */
[----:B------:R-:W-:Y:S02]  /*22770*/  PRMT R171, R128, 0x5410, R124 ;  /* 0x0000541080ab7816 */ /* 0x000fe4000000007c */
[----:B------:R-:W-:Y:S02]  /*22780*/  LDSM.16.MT88.4 R128, [R188+0x9400] ;  /* 0x00940000bc80783b */ /* 0x000fe40000004200 */
[----:B------:R-:W-:Y:S02]  /*22790*/  PRMT R170, R122, 0x5410, R138 ;  /* 0x000054107aaa7816 */ /* 0x000fe4000000008a */
[----:B------:R-:W-:Y:S02]  /*227a0*/  PRMT R124, R123, 0x5410, R120 ;  /* 0x000054107b7c7816 */ /* 0x000fe40000000078 */
[----:B------:R-:W-:Y:S02]  /*227b0*/  PRMT R127, R121, 0x5410, R2 ;  /* 0x00005410797f7816 */ /* 0x000fe40000000002 */
[----:B------:R-:W1:Y:S01]  /*227c0*/  LDSM.16.MT88.4 R120, [R174+0x9400] ;  /* 0x00940000ae78783b */ /* 0x000e620000004200 */
[--C-:B------:R-:W-:Y:S02]  /*227d0*/  SHF.R.U32.HI R125, RZ, 0x10, R134.reuse ;  /* 0x00000010ff7d7819 */ /* 0x100fe40000011686 */
[----:B------:R-:W-:Y:S02]  /*227e0*/  SHF.R.U32.HI R134, RZ, 0x18, R134 ;  /* 0x00000018ff867819 */ /* 0x000fe40000011686 */
[----:B------:R-:W-:Y:S02]  /*227f0*/  LOP3.LUT R125, R125, 0xff, RZ, 0xc0, !PT ;  /* 0x000000ff7d7d7812 */ /* 0x000fe400078ec0ff */
[C---:B------:R-:W-:Y:S02]  /*22800*/  LOP3.LUT R2, R0.reuse, 0xffff, RZ, 0xc0, !PT ;  /* 0x0000ffff00027812 */ /* 0x040fe400078ec0ff */
[----:B------:R-:W-:Y:S02]  /*22810*/  SHF.R.U32.HI R108, RZ, 0x10, R0 ;  /* 0x00000010ff6c7819 */ /* 0x000fe40000011600 */
[----:B------:R-:W-:Y:S02]  /*22820*/  PRMT R134, R125, 0x5410, R134 ;  /* 0x000054107d867816 */ /* 0x000fe40000000086 */
[----:B------:R-:W-:Y:S02]  /*22830*/  LOP3.LUT R126, R0, 0xff, RZ, 0xc0, !PT ;  /* 0x000000ff007e7812 */ /* 0x000fe400078ec0ff */
[----:B------:R-:W-:Y:S02]  /*22840*/  SHF.R.U32.HI R125, RZ, 0x18, R0 ;  /* 0x00000018ff7d7819 */ /* 0x000fe40000011600 */
[----:B------:R-:W-:Y:S02]  /*22850*/  LOP3.LUT R0, R108, 0xff, RZ, 0xc0, !PT ;  /* 0x000000ff6c007812 */ /* 0x000fe400078ec0ff */
[----:B------:R-:W-:Y:S02]  /*22860*/  SHF.R.U32.HI R2, RZ, 0x8, R2 ;  /* 0x00000008ff027819 */ /* 0x000fe40000011602 */
[--C-:B------:R-:W-:Y:S02]  /*22870*/  HSET2.LE.AND R110, R135, R177.reuse, PT ;  /* 0x000000b1876e7233 */ /* 0x100fe40003803000 */
[--C-:B------:R-:W-:Y:S02]  /*22880*/  HSET2.LE.AND R111, R134, R177.reuse, PT ;  /* 0x000000b1866f7233 */ /* 0x100fe40003803000 */
[--C-:B------:R-:W-:Y:S02]  /*22890*/  HSET2.LE.AND R108, R124, R177.reuse, PT ;  /* 0x000000b17c6c7233 */ /* 0x100fe40003803000 */
[--C-:B------:R-:W-:Y:S02]  /*228a0*/  HSET2.LE.AND R109, R127, R177.reuse, PT ;  /* 0x000000b17f6d7233 */ /* 0x100fe40003803000 */
[----:B------:R-:W-:Y:S02]  /*228b0*/  PRMT R2, R126, 0x5410, R2 ;  /* 0x000054107e027816 */ /* 0x000fe40000000002 */
[----:B------:R-:W-:Y:S02]  /*228c0*/  PRMT R125, R0, 0x5410, R125 ;  /* 0x00005410007d7816 */ /* 0x000fe4000000007d */
[----:B------:R-:W-:Y:S02]  /*228d0*/  LOP3.LUT R108, R132, R108, RZ, 0xc0, !PT ;  /* 0x0000006c846c7212 */ /* 0x000fe400078ec0ff */
[----:B------:R-:W-:Y:S02]  /*228e0*/  LOP3.LUT R109, R133, R109, RZ, 0xc0, !PT ;  /* 0x0000006d856d7212 */ /* 0x000fe400078ec0ff */
[----:B------:R-:W-:Y:S01]  /*228f0*/  LOP3.LUT R110, R136, R110, RZ, 0xc0, !PT ;  /* 0x0000006e886e7212 */ /* 0x000fe200078ec0ff */
[----:B------:R-:W2:Y:S01]  /*22900*/  LDSM.16.MT88.4 R132, [R174+0xa400] ;  /* 0x00a40000ae84783b */ /* 0x000ea20000004200 */
[----:B------:R-:W-:Y:S02]  /*22910*/  LOP3.LUT R111, R140, R111, RZ, 0xc0, !PT ;  /* 0x0000006f8c6f7212 */ /* 0x000fe400078ec0ff */
[--C-:B------:R-:W-:Y:S02]  /*22920*/  HSET2.LE.AND R124, R2, R177.reuse, PT ;  /* 0x000000b1027c7233 */ /* 0x100fe40003803000 */
[--C-:B------:R-:W-:Y:S02]  /*22930*/  HSET2.LE.AND R125, R125, R177.reuse, PT ;  /* 0x000000b17d7d7233 */ /* 0x100fe40003803000 */
[--C-:B------:R-:W-:Y:S01]  /*22940*/  HSET2.LE.AND R126, R171, R177.reuse, PT ;  /* 0x000000b1ab7e7233 */ /* 0x100fe20003803000 */
[-C--:B-1----:R-:W-:Y:S01]  /*22950*/  HMMA.16816.F32 R4, R108, R120.reuse, R4 ;  /* 0x000000786c04723c */ /* 0x082fe20000001804 */
[----:B------:R-:W1:Y:S04]  /*22960*/  LDSM.16.MT88.4 R136, [R188+0xa400] ;  /* 0x00a40000bc88783b */ /* 0x000e680000004200 */
[--C-:B------:R-:W-:Y:S02]  /*22970*/  HSET2.LE.AND R127, R170, R177.reuse, PT ;  /* 0x000000b1aa7f7233 */ /* 0x100fe40003803000 */
[----:B------:R-:W-:Y:S02]  /*22980*/  LOP3.LUT R124, R141, R124, RZ, 0xc0, !PT ;  /* 0x0000007c8d7c7212 */ /* 0x000fe400078ec0ff */
[----:B------:R-:W3:Y:S01]  /*22990*/  LDSM.16.MT88.4 R140, [R174+0xb400] ;  /* 0x00b40000ae8c783b */ /* 0x000ee20000004200 */
[----:B-----5:R-:W-:Y:S02]  /*229a0*/  ISETP.GT.AND P1, PT, R231, R250, PT ;  /* 0x000000fae700720c */ /* 0x020fe40003f24270 */
[----:B------:R-:W-:Y:S02]  /*229b0*/  LOP3.LUT R125, R146, R125, RZ, 0xc0, !PT ;  /* 0x0000007d927d7212 */ /* 0x000fe400078ec0ff */
[----:B------:R-:W-:Y:S02]  /*229c0*/  LOP3.LUT R126, R144, R126, RZ, 0xc0, !PT ;  /* 0x0000007e907e7212 */ /* 0x000fe400078ec0ff */
[----:B------:R-:W-:Y:S02]  /*229d0*/  LOP3.LUT R127, R145, R127, RZ, 0xc0, !PT ;  /* 0x0000007f917f7212 */ /* 0x000fe400078ec0ff */
[----:B------:R-:W-:Y:S02]  /*229e0*/  LOP3.LUT R115, R156, 0xffff, RZ, 0xc0, !PT ;  /* 0x0000ffff9c737812 */ /* 0x000fe400078ec0ff */
[----:B------:R-:W-:Y:S02]  /*229f0*/  LOP3.LUT R112, R158, 0xffff, RZ, 0xc0, !PT ;  /* 0x0000ffff9e707812 */ /* 0x000fe400078ec0ff */
[----:B------:R-:W-:Y:S01]  /*22a00*/  LOP3.LUT R117, R156, 0xff, RZ, 0xc0, !PT ;  /* 0x000000ff9c757812 */ /* 0x000fe200078ec0ff */
[C---:B------:R-:W-:Y:S04]  /*22a10*/  HMMA.16816.F32 R8, R124.reuse, R120, R8 ;  /* 0x000000787c08723c */ /* 0x040fe80000001808 */
[----:B------:R-:W-:Y:S02]  /*22a20*/  LOP3.LUT R116, R158, 0xff, RZ, 0xc0, !PT ;  /* 0x000000ff9e747812 */ /* 0x000fe400078ec0ff */
[-C--:B------:R-:W-:Y:S05]  /*22a30*/  HMMA.16816.F32 R12, R124, R122.reuse, R12 ;  /* 0x0000007a7c0c723c */ /* 0x080fea000000180c */
[-C--:B------:R-:W-:Y:S01]  /*22a40*/  LOP3.LUT R0, R157, R242.reuse, R180, 0x96, !PT ;  /* 0x000000f29d007212 */ /* 0x080fe200078e96b4 */
[C---:B------:R-:W-:Y:S01]  /*22a50*/  HMMA.16816.F32 R16, R108.reuse, R122, R16 ;  /* 0x0000007a6c10723c */ /* 0x040fe20000001810 */
[----:B------:R-:W-:Y:S04]  /*22a60*/  LDSM.16.MT88.4 R180, [R174+0xbc00] ;  /* 0x00bc0000aeb4783b */ /* 0x000fe80000004200 */
[----:B------:R-:W-:Y:S01]  /*22a70*/  LOP3.LUT R2, R159, R242, R178, 0x96, !PT ;  /* 0x000000f29f027212 */ /* 0x000fe200078e96b2 */
[-C--:B------:R-:W-:Y:S05]  /*22a80*/  HMMA.16816.F32 R20, R108, R128.reuse, R20 ;  /* 0x000000806c14723c */ /* 0x080fea0000001814 */
[----:B------:R-:W-:Y:S01]  /*22a90*/  SHF.R.U32.HI R115, RZ, 0x8, R115 ;  /* 0x00000008ff737819 */ /* 0x000fe20000011673 */
[C---:B------:R-:W-:Y:S05]  /*22aa0*/  HMMA.16816.F32 R24, R124.reuse, R128, R24 ;  /* 0x000000807c18723c */ /* 0x040fea0000001818 */
[----:B------:R-:W-:Y:S01]  /*22ab0*/  PRMT R120, R117, 0x5410, R115 ;  /* 0x0000541075787816 */ /* 0x000fe20000000073 */
[-C--:B------:R-:W-:Y:S05]  /*22ac0*/  HMMA.16816.F32 R28, R124, R130.reuse, R28 ;  /* 0x000000827c1c723c */ /* 0x080fea000000181c */
[----:B------:R-:W-:Y:S01]  /*22ad0*/  SHF.R.U32.HI R113, RZ, 0x8, R112 ;  /* 0x00000008ff717819 */ /* 0x000fe20000011670 */
[C---:B------:R-:W-:Y:S01]  /*22ae0*/  HMMA.16816.F32 R32, R108.reuse, R130, R32 ;  /* 0x000000826c20723c */ /* 0x040fe20000001820 */
[----:B------:R-:W-:Y:S04]  /*22af0*/  LDSM.16.MT88.4 R128, [R188+0x9800] ;  /* 0x00980000bc80783b */ /* 0x000fe80000004200 */
[----:B------:R-:W-:Y:S01]  /*22b00*/  PRMT R122, R116, 0x5410, R113 ;  /* 0x00005410747a7816 */ /* 0x000fe20000000071 */
[-C--:B--2---:R-:W-:Y:S03]  /*22b10*/  HMMA.16816.F32 R36, R108, R132.reuse, R36 ;  /* 0x000000846c24723c */ /* 0x084fe60000001824 */
[----:B------:R-:W2:Y:S02]  /*22b20*/  LDSM.16.MT88.4 R116, [R174+0x9800] ;  /* 0x00980000ae74783b */ /* 0x000ea40000004200 */
[--C-:B------:R-:W-:Y:S01]  /*22b30*/  SHF.R.U32.HI R112, RZ, 0x10, R158.reuse ;  /* 0x00000010ff707819 */ /* 0x100fe2000001169e */
[C---:B------:R-:W-:Y:S05]  /*22b40*/  HMMA.16816.F32 R40, R124.reuse, R132, R40 ;  /* 0x000000847c28723c */ /* 0x040fea0000001828 */
[----:B------:R-:W-:Y:S01]  /*22b50*/  SHF.R.U32.HI R158, RZ, 0x18, R158 ;  /* 0x00000018ff9e7819 */ /* 0x000fe2000001169e */
[-C--:B------:R-:W-:Y:S05]  /*22b60*/  HMMA.16816.F32 R44, R124, R134.reuse, R44 ;  /* 0x000000867c2c723c */ /* 0x080fea000000182c */
[----:B------:R-:W-:Y:S01]  /*22b70*/  LOP3.LUT R115, R0, 0xff, RZ, 0xc0, !PT ;  /* 0x000000ff00737812 */ /* 0x000fe200078ec0ff */
[C---:B------:R-:W-:Y:S01]  /*22b80*/  HMMA.16816.F32 R48, R108.reuse, R134, R48 ;  /* 0x000000866c30723c */ /* 0x040fe20000001830 */
[----:B------:R-:W4:Y:S04]  /*22b90*/  LDSM.16.MT88.4 R132, [R174+0xa800] ;  /* 0x00a80000ae84783b */ /* 0x000f280000004200 */
[--C-:B------:R-:W-:Y:S01]  /*22ba0*/  SHF.R.U32.HI R114, RZ, 0x10, R156.reuse ;  /* 0x00000010ff727819 */ /* 0x100fe2000001169c */
[-C--:B-1----:R-:W-:Y:S05]  /*22bb0*/  HMMA.16816.F32 R52, R108, R136.reuse, R52 ;  /* 0x000000886c34723c */ /* 0x082fea0000001834 */
[----:B------:R-:W-:Y:S01]  /*22bc0*/  SHF.R.U32.HI R156, RZ, 0x18, R156 ;  /* 0x00000018ff9c7819 */ /* 0x000fe2000001169c */
[C---:B------:R-:W-:Y:S05]  /*22bd0*/  HMMA.16816.F32 R56, R124.reuse, R136, R56 ;  /* 0x000000887c38723c */ /* 0x040fea0000001838 */
[----:B------:R-:W-:Y:S01]  /*22be0*/  LOP3.LUT R114, R114, 0xff, RZ, 0xc0, !PT ;  /* 0x000000ff72727812 */ /* 0x000fe200078ec0ff */
[-C--:B------:R-:W-:Y:S05]  /*22bf0*/  HMMA.16816.F32 R60, R124, R138.reuse, R60 ;  /* 0x0000008a7c3c723c */ /* 0x080fea000000183c */
[----:B------:R-:W-:Y:S01]  /*22c00*/  PRMT R156, R114, 0x5410, R156 ;  /* 0x00005410729c7816 */ /* 0x000fe2000000009c */
[C---:B------:R-:W-:Y:S01]  /*22c10*/  HMMA.16816.F32 R64, R108.reuse, R138, R64 ;  /* 0x0000008a6c40723c */ /* 0x040fe20000001840 */
[----:B------:R-:W1:Y:S04]  /*22c20*/  LDSM.16.MT88.4 R136, [R188+0xa800] ;  /* 0x00a80000bc88783b */ /* 0x000e680000004200 */
[----:B------:R-:W-:Y:S01]  /*22c30*/  LOP3.LUT R114, R112, 0xff, RZ, 0xc0, !PT ;  /* 0x000000ff70727812 */ /* 0x000fe200078ec0ff */
[-C--:B---3--:R-:W-:Y:S05]  /*22c40*/  HMMA.16816.F32 R68, R108, R140.reuse, R68 ;  /* 0x0000008c6c44723c */ /* 0x088fea0000001844 */
[----:B------:R-:W-:Y:S01]  /*22c50*/  PRMT R123, R114, 0x5410, R158 ;  /* 0x00005410727b7816 */ /* 0x000fe2000000009e */
[C---:B------:R-:W-:Y:S05]  /*22c60*/  HMMA.16816.F32 R72, R124.reuse, R140, R72 ;  /* 0x0000008c7c48723c */ /* 0x040fea0000001848 */
[--C-:B------:R-:W-:Y:S01]  /*22c70*/  HSET2.LE.AND R123, R123, R177.reuse, PT ;  /* 0x000000b17b7b7233 */ /* 0x100fe20003803000 */
[-C--:B------:R-:W-:Y:S05]  /*22c80*/  HMMA.16816.F32 R76, R124, R142.reuse, R76 ;  /* 0x0000008e7c4c723c */ /* 0x080fea000000184c */
[----:B------:R-:W-:Y:S01]  /*22c90*/  LOP3.LUT R123, R149, R123, RZ, 0xc0, !PT ;  /* 0x0000007b957b7212 */ /* 0x000fe200078ec0ff */
[C---:B------:R-:W-:Y:S01]  /*22ca0*/  HMMA.16816.F32 R80, R108.reuse, R142, R80 ;  /* 0x0000008e6c50723c */ /* 0x040fe20000001850 */
[----:B------:R-:W-:Y:S04]  /*22cb0*/  LDSM.16.MT88.4 R140, [R188+0xac00] ;  /* 0x00ac0000bc8c783b */ /* 0x000fe80000004200 */
[--C-:B------:R-:W-:Y:S01]  /*22cc0*/  HSET2.LE.AND R114, R120, R177.reuse, PT ;  /* 0x000000b178727233 */ /* 0x100fe20003803000 */
[-C--:B------:R-:W-:Y:S05]  /*22cd0*/  HMMA.16816.F32 R84, R108, R104.reuse, R84 ;  /* 0x000000686c54723c */ /* 0x080fea0000001854 */
[--C-:B------:R-:W-:Y:S01]  /*22ce0*/  SHF.R.U32.HI R113, RZ, 0x10, R0.reuse ;  /* 0x00000010ff717819 */ /* 0x100fe20000011600 */
[C---:B------:R-:W-:Y:S05]  /*22cf0*/  HMMA.16816.F32 R88, R124.reuse, R104, R88 ;  /* 0x000000687c58723c */ /* 0x040fea0000001858 */
[----:B------:R-:W-:Y:S01]  /*22d00*/  LOP3.LUT R112, R0, 0xffff, RZ, 0xc0, !PT ;  /* 0x0000ffff00707812 */ /* 0x000fe200078ec0ff */
[-C--:B------:R-:W-:Y:S05]  /*22d10*/  HMMA.16816.F32 R92, R124, R106.reuse, R92 ;  /* 0x0000006a7c5c723c */ /* 0x080fea000000185c */
[----:B------:R-:W-:Y:S01]  /*22d20*/  SHF.R.U32.HI R0, RZ, 0x18, R0 ;  /* 0x00000018ff007819 */ /* 0x000fe20000011600 */
[----:B------:R-:W-:Y:S01]  /*22d30*/  HMMA.16816.F32 R96, R108, R106, R96 ;  /* 0x0000006a6c60723c */ /* 0x000fe20000001860 */
[----:B------:R-:W-:Y:S04]  /*22d40*/  LDSM.16.MT88.4 R108, [R188+0xb800] ;  /* 0x00b80000bc6c783b */ /* 0x000fe80000004200 */
[----:B------:R-:W-:Y:S02]  /*22d50*/  LOP3.LUT R113, R113, 0xff, RZ, 0xc0, !PT ;  /* 0x000000ff71717812 */ /* 0x000fe400078ec0ff */
[----:B------:R-:W-:Y:S04]  /*22d60*/  SHF.R.U32.HI R112, RZ, 0x8, R112 ;  /* 0x00000008ff707819 */ /* 0x000fe80000011670 */
[----:B------:R-:W-:Y:S02]  /*22d70*/  PRMT R113, R113, 0x5410, R0 ;  /* 0x0000541071717816 */ /* 0x000fe40000000000 */
[----:B------:R-:W-:Y:S02]  /*22d80*/  SHF.R.U32.HI R104, RZ, 0x10, R2 ;  /* 0x00000010ff687819 */ /* 0x000fe40000011602 */
[C---:B------:R-:W-:Y:S02]  /*22d90*/  LOP3.LUT R0, R2.reuse, 0xffff, RZ, 0xc0, !PT ;  /* 0x0000ffff02007812 */ /* 0x040fe400078ec0ff */
[----:B------:R-:W-:Y:S02]  /*22da0*/  PRMT R112, R115, 0x5410, R112 ;  /* 0x0000541073707816 */ /* 0x000fe40000000070 */
[----:B------:R-:W-:Y:S02]  /*22db0*/  LOP3.LUT R105, R2, 0xff, RZ, 0xc0, !PT ;  /* 0x000000ff02697812 */ /* 0x000fe400078ec0ff */
[----:B------:R-:W-:Y:S02]  /*22dc0*/  LOP3.LUT R104, R104, 0xff, RZ, 0xc0, !PT ;  /* 0x000000ff68687812 */ /* 0x000fe400078ec0ff */
[----:B------:R-:W-:Y:S02]  /*22dd0*/  SHF.R.U32.HI R2, RZ, 0x18, R2 ;  /* 0x00000018ff027819 */ /* 0x000fe40000011602 */
[----:B------:R-:W-:Y:S02]  /*22de0*/  SHF.R.U32.HI R0, RZ, 0x8, R0 ;  /* 0x00000008ff007819 */ /* 0x000fe40000011600 */
[--C-:B------:R-:W-:Y:S02]  /*22df0*/  HSET2.LE.AND R115, R156, R177.reuse, PT ;  /* 0x000000b19c737233 */ /* 0x100fe40003803000 */
[--C-:B------:R-:W-:Y:S01]  /*22e00*/  HSET2.LE.AND R112, R112, R177.reuse, PT ;  /* 0x000000b170707233 */ /* 0x100fe20003803000 */
[----:B------:R-:W-:Y:S01]  /*22e10*/  LDSM.16.MT88.4 R156, [R188+0x9c00] ;  /* 0x009c0000bc9c783b */ /* 0x000fe20000004200 */
[--C-:B------:R-:W-:Y:S02]  /*22e20*/  HSET2.LE.AND R113, R113, R177.reuse, PT ;  /* 0x000000b171717233 */ /* 0x100fe40003803000 */
[----:B------:R-:W-:Y:S02]  /*22e30*/  PRMT R0, R105, 0x5410, R0 ;  /* 0x0000541069007816 */ /* 0x000fe40000000000 */
[----:B------:R-:W-:Y:S02]  /*22e40*/  PRMT R2, R104, 0x5410, R2 ;  /* 0x0000541068027816 */ /* 0x000fe40000000002 */
[----:B------:R-:W-:Y:S01]  /*22e50*/  LOP3.LUT R112, R150, R112, RZ, 0xc0, !PT ;  /* 0x0000007096707212 */ /* 0x000fe200078ec0ff */
[----:B------:R-:W3:Y:S01]  /*22e60*/  LDSM.16.MT88.4 R104, [R174+0xb800] ;  /* 0x00b80000ae68783b */ /* 0x000ee20000004200 */
[----:B------:R-:W-:Y:S02]  /*22e70*/  LOP3.LUT R113, R148, R113, RZ, 0xc0, !PT ;  /* 0x0000007194717212 */ /* 0x000fe400078ec0ff */
[----:B------:R-:W-:Y:S02]  /*22e80*/  LOP3.LUT R115, R151, R115, RZ, 0xc0, !PT ;  /* 0x0000007397737212 */ /* 0x000fe400078ec0ff */
[----:B------:R-:W-:Y:S02]  /*22e90*/  LOP3.LUT R114, R147, R114, RZ, 0xc0, !PT ;  /* 0x0000007293727212 */ /* 0x000fe400078ec0ff */
[--C-:B------:R-:W-:Y:S01]  /*22ea0*/  HSET2.LE.AND R120, R0, R177.reuse, PT ;  /* 0x000000b100787233 */ /* 0x100fe20003803000 */
[----:B------:R-:W-:Y:S01]  /*22eb0*/  LDSM.16.MT88.4 R148, [R174+0xac00] ;  /* 0x00ac0000ae94783b */ /* 0x000fe20000004200 */
[--C-:B------:R-:W-:Y:S02]  /*22ec0*/  HSET2.LE.AND R121, R2, R177.reuse, PT ;  /* 0x000000b102797233 */ /* 0x100fe40003803000 */
[--C-:B------:R-:W-:Y:S01]  /*22ed0*/  HSET2.LE.AND R122, R122, R177.reuse, PT ;  /* 0x000000b17a7a7233 */ /* 0x100fe20003803000 */
[-C--:B--2---:R-:W-:Y:S05]  /*22ee0*/  HMMA.16816.F32 R4, R112, R116.reuse, R4 ;  /* 0x000000747004723c */ /* 0x084fea0000001804 */
[----:B------:R-:W-:Y:S02]  /*22ef0*/  LOP3.LUT R120, R154, R120, RZ, 0xc0, !PT ;  /* 0x000000789a787212 */ /* 0x000fe400078ec0ff */
[----:B------:R-:W-:Y:S04]  /*22f00*/  LOP3.LUT R121, R153, R121, RZ, 0xc0, !PT ;  /* 0x0000007999797212 */ /* 0x000fe800078ec0ff */
[----:B------:R-:W-:Y:S02]  /*22f10*/  LOP3.LUT R122, R152, R122, RZ, 0xc0, !PT ;  /* 0x0000007a987a7212 */ /* 0x000fe400078ec0ff */
[C---:B------:R-:W-:Y:S02]  /*22f20*/  LOP3.LUT R125, R166.reuse, 0xffff, RZ, 0xc0, !PT ;  /* 0x0000ffffa67d7812 */ /* 0x040fe400078ec0ff */
[-C--:B------:R-:W-:Y:S02]  /*22f30*/  LOP3.LUT R2, R167, R212.reuse, R186, 0x96, !PT ;  /* 0x000000d4a7027212 */ /* 0x080fe400078e96ba */
[----:B------:R-:W-:Y:S01]  /*22f40*/  LOP3.LUT R0, R165, R212, R184, 0x96, !PT ;  /* 0x000000d4a5007212 */ /* 0x000fe200078e96b8 */
[C---:B------:R-:W-:Y:S01]  /*22f50*/  HMMA.16816.F32 R8, R120.reuse, R116, R8 ;  /* 0x000000747808723c */ /* 0x040fe20000001808 */
[----:B------:R-:W-:Y:S03]  /*22f60*/  LDSM.16.MT88.4 R184, [R188+0xbc00] ;  /* 0x00bc0000bcb8783b */ /* 0x000fe60000004200 */
[----:B------:R-:W-:Y:S02]  /*22f70*/  SHF.R.U32.HI R124, RZ, 0x10, R166 ;  /* 0x00000010ff7c7819 */ /* 0x000fe400000116a6 */
[-C--:B------:R-:W-:Y:S05]  /*22f80*/  HMMA.16816.F32 R12, R120, R118.reuse, R12 ;  /* 0x00000076780c723c */ /* 0x080fea000000180c */
[----:B------:R-:W-:Y:S01]  /*22f90*/  SHF.R.U32.HI R117, RZ, 0x10, R164 ;  /* 0x00000010ff757819 */ /* 0x000fe200000116a4 */
        /* <DEDUP_REMOVED lines=9> */
[----:B------:R-:W-:Y:S01]  /*23030*/  SHF.R.U32.HI R164, RZ, 0x18, R164 ;  /* 0x00000018ffa47819 */ /* 0x000fe200000116a4 */
[-C--:B----4-:R-:W-:Y:S05]  /*23040*/  HMMA.16816.F32 R36, R112, R132.reuse, R36 ;  /* 0x000000847024723c */ /* 0x090fea0000001824 */
[----:B------:R-:W-:Y:S01]  /*23050*/  LOP3.LUT R124, R124, 0xff, RZ, 0xc0, !PT ;  /* 0x000000ff7c7c7812 */ /* 0x000fe200078ec0ff */
[C---:B------:R-:W-:Y:S05]  /*23060*/  HMMA.16816.F32 R40, R120.reuse, R132, R40 ;  /* 0x000000847828723c */ /* 0x040fea0000001828 */
[----:B------:R-:W-:Y:S01]  /*23070*/  PRMT R124, R124, 0x5410, R166 ;  /* 0x000054107c7c7816 */ /* 0x000fe200000000a6 */
[-C--:B------:R-:W-:Y:S05]  /*23080*/  HMMA.16816.F32 R44, R120, R134.reuse, R44 ;  /* 0x00000086782c723c */ /* 0x080fea000000182c */
[----:B------:R-:W-:Y:S01]  /*23090*/  LOP3.LUT R117, R117, 0xff, RZ, 0xc0, !PT ;  /* 0x000000ff75757812 */ /* 0x000fe200078ec0ff */
[C---:B------:R-:W-:Y:S05]  /*230a0*/  HMMA.16816.F32 R48, R112.reuse, R134, R48 ;  /* 0x000000867030723c */ /* 0x040fea0000001830 */
[----:B------:R-:W-:Y:S01]  /*230b0*/  PRMT R179, R117, 0x5410, R164 ;  /* 0x0000541075b37816 */ /* 0x000fe200000000a4 */
[-C--:B-1----:R-:W-:Y:S01]  /*230c0*/  HMMA.16816.F32 R52, R112, R136.reuse, R52 ;  /* 0x000000887034723c */ /* 0x082fe20000001834 */
[----:B------:R-:W1:Y:S04]  /*230d0*/  LDSM.16.MT88.4 R164, [R174+0x9c00] ;  /* 0x009c0000aea4783b */ /* 0x000e680000004200 */
[C---:B------:R-:W-:Y:S01]  /*230e0*/  LOP3.LUT R116, R2.reuse, 0xffff, RZ, 0xc0, !PT ;  /* 0x0000ffff02747812 */ /* 0x040fe200078ec0ff */
[C---:B------:R-:W-:Y:S05]  /*230f0*/  HMMA.16816.F32 R56, R120.reuse, R136, R56 ;  /* 0x000000887838723c */ /* 0x040fea0000001838 */
[----:B------:R-:W-:Y:S01]  /*23100*/  LOP3.LUT R119, R2, 0xff, RZ, 0xc0, !PT ;  /* 0x000000ff02777812 */ /* 0x000fe200078ec0ff */
[-C--:B------:R-:W-:Y:S05]  /*23110*/  HMMA.16816.F32 R60, R120, R138.reuse, R60 ;  /* 0x0000008a783c723c */ /* 0x080fea000000183c */
[----:B------:R-:W-:Y:S01]  /*23120*/  SHF.R.U32.HI R116, RZ, 0x8, R116 ;  /* 0x00000008ff747819 */ /* 0x000fe20000011674 */
[C---:B------:R-:W-:Y:S05]  /*23130*/  HMMA.16816.F32 R64, R112.reuse, R138, R64 ;  /* 0x0000008a7040723c */ /* 0x040fea0000001840 */
[----:B------:R-:W-:Y:S01]  /*23140*/  SHF.R.U32.HI R117, RZ, 0x18, R2 ;  /* 0x00000018ff757819 */ /* 0x000fe20000011602 */
[-C--:B---3--:R-:W-:Y:S05]  /*23150*/  HMMA.16816.F32 R68, R112, R104.reuse, R68 ;  /* 0x000000687044723c */ /* 0x088fea0000001844 */
[----:B------:R-:W-:Y:S01]  /*23160*/  SHF.R.U32.HI R125, RZ, 0x8, R125 ;  /* 0x00000008ff7d7819 */ /* 0x000fe2000001167d */
[C---:B------:R-:W-:Y:S05]  /*23170*/  HMMA.16816.F32 R72, R120.reuse, R104, R72 ;  /* 0x000000687848723c */ /* 0x040fea0000001848 */
[----:B------:R-:W-:Y:S01]  /*23180*/  PRMT R119, R119, 0x5410, R116 ;  /* 0x0000541077777816 */ /* 0x000fe20000000074 */
[-C--:B------:R-:W-:Y:S05]  /*23190*/  HMMA.16816.F32 R76, R120, R106.reuse, R76 ;  /* 0x0000006a784c723c */ /* 0x080fea000000184c */
[----:B------:R-:W-:Y:S01]  /*231a0*/  SHF.R.U32.HI R104, RZ, 0x10, R2 ;  /* 0x00000010ff687819 */ /* 0x000fe20000011602 */
[C---:B------:R-:W-:Y:S05]  /*231b0*/  HMMA.16816.F32 R80, R112.reuse, R106, R80 ;  /* 0x0000006a7050723c */ /* 0x040fea0000001850 */
[----:B------:R-:W-:Y:S01]  /*231c0*/  LOP3.LUT R2, R0, 0xffff, RZ, 0xc0, !PT ;  /* 0x0000ffff00027812 */ /* 0x000fe200078ec0ff */
[-C--:B------:R-:W-:Y:S05]  /*231d0*/  HMMA.16816.F32 R84, R112, R108.reuse, R84 ;  /* 0x0000006c7054723c */ /* 0x080fea0000001854 */
[----:B------:R-:W-:Y:S01]  /*231e0*/  SHF.R.U32.HI R105, RZ, 0x10, R0 ;  /* 0x00000010ff697819 */ /* 0x000fe20000011600 */
[C---:B------:R-:W-:Y:S05]  /*231f0*/  HMMA.16816.F32 R88, R120.reuse, R108, R88 ;  /* 0x0000006c7858723c */ /* 0x040fea0000001858 */
[----:B------:R-:W-:Y:S01]  /*23200*/  LOP3.LUT R104, R104, 0xff, RZ, 0xc0, !PT ;  /* 0x000000ff68687812 */ /* 0x000fe200078ec0ff */
[-C--:B------:R-:W-:Y:S05]  /*23210*/  HMMA.16816.F32 R92, R120, R110.reuse, R92 ;  /* 0x0000006e785c723c */ /* 0x080fea000000185c */
[----:B------:R-:W-:Y:S01]  /*23220*/  LOP3.LUT R116, R0, 0xff, RZ, 0xc0, !PT ;  /* 0x000000ff00747812 */ /* 0x000fe200078ec0ff */
[----:B------:R-:W-:Y:S05]  /*23230*/  HMMA.16816.F32 R96, R112, R110, R96 ;  /* 0x0000006e7060723c */ /* 0x000fea0000001860 */
[----:B------:R-:W-:Y:S02]  /*23240*/  SHF.R.U32.HI R118, RZ, 0x8, R118 ;  /* 0x00000008ff767819 */ /* 0x000fe40000011676 */
[----:B------:R-:W-:Y:S04]  /*23250*/  PRMT R125, R127, 0x5410, R125 ;  /* 0x000054107f7d7816 */ /* 0x000fe8000000007d */
[----:B------:R-:W-:Y:S02]  /*23260*/  SHF.R.U32.HI R0, RZ, 0x18, R0 ;  /* 0x00000018ff007819 */ /* 0x000fe40000011600 */
[----:B------:R-:W-:Y:S02]  /*23270*/  SHF.R.U32.HI R2, RZ, 0x8, R2 ;  /* 0x00000008ff027819 */ /* 0x000fe40000011602 */
[----:B------:R-:W-:Y:S02]  /*23280*/  LOP3.LUT R105, R105, 0xff, RZ, 0xc0, !PT ;  /* 0x000000ff69697812 */ /* 0x000fe400078ec0ff */
[----:B------:R-:W-:Y:S02]  /*23290*/  PRMT R117, R104, 0x5410, R117 ;  /* 0x0000541068757816 */ /* 0x000fe40000000075 */
[----:B------:R-:W-:Y:S02]  /*232a0*/  PRMT R118, R126, 0x5410, R118 ;  /* 0x000054107e767816 */ /* 0x000fe40000000076 */
[----:B------:R-:W-:Y:S02]  /*232b0*/  PRMT R2, R116, 0x5410, R2 ;  /* 0x0000541074027816 */ /* 0x000fe40000000002 */
[----:B------:R-:W-:Y:S02]  /*232c0*/  PRMT R0, R105, 0x5410, R0 ;  /* 0x0000541069007816 */ /* 0x000fe40000000000 */
[--C-:B------:R-:W-:Y:S02]  /*232d0*/  HSET2.LE.AND R106, R125, R177.reuse, PT ;  /* 0x000000b17d6a7233 */ /* 0x100fe40003803000 */
[--C-:B------:R-:W-:Y:S02]  /*232e0*/  HSET2.LE.AND R107, R124, R177.reuse, PT ;  /* 0x000000b17c6b7233 */ /* 0x100fe40003803000 */
[--C-:B------:R-:W-:Y:S02]  /*232f0*/  HSET2.LE.AND R104, R119, R177.reuse, PT ;  /* 0x000000b177687233 */ /* 0x100fe40003803000 */
[--C-:B------:R-:W-:Y:S02]  /*23300*/  HSET2.LE.AND R105, R117, R177.reuse, PT ;  /* 0x000000b175697233 */ /* 0x100fe40003803000 */
[--C-:B------:R-:W-:Y:S02]  /*23310*/  HSET2.LE.AND R178, R118, R177.reuse, PT ;  /* 0x000000b176b27233 */ /* 0x100fe40003803000 */
[--C-:B------:R-:W-:Y:S02]  /*23320*/  HSET2.LE.AND R179, R179, R177.reuse, PT ;  /* 0x000000b1b3b37233 */ /* 0x100fe40003803000 */
[--C-:B------:R-:W-:Y:S02]  /*23330*/  HSET2.LE.AND R176, R2, R177.reuse, PT ;  /* 0x000000b102b07233 */ /* 0x100fe40003803000 */
[----:B------:R-:W-:Y:S02]  /*23340*/  HSET2.LE.AND R177, R0, R177, PT ;  /* 0x000000b100b17233 */ /* 0x000fe40003803000 */
[----:B------:R-:W-:Y:S02]  /*23350*/  LOP3.LUT R104, R162, R104, RZ, 0xc0, !PT ;  /* 0x00000068a2687212 */ /* 0x000fe400078ec0ff */
[----:B------:R-:W-:Y:S02]  /*23360*/  LOP3.LUT R105, R161, R105, RZ, 0xc0, !PT ;  /* 0x00000069a1697212 */ /* 0x000fe400078ec0ff */
[----:B------:R-:W-:Y:S02]  /*23370*/  LOP3.LUT R106, R160, R106, RZ, 0xc0, !PT ;  /* 0x0000006aa06a7212 */ /* 0x000fe400078ec0ff */
[----:B------:R-:W-:Y:S02]  /*23380*/  LOP3.LUT R107, R155, R107, RZ, 0xc0, !PT ;  /* 0x0000006b9b6b7212 */ /* 0x000fe400078ec0ff */
[----:B------:R-:W-:Y:S02]  /*23390*/  LOP3.LUT R176, R169, R176, RZ, 0xc0, !PT ;  /* 0x000000b0a9b07212 */ /* 0x000fe400078ec0ff */
[----:B------:R-:W-:Y:S02]  /*233a0*/  LOP3.LUT R177, R168, R177, RZ, 0xc0, !PT ;  /* 0x000000b1a8b17212 */ /* 0x000fe400078ec0ff */
[----:B------:R-:W-:Y:S01]  /*233b0*/  LOP3.LUT R178, R3, R178, RZ, 0xc0, !PT ;  /* 0x000000b203b27212 */ /* 0x000fe200078ec0ff */
[-C--:B-1----:R-:W-:Y:S05]  /*233c0*/  HMMA.16816.F32 R168, R104, R164.reuse, R4 ;  /* 0x000000a468a8723c */ /* 0x082fea0000001804 */
[----:B------:R-:W-:Y:S01]  /*233d0*/  LOP3.LUT R179, R163, R179, RZ, 0xc0, !PT ;  /* 0x000000b3a3b37212 */ /* 0x000fe200078ec0ff */
[----:B------:R-:W-:Y:S06]  /*233e0*/  IMAD.MOV.U32 R3, RZ, RZ, R103 ;  /* 0x000000ffff037224 */ /* 0x000fec00078e0067 */
        /* <DEDUP_REMOVED lines=22> */
[----:B------:R-:W-:Y:S07]  /*23550*/  HMMA.16816.F32 R96, R104, R186, R96 ;  /* 0x000000ba6860723c */ /* 0x000fee0000001860 */
[----:B------:R-:W-:Y:S04]  /*23560*/  IMAD.MOV.U32 R107, RZ, RZ, R231 ;  /* 0x000000ffff6b7224 */ /* 0x000fe800078e00e7 */
[----:B------:R-:W-:Y:S02]  /*23570*/  IMAD.MOV.U32 R106, RZ, RZ, R101 ;  /* 0x000000ffff6a7224 */ /* 0x000fe400078e0065 */
[----:B------:R-:W-:Y:S02]  /*23580*/  IMAD.MOV.U32 R105, RZ, RZ, R102 ;  /* 0x000000ffff697224 */ /* 0x000fe400078e0066 */
[----:B------:R-:W-:Y:S01]  /*23590*/  IMAD.MOV.U32 R104, RZ, RZ, R100 ;  /* 0x000000ffff687224 */ /* 0x000fe200078e0064 */
[----:B------:R-:W-:Y:S08]  /*235a0*/  @P1 BRA `(.L_x_973) ;  /* 0xffffff7c00b81947 */ /* 0x000ff0000383ffff */
.L_x_970:
[----:B------:R1:W5:Y:S04]  /*235b0*/  LDL R14, [R1+0x15c] ;  /* 0x00015c00010e7983 */ /* 0x0003680000100800 */
[----:B------:R1:W5:Y:S04]  /*235c0*/  LDL R13, [R1+0x16c] ;  /* 0x00016c00010d7983 */ /* 0x0003680000100800 */
[----:B------:R1:W5:Y:S04]  /*235d0*/  LDL R11, [R1+0x174] ;  /* 0x00017400010b7983 */ /* 0x0003680000100800 */
[----:B------:R1:W5:Y:S04]  /*235e0*/  LDL R12, [R1+0x170] ;  /* 0x00017000010c7983 */ /* 0x0003680000100800 */
[----:B-----5:R1:W5:Y:S04]  /*235f0*/  LD.E R53, desc[UR4][R172.64+0xd8] ;  /* 0x0000d804ac357980 */ /* 0x020368000c101900 */
[----:B------:R1:W5:Y:S01]  /*23600*/  LD.E R5, desc[UR4][R172.64+0x17c] ;  /* 0x00017c04ac057980 */ /* 0x000362000c101900 */
[----:B------:R-:W-:-:S03]  /*23610*/  UMOV UR6, 0xffffffff ;  /* 0xffffffff00067882 */ /* 0x000fc60000000000 */
[----:B------:R-:W-:Y:S05]  /*23620*/  BRA.DIV UR6, `(.L_x_974) ;  /* 0x0000001e06e87947 */ /* 0x000fea000b800000 */
[----:B------:R-:W2:Y:S04]  /*23630*/  SHFL.BFLY PT, R8, R14, 0x2, 0x1f ;  /* 0x0c401f000e087f89 */ /* 0x000ea800000e0000 */
[----:B------:R-:W3:Y:S04]  /*23640*/  SHFL.BFLY PT, R7, R13, 0x2, 0x1f ;  /* 0x0c401f000d077f89 */ /* 0x000ee800000e0000 */
[----:B------:R-:W4:Y:S04]  /*23650*/  SHFL.BFLY PT, R6, R12, 0x2, 0x1f ;  /* 0x0c401f000c067f89 */ /* 0x000f2800000e0000 */
[----:B------:R-:W1:Y:S01]  /*23660*/  SHFL.BFLY PT, R2, R11, 0x2, 0x1f ;  /* 0x0c401f000b027f89 */ /* 0x000e6200000e0000 */
[----:B--2---:R-:W-:Y:S01]  /*23670*/  FADD.FTZ R8, R8, R14 ;  /* 0x0000000e08087221 */ /* 0x004fe20000010000 */
[----:B---3--:R-:W-:-:S04]  /*23680*/  FADD.FTZ R7, R7, R13 ;  /* 0x0000000d07077221 */ /* 0x008fc80000010000 */
[----:B------:R-:W2:Y:S01]  /*23690*/  SHFL.BFLY PT, R57, R8, 0x1, 0x1f ;  /* 0x0c201f0008397f89 */ /* 0x000ea200000e0000 */
[----:B----4-:R-:W-:-:S03]  /*236a0*/  FADD.FTZ R6, R6, R12 ;  /* 0x0000000c06067221 */ /* 0x010fc60000010000 */
[----:B------:R-:W3:Y:S01]  /*236b0*/  SHFL.BFLY PT, R10, R7, 0x1, 0x1f ;  /* 0x0c201f00070a7f89 */ /* 0x000ee200000e0000 */
[----:B-1----:R-:W-:-:S03]  /*236c0*/  FADD.FTZ R2, R2, R11 ;  /* 0x0000000b02027221 */ /* 0x002fc60000010000 */
[----:B------:R-:W1:Y:S04]  /*236d0*/  SHFL.BFLY PT, R9, R6, 0x1, 0x1f ;  /* 0x0c201f0006097f89 */ /* 0x000e6800000e0000 */
[----:B------:R4:W4:Y:S01]  /*236e0*/  SHFL.BFLY PT, R4, R2, 0x1, 0x1f ;  /* 0x0c201f0002047f89 */ /* 0x00092200000e0000 */
[----:B--2---:R-:W-:Y:S01]  /*236f0*/  FADD.FTZ R57, R8, R57 ;  /* 0x0000003908397221 */ /* 0x004fe20000010000 */
[----:B---3--:R-:W-:Y:S01]  /*23700*/  FADD.FTZ R56, R7, R10 ;  /* 0x0000000a07387221 */ /* 0x008fe20000010000 */
[----:B-1----:R-:W-:-:S07]  /*23710*/  FADD.FTZ R54, R6, R9 ;  /* 0x0000000906367221 */ /* 0x002fce0000010000 */
.L_x_997:
[----:B------:R-:W2:Y:S01]  /*23720*/  LDL R61, [R1+0x1c4] ;  /* 0x0001c400013d7983 */ /* 0x000ea20000100800 */
[----:B------:R-:W-:Y:S01]  /*23730*/  FSETP.NE.FTZ.AND P5, PT, R57, RZ, PT ;  /* 0x000000ff3900720b */ /* 0x000fe20003fb5000 */
[----:B----4-:R-:W-:Y:S01]  /*23740*/  FADD.FTZ R55, R2, R4 ;  /* 0x0000000402377221 */ /* 0x010fe20000010000 */
[----:B------:R-:W-:Y:S01]  /*23750*/  MOV R0, 0x3f800000 ;  /* 0x3f80000000007802 */ /* 0x000fe20000000f00 */
[----:B------:R-:W1:Y:S01]  /*23760*/  S2R R59, SR_TID.X ;  /* 0x00000000003b7919 */ /* 0x000e620000002100 */
[----:B------:R-:W-:Y:S01]  /*23770*/  FSETP.NE.FTZ.AND P3, PT, R54, RZ, PT ;  /* 0x000000ff3600720b */ /* 0x000fe20003f75000 */
[----:B------:R-:W3:Y:S01]  /*23780*/  S2UR UR6, SR_CgaCtaId ;  /* 0x00000000000679c3 */ /* 0x000ee20000008800 */
[----:B------:R-:W-:Y:S01]  /*23790*/  MOV R2, 0x3f800000 ;  /* 0x3f80000000027802 */ /* 0x000fe20000000f00 */
[----:B------:R-:W-:Y:S01]  /*237a0*/  UMOV UR7, 0x400 ;  /* 0x0000040000077882 */ /* 0x000fe20000000000 */
[----:B------:R-:W-:Y:S02]  /*237b0*/  FSETP.NE.FTZ.AND P4, PT, R56, RZ, PT ;  /* 0x000000ff3800720b */ /* 0x000fe40003f95000 */
[----:B------:R-:W-:-:S02]  /*237c0*/  FSETP.NE.FTZ.AND P2, PT, R55, RZ, PT ;  /* 0x000000ff3700720b */ /* 0x000fc40003f55000 */
[----:B------:R-:W-:Y:S01]  /*237d0*/  MOV R3, 0x3f800000 ;  /* 0x3f80000000037802 */ /* 0x000fe20000000f00 */
[----:B------:R-:W4:Y:S08]  /*237e0*/  @P5 MUFU.RCP R0, R57 ;  /* 0x0000003900005308 */ /* 0x000f300000001000 */
[----:B------:R-:W1:Y:S08]  /*237f0*/  @P3 MUFU.RCP R2, R54 ;  /* 0x0000003600023308 */ /* 0x000e700000001000 */
[----:B------:R-:W1:Y:S01]  /*23800*/  @P4 MUFU.RCP R3, R56 ;  /* 0x0000003800034308 */ /* 0x000e620000001000 */
[----:B----45:R-:W-:Y:S01]  /*23810*/  FMUL.FTZ R0, R5, R0 ;  /* 0x0000000005007220 */ /* 0x030fe20000410000 */
[----:B---3--:R-:W-:-:S03]  /*23820*/  ULEA UR6, UR6, UR7, 0x18 ;  /* 0x0000000706067291 */ /* 0x008fc6000f8ec03f */
        /* <DEDUP_REMOVED lines=25> */
[C---:B-1----:R-:W-:Y:S01]  /*239c0*/  FMUL.FTZ R2, R5.reuse, R2 ;  /* 0x0000000205027220 */ /* 0x042fe20000410000 */
[----:B------:R-:W-:Y:S01]  /*239d0*/  SHF.R.S32.HI R58, RZ, 0x1f, R59 ;  /* 0x0000001fff3a7819 */ /* 0x000fe2000001143b */
[----:B------:R-:W-:Y:S01]  /*239e0*/  FMUL.FTZ R3, R5, R3 ;  /* 0x0000000305037220 */ /* 0x000fe20000410000 */
[----:B------:R-:W-:Y:S01]  /*239f0*/  F2FP.F16.F32.PACK_AB R17, R17, R168 ;  /* 0x000000a81111723e */ /* 0x000fe200000000ff */
        /* <DEDUP_REMOVED lines=28> */
[----:B-1----:R-:W-:Y:S01]  /*23bc0*/  FMUL.FTZ R0, R5, R0 ;  /* 0x0000000005007220 */ /* 0x002fe20000410000 */
        /* <DEDUP_REMOVED lines=51> */
[----:B------:R-:W-:-:S02]  /*23f00*/  LEA.HI R58, R58, R59, RZ, 0x5 ;  /* 0x0000003b3a3a7211 */ /* 0x000fc400078f28ff */
[----:B------:R-:W-:Y:S02]  /*23f10*/  LOP3.LUT R3, R52, 0xfffffffc, RZ, 0xc0, !PT ;  /* 0xfffffffc34037812 */ /* 0x000fe400078ec0ff */
[----:B------:R-:W-:Y:S02]  /*23f20*/  LEA.HI R0, R2, R2, RZ, 0x1 ;  /* 0x0000000202007211 */ /* 0x000fe400078f08ff */
[----:B------:R-:W-:Y:S02]  /*23f30*/  SHF.R.S32.HI R6, RZ, 0x5, R58 ;  /* 0x00000005ff067819 */ /* 0x000fe4000001143a */
[----:B------:R-:W-:Y:S02]  /*23f40*/  IADD3 R5, -R3, R59, RZ ;  /* 0x0000003b03057210 */ /* 0x000fe40007ffe1ff */
[----:B------:R-:W-:Y:S02]  /*23f50*/  SHF.R.S32.HI R3, RZ, 0x1, R0 ;  /* 0x00000001ff037819 */ /* 0x000fe40000011400 */
[----:B------:R-:W-:-:S02]  /*23f60*/  LOP3.LUT R0, R0, 0x3fffffe, RZ, 0xc0, !PT ;  /* 0x03fffffe00007812 */ /* 0x000fc400078ec0ff */
[----:B------:R-:W-:Y:S02]  /*23f70*/  LEA R6, R6, R5, 0x8 ;  /* 0x0000000506067211 */ /* 0x000fe400078e40ff */
[----:B------:R-:W-:Y:S02]  /*23f80*/  SHF.L.U32 R5, R3, 0x6, RZ ;  /* 0x0000000603057819 */ /* 0x000fe400000006ff */
[----:B------:R-:W-:Y:S02]  /*23f90*/  IADD3 R0, R2, -R0, RZ ;  /* 0x8000000002007210 */ /* 0x000fe40007ffe0ff */
[----:B------:R-:W-:Y:S02]  /*23fa0*/  LOP3.LUT R2, R5, 0xc0, RZ, 0xc0, !PT ;  /* 0x000000c005027812 */ /* 0x000fe400078ec0ff */
[----:B------:R-:W-:Y:S02]  /*23fb0*/  LEA R5, R0, R6, 0x4 ;  /* 0x0000000600057211 */ /* 0x000fe400078e20ff */
[----:B------:R-:W-:-:S02]  /*23fc0*/  LOP3.LUT R6, R3, 0x1, RZ, 0xc0, !PT ;  /* 0x0000000103067812 */ /* 0x000fc400078ec0ff */
[----:B------:R-:W-:Y:S02]  /*23fd0*/  LEA.HI R0, R2, R2, RZ, 0x1d ;  /* 0x0000000202007211 */ /* 0x000fe400078fe8ff */
[----:B------:R-:W-:Y:S02]  /*23fe0*/  ISETP.NE.U32.AND P1, PT, R6, 0x1, PT ;  /* 0x000000010600780c */ /* 0x000fe40003f25070 */
[----:B------:R-:W-:Y:S02]  /*23ff0*/  LEA R0, R5, R0, 0x1 ;  /* 0x0000000005007211 */ /* 0x000fe400078e08ff */
[----:B------:R-:W-:Y:S02]  /*24000*/  LOP3.LUT P0, RZ, R3, 0x2, RZ, 0xc0, !PT ;  /* 0x0000000203ff7812 */ /* 0x000fe4000780c0ff */
[----:B------:R-:W-:Y:S02]  /*24010*/  LEA R0, R0, UR6, 0x1 ;  /* 0x0000000600007c11 */ /* 0x000fe4000f8e08ff */
[----:B------:R-:W-:-:S02]  /*24020*/  MOV R3, 0x20 ;  /* 0x0000002000037802 */ /* 0x000fc40000000f00 */
[----:B------:R-:W-:Y:S01]  /*24030*/  F2FP.F16.F32.PACK_AB R4, R4, R170 ;  /* 0x000000aa0404723e */ /* 0x000fe200000000ff */
[----:B------:R-:W-:Y:S01]  /*24040*/  STS [R0], R17 ;  /* 0x0000001100007388 */ /* 0x000fe20000000800 */
[----:B------:R-:W-:Y:S02]  /*24050*/  IADD3 R2, R0, -0x10, RZ ;  /* 0xfffffff000027810 */ /* 0x000fe40007ffe0ff */
[----:B------:R-:W-:Y:S01]  /*24060*/  SEL R3, R3, 0xffffffe0, !P0 ;  /* 0xffffffe003037807 */ /* 0x000fe20004000000 */
[----:B------:R1:W-:Y:S01]  /*24070*/  STS [R0+0x200], R4 ;  /* 0x0002000400007388 */ /* 0x0003e20000000800 */
[----:B------:R-:W-:Y:S02]  /*24080*/  F2FP.F16.F32.PACK_AB R21, R21, R164 ;  /* 0x000000a41515723e */ /* 0x000fe400000000ff */
[----:B------:R-:W-:Y:S02]  /*24090*/  F2FP.F16.F32.PACK_AB R20, R20, R166 ;  /* 0x000000a61414723e */ /* 0x000fe400000000ff */
[----:B------:R-:W-:-:S02]  /*240a0*/  @P1 IADD3 R2, R0, 0x10, RZ ;  /* 0x0000001000021810 */ /* 0x000fc40007ffe0ff */
[----:B------:R-:W-:Y:S02]  /*240b0*/  F2FP.F16.F32.PACK_AB R22, R22, R136 ;  /* 0x000000881616723e */ /* 0x000fe400000000ff */
[----:B------:R-:W-:Y:S01]  /*240c0*/  F2FP.F16.F32.PACK_AB R16, R16, R138 ;  /* 0x0000008a1010723e */ /* 0x000fe200000000ff */
[----:B------:R-:W-:Y:S01]  /*240d0*/  STS [R2], R21 ;  /* 0x0000001502007388 */ /* 0x000fe20000000800 */
        /* <DEDUP_REMOVED lines=10> */
[----:B-1----:R-:W-:Y:S01]  /*24180*/  IADD3 R4, R0, R3, RZ ;  /* 0x0000000300047210 */ /* 0x002fe20007ffe0ff */
[----:B------:R-:W-:Y:S01]  /*24190*/  STS [R2+0x1000], R51 ;  /* 0x0010003302007388 */ /* 0x000fe20000000800 */
[----:B------:R-:W-:Y:S02]  /*241a0*/  IADD3 R3, R3, R2, RZ ;  /* 0x0000000203037210 */ /* 0x000fe40007ffe0ff */
        /* <DEDUP_REMOVED lines=52> */
[----:B------:R-:W-:Y:S04]  /*244f0*/  STS [R4+0x2000], R38 ;  /* 0x0020002604007388 */ /* 0x000fe80000000800 */
[----:B------:R-:W-:Y:S04]  /*24500*/  STS [R4+0x2200], R37 ;  /* 0x0022002504007388 */ /* 0x000fe80000000800 */
[----:B------:R-:W-:Y:S04]  /*24510*/  STS [R3+0x2000], R35 ;  /* 0x0020002303007388 */ /* 0x000fe80000000800 */
[----:B------:R-:W-:Y:S01]  /*24520*/  STS [R3+0x2200], R34 ;  /* 0x0022002203007388 */ /* 0x000fe20000000800 */
[----:B--2---:R-:W-:-:S03]  /*24530*/  ISETP.NE.AND P0, PT, R61, -0x1, PT ;  /* 0xffffffff3d00780c */ /* 0x004fc60003f05270 */
        /* <DEDUP_REMOVED lines=20> */
[----:B-1----:R-:W4:Y:S04]  /*24680*/  LD.E.U16 R0, desc[UR4][R172.64+0x1c8] ;  /* 0x0001c804ac007980 */ /* 0x002f28000c101500 */
[----:B------:R1:W5:Y:S04]  /*24690*/  LD.E.64 R16, desc[UR4][R172.64+0x70] ;  /* 0x00007004ac107980 */ /* 0x000368000c101b00 */
[----:B--2---:R-:W2:Y:S04]  /*246a0*/  @P0 LD.E.64 R6, desc[UR4][R172.64+0x88] ;  /* 0x00008804ac060980 */ /* 0x004ea8000c101b00 */
[----:B---3--:R1:W5:Y:S04]  /*246b0*/  LD.E.64 R18, desc[UR4][R172.64+0x90] ;  /* 0x00009004ac127980 */ /* 0x008368000c101b00 */
[----:B----4-:R-:W3:Y:S01]  /*246c0*/  @!P0 LD.E.64 R2, desc[UR4][R172.64+0x80] ;  /* 0x00008004ac028980 */ /* 0x010ee2000c101b00 */
[----:B------:R-:W4:Y:S01]  /*246d0*/  @P5 MUFU.LG2 R11, R57 ;  /* 0x00000039000b5308 */ /* 0x000f220000000c00 */
[----:B------:R-:W1:Y:S01]  /*246e0*/  S2R R60, SR_CTAID.Y ;  /* 0x00000000003c7919 */ /* 0x000e620000002600 */
[----:B------:R-:W-:-:S06]  /*246f0*/  MOV R48, 0x7f800000 ;  /* 0x7f80000000307802 */ /* 0x000fcc0000000f00 */
[----:B------:R-:W1:Y:S01]  /*24700*/  @P4 MUFU.LG2 R10, R56 ;  /* 0x00000038000a4308 */ /* 0x000e620000000c00 */
[----:B----4-:R-:W-:Y:S01]  /*24710*/  @P5 FMUL.FTZ R11, R11, 0.69314718246459960938 ;  /* 0x3f3172180b0b5820 */ /* 0x010fe20000410000 */
[-C--:B--2---:R-:W-:Y:S02]  /*24720*/  @P0 IMAD R8, R7, R61.reuse, RZ ;  /* 0x0000003d07080224 */ /* 0x084fe400078e02ff */
[----:B------:R-:W-:Y:S02]  /*24730*/  @P0 IMAD.WIDE.U32 R4, R6, R61, RZ ;  /* 0x0000003d06040225 */ /* 0x000fe400078e00ff */
[----:B------:R2:W5:Y:S02]  /*24740*/  @!P0 LD.E.64 R6, desc[UR4][R172.64+0x88] ;  /* 0x00008804ac068980 */ /* 0x000564000c101b00 */
[----:B------:R-:W-:Y:S01]  /*24750*/  @P5 FFMA.FTZ R48, R53, R102, R11 ;  /* 0x0000006635305223 */ /* 0x000fe2000001000b */
[C---:B------:R-:W-:Y:S01]  /*24760*/  PRMT R11, R0.reuse, 0x7770, RZ ;  /* 0x00007770000b7816 */ /* 0x040fe200000000ff */
[----:B------:R-:W4:Y:S01]  /*24770*/  @P2 MUFU.LG2 R12, R55 ;  /* 0x00000037000c2308 */ /* 0x000f220000000c00 */
[----:B------:R-:W-:-:S02]  /*24780*/  PRMT R0, R0, 0x7771, RZ ;  /* 0x0000777100007816 */ /* 0x000fc400000000ff */
[----:B------:R-:W-:-:S05]  /*24790*/  ISETP.NE.AND P1, PT, R11, RZ, PT ;  /* 0x000000ff0b00720c */ /* 0x000fca0003f25270 */
[----:B------:R-:W2:Y:S01]  /*247a0*/  @P3 MUFU.LG2 R9, R54 ;  /* 0x0000003600093308 */ /* 0x000ea20000000c00 */
[----:B------:R-:W-:Y:S01]  /*247b0*/  ISETP.NE.OR P5, PT, R0, RZ, !P1 ;  /* 0x000000ff0000720c */ /* 0x000fe20004fa5670 */
[----:B-1----:R-:W-:Y:S01]  /*247c0*/  @P4 FMUL.FTZ R10, R10, 0.69314718246459960938 ;  /* 0x3f3172180a0a4820 */ /* 0x002fe20000410000 */
[----:B------:R-:W-:Y:S01]  /*247d0*/  @!P0 SHF.R.S32.HI R13, RZ, 0x1f, R60 ;  /* 0x0000001fff0d8819 */ /* 0x000fe2000001143c */
[----:B---3--:R-:W-:Y:S01]  /*247e0*/  @!P0 IMAD R3, R3, R60, RZ ;  /* 0x0000003c03038224 */ /* 0x008fe200078e02ff */
[----:B------:R-:W-:Y:S01]  /*247f0*/  MOV R49, 0x7f800000 ;  /* 0x7f80000000317802 */ /* 0x000fe20000000f00 */
[----:B------:R-:W-:Y:S01]  /*24800*/  @P4 FFMA.FTZ R49, R53, R101, R10 ;  /* 0x0000006535314223 */ /* 0x000fe2000001000a */
[----:B------:R-:W-:Y:S01]  /*24810*/  @P0 MOV R34, R4 ;  /* 0x0000000400220202 */ /* 0x000fe20000000f00 */
[----:B------:R-:W-:Y:S02]  /*24820*/  @!P0 IMAD R10, R2, R13, R3 ;  /* 0x0000000d020a8224 */ /* 0x000fe400078e0203 */
[----:B----4-:R-:W-:Y:S01]  /*24830*/  @P2 FMUL.FTZ R4, R12, 0.69314718246459960938 ;  /* 0x3f3172180c042820 */ /* 0x010fe20000410000 */
[----:B------:R-:W-:Y:S01]  /*24840*/  @!P0 IMAD.WIDE.U32 R2, R2, R60, RZ ;  /* 0x0000003c02028225 */ /* 0x000fe200078e00ff */
[----:B------:R-:W-:Y:S01]  /*24850*/  BSSY B1, `(.L_x_975) ;  /* 0x0000017000017945 */ /* 0x000fe20003800000 */
[----:B------:R-:W-:-:S02]  /*24860*/  MOV R33, 0x7f800000 ;  /* 0x7f80000000217802 */ /* 0x000fc40000000f00 */
[----:B------:R-:W-:Y:S01]  /*24870*/  @P2 FFMA.FTZ R33, R53, R103, R4 ;  /* 0x0000006735212223 */ /* 0x000fe20000010004 */
[----:B------:R-:W-:Y:S01]  /*24880*/  @P0 IADD3 R35, R5, R8, RZ ;  /* 0x0000000805230210 */ /* 0x000fe20007ffe0ff */
[----:B--2---:R-:W-:Y:S01]  /*24890*/  @P3 FMUL.FTZ R9, R9, 0.69314718246459960938 ;  /* 0x3f31721809093820 */ /* 0x004fe20000410000 */
[----:B------:R-:W-:Y:S02]  /*248a0*/  MOV R32, 0x7f800000 ;  /* 0x7f80000000207802 */ /* 0x000fe40000000f00 */
[----:B------:R-:W-:Y:S02]  /*248b0*/  CS2R R4, SRZ ;  /* 0x0000000000047805 */ /* 0x000fe4000001ff00 */
[----:B------:R-:W-:Y:S01]  /*248c0*/  PLOP3.LUT P4, PT, PT, PT, PT, 0x8, 0x0 ;  /* 0x000000000000781c */ /* 0x000fe20003f8e170 */
[----:B------:R-:W-:Y:S01]  /*248d0*/  @P3 FFMA.FTZ R32, R53, R100, R9 ;  /* 0x0000006435203223 */ /* 0x000fe20000010009 */
[----:B------:R-:W-:Y:S02]  /*248e0*/  @!P0 IADD3 R35, R3, R10, RZ ;  /* 0x0000000a03238210 */ /* 0x000fe40007ffe0ff */
[----:B------:R-:W-:Y:S01]  /*248f0*/  @!P0 MOV R34, R2 ;  /* 0x0000000200228202 */ /* 0x000fe20000000f00 */
[----:B------:R-:W-:Y:S08]  /*24900*/  @P5 BRA `(.L_x_976) ;  /* 0x00000000002c5947 */ /* 0x000ff00003800000 */
[----:B------:R-:W-:Y:S01]  /*24910*/  ISETP.NE.AND P0, PT, R61, -0x1, PT ;  /* 0xffffffff3d00780c */ /* 0x000fe20003f05270 */
[----:B------:R-:W-:Y:S01]  /*24920*/  BSSY B0, `(.L_x_977) ;  /* 0x0000006000007945 */ /* 0x000fe20003800000 */
[----:B------:R-:W-:-:S11]  /*24930*/  PLOP3.LUT P4, PT, PT, PT, PT, 0x80, 0x0 ;  /* 0x000000000000781c */ /* 0x000fd60003f8f070 */
[----:B------:R-:W-:Y:S05]  /*24940*/  @P0 BRA `(.L_x_978) ;  /* 0x00000000000c0947 */ /* 0x000fea0003800000 */
[----:B------:R-:W2:Y:S02]  /*24950*/  LD.E R0, desc[UR4][R172.64+0xb4] ;  /* 0x0000b404ac007980 */ /* 0x000ea4000c101900 */
[----:B--2---:R-:W-:-:S05]  /*24960*/  IMAD R61, R0, R60, RZ ;  /* 0x0000003c003d7224 */ /* 0x004fca00078e02ff */
[----:B------:R1:W-:Y:S02]  /*24970*/  STL [R1+0x1c4], R61 ;  /* 0x0001c43d01007387 */ /* 0x0003e40000100800 */
.L_x_978:
[----:B------:R-:W-:Y:S05]  /*24980*/  BSYNC B0 ;  /* 0x0000000000007941 */ /* 0x000fea0003800000 */
.L_x_977:
[----:B------:R-:W-:Y:S01]  /*24990*/  PRMT R0, RZ, 0x7610, R0 ;  /* 0x00007610ff007816 */ /* 0x000fe20000000000 */
[--C-:B------:R-:W-:Y:S01]  /*249a0*/  IMAD.MOV.U32 R4, RZ, RZ, R61.reuse ;  /* 0x000000ffff047224 */ /* 0x100fe200078e003d */
[----:B------:R-:W-:Y:S02]  /*249b0*/  SHF.R.S32.HI R5, RZ, 0x1f, R61 ;  /* 0x0000001fff057819 */ /* 0x000fe4000001143d */
.L_x_976:
[----:B------:R-:W-:Y:S05]  /*249c0*/  BSYNC B1 ;  /* 0x0000000000017941 */ /* 0x000fea0003800000 */
.L_x_975:
[----:B------:R-:W-:-:S13]  /*249d0*/  LOP3.LUT P0, RZ, R0, 0xff, RZ, 0xc0, !PT ;  /* 0x000000ff00ff7812 */ /* 0x000fda000780c0ff */
[----:B------:R-:W2:Y:S01]  /*249e0*/  @P0 LD.E.64 R8, desc[UR4][R172.64+0xb0] ;  /* 0x0000b004ac080980 */ /* 0x000ea2000c101b00 */
[----:B------:R-:W-:Y:S01]  /*249f0*/  BSSY B0, `(.L_x_979) ;  /* 0x0000009000007945 */ /* 0x000fe20003800000 */
[----:B------:R-:W-:Y:S01]  /*24a00*/  @P0 MOV R2, 0x1 ;  /* 0x0000000100020802 */ /* 0x000fe20000000f00 */
[----:B--2---:R-:W-:Y:S02]  /*24a10*/  @P0 IMAD R0, R8, R9, RZ ;  /* 0x0000000908000224 */ /* 0x004fe400078e02ff */
[----:B------:R-:W-:Y:S05]  /*24a20*/  @P0 BRA `(.L_x_980) ;  /* 0x0000000000140947 */ /* 0x000fea0003800000 */
[----:B------:R-:W2:Y:S04]  /*24a30*/  @P1 LD.E R0, desc[UR4][R172.64+0xd4] ;  /* 0x0000d404ac001980 */ /* 0x000ea8000c101900 */
[----:B------:R-:W2:Y:S04]  /*24a40*/  LD.E R2, desc[UR4][R172.64+0x60] ;  /* 0x00006004ac027980 */ /* 0x000ea8000c101900 */
[----:B------:R-:W2:Y:S01]  /*24a50*/  @!P1 LD.E R0, desc[UR4][R172.64+0xb4] ;  /* 0x0000b404ac009980 */ /* 0x000ea2000c101900 */
[----:B------:R-:W-:Y:S01]  /*24a60*/  MOV R8, 0x1 ;  /* 0x0000000100087802 */ /* 0x000fe20000000f00 */
[----:B--2---:R-:W-:-:S02]  /*24a70*/  IMAD R2, R0, R2, RZ ;  /* 0x0000000200027224 */ /* 0x004fc400078e02ff */
.L_x_980:
[----:B------:R-:W-:Y:S05]  /*24a80*/  BSYNC B0 ;  /* 0x0000000000007941 */ /* 0x000fea0003800000 */
.L_x_979:
[----:B------:R-:W2:Y:S01]  /*24a90*/  S2R R50, SR_CTAID.Z ;  /* 0x0000000000327919 */ /* 0x000ea20000002700 */
[----:B------:R-:W-:Y:S01]  /*24aa0*/  IMAD R2, R60, R2, RZ ;  /* 0x000000023c027224 */ /* 0x000fe200078e02ff */
[----:B------:R-:W-:Y:S01]  /*24ab0*/  LOP3.LUT R3, R58, 0xffffffe0, RZ, 0xc0, !PT ;  /* 0xffffffe03a037812 */ /* 0x000fe200078ec0ff */
[----:B------:R-:W3:Y:S03]  /*24ac0*/  S2R R51, SR_CTAID.X ;  /* 0x0000000000337919 */ /* 0x000ee60000002500 */
[----:B------:R-:W-:Y:S01]  /*24ad0*/  SEL R2, R2, RZ, !P4 ;  /* 0x000000ff02027207 */ /* 0x000fe20006000000 */
[----:B------:R-:W-:Y:S01]  /*24ae0*/  IMAD.IADD R3, R59, 0x1, -R3 ;  /* 0x000000013b037824 */ /* 0x000fe200078e0a03 */
[----:B------:R-:W-:Y:S05]  /*24af0*/  WARPSYNC.ALL ;  /* 0x0000000000007948 */ /* 0x000fea0003800000 */
[----:B------:R-:W-:Y:S01]  /*24b00*/  LOP3.LUT P2, RZ, R3, 0x3, RZ, 0xc0, !PT ;  /* 0x0000000303ff7812 */ /* 0x000fe2000784c0ff */
[----:B--2---:R-:W-:-:S02]  /*24b10*/  IMAD R0, R50, R0, R2 ;  /* 0x0000000032007224 */ /* 0x004fc400078e0202 */
[----:B------:R2:W5:Y:S01]  /*24b20*/  LD.E.64 R2, desc[UR4][R172.64+0xa0] ;  /* 0x0000a004ac027980 */ /* 0x000562000c101b00 */
[----:B---3--:R-:W-:Y:S01]  /*24b30*/  IMAD R9, R51, R8, RZ ;  /* 0x0000000833097224 */ /* 0x008fe200078e02ff */
[----:B------:R-:W-:Y:S03]  /*24b40*/  BAR.SYNC.DEFER_BLOCKING 0x0 ;  /* 0x0000000000007b1d */ /* 0x000fe60000010000 */
[----:B------:R-:W-:-:S03]  /*24b50*/  IMAD.SHL.U32 R9, R9, 0x80, RZ ;  /* 0x0000008009097824 */ /* 0x000fc600078e00ff */
[----:B------:R2:W3:Y:S04]  /*24b60*/  LDS.128 R28, [R193] ;  /* 0x00000000c11c7984 */ /* 0x0004e80000000c00 */
[----:B------:R2:W4:Y:S04]  /*24b70*/  LDS.128 R44, [R193+0x800] ;  /* 0x00080000c12c7984 */ /* 0x0005280000000c00 */
[----:B------:R2:W2:Y:S04]  /*24b80*/  LDS.128 R64, [R193+0x1000] ;  /* 0x00100000c1407984 */ /* 0x0004a80000000c00 */
[----:B------:R2:W2:Y:S04]  /*24b90*/  LDS.128 R76, [R193+0x1800] ;  /* 0x00180000c14c7984 */ /* 0x0004a80000000c00 */
[----:B------:R2:W2:Y:S04]  /*24ba0*/  LDS.128 R24, [R193+0x2000] ;  /* 0x00200000c1187984 */ /* 0x0004a80000000c00 */
[----:B------:R2:W2:Y:S04]  /*24bb0*/  LDS.128 R40, [R193+0x2800] ;  /* 0x00280000c1287984 */ /* 0x0004a80000000c00 */
[----:B-1----:R1:W1:Y:S04]  /*24bc0*/  LDS.128 R60, [R193+0x3000] ;  /* 0x00300000c13c7984 */ /* 0x0022680000000c00 */
[----:B------:R1:W1:Y:S04]  /*24bd0*/  LDS.128 R72, [R193+0x3800] ;  /* 0x00380000c1487984 */ /* 0x0002680000000c00 */
[----:B------:R1:W1:Y:S04]  /*24be0*/  LDS.128 R20, [R193+0x4000] ;  /* 0x00400000c1147984 */ /* 0x0002680000000c00 */
[----:B------:R1:W1:Y:S04]  /*24bf0*/  LDS.128 R36, [R193+0x4800] ;  /* 0x00480000c1247984 */ /* 0x0002680000000c00 */
[----:B------:R1:W1:Y:S04]  /*24c00*/  LDS.128 R56, [R193+0x5000] ;  /* 0x00500000c1387984 */ /* 0x0002680000000c00 */
[----:B------:R1:W1:Y:S01]  /*24c10*/  LDS.128 R68, [R193+0x5800] ;  /* 0x00580000c1447984 */ /* 0x0002620000000c00 */
[----:B------:R-:W-:Y:S01]  /*24c20*/  IADD3 R12, P1, P0, R9, R4, R0 ;  /* 0x00000004090c7210 */ /* 0x000fe2000783e000 */
[----:B------:R-:W-:Y:S01]  /*24c30*/  BSSY B0, `(.L_x_981) ;  /* 0x0000033000007945 */ /* 0x000fe20003800000 */
[----:B------:R-:W-:-:S02]  /*24c40*/  SHF.R.S32.HI R10, RZ, 0x1f, R9 ;  /* 0x0000001fff0a7819 */ /* 0x000fc40000011409 */
[----:B------:R-:W-:-:S04]  /*24c50*/  SHF.R.S32.HI R0, RZ, 0x1f, R0 ;  /* 0x0000001fff007819 */ /* 0x000fc80000011400 */
[----:B------:R-:W-:Y:S01]  /*24c60*/  IADD3.X R13, R10, R5, R0, P1, P0 ;  /* 0x000000050a0d7210 */ /* 0x000fe20000fe0400 */
[----:B---34-:R-:W-:Y:S06]  /*24c70*/  @P2 BRA `(.L_x_982) ;  /* 0x0000000000b82947 */ /* 0x018fec0003800000 */
[----:B------:R-:W3:Y:S01]  /*24c80*/  LDL.LU R11, [R1+0x1e4] ;  /* 0x0001e400010b7983 */ /* 0x000ee20000300800 */
[----:B------:R-:W4:Y:S02]  /*24c90*/  S2R R9, SR_TID.X ;  /* 0x0000000000097919 */ /* 0x000f240000002100 */
[----:B----4-:R-:W-:-:S04]  /*24ca0*/  SHF.R.S32.HI R5, RZ, 0x1f, R9 ;  /* 0x0000001fff057819 */ /* 0x010fc80000011409 */
        /* <DEDUP_REMOVED lines=12> */
[C---:B------:R-:W-:Y:S02]  /*24d70*/  VIADD R5, R0.reuse, 0x8 ;  /* 0x0000000800057836 */ /* 0x040fe40000000000 */
[C---:B------:R-:W-:Y:S02]  /*24d80*/  VIADD R4, R0.reuse, 0x40 ;  /* 0x0000004000047836 */ /* 0x040fe40000000000 */
[C---:B------:R-:W-:Y:S01]  /*24d90*/  VIADD R9, R0.reuse, 0x48 ;  /* 0x0000004800097836 */ /* 0x040fe20000000000 */
[-C--:B---3--:R-:W-:Y:S02]  /*24da0*/  ISETP.GE.AND P6, PT, R0, R11.reuse, PT ;  /* 0x0000000b0000720c */ /* 0x088fe40003fc6270 */
[-C--:B------:R-:W-:Y:S02]  /*24db0*/  ISETP.GE.AND P5, PT, R5, R11.reuse, PT ;  /* 0x0000000b0500720c */ /* 0x080fe40003fa6270 */
[-C--:B------:R-:W-:Y:S02]  /*24dc0*/  ISETP.GE.AND P4, PT, R4, R11.reuse, PT ;  /* 0x0000000b0400720c */ /* 0x080fe40003f86270 */
[----:B------:R-:W-:-:S07]  /*24dd0*/  ISETP.GE.AND P3, PT, R9, R11, PT ;  /* 0x0000000b0900720c */ /* 0x000fce0003f66270 */
[-C--:B------:R-:W-:Y:S02]  /*24de0*/  @!P6 IMAD R0, R0, R8.reuse, RZ ;  /* 0x000000080000e224 */ /* 0x080fe400078e02ff */
[-C--:B------:R-:W-:Y:S02]  /*24df0*/  @!P5 IMAD R5, R5, R8.reuse, RZ ;  /* 0x000000080505d224 */ /* 0x080fe400078e02ff */
[----:B------:R-:W-:Y:S01]  /*24e00*/  @!P4 IMAD R15, R4, R8, RZ ;  /* 0x00000008040fc224 */ /* 0x000fe200078e02ff */
[----:B------:R-:W-:Y:S01]  /*24e10*/  @!P6 IADD3 R11, P0, R0, R12, RZ ;  /* 0x0000000c000be210 */ /* 0x000fe20007f1e0ff */
[----:B------:R-:W-:-:S03]  /*24e20*/  @!P3 IMAD R4, R9, R8, RZ ;  /* 0x000000080904b224 */ /* 0x000fc600078e02ff */
[----:B------:R-:W-:Y:S02]  /*24e30*/  @!P6 LEA.HI.X.SX32 R14, R0, R13, 0x1, P0 ;  /* 0x0000000d000ee211 */ /* 0x000fe400000f0eff */
[----:B-----5:R-:W-:Y:S02]  /*24e40*/  @!P6 LEA R10, P0, R11, R2, 0x2 ;  /* 0x000000020b0ae211 */ /* 0x020fe400078010ff */
[-C--:B------:R-:W-:Y:S02]  /*24e50*/  @!P5 IADD3 R0, P2, R5, R12.reuse, RZ ;  /* 0x0000000c0500d210 */ /* 0x080fe40007f5e0ff */
[----:B------:R-:W-:Y:S02]  /*24e60*/  @!P6 LEA.HI.X R11, R11, R3, R14, 0x2, P0 ;  /* 0x000000030b0be211 */ /* 0x000fe400000f140e */
[-C--:B------:R-:W-:Y:S02]  /*24e70*/  @!P4 IADD3 R14, P1, R15, R12.reuse, RZ ;  /* 0x0000000c0f0ec210 */ /* 0x080fe40007f3e0ff */
[----:B------:R-:W-:Y:S01]  /*24e80*/  @!P3 IADD3 R12, P0, R4, R12, RZ ;  /* 0x0000000c040cb210 */ /* 0x000fe20007f1e0ff */
[----:B------:R3:W-:Y:S01]  /*24e90*/  @!P6 ST.E desc[UR4][R10.64], R48 ;  /* 0x000000300a00e985 */ /* 0x0007e2000c101904 */
[----:B------:R-:W-:-:S02]  /*24ea0*/  @!P5 LEA.HI.X.SX32 R5, R5, R13, 0x1, P2 ;  /* 0x0000000d0505d211 */ /* 0x000fc400010f0eff */
[-C--:B------:R-:W-:Y:S02]  /*24eb0*/  @!P4 LEA.HI.X.SX32 R15, R15, R13.reuse, 0x1, P1 ;  /* 0x0000000d0f0fc211 */ /* 0x080fe400008f0eff */
[-C--:B------:R-:W-:Y:S02]  /*24ec0*/  @!P5 LEA R8, P2, R0, R2.reuse, 0x2 ;  /* 0x000000020008d211 */ /* 0x080fe400078410ff */
[----:B------:R-:W-:Y:S02]  /*24ed0*/  @!P3 LEA.HI.X.SX32 R13, R4, R13, 0x1, P0 ;  /* 0x0000000d040db211 */ /* 0x000fe400000f0eff */
[-C--:B------:R-:W-:Y:S02]  /*24ee0*/  @!P4 LEA R4, P1, R14, R2.reuse, 0x2 ;  /* 0x000000020e04c211 */ /* 0x080fe400078210ff */
[----:B------:R-:W-:Y:S02]  /*24ef0*/  @!P3 LEA R2, P0, R12, R2, 0x2 ;  /* 0x000000020c02b211 */ /* 0x000fe400078010ff */
[----:B------:R-:W-:-:S02]  /*24f00*/  @!P5 LEA.HI.X R9, R0, R3, R5, 0x2, P2 ;  /* 0x000000030009d211 */ /* 0x000fc400010f1405 */
[-C--:B------:R-:W-:Y:S02]  /*24f10*/  @!P4 LEA.HI.X R5, R14, R3.reuse, R15, 0x2, P1 ;  /* 0x000000030e05c211 */ /* 0x080fe400008f140f */
[----:B------:R-:W-:Y:S01]  /*24f20*/  @!P3 LEA.HI.X R3, R12, R3, R13, 0x2, P0 ;  /* 0x000000030c03b211 */ /* 0x000fe200000f140d */
[----:B------:R3:W-:Y:S04]  /*24f30*/  @!P5 ST.E desc[UR4][R8.64], R49 ;  /* 0x000000310800d985 */ /* 0x0007e8000c101904 */
[----:B------:R3:W-:Y:S04]  /*24f40*/  @!P4 ST.E desc[UR4][R4.64], R32 ;  /* 0x000000200400c985 */ /* 0x0007e8000c101904 */
[----:B------:R3:W-:Y:S02]  /*24f50*/  @!P3 ST.E desc[UR4][R2.64], R33 ;  /* 0x000000210200b985 */ /* 0x0007e4000c101904 */
.L_x_982:
[----:B------:R-:W-:Y:S05]  /*24f60*/  BSYNC B0 ;  /* 0x0000000000007941 */ /* 0x000fea0003800000 */
.L_x_981:
[----:B---3-5:R-:W3:Y:S04]  /*24f70*/  LDL.LU R2, [R1+0x1e0] ;  /* 0x0001e00001027983 */ /* 0x028ee80000300800 */
[----:B------:R-:W4:Y:S04]  /*24f80*/  LDL R32, [R1+0x158] ;  /* 0x0001580001207983 */ /* 0x000f280000100800 */
[----:B------:R1:W5:Y:S04]  /*24f90*/  LDL.64 R48, [R1+0x1d8] ;  /* 0x0001d80001307983 */ /* 0x0003680000100a00 */
[----:B------:R1:W5:Y:S04]  /*24fa0*/  LDL R15, [R1+0x24] ;  /* 0x00002400010f7983 */ /* 0x0003680000100800 */
[----:B------:R1:W5:Y:S04]  /*24fb0*/  LDL R14, [R1+0x28] ;  /* 0x00002800010e7983 */ /* 0x0003680000100800 */
[----:B------:R1:W5:Y:S01]  /*24fc0*/  LD.E R0, desc[UR4][R172.64+0xc0] ;  /* 0x0000c004ac007980 */ /* 0x000362000c101900 */
[----:B------:R-:W-:-:S02]  /*24fd0*/  LEA.HI.SX32 R9, R52, 0x20, 0x1e ;  /* 0x0000002034097811 */ /* 0x000fc400078ff2ff */
[C---:B------:R-:W-:Y:S01]  /*24fe0*/  LEA.HI.SX32 R8, R52.reuse, 0x40, 0x1e ;  /* 0x0000004034087811 */ /* 0x040fe200078ff2ff */
[----:B------:R-:W-:Y:S01]  /*24ff0*/  IMAD R5, R19, R50, RZ ;  /* 0x0000003213057224 */ /* 0x000fe200078e02ff */
[----:B------:R-:W-:Y:S02]  /*25000*/  LEA.HI.SX32 R52, R52, 0x60, 0x1e ;  /* 0x0000006034347811 */ /* 0x000fe400078ff2ff */
[----:B------:R-:W-:Y:S01]  /*25010*/  SHF.R.S32.HI R10, RZ, 0x1f, R50 ;  /* 0x0000001fff0a7819 */ /* 0x000fe20000011432 */
[----:B------:R-:W-:Y:S01]  /*25020*/  BSSY B0, `(.L_x_983) ;  /* 0x000001a000007945 */ /* 0x000fe20003800000 */
[----:B---3--:R-:W-:-:S05]  /*25030*/  IMAD R4, R51, -0x80, R2 ;  /* 0xffffff8033047824 */ /* 0x008fca00078e0202 */
[----:B------:R-:W-:Y:S02]  /*25040*/  ISETP.GE.AND P0, PT, R81, R4, PT ;  /* 0x000000045100720c */ /* 0x000fe40003f06270 */
[----:B----4-:R-:W-:Y:S02]  /*25050*/  IADD3 R2, P1, R32, R34, RZ ;  /* 0x0000002220027210 */ /* 0x010fe40007f3e0ff */
[----:B------:R-:W-:Y:S02]  /*25060*/  SHF.R.S32.HI R3, RZ, 0x1f, R32 ;  /* 0x0000001fff037819 */ /* 0x000fe40000011420 */
[----:B------:R-:W-:-:S03]  /*25070*/  ISETP.GE.AND P3, PT, R9, R4, PT ;  /* 0x000000040900720c */ /* 0x000fc60003f66270 */
[----:B------:R-:W-:Y:S01]  /*25080*/  IMAD.X R3, R3, 0x1, R35, P1 ;  /* 0x0000000103037824 */ /* 0x000fe200008e0623 */
[-C--:B------:R-:W-:Y:S02]  /*25090*/  ISETP.GE.AND P2, PT, R8, R4.reuse, PT ;  /* 0x000000040800720c */ /* 0x080fe40003f46270 */
[----:B------:R-:W-:Y:S01]  /*250a0*/  ISETP.GE.AND P1, PT, R52, R4, PT ;  /* 0x000000043400720c */ /* 0x000fe20003f26270 */
[C---:B------:R-:W-:Y:S02]  /*250b0*/  IMAD R4, R18.reuse, R10, R5 ;  /* 0x0000000a12047224 */ /* 0x040fe400078e0205 */
[----:B------:R-:W-:-:S04]  /*250c0*/  IMAD.WIDE.U32 R10, R18, R50, R2 ;  /* 0x00000032120a7225 */ /* 0x000fc800078e0002 */
[----:B------:R-:W-:Y:S01]  /*250d0*/  IMAD.IADD R5, R11, 0x1, R4 ;  /* 0x000000010b057824 */ /* 0x000fe200078e0204 */
[----:B-1----:R-:W-:Y:S06]  /*250e0*/  @P0 BRA `(.L_x_984) ;  /* 0x0000000000340947 */ /* 0x002fec0003800000 */
[----:B-----5:R-:W-:Y:S01]  /*250f0*/  IMAD R2, R49, R6, RZ ;  /* 0x0000000631027224 */ /* 0x020fe200078e02ff */
        /* <DEDUP_REMOVED lines=9> */
[----:B------:R1:W-:Y:S04]  /*25190*/  @!P6 ST.E.128 desc[UR4][R2.64], R28 ;  /* 0x0000001c0200e985 */ /* 0x0003e8000c101d04 */
[----:B--2---:R1:W-:Y:S04]  /*251a0*/  @!P5 ST.E.128 desc[UR4][R2.64+0x40], R24 ;  /* 0x000040180200d985 */ /* 0x0043e8000c101d04 */
[----:B------:R1:W-:Y:S02]  /*251b0*/  @!P4 ST.E.128 desc[UR4][R2.64+0x80], R20 ;  /* 0x000080140200c985 */ /* 0x0003e4000c101d04 */
.L_x_984:
[----:B------:R-:W-:Y:S05]  /*251c0*/  BSYNC B0 ;  /* 0x0000000000007941 */ /* 0x000fea0003800000 */
.L_x_983:
[----:B------:R-:W-:Y:S04]  /*251d0*/  BSSY B0, `(.L_x_985) ;  /* 0x0000012000007945 */ /* 0x000fe80003800000 */
[----:B------:R-:W-:Y:S05]  /*251e0*/  @P3 BRA `(.L_x_986) ;  /* 0x0000000000403947 */ /* 0x000fea0003800000 */
[----:B-----5:R-:W-:Y:S02]  /*251f0*/  IADD3 R12, P0, R48, 0x20, RZ ;  /* 0x00000020300c7810 */ /* 0x020fe40007f1e0ff */
[----:B-1----:R-:W-:Y:S02]  /*25200*/  MOV R3, R5 ;  /* 0x0000000500037202 */ /* 0x002fe40000000f00 */
[-C--:B------:R-:W-:Y:S01]  /*25210*/  ISETP.GE.AND P4, PT, R32, R0.reuse, PT ;  /* 0x000000002000720c */ /* 0x080fe20003f86270 */
[----:B------:R-:W-:Y:S01]  /*25220*/  IMAD.X R2, RZ, RZ, R49, P0 ;  /* 0x000000ffff027224 */ /* 0x000fe200000e0631 */
[-C--:B------:R-:W-:Y:S02]  /*25230*/  ISETP.GE.AND P3, PT, R15, R0.reuse, PT ;  /* 0x000000000f00720c */ /* 0x080fe40003f66270 */
[----:B------:R-:W-:Y:S01]  /*25240*/  ISETP.GE.AND P0, PT, R14, R0, PT ;  /* 0x000000000e00720c */ /* 0x000fe20003f06270 */
[----:B------:R-:W-:Y:S02]  /*25250*/  IMAD R13, R2, R6, RZ ;  /* 0x00000006020d7224 */ /* 0x000fe400078e02ff */
[----:B------:R-:W-:-:S04]  /*25260*/  IMAD.MOV.U32 R2, RZ, RZ, R10 ;  /* 0x000000ffff027224 */ /* 0x000fc800078e000a */
[----:B------:R-:W-:-:S04]  /*25270*/  IMAD.WIDE.U32 R8, R6, R12, R2 ;  /* 0x0000000c06087225 */ /* 0x000fc800078e0002 */
[----:B------:R-:W-:Y:S01]  /*25280*/  IMAD R3, R7, R12, R13 ;  /* 0x0000000c07037224 */ /* 0x000fe200078e020d */
[----:B------:R-:W-:-:S03]  /*25290*/  LEA R2, P5, R8, R16, 0x1 ;  /* 0x0000001008027211 */ /* 0x000fc600078a08ff */
[----:B------:R-:W-:-:S05]  /*252a0*/  IMAD.IADD R3, R9, 0x1, R3 ;  /* 0x0000000109037824 */ /* 0x000fca00078e0203 */
[----:B------:R-:W-:-:S05]  /*252b0*/  LEA.HI.X R3, R8, R17, R3, 0x1, P5 ;  /* 0x0000001108037211 */ /* 0x000fca00028f0c03 */
[----:B------:R3:W-:Y:S04]  /*252c0*/  @!P4 ST.E.128 desc[UR4][R2.64], R44 ;  /* 0x0000002c0200c985 */ /* 0x0007e8000c101d04 */
[----:B--2---:R3:W-:Y:S04]  /*252d0*/  @!P3 ST.E.128 desc[UR4][R2.64+0x40], R40 ;  /* 0x000040280200b985 */ /* 0x0047e8000c101d04 */
[----:B------:R3:W-:Y:S02]  /*252e0*/  @!P0 ST.E.128 desc[UR4][R2.64+0x80], R36 ;  /* 0x0000802402008985 */ /* 0x0007e4000c101d04 */
.L_x_986:
[----:B------:R-:W-:Y:S05]  /*252f0*/  BSYNC B0 ;  /* 0x0000000000007941 */ /* 0x000fea0003800000 */
.L_x_985:
[----:B------:R-:W-:Y:S04]  /*25300*/  BSSY B0, `(.L_x_987) ;  /* 0x0000012000007945 */ /* 0x000fe80003800000 */
[----:B------:R-:W-:Y:S05]  /*25310*/  @P2 BRA `(.L_x_988) ;  /* 0x0000000000402947 */ /* 0x000fea0003800000 */
[----:B-----5:R-:W-:Y:S02]  /*25320*/  IADD3 R12, P0, R48, 0x40, RZ ;  /* 0x00000040300c7810 */ /* 0x020fe40007f1e0ff */
[----:B-1-3--:R-:W-:Y:S02]  /*25330*/  MOV R3, R5 ;  /* 0x0000000500037202 */ /* 0x00afe40000000f00 */
        /* <DEDUP_REMOVED lines=11> */
[----:B--2---:R4:W-:Y:S04]  /*253f0*/  @!P3 ST.E.128 desc[UR4][R2.64], R64 ;  /* 0x000000400200b985 */ /* 0x0049e8000c101d04 */
[----:B------:R4:W-:Y:S04]  /*25400*/  @!P2 ST.E.128 desc[UR4][R2.64+0x40], R60 ;  /* 0x0000403c0200a985 */ /* 0x0009e8000c101d04 */
[----:B------:R4:W-:Y:S02]  /*25410*/  @!P0 ST.E.128 desc[UR4][R2.64+0x80], R56 ;  /* 0x0000803802008985 */ /* 0x0009e4000c101d04 */
.L_x_988:
[----:B------:R-:W-:Y:S05]  /*25420*/  BSYNC B0 ;  /* 0x0000000000007941 */ /* 0x000fea0003800000 */
.L_x_987:
[----:B------:R-:W-:Y:S02]  /*25430*/  MOV R12, 0x50 ;  /* 0x00000050000c7802 */ /* 0x000fe40000000f00 */
[----:B-1-34-:R-:W-:-:S03]  /*25440*/  MOV R3, 0x0 ;  /* 0x0000000000037802 */ /* 0x01afc60000000f00 */
[----:B------:R-:W-:-:S04]  /*25450*/  IMAD.MOV.U32 R2, RZ, RZ, R12 ;  /* 0x000000ffff027224 */ /* 0x000fc800078e000c */
[----:B--2--5:R-:W-:Y:S05]  /*25460*/  @P1 RET.REL.NODEC R2 `(_ZN5flash16flash_fwd_kernelI23Flash_fwd_kernel_traitsILi96ELi128ELi64ELi4ELb0ELb0EN7cutlass6half_tE19Flash_kernel_traitsILi96ELi128ELi64ELi4ES3_EELb1ELb0ELb1ELb0ELb0ELb0ELb0ELb1EEEvNS_16Flash_fwd_paramsE) ;  /* 0xfffffda802e41950 */ /* 0x024fea0003c3ffff */
[----:B------:R-:W-:Y:S02]  /*25470*/  IADD3 R8, P0, R48, 0x60, RZ ;  /* 0x0000006030087810 */ /* 0x000fe40007f1e0ff */
[----:B------:R-:W-:Y:S02]  /*25480*/  MOV R3, R5 ;  /* 0x0000000500037202 */ /* 0x000fe40000000f00 */
        /* <DEDUP_REMOVED lines=9> */
[----:B------:R-:W-:Y:S02]  /*25520*/  IMAD.IADD R3, R5, 0x1, R3 ;  /* 0x0000000105037824 */ /* 0x000fe400078e0203 */
[----:B------:R-:W-:-:S03]  /*25530*/  IMAD.MOV.U32 R5, RZ, RZ, 0x0 ;  /* 0x00000000ff057424 */ /* 0x000fc600078e00ff */
[----:B------:R-:W-:Y:S02]  /*25540*/  LEA.HI.X R3, R4, R17, R3, 0x1, P3 ;  /* 0x0000001104037211 */ /* 0x000fe400018f0c03 */
[----:B------:R-:W-:-:S03]  /*25550*/  MOV R4, R12 ;  /* 0x0000000c00047202 */ /* 0x000fc60000000f00 */
[----:B------:R-:W-:Y:S04]  /*25560*/  @!P2 ST.E.128 desc[UR4][R2.64], R76 ;  /* 0x0000004c0200a985 */ /* 0x000fe8000c101d04 */
[----:B------:R1:W-:Y:S02]  /*25570*/  @!P1 ST.E.128 desc[UR4][R2.64+0x40], R72 ;  /* 0x0000404802009985 */ /* 0x0003e4000c101d04 */
[----:B-1----:R-:W-:Y:S05]  /*25580*/  @P0 RET.REL.NODEC R4 `(_ZN5flash16flash_fwd_kernelI23Flash_fwd_kernel_traitsILi96ELi128ELi64ELi4ELb0ELb0EN7cutlass6half_tE19Flash_kernel_traitsILi96ELi128ELi64ELi4ES3_EELb1ELb0ELb1ELb0ELb0ELb0ELb0ELb1EEEvNS_16Flash_fwd_paramsE) ;  /* 0xfffffda8049c0950 */ /* 0x002fea0003c3ffff */
[----:B------:R1:W-:Y:S02]  /*25590*/  ST.E.128 desc[UR4][R2.64+0x80], R68 ;  /* 0x0000804402007985 */ /* 0x0003e4000c101d04 */
[----:B-1----:R-:W-:Y:S02]  /*255a0*/  MOV R2, R12 ;  /* 0x0000000c00027202 */ /* 0x002fe40000000f00 */
[----:B------:R-:W-:-:S04]  /*255b0*/  MOV R3, 0x0 ;  /* 0x0000000000037802 */ /* 0x000fc80000000f00 */
[----:B------:R-:W-:Y:S05]  /*255c0*/  RET.REL.NODEC R2 `(_ZN5flash16flash_fwd_kernelI23Flash_fwd_kernel_traitsILi96ELi128ELi64ELi4ELb0ELb0EN7cutlass6half_tE19Flash_kernel_traitsILi96ELi128ELi64ELi4ES3_EELb1ELb0ELb1ELb0ELb0ELb0ELb0ELb1EEEvNS_16Flash_fwd_paramsE) ;  /* 0xfffffda8028c7950 */ /* 0x000fea0003c3ffff */
.L_x_974:
[----:B------:R-:W-:Y:S01]  /*255d0*/  IMAD.MOV.U32 R0, RZ, RZ, 0x2 ;  /* 0x00000002ff007424 */ /* 0x000fe200078e00ff */
[----:B------:R-:W-:Y:S01]  /*255e0*/  MOV R2, R14 ;  /* 0x0000000e00027202 */ /* 0x000fe20000000f00 */
[----:B------:R-:W-:Y:S01]  /*255f0*/  IMAD.MOV.U32 R4, RZ, RZ, -0x1 ;  /* 0xffffffffff047424 */ /* 0x000fe200078e00ff */
[----:B------:R-:W-:-:S07]  /*25600*/  MOV R3, 0x1f ;  /* 0x0000001f00037802 */ /* 0x000fce0000000f00 */
[----:B-1---5:R-:W-:Y:S05]  /*25610*/  WARPSYNC.COLLECTIVE R4, `(.L_x_989) ;  /* 0x0000000004087348 */ /* 0x022fea0003c00000 */
[----:B------:R2:W3:Y:S02]  /*25620*/  SHFL.BFLY P0, R0, R2, R0, R3 ;  /* 0x0c00000002007389 */ /* 0x0004e40000000003 */
[----:B-123-5:R-:W-:Y:S01]  /*25630*/  ENDCOLLECTIVE ;  /* 0x000000000000791b */ /* 0x02efe20003800000 */
.L_x_989:
[----:B------:R-:W-:Y:S02]  /*25640*/  MOV R8, R0 ;  /* 0x0000000000087202 */ /* 0x000fe40000000f00 */
[----:B------:R-:W-:-:S03]  /*25650*/  MOV R0, 0x1 ;  /* 0x0000000100007802 */ /* 0x000fc60000000f00 */
[----:B------:R-:W-:-:S04]  /*25660*/  FADD.FTZ R8, R8, R14 ;  /* 0x0000000e08087221 */ /* 0x000fc80000010000 */
[----:B------:R-:W-:-:S07]  /*25670*/  IMAD.MOV.U32 R2, RZ, RZ, R8 ;  /* 0x000000ffff027224 */ /* 0x000fce00078e0008 */
[----:B------:R-:W-:Y:S05]  /*25680*/  WARPSYNC.COLLECTIVE R4, `(.L_x_990) ;  /* 0x0000000004087348 */ /* 0x000fea0003c00000 */
[----:B------:R1:W2:Y:S02]  /*25690*/  SHFL.BFLY P0, R0, R2, R0, R3 ;  /* 0x0c00000002007389 */ /* 0x0002a40000000003 */
[----:B-12---:R-:W-:Y:S01]  /*256a0*/  ENDCOLLECTIVE ;  /* 0x000000000000791b */ /* 0x006fe20003800000 */
.L_x_990:
[----:B------:R-:W-:Y:S01]  /*256b0*/  IMAD.MOV.U32 R57, RZ, RZ, R0 ;  /* 0x000000ffff397224 */ /* 0x000fe200078e0000 */
[----:B------:R-:W-:Y:S02]  /*256c0*/  MOV R0, 0x2 ;  /* 0x0000000200007802 */ /* 0x000fe40000000f00 */
[----:B------:R-:W-:Y:S01]  /*256d0*/  MOV R2, R13 ;  /* 0x0000000d00027202 */ /* 0x000fe20000000f00 */
[----:B------:R-:W-:-:S07]  /*256e0*/  FADD.FTZ R57, R8, R57 ;  /* 0x0000003908397221 */ /* 0x000fce0000010000 */
[----:B------:R-:W-:Y:S05]  /*256f0*/  WARPSYNC.COLLECTIVE R4, `(.L_x_991) ;  /* 0x0000000004087348 */ /* 0x000fea0003c00000 */
[----:B------:R1:W2:Y:S02]  /*25700*/  SHFL.BFLY P0, R0, R2, R0, R3 ;  /* 0x0c00000002007389 */ /* 0x0002a40000000003 */
[----:B-12---:R-:W-:Y:S01]  /*25710*/  ENDCOLLECTIVE ;  /* 0x000000000000791b */ /* 0x006fe20003800000 */
.L_x_991:
[----:B------:R-:W-:Y:S01]  /*25720*/  IMAD.MOV.U32 R7, RZ, RZ, R0 ;  /* 0x000000ffff077224 */ /* 0x000fe200078e0000 */
[----:B------:R-:W-:-:S03]  /*25730*/  MOV R0, 0x1 ;  /* 0x0000000100007802 */ /* 0x000fc60000000f00 */
[----:B------:R-:W-:-:S05]  /*25740*/  FADD.FTZ R7, R7, R13 ;  /* 0x0000000d07077221 */ /* 0x000fca0000010000 */
[----:B------:R-:W-:-:S07]  /*25750*/  MOV R2, R7 ;  /* 0x0000000700027202 */ /* 0x000fce0000000f00 */
[----:B------:R-:W-:Y:S05]  /*25760*/  WARPSYNC.COLLECTIVE R4, `(.L_x_992) ;  /* 0x0000000004087348 */ /* 0x000fea0003c00000 */
[----:B------:R1:W2:Y:S02]  /*25770*/  SHFL.BFLY P0, R0, R2, R0, R3 ;  /* 0x0c00000002007389 */ /* 0x0002a40000000003 */
[----:B-12---:R-:W-:Y:S01]  /*25780*/  ENDCOLLECTIVE ;  /* 0x000000000000791b */ /* 0x006fe20003800000 */
.L_x_992:
[----:B------:R-:W-:Y:S01]  /*25790*/  IMAD.MOV.U32 R10, RZ, RZ, R0 ;  /* 0x000000ffff0a7224 */ /* 0x000fe200078e0000 */
[----:B------:R-:W-:Y:S02]  /*257a0*/  MOV R0, 0x2 ;  /* 0x0000000200007802 */ /* 0x000fe40000000f00 */
[----:B------:R-:W-:Y:S01]  /*257b0*/  MOV R2, R12 ;  /* 0x0000000c00027202 */ /* 0x000fe20000000f00 */
[----:B------:R-:W-:-:S07]  /*257c0*/  FADD.FTZ R56, R7, R10 ;  /* 0x0000000a07387221 */ /* 0x000fce0000010000 */
[----:B------:R-:W-:Y:S05]  /*257d0*/  WARPSYNC.COLLECTIVE R4, `(.L_x_993) ;  /* 0x0000000004087348 */ /* 0x000fea0003c00000 */
[----:B------:R1:W2:Y:S02]  /*257e0*/  SHFL.BFLY P0, R0, R2, R0, R3 ;  /* 0x0c00000002007389 */ /* 0x0002a40000000003 */
[----:B-12---:R-:W-:Y:S01]  /*257f0*/  ENDCOLLECTIVE ;  /* 0x000000000000791b */ /* 0x006fe20003800000 */
.L_x_993:
[----:B------:R-:W-:Y:S01]  /*25800*/  IMAD.MOV.U32 R6, RZ, RZ, R0 ;  /* 0x000000ffff067224 */ /* 0x000fe200078e0000 */
[----:B------:R-:W-:-:S03]  /*25810*/  MOV R0, 0x1 ;  /* 0x0000000100007802 */ /* 0x000fc60000000f00 */
[----:B------:R-:W-:-:S05]  /*25820*/  FADD.FTZ R6, R6, R12 ;  /* 0x0000000c06067221 */ /* 0x000fca0000010000 */
[----:B------:R-:W-:-:S07]  /*25830*/  MOV R2, R6 ;  /* 0x0000000600027202 */ /* 0x000fce0000000f00 */
[----:B------:R-:W-:Y:S05]  /*25840*/  WARPSYNC.COLLECTIVE R4, `(.L_x_994) ;  /* 0x0000000004087348 */ /* 0x000fea0003c00000 */
[----:B------:R1:W2:Y:S02]  /*25850*/  SHFL.BFLY P0, R0, R2, R0, R3 ;  /* 0x0c00000002007389 */ /* 0x0002a40000000003 */
[----:B-12---:R-:W-:Y:S01]  /*25860*/  ENDCOLLECTIVE ;  /* 0x000000000000791b */ /* 0x006fe20003800000 */
.L_x_994:
[----:B------:R-:W-:Y:S01]  /*25870*/  IMAD.MOV.U32 R9, RZ, RZ, R0 ;  /* 0x000000ffff097224 */ /* 0x000fe200078e0000 */
[----:B------:R-:W-:Y:S02]  /*25880*/  MOV R0, 0x2 ;  /* 0x0000000200007802 */ /* 0x000fe40000000f00 */
[----:B------:R-:W-:Y:S01]  /*25890*/  MOV R2, R11 ;  /* 0x0000000b00027202 */ /* 0x000fe20000000f00 */
[----:B------:R-:W-:-:S07]  /*258a0*/  FADD.FTZ R54, R6, R9 ;  /* 0x0000000906367221 */ /* 0x000fce0000010000 */
[----:B------:R-:W-:Y:S05]  /*258b0*/  WARPSYNC.COLLECTIVE R4, `(.L_x_995) ;  /* 0x0000000004087348 */ /* 0x000fea0003c00000 */
[----:B------:R1:W2:Y:S02]  /*258c0*/  SHFL.BFLY P0, R0, R2, R0, R3 ;  /* 0x0c00000002007389 */ /* 0x0002a40000000003 */
[----:B-12---:R-:W-:Y:S01]  /*258d0*/  ENDCOLLECTIVE ;  /* 0x000000000000791b */ /* 0x006fe20003800000 */
.L_x_995:
[----:B------:R-:W-:Y:S01]  /*258e0*/  IMAD.MOV.U32 R2, RZ, RZ, R0 ;  /* 0x000000ffff027224 */ /* 0x000fe200078e0000 */
[----:B------:R-:W-:-:S03]  /*258f0*/  MOV R0, 0x1 ;  /* 0x0000000100007802 */ /* 0x000fc60000000f00 */
[----:B------:R-:W-:-:S07]  /*25900*/  FADD.FTZ R2, R2, R11 ;  /* 0x0000000b02027221 */ /* 0x000fce0000010000 */
[----:B------:R-:W-:Y:S05]  /*25910*/  WARPSYNC.COLLECTIVE R4, `(.L_x_996) ;  /* 0x0000000004087348 */ /* 0x000fea0003c00000 */
[----:B------:R1:W2:Y:S02]  /*25920*/  SHFL.BFLY P0, R0, R2, R0, R3 ;  /* 0x0c00000002007389 */ /* 0x0002a40000000003 */
[----:B-12---:R-:W-:Y:S01]  /*25930*/  ENDCOLLECTIVE ;  /* 0x000000000000791b */ /* 0x006fe20003800000 */
.L_x_996:
[----:B------:R-:W-:Y:S01]  /*25940*/  MOV R4, R0 ;  /* 0x0000000000047202 */ /* 0x000fe20000000f00 */
[----:B------:R-:W-:Y:S06]  /*25950*/  BRA `(.L_x_997) ;  /* 0xffffffdc00707947 */ /* 0x000fec000383ffff */
.L_x_998:
        /* <DEDUP_REMOVED lines=10> */
.L_x_1203:


//--------------------- .text._ZN5flash16flash_fwd_kernelI23Flash_fwd_kernel_traitsILi96ELi128ELi64ELi4ELb0ELb0EN7cutlass6half_tE19Flash_kernel_traitsILi96ELi128ELi64ELi4ES3_EELb0ELb0ELb1ELb0ELb0ELb0ELb1ELb0EEEvNS_16Flash_fwd_paramsE --------------------------
	.section	.text._ZN5flash16flash_fwd_kernelI23Flash_fwd_kernel_traitsILi96ELi128ELi64ELi4ELb0ELb0EN7cutlass6half_tE19Flash_kernel_traitsILi96ELi128ELi64ELi4ES3_EELb0ELb0ELb1ELb0ELb0ELb0ELb1ELb0EEEvNS_16Flash_fwd_paramsE,"ax",@progbits
	.align	128
        .global         _ZN5flash16flash_fwd_kernelI23Flash_fwd_kernel_traitsILi96ELi128ELi64ELi4ELb0ELb0EN7cutlass6half_tE19Flash_kernel_traitsILi96ELi128ELi64ELi4ES3_EELb0ELb0ELb1ELb0ELb0ELb0ELb1ELb0EEEvNS_16Flash_fwd_paramsE
        .type           _ZN5flash16flash_fwd_kernelI23Flash_fwd_kernel_traitsILi96ELi128ELi64ELi4ELb0ELb0EN7cutlass6half_tE19Flash_kernel_traitsILi96ELi128ELi64ELi4ES3_EELb0ELb0ELb1ELb0ELb0ELb0ELb1ELb0EEEvNS_16Flash_fwd_paramsE,@function
        .size           _ZN5flash16flash_fwd_kernelI23Flash_fwd_kernel_traitsILi96ELi128ELi64ELi4ELb0ELb0EN7cutlass6half_tE19Flash_kernel_traitsILi96ELi128ELi64ELi4ES3_EELb0ELb0ELb1ELb0ELb0ELb0ELb1ELb0EEEvNS_16Flash_fwd_paramsE,(.L_x_1227 - _ZN5flash16flash_fwd_kernelI23Flash_fwd_kernel_traitsILi96ELi128ELi64ELi4ELb0ELb0EN7cutlass6half_tE19Flash_kernel_traitsILi96ELi128ELi64ELi4ES3_EELb0ELb0ELb1ELb0ELb0ELb0ELb1ELb0EEEvNS_16Flash_fwd_paramsE)
        .other          _ZN5flash16flash_fwd_kernelI23Flash_fwd_kernel_traitsILi96ELi128ELi64ELi4ELb0ELb0EN7cutlass6half_tE19Flash_kernel_traitsILi96ELi128ELi64ELi4ES3_EELb0ELb0ELb1ELb0ELb0ELb0ELb1ELb0EEEvNS_16Flash_fwd_paramsE,@"STO_CUDA_ENTRY STV_DEFAULT"
_ZN5flash16flash_fwd_kernelI23Flash_fwd_kernel_traitsILi96ELi128ELi64ELi4ELb0ELb0EN7cutlass6half_tE19Flash_kernel_traitsILi96ELi128ELi64ELi4ES3_EELb0ELb0ELb1ELb0ELb0ELb0ELb1ELb0EEEvNS_16Flash_fwd_paramsE:
.text._ZN5flash16flash_fwd_kernelI23Flash_fwd_kernel_traitsILi96ELi128ELi64ELi4ELb0ELb0EN7cutlass6half_tE19Flash_kernel_traitsILi96ELi128ELi64ELi4ES3_EELb0ELb0ELb1ELb0ELb0ELb0ELb1ELb0EEEvNS_16Flash_fwd_paramsE:
        /* <DEDUP_REMOVED lines=55> */
.L_x_999:
[----:B------:R-:W-:-:S05]  /*0370*/  ULDC UR5, c[0x0][0x2c8] ;  /* 0x0000b20000057ab9 */ /* 0x000fca0000000800 */
.L_x_1000:
        /* <DEDUP_REMOVED lines=134> */
.L_x_1003:
[----:B------:R-:W-:Y:S05]  /*0be0*/  BSYNC B0 ;  /* 0x0000000000007941 */ /* 0x000fea0003800000 */
.L_x_1002:
        /* <DEDUP_REMOVED lines=22> */
.L_x_1005:
[----:B------:R-:W-:Y:S05]  /*0d50*/  BSYNC B0 ;  /* 0x0000000000007941 */ /* 0x000fea0003800000 */
.L_x_1004:
        /* <DEDUP_REMOVED lines=22> */
.L_x_1007:
[----:B------:R-:W-:Y:S05]  /*0ec0*/  BSYNC B0 ;  /* 0x0000000000007941 */ /* 0x000fea0003800000 */
.L_x_1006:
        /* <DEDUP_REMOVED lines=24> */
.L_x_1009:
[----:B------:R-:W-:Y:S05]  /*1050*/  BSYNC B0 ;  /* 0x0000000000007941 */ /* 0x000fea0003800000 */
.L_x_1008:
        /* <DEDUP_REMOVED lines=10> */
.L_x_1011:
[----:B------:R-:W-:Y:S05]  /*1100*/  BSYNC B0 ;  /* 0x0000000000007941 */ /* 0x000fea0003800000 */
.L_x_1010:
        /* <DEDUP_REMOVED lines=10> */
.L_x_1013:
[----:B------:R-:W-:Y:S05]  /*11b0*/  BSYNC B0 ;  /* 0x0000000000007941 */ /* 0x000fea0003800000 */
.L_x_1012:
        /* <DEDUP_REMOVED lines=10> */
.L_x_1015:
[----:B------:R-:W-:Y:S05]  /*1260*/  BSYNC B0 ;  /* 0x0000000000007941 */ /* 0x000fea0003800000 */
.L_x_1014:
        /* <DEDUP_REMOVED lines=10> */
.L_x_1001:
        /* <DEDUP_REMOVED lines=71> */
.L_x_1016:
        /* <DEDUP_REMOVED lines=23> */
.L_x_1017:
        /* <DEDUP_REMOVED lines=93> */
.L_x_1019:
[----:B------:R-:W-:Y:S05]  /*1ec0*/  BSYNC B0 ;  /* 0x0000000000007941 */ /* 0x000fea0003800000 */
.L_x_1018:
        /* <DEDUP_REMOVED lines=42> */
.L_x_1021:
[----:B------:R-:W-:Y:S05]  /*2170*/  BSYNC B0 ;  /* 0x0000000000007941 */ /* 0x000fea0003800000 */
.L_x_1020:
        /* <DEDUP_REMOVED lines=45> */
.L_x_1023:
[----:B------:R-:W-:Y:S05]  /*2450*/  BSYNC B0 ;  /* 0x0000000000007941 */ /* 0x000fea0003800000 */
.L_x_1022:
        /* <DEDUP_REMOVED lines=40> */
.L_x_1025:
[----:B------:R-:W-:Y:S05]  /*26e0*/  BSYNC B0 ;  /* 0x0000000000007941 */ /* 0x000fea0003800000 */
.L_x_1024:
        /* <DEDUP_REMOVED lines=31> */
[----:B------:R-:W-:Y:S01]  /*28e0*/  SHF.R.U32.HI R0, RZ, 0x3, R0 ;  /* 0x00000003ff007819 */ /* 0x000fe20000011600 */
[----:B------:R-:W-:Y:S01]  /*28f0*/  IMAD.IADD R16, R5, 0x1, -R6 ;  /* 0x0000000105107824 */ /* 0x000fe200078e0a06 */
[----:B------:R-:W-:Y:S02]  /*2900*/  ISETP.GE.AND P4, PT, R20, UR16, PT ;  /* 0x0000001014007c0c */ /* 0x000fe4000bf86270 */
        /* <DEDUP_REMOVED lines=34> */
.L_x_1027:
[----:B------:R-:W-:Y:S05]  /*2b30*/  BSYNC B0 ;  /* 0x0000000000007941 */ /* 0x000fea0003800000 */
.L_x_1026:
        /* <DEDUP_REMOVED lines=36> */
.L_x_1029:
[----:B------:R-:W-:Y:S05]  /*2d80*/  BSYNC B0 ;  /* 0x0000000000007941 */ /* 0x000fea0003800000 */
.L_x_1028:
        /* <DEDUP_REMOVED lines=8> */
[----:B------:R3:W-:Y:S01]  /*2e10*/  STL.64 [R1+0x48], R10 ;  /* 0x0000480a01007387 */ /* 0x0007e20000100a00 */
        /* <DEDUP_REMOVED lines=59> */
.L_x_1031:
[----:B------:R-:W-:Y:S05]  /*31d0*/  BSYNC B0 ;  /* 0x0000000000007941 */ /* 0x000fea0003800000 */
.L_x_1030:
        /* <DEDUP_REMOVED lines=42> */
.L_x_1033:
[----:B------:R-:W-:Y:S05]  /*3480*/  BSYNC B0 ;  /* 0x0000000000007941 */ /* 0x000fea0003800000 */
.L_x_1032:
[----:B------:R-:W-:Y:S01]  /*3490*/  LDSM.16.M88.4 R12, [R228] ;  /* 0x00000000e40c783b */ /* 0x000fe20000000200 */
[----:B------:R-:W-:Y:S01]  /*34a0*/  IMAD.MOV.U32 R0, RZ, RZ, 0x10 ;  /* 0x00000010ff007424 */ /* 0x000fe200078e00ff */
[----:B------:R-:W-:Y:S01]  /*34b0*/  LOP3.LUT P1, RZ, R16, 0x2, RZ, 0xc0, !PT ;  /* 0x0000000210ff7812 */ /* 0x000fe2000782c0ff */
[----:B------:R-:W-:Y:S01]  /*34c0*/  ULDC UR19, c[0x0][0x39c] ;  /* 0x0000e70000137ab9 */ /* 0x000fe20000000800 */
[----:B-1----:R-:W1:Y:S01]  /*34d0*/  LDSM.16.M88.4 R28, [R225+0x6000] ;  /* 0x00600000e11c783b */ /* 0x002e620000000200 */
[----:B------:R-:W-:Y:S01]  /*34e0*/  LOP3.LUT P0, RZ, R17, 0x2, RZ, 0xc0, !PT ;  /* 0x0000000211ff7812 */ /* 0x000fe2000780c0ff */
[----:B------:R-:W-:Y:S01]  /*34f0*/  UISETP.GT.AND UP0, UPT, UR17, UR12, UPT ;  /* 0x0000000c1100728c */ /* 0x000fe2000bf04270 */
[C---:B----4-:R-:W-:Y:S01]  /*3500*/  SEL R2, R0.reuse, 0xfffffff0, !P1 ;  /* 0xfffffff000027807 */ /* 0x050fe20004800000 */
[----:B------:R-:W4:Y:S01]  /*3510*/  LDSM.16.M88.4 R4, [R228+0x1000] ;  /* 0x00100000e404783b */ /* 0x000f220000000200 */
[----:B------:R-:W-:-:S03]  /*3520*/  SEL R0, R0, 0xfffffff0, !P0 ;  /* 0xfffffff000007807 */ /* 0x000fc60004000000 */
[----:B------:R-:W-:Y:S01]  /*3530*/  IMAD R229, R2, 0x2, R228 ;  /* 0x0000000202e57824 */ /* 0x000fe200078e02e4 */
[----:B------:R-:W-:Y:S01]  /*3540*/  LDSM.16.M88.4 R56, [R225+0x7000] ;  /* 0x00700000e138783b */ /* 0x000fe20000000200 */
[----:B------:R-:W-:-:S03]  /*3550*/  IMAD R227, R0, 0x2, R225 ;  /* 0x0000000200e37824 */ /* 0x000fc600078e02e1 */
[----:B------:R-:W-:Y:S04]  /*3560*/  LDSM.16.M88.4 R24, [R229] ;  /* 0x00000000e518783b */ /* 0x000fe80000000200 */
[----:B------:R-:W5:Y:S04]  /*3570*/  LDSM.16.M88.4 R40, [R227+0x6000] ;  /* 0x00600000e328783b */ /* 0x000f680000000200 */
[----:B---3--:R-:W3:Y:S04]  /*3580*/  LDSM.16.M88.4 R8, [R229+0x1000] ;  /* 0x00100000e508783b */ /* 0x008ee80000000200 */
[----:B------:R-:W-:Y:S04]  /*3590*/  LDSM.16.M88.4 R20, [R228+0x2000] ;  /* 0x00200000e414783b */ /* 0x000fe80000000200 */
[----:B------:R-:W2:Y:S04]  /*35a0*/  LDSM.16.M88.4 R32, [R225+0x6400] ;  /* 0x00640000e120783b */ /* 0x000ea80000000200 */
[----:B------:R-:W2:Y:S04]  /*35b0*/  LDSM.16.M88.4 R44, [R225+0x6800] ;  /* 0x00680000e12c783b */ /* 0x000ea80000000200 */
[----:B------:R-:W2:Y:S01]  /*35c0*/  LDSM.16.M88.4 R48, [R225+0x6c00] ;  /* 0x006c0000e130783b */ /* 0x000ea20000000200 */
[-C--:B-1----:R-:W-:Y:S03]  /*35d0*/  HMMA.16816.F32 R16, R12, R28.reuse, RZ ;  /* 0x0000001c0c10723c */ /* 0x082fe600000018ff */
[----:B------:R-:W-:Y:S04]  /*35e0*/  LDSM.16.M88.4 R84, [R227+0x7000] ;  /* 0x00700000e354783b */ /* 0x000fe80000000200 */
[----:B------:R-:W1:Y:S01]  /*35f0*/  LDSM.16.M88.4 R36, [R229+0x2000] ;  /* 0x00200000e524783b */ /* 0x000e620000000200 */
[C---:B----4-:R-:W-:Y:S03]  /*3600*/  HMMA.16816.F32 R60, R4.reuse, R28, RZ ;  /* 0x0000001c043c723c */ /* 0x050fe600000018ff */
[----:B------:R-:W-:Y:S03]  /*3610*/  LDSM.16.M88.4 R68, [R227+0x6400] ;  /* 0x00640000e344783b */ /* 0x000fe60000000200 */
[----:B------:R-:W-:Y:S01]  /*3620*/  HMMA.16816.F32 R72, R4, R30, RZ ;  /* 0x0000001e0448723c */ /* 0x000fe200000018ff */
[----:B------:R-:W-:Y:S04]  /*3630*/  LDSM.16.M88.4 R76, [R227+0x6800] ;  /* 0x00680000e34c783b */ /* 0x000fe80000000200 */
[----:B------:R-:W-:Y:S04]  /*3640*/  LDSM.16.M88.4 R88, [R227+0x6c00] ;  /* 0x006c0000e358783b */ /* 0x000fe80000000200 */
[----:B------:R-:W-:Y:S01]  /*3650*/  LDSM.16.M88.4 R80, [R225+0x8000] ;  /* 0x00800000e150783b */ /* 0x000fe20000000200 */
[-C--:B-----5:R-:W-:Y:S03]  /*3660*/  HMMA.16816.F32 R52, R24, R40.reuse, R16 ;  /* 0x000000281834723c */ /* 0x0a0fe60000001810 */
[----:B------:R-:W4:Y:S04]  /*3670*/  LDSM.16.M88.4 R16, [R228+0x3000] ;  /* 0x00300000e410783b */ /* 0x000f280000000200 */
[----:B------:R-:W0:Y:S01]  /*3680*/  LDGDEPBAR ;  /* 0x00000000000079af */ /* 0x000e220000000000 */
[----:B---3--:R-:W-:Y:S06]  /*3690*/  HMMA.16816.F32 R64, R8, R40, R60 ;  /* 0x000000280840723c */ /* 0x008fec000000183c */
[----:B------:R-:W-:Y:S06]  /*36a0*/  HMMA.16816.F32 R60, R12, R30, RZ ;  /* 0x0000001e0c3c723c */ /* 0x000fec00000018ff */
[----:B--2---:R-:W-:Y:S06]  /*36b0*/  HMMA.16816.F32 R116, R4, R32, RZ ;  /* 0x000000200474723c */ /* 0x004fec00000018ff */
[----:B------:R-:W-:Y:S06]  /*36c0*/  HMMA.16816.F32 R28, R20, R56, R52 ;  /* 0x00000038141c723c */ /* 0x000fec0000001834 */
[----:B------:R-:W-:Y:S06]  /*36d0*/  HMMA.16816.F32 R112, R4, R34, RZ ;  /* 0x000000220470723c */ /* 0x000fec00000018ff */
[C---:B------:R-:W-:Y:S06]  /*36e0*/  HMMA.16816.F32 R120, R12.reuse, R32, RZ ;  /* 0x000000200c78723c */ /* 0x040fec00000018ff */
[----:B------:R-:W-:Y:S01]  /*36f0*/  HMMA.16816.F32 R156, R12, R34, RZ ;  /* 0x000000220c9c723c */ /* 0x000fe200000018ff */
[----:B------:R-:W2:Y:S05]  /*3700*/  LDSM.16.M88.4 R32, [R228+0x4000] ;  /* 0x00400000e420783b */ /* 0x000eaa0000000200 */
[C---:B------:R-:W-:Y:S06]  /*3710*/  HMMA.16816.F32 R108, R4.reuse, R44, RZ ;  /* 0x0000002c046c723c */ /* 0x040fec00000018ff */
[C---:B------:R-:W-:Y:S06]  /*3720*/  HMMA.16816.F32 R96, R4.reuse, R48, RZ ;  /* 0x000000300460723c */ /* 0x040fec00000018ff */
[C---:B------:R-:W-:Y:S06]  /*3730*/  HMMA.16816.F32 R104, R4.reuse, R46, RZ ;  /* 0x0000002e0468723c */ /* 0x040fec00000018ff */
[----:B------:R-:W-:Y:S01]  /*3740*/  HMMA.16816.F32 R92, R4, R50, RZ ;  /* 0x00000032045c723c */ /* 0x000fe200000018ff */
[----:B------:R-:W3:Y:S05]  /*3750*/  LDSM.16.M88.4 R4, [R229+0x3000] ;  /* 0x00300000e504783b */ /* 0x000eea0000000200 */
[----:B------:R-:W-:Y:S06]  /*3760*/  HMMA.16816.F32 R52, R24, R42, R60 ;  /* 0x0000002a1834723c */ /* 0x000fec000000183c */
[----:B-1----:R-:W-:Y:S06]  /*3770*/  HMMA.16816.F32 R28, R36, R84, R28 ;  /* 0x00000054241c723c */ /* 0x002fec000000181c */
[----:B----4-:R-:W-:Y:S06]  /*3780*/  HMMA.16816.F32 R60, R16, R56, R64 ;  /* 0x00000038103c723c */ /* 0x010fec0000001840 */
[C---:B------:R-:W-:Y:S06]  /*3790*/  HMMA.16816.F32 R132, R12.reuse, R44, RZ ;  /* 0x0000002c0c84723c */ /* 0x040fec00000018ff */
[C---:B------:R-:W-:Y:S01]  /*37a0*/  HMMA.16816.F32 R152, R12.reuse, R46, RZ ;  /* 0x0000002e0c98723c */ /* 0x040fe200000018ff */
[----:B------:R-:W-:Y:S05]  /*37b0*/  LDSM.16.M88.4 R44, [R225+0x7800] ;  /* 0x00780000e12c783b */ /* 0x000fea0000000200 */
[C---:B------:R-:W-:Y:S06]  /*37c0*/  HMMA.16816.F32 R144, R12.reuse, R48, RZ ;  /* 0x000000300c90723c */ /* 0x040fec00000018ff */
[----:B------:R-:W-:Y:S01]  /*37d0*/  HMMA.16816.F32 R148, R12, R50, RZ ;  /* 0x000000320c94723c */ /* 0x000fe200000018ff */
[----:B------:R-:W-:Y:S04]  /*37e0*/  LDSM.16.M88.4 R48, [R227+0x8000] ;  /* 0x00800000e330783b */ /* 0x000fe80000000200 */
[----:B------:R-:W1:Y:S01]  /*37f0*/  LDSM.16.M88.4 R12, [R229+0x4000] ;  /* 0x00400000e50c783b */ /* 0x000e620000000200 */
[C---:B------:R-:W-:Y:S06]  /*3800*/  HMMA.16816.F32 R124, R8.reuse, R68, R116 ;  /* 0x00000044087c723c */ /* 0x040fec0000001874 */
[C---:B------:R-:W-:Y:S01]  /*3810*/  HMMA.16816.F32 R72, R8.reuse, R42, R72 ;  /* 0x0000002a0848723c */ /* 0x040fe20000001848 */
[----:B------:R-:W-:Y:S05]  /*3820*/  LDSM.16.M88.4 R40, [R225+0x7400] ;  /* 0x00740000e128783b */ /* 0x000fea0000000200 */
[C---:B------:R-:W-:Y:S06]  /*3830*/  HMMA.16816.F32 R140, R8.reuse, R76, R108 ;  /* 0x0000004c088c723c */ /* 0x040fec000000186c */
[C---:B------:R-:W-:Y:S06]  /*3840*/  HMMA.16816.F32 R136, R8.reuse, R88, R96 ;  /* 0x000000580888723c */ /* 0x040fec0000001860 */
[C---:B------:R-:W-:Y:S06]  /*3850*/  HMMA.16816.F32 R128, R8.reuse, R70, R112 ;  /* 0x000000460880723c */ /* 0x040fec0000001870 */
[C---:B------:R-:W-:Y:S01]  /*3860*/  HMMA.16816.F32 R116, R8.reuse, R78, R104 ;  /* 0x0000004e0874723c */ /* 0x040fe20000001868 */
[----:B------:R-:W-:Y:S05]  /*3870*/  LDSM.16.M88.4 R104, [R225+0x7c00] ;  /* 0x007c0000e168783b */ /* 0x000fea0000000200 */
[----:B------:R-:W-:Y:S01]  /*3880*/  HMMA.16816.F32 R92, R8, R90, R92 ;  /* 0x0000005a085c723c */ /* 0x000fe2000000185c */
[----:B------:R-:W4:Y:S05]  /*3890*/  LDSM.16.M88.4 R8, [R228+0x5000] ;  /* 0x00500000e408783b */ /* 0x000f2a0000000200 */
[----:B------:R-:W-:Y:S06]  /*38a0*/  HMMA.16816.F32 R64, R20, R58, R52 ;  /* 0x0000003a1440723c */ /* 0x000fec0000001834 */
[----:B--2---:R-:W-:Y:S01]  /*38b0*/  HMMA.16816.F32 R52, R32, R80, R28 ;  /* 0x000000502034723c */ /* 0x004fe2000000181c */
[----:B------:R-:W2:Y:S05]  /*38c0*/  LDSM.16.M88.4 R28, [R229+0x5000] ;  /* 0x00500000e51c783b */ /* 0x000eaa0000000200 */
[----:B---3--:R-:W-:Y:S06]  /*38d0*/  HMMA.16816.F32 R60, R4, R84, R60 ;  /* 0x00000054043c723c */ /* 0x008fec000000183c */
[----:B------:R-:W-:Y:S06]  /*38e0*/  HMMA.16816.F32 R56, R16, R58, R72 ;  /* 0x0000003a1038723c */ /* 0x000fec0000001848 */
[C---:B------:R-:W-:Y:S06]  /*38f0*/  HMMA.16816.F32 R96, R24.reuse, R68, R120 ;  /* 0x000000441860723c */ /* 0x040fec0000001878 */
[C---:B------:R-:W-:Y:S06]  /*3900*/  HMMA.16816.F32 R108, R24.reuse, R76, R132 ;  /* 0x0000004c186c723c */ /* 0x040fec0000001884 */
[C---:B------:R-:W-:Y:S06]  /*3910*/  HMMA.16816.F32 R144, R24.reuse, R88, R144 ;  /* 0x000000581890723c */ /* 0x040fec0000001890 */
[C---:B------:R-:W-:Y:S06]  /*3920*/  HMMA.16816.F32 R72, R24.reuse, R70, R156 ;  /* 0x000000461848723c */ /* 0x040fec000000189c */
[C---:B------:R-:W-:Y:S06]  /*3930*/  HMMA.16816.F32 R112, R24.reuse, R78, R152 ;  /* 0x0000004e1870723c */ /* 0x040fec0000001898 */
[----:B------:R-:W-:Y:S06]  /*3940*/  HMMA.16816.F32 R148, R24, R90, R148 ;  /* 0x0000005a1894723c */ /* 0x000fec0000001894 */
[----:B------:R-:W-:Y:S06]  /*3950*/  HMMA.16816.F32 R24, R36, R86, R64 ;  /* 0x000000562418723c */ /* 0x000fec0000001840 */
[----:B-1----:R-:W-:Y:S01]  /*3960*/  HMMA.16816.F32 R64, R12, R48, R52 ;  /* 0x000000300c40723c */ /* 0x002fe20000001834 */
[----:B------:R-:W1:Y:S05]  /*3970*/  LDSM.16.M88.4 R52, [R227+0x7400] ;  /* 0x00740000e334783b */ /* 0x000e6a0000000200 */
[----:B----4-:R-:W-:Y:S06]  /*3980*/  HMMA.16816.F32 R68, R8, R80, R60 ;  /* 0x000000500844723c */ /* 0x010fec000000183c */
[----:B------:R-:W-:Y:S06]  /*3990*/  HMMA.16816.F32 R60, R4, R86, R56 ;  /* 0x00000056043c723c */ /* 0x000fec0000001838 */
[-C--:B------:R-:W-:Y:S06]  /*39a0*/  HMMA.16816.F32 R56, R20, R40.reuse, R96 ;  /* 0x000000281438723c */ /* 0x080fec0000001860 */
[----:B------:R-:W-:Y:S01]  /*39b0*/  HMMA.16816.F32 R76, R16, R40, R124 ;  /* 0x00000028104c723c */ /* 0x000fe2000000187c */
[----:B------:R-:W-:-:S04]  /*39c0*/  FMUL.FTZ R0, R64, UR19 ;  /* 0x0000001340007c20 */ /* 0x000fc80008410000 */
[----:B------:R3:W4:Y:S01]  /*39d0*/  MUFU.TANH R91, R0 ;  /* 0x00000000005b7308 */ /* 0x0007220000002400 */
[C---:B------:R-:W-:Y:S06]  /*39e0*/  HMMA.16816.F32 R140, R16.reuse, R44, R140 ;  /* 0x0000002c108c723c */ /* 0x040fec000000188c */
[C---:B------:R-:W-:Y:S06]  /*39f0*/  HMMA.16816.F32 R136, R16.reuse, R104, R136 ;  /* 0x000000681088723c */ /* 0x040fec0000001888 */
[----:B------:R-:W-:Y:S01]  /*3a00*/  HMMA.16816.F32 R128, R16, R42, R128 ;  /* 0x0000002a1080723c */ /* 0x000fe20000001880 */
[----:B---3--:R-:W-:-:S05]  /*3a10*/  FMUL.FTZ R0, R65, UR19 ;  /* 0x0000001341007c20 */ /* 0x008fca0008410000 */
[C---:B------:R-:W-:Y:S01]  /*3a20*/  HMMA.16816.F32 R116, R16.reuse, R46, R116 ;  /* 0x0000002e1074723c */ /* 0x040fe20000001874 */
[----:B------:R3:W-:Y:S05]  /*3a30*/  MUFU.TANH R126, R0 ;  /* 0x00000000007e7308 */ /* 0x0007ea0000002400 */
[----:B------:R-:W-:Y:S01]  /*3a40*/  HMMA.16816.F32 R92, R16, R106, R92 ;  /* 0x0000006a105c723c */ /* 0x000fe2000000185c */
[----:B------:R-:W5:Y:S05]  /*3a50*/  LDSM.16.M88.4 R16, [R225+0x8400] ;  /* 0x00840000e110783b */ /* 0x000f6a0000000200 */
[----:B------:R-:W-:Y:S06]  /*3a60*/  HMMA.16816.F32 R24, R32, R82, R24 ;  /* 0x000000522018723c */ /* 0x000fec0000001818 */
[----:B--2---:R-:W-:Y:S01]  /*3a70*/  HMMA.16816.F32 R68, R28, R48, R68 ;  /* 0x000000301c44723c */ /* 0x004fe20000001844 */
[----:B---3--:R-:W-:-:S04]  /*3a80*/  FMUL.FTZ R0, R66, UR19 ;  /* 0x0000001342007c20 */ /* 0x008fc80008410000 */
[----:B------:R2:W3:Y:S01]  /*3a90*/  MUFU.TANH R84, R0 ;  /* 0x0000000000547308 */ /* 0x0004e20000002400 */
[----:B------:R-:W-:Y:S06]  /*3aa0*/  HMMA.16816.F32 R60, R8, R82, R60 ;  /* 0x00000052083c723c */ /* 0x000fec000000183c */
[----:B-1----:R-:W-:Y:S06]  /*3ab0*/  HMMA.16816.F32 R56, R36, R52, R56 ;  /* 0x000000342438723c */ /* 0x002fec0000001838 */
[----:B------:R-:W-:Y:S01]  /*3ac0*/  HMMA.16816.F32 R72, R20, R42, R72 ;  /* 0x0000002a1448723c */ /* 0x000fe20000001848 */
[----:B------:R-:W1:Y:S01]  /*3ad0*/  LDSM.16.M88.4 R40, [R227+0x8400] ;  /* 0x00840000e328783b */ /* 0x000e620000000200 */
[----:B--2---:R-:W-:-:S04]  /*3ae0*/  FMUL.FTZ R0, R67, UR19 ;  /* 0x0000001343007c20 */ /* 0x004fc80008410000 */
[-C--:B------:R-:W-:Y:S01]  /*3af0*/  HMMA.16816.F32 R24, R12, R50.reuse, R24 ;  /* 0x000000320c18723c */ /* 0x080fe20000001818 */
[----:B------:R2:W-:Y:S05]  /*3b00*/  MUFU.TANH R89, R0 ;  /* 0x0000000000597308 */ /* 0x0005ea0000002400 */
[----:B------:R-:W-:Y:S01]  /*3b10*/  HMMA.16816.F32 R64, R28, R50, R60 ;  /* 0x000000321c40723c */ /* 0x000fe2000000183c */
[----:B------:R-:W4:Y:S05]  /*3b20*/  LDSM.16.M88.4 R60, [R227+0x7c00] ;  /* 0x007c0000e33c783b */ /* 0x000f2a0000000200 */
[C---:B------:R-:W-:Y:S06]  /*3b30*/  HMMA.16816.F32 R108, R20.reuse, R44, R108 ;  /* 0x0000002c146c723c */ /* 0x040fec000000186c */
[----:B------:R-:W-:Y:S01]  /*3b40*/  HMMA.16816.F32 R112, R20, R46, R112 ;  /* 0x0000002e1470723c */ /* 0x000fe20000001870 */
[----:B--2---:R-:W-:-:S04]  /*3b50*/  FMUL.FTZ R0, R68, UR19 ;  /* 0x0000001344007c20 */ /* 0x004fc80008410000 */
[----:B------:R2:W3:Y:S01]  /*3b60*/  MUFU.TANH R88, R0 ;  /* 0x0000000000587308 */ /* 0x0004e20000002400 */
[----:B-----5:R-:W-:Y:S06]  /*3b70*/  HMMA.16816.F32 R48, R32, R16, R56 ;  /* 0x000000102030723c */ /* 0x020fec0000001838 */
[----:B------:R-:W-:Y:S06]  /*3b80*/  HMMA.16816.F32 R44, R4, R52, R76 ;  /* 0x00000034042c723c */ /* 0x000fec000000184c */
[----:B------:R-:W-:Y:S01]  /*3b90*/  HMMA.16816.F32 R56, R36, R54, R72 ;  /* 0x000000362438723c */ /* 0x000fe20000001848 */
[----:B--2---:R-:W-:-:S05]  /*3ba0*/  FMUL.FTZ R0, R69, UR19 ;  /* 0x0000001345007c20 */ /* 0x004fca0008410000 */
[----:B------:R-:W-:Y:S01]  /*3bb0*/  HMMA.16816.F32 R52, R4, R54, R128 ;  /* 0x000000360434723c */ /* 0x000fe20000001880 */
[----:B------:R2:W-:Y:S05]  /*3bc0*/  MUFU.TANH R125, R0 ;  /* 0x00000000007d7308 */ /* 0x0005ea0000002400 */
[----:B-1----:R-:W-:Y:S06]  /*3bd0*/  HMMA.16816.F32 R48, R12, R40, R48 ;  /* 0x000000280c30723c */ /* 0x002fec0000001830 */
[----:B------:R-:W-:Y:S06]  /*3be0*/  HMMA.16816.F32 R44, R8, R16, R44 ;  /* 0x00000010082c723c */ /* 0x000fec000000182c */
[----:B------:R-:W-:Y:S01]  /*3bf0*/  HMMA.16816.F32 R76, R20, R104, R144 ;  /* 0x00000068144c723c */ /* 0x000fe20000001890 */
[----:B--2---:R-:W-:-:S04]  /*3c00*/  FMUL.FTZ R0, R70, UR19 ;  /* 0x0000001346007c20 */ /* 0x004fc80008410000 */
[----:B------:R1:W2:Y:S01]  /*3c10*/  MUFU.TANH R86, R0 ;  /* 0x0000000000567308 */ /* 0x0002a20000002400 */
[----:B------:R-:W-:Y:S06]  /*3c20*/  HMMA.16816.F32 R104, R20, R106, R148 ;  /* 0x0000006a1468723c */ /* 0x000fec0000001894 */
[-C--:B------:R-:W-:Y:S06]  /*3c30*/  HMMA.16816.F32 R20, R32, R18.reuse, R56 ;  /* 0x000000122014723c */ /* 0x080fec0000001838 */
[----:B------:R-:W-:Y:S01]  /*3c40*/  HMMA.16816.F32 R52, R8, R18, R52 ;  /* 0x000000120834723c */ /* 0x000fe20000001834 */
[----:B------:R-:W-:Y:S01]  /*3c50*/  LDSM.16.M88.4 R16, [R225+0x8800] ;  /* 0x00880000e110783b */ /* 0x000fe20000000200 */
[----:B-1----:R-:W-:-:S04]  /*3c60*/  FMUL.FTZ R0, R71, UR19 ;  /* 0x0000001347007c20 */ /* 0x002fc80008410000 */
[----:B------:R-:W-:Y:S01]  /*3c70*/  HMMA.16816.F32 R44, R28, R40, R44 ;  /* 0x000000281c2c723c */ /* 0x000fe2000000182c */
[----:B------:R1:W5:Y:S05]  /*3c80*/  MUFU.TANH R87, R0 ;  /* 0x0000000000577308 */ /* 0x00036a0000002400 */
[----:B----4-:R-:W-:Y:S06]  /*3c90*/  HMMA.16816.F32 R72, R4, R60, R136 ;  /* 0x0000003c0448723c */ /* 0x010fec0000001888 */
[-C--:B------:R-:W-:Y:S06]  /*3ca0*/  HMMA.16816.F32 R56, R12, R42.reuse, R20 ;  /* 0x0000002a0c38723c */ /* 0x080fec0000001814 */
[----:B------:R-:W-:Y:S01]  /*3cb0*/  HMMA.16816.F32 R20, R28, R42, R52 ;  /* 0x0000002a1c14723c */ /* 0x000fe20000001834 */
[----:B-1----:R-:W-:Y:S01]  /*3cc0*/  FMUL.FTZ R0, R24, UR19 ;  /* 0x0000001318007c20 */ /* 0x002fe20008410000 */
[----:B------:R-:W-:Y:S03]  /*3cd0*/  LDSM.16.M88.4 R40, [R227+0x8800] ;  /* 0x00880000e328783b */ /* 0x000fe60000000200 */
[----:B------:R1:W4:Y:S01]  /*3ce0*/  MUFU.TANH R122, R0 ;  /* 0x00000000007a7308 */ /* 0x0003220000002400 */
[----:B------:R-:W-:Y:S01]  /*3cf0*/  FMUL.FTZ R3, R47, UR19 ;  /* 0x000000132f037c20 */ /* 0x000fe20008410000 */
[----:B------:R-:W-:Y:S06]  /*3d00*/  HMMA.16816.F32 R80, R4, R62, R92 ;  /* 0x0000003e0450723c */ /* 0x000fec000000185c */
[----:B------:R3:W-:Y:S01]  /*3d10*/  MUFU.TANH R137, R3 ;  /* 0x0000000300897308 */ /* 0x0007e20000002400 */
[----:B------:R-:W-:Y:S01]  /*3d20*/  HMMA.16816.F32 R52, R36, R60, R76 ;  /* 0x0000003c2434723c */ /* 0x000fe2000000184c */
[----:B-1----:R-:W-:-:S09]  /*3d30*/  FMUL.FTZ R0, R25, UR19 ;  /* 0x0000001319007c20 */ /* 0x002fd20008410000 */
[----:B------:R-:W-:Y:S01]  /*3d40*/  FMUL.FTZ R20, R20, UR19 ;  /* 0x0000001314147c20 */ /* 0x000fe20008410000 */
[----:B------:R-:W-:Y:S01]  /*3d50*/  FMUL.FTZ R21, R21, UR19 ;  /* 0x0000001315157c20 */ /* 0x000fe20008410000 */
[----:B------:R1:W-:Y:S01]  /*3d60*/  MUFU.TANH R124, R0 ;  /* 0x00000000007c7308 */ /* 0x0003e20000002400 */
[----:B------:R-:W-:Y:S01]  /*3d70*/  FMUL.FTZ R22, R22, UR19 ;  /* 0x0000001316167c20 */ /* 0x000fe20008410000 */
[----:B------:R-:W-:Y:S01]  /*3d80*/  FMUL.FTZ R23, R23, UR19 ;  /* 0x0000001317177c20 */ /* 0x000fe20008410000 */
[----:B---3--:R-:W-:-:S05]  /*3d90*/  FMUL.FTZ R3, R56, UR19 ;  /* 0x0000001338037c20 */ /* 0x008fca0008410000 */
[----:B------:R-:W-:Y:S08]  /*3da0*/  MUFU.TANH R90, R20 ;  /* 0x00000014005a7308 */ /* 0x000ff00000002400 */
[----:B------:R3:W-:Y:S01]  /*3db0*/  MUFU.TANH R93, R3 ;  /* 0x00000003005d7308 */ /* 0x0007e20000002400 */
[----:B-1----:R-:W-:-:S07]  /*3dc0*/  FMUL.FTZ R0, R26, UR19 ;  /* 0x000000131a007c20 */ /* 0x002fce0008410000 */
[----:B------:R1:W4:Y:S08]  /*3dd0*/  MUFU.TANH R120, R0 ;  /* 0x0000000000787308 */ /* 0x0003300000002400 */
[----:B------:R-:W-:Y:S01]  /*3de0*/  MUFU.TANH R92, R21 ;  /* 0x00000015005c7308 */ /* 0x000fe20000002400 */
[----:B---3--:R-:W-:-:S07]  /*3df0*/  FMUL.FTZ R3, R57, UR19 ;  /* 0x0000001339037c20 */ /* 0x008fce0008410000 */
[----:B------:R-:W-:Y:S01]  /*3e00*/  MUFU.TANH R136, R22 ;  /* 0x0000001600887308 */ /* 0x000fe20000002400 */
[----:B-1----:R-:W-:Y:S02]  /*3e10*/  FMUL.FTZ R0, R27, UR19 ;  /* 0x000000131b007c20 */ /* 0x002fe40008410000 */
[----:B------:R-:W1:Y:S05]  /*3e20*/  LDSM.16.M88.4 R24, [R227+0x7800] ;  /* 0x00780000e318783b */ /* 0x000e6a0000000200 */
[----:B------:R3:W-:Y:S08]  /*3e30*/  MUFU.TANH R123, R0 ;  /* 0x00000000007b7308 */ /* 0x0007f00000002400 */
[----:B------:R-:W-:Y:S08]  /*3e40*/  MUFU.TANH R138, R23 ;  /* 0x00000017008a7308 */ /* 0x000ff00000002400 */
[----:B------:R2:W-:Y:S01]  /*3e50*/  MUFU.TANH R94, R3 ;  /* 0x00000003005e7308 */ /* 0x0005e20000002400 */
[----:B---3--:R-:W-:-:S07]  /*3e60*/  FMUL.FTZ R0, R64, UR19 ;  /* 0x0000001340007c20 */ /* 0x008fce0008410000 */
[----:B------:R3:W4:Y:S01]  /*3e70*/  MUFU.TANH R99, R0 ;  /* 0x0000000000637308 */ /* 0x0007220000002400 */
[----:B--2---:R-:W-:Y:S01]  /*3e80*/  IMAD.U32 R3, RZ, RZ, UR17 ;  /* 0x00000011ff037e24 */ /* 0x004fe2000f8e00ff */
[----:B-1----:R-:W-:Y:S01]  /*3e90*/  HMMA.16816.F32 R68, R4, R26, R116 ;  /* 0x0000001a0444723c */ /* 0x002fe20000001874 */
[----:B---3--:R-:W-:-:S05]  /*3ea0*/  FMUL.FTZ R0, R65, UR19 ;  /* 0x0000001341007c20 */ /* 0x008fca0008410000 */
[----:B------:R1:W-:Y:S02]  /*3eb0*/  MUFU.TANH R121, R0 ;  /* 0x0000000000797308 */ /* 0x0003e40000002400 */
[----:B-1----:R-:W-:-:S06]  /*3ec0*/  FMUL.FTZ R0, R66, UR19 ;  /* 0x0000001342007c20 */ /* 0x002fcc0008410000 */
[----:B------:R1:W2:Y:S02]  /*3ed0*/  MUFU.TANH R85, R0 ;  /* 0x0000000000557308 */ /* 0x0002a40000002400 */
[----:B-1----:R-:W-:Y:S02]  /*3ee0*/  FMUL.FTZ R0, R67, UR19 ;  /* 0x0000001343007c20 */ /* 0x002fe40008410000 */
[----:B------:R-:W-:Y:S04]  /*3ef0*/  HMMA.16816.F32 R64, R4, R24, R140 ;  /* 0x000000180440723c */ /* 0x000fe8000000188c */
[----:B------:R1:W3:Y:S03]  /*3f00*/  MUFU.TANH R97, R0 ;  /* 0x0000000000617308 */ /* 0x0002e60000002400 */
[----:B------:R-:W-:-:S02]  /*3f10*/  IMAD.U32 R6, RZ, RZ, UR21 ;  /* 0x00000015ff067e24 */ /* 0x000fc4000f8e00ff */
[----:B------:R-:W-:Y:S02]  /*3f20*/  IMAD.U32 R7, RZ, RZ, UR24 ;  /* 0x00000018ff077e24 */ /* 0x000fe4000f8e00ff */
[----:B-1----:R-:W-:-:S04]  /*3f30*/  FMUL.FTZ R0, R48, UR19 ;  /* 0x0000001330007c20 */ /* 0x002fc80008410000 */
[----:B------:R1:W3:Y:S02]  /*3f40*/  MUFU.TANH R96, R0 ;  /* 0x0000000000607308 */ /* 0x0002e40000002400 */
[----:B-1----:R-:W-:-:S06]  /*3f50*/  FMUL.FTZ R0, R49, UR19 ;  /* 0x0000001331007c20 */ /* 0x002fcc0008410000 */
[----:B------:R1:W-:Y:S02]  /*3f60*/  MUFU.TANH R98, R0 ;  /* 0x0000000000627308 */ /* 0x0003e40000002400 */
[----:B-1----:R-:W-:-:S06]  /*3f70*/  FMUL.FTZ R0, R50, UR19 ;  /* 0x0000001332007c20 */ /* 0x002fcc0008410000 */
[----:B------:R1:W3:Y:S02]  /*3f80*/  MUFU.TANH R148, R0 ;  /* 0x0000000000947308 */ /* 0x0002e40000002400 */
[----:B-1----:R-:W-:Y:S02]  /*3f90*/  FMUL.FTZ R0, R51, UR19 ;  /* 0x0000001333007c20 */ /* 0x002fe40008410000 */
[----:B------:R-:W-:Y:S04]  /*3fa0*/  HMMA.16816.F32 R48, R36, R24, R108 ;  /* 0x000000182430723c */ /* 0x000fe8000000186c */
[----:B------:R1:W-:Y:S02]  /*3fb0*/  MUFU.TANH R152, R0 ;  /* 0x0000000000987308 */ /* 0x0003e40000002400 */
[----:B-1----:R-:W-:-:S06]  /*3fc0*/  FMUL.FTZ R0, R44, UR19 ;  /* 0x000000132c007c20 */ /* 0x002fcc0008410000 */
[----:B------:R1:W3:-:S12]  /*3fd0*/  MUFU.TANH R129, R0 ;  /* 0x0000000000817308 */ /* 0x0002d80000002400 */
[----:B------:R-:W-:Y:S01]  /*3fe0*/  HMMA.16816.F32 R48, R32, R16, R48 ;  /* 0x000000102030723c */ /* 0x000fe20000001830 */
[----:B-1----:R-:W-:-:S04]  /*3ff0*/  FMUL.FTZ R0, R45, UR19 ;  /* 0x000000132d007c20 */ /* 0x002fc80008410000 */
[----:B------:R1:W-:-:S15]  /*4000*/  MUFU.TANH R128, R0 ;  /* 0x0000000000807308 */ /* 0x0003de0000002400 */
[----:B------:R-:W-:-:S04]  /*4010*/  NOP ;  /* 0x0000000000007918 */ /* 0x000fc80000000000 */
[----:B------:R-:W-:Y:S01]  /*4020*/  HMMA.16816.F32 R48, R12, R40, R48 ;  /* 0x000000280c30723c */ /* 0x000fe20000001830 */
[----:B-1----:R-:W-:-:S05]  /*4030*/  FMUL.FTZ R0, R46, UR19 ;  /* 0x000000132e007c20 */ /* 0x002fca0008410000 */
[----:B------:R-:W-:Y:S01]  /*4040*/  HMMA.16816.F32 R44, R36, R26, R112 ;  /* 0x0000001a242c723c */ /* 0x000fe20000001870 */
[----:B------:R1:W3:Y:S05]  /*4050*/  MUFU.TANH R139, R0 ;  /* 0x00000000008b7308 */ /* 0x0002ea0000002400 */
[----:B------:R-:W-:Y:S01]  /*4060*/  HMMA.16816.F32 R24, R8, R16, R64 ;  /* 0x000000100818723c */ /* 0x000fe20000001840 */
[----:B-1----:R-:W-:-:S05]  /*4070*/  LOP3.LUT R0, R164, 0xffffffe0, RZ, 0xc0, !PT ;  /* 0xffffffe0a4007812 */ /* 0x002fca00078ec0ff */
[----:B------:R-:W-:-:S12]  /*4080*/  IMAD.IADD R0, R161, 0x1, -R0 ;  /* 0x00000001a1007824 */ /* 0x000fd800078e0a00 */
[----:B------:R-:W-:Y:S01]  /*4090*/  HMMA.16816.F32 R44, R32, R18, R44 ;  /* 0x00000012202c723c */ /* 0x000fe2000000182c */
[----:B------:R-:W-:Y:S01]  /*40a0*/  IMAD.SHL.U32 R161, R161, 0x2, RZ ;  /* 0x00000002a1a17824 */ /* 0x000fe200078e00ff */
[----:B------:R-:W-:-:S04]  /*40b0*/  SHF.R.S32.HI R4, RZ, 0x1f, R0 ;  /* 0x0000001fff047819 */ /* 0x000fc80000011400 */
[----:B------:R-:W-:Y:S01]  /*40c0*/  LOP3.LUT R165, R161, 0x6, RZ, 0xc0, !PT ;  /* 0x00000006a1a57812 */ /* 0x000fe200078ec0ff */
[----:B------:R-:W-:Y:S01]  /*40d0*/  HMMA.16816.F32 R24, R28, R40, R24 ;  /* 0x000000281c18723c */ /* 0x000fe20000001818 */
[----:B------:R-:W-:Y:S01]  /*40e0*/  LEA.HI R0, R4, R0, RZ, 0x2 ;  /* 0x0000000004007211 */ /* 0x000fe200078f10ff */
[----:B------:R-:W-:Y:S02]  /*40f0*/  FMUL.FTZ R4, R58, UR19 ;  /* 0x000000133a047c20 */ /* 0x000fe40008410000 */
[----:B------:R-:W-:Y:S01]  /*4100*/  IMAD R3, R3, 0x40, R165 ;  /* 0x0000004003037824 */ /* 0x000fe200078e02a5 */
[----:B------:R-:W-:Y:S01]  /*4110*/  SHF.R.S32.HI R0, RZ, 0x2, R0 ;  /* 0x00000002ff007819 */ /* 0x000fe20000011400 */
[----:B------:R1:W3:Y:S04]  /*4120*/  MUFU.TANH R158, R4 ;  /* 0x00000004009e7308 */ /* 0x0002e80000002400 */
[----:B------:R-:W-:-:S02]  /*4130*/  IMAD.IADD R5, R162, 0x1, R0 ;  /* 0x00000001a2057824 */ /* 0x000fc400078e0200 */
[----:B------:R-:W-:Y:S02]  /*4140*/  IMAD R0, R102, 0x20, R160 ;  /* 0x0000002066007824 */ /* 0x000fe400078e02a0 */
[C---:B------:R-:W-:Y:S01]  /*4150*/  VIADD R16, R5.reuse, 0x8 ;  /* 0x0000000805107836 */ /* 0x040fe20000000000 */
[----:B------:R-:W-:Y:S01]  /*4160*/  IADD3 R20, R6, 0x40, R5 ;  /* 0x0000004006147810 */ /* 0x000fe20007ffe005 */
[C---:B------:R-:W-:Y:S01]  /*4170*/  VIADD R17, R5.reuse, 0x40 ;  /* 0x0000004005117836 */ /* 0x040fe20000000000 */
[----:B------:R-:W-:Y:S01]  /*4180*/  VIADDMNMX R238, R5, UR21, R7, PT ;  /* 0x0000001505ee7c46 */ /* 0x000fe2000b800107 */
[----:B------:R-:W-:Y:S01]  /*4190*/  HMMA.16816.F32 R44, R12, R42, R44 ;  /* 0x0000002a0c2c723c */ /* 0x000fe2000000182c */
[----:B------:R-:W-:Y:S01]  /*41a0*/  VIADDMNMX R233, R16, UR31, RZ, !PT ;  /* 0x0000001f10e97c46 */ /* 0x000fe2000f8001ff */
[----:B------:R-:W-:Y:S01]  /*41b0*/  IMAD.IADD R0, R103, 0x1, R0 ;  /* 0x0000000167007824 */ /* 0x000fe200078e0200 */
[----:B------:R-:W-:Y:S02]  /*41c0*/  VIADDMNMX R232, R17, UR31, RZ, !PT ;  /* 0x0000001f11e87c46 */ /* 0x000fe4000f8001ff */
[----:B------:R-:W-:Y:S01]  /*41d0*/  VIMNMX R236, R20, UR24, PT ;  /* 0x0000001814ec7c48 */ /* 0x000fe2000bfe0100 */
[----:B------:R-:W-:Y:S01]  /*41e0*/  HMMA.16816.F32 R16, R8, R18, R68 ;  /* 0x000000120810723c */ /* 0x000fe20000001844 */
[----:B------:R-:W3:Y:S01]  /*41f0*/  LDSM.16.M88.4 R20, [R225+0x8c00] ;  /* 0x008c0000e114783b */ /* 0x000ee20000000200 */
[----:B-1----:R-:W-:Y:S01]  /*4200*/  FMUL.FTZ R4, R59, UR19 ;  /* 0x000000133b047c20 */ /* 0x002fe20008410000 */
[----:B------:R-:W-:-:S02]  /*4210*/  IADD3 R7, R6, 0x8, R5 ;  /* 0x0000000806077810 */ /* 0x000fc40007ffe005 */
[----:B------:R-:W-:Y:S01]  /*4220*/  IADD3 R6, R6, 0x48, R5 ;  /* 0x0000004806067810 */ /* 0x000fe20007ffe005 */
[----:B------:R1:W3:Y:S01]  /*4230*/  MUFU.TANH R156, R4 ;  /* 0x00000004009c7308 */ /* 0x0002e20000002400 */
[C---:B------:R-:W-:Y:S01]  /*4240*/  VIADDMNMX R234, R5.reuse, UR31, RZ, !PT ;  /* 0x0000001f05ea7c46 */ /* 0x040fe2000f8001ff */
[----:B------:R-:W-:Y:S01]  /*4250*/  VIADD R5, R5, 0x48 ;  /* 0x0000004805057836 */ /* 0x000fe20000000000 */
[----:B------:R-:W-:Y:S02]  /*4260*/  ISETP.GE.AND P5, PT, R3, R238, PT ;  /* 0x000000ee0300720c */ /* 0x000fe40003fa6270 */
[----:B------:R-:W-:Y:S02]  /*4270*/  VIMNMX R237, R7, UR24, PT ;  /* 0x0000001807ed7c48 */ /* 0x000fe4000bfe0100 */
[----:B------:R-:W-:Y:S01]  /*4280*/  VIMNMX R235, R6, UR24, PT ;  /* 0x0000001806eb7c48 */ /* 0x000fe2000bfe0100 */
[----:B------:R-:W-:Y:S01]  /*4290*/  FMUL.FTZ R6, R48, UR19 ;  /* 0x0000001330067c20 */ /* 0x000fe20008410000 */
[----:B------:R-:W-:-:S02]  /*42a0*/  ISETP.LT.OR P5, PT, R3, R234, P5 ;  /* 0x000000ea0300720c */ /* 0x000fc40002fa1670 */
[----:B------:R-:W-:Y:S01]  /*42b0*/  VIADDMNMX R231, R5, UR31, RZ, !PT ;  /* 0x0000001f05e77c46 */ /* 0x000fe2000f8001ff */
[----:B------:R5:W3:Y:S01]  /*42c0*/  MUFU.TANH R162, R6 ;  /* 0x0000000600a27308 */ /* 0x000ae20000002400 */
[C---:B------:R-:W-:Y:S01]  /*42d0*/  ISETP.GE.AND P0, PT, R3.reuse, R237, PT ;  /* 0x000000ed0300720c */ /* 0x040fe20003f06270 */
[----:B------:R-:W-:Y:S01]  /*42e0*/  VIADD R5, R3, 0x9 ;  /* 0x0000000903057836 */ /* 0x000fe20000000000 */
[----:B------:R-:W-:Y:S01]  /*42f0*/  FSEL R61, R91, -INF , !P5 ;  /* 0xff8000005b3d7808 */ /* 0x000fe20006800000 */
[C---:B-1----:R-:W-:Y:S01]  /*4300*/  VIADD R4, R3.reuse, 0x1 ;  /* 0x0000000103047836 */ /* 0x042fe20000000000 */
[C---:B------:R-:W-:Y:S01]  /*4310*/  ISETP.LT.OR P0, PT, R3.reuse, R233, P0 ;  /* 0x000000e90300720c */ /* 0x040fe20000701670 */
[----:B------:R-:W-:Y:S01]  /*4320*/  HMMA.16816.F32 R40, R28, R42, R16 ;  /* 0x0000002a1c28723c */ /* 0x000fe20000001810 */
[----:B------:R-:W-:Y:S01]  /*4330*/  ISETP.GE.AND P5, PT, R3, R236, PT ;  /* 0x000000ec0300720c */ /* 0x000fe20003fa6270 */
[----:B------:R-:W1:Y:S01]  /*4340*/  LDSM.16.M88.4 R16, [R227+0x8c00] ;  /* 0x008c0000e310783b */ /* 0x000e620000000200 */
[----:B------:R-:W-:Y:S01]  /*4350*/  ISETP.GE.AND P4, PT, R4, R238, PT ;  /* 0x000000ee0400720c */ /* 0x000fe20003f86270 */
[----:B------:R-:W-:-:S04]  /*4360*/  DEPBAR.LE SB0, 0x0 ;  /* 0x000080000000791a */ /* 0x000fc80000000000 */
[C---:B------:R-:W-:Y:S02]  /*4370*/  ISETP.GE.AND P2, PT, R4.reuse, R237, PT ;  /* 0x000000ed0400720c */ /* 0x040fe40003f46270 */
[C---:B------:R-:W-:Y:S01]  /*4380*/  ISETP.GE.AND P6, PT, R4.reuse, R236, PT ;  /* 0x000000ec0400720c */ /* 0x040fe20003fc6270 */
[----:B-----5:R-:W-:Y:S01]  /*4390*/  FMUL.FTZ R6, R49, UR19 ;  /* 0x0000001331067c20 */ /* 0x020fe20008410000 */
[C---:B------:R-:W-:Y:S02]  /*43a0*/  ISETP.GE.AND P1, PT, R4.reuse, R235, PT ;  /* 0x000000eb0400720c */ /* 0x040fe40003f26270 */
[C---:B------:R-:W-:Y:S01]  /*43b0*/  ISETP.LT.OR P4, PT, R4.reuse, R234, P4 ;  /* 0x000000ea0400720c */ /* 0x040fe20002781670 */
[----:B------:R5:W-:Y:S01]  /*43c0*/  MUFU.TANH R91, R6 ;  /* 0x00000006005b7308 */ /* 0x000be20000002400 */
[C---:B------:R-:W-:Y:S02]  /*43d0*/  ISETP.LT.OR P2, PT, R4.reuse, R233, P2 ;  /* 0x000000e90400720c */ /* 0x040fe40001741670 */
[----:B------:R-:W-:-:S02]  /*43e0*/  ISETP.LT.OR P6, PT, R4, R232, P6 ;  /* 0x000000e80400720c */ /* 0x000fc400037c1670 */
[----:B------:R-:W-:Y:S01]  /*43f0*/  ISETP.LT.OR P1, PT, R4, R231, P1 ;  /* 0x000000e70400720c */ /* 0x000fe20000f21670 */
[C---:B------:R-:W-:Y:S01]  /*4400*/  VIADD R4, R3.reuse, 0x8 ;  /* 0x0000000803047836 */ /* 0x040fe20000000000 */
[----:B------:R-:W-:Y:S02]  /*4410*/  FSEL R84, R84, -INF , !P0 ;  /* 0xff80000054547808 */ /* 0x000fe40004000000 */
[C---:B------:R-:W-:Y:S01]  /*4420*/  ISETP.LT.OR P5, PT, R3.reuse, R232, P5 ;  /* 0x000000e80300720c */ /* 0x040fe20002fa1670 */
[----:B------:R-:W-:Y:S01]  /*4430*/  FMUL.FTZ R42, R42, UR19 ;  /* 0x000000132a2a7c20 */ /* 0x000fe20008410000 */
[----:B------:R-:W-:Y:S01]  /*4440*/  ISETP.GE.AND P0, PT, R3, R235, PT ;  /* 0x000000eb0300720c */ /* 0x000fe20003f06270 */
[----:B------:R-:W-:Y:S01]  /*4450*/  FMUL.FTZ R41, R41, UR19 ;  /* 0x0000001329297c20 */ /* 0x000fe20008410000 */
[----:B------:R-:W-:Y:S01]  /*4460*/  ISETP.GE.AND P3, PT, R4, R238, PT ;  /* 0x000000ee0400720c */ /* 0x000fe20003f66270 */
[----:B------:R-:W-:Y:S01]  /*4470*/  FMUL.FTZ R43, R43, UR19 ;  /* 0x000000132b2b7c20 */ /* 0x000fe20008410000 */
[----:B------:R-:W-:Y:S01]  /*4480*/  FSEL R65, R88, -INF , !P5 ;  /* 0xff80000058417808 */ /* 0x000fe20006800000 */
[----:B------:R-:W-:Y:S01]  /*4490*/  MUFU.TANH R42, R42 ;  /* 0x0000002a002a7308 */ /* 0x000fe20000002400 */
[----:B-----5:R-:W-:Y:S01]  /*44a0*/  FMUL.FTZ R6, R50, UR19 ;  /* 0x0000001332067c20 */ /* 0x020fe20008410000 */
[----:B------:R-:W-:-:S02]  /*44b0*/  ISETP.LT.OR P0, PT, R3, R231, P0 ;  /* 0x000000e70300720c */ /* 0x000fc40000701670 */
[----:B------:R-:W-:Y:S02]  /*44c0*/  ISETP.LT.OR P3, PT, R4, R234, P3 ;  /* 0x000000ea0400720c */ /* 0x000fe40001f61670 */
[----:B------:R-:W-:Y:S02]  /*44d0*/  FSEL R66, R86, -INF , !P0 ;  /* 0xff80000056427808 */ /* 0x000fe40004000000 */
[----:B------:R5:W1:Y:S01]  /*44e0*/  MUFU.TANH R88, R6 ;  /* 0x0000000600587308 */ /* 0x000a620000002400 */
[----:B------:R-:W-:Y:S02]  /*44f0*/  FSEL R78, R89, -INF , !P2 ;  /* 0xff800000594e7808 */ /* 0x000fe40005000000 */
[----:B------:R-:W-:Y:S02]  /*4500*/  FSEL R58, R125, -INF , !P6 ;  /* 0xff8000007d3a7808 */ /* 0x000fe40007000000 */
[----:B------:R-:W-:Y:S02]  /*4510*/  FSEL R64, R87, -INF , !P1 ;  /* 0xff80000057407808 */ /* 0x000fe40004800000 */
[----:B----4-:R-:W-:Y:S01]  /*4520*/  FSEL R67, R122, -INF , !P3 ;  /* 0xff8000007a437808 */ /* 0x010fe20005800000 */
[----:B------:R-:W-:Y:S01]  /*4530*/  MUFU.TANH R41, R41 ;  /* 0x0000002900297308 */ /* 0x000fe20000002400 */
[----:B------:R-:W-:-:S02]  /*4540*/  ISETP.GE.AND P2, PT, R5, R238, PT ;  /* 0x000000ee0500720c */ /* 0x000fc40003f46270 */
[C---:B------:R-:W-:Y:S02]  /*4550*/  ISETP.GE.AND P6, PT, R5.reuse, R237, PT ;  /* 0x000000ed0500720c */ /* 0x040fe40003fc6270 */
[CC--:B------:R-:W-:Y:S02]  /*4560*/  ISETP.GE.AND P1, PT, R5.reuse, R236.reuse, PT ;  /* 0x000000ec0500720c */ /* 0x0c0fe40003f26270 */
[----:B------:R-:W-:Y:S01]  /*4570*/  ISETP.GE.AND P3, PT, R5, R235, PT ;  /* 0x000000eb0500720c */ /* 0x000fe20003f66270 */
[----:B------:R-:W-:Y:S01]  /*4580*/  MUFU.TANH R43, R43 ;  /* 0x0000002b002b7308 */ /* 0x000fe20000002400 */
[----:B-----5:R-:W-:Y:S01]  /*4590*/  FMUL.FTZ R6, R24, UR19 ;  /* 0x0000001318067c20 */ /* 0x020fe20008410000 */
[----:B------:R-:W-:Y:S02]  /*45a0*/  FSEL R76, R126, -INF , !P4 ;  /* 0xff8000007e4c7808 */ /* 0x000fe40006000000 */
[C---:B------:R-:W-:Y:S02]  /*45b0*/  ISETP.GE.AND P5, PT, R4.reuse, R237, PT ;  /* 0x000000ed0400720c */ /* 0x040fe40003fa6270 */
[----:B------:R-:W-:-:S02]  /*45c0*/  ISETP.GE.AND P0, PT, R4, R236, PT ;  /* 0x000000ec0400720c */ /* 0x000fc40003f06270 */
[----:B------:R4:W5:Y:S01]  /*45d0*/  MUFU.TANH R86, R6 ;  /* 0x0000000600567308 */ /* 0x0009620000002400 */
[C---:B------:R-:W-:Y:S02]  /*45e0*/  ISETP.GE.AND P4, PT, R4.reuse, R235, PT ;  /* 0x000000eb0400720c */ /* 0x040fe40003f86270 */
[C---:B------:R-:W-:Y:S01]  /*45f0*/  ISETP.LT.OR P2, PT, R5.reuse, R234, P2 ;  /* 0x000000ea0500720c */ /* 0x040fe20001741670 */
[----:B------:R-:W-:Y:S01]  /*4600*/  BAR.SYNC.DEFER_BLOCKING 0x0 ;  /* 0x0000000000007b1d */ /* 0x000fe20000010000 */
[C---:B------:R-:W-:Y:S02]  /*4610*/  ISETP.LT.OR P6, PT, R5.reuse, R233, P6 ;  /* 0x000000e90500720c */ /* 0x040fe400037c1670 */
[C---:B------:R-:W-:Y:S02]  /*4620*/  ISETP.LT.OR P1, PT, R5.reuse, R232, P1 ;  /* 0x000000e80500720c */ /* 0x040fe40000f21670 */
[----:B------:R-:W-:Y:S01]  /*4630*/  ISETP.LT.OR P3, PT, R5, R231, P3 ;  /* 0x000000e70500720c */ /* 0x000fe20001f61670 */
[----:B------:R-:W-:Y:S01]  /*4640*/  FMUL.FTZ R5, R27, UR19 ;  /* 0x000000131b057c20 */ /* 0x000fe20008410000 */
[----:B------:R-:W-:-:S02]  /*4650*/  ISETP.LT.OR P5, PT, R4, R233, P5 ;  /* 0x000000e90400720c */ /* 0x000fc40002fa1670 */
[C---:B------:R-:W-:Y:S02]  /*4660*/  ISETP.LT.OR P0, PT, R4.reuse, R232, P0 ;  /* 0x000000e80400720c */ /* 0x040fe40000701670 */
[----:B------:R-:W-:Y:S01]  /*4670*/  ISETP.LT.OR P4, PT, R4, R231, P4 ;  /* 0x000000e70400720c */ /* 0x000fe20002781670 */
[----:B------:R-:W-:Y:S01]  /*4680*/  FMUL.FTZ R4, R51, UR19 ;  /* 0x0000001333047c20 */ /* 0x000fe20008410000 */
[----:B----4-:R-:W-:Y:S01]  /*4690*/  FMUL.FTZ R6, R25, UR19 ;  /* 0x0000001319067c20 */ /* 0x010fe20008410000 */
[----:B------:R-:W-:Y:S01]  /*46a0*/  HMMA.16816.F32 R48, R36, R62, R104 ;  /* 0x0000003e2430723c */ /* 0x000fe20000001868 */
[----:B------:R-:W-:Y:S01]  /*46b0*/  FSEL R77, R120, -INF , !P5 ;  /* 0xff800000784d7808 */ /* 0x000fe20006800000 */
[----:B------:R4:W-:Y:S01]  /*46c0*/  MUFU.TANH R89, R4 ;  /* 0x0000000400597308 */ /* 0x0009e20000002400 */
[----:B------:R-:W-:Y:S02]  /*46d0*/  FSEL R57, R99, -INF , !P0 ;  /* 0xff80000063397808 */ /* 0x000fe40004000000 */
[----:B--2---:R-:W-:Y:S01]  /*46e0*/  FSEL R60, R85, -INF , !P4 ;  /* 0xff800000553c7808 */ /* 0x004fe20006000000 */
[----:B---3--:R-:W-:Y:S01]  /*46f0*/  HMMA.16816.F32 R36, R8, R20, R72 ;  /* 0x000000140824723c */ /* 0x008fe20000001848 */
[----:B------:R-:W-:-:S02]  /*4700*/  FSEL R70, R123, -INF , !P6 ;  /* 0xff8000007b467808 */ /* 0x000fc40007000000 */
[----:B------:R-:W-:Y:S01]  /*4710*/  FSEL R59, R97, -INF , !P3 ;  /* 0xff800000613b7808 */ /* 0x000fe20005800000 */
[----:B------:R2:W-:Y:S01]  /*4720*/  MUFU.TANH R87, R6 ;  /* 0x0000000600577308 */ /* 0x0005e20000002400 */
[----:B------:R-:W-:Y:S02]  /*4730*/  FSEL R63, R124, -INF , !P2 ;  /* 0xff8000007c3f7808 */ /* 0x000fe40005000000 */
[----:B------:R-:W-:-:S05]  /*4740*/  FSEL R56, R121, -INF , !P1 ;  /* 0xff80000079387808 */ /* 0x000fca0004800000 */
[----:B------:R3:W-:Y:S01]  /*4750*/  MUFU.TANH R85, R5 ;  /* 0x0000000500557308 */ /* 0x0007e20000002400 */
[----:B----4-:R-:W-:-:S05]  /*4760*/  VIADD R4, R3, 0x10 ;  /* 0x0000001003047836 */ /* 0x010fca0000000000 */
[C---:B------:R-:W-:Y:S02]  /*4770*/  ISETP.GE.AND P5, PT, R4.reuse, R238, PT ;  /* 0x000000ee0400720c */ /* 0x040fe40003fa6270 */
[----:B------:R-:W-:Y:S01]  /*4780*/  ISETP.GE.AND P0, PT, R4, R237, PT ;  /* 0x000000ed0400720c */ /* 0x000fe20003f06270 */
[----:B--2---:R-:W-:Y:S01]  /*4790*/  FMUL.FTZ R6, R26, UR19 ;  /* 0x000000131a067c20 */ /* 0x004fe20008410000 */
[C---:B------:R-:W-:Y:S01]  /*47a0*/  ISETP.LT.OR P5, PT, R4.reuse, R234, P5 ;  /* 0x000000ea0400720c */ /* 0x040fe20002fa1670 */
[C---:B------:R-:W-:Y:S01]  /*47b0*/  HMMA.16816.F32 R24, R32.reuse, R20, R52 ;  /* 0x000000142018723c */ /* 0x040fe20000001834 */
[----:B------:R-:W-:Y:S01]  /*47c0*/  ISETP.LT.OR P0, PT, R4, R233, P0 ;  /* 0x000000e90400720c */ /* 0x000fe20000701670 */
[----:B------:R2:W4:Y:S01]  /*47d0*/  MUFU.TANH R71, R6 ;  /* 0x0000000600477308 */ /* 0x0005220000002400 */
[----:B------:R-:W-:Y:S02]  /*47e0*/  FSEL R62, R96, -INF , !P5 ;  /* 0xff800000603e7808 */ /* 0x000fe40006800000 */
[----:B------:R-:W-:Y:S01]  /*47f0*/  FSEL R148, R148, -INF , !P0 ;  /* 0xff80000094947808 */ /* 0x000fe20004000000 */
[----:B---3--:R-:W-:Y:S01]  /*4800*/  VIADD R5, R3, 0x11 ;  /* 0x0000001103057836 */ /* 0x008fe20000000000 */
[C---:B------:R-:W-:Y:S01]  /*4810*/  ISETP.GE.AND P4, PT, R4.reuse, R236, PT ;  /* 0x000000ec0400720c */ /* 0x040fe20003f86270 */
[----:B------:R-:W-:Y:S01]  /*4820*/  HMMA.16816.F32 R32, R32, R22, R48 ;  /* 0x000000162020723c */ /* 0x000fe20000001830 */
[----:B------:R-:W-:-:S02]  /*4830*/  ISETP.GE.AND P2, PT, R4, R235, PT ;  /* 0x000000eb0400720c */ /* 0x000fc40003f46270 */
[C---:B------:R-:W-:Y:S02]  /*4840*/  ISETP.GE.AND P6, PT, R5.reuse, R238, PT ;  /* 0x000000ee0500720c */ /* 0x040fe40003fc6270 */
[C---:B------:R-:W-:Y:S02]  /*4850*/  ISETP.GE.AND P3, PT, R5.reuse, R237, PT ;  /* 0x000000ed0500720c */ /* 0x040fe40003f66270 */
[C---:B------:R-:W-:Y:S02]  /*4860*/  ISETP.GE.AND P5, PT, R5.reuse, R236, PT ;  /* 0x000000ec0500720c */ /* 0x040fe40003fa6270 */
[C---:B------:R-:W-:Y:S02]  /*4870*/  ISETP.GE.AND P0, PT, R5.reuse, R235, PT ;  /* 0x000000eb0500720c */ /* 0x040fe40003f06270 */
[C---:B------:R-:W-:Y:S01]  /*4880*/  ISETP.LT.OR P6, PT, R5.reuse, R234, P6 ;  /* 0x000000ea0500720c */ /* 0x040fe200037c1670 */
[----:B--2---:R-:W-:Y:S01]  /*4890*/  FMUL.FTZ R6, R44, UR19 ;  /* 0x000000132c067c20 */ /* 0x004fe20008410000 */
[----:B------:R-:W-:-:S02]  /*48a0*/  ISETP.LT.OR P3, PT, R5, R233, P3 ;  /* 0x000000e90500720c */ /* 0x000fc40001f61670 */
[CC--:B------:R-:W-:Y:S01]  /*48b0*/  ISETP.LT.OR P5, PT, R5.reuse, R232.reuse, P5 ;  /* 0x000000e80500720c */ /* 0x0c0fe20002fa1670 */
[C---:B-1----:R-:W-:Y:S01]  /*48c0*/  HMMA.16816.F32 R24, R12.reuse, R16, R24 ;  /* 0x000000100c18723c */ /* 0x042fe20000001818 */
[-C--:B------:R-:W-:Y:S01]  /*48d0*/  ISETP.LT.OR P0, PT, R5, R231.reuse, P0 ;  /* 0x000000e70500720c */ /* 0x080fe20000701670 */
[----:B------:R-:W-:Y:S01]  /*48e0*/  FMUL.FTZ R5, R47, UR19 ;  /* 0x000000132f057c20 */ /* 0x000fe20008410000 */
[C---:B------:R-:W-:Y:S01]  /*48f0*/  ISETP.LT.OR P4, PT, R4.reuse, R232, P4 ;  /* 0x000000e80400720c */ /* 0x040fe20002781670 */
[----:B------:R1:W2:Y:S01]  /*4900*/  MUFU.TANH R69, R6 ;  /* 0x0000000600457308 */ /* 0x0002a20000002400 */
[----:B------:R-:W-:Y:S01]  /*4910*/  ISETP.LT.OR P2, PT, R4, R231, P2 ;  /* 0x000000e70400720c */ /* 0x000fe20001741670 */
[----:B------:R-:W-:Y:S01]  /*4920*/  VIADD R4, R3, 0x18 ;  /* 0x0000001803047836 */ /* 0x000fe20000000000 */
[----:B------:R-:W-:Y:S01]  /*4930*/  FSEL R129, R129, -INF , !P4 ;  /* 0xff80000081817808 */ /* 0x000fe20006000000 */
[----:B------:R-:W-:Y:S01]  /*4940*/  HMMA.16816.F32 R12, R12, R18, R32 ;  /* 0x000000120c0c723c */ /* 0x000fe20000001820 */
[----:B------:R-:W-:-:S02]  /*4950*/  FSEL R139, R139, -INF , !P2 ;  /* 0xff8000008b8b7808 */ /* 0x000fc40005000000 */
[C---:B------:R-:W-:Y:S01]  /*4960*/  ISETP.GE.AND P1, PT, R4.reuse, R238, PT ;  /* 0x000000ee0400720c */ /* 0x040fe20003f26270 */
[----:B------:R3:W-:Y:S01]  /*4970*/  MUFU.TANH R68, R5 ;  /* 0x0000000500447308 */ /* 0x0007e20000002400 */
[C---:B------:R-:W-:Y:S02]  /*4980*/  ISETP.GE.AND P4, PT, R4.reuse, R237, PT ;  /* 0x000000ed0400720c */ /* 0x040fe40003f86270 */
[----:B------:R-:W-:Y:S02]  /*4990*/  ISETP.LT.OR P1, PT, R4, R234, P1 ;  /* 0x000000ea0400720c */ /* 0x000fe40000f21670 */
[----:B------:R-:W-:Y:S02]  /*49a0*/  FSEL R53, R98, -INF , !P6 ;  /* 0xff80000062357808 */ /* 0x000fe40007000000 */
[C---:B------:R-:W-:Y:S01]  /*49b0*/  ISETP.LT.OR P4, PT, R4.reuse, R233, P4 ;  /* 0x000000e90400720c */ /* 0x040fe20002781670 */
[----:B-1----:R-:W-:Y:S01]  /*49c0*/  FMUL.FTZ R6, R45, UR19 ;  /* 0x000000132d067c20 */ /* 0x002fe20008410000 */
[----:B------:R-:W-:-:S02]  /*49d0*/  ISETP.GE.AND P2, PT, R4, R236, PT ;  /* 0x000000ec0400720c */ /* 0x000fc40003f46270 */
[----:B------:R-:W-:Y:S01]  /*49e0*/  ISETP.GE.AND P6, PT, R4, R235, PT ;  /* 0x000000eb0400720c */ /* 0x000fe20003fc6270 */
[----:B------:R1:W-:Y:S01]  /*49f0*/  MUFU.TANH R79, R6 ;  /* 0x00000006004f7308 */ /* 0x0003e20000002400 */
[----:B------:R-:W-:Y:S01]  /*4a00*/  FSEL R152, R152, -INF , !P3 ;  /* 0xff80000098987808 */ /* 0x000fe20005800000 */
[----:B------:R-:W-:Y:S01]  /*4a10*/  FMUL.FTZ R7, R26, UR19 ;  /* 0x000000131a077c20 */ /* 0x000fe20008410000 */
[----:B------:R-:W-:Y:S01]  /*4a20*/  FSEL R137, R137, -INF , !P0 ;  /* 0xff80000089897808 */ /* 0x000fe20004000000 */
[----:B---3--:R-:W-:Y:S01]  /*4a30*/  FMUL.FTZ R5, R40, UR19 ;  /* 0x0000001328057c20 */ /* 0x008fe20008410000 */
[----:B------:R-:W-:Y:S02]  /*4a40*/  FSEL R55, R93, -INF , !P1 ;  /* 0xff8000005d377808 */ /* 0x000fe40004800000 */
[----:B------:R-:W-:Y:S01]  /*4a50*/  FSEL R158, R158, -INF , !P4 ;  /* 0xff8000009e9e7808 */ /* 0x000fe20006000000 */
[----:B------:R3:W-:Y:S01]  /*4a60*/  MUFU.TANH R40, R5 ;  /* 0x0000000500287308 */ /* 0x0007e20000002400 */
[----:B------:R-:W-:Y:S01]  /*4a70*/  ISETP.LT.OR P2, PT, R4, R232, P2 ;  /* 0x000000e80400720c */ /* 0x000fe20001741670 */
[----:B------:R-:W-:Y:S01]  /*4a80*/  FMUL.FTZ R14, R14, UR19 ;  /* 0x000000130e0e7c20 */ /* 0x000fe20008410000 */
[----:B------:R-:W-:Y:S01]  /*4a90*/  ISETP.LT.OR P6, PT, R4, R231, P6 ;  /* 0x000000e70400720c */ /* 0x000fe200037c1670 */
[----:B------:R-:W-:Y:S01]  /*4aa0*/  VIADD R4, R3, 0x20 ;  /* 0x0000002003047836 */ /* 0x000fe20000000000 */
[----:B------:R-:W-:Y:S01]  /*4ab0*/  FSEL R128, R128, -INF , !P5 ;  /* 0xff80000080807808 */ /* 0x000fe20006800000 */
[----:B------:R-:W-:Y:S01]  /*4ac0*/  FMUL.FTZ R12, R12, UR19 ;  /* 0x000000130c0c7c20 */ /* 0x000fe20008410000 */
[----:B------:R-:W-:Y:S01]  /*4ad0*/  FSEL R107, R90, -INF , !P2 ;  /* 0xff8000005a6b7808 */ /* 0x000fe20005000000 */
[----:B------:R-:W-:Y:S01]  /*4ae0*/  MUFU.TANH R14, R14 ;  /* 0x0000000e000e7308 */ /* 0x000fe20000002400 */
[----:B-1----:R-:W-:Y:S01]  /*4af0*/  FMUL.FTZ R6, R46, UR19 ;  /* 0x000000132e067c20 */ /* 0x002fe20008410000 */
[----:B------:R-:W-:Y:S01]  /*4b00*/  FSEL R136, R136, -INF , !P6 ;  /* 0xff80000088887808 */ /* 0x000fe20007000000 */
[----:B------:R-:W-:Y:S01]  /*4b10*/  HMMA.16816.F32 R44, R8, R22, R80 ;  /* 0x00000016082c723c */ /* 0x000fe20000001850 */
[C---:B------:R-:W-:Y:S01]  /*4b20*/  ISETP.GE.AND P5, PT, R4.reuse, R238, PT ;  /* 0x000000ee0400720c */ /* 0x040fe20003fa6270 */
[----:B------:R-:W-:Y:S01]  /*4b30*/  FMUL.FTZ R13, R13, UR19 ;  /* 0x000000130d0d7c20 */ /* 0x000fe20008410000 */
[C---:B------:R-:W-:Y:S01]  /*4b40*/  ISETP.GE.AND P2, PT, R4.reuse, R237, PT ;  /* 0x000000ed0400720c */ /* 0x040fe20003f46270 */
[----:B------:R-:W-:Y:S01]  /*4b50*/  FMUL.FTZ R15, R15, UR19 ;  /* 0x000000130f0f7c20 */ /* 0x000fe20008410000 */
[C---:B------:R-:W-:Y:S01]  /*4b60*/  ISETP.GE.AND P6, PT, R4.reuse, R236, PT ;  /* 0x000000ec0400720c */ /* 0x040fe20003fc6270 */
[----:B---3--:R-:W-:Y:S01]  /*4b70*/  VIADD R5, R3, 0x19 ;  /* 0x0000001903057836 */ /* 0x008fe20000000000 */
[----:B------:R-:W-:Y:S01]  /*4b80*/  HMMA.16816.F32 R8, R28, R16, R36 ;  /* 0x000000101c08723c */ /* 0x000fe20000001824 */
[C---:B------:R-:W-:Y:S01]  /*4b90*/  ISETP.LT.OR P5, PT, R4.reuse, R234, P5 ;  /* 0x000000ea0400720c */ /* 0x040fe20002fa1670 */
[----:B------:R1:W3:Y:S01]  /*4ba0*/  MUFU.TANH R52, R6 ;  /* 0x0000000600347308 */ /* 0x0002e20000002400 */
[----:B------:R-:W-:-:S02]  /*4bb0*/  ISETP.LT.OR P2, PT, R4, R233, P2 ;  /* 0x000000e90400720c */ /* 0x000fc40001741670 */
[C---:B------:R-:W-:Y:S02]  /*4bc0*/  ISETP.GE.AND P3, PT, R5.reuse, R238, PT ;  /* 0x000000ee0500720c */ /* 0x040fe40003f66270 */
[C---:B------:R-:W-:Y:S02]  /*4bd0*/  ISETP.GE.AND P0, PT, R5.reuse, R237, PT ;  /* 0x000000ed0500720c */ /* 0x040fe40003f06270 */
[C---:B------:R-:W-:Y:S01]  /*4be0*/  ISETP.GE.AND P1, PT, R5.reuse, R236, PT ;  /* 0x000000ec0500720c */ /* 0x040fe20003f26270 */
[----:B------:R5:W-:Y:S01]  /*4bf0*/  MUFU.TANH R16, R7 ;  /* 0x0000000700107308 */ /* 0x000be20000002400 */
[C---:B------:R-:W-:Y:S02]  /*4c00*/  ISETP.GE.AND P4, PT, R5.reuse, R235, PT ;  /* 0x000000eb0500720c */ /* 0x040fe40003f86270 */
[C---:B------:R-:W-:Y:S02]  /*4c10*/  ISETP.LT.OR P3, PT, R5.reuse, R234, P3 ;  /* 0x000000ea0500720c */ /* 0x040fe40001f61670 */
[----:B------:R-:W-:-:S02]  /*4c20*/  ISETP.LT.OR P0, PT, R5, R233, P0 ;  /* 0x000000e90500720c */ /* 0x000fc40000701670 */
[CC--:B------:R-:W-:Y:S01]  /*4c30*/  ISETP.LT.OR P1, PT, R5.reuse, R232.reuse, P1 ;  /* 0x000000e80500720c */ /* 0x0c0fe20000f21670 */
[----:B------:R-:W-:Y:S01]  /*4c40*/  HMMA.16816.F32 R28, R28, R18, R44 ;  /* 0x000000121c1c723c */ /* 0x000fe2000000182c */
[----:B------:R-:W-:Y:S01]  /*4c50*/  ISETP.LT.OR P4, PT, R5, R231, P4 ;  /* 0x000000e70500720c */ /* 0x000fe20002781670 */
[----:B------:R-:W-:Y:S01]  /*4c60*/  FMUL.FTZ R5, R24, UR19 ;  /* 0x0000001318057c20 */ /* 0x000fe20008410000 */
[----:B------:R-:W-:Y:S01]  /*4c70*/  FSEL R54, R94, -INF , !P3 ;  /* 0xff8000005e367808 */ /* 0x000fe20005800000 */
[----:B-1----:R-:W-:Y:S01]  /*4c80*/  FMUL.FTZ R6, R27, UR19 ;  /* 0x000000131b067c20 */ /* 0x002fe20008410000 */
[C---:B------:R-:W-:Y:S01]  /*4c90*/  ISETP.GE.AND P3, PT, R4.reuse, R235, PT ;  /* 0x000000eb0400720c */ /* 0x040fe20003f66270 */
[----:B------:R1:W3:Y:S01]  /*4ca0*/  MUFU.TANH R21, R5 ;  /* 0x0000000500157308 */ /* 0x0002e20000002400 */
[C---:B------:R-:W-:Y:S02]  /*4cb0*/  ISETP.LT.OR P6, PT, R4.reuse, R232, P6 ;  /* 0x000000e80400720c */ /* 0x040fe400037c1670 */
[----:B------:R-:W-:Y:S01]  /*4cc0*/  ISETP.LT.OR P3, PT, R4, R231, P3 ;  /* 0x000000e70400720c */ /* 0x000fe20001f61670 */
[----:B------:R-:W-:Y:S01]  /*4cd0*/  FMUL.FTZ R4, R25, UR19 ;  /* 0x0000001319047c20 */ /* 0x000fe20008410000 */
[----:B------:R-:W-:Y:S01]  /*4ce0*/  FSEL R156, R156, -INF , !P0 ;  /* 0xff8000009c9c7808 */ /* 0x000fe20004000000 */
[----:B-----5:R-:W-:Y:S01]  /*4cf0*/  FMUL.FTZ R7, R10, UR19 ;  /* 0x000000130a077c20 */ /* 0x020fe20008410000 */
[----:B------:R-:W-:Y:S01]  /*4d00*/  FSEL R138, R138, -INF , !P4 ;  /* 0xff8000008a8a7808 */ /* 0x000fe20006000000 */
[----:B------:R5:W-:Y:S01]  /*4d10*/  MUFU.TANH R17, R4 ;  /* 0x0000000400117308 */ /* 0x000be20000002400 */
[----:B------:R-:W-:-:S02]  /*4d20*/  FSEL R162, R162, -INF , !P5 ;  /* 0xff800000a2a27808 */ /* 0x000fc40006800000 */
[----:B------:R-:W-:Y:S02]  /*4d30*/  FSEL R176, R88, -INF , !P2 ;  /* 0xff80000058b07808 */ /* 0x000fe40005000000 */
[----:B------:R-:W-:Y:S02]  /*4d40*/  FSEL R106, R92, -INF , !P1 ;  /* 0xff8000005c6a7808 */ /* 0x000fe40004800000 */
[----:B------:R-:W-:Y:S01]  /*4d50*/  FSEL R161, R86, -INF , !P6 ;  /* 0xff80000056a17808 */ /* 0x000fe20007000000 */
[----:B------:R-:W-:Y:S01]  /*4d60*/  MUFU.TANH R7, R7 ;  /* 0x0000000700077308 */ /* 0x000fe20000002400 */
[----:B-1----:R-:W-:Y:S01]  /*4d70*/  VIADD R5, R3, 0x21 ;  /* 0x0000002103057836 */ /* 0x002fe20000000000 */
[----:B----4-:R-:W-:Y:S01]  /*4d80*/  FSEL R167, R71, -INF , !P3 ;  /* 0xff80000047a77808 */ /* 0x010fe20005800000 */
[----:B------:R-:W-:Y:S01]  /*4d90*/  FMUL.FTZ R28, R28, UR19 ;  /* 0x000000131c1c7c20 */ /* 0x000fe20008410000 */
[----:B------:R-:W-:Y:S02]  /*4da0*/  FMUL.FTZ R29, R29, UR19 ;  /* 0x000000131d1d7c20 */ /* 0x000fe40008410000 */
[----:B------:R-:W-:-:S02]  /*4db0*/  ISETP.GE.AND P0, PT, R5, R238, PT ;  /* 0x000000ee0500720c */ /* 0x000fc40003f06270 */
[----:B------:R-:W-:Y:S01]  /*4dc0*/  ISETP.GE.AND P4, PT, R5, R237, PT ;  /* 0x000000ed0500720c */ /* 0x000fe20003f86270 */
[----:B-----5:R-:W-:Y:S01]  /*4dd0*/  VIADD R4, R3, 0x28 ;  /* 0x0000002803047836 */ /* 0x020fe20000000000 */
[C---:B------:R-:W-:Y:S01]  /*4de0*/  ISETP.GE.AND P5, PT, R5.reuse, R236, PT ;  /* 0x000000ec0500720c */ /* 0x040fe20003fa6270 */
[----:B------:R1:W-:Y:S01]  /*4df0*/  MUFU.TANH R20, R6 ;  /* 0x0000000600147308 */ /* 0x0003e20000002400 */
[C---:B------:R-:W-:Y:S02]  /*4e00*/  ISETP.GE.AND P2, PT, R5.reuse, R235, PT ;  /* 0x000000eb0500720c */ /* 0x040fe40003f46270 */
[C---:B------:R-:W-:Y:S02]  /*4e10*/  ISETP.LT.OR P0, PT, R5.reuse, R234, P0 ;  /* 0x000000ea0500720c */ /* 0x040fe40000701670 */
[C---:B------:R-:W-:Y:S02]  /*4e20*/  ISETP.LT.OR P4, PT, R5.reuse, R233, P4 ;  /* 0x000000e90500720c */ /* 0x040fe40002781670 */
[C---:B------:R-:W-:Y:S01]  /*4e30*/  ISETP.LT.OR P5, PT, R5.reuse, R232, P5 ;  /* 0x000000e80500720c */ /* 0x040fe20002fa1670 */
[----:B------:R-:W-:Y:S01]  /*4e40*/  MUFU.TANH R12, R12 ;  /* 0x0000000c000c7308 */ /* 0x000fe20000002400 */
[----:B------:R-:W-:Y:S01]  /*4e50*/  ISETP.LT.OR P2, PT, R5, R231, P2 ;  /* 0x000000e70500720c */ /* 0x000fe20001741670 */
[----:B------:R-:W-:Y:S01]  /*4e60*/  FMUL.FTZ R5, R8, UR19 ;  /* 0x0000001308057c20 */ /* 0x000fe20008410000 */
[----:B------:R-:W-:-:S02]  /*4e70*/  ISETP.GE.AND P1, PT, R4, R238, PT ;  /* 0x000000ee0400720c */ /* 0x000fc40003f26270 */
[C---:B------:R-:W-:Y:S02]  /*4e80*/  ISETP.GE.AND P6, PT, R4.reuse, R237, PT ;  /* 0x000000ed0400720c */ /* 0x040fe40003fc6270 */
[C---:B------:R-:W-:Y:S01]  /*4e90*/  ISETP.LT.OR P1, PT, R4.reuse, R234, P1 ;  /* 0x000000ea0400720c */ /* 0x040fe20000f21670 */
[----:B------:R4:W5:Y:S01]  /*4ea0*/  MUFU.TANH R8, R5 ;  /* 0x0000000500087308 */ /* 0x0009620000002400 */
[C---:B------:R-:W-:Y:S01]  /*4eb0*/  ISETP.LT.OR P6, PT, R4.reuse, R233, P6 ;  /* 0x000000e90400720c */ /* 0x040fe200037c1670 */
[----:B-1----:R-:W-:Y:S01]  /*4ec0*/  FMUL.FTZ R6, R9, UR19 ;  /* 0x0000001309067c20 */ /* 0x002fe20008410000 */
[----:B------:R-:W-:Y:S02]  /*4ed0*/  FSEL R173, R91, -INF , !P0 ;  /* 0xff8000005bad7808 */ /* 0x000fe40004000000 */
[C---:B------:R-:W-:Y:S02]  /*4ee0*/  ISETP.GE.AND P3, PT, R4.reuse, R236, PT ;  /* 0x000000ec0400720c */ /* 0x040fe40003f66270 */
[----:B------:R-:W-:Y:S01]  /*4ef0*/  ISETP.GE.AND P0, PT, R4, R235, PT ;  /* 0x000000eb0400720c */ /* 0x000fe20003f06270 */
[----:B------:R1:W5:Y:S01]  /*4f00*/  MUFU.TANH R9, R6 ;  /* 0x0000000600097308 */ /* 0x0003620000002400 */
[----:B------:R-:W-:-:S02]  /*4f10*/  FSEL R180, R89, -INF , !P4 ;  /* 0xff80000059b47808 */ /* 0x000fc40006000000 */
[----:B------:R-:W-:Y:S02]  /*4f20*/  FSEL R166, R85, -INF , !P2 ;  /* 0xff80000055a67808 */ /* 0x000fe40005000000 */
[----:B--2---:R-:W-:Y:S02]  /*4f30*/  FSEL R172, R69, -INF , !P1 ;  /* 0xff80000045ac7808 */ /* 0x004fe40004800000 */
[----:B---3--:R-:W-:Y:S01]  /*4f40*/  FSEL R197, R52, -INF , !P6 ;  /* 0xff80000034c57808 */ /* 0x008fe20007000000 */
[----:B------:R-:W-:Y:S01]  /*4f50*/  MUFU.TANH R13, R13 ;  /* 0x0000000d000d7308 */ /* 0x000fe20000002400 */
[C---:B----4-:R-:W-:Y:S01]  /*4f60*/  VIADD R5, R3.reuse, 0x29 ;  /* 0x0000002903057836 */ /* 0x050fe20000000000 */
[C---:B------:R-:W-:Y:S02]  /*4f70*/  ISETP.LT.OR P3, PT, R4.reuse, R232, P3 ;  /* 0x000000e80400720c */ /* 0x040fe40001f61670 */
[----:B------:R-:W-:Y:S01]  /*4f80*/  ISETP.LT.OR P0, PT, R4, R231, P0 ;  /* 0x000000e70400720c */ /* 0x000fe20000701670 */
[----:B------:R-:W-:Y:S01]  /*4f90*/  VIADD R4, R3, 0x30 ;  /* 0x0000003003047836 */ /* 0x000fe20000000000 */
[----:B------:R-:W-:-:S02]  /*4fa0*/  ISETP.GE.AND P4, PT, R5, R238, PT ;  /* 0x000000ee0500720c */ /* 0x000fc40003f86270 */
[----:B------:R-:W-:Y:S01]  /*4fb0*/  ISETP.GE.AND P2, PT, R5, R237, PT ;  /* 0x000000ed0500720c */ /* 0x000fe20003f46270 */
[----:B-1----:R-:W-:Y:S01]  /*4fc0*/  FMUL.FTZ R6, R11, UR19 ;  /* 0x000000130b067c20 */ /* 0x002fe20008410000 */
[C---:B------:R-:W-:Y:S01]  /*4fd0*/  ISETP.GE.AND P1, PT, R5.reuse, R236, PT ;  /* 0x000000ec0500720c */ /* 0x040fe20003f26270 */
[----:B------:R-:W-:Y:S01]  /*4fe0*/  MUFU.TANH R15, R15 ;  /* 0x0000000f000f7308 */ /* 0x000fe20000002400 */
[C---:B------:R-:W-:Y:S02]  /*4ff0*/  ISETP.GE.AND P6, PT, R5.reuse, R235, PT ;  /* 0x000000eb0500720c */ /* 0x040fe40003fc6270 */
[C---:B------:R-:W-:Y:S02]  /*5000*/  ISETP.LT.OR P4, PT, R5.reuse, R234, P4 ;  /* 0x000000ea0500720c */ /* 0x040fe40002781670 */
[C---:B------:R-:W-:Y:S02]  /*5010*/  ISETP.LT.OR P2, PT, R5.reuse, R233, P2 ;  /* 0x000000e90500720c */ /* 0x040fe40001741670 */
[C---:B------:R-:W-:Y:S01]  /*5020*/  ISETP.LT.OR P1, PT, R5.reuse, R232, P1 ;  /* 0x000000e80500720c */ /* 0x040fe20000f21670 */
[----:B------:R-:W1:Y:S01]  /*5030*/  MUFU.TANH R6, R6 ;  /* 0x0000000600067308 */ /* 0x000e620000002400 */
[----:B------:R-:W-:Y:S01]  /*5040*/  ISETP.LT.OR P6, PT, R5, R231, P6 ;  /* 0x000000e70500720c */ /* 0x000fe200037c1670 */
[----:B------:R-:W-:Y:S01]  /*5050*/  VIADD R5, R3, 0x31 ;  /* 0x0000003103057836 */ /* 0x000fe20000000000 */
[----:B------:R-:W-:-:S02]  /*5060*/  FSEL R160, R87, -INF , !P5 ;  /* 0xff80000057a07808 */ /* 0x000fc40006800000 */
[----:B------:R-:W-:Y:S02]  /*5070*/  FSEL R159, R40, -INF , !P3 ;  /* 0xff800000289f7808 */ /* 0x000fe40005800000 */
[----:B------:R-:W-:Y:S01]  /*5080*/  FSEL R164, R42, -INF , !P0 ;  /* 0xff8000002aa47808 */ /* 0x000fe20004000000 */
[----:B------:R-:W2:Y:S01]  /*5090*/  MUFU.TANH R28, R28 ;  /* 0x0000001c001c7308 */ /* 0x000ea20000002400 */
[----:B------:R-:W-:Y:S02]  /*50a0*/  FSEL R171, R79, -INF , !P4 ;  /* 0xff8000004fab7808 */ /* 0x000fe40006000000 */
[C---:B------:R-:W-:Y:S02]  /*50b0*/  ISETP.GE.AND P5, PT, R4.reuse, R238, PT ;  /* 0x000000ee0400720c */ /* 0x040fe40003fa6270 */
[C---:B------:R-:W-:Y:S02]  /*50c0*/  ISETP.GE.AND P3, PT, R4.reuse, R237, PT ;  /* 0x000000ed0400720c */ /* 0x040fe40003f66270 */
[C---:B------:R-:W-:Y:S01]  /*50d0*/  ISETP.GE.AND P0, PT, R4.reuse, R236, PT ;  /* 0x000000ec0400720c */ /* 0x040fe20003f06270 */
[----:B------:R-:W-:Y:S01]  /*50e0*/  MUFU.TANH R29, R29 ;  /* 0x0000001d001d7308 */ /* 0x000fe20000002400 */
[----:B------:R-:W-:-:S02]  /*50f0*/  ISETP.GE.AND P4, PT, R4, R235, PT ;  /* 0x000000eb0400720c */ /* 0x000fc40003f86270 */
[----:B------:R-:W-:Y:S02]  /*5100*/  FSEL R175, R68, -INF , !P2 ;  /* 0xff80000044af7808 */ /* 0x000fe40005000000 */
[----:B------:R-:W-:Y:S02]  /*5110*/  ISETP.GE.AND P2, PT, R5, R238, PT ;  /* 0x000000ee0500720c */ /* 0x000fe40003f46270 */
[C---:B------:R-:W-:Y:S02]  /*5120*/  ISETP.LT.OR P5, PT, R4.reuse, R234, P5 ;  /* 0x000000ea0400720c */ /* 0x040fe40002fa1670 */
[C---:B------:R-:W-:Y:S02]  /*5130*/  ISETP.LT.OR P3, PT, R4.reuse, R233, P3 ;  /* 0x000000e90400720c */ /* 0x040fe40001f61670 */
        /* <DEDUP_REMOVED lines=8> */
[----:B------:R-:W-:Y:S02]  /*51c0*/  FSEL R192, R16, -INF , !P3 ;  /* 0xff80000010c07808 */ /* 0x000fe40005800000 */
[----:B-----5:R-:W-:Y:S02]  /*51d0*/  FSEL R196, R8, -INF , !P0 ;  /* 0xff80000008c47808 */ /* 0x020fe40004000000 */
        /* <DEDUP_REMOVED lines=8> */
[----:B------:R-:W-:Y:S02]  /*5260*/  ISETP.GE.AND P2, PT, R4, R235, PT ;  /* 0x000000eb0400720c */ /* 0x000fe40003f46270 */
[C---:B------:R-:W-:Y:S02]  /*5270*/  ISETP.LT.OR P6, PT, R5.reuse, R233, P6 ;  /* 0x000000e90500720c */ /* 0x040fe400037c1670 */
[C---:B------:R-:W-:Y:S02]  /*5280*/  ISETP.LT.OR P5, PT, R5.reuse, R232, P5 ;  /* 0x000000e80500720c */ /* 0x040fe40002fa1670 */
[----:B------:R-:W-:Y:S01]  /*5290*/  ISETP.LT.OR P3, PT, R5, R231, P3 ;  /* 0x000000e70500720c */ /* 0x000fe20001f61670 */
[----:B------:R-:W-:Y:S01]  /*52a0*/  FMUL.FTZ R5, R30, UR19 ;  /* 0x000000131e057c20 */ /* 0x000fe20008410000 */
[C---:B------:R-:W-:Y:S02]  /*52b0*/  ISETP.LT.OR P1, PT, R4.reuse, R234, P1 ;  /* 0x000000ea0400720c */ /* 0x040fe40000f21670 */
[----:B------:R-:W-:-:S02]  /*52c0*/  ISETP.LT.OR P0, PT, R4, R233, P0 ;  /* 0x000000e90400720c */ /* 0x000fc40000701670 */
[C---:B------:R-:W-:Y:S01]  /*52d0*/  ISETP.LT.OR P4, PT, R4.reuse, R232, P4 ;  /* 0x000000e80400720c */ /* 0x040fe20002781670 */
[----:B------:R-:W3:Y:S01]  /*52e0*/  MUFU.TANH R5, R5 ;  /* 0x0000000500057308 */ /* 0x000ee20000002400 */
[----:B------:R-:W-:Y:S01]  /*52f0*/  ISETP.LT.OR P2, PT, R4, R231, P2 ;  /* 0x000000e70400720c */ /* 0x000fe20001741670 */
[----:B------:R-:W-:Y:S01]  /*5300*/  FMUL.FTZ R4, R31, UR19 ;  /* 0x000000131f047c20 */ /* 0x000fe20008410000 */
[----:B------:R-:W-:Y:S02]  /*5310*/  FSEL R203, R14, -INF , !P0 ;  /* 0xff8000000ecb7808 */ /* 0x000fe40004000000 */
[----:B------:R-:W-:Y:S02]  /*5320*/  PLOP3.LUT P0, PT, PT, PT, UP0, 0x80, 0x0 ;  /* 0x000000000000781c */ /* 0x000fe40003f0f008 */
[----:B------:R-:W-:Y:S01]  /*5330*/  FSEL R202, R20, -INF , !P6 ;  /* 0xff80000014ca7808 */ /* 0x000fe20007000000 */
[----:B------:R-:W4:Y:S01]  /*5340*/  MUFU.TANH R4, R4 ;  /* 0x0000000400047308 */ /* 0x000f220000002400 */
[----:B------:R-:W-:-:S02]  /*5350*/  FSEL R194, R9, -INF , !P5 ;  /* 0xff80000009c27808 */ /* 0x000fc40006800000 */
[----:B-1----:R-:W-:Y:S02]  /*5360*/  FSEL R198, R6, -INF , !P3 ;  /* 0xff80000006c67808 */ /* 0x002fe40005800000 */
[----:B------:R-:W-:Y:S02]  /*5370*/  FSEL R168, R12, -INF , !P1 ;  /* 0xff8000000ca87808 */ /* 0x000fe40004800000 */
[C---:B------:R-:W-:Y:S02]  /*5380*/  ISETP.GE.AND P6, PT, R3.reuse, R238, PT ;  /* 0x000000ee0300720c */ /* 0x040fe40003fc6270 */
[C---:B------:R-:W-:Y:S02]  /*5390*/  ISETP.GE.AND P5, PT, R3.reuse, R237, PT ;  /* 0x000000ed0300720c */ /* 0x040fe40003fa6270 */
[C---:B------:R-:W-:Y:S02]  /*53a0*/  ISETP.GE.AND P3, PT, R3.reuse, R236, PT ;  /* 0x000000ec0300720c */ /* 0x040fe40003f66270 */
[----:B------:R-:W-:-:S02]  /*53b0*/  ISETP.GE.AND P1, PT, R3, R235, PT ;  /* 0x000000eb0300720c */ /* 0x000fc40003f26270 */
[C---:B------:R-:W-:Y:S02]  /*53c0*/  ISETP.LT.OR P6, PT, R3.reuse, R234, P6 ;  /* 0x000000ea0300720c */ /* 0x040fe400037c1670 */
[C---:B------:R-:W-:Y:S02]  /*53d0*/  ISETP.LT.OR P5, PT, R3.reuse, R233, P5 ;  /* 0x000000e90300720c */ /* 0x040fe40002fa1670 */
[C---:B------:R-:W-:Y:S02]  /*53e0*/  ISETP.LT.OR P3, PT, R3.reuse, R232, P3 ;  /* 0x000000e80300720c */ /* 0x040fe40001f61670 */
[----:B------:R-:W-:Y:S02]  /*53f0*/  ISETP.LT.OR P1, PT, R3, R231, P1 ;  /* 0x000000e70300720c */ /* 0x000fe40000f21670 */
[----:B--2---:R-:W-:Y:S02]  /*5400*/  FSEL R193, R28, -INF , !P4 ;  /* 0xff8000001cc17808 */ /* 0x004fe40006000000 */
[----:B---3--:R-:W-:-:S02]  /*5410*/  FSEL R199, R5, -INF , !P2 ;  /* 0xff80000005c77808 */ /* 0x008fc40005000000 */
[----:B------:R-:W-:Y:S02]  /*5420*/  FSEL R174, R13, -INF , !P6 ;  /* 0xff8000000dae7808 */ /* 0x000fe40007000000 */
[----:B------:R-:W-:Y:S02]  /*5430*/  FSEL R204, R15, -INF , !P5 ;  /* 0xff8000000fcc7808 */ /* 0x000fe40006800000 */
[----:B------:R-:W-:Y:S02]  /*5440*/  FSEL R195, R29, -INF , !P3 ;  /* 0xff8000001dc37808 */ /* 0x000fe40005800000 */
[----:B----4-:R-:W-:Y:S01]  /*5450*/  FSEL R201, R4, -INF , !P1 ;  /* 0xff80000004c97808 */ /* 0x010fe20004800000 */
        /* <DEDUP_REMOVED lines=65> */
.L_x_1036:
[----:B------:R-:W-:Y:S05]  /*5870*/  BSYNC B0 ;  /* 0x0000000000007941 */ /* 0x000fea0003800000 */
.L_x_1035:
[----:B------:R-:W0:Y:S02]  /*5880*/  LDGDEPBAR ;  /* 0x00000000000079af */ /* 0x000e240000000000 */
.L_x_1034:
        /* <DEDUP_REMOVED lines=70> */
[----:B-1----:R-:W-:Y:S01]  /*5cf0*/  FMNMX.FTZ R103, R103, R6, !PT ;  /* 0x0000000667677209 */ /* 0x002fe20007810000 */
[----:B------:R-:W-:Y:S01]  /*5d00*/  LDSM.16.MT88.4 R44, [R226+0xb400] ;  /* 0x00b40000e22c783b */ /* 0x000fe20000004200 */
        /* <DEDUP_REMOVED lines=90> */
[----:B------:R-:W-:Y:S03]  /*62b0*/  LDSM.16.MT88.4 R24, [R224+0xa400] ;  /* 0x00a40000e018783b */ /* 0x000fe60000004200 */
[----:B------:R1:W-:Y:S01]  /*62c0*/  MUFU.EX2 R208, R2 ;  /* 0x0000000200d07308 */ /* 0x0003e20000000800 */
[C---:B------:R-:W-:Y:S06]  /*62d0*/  HMMA.16816.F32 R64, R8.reuse, R20, RZ ;  /* 0x000000140840723c */ /* 0x040fec00000018ff */
[C---:B------:R-:W-:Y:S01]  /*62e0*/  HMMA.16816.F32 R132, R8.reuse, R22, RZ ;  /* 0x000000160884723c */ /* 0x040fe200000018ff */
[----:B------:R-:W-:Y:S05]  /*62f0*/  LDSM.16.MT88.4 R20, [R224+0x9400] ;  /* 0x00940000e014783b */ /* 0x000fea0000004200 */
[----:B------:R-:W-:Y:S01]  /*6300*/  HMMA.16816.F32 R56, R8, R36, RZ ;  /* 0x000000240838723c */ /* 0x000fe200000018ff */
[----:B-1----:R-:W-:-:S05]  /*6310*/  FFMA.FTZ R2, R129, UR21, -R13 ;  /* 0x0000001581027c23 */ /* 0x002fca000801080d */
[C---:B------:R-:W-:Y:S01]  /*6320*/  HMMA.16816.F32 R144, R8.reuse, R38, RZ ;  /* 0x000000260890723c */ /* 0x040fe200000018ff */
[----:B------:R1:W-:Y:S05]  /*6330*/  MUFU.EX2 R250, R2 ;  /* 0x0000000200fa7308 */ /* 0x0003ea0000000800 */
[C---:B------:R-:W-:Y:S06]  /*6340*/  HMMA.16816.F32 R52, R8.reuse, R40, RZ ;  /* 0x000000280834723c */ /* 0x040fec00000018ff */
[----:B------:R-:W-:Y:S01]  /*6350*/  HMMA.16816.F32 R36, R8, R48, RZ ;  /* 0x000000300824723c */ /* 0x000fe200000018ff */
[----:B-1----:R-:W-:-:S05]  /*6360*/  FFMA.FTZ R2, R128, UR21, -R13 ;  /* 0x0000001580027c23 */ /* 0x002fca000801080d */
[----:B------:R-:W-:Y:S01]  /*6370*/  HMMA.16816.F32 R128, R8, R18, RZ ;  /* 0x000000120880723c */ /* 0x000fe200000018ff */
[----:B------:R-:W1:Y:S01]  /*6380*/  LDSM.16.MT88.4 R16, [R226+0x9400] ;  /* 0x00940000e210783b */ /* 0x000e620000004200 */
[----:B------:R2:W3:Y:S02]  /*6390*/  MUFU.EX2 R213, R2 ;  /* 0x0000000200d57308 */ /* 0x0004e40000000800 */
[----:B--2---:R-:W-:Y:S01]  /*63a0*/  FFMA.FTZ R2, R107, UR21, -R13 ;  /* 0x000000156b027c23 */ /* 0x004fe2000801080d */
[----:B---3--:R-:W-:Y:S01]  /*63b0*/  F2FP.F16.F32.PACK_AB R4, R213, R250 ;  /* 0x000000fad504723e */ /* 0x008fe200000000ff */
[----:B------:R-:W-:-:S04]  /*63c0*/  IMAD.MOV.U32 R107, RZ, RZ, R207 ;  /* 0x000000ffff6b7224 */ /* 0x000fc800078e00cf */
[----:B------:R2:W-:Y:S02]  /*63d0*/  MUFU.EX2 R211, R2 ;  /* 0x0000000200d37308 */ /* 0x0005e40000000800 */
[----:B--2---:R-:W-:Y:S01]  /*63e0*/  FFMA.FTZ R2, R106, UR21, -R13 ;  /* 0x000000156a027c23 */ /* 0x004fe2000801080d */
[----:B------:R-:W-:-:S05]  /*63f0*/  IMAD.MOV.U32 R106, RZ, RZ, R210 ;  /* 0x000000ffff6a7224 */ /* 0x000fca00078e00d2 */
        /* <DEDUP_REMOVED lines=12> */
[----:B---3--:R-:W-:Y:S01]  /*64c0*/  F2FP.F16.F32.PACK_AB R7, R244, R245 ;  /* 0x000000f5f407723e */ /* 0x008fe200000000ff */
[----:B------:R-:W-:Y:S01]  /*64d0*/  HMMA.16816.F32 R148, R8, R42, RZ ;  /* 0x0000002a0894723c */ /* 0x000fe200000018ff */
[----:B------:R-:W-:Y:S03]  /*64e0*/  LDSM.16.MT88.4 R40, [R226+0x9800] ;  /* 0x00980000e228783b */ /* 0x000fe60000004200 */
[----:B------:R2:W-:Y:S02]  /*64f0*/  MUFU.EX2 R241, R2 ;  /* 0x0000000200f17308 */ /* 0x0005e40000000800 */
[C---:B-1----:R-:W-:Y:S06]  /*6500*/  HMMA.16816.F32 R136, R4.reuse, R18, R88 ;  /* 0x000000120488723c */ /* 0x042fec0000001858 */
[C---:B------:R-:W-:Y:S06]  /*6510*/  HMMA.16816.F32 R88, R4.reuse, R26, R84 ;  /* 0x0000001a0458723c */ /* 0x040fec0000001854 */
[----:B------:R-:W-:Y:S01]  /*6520*/  HMMA.16816.F32 R84, R4, R30, R80 ;  /* 0x0000001e0454723c */ /* 0x000fe20000001850 */
[----:B--2---:R-:W-:-:S04]  /*6530*/  FFMA.FTZ R2, R152, UR21, -R0 ;  /* 0x0000001598027c23 */ /* 0x004fc80008010800 */
[----:B------:R1:W2:Y:S01]  /*6540*/  MUFU.EX2 R242, R2 ;  /* 0x0000000200f27308 */ /* 0x0002a20000000800 */
[----:B------:R-:W-:Y:S01]  /*6550*/  HMMA.16816.F32 R152, R8, R50, RZ ;  /* 0x000000320898723c */ /* 0x000fe200000018ff */
[----:B------:R-:W-:Y:S05]  /*6560*/  LDSM.16.MT88.4 R48, [R224+0x9800] ;  /* 0x00980000e030783b */ /* 0x000fea0000004200 */
[----:B------:R-:W-:Y:S01]  /*6570*/  HMMA.16816.F32 R80, R4, R34, R76 ;  /* 0x000000220450723c */ /* 0x000fe2000000184c */
[----:B------:R-:W-:Y:S02]  /*6580*/  F2FP.F16.F32.PACK_AB R8, R214, R179 ;  /* 0x000000b3d608723e */ /* 0x000fe400000000ff */
[----:B------:R-:W-:-:S03]  /*6590*/  F2FP.F16.F32.PACK_AB R10, R208, R212 ;  /* 0x000000d4d00a723e */ /* 0x000fc600000000ff */
        /* <DEDUP_REMOVED lines=11> */
[C---:B------:R-:W-:Y:S06]  /*6650*/  HMMA.16816.F32 R108, R4.reuse, R32, R108 ;  /* 0x00000020046c723c */ /* 0x040fec000000186c */
[----:B------:R-:W-:Y:S01]  /*6660*/  HMMA.16816.F32 R96, R4, R44, R96 ;  /* 0x0000002c0460723c */ /* 0x000fe20000001860 */
[----:B-1----:R-:W-:Y:S01]  /*6670*/  FFMA.FTZ R2, R162, UR21, -R3 ;  /* 0x00000015a2027c23 */ /* 0x002fe20008010803 */
[----:B--2---:R-:W-:-:S03]  /*6680*/  F2FP.F16.F32.PACK_AB R11, R239, R240 ;  /* 0x000000f0ef0b723e */ /* 0x004fc600000000ff */
[----:B------:R1:W-:Y:S04]  /*6690*/  MUFU.EX2 R223, R2 ;  /* 0x0000000200df7308 */ /* 0x0003e80000000800 */
[C---:B------:R-:W-:Y:S06]  /*66a0*/  HMMA.16816.F32 R72, R8.reuse, R20, R68 ;  /* 0x000000140848723c */ /* 0x040fec0000001844 */
[C---:B------:R-:W-:Y:S06]  /*66b0*/  HMMA.16816.F32 R68, R8.reuse, R16, R64 ;  /* 0x000000100844723c */ /* 0x040fec0000001840 */
[----:B------:R-:W-:Y:S01]  /*66c0*/  HMMA.16816.F32 R64, R8, R24, R60 ;  /* 0x000000180840723c */ /* 0x000fe2000000183c */
[----:B-1----:R-:W-:-:S04]  /*66d0*/  FFMA.FTZ R2, R161, UR21, -R13 ;  /* 0x00000015a1027c23 */ /* 0x002fc8000801080d */
[----:B------:R1:W-:Y:S01]  /*66e0*/  MUFU.EX2 R222, R2 ;  /* 0x0000000200de7308 */ /* 0x0003e20000000800 */
[C---:B------:R-:W-:Y:S01]  /*66f0*/  HMMA.16816.F32 R60, R8.reuse, R22, R128 ;  /* 0x00000016083c723c */ /* 0x040fe20000001880 */
[----:B------:R-:W-:Y:S05]  /*6700*/  LDSM.16.MT88.4 R20, [R226+0xb800] ;  /* 0x00b80000e214783b */ /* 0x000fea0000004200 */
[----:B------:R-:W-:Y:S01]  /*6710*/  HMMA.16816.F32 R184, R8, R32, R52 ;  /* 0x0000002008b8723c */ /* 0x000fe20000001834 */
[----:B------:R-:W-:Y:S01]  /*6720*/  MOV R131, R214 ;  /* 0x000000d600837202 */ /* 0x000fe20000000f00 */
[----:B------:R-:W-:Y:S01]  /*6730*/  IMAD.MOV.U32 R130, RZ, RZ, R213 ;  /* 0x000000ffff827224 */ /* 0x000fe200078e00d5 */
[----:B------:R-:W-:-:S02]  /*6740*/  MOV R129, R212 ;  /* 0x000000d400817202 */ /* 0x000fc40000000f00 */
[----:B------:R-:W-:Y:S01]  /*6750*/  MOV R128, R211 ;  /* 0x000000d300807202 */ /* 0x000fe20000000f00 */
[----:B------:R-:W-:Y:S01]  /*6760*/  HMMA.16816.F32 R52, R8, R26, R140 ;  /* 0x0000001a0834723c */ /* 0x000fe2000000188c */
[----:B------:R-:W2:Y:S01]  /*6770*/  LDSM.16.MT88.4 R24, [R226+0xa800] ;  /* 0x00a80000e218783b */ /* 0x000ea20000004200 */
[----:B-1----:R-:W-:-:S04]  /*6780*/  FFMA.FTZ R2, R160, UR21, -R13 ;  /* 0x00000015a0027c23 */ /* 0x002fc8000801080d */
[C---:B------:R-:W-:Y:S01]  /*6790*/  HMMA.16816.F32 R160, R8.reuse, R28, R56 ;  /* 0x0000001c08a0723c */ /* 0x040fe20000001838 */
[----:B------:R1:W3:Y:S05]  /*67a0*/  MUFU.EX2 R221, R2 ;  /* 0x0000000200dd7308 */ /* 0x0002ea0000000800 */
[C---:B------:R-:W-:Y:S01]  /*67b0*/  HMMA.16816.F32 R56, R8.reuse, R18, R132 ;  /* 0x000000120838723c */ /* 0x040fe20000001884 */
[----:B------:R-:W-:Y:S05]  /*67c0*/  LDSM.16.MT88.4 R16, [R224+0xb800] ;  /* 0x00b80000e010783b */ /* 0x000fea0000004200 */
[----:B------:R-:W-:Y:S01]  /*67d0*/  HMMA.16816.F32 R188, R8, R44, R36 ;  /* 0x0000002c08bc723c */ /* 0x000fe20000001824 */
[----:B------:R-:W-:Y:S01]  /*67e0*/  MOV R135, R209 ;  /* 0x000000d100877202 */ /* 0x000fe20000000f00 */
[----:B------:R-:W4:Y:S01]  /*67f0*/  LDSM.16.MT88.4 R36, [R224+0xa800] ;  /* 0x00a80000e024783b */ /* 0x000f220000004200 */
[----:B------:R-:W-:-:S02]  /*6800*/  MOV R134, R208 ;  /* 0x000000d000867202 */ /* 0x000fc40000000f00 */
[----:B------:R-:W-:Y:S01]  /*6810*/  MOV R132, R181 ;  /* 0x000000b500847202 */ /* 0x000fe20000000f00 */
[C---:B------:R-:W-:Y:S01]  /*6820*/  HMMA.16816.F32 R32, R8.reuse, R34, R148 ;  /* 0x000000220820723c */ /* 0x040fe20000001894 */
[----:B-1----:R-:W-:Y:S01]  /*6830*/  FFMA.FTZ R2, R159, UR21, -R13 ;  /* 0x000000159f027c23 */ /* 0x002fe2000801080d */
[----:B---3--:R-:W-:Y:S02]  /*6840*/  F2FP.F16.F32.PACK_AB R4, R221, R222 ;  /* 0x000000dedd04723e */ /* 0x008fe400000000ff */
[----:B------:R-:W-:Y:S01]  /*6850*/  MOV R133, R178 ;  /* 0x000000b200857202 */ /* 0x000fe20000000f00 */
[----:B------:R1:W-:Y:S01]  /*6860*/  MUFU.EX2 R220, R2 ;  /* 0x0000000200dc7308 */ /* 0x0003e20000000800 */
[----:B------:R-:W-:Y:S01]  /*6870*/  HMMA.16816.F32 R28, R8, R30, R144 ;  /* 0x0000001e081c723c */ /* 0x000fe20000001890 */
[----:B------:R-:W-:-:S05]  /*6880*/  MOV R149, R107 ;  /* 0x0000006b00957202 */ /* 0x000fca0000000f00 */
[----:B------:R-:W-:Y:S01]  /*6890*/  HMMA.16816.F32 R44, R8, R46, R152 ;  /* 0x0000002e082c723c */ /* 0x000fe20000001898 */
[----:B------:R-:W-:Y:S01]  /*68a0*/  IMAD.MOV.U32 R147, RZ, RZ, R179 ;  /* 0x000000ffff937224 */ /* 0x000fe200078e00b3 */
[----:B------:R-:W-:Y:S01]  /*68b0*/  MOV R146, R177 ;  /* 0x000000b100927202 */ /* 0x000fe20000000f00 */
[----:B-1----:R-:W-:-:S04]  /*68c0*/  FFMA.FTZ R2, R157, UR21, -R13 ;  /* 0x000000159d027c23 */ /* 0x002fc8000801080d */
[----:B------:R1:W3:Y:S02]  /*68d0*/  MUFU.EX2 R219, R2 ;  /* 0x0000000200db7308 */ /* 0x0002e40000000800 */
[----:B-1----:R-:W-:Y:S01]  /*68e0*/  FFMA.FTZ R2, R167, UR21, -R12 ;  /* 0x00000015a7027c23 */ /* 0x002fe2000801080c */
[----:B------:R-:W-:Y:S02]  /*68f0*/  MOV R167, R206 ;  /* 0x000000ce00a77202 */ /* 0x000fe40000000f00 */
[----:B---3--:R-:W-:-:S03]  /*6900*/  F2FP.F16.F32.PACK_AB R6, R219, R220 ;  /* 0x000000dcdb06723e */ /* 0x008fc600000000ff */
[----:B------:R1:W-:Y:S01]  /*6910*/  MUFU.EX2 R218, R2 ;  /* 0x0000000200da7308 */ /* 0x0003e20000000800 */
[----:B------:R-:W-:Y:S02]  /*6920*/  IMAD.MOV.U32 R150, RZ, RZ, R167 ;  /* 0x000000ffff967224 */ /* 0x000fe400078e00a7 */
[----:B-1----:R-:W-:Y:S01]  /*6930*/  FFMA.FTZ R2, R166, UR21, -R12 ;  /* 0x00000015a6027c23 */ /* 0x002fe2000801080c */
[----:B------:R-:W-:-:S04]  /*6940*/  MOV R166, R205 ;  /* 0x000000cd00a67202 */ /* 0x000fc80000000f00 */
[----:B------:R1:W3:Y:S01]  /*6950*/  MUFU.EX2 R217, R2 ;  /* 0x0000000200d97308 */ /* 0x0002e20000000800 */
[----:B------:R-:W-:Y:S01]  /*6960*/  MOV R148, R166 ;  /* 0x000000a600947202 */ /* 0x000fe20000000f00 */
[----:B-1----:R-:W-:Y:S01]  /*6970*/  FFMA.FTZ R2, R164, UR21, -R12 ;  /* 0x00000015a4027c23 */ /* 0x002fe2000801080c */
[----:B---3--:R-:W-:Y:S01]  /*6980*/  F2FP.F16.F32.PACK_AB R5, R217, R218 ;  /* 0x000000dad905723e */ /* 0x008fe200000000ff */
[----:B------:R-:W-:-:S04]  /*6990*/  IMAD.MOV.U32 R164, RZ, RZ, R183 ;  /* 0x000000ffffa47224 */ /* 0x000fc800078e00b7 */
[----:B------:R1:W-:Y:S02]  /*69a0*/  MUFU.EX2 R216, R2 ;  /* 0x0000000200d87308 */ /* 0x0003e40000000800 */
[----:B-1----:R-:W-:Y:S01]  /*69b0*/  FFMA.FTZ R2, R165, UR21, -R12 ;  /* 0x00000015a5027c23 */ /* 0x002fe2000801080c */
[----:B------:R-:W-:-:S05]  /*69c0*/  MOV R165, R182 ;  /* 0x000000b600a57202 */ /* 0x000fca0000000f00 */
[----:B------:R1:W3:Y:S01]  /*69d0*/  MUFU.EX2 R215, R2 ;  /* 0x0000000200d77308 */ /* 0x0002e20000000800 */
[----:B------:R-:W-:Y:S01]  /*69e0*/  MOV R151, R165 ;  /* 0x000000a500977202 */ /* 0x000fe20000000f00 */
[----:B-1----:R-:W-:Y:S01]  /*69f0*/  FFMA.FTZ R2, R173, UR21, -R3 ;  /* 0x00000015ad027c23 */ /* 0x002fe20008010803 */
[----:B---3--:R-:W-:-:S05]  /*6a00*/  F2FP.F16.F32.PACK_AB R7, R215, R216 ;  /* 0x000000d8d707723e */ /* 0x008fca00000000ff */
[----:B------:R1:W3:Y:S02]  /*6a10*/  MUFU.EX2 R214, R2 ;  /* 0x0000000200d67308 */ /* 0x0002e40000000800 */
[C---:B--2---:R-:W-:Y:S06]  /*6a20*/  HMMA.16816.F32 R156, R4.reuse, R24, R112 ;  /* 0x00000018049c723c */ /* 0x044fec0000001870 */
[C---:B------:R-:W-:Y:S06]  /*6a30*/  HMMA.16816.F32 R124, R4.reuse, R48, R124 ;  /* 0x00000030047c723c */ /* 0x040fec000000187c */
[----:B----4-:R-:W-:Y:S01]  /*6a40*/  HMMA.16816.F32 R152, R4, R36, R116 ;  /* 0x000000240498723c */ /* 0x010fe20000001874 */
[----:B-1----:R-:W-:Y:S01]  /*6a50*/  FFMA.FTZ R2, R172, UR21, -R3 ;  /* 0x00000015ac027c23 */ /* 0x002fe20008010803 */
[----:B---3--:R-:W-:-:S03]  /*6a60*/  F2FP.F16.F32.PACK_AB R8, R214, R223 ;  /* 0x000000dfd608723e */ /* 0x008fc600000000ff */
[----:B------:R1:W-:Y:S01]  /*6a70*/  MUFU.EX2 R213, R2 ;  /* 0x0000000200d57308 */ /* 0x0003e20000000800 */
[C---:B------:R-:W-:Y:S06]  /*6a80*/  HMMA.16816.F32 R116, R4.reuse, R50, R92 ;  /* 0x000000320474723c */ /* 0x040fec000000185c */
[C---:B------:R-:W-:Y:S01]  /*6a90*/  HMMA.16816.F32 R140, R4.reuse, R40, R120 ;  /* 0x00000028048c723c */ /* 0x040fe20000001878 */
[----:B------:R-:W2:Y:S05]  /*6aa0*/  LDSM.16.MT88.4 R120, [R224+0x9c00] ;  /* 0x009c0000e078783b */ /* 0x000eaa0000004200 */
[----:B------:R-:W-:Y:S01]  /*6ab0*/  HMMA.16816.F32 R88, R4, R38, R88 ;  /* 0x000000260458723c */ /* 0x000fe20000001858 */
[----:B-1----:R-:W-:Y:S01]  /*6ac0*/  FFMA.FTZ R2, R171, UR21, -R3 ;  /* 0x00000015ab027c23 */ /* 0x002fe20008010803 */
[----:B------:R-:W-:-:S04]  /*6ad0*/  MOV R171, R164 ;  /* 0x000000a400ab7202 */ /* 0x000fc80000000f00 */
[C---:B------:R-:W-:Y:S01]  /*6ae0*/  HMMA.16816.F32 R136, R4.reuse, R42, R136 ;  /* 0x0000002a0488723c */ /* 0x040fe20000001888 */
[----:B------:R1:W3:Y:S05]  /*6af0*/  MUFU.EX2 R212, R2 ;  /* 0x0000000200d47308 */ /* 0x0002ea0000000800 */
[----:B------:R-:W-:Y:S01]  /*6b00*/  HMMA.16816.F32 R164, R4, R18, R80 ;  /* 0x0000001204a4723c */ /* 0x000fe20000001850 */
[----:B------:R-:W-:Y:S01]  /*6b10*/  LDSM.16.MT88.4 R80, [R224+0xbc00] ;  /* 0x00bc0000e050783b */ /* 0x000fe20000004200 */
[----:B-1----:R-:W-:Y:S01]  /*6b20*/  FFMA.FTZ R2, R170, UR21, -R3 ;  /* 0x00000015aa027c23 */ /* 0x002fe20008010803 */
[----:B---3--:R-:W-:Y:S01]  /*6b30*/  F2FP.F16.F32.PACK_AB R10, R212, R213 ;  /* 0x000000d5d40a723e */ /* 0x008fe200000000ff */
[----:B------:R-:W-:-:S02]  /*6b40*/  IMAD.MOV.U32 R170, RZ, RZ, R147 ;  /* 0x000000ffffaa7224 */ /* 0x000fc400078e0093 */
[----:B------:R1:W-:Y:S02]  /*6b50*/  MUFU.EX2 R211, R2 ;  /* 0x0000000200d37308 */ /* 0x0003e40000000800 */
[----:B-1----:R-:W-:-:S06]  /*6b60*/  FFMA.FTZ R2, R169, UR21, -R3 ;  /* 0x00000015a9027c23 */ /* 0x002fcc0008010803 */
[----:B------:R1:W3:Y:S02]  /*6b70*/  MUFU.EX2 R210, R2 ;  /* 0x0000000200d27308 */ /* 0x0002e40000000800 */
[--C-:B-1----:R-:W-:Y:S01]  /*6b80*/  FFMA.FTZ R2, R168, UR21, -R3.reuse ;  /* 0x00000015a8027c23 */ /* 0x102fe20008010803 */
[----:B------:R-:W-:-:S05]  /*6b90*/  FFMA.FTZ R3, R174, UR21, -R3 ;  /* 0x00000015ae037c23 */ /* 0x000fca0008010803 */
[----:B------:R1:W-:Y:S08]  /*6ba0*/  MUFU.EX2 R209, R2 ;  /* 0x0000000200d17308 */ /* 0x0003f00000000800 */
[----:B------:R4:W5:Y:S01]  /*6bb0*/  MUFU.EX2 R207, R3 ;  /* 0x0000000300cf7308 */ /* 0x0009620000000800 */
[----:B-1----:R-:W-:Y:S02]  /*6bc0*/  FFMA.FTZ R2, R176, UR21, -R0 ;  /* 0x00000015b0027c23 */ /* 0x002fe40008010800 */
[----:B------:R-:W-:Y:S05]  /*6bd0*/  HMMA.16816.F32 R176, R4, R16, R108 ;  /* 0x0000001004b0723c */ /* 0x000fea000000186c */
[----:B------:R1:W-:Y:S01]  /*6be0*/  MUFU.EX2 R208, R2 ;  /* 0x0000000200d07308 */ /* 0x0003e20000000800 */
[----:B----4-:R-:W-:-:S05]  /*6bf0*/  MOV R3, R14 ;  /* 0x0000000e00037202 */ /* 0x010fca0000000f00 */
[----:B------:R-:W-:Y:S01]  /*6c00*/  FADD.FTZ R3, R3, R252 ;  /* 0x000000fc03037221 */ /* 0x000fe20000010000 */
[----:B-1----:R-:W-:Y:S02]  /*6c10*/  FFMA.FTZ R2, R180, UR21, -R0 ;  /* 0x00000015b4027c23 */ /* 0x002fe40008010800 */
[----:B------:R-:W-:Y:S02]  /*6c20*/  HMMA.16816.F32 R180, R4, R20, R96 ;  /* 0x0000001404b4723c */ /* 0x000fe40000001860 */
[----:B------:R1:W4:Y:S05]  /*6c30*/  MUFU.EX2 R206, R2 ;  /* 0x0000000200ce7308 */ /* 0x00032a0000000800 */
[----:B---3--:R-:W-:-:S02]  /*6c40*/  F2FP.F16.F32.PACK_AB R96, R210, R211 ;  /* 0x000000d3d260723e */ /* 0x008fc400000000ff */
[----:B-----5:R-:W-:Y:S01]  /*6c50*/  F2FP.F16.F32.PACK_AB R98, R207, R209 ;  /* 0x000000d1cf62723e */ /* 0x020fe200000000ff */
[----:B-1----:R-:W-:Y:S01]  /*6c60*/  FFMA.FTZ R2, R197, UR21, -R0 ;  /* 0x00000015c5027c23 */ /* 0x002fe20008010800 */
[----:B----4-:R-:W-:-:S03]  /*6c70*/  F2FP.F16.F32.PACK_AB R9, R206, R208 ;  /* 0x000000d0ce09723e */ /* 0x010fc600000000ff */
[----:B------:R1:W-:Y:S02]  /*6c80*/  MUFU.EX2 R205, R2 ;  /* 0x0000000200cd7308 */ /* 0x0003e40000000800 */
[--C-:B-1----:R-:W-:Y:S02]  /*6c90*/  FFMA.FTZ R2, R175, UR21, -R0.reuse ;  /* 0x00000015af027c23 */ /* 0x102fe40008010800 */
[----:B------:R-:W-:Y:S04]  /*6ca0*/  HMMA.16816.F32 R172, R4, R26, R84 ;  /* 0x0000001a04ac723c */ /* 0x000fe80000001854 */
[----:B------:R1:W3:Y:S02]  /*6cb0*/  MUFU.EX2 R197, R2 ;  /* 0x0000000200c57308 */ /* 0x0002e40000000800 */
[----:B-1----:R-:W-:Y:S01]  /*6cc0*/  FFMA.FTZ R2, R192, UR21, -R0 ;  /* 0x00000015c0027c23 */ /* 0x002fe20008010800 */
[----:B---3--:R-:W-:-:S02]  /*6cd0*/  F2FP.F16.F32.PACK_AB R11, R197, R205 ;  /* 0x000000cdc50b723e */ /* 0x008fc400000000ff */
[----:B------:R-:W-:-:S03]  /*6ce0*/  MOV R192, R146 ;  /* 0x0000009200c07202 */ /* 0x000fc60000000f00 */
[----:B------:R1:W-:Y:S01]  /*6cf0*/  MUFU.EX2 R107, R2 ;  /* 0x00000002006b7308 */ /* 0x0003e20000000800 */
[----:B------:R-:W-:Y:S01]  /*6d00*/  HMMA.16816.F32 R144, R4, R22, R76 ;  /* 0x000000160490723c */ /* 0x000fe2000000184c */
[----:B------:R-:W-:Y:S05]  /*6d10*/  LDSM.16.MT88.4 R4, [R226+0xbc00] ;  /* 0x00bc0000e204783b */ /* 0x000fea0000004200 */
        /* <DEDUP_REMOVED lines=17> */
[----:B------:R-:W-:Y:S01]  /*6e30*/  MOV R25, R135 ;  /* 0x0000008700197202 */ /* 0x000fe20000000f00 */
[----:B------:R-:W-:Y:S01]  /*6e40*/  FADD.FTZ R3, R39, R3 ;  /* 0x0000000327037221 */ /* 0x000fe20000010000 */
[----:B------:R1:W3:Y:S01]  /*6e50*/  MUFU.EX2 R49, R2 ;  /* 0x0000000200317308 */ /* 0x0002e20000000800 */
[----:B------:R-:W-:Y:S01]  /*6e60*/  MOV R24, R15 ;  /* 0x0000000f00187202 */ /* 0x000fe20000000f00 */
[----:B------:R-:W-:Y:S01]  /*6e70*/  HMMA.16816.F32 R84, R8, R20, R188 ;  /* 0x000000140854723c */ /* 0x000fe200000018bc */
[----:B------:R-:W-:Y:S02]  /*6e80*/  MOV R42, R148 ;  /* 0x00000094002a7202 */ /* 0x000fe40000000f00 */
[----:B------:R-:W-:-:S03]  /*6e90*/  MOV R43, R171 ;  /* 0x000000ab002b7202 */ /* 0x000fc60000000f00 */
[C---:B------:R-:W-:Y:S06]  /*6ea0*/  HMMA.16816.F32 R28, R8.reuse, R26, R28 ;  /* 0x0000001a081c723c */ /* 0x040fec000000181c */
[----:B------:R-:W-:Y:S01]  /*6eb0*/  HMMA.16816.F32 R32, R8, R18, R32 ;  /* 0x000000120820723c */ /* 0x000fe20000001820 */
[----:B-1----:R-:W-:Y:S01]  /*6ec0*/  FFMA.FTZ R2, R193, UR21, -R13 ;  /* 0x00000015c1027c23 */ /* 0x002fe2000801080d */
[----:B------:R-:W-:-:S04]  /*6ed0*/  MOV R193, R131 ;  /* 0x0000008300c17202 */ /* 0x000fc80000000f00 */
[----:B------:R-:W-:Y:S01]  /*6ee0*/  HMMA.16816.F32 R128, R8, R40, R68 ;  /* 0x000000280880723c */ /* 0x000fe20000001844 */
[----:B------:R1:W-:Y:S01]  /*6ef0*/  MUFU.EX2 R48, R2 ;  /* 0x0000000200307308 */ /* 0x0003e20000000800 */
[----:B---3--:R-:W-:-:S04]  /*6f00*/  F2FP.F16.F32.PACK_AB R92, R49, R106 ;  /* 0x0000006a315c723e */ /* 0x008fc800000000ff */
[C---:B------:R-:W-:Y:S06]  /*6f10*/  HMMA.16816.F32 R68, R8.reuse, R16, R184 ;  /* 0x000000100844723c */ /* 0x040fec00000018b8 */
[----:B------:R-:W-:Y:S01]  /*6f20*/  HMMA.16816.F32 R20, R8, R22, R44 ;  /* 0x000000160814723c */ /* 0x000fe2000000182c */
[----:B-1----:R-:W-:Y:S01]  /*6f30*/  FFMA.FTZ R2, R195, UR21, -R13 ;  /* 0x00000015c3027c23 */ /* 0x002fe2000801080d */
[----:B------:R-:W-:Y:S02]  /*6f40*/  IMAD.MOV.U32 R195, RZ, RZ, R170 ;  /* 0x000000ffffc37224 */ /* 0x000fe400078e00aa */
[----:B------:R-:W-:Y:S01]  /*6f50*/  LDSM.16.MT88.4 R168, [R226+0xac00] ;  /* 0x00ac0000e2a8783b */ /* 0x000fe20000004200 */
[----:B------:R1:W3:Y:S02]  /*6f60*/  MUFU.EX2 R41, R2 ;  /* 0x0000000200297308 */ /* 0x0002e40000000800 */
[----:B-1----:R-:W-:Y:S01]  /*6f70*/  FFMA.FTZ R2, R200, UR21, -R12 ;  /* 0x00000015c8027c23 */ /* 0x002fe2000801080c */
[----:B------:R-:W-:-:S02]  /*6f80*/  MOV R200, R149 ;  /* 0x0000009500c87202 */ /* 0x000fc40000000f00 */
[----:B---3--:R-:W-:-:S03]  /*6f90*/  F2FP.F16.F32.PACK_AB R94, R41, R48 ;  /* 0x00000030295e723e */ /* 0x008fc600000000ff */
[----:B------:R1:W-:Y:S01]  /*6fa0*/  MUFU.EX2 R40, R2 ;  /* 0x0000000200287308 */ /* 0x0003e20000000800 */
[----:B------:R-:W-:-:S04]  /*6fb0*/  FADD.FTZ R3, R200, R3 ;  /* 0x00000003c8037221 */ /* 0x000fc80000010000 */
[----:B------:R-:W-:-:S04]  /*6fc0*/  FADD.FTZ R3, R195, R3 ;  /* 0x00000003c3037221 */ /* 0x000fc80000010000 */
[----:B------:R-:W-:Y:S01]  /*6fd0*/  FADD.FTZ R3, R193, R3 ;  /* 0x00000003c1037221 */ /* 0x000fe20000010000 */
[--C-:B-1----:R-:W-:Y:S01]  /*6fe0*/  FFMA.FTZ R2, R198, UR21, -R12.reuse ;  /* 0x00000015c6027c23 */ /* 0x102fe2000801080c */
[----:B------:R-:W-:Y:S02]  /*6ff0*/  MOV R198, R151 ;  /* 0x0000009700c67202 */ /* 0x000fe40000000f00 */
[----:B------:R-:W-:Y:S01]  /*7000*/  LDSM.16.MT88.4 R148, [R224+0xac00] ;  /* 0x00ac0000e094783b */ /* 0x000fe20000004200 */
[----:B------:R1:W3:Y:S02]  /*7010*/  MUFU.EX2 R36, R2 ;  /* 0x0000000200247308 */ /* 0x0002e40000000800 */
[----:B-1----:R-:W-:Y:S01]  /*7020*/  FFMA.FTZ R2, R199, UR21, -R12 ;  /* 0x00000015c7027c23 */ /* 0x002fe2000801080c */
[----:B------:R-:W-:Y:S01]  /*7030*/  IMAD.MOV.U32 R199, RZ, RZ, R134 ;  /* 0x000000ffffc77224 */ /* 0x000fe200078e0086 */
[----:B---3--:R-:W-:Y:S01]  /*7040*/  F2FP.F16.F32.PACK_AB R93, R36, R40 ;  /* 0x00000028245d723e */ /* 0x008fe200000000ff */
[----:B------:R-:W1:Y:S03]  /*7050*/  LDSM.16.MT88.4 R132, [R226+0x9c00] ;  /* 0x009c0000e284783b */ /* 0x000e660000004200 */
[----:B------:R3:W-:Y:S01]  /*7060*/  MUFU.EX2 R15, R2 ;  /* 0x00000002000f7308 */ /* 0x0007e20000000800 */
[----:B------:R-:W-:-:S04]  /*7070*/  FADD.FTZ R8, R38, R199 ;  /* 0x000000c726087221 */ /* 0x000fc80000010000 */
[----:B------:R-:W-:Y:S01]  /*7080*/  FADD.FTZ R8, R37, R8 ;  /* 0x0000000825087221 */ /* 0x000fe20000010000 */
[----:B---3--:R-:W-:-:S04]  /*7090*/  FFMA.FTZ R2, R201, UR21, -R12 ;  /* 0x00000015c9027c23 */ /* 0x008fc8000801080c */
[----:B------:R3:W4:Y:S02]  /*70a0*/  MUFU.EX2 R14, R2 ;  /* 0x00000002000e7308 */ /* 0x0007240000000800 */
[----:B---3--:R-:W-:Y:S01]  /*70b0*/  FFMA.FTZ R2, R202, UR21, -R0 ;  /* 0x00000015ca027c23 */ /* 0x008fe20008010800 */
[----:B----4-:R-:W-:-:S05]  /*70c0*/  F2FP.F16.F32.PACK_AB R95, R14, R15 ;  /* 0x0000000f0e5f723e */ /* 0x010fca00000000ff */
[----:B------:R3:W4:Y:S02]  /*70d0*/  MUFU.EX2 R13, R2 ;  /* 0x00000002000d7308 */ /* 0x0007240000000800 */
[C---:B--2---:R-:W-:Y:S06]  /*70e0*/  HMMA.16816.F32 R108, R92.reuse, R120, R124 ;  /* 0x000000785c6c723c */ /* 0x044fec000000187c */
[C---:B-1----:R-:W-:Y:S06]  /*70f0*/  HMMA.16816.F32 R124, R92.reuse, R132, R140 ;  /* 0x000000845c7c723c */ /* 0x042fec000000188c */
[----:B------:R-:W-:Y:S01]  /*7100*/  HMMA.16816.F32 R140, R92, R148, R152 ;  /* 0x000000945c8c723c */ /* 0x000fe20000001898 */
[--C-:B---3--:R-:W-:Y:S01]  /*7110*/  FFMA.FTZ R2, R203, UR21, -R0.reuse ;  /* 0x00000015cb027c23 */ /* 0x108fe20008010800 */
[----:B------:R-:W-:Y:S01]  /*7120*/  FFMA.FTZ R0, R204, UR21, -R0 ;  /* 0x00000015cc007c23 */ /* 0x000fe20008010800 */
[----:B----4-:R-:W-:-:S02]  /*7130*/  F2FP.F16.F32.PACK_AB R97, R13, R107 ;  /* 0x0000006b0d61723e */ /* 0x010fc400000000ff */
        /* <DEDUP_REMOVED lines=69> */
[----:B------:R1:W-:Y:S03]  /*7590*/  STL [R1], R0 ;  /* 0x0000000001007387 */ /* 0x0003e60000100800 */
        /* <DEDUP_REMOVED lines=21> */
[----:B------:R-:W-:-:S08]  /*76f0*/  UISETP.GT.AND UP0, UPT, UR17, UR12, UPT ;  /* 0x0000000c1100728c */ /* 0x000fd0000bf04270 */
[----:B------:R-:W1:Y:S08]  /*7700*/  @!P4 LDC.64 R4, c[0x0][0x220] ;  /* 0x00008800ff04cb82 */ /* 0x000e700000000a00 */
[----:B------:R-:W5:Y:S01]  /*7710*/  @!P4 LDC.64 R6, c[0x0][0x220] ;  /* 0x00008800ff06cb82 */ /* 0x000f620000000a00 */
[----:B------:R-:W-:Y:S04]  /*7720*/  @P4 STS [R230+0x9000], RZ ;  /* 0x009000ffe6004388 */ /* 0x000fe80000000800 */
[----:B------:R-:W-:Y:S04]  /*7730*/  @P4 STS [R230+0x9004], RZ ;  /* 0x009004ffe6004388 */ /* 0x000fe80000000800 */
[----:B------:R-:W-:Y:S01]  /*7740*/  @P4 STS.64 [R230+0x9008], RZ ;  /* 0x009008ffe6004388 */ /* 0x000fe20000000a00 */
[----:B--2---:R-:W-:-:S02]  /*7750*/  ISETP.GE.AND P3, PT, R196, UR4, PT ;  /* 0x00000004c4007c0c */ /* 0x004fc4000bf66270 */
[----:B---3--:R-:W-:Y:S01]  /*7760*/  ISETP.GE.AND P2, PT, R192, UR4, PT ;  /* 0x00000004c0007c0c */ /* 0x008fe2000bf46270 */
[----:B------:R-:W-:-:S04]  /*7770*/  UIADD3 UR4, UR18, -0x2, URZ ;  /* 0xfffffffe12047890 */ /* 0x000fc8000fffe03f */
[----:B------:R-:W-:-:S06]  /*7780*/  USHF.R.S32.HI UR7, URZ, 0x1f, UR4 ;  /* 0x0000001f3f077899 */ /* 0x000fcc0008011404 */
[----:B------:R-:W2:Y:S01]  /*7790*/  @!P3 LDC.64 R10, c[0x0][0x220] ;  /* 0x00008800ff0abb82 */ /* 0x000ea20000000a00 */
[----:B------:R-:W-:Y:S01]  /*77a0*/  UIMAD UR6, UR27, UR4, URZ ;  /* 0x000000041b0672a4 */ /* 0x000fe2000f8e023f */
[----:B------:R-:W-:-:S03]  /*77b0*/  IMAD.U32 R2, RZ, RZ, UR4 ;  /* 0x00000004ff027e24 */ /* 0x000fc6000f8e00ff */
[----:B------:R-:W-:Y:S01]  /*77c0*/  UIMAD UR6, UR7, UR28, UR6 ;  /* 0x0000001c070672a4 */ /* 0x000fe2000f8e0206 */
[----:B----4-:R-:W-:Y:S02]  /*77d0*/  IMAD.WIDE.U32 R2, R2, UR28, R50 ;  /* 0x0000001c02027c25 */ /* 0x010fe4000f8e0032 */
[----:B------:R-:W3:Y:S03]  /*77e0*/  @!P2 LDC.64 R8, c[0x0][0x220] ;  /* 0x00008800ff08ab82 */ /* 0x000ee60000000a00 */
[----:B------:R-:W-:Y:S01]  /*77f0*/  VIADD R3, R3, UR6 ;  /* 0x0000000603037c36 */ /* 0x000fe20008000000 */
[C---:B-1----:R-:W-:Y:S02]  /*7800*/  @!P4 LEA R4, P0, R2.reuse, R4, 0x1 ;  /* 0x000000040204c211 */ /* 0x042fe400078008ff */
[C---:B------:R-:W-:Y:S02]  /*7810*/  IADD3 R0, P5, R2.reuse, UR20, RZ ;  /* 0x0000001402007c10 */ /* 0x040fe4000ffbe0ff */
[----:B------:R-:W1:Y:S01]  /*7820*/  @!P3 LDC.64 R12, c[0x0][0x220] ;  /* 0x00008800ff0cbb82 */ /* 0x000e620000000a00 */
[----:B------:R-:W-:-:S05]  /*7830*/  @!P4 LEA.HI.X R5, R2, R5, R3, 0x1, P0 ;  /* 0x000000050205c211 */ /* 0x000fca00000f0c03 */
[----:B------:R-:W-:Y:S01]  /*7840*/  @!PT LDS RZ, [RZ] ;  /* 0x00000000fffff984 */ /* 0x000fe20000000800 */
[----:B------:R-:W-:Y:S01]  /*7850*/  @!PT LDS RZ, [RZ] ;  /* 0x00000000fffff984 */ /* 0x000fe20000000800 */
[----:B------:R-:W-:Y:S01]  /*7860*/  @!PT LDS RZ, [RZ] ;  /* 0x00000000fffff984 */ /* 0x000fe20000000800 */
[----:B------:R1:W-:Y:S02]  /*7870*/  @!P4 LDGSTS.E.BYPASS.LTC128B.128 [R230+0x9000], desc[UR22][R4.64] ;  /* 0x0900000004e6cfae */ /* 0x0003e4000b901d56 */
[----:B------:R-:W4:Y:S01]  /*7880*/  @!P2 LDC.64 R14, c[0x0][0x220] ;  /* 0x00008800ff0eab82 */ /* 0x000f220000000a00 */
[C---:B--2---:R-:W-:Y:S01]  /*7890*/  @!P3 LEA R10, P1, R2.reuse, R10, 0x1 ;  /* 0x0000000a020ab211 */ /* 0x044fe200078208ff */
[----:B------:R-:W-:Y:S03]  /*78a0*/  @P3 STS.128 [R230+0xa000], RZ ;  /* 0x00a000ffe6003388 */ /* 0x000fe60000000c00 */
[C---:B------:R-:W-:Y:S02]  /*78b0*/  @!P3 LEA.HI.X R11, R2.reuse, R11, R3, 0x1, P1 ;  /* 0x0000000b020bb211 */ /* 0x040fe400008f0c03 */
[----:B---3--:R-:W-:-:S03]  /*78c0*/  @!P2 LEA R8, P0, R2, R8, 0x1 ;  /* 0x000000080208a211 */ /* 0x008fc600078008ff */
[----:B------:R-:W-:Y:S01]  /*78d0*/  @!PT LDS RZ, [RZ] ;  /* 0x00000000fffff984 */ /* 0x000fe20000000800 */
[----:B------:R-:W-:Y:S01]  /*78e0*/  @!PT LDS RZ, [RZ] ;  /* 0x00000000fffff984 */ /* 0x000fe20000000800 */
[----:B------:R-:W-:Y:S01]  /*78f0*/  @!PT LDS RZ, [RZ] ;  /* 0x00000000fffff984 */ /* 0x000fe20000000800 */
[----:B------:R-:W-:Y:S01]  /*7900*/  @!P3 LDGSTS.E.BYPASS.LTC128B.128 [R230+0xa000], desc[UR22][R10.64+0x40] ;  /* 0x0a0000400ae6bfae */ /* 0x000fe2000b901d56 */
[----:B------:R-:W-:Y:S02]  /*7910*/  @!P2 LEA.HI.X R9, R2, R9, R3, 0x1, P0 ;  /* 0x000000090209a211 */ /* 0x000fe400000f0c03 */
[----:B------:R-:W-:Y:S01]  /*7920*/  IADD3.X R3, R3, UR16, RZ, P5, !PT ;  /* 0x0000001003037c10 */ /* 0x000fe2000affe4ff */
[----:B------:R-:W-:Y:S01]  /*7930*/  @P2 STS.128 [R230+0xb000], RZ ;  /* 0x00b000ffe6002388 */ /* 0x000fe20000000c00 */
[----:B-----5:R-:W-:-:S03]  /*7940*/  @!P4 LEA R6, P5, R0, R6, 0x1 ;  /* 0x000000060006c211 */ /* 0x020fc600078a08ff */
[----:B------:R-:W-:Y:S01]  /*7950*/  @!PT LDS RZ, [RZ] ;  /* 0x00000000fffff984 */ /* 0x000fe20000000800 */
[----:B------:R-:W-:Y:S01]  /*7960*/  @!PT LDS RZ, [RZ] ;  /* 0x00000000fffff984 */ /* 0x000fe20000000800 */
[----:B------:R-:W-:Y:S01]  /*7970*/  @!PT LDS RZ, [RZ] ;  /* 0x00000000fffff984 */ /* 0x000fe20000000800 */
[----:B------:R2:W-:Y:S01]  /*7980*/  @!P2 LDGSTS.E.BYPASS.LTC128B.128 [R230+0xb000], desc[UR22][R8.64+0x80] ;  /* 0x0b00008008e6afae */ /* 0x0005e2000b901d56 */
[----:B------:R-:W-:-:S03]  /*7990*/  @!P4 LEA.HI.X R7, R0, R7, R3, 0x1, P5 ;  /* 0x000000070007c211 */ /* 0x000fc600028f0c03 */
[----:B------:R-:W-:Y:S01]  /*79a0*/  @P4 STS.128 [R230+0x9800], RZ ;  /* 0x009800ffe6004388 */ /* 0x000fe20000000c00 */
[C---:B----4-:R-:W-:Y:S02]  /*79b0*/  @!P2 LEA R2, P0, R0.reuse, R14, 0x1 ;  /* 0x0000000e0002a211 */ /* 0x050fe400078008ff */
[C---:B-1----:R-:W-:Y:S01]  /*79c0*/  @!P3 LEA R4, P1, R0.reuse, R12, 0x1 ;  /* 0x0000000c0004b211 */ /* 0x042fe200078208ff */
        /* <DEDUP_REMOVED lines=16> */
[----:B--2---:R-:W-:Y:S04]  /*7ad0*/  LDSM.16.M88.4 R8, [R228+0x1000] ;  /* 0x00100000e408783b */ /* 0x004fe80000000200 */
[----:B------:R-:W2:Y:S04]  /*7ae0*/  LDSM.16.M88.4 R28, [R225+0x6800] ;  /* 0x00680000e11c783b */ /* 0x000ea80000000200 */
[----:B------:R-:W4:Y:S04]  /*7af0*/  LDSM.16.M88.4 R32, [R225+0x6400] ;  /* 0x00640000e120783b */ /* 0x000f280000000200 */
[----:B------:R-:W5:Y:S04]  /*7b00*/  LDSM.16.M88.4 R24, [R225+0x6c00] ;  /* 0x006c0000e118783b */ /* 0x000f680000000200 */
[----:B------:R-:W-:Y:S04]  /*7b10*/  LDSM.16.M88.4 R12, [R228] ;  /* 0x00000000e40c783b */ /* 0x000fe80000000200 */
[----:B------:R-:W3:Y:S04]  /*7b20*/  LDSM.16.M88.4 R16, [R225+0x6000] ;  /* 0x00600000e110783b */ /* 0x000ee80000000200 */
[----:B-1----:R-:W-:Y:S04]  /*7b30*/  LDSM.16.M88.4 R4, [R229+0x1000] ;  /* 0x00100000e504783b */ /* 0x002fe80000000200 */
[----:B------:R-:W1:Y:S04]  /*7b40*/  LDSM.16.M88.4 R44, [R227+0x6800] ;  /* 0x00680000e32c783b */ /* 0x000e680000000200 */
[----:B------:R-:W1:Y:S04]  /*7b50*/  LDSM.16.M88.4 R36, [R227+0x6400] ;  /* 0x00640000e324783b */ /* 0x000e680000000200 */
[----:B------:R-:W1:Y:S04]  /*7b60*/  LDSM.16.M88.4 R48, [R227+0x6c00] ;  /* 0x006c0000e330783b */ /* 0x000e680000000200 */
[----:B------:R-:W1:Y:S01]  /*7b70*/  LDSM.16.M88.4 R40, [R227+0x6000] ;  /* 0x00600000e328783b */ /* 0x000e620000000200 */
[C---:B--2---:R-:W-:Y:S03]  /*7b80*/  HMMA.16816.F32 R60, R8.reuse, R28, RZ ;  /* 0x0000001c083c723c */ /* 0x044fe600000018ff */
[----:B------:R-:W2:Y:S04]  /*7b90*/  LDSM.16.M88.4 R20, [R229] ;  /* 0x00000000e514783b */ /* 0x000ea80000000200 */
[----:B------:R-:W0:Y:S01]  /*7ba0*/  LDGDEPBAR ;  /* 0x00000000000079af */ /* 0x000e220000000000 */
[C---:B----4-:R-:W-:Y:S06]  /*7bb0*/  HMMA.16816.F32 R164, R8.reuse, R32, RZ ;  /* 0x0000002008a4723c */ /* 0x050fec00000018ff */
[----:B-----5:R-:W-:Y:S06]  /*7bc0*/  HMMA.16816.F32 R52, R8, R24, RZ ;  /* 0x000000180834723c */ /* 0x020fec00000018ff */
[-C--:B---3--:R-:W-:Y:S06]  /*7bd0*/  HMMA.16816.F32 R244, R12, R16.reuse, RZ ;  /* 0x000000100cf4723c */ /* 0x088fec00000018ff */
[C---:B------:R-:W-:Y:S06]  /*7be0*/  HMMA.16816.F32 R180, R8.reuse, R16, RZ ;  /* 0x0000001008b4723c */ /* 0x040fec00000018ff */
[-C--:B------:R-:W-:Y:S06]  /*7bf0*/  HMMA.16816.F32 R176, R8, R18.reuse, RZ ;  /* 0x0000001208b0723c */ /* 0x080fec00000018ff */
[----:B------:R-:W-:Y:S01]  /*7c00*/  HMMA.16816.F32 R220, R12, R18, RZ ;  /* 0x000000120cdc723c */ /* 0x000fe200000018ff */
[----:B------:R-:W-:Y:S05]  /*7c10*/  LDSM.16.M88.4 R16, [R228+0x3000] ;  /* 0x00300000e410783b */ /* 0x000fea0000000200 */
[----:B-1----:R-:W-:Y:S01]  /*7c20*/  HMMA.16816.F32 R192, R4, R44, R60 ;  /* 0x0000002c04c0723c */ /* 0x002fe2000000183c */
[----:B------:R-:W1:Y:S05]  /*7c30*/  LDSM.16.M88.4 R60, [R225+0x7c00] ;  /* 0x007c0000e13c783b */ /* 0x000e6a0000000200 */
[C---:B------:R-:W-:Y:S06]  /*7c40*/  HMMA.16816.F32 R56, R8.reuse, R30, RZ ;  /* 0x0000001e0838723c */ /* 0x040fec00000018ff */
[----:B------:R-:W-:Y:S06]  /*7c50*/  HMMA.16816.F32 R64, R8, R34, RZ ;  /* 0x000000220840723c */ /* 0x000fec00000018ff */
[C---:B------:R-:W-:Y:S06]  /*7c60*/  HMMA.16816.F32 R204, R12.reuse, R32, RZ ;  /* 0x000000200ccc723c */ /* 0x040fec00000018ff */
[----:B------:R-:W-:Y:S06]  /*7c70*/  HMMA.16816.F32 R216, R12, R34, RZ ;  /* 0x000000220cd8723c */ /* 0x000fec00000018ff */
[----:B------:R-:W-:Y:S06]  /*7c80*/  HMMA.16816.F32 R8, R8, R26, RZ ;  /* 0x0000001a0808723c */ /* 0x000fec00000018ff */
[C---:B------:R-:W-:Y:S06]  /*7c90*/  HMMA.16816.F32 R188, R12.reuse, R28, RZ ;  /* 0x0000001c0cbc723c */ /* 0x040fec00000018ff */
[C---:B------:R-:W-:Y:S01]  /*7ca0*/  HMMA.16816.F32 R240, R12.reuse, R30, RZ ;  /* 0x0000001e0cf0723c */ /* 0x040fe200000018ff */
[----:B------:R-:W-:Y:S05]  /*7cb0*/  LDSM.16.M88.4 R28, [R225+0x7000] ;  /* 0x00700000e11c783b */ /* 0x000fea0000000200 */
[C---:B------:R-:W-:Y:S06]  /*7cc0*/  HMMA.16816.F32 R32, R12.reuse, R24, RZ ;  /* 0x000000180c20723c */ /* 0x040fec00000018ff */
[----:B------:R-:W-:Y:S01]  /*7cd0*/  HMMA.16816.F32 R212, R12, R26, RZ ;  /* 0x0000001a0cd4723c */ /* 0x000fe200000018ff */
[----:B------:R-:W3:Y:S05]  /*7ce0*/  LDSM.16.M88.4 R24, [R228+0x2000] ;  /* 0x00200000e418783b */ /* 0x000eea0000000200 */
[C---:B------:R-:W-:Y:S06]  /*7cf0*/  HMMA.16816.F32 R208, R4.reuse, R36, R164 ;  /* 0x0000002404d0723c */ /* 0x040fec00000018a4 */
[C---:B------:R-:W-:Y:S01]  /*7d00*/  HMMA.16816.F32 R164, R4.reuse, R48, R52 ;  /* 0x0000003004a4723c */ /* 0x040fe20000001834 */
[----:B------:R-:W-:Y:S05]  /*7d10*/  LDSM.16.M88.4 R52, [R225+0x7800] ;  /* 0x00780000e134783b */ /* 0x000fea0000000200 */
[C---:B------:R-:W-:Y:S06]  /*7d20*/  HMMA.16816.F32 R200, R4.reuse, R40, R180 ;  /* 0x0000002804c8723c */ /* 0x040fec00000018b4 */
[----:B------:R-:W-:Y:S01]  /*7d30*/  HMMA.16816.F32 R180, R4, R46, R56 ;  /* 0x0000002e04b4723c */ /* 0x000fe20000001838 */
[----:B------:R-:W4:Y:S05]  /*7d40*/  LDSM.16.M88.4 R56, [R225+0x7400] ;  /* 0x00740000e138783b */ /* 0x000f2a0000000200 */
[----:B--2---:R-:W-:Y:S06]  /*7d50*/  HMMA.16816.F32 R12, R20, R40, R244 ;  /* 0x00000028140c723c */ /* 0x004fec00000018f4 */
[C---:B------:R-:W-:Y:S06]  /*7d60*/  HMMA.16816.F32 R184, R4.reuse, R42, R176 ;  /* 0x0000002a04b8723c */ /* 0x040fec00000018b0 */
[C---:B------:R-:W-:Y:S06]  /*7d70*/  HMMA.16816.F32 R196, R4.reuse, R38, R64 ;  /* 0x0000002604c4723c */ /* 0x040fec0000001840 */
[----:B------:R-:W-:Y:S01]  /*7d80*/  HMMA.16816.F32 R176, R4, R50, R8 ;  /* 0x0000003204b0723c */ /* 0x000fe20000001808 */
[----:B------:R-:W-:Y:S04]  /*7d90*/  LDSM.16.M88.4 R8, [R229+0x2000] ;  /* 0x00200000e508783b */ /* 0x000fe80000000200 */
[----:B------:R-:W-:Y:S01]  /*7da0*/  LDSM.16.M88.4 R4, [R229+0x3000] ;  /* 0x00300000e504783b */ /* 0x000fe20000000200 */
[C---:B------:R-:W-:Y:S06]  /*7db0*/  HMMA.16816.F32 R204, R20.reuse, R36, R204 ;  /* 0x0000002414cc723c */ /* 0x040fec00000018cc */
[----:B------:R-:W-:Y:S01]  /*7dc0*/  HMMA.16816.F32 R216, R20, R38, R216 ;  /* 0x0000002614d8723c */ /* 0x000fe200000018d8 */
[----:B------:R-:W2:Y:S05]  /*7dd0*/  LDSM.16.M88.4 R36, [R227+0x7000] ;  /* 0x00700000e324783b */ /* 0x000eaa0000000200 */
[----:B-1----:R-:W-:Y:S06]  /*7de0*/  HMMA.16816.F32 R248, R16, R60, R164 ;  /* 0x0000003c10f8723c */ /* 0x002fec00000018a4 */
[C---:B------:R-:W-:Y:S06]  /*7df0*/  HMMA.16816.F32 R244, R20.reuse, R48, R32 ;  /* 0x0000003014f4723c */ /* 0x040fec0000001820 */
[C---:B------:R-:W-:Y:S06]  /*7e00*/  HMMA.16816.F32 R188, R20.reuse, R44, R188 ;  /* 0x0000002c14bc723c */ /* 0x040fec00000018bc */
[C---:B------:R-:W-:Y:S01]  /*7e10*/  HMMA.16816.F32 R32, R20.reuse, R42, R220 ;  /* 0x0000002a1420723c */ /* 0x040fe200000018dc */
[----:B------:R-:W-:Y:S05]  /*7e20*/  LDSM.16.M88.4 R40, [R225+0x8000] ;  /* 0x00800000e128783b */ /* 0x000fea0000000200 */
[----:B------:R-:W-:Y:S01]  /*7e30*/  HMMA.16816.F32 R240, R20, R46, R240 ;  /* 0x0000002e14f0723c */ /* 0x000fe200000018f0 */
[----:B------:R-:W-:-:S02]  /*7e40*/  IMAD.MOV.U32 R106, RZ, RZ, R248 ;  /* 0x000000ffff6a7224 */ /* 0x000fc400078e00f8 */
[----:B------:R-:W-:Y:S02]  /*7e50*/  IMAD.MOV.U32 R101, RZ, RZ, R249 ;  /* 0x000000ffff657224 */ /* 0x000fe400078e00f9 */
[----:B------:R-:W-:Y:S01]  /*7e60*/  IMAD.MOV.U32 R100, RZ, RZ, R250 ;  /* 0x000000ffff647224 */ /* 0x000fe200078e00fa */
[----:B------:R-:W-:Y:S01]  /*7e70*/  HMMA.16816.F32 R212, R20, R50, R212 ;  /* 0x0000003214d4723c */ /* 0x000fe200000018d4 */
[----:B------:R-:W-:-:S05]  /*7e80*/  IMAD.MOV.U32 R2, RZ, RZ, R251 ;  /* 0x000000ffff027224 */ /* 0x000fca00078e00fb */
[-C--:B---3--:R-:W-:Y:S01]  /*7e90*/  HMMA.16816.F32 R20, R24, R28.reuse, R12 ;  /* 0x0000001c1814723c */ /* 0x088fe2000000180c */
[----:B------:R-:W1:Y:S05]  /*7ea0*/  LDSM.16.M88.4 R12, [R228+0x4000] ;  /* 0x00400000e40c783b */ /* 0x000e6a0000000200 */
[C---:B------:R-:W-:Y:S06]  /*7eb0*/  HMMA.16816.F32 R64, R16.reuse, R28, R200 ;  /* 0x0000001c1040723c */ /* 0x040fec00000018c8 */
[C---:B----4-:R-:W-:Y:S06]  /*7ec0*/  HMMA.16816.F32 R208, R16.reuse, R56, R208 ;  /* 0x0000003810d0723c */ /* 0x050fec00000018d0 */
[C---:B------:R-:W-:Y:S06]  /*7ed0*/  HMMA.16816.F32 R200, R16.reuse, R52, R192 ;  /* 0x0000003410c8723c */ /* 0x040fec00000018c0 */
[C---:B------:R-:W-:Y:S06]  /*7ee0*/  HMMA.16816.F32 R164, R16.reuse, R30, R184 ;  /* 0x0000001e10a4723c */ /* 0x040fec00000018b8 */
[C---:B------:R-:W-:Y:S06]  /*7ef0*/  HMMA.16816.F32 R196, R16.reuse, R58, R196 ;  /* 0x0000003a10c4723c */ /* 0x040fec00000018c4 */
[C---:B------:R-:W-:Y:S06]  /*7f00*/  HMMA.16816.F32 R220, R16.reuse, R54, R180 ;  /* 0x0000003610dc723c */ /* 0x040fec00000018b4 */
[----:B------:R-:W-:Y:S01]  /*7f10*/  HMMA.16816.F32 R248, R16, R62, R176 ;  /* 0x0000003e10f8723c */ /* 0x000fe200000018b0 */
[----:B------:R-:W3:Y:S05]  /*7f20*/  LDSM.16.M88.4 R16, [R228+0x5000] ;  /* 0x00500000e410783b */ /* 0x000eea0000000200 */
[----:B------:R-:W-:Y:S01]  /*7f30*/  HMMA.16816.F32 R48, R24, R30, R32 ;  /* 0x0000001e1830723c */ /* 0x000fe20000001820 */
[----:B------:R-:W-:Y:S05]  /*7f40*/  LDSM.16.M88.4 R32, [R227+0x8000] ;  /* 0x00800000e320783b */ /* 0x000fea0000000200 */
[-C--:B--2---:R-:W-:Y:S01]  /*7f50*/  HMMA.16816.F32 R44, R8, R36.reuse, R20 ;  /* 0x00000024082c723c */ /* 0x084fe20000001814 */
[----:B------:R-:W2:Y:S05]  /*7f60*/  LDSM.16.M88.4 R20, [R229+0x4000] ;  /* 0x00400000e514783b */ /* 0x000eaa0000000200 */
[C---:B------:R-:W-:Y:S06]  /*7f70*/  HMMA.16816.F32 R28, R4.reuse, R36, R64 ;  /* 0x00000024041c723c */ /* 0x040fec0000001840 */
[-C--:B------:R-:W-:Y:S06]  /*7f80*/  HMMA.16816.F32 R176, R4, R38.reuse, R164 ;  /* 0x0000002604b0723c */ /* 0x080fec00000018a4 */
[----:B------:R-:W-:Y:S06]  /*7f90*/  HMMA.16816.F32 R48, R8, R38, R48 ;  /* 0x000000260830723c */ /* 0x000fec0000001830 */
[-C--:B-1----:R-:W-:Y:S06]  /*7fa0*/  HMMA.16816.F32 R36, R12, R40.reuse, R44 ;  /* 0x000000280c24723c */ /* 0x082fec000000182c */
[----:B---3--:R-:W-:Y:S01]  /*7fb0*/  HMMA.16816.F32 R44, R16, R40, R28 ;  /* 0x00000028102c723c */ /* 0x008fe2000000181c */
[----:B------:R-:W1:Y:S05]  /*7fc0*/  LDSM.16.M88.4 R28, [R229+0x5000] ;  /* 0x00500000e51c783b */ /* 0x000e6a0000000200 */
[----:B------:R-:W-:Y:S06]  /*7fd0*/  HMMA.16816.F32 R64, R24, R56, R204 ;  /* 0x000000381840723c */ /* 0x000fec00000018cc */
[----:B------:R-:W-:Y:S06]  /*7fe0*/  HMMA.16816.F32 R48, R12, R42, R48 ;  /* 0x0000002a0c30723c */ /* 0x000fec0000001830 */
[----:B--2---:R-:W-:Y:S01]  /*7ff0*/  HMMA.16816.F32 R164, R20, R32, R36 ;  /* 0x0000002014a4723c */ /* 0x004fe20000001824 */
[----:B------:R-:W2:Y:S05]  /*8000*/  LDSM.16.M88.4 R36, [R227+0x7400] ;  /* 0x00740000e324783b */ /* 0x000eaa0000000200 */
[C---:B------:R-:W-:Y:S06]  /*8010*/  HMMA.16816.F32 R192, R24.reuse, R52, R188 ;  /* 0x0000003418c0723c */ /* 0x040fec00000018bc */
[C---:B------:R-:W-:Y:S06]  /*8020*/  HMMA.16816.F32 R240, R24.reuse, R54, R240 ;  /* 0x0000003618f0723c */ /* 0x040fec00000018f0 */
[----:B------:R-:W-:Y:S06]  /*8030*/  HMMA.16816.F32 R184, R24, R58, R216 ;  /* 0x0000003a18b8723c */ /* 0x000fec00000018d8 */
[----:B-1----:R-:W-:Y:S01]  /*8040*/  HMMA.16816.F32 R180, R28, R32, R44 ;  /* 0x000000201cb4723c */ /* 0x002fe2000000182c */
[----:B------:R-:W-:-:S04]  /*8050*/  FMUL.FTZ R0, R164, UR19 ;  /* 0x00000013a4007c20 */ /* 0x000fc80008410000 */
[----:B------:R1:W-:Y:S01]  /*8060*/  MUFU.TANH R252, R0 ;  /* 0x0000000000fc7308 */ /* 0x0003e20000002400 */
[----:B------:R-:W-:Y:S01]  /*8070*/  HMMA.16816.F32 R44, R16, R42, R176 ;  /* 0x0000002a102c723c */ /* 0x000fe200000018b0 */
[----:B------:R-:W3:Y:S05]  /*8080*/  LDSM.16.M88.4 R40, [R225+0x8400] ;  /* 0x00840000e128783b */ /* 0x000eea0000000200 */
[----:B------:R-:W-:Y:S06]  /*8090*/  HMMA.16816.F32 R56, R20, R34, R48 ;  /* 0x000000221438723c */ /* 0x000fec0000001830 */
[----:B--2---:R-:W-:Y:S01]  /*80a0*/  HMMA.16816.F32 R52, R8, R36, R64 ;  /* 0x000000240834723c */ /* 0x004fe20000001840 */
[----:B-1----:R-:W-:-:S05]  /*80b0*/  FMUL.FTZ R0, R165, UR19 ;  /* 0x00000013a5007c20 */ /* 0x002fca0008410000 */
[----:B------:R-:W-:Y:S01]  /*80c0*/  HMMA.16816.F32 R64, R4, R36, R208 ;  /* 0x000000240440723c */ /* 0x000fe200000018d0 */
[----:B------:R1:W2:Y:S05]  /*80d0*/  MUFU.TANH R3, R0 ;  /* 0x0000000000037308 */ /* 0x0002aa0000002400 */
[----:B------:R-:W-:Y:S01]  /*80e0*/  HMMA.16816.F32 R176, R28, R34, R44 ;  /* 0x000000221cb0723c */ /* 0x000fe2000000182c */
[----:B------:R-:W4:Y:S04]  /*80f0*/  LDSM.16.M88.4 R32, [R227+0x8400] ;  /* 0x00840000e320783b */ /* 0x000f280000000200 */
[----:B------:R-:W5:Y:S01]  /*8100*/  LDSM.16.M88.4 R44, [R227+0x7800] ;  /* 0x00780000e32c783b */ /* 0x000f620000000200 */
[----:B------:R-:W-:Y:S01]  /*8110*/  HMMA.16816.F32 R188, R24, R60, R244 ;  /* 0x0000003c18bc723c */ /* 0x000fe200000018f4 */
[----:B------:R-:W2:Y:S01]  /*8120*/  S2R R247, SR_TID.X ;  /* 0x0000000000f77919 */ /* 0x000ea20000002100 */
[----:B-1----:R-:W-:-:S04]  /*8130*/  FMUL.FTZ R0, R166, UR19 ;  /* 0x00000013a6007c20 */ /* 0x002fc80008410000 */
[----:B------:R1:W5:Y:S01]  /*8140*/  MUFU.TANH R216, R0 ;  /* 0x0000000000d87308 */ /* 0x0003620000002400 */
[-C--:B---3--:R-:W-:Y:S06]  /*8150*/  HMMA.16816.F32 R52, R12, R40.reuse, R52 ;  /* 0x000000280c34723c */ /* 0x088fec0000001834 */
[----:B------:R-:W-:Y:S06]  /*8160*/  HMMA.16816.F32 R48, R16, R40, R64 ;  /* 0x000000281030723c */ /* 0x000fec0000001840 */
[----:B------:R-:W-:Y:S01]  /*8170*/  HMMA.16816.F32 R64, R8, R38, R184 ;  /* 0x000000260840723c */ /* 0x000fe200000018b8 */
[----:B-1----:R-:W-:-:S06]  /*8180*/  FMUL.FTZ R0, R167, UR19 ;  /* 0x00000013a7007c20 */ /* 0x002fcc0008410000 */
[----:B------:R-:W-:Y:S01]  /*8190*/  IMAD.MOV.U32 R184, RZ, RZ, R106 ;  /* 0x000000ffffb87224 */ /* 0x000fe200078e006a */
[----:B------:R1:W-:Y:S01]  /*81a0*/  MUFU.TANH R239, R0 ;  /* 0x0000000000ef7308 */ /* 0x0003e20000002400 */
[----:B------:R-:W-:Y:S02]  /*81b0*/  IMAD.MOV.U32 R185, RZ, RZ, R101 ;  /* 0x000000ffffb97224 */ /* 0x000fe400078e0065 */
[----:B------:R-:W-:Y:S01]  /*81c0*/  IMAD.MOV.U32 R186, RZ, RZ, R100 ;  /* 0x000000ffffba7224 */ /* 0x000fe200078e0064 */
[----:B----4-:R-:W-:Y:S01]  /*81d0*/  HMMA.16816.F32 R164, R20, R32, R52 ;  /* 0x0000002014a4723c */ /* 0x010fe20000001834 */
[----:B------:R-:W-:Y:S02]  /*81e0*/  IMAD.MOV.U32 R187, RZ, RZ, R2 ;  /* 0x000000ffffbb7224 */ /* 0x000fe400078e0002 */
[----:B--2---:R-:W-:-:S03]  /*81f0*/  IMAD.SHL.U32 R247, R247, 0x2, RZ ;  /* 0x00000002f7f77824 */ /* 0x004fc600078e00ff */
[----:B------:R-:W-:Y:S01]  /*8200*/  HMMA.16816.F32 R52, R4, R38, R196 ;  /* 0x000000260434723c */ /* 0x000fe200000018c4 */
[----:B------:R-:W2:Y:S01]  /*8210*/  LDSM.16.M88.4 R36, [R225+0x8800] ;  /* 0x00880000e124783b */ /* 0x000ea20000000200 */
[----:B------:R-:W-:Y:S01]  /*8220*/  LOP3.LUT R247, R247, 0x6, RZ, 0xc0, !PT ;  /* 0x00000006f7f77812 */ /* 0x000fe200078ec0ff */
[----:B-1----:R-:W-:-:S04]  /*8230*/  FMUL.FTZ R0, R180, UR19 ;  /* 0x00000013b4007c20 */ /* 0x002fc80008410000 */
[----:B------:R1:W3:-:S15]  /*8240*/  MUFU.TANH R210, R0 ;  /* 0x0000000000d27308 */ /* 0x0002de0000002400 */
[----:B------:R-:W-:-:S02]  /*8250*/  NOP ;  /* 0x0000000000007918 */ /* 0x000fc40000000000 */
[----:B------:R-:W-:Y:S01]  /*8260*/  HMMA.16816.F32 R52, R16, R42, R52 ;  /* 0x0000002a1034723c */ /* 0x000fe20000001834 */
[----:B-1----:R-:W-:-:S04]  /*8270*/  FMUL.FTZ R0, R181, UR19 ;  /* 0x00000013b5007c20 */ /* 0x002fc80008410000 */
[----:B------:R1:W-:-:S15]  /*8280*/  MUFU.TANH R218, R0 ;  /* 0x0000000000da7308 */ /* 0x0003de0000002400 */
[----:B------:R-:W-:-:S04]  /*8290*/  NOP ;  /* 0x0000000000007918 */ /* 0x000fc80000000000 */
[----:B------:R-:W-:Y:S01]  /*82a0*/  HMMA.16816.F32 R52, R28, R34, R52 ;  /* 0x000000221c34723c */ /* 0x000fe20000001834 */
[----:B-1----:R-:W-:-:S04]  /*82b0*/  FMUL.FTZ R0, R182, UR19 ;  /* 0x00000013b6007c20 */ /* 0x002fc80008410000 */
[----:B------:R1:W4:Y:S02]  /*82c0*/  MUFU.TANH R206, R0 ;  /* 0x0000000000ce7308 */ /* 0x0003240000002400 */
[----:B-1----:R-:W-:Y:S02]  /*82d0*/  FMUL.FTZ R0, R183, UR19 ;  /* 0x00000013b7007c20 */ /* 0x002fe40008410000 */
[----:B------:R-:W-:Y:S01]  /*82e0*/  HMMA.16816.F32 R180, R24, R62, R212 ;  /* 0x0000003e18b4723c */ /* 0x000fe200000018d4 */
[----:B------:R-:W1:Y:S03]  /*82f0*/  LDSM.16.M88.4 R24, [R227+0x7c00] ;  /* 0x007c0000e318783b */ /* 0x000e660000000200 */
[----:B------:R3:W4:Y:S11]  /*8300*/  MUFU.TANH R211, R0 ;  /* 0x0000000000d37308 */ /* 0x0007360000002400 */
[----:B------:R-:W-:Y:S01]  /*8310*/  FMUL.FTZ R2, R53, UR19 ;  /* 0x0000001335027c20 */ /* 0x000fe20008410000 */
[----:B-----5:R-:W-:Y:S01]  /*8320*/  HMMA.16816.F32 R60, R8, R44, R192 ;  /* 0x0000002c083c723c */ /* 0x020fe200000018c0 */
[----:B---3--:R-:W-:-:S04]  /*8330*/  FMUL.FTZ R0, R56, UR19 ;  /* 0x0000001338007c20 */ /* 0x008fc80008410000 */
[----:B------:R3:W5:Y:S02]  /*8340*/  MUFU.TANH R217, R0 ;  /* 0x0000000000d97308 */ /* 0x0007640000002400 */
[----:B---3--:R-:W-:-:S06]  /*8350*/  FMUL.FTZ R0, R57, UR19 ;  /* 0x0000001339007c20 */ /* 0x008fcc0008410000 */
[----:B------:R3:W-:Y:S02]  /*8360*/  MUFU.TANH R244, R0 ;  /* 0x0000000000f47308 */ /* 0x0007e40000002400 */
[----:B---3--:R-:W-:-:S06]  /*8370*/  FMUL.FTZ R0, R58, UR19 ;  /* 0x000000133a007c20 */ /* 0x008fcc0008410000 */
[----:B------:R3:W5:Y:S02]  /*8380*/  MUFU.TANH R207, R0 ;  /* 0x0000000000cf7308 */ /* 0x0007640000002400 */
[----:B---3--:R-:W-:Y:S02]  /*8390*/  FMUL.FTZ R0, R59, UR19 ;  /* 0x000000133b007c20 */ /* 0x008fe40008410000 */
[----:B------:R-:W-:Y:S04]  /*83a0*/  HMMA.16816.F32 R56, R28, R32, R48 ;  /* 0x000000201c38723c */ /* 0x000fe80000001830 */
[----:B------:R3:W-:Y:S02]  /*83b0*/  MUFU.TANH R219, R0 ;  /* 0x0000000000db7308 */ /* 0x0007e40000002400 */
[----:B------:R-:W-:Y:S01]  /*83c0*/  HMMA.16816.F32 R48, R12, R42, R64 ;  /* 0x0000002a0c30723c */ /* 0x000fe20000001840 */
[----:B------:R-:W4:Y:S05]  /*83d0*/  LDSM.16.M88.4 R40, [R227+0x8800] ;  /* 0x00880000e328783b */ /* 0x000f2a0000000200 */
[----:B------:R-:W-:Y:S01]  /*83e0*/  HMMA.16816.F32 R64, R4, R44, R200 ;  /* 0x0000002c0440723c */ /* 0x000fe200000018c8 */
[----:B---3--:R-:W-:-:S04]  /*83f0*/  FMUL.FTZ R0, R176, UR19 ;  /* 0x00000013b0007c20 */ /* 0x008fc80008410000 */
[----:B------:R3:W5:-:S13]  /*8400*/  MUFU.TANH R205, R0 ;  /* 0x0000000000cd7308 */ /* 0x00075a0000002400 */
[----:B------:R-:W-:Y:S06]  /*8410*/  HMMA.16816.F32 R48, R20, R34, R48 ;  /* 0x000000221430723c */ /* 0x000fec0000001830 */
[----:B--2---:R-:W-:Y:S01]  /*8420*/  HMMA.16816.F32 R32, R12, R36, R60 ;  /* 0x000000240c20723c */ /* 0x004fe2000000183c */
[----:B---3--:R-:W-:-:S04]  /*8430*/  FMUL.FTZ R0, R177, UR19 ;  /* 0x00000013b1007c20 */ /* 0x008fc80008410000 */
[----:B------:R2:W-:Y:S02]  /*8440*/  MUFU.TANH R208, R0 ;  /* 0x0000000000d07308 */ /* 0x0005e40000002400 */
[----:B--2---:R-:W-:-:S06]  /*8450*/  FMUL.FTZ R0, R178, UR19 ;  /* 0x00000013b2007c20 */ /* 0x004fcc0008410000 */
[----:B------:R2:W3:Y:S02]  /*8460*/  MUFU.TANH R106, R0 ;  /* 0x00000000006a7308 */ /* 0x0004e40000002400 */
[----:B--2---:R-:W-:Y:S02]  /*8470*/  FMUL.FTZ R0, R179, UR19 ;  /* 0x00000013b3007c20 */ /* 0x004fe40008410000 */
[C---:B-1----:R-:W-:Y:S04]  /*8480*/  HMMA.16816.F32 R176, R4.reuse, R24, R184 ;  /* 0x0000001804b0723c */ /* 0x042fe800000018b8 */
[----:B------:R1:W2:Y:S02]  /*8490*/  MUFU.TANH R107, R0 ;  /* 0x00000000006b7308 */ /* 0x0002a40000002400 */
[----:B------:R-:W-:Y:S01]  /*84a0*/  HMMA.16816.F32 R184, R4, R26, R248 ;  /* 0x0000001a04b8723c */ /* 0x000fe200000018f8 */
[----:B-1----:R-:W-:-:S05]  /*84b0*/  FMUL.FTZ R0, R164, UR19 ;  /* 0x00000013a4007c20 */ /* 0x002fca0008410000 */
[----:B------:R1:W2:Y:S02]  /*84c0*/  MUFU.TANH R204, R0 ;  /* 0x0000000000cc7308 */ /* 0x0002a40000002400 */
[----:B-1----:R-:W-:-:S06]  /*84d0*/  FMUL.FTZ R0, R165, UR19 ;  /* 0x00000013a5007c20 */ /* 0x002fcc0008410000 */
[----:B------:R1:W-:Y:S02]  /*84e0*/  MUFU.TANH R209, R0 ;  /* 0x0000000000d17308 */ /* 0x0003e40000002400 */
[----:B-1----:R-:W-:-:S06]  /*84f0*/  FMUL.FTZ R0, R166, UR19 ;  /* 0x00000013a6007c20 */ /* 0x002fcc0008410000 */
[----:B------:R1:W2:Y:S02]  /*8500*/  MUFU.TANH R200, R0 ;  /* 0x0000000000c87308 */ /* 0x0002a40000002400 */
[----:B-1----:R-:W-:Y:S02]  /*8510*/  FMUL.FTZ R0, R167, UR19 ;  /* 0x00000013a7007c20 */ /* 0x002fe40008410000 */
[----:B------:R-:W-:Y:S04]  /*8520*/  HMMA.16816.F32 R164, R4, R46, R220 ;  /* 0x0000002e04a4723c */ /* 0x000fe800000018dc */
[----:B------:R1:W-:Y:S02]  /*8530*/  MUFU.TANH R201, R0 ;  /* 0x0000000000c97308 */ /* 0x0003e40000002400 */
[----:B------:R-:W-:Y:S06]  /*8540*/  HMMA.16816.F32 R4, R16, R36, R64 ;  /* 0x000000241004723c */ /* 0x000fec0000001840 */
[----:B------:R-:W-:Y:S01]  /*8550*/  HMMA.16816.F32 R44, R8, R46, R240 ;  /* 0x0000002e082c723c */ /* 0x000fe200000018f0 */
[----:B-1----:R-:W-:-:S04]  /*8560*/  FMUL.FTZ R0, R56, UR19 ;  /* 0x0000001338007c20 */ /* 0x002fc80008410000 */
[----:B------:R1:W2:Y:S02]  /*8570*/  MUFU.TANH R101, R0 ;  /* 0x0000000000657308 */ /* 0x0002a40000002400 */
[----:B-1----:R-:W-:-:S06]  /*8580*/  FMUL.FTZ R0, R57, UR19 ;  /* 0x0000001339007c20 */ /* 0x002fcc0008410000 */
[----:B------:R1:W-:Y:S02]  /*8590*/  MUFU.TANH R199, R0 ;  /* 0x0000000000c77308 */ /* 0x0003e40000002400 */
[----:B-1----:R-:W-:-:S06]  /*85a0*/  FMUL.FTZ R0, R58, UR19 ;  /* 0x000000133a007c20 */ /* 0x002fcc0008410000 */
[----:B------:R1:W2:Y:S02]  /*85b0*/  MUFU.TANH R100, R0 ;  /* 0x0000000000647308 */ /* 0x0002a40000002400 */
[----:B-1----:R-:W-:Y:S02]  /*85c0*/  FMUL.FTZ R0, R59, UR19 ;  /* 0x000000133b007c20 */ /* 0x002fe40008410000 */
[----:B------:R-:W-:Y:S04]  /*85d0*/  HMMA.16816.F32 R56, R8, R24, R188 ;  /* 0x000000180838723c */ /* 0x000fe800000018bc */
[----:B------:R-:W-:Y:S08]  /*85e0*/  MUFU.TANH R191, R2 ;  /* 0x0000000200bf7308 */ /* 0x000ff00000002400 */
[----:B------:R1:W2:Y:S02]  /*85f0*/  MUFU.TANH R197, R0 ;  /* 0x0000000000c57308 */ /* 0x0002a40000002400 */
[----:B-1----:R-:W-:-:S06]  /*8600*/  FMUL.FTZ R0, R48, UR19 ;  /* 0x0000001330007c20 */ /* 0x002fcc0008410000 */
[----:B------:R1:W2:Y:S02]  /*8610*/  MUFU.TANH R196, R0 ;  /* 0x0000000000c47308 */ /* 0x0002a40000002400 */
[----:B-1----:R-:W-:-:S06]  /*8620*/  FMUL.FTZ R0, R49, UR19 ;  /* 0x0000001331007c20 */ /* 0x002fcc0008410000 */
[----:B------:R1:W-:Y:S02]  /*8630*/  MUFU.TANH R198, R0 ;  /* 0x0000000000c67308 */ /* 0x0003e40000002400 */
[----:B-1----:R-:W-:-:S06]  /*8640*/  FMUL.FTZ R0, R50, UR19 ;  /* 0x0000001332007c20 */ /* 0x002fcc0008410000 */
[----:B------:R1:W2:Y:S02]  /*8650*/  MUFU.TANH R194, R0 ;  /* 0x0000000000c27308 */ /* 0x0002a40000002400 */
[----:B-1----:R-:W-:Y:S02]  /*8660*/  FMUL.FTZ R0, R51, UR19 ;  /* 0x0000001333007c20 */ /* 0x002fe40008410000 */
[----:B------:R-:W-:Y:S01]  /*8670*/  HMMA.16816.F32 R48, R8, R26, R180 ;  /* 0x0000001a0830723c */ /* 0x000fe200000018b4 */
[----:B------:R-:W1:Y:S03]  /*8680*/  LDSM.16.M88.4 R8, [R225+0x8c00] ;  /* 0x008c0000e108783b */ /* 0x000e660000000200 */
[----:B------:R5:W-:Y:S02]  /*8690*/  MUFU.TANH R195, R0 ;  /* 0x0000000000c37308 */ /* 0x000be40000002400 */
[----:B----4-:R-:W-:Y:S07]  /*86a0*/  HMMA.16816.F32 R24, R20, R40, R32 ;  /* 0x000000281418723c */ /* 0x010fee0000001820 */
[----:B------:R-:W-:-:S04]  /*86b0*/  FMUL.FTZ R32, R55, UR19 ;  /* 0x0000001337207c20 */ /* 0x000fc80008410000 */
[----:B------:R4:W-:Y:S01]  /*86c0*/  MUFU.TANH R190, R32 ;  /* 0x0000002000be7308 */ /* 0x0009e20000002400 */
[----:B-----5:R-:W-:-:S07]  /*86d0*/  FMUL.FTZ R0, R52, UR19 ;  /* 0x0000001334007c20 */ /* 0x020fce0008410000 */
[----:B------:R5:W2:Y:S05]  /*86e0*/  MUFU.TANH R189, R0 ;  /* 0x0000000000bd7308 */ /* 0x000aaa0000002400 */
[----:B------:R-:W-:Y:S01]  /*86f0*/  FMUL.FTZ R26, R26, UR19 ;  /* 0x000000131a1a7c20 */ /* 0x000fe20008410000 */
[----:B------:R-:W-:Y:S01]  /*8700*/  FMUL.FTZ R27, R27, UR19 ;  /* 0x000000131b1b7c20 */ /* 0x000fe20008410000 */
[----:B----4-:R-:W-:Y:S02]  /*8710*/  HMMA.16816.F32 R32, R28, R40, R4 ;  /* 0x000000281c20723c */ /* 0x010fe40000001804 */
[----:B------:R-:W-:Y:S04]  /*8720*/  MUFU.TANH R188, R26 ;  /* 0x0000001a00bc7308 */ /* 0x000fe80000002400 */
[----:B------:R-:W-:Y:S01]  /*8730*/  HMMA.16816.F32 R4, R12, R38, R44 ;  /* 0x000000260c04723c */ /* 0x000fe2000000182c */
[----:B-----5:R-:W-:-:S03]  /*8740*/  IMAD.U32 R0, RZ, RZ, UR17 ;  /* 0x00000011ff007e24 */ /* 0x020fc6000f8e00ff */
[----:B------:R-:W-:Y:S01]  /*8750*/  MUFU.TANH R183, R27 ;  /* 0x0000001b00b77308 */ /* 0x000fe20000002400 */
[----:B------:R-:W-:Y:S01]  /*8760*/  IMAD R0, R0, 0x40, R247 ;  /* 0x0000004000007824 */ /* 0x000fe200078e02f7 */
[----:B------:R-:W-:Y:S01]  /*8770*/  HMMA.16816.F32 R36, R16, R38, R164 ;  /* 0x000000261024723c */ /* 0x000fe200000018a4 */
[----:B------:R-:W-:Y:S02]  /*8780*/  IMAD.MOV.U32 R247, RZ, RZ, R3 ;  /* 0x000000fffff77224 */ /* 0x000fe400078e0003 */
[----:B------:R-:W-:Y:S01]  /*8790*/  FMUL.FTZ R3, R54, UR19 ;  /* 0x0000001336037c20 */ /* 0x000fe20008410000 */
[C---:B------:R-:W-:Y:S01]  /*87a0*/  VIADD R2, R0.reuse, 0x1 ;  /* 0x0000000100027836 */ /* 0x040fe20000000000 */
[C---:B------:R-:W-:Y:S02]  /*87b0*/  ISETP.GE.AND P0, PT, R0.reuse, R238, PT ;  /* 0x000000ee0000720c */ /* 0x040fe40003f06270 */
[C---:B------:R-:W-:Y:S01]  /*87c0*/  ISETP.GE.AND P6, PT, R0.reuse, R237, PT ;  /* 0x000000ed0000720c */ /* 0x040fe20003fc6270 */
[----:B------:R4:W5:Y:S01]  /*87d0*/  MUFU.TANH R182, R3 ;  /* 0x0000000300b67308 */ /* 0x0009620000002400 */
[C---:B------:R-:W-:Y:S01]  /*87e0*/  ISETP.GE.AND P5, PT, R0.reuse, R236, PT ;  /* 0x000000ec0000720c */ /* 0x040fe20003fa6270 */
[----:B-1----:R-:W-:Y:S01]  /*87f0*/  HMMA.16816.F32 R44, R12, R8, R56 ;  /* 0x000000080c2c723c */ /* 0x002fe20000001838 */
[----:B------:R-:W-:-:S02]  /*8800*/  ISETP.GE.AND P1, PT, R0, R235, PT ;  /* 0x000000eb0000720c */ /* 0x000fc40003f26270 */
[C---:B------:R-:W-:Y:S02]  /*8810*/  ISETP.LT.OR P0, PT, R0.reuse, R234, P0 ;  /* 0x000000ea0000720c */ /* 0x040fe40000701670 */
[C---:B------:R-:W-:Y:S01]  /*8820*/  ISETP.LT.OR P6, PT, R0.reuse, R233, P6 ;  /* 0x000000e90000720c */ /* 0x040fe200037c1670 */
[----:B------:R-:W-:Y:S01]  /*8830*/  HMMA.16816.F32 R48, R12, R10, R48 ;  /* 0x0000000a0c30723c */ /* 0x000fe20000001830 */
[C---:B------:R-:W-:Y:S02]  /*8840*/  ISETP.LT.OR P5, PT, R0.reuse, R232, P5 ;  /* 0x000000e80000720c */ /* 0x040fe40002fa1670 */
[----:B------:R-:W-:Y:S02]  /*8850*/  ISETP.LT.OR P1, PT, R0, R231, P1 ;  /* 0x000000e70000720c */ /* 0x000fe40000f21670 */
[----:B------:R-:W-:Y:S01]  /*8860*/  FSEL R53, R252, -INF , !P0 ;  /* 0xff800000fc357808 */ /* 0x000fe20004000000 */
[----:B------:R-:W-:Y:S01]  /*8870*/  HMMA.16816.F32 R12, R16, R8, R176 ;  /* 0x00000008100c723c */ /* 0x000fe200000018b0 */
[----:B------:R-:W-:-:S02]  /*8880*/  FSEL R63, R216, -INF , !P6 ;  /* 0xff800000d83f7808 */ /* 0x000fc40007000000 */
[----:B------:R-:W-:Y:S01]  /*8890*/  FSEL R64, R210, -INF , !P5 ;  /* 0xff800000d2407808 */ /* 0x000fe20006800000 */
[----:B----4-:R-:W-:Y:S01]  /*88a0*/  FMUL.FTZ R3, R24, UR19 ;  /* 0x0000001318037c20 */ /* 0x010fe20008410000 */
[----:B------:R-:W-:Y:S01]  /*88b0*/  FSEL R66, R206, -INF , !P1 ;  /* 0xff800000ce427808 */ /* 0x000fe20004800000 */
[----:B------:R-:W-:Y:S01]  /*88c0*/  HMMA.16816.F32 R36, R28, R42, R36 ;  /* 0x0000002a1c24723c */ /* 0x000fe20000001824 */
[C---:B------:R-:W-:Y:S01]  /*88d0*/  ISETP.GE.AND P0, PT, R2.reuse, R238, PT ;  /* 0x000000ee0200720c */ /* 0x040fe20003f06270 */
[----:B------:R1:W4:Y:S01]  /*88e0*/  MUFU.TANH R193, R3 ;  /* 0x0000000300c17308 */ /* 0x0003220000002400 */
[C---:B------:R-:W-:Y:S02]  /*88f0*/  ISETP.GE.AND P6, PT, R2.reuse, R237, PT ;  /* 0x000000ed0200720c */ /* 0x040fe40003fc6270 */
[C---:B------:R-:W-:Y:S01]  /*8900*/  ISETP.GE.AND P5, PT, R2.reuse, R236, PT ;  /* 0x000000ec0200720c */ /* 0x040fe20003fa6270 */
[----:B------:R-:W-:Y:S01]  /*8910*/  HMMA.16816.F32 R16, R16, R10, R184 ;  /* 0x0000000a1010723c */ /* 0x000fe200000018b8 */
[----:B------:R-:W-:-:S02]  /*8920*/  ISETP.GE.AND P1, PT, R2, R235, PT ;  /* 0x000000eb0200720c */ /* 0x000fc40003f26270 */
[C---:B------:R-:W-:Y:S02]  /*8930*/  ISETP.LT.OR P0, PT, R2.reuse, R234, P0 ;  /* 0x000000ea0200720c */ /* 0x040fe40000701670 */
[C---:B------:R-:W-:Y:S02]  /*8940*/  ISETP.LT.OR P6, PT, R2.reuse, R233, P6 ;  /* 0x000000e90200720c */ /* 0x040fe400037c1670 */
[C---:B------:R-:W-:Y:S02]  /*8950*/  ISETP.LT.OR P5, PT, R2.reuse, R232, P5 ;  /* 0x000000e80200720c */ /* 0x040fe40002fa1670 */
[----:B------:R-:W-:Y:S01]  /*8960*/  ISETP.LT.OR P1, PT, R2, R231, P1 ;  /* 0x000000e70200720c */ /* 0x000fe20000f21670 */
[----:B------:R-:W-:Y:S01]  /*8970*/  VIADD R2, R0, 0x8 ;  /* 0x0000000800027836 */ /* 0x000fe20000000000 */
[----:B------:R-:W-:Y:S01]  /*8980*/  FSEL R55, R247, -INF , !P0 ;  /* 0xff800000f7377808 */ /* 0x000fe20004000000 */
[----:B-1----:R-:W-:Y:S01]  /*8990*/  FMUL.FTZ R3, R25, UR19 ;  /* 0x0000001319037c20 */ /* 0x002fe20008410000 */
[----:B------:R-:W-:Y:S01]  /*89a0*/  FSEL R62, R239, -INF , !P6 ;  /* 0xff800000ef3e7808 */ /* 0x000fe20007000000 */
[----:B------:R-:W-:Y:S01]  /*89b0*/  HMMA.16816.F32 R24, R20, R42, R4 ;  /* 0x0000002a1418723c */ /* 0x000fe20000001804 */
[----:B------:R-:W-:Y:S01]  /*89c0*/  FSEL R61, R218, -INF , !P5 ;  /* 0xff800000da3d7808 */ /* 0x000fe20006800000 */
[----:B------:R1:W-:Y:S01]  /*89d0*/  MUFU.TANH R192, R3 ;  /* 0x0000000300c07308 */ /* 0x0003e20000002400 */
[----:B------:R-:W-:-:S02]  /*89e0*/  FSEL R65, R211, -INF , !P1 ;  /* 0xff800000d3417808 */ /* 0x000fc40004800000 */
[C---:B------:R-:W-:Y:S02]  /*89f0*/  ISETP.GE.AND P0, PT, R2.reuse, R238, PT ;  /* 0x000000ee0200720c */ /* 0x040fe40003f06270 */
[C---:B------:R-:W-:Y:S01]  /*8a00*/  ISETP.GE.AND P6, PT, R2.reuse, R237, PT ;  /* 0x000000ed0200720c */ /* 0x040fe20003fc6270 */
[----:B------:R-:W-:Y:S01]  /*8a10*/  FMUL.FTZ R4, R35, UR19 ;  /* 0x0000001323047c20 */ /* 0x000fe20008410000 */
[C---:B------:R-:W-:Y:S02]  /*8a20*/  ISETP.GE.AND P5, PT, R2.reuse, R236, PT ;  /* 0x000000ec0200720c */ /* 0x040fe40003fa6270 */
[C---:B------:R-:W-:Y:S01]  /*8a30*/  ISETP.GE.AND P1, PT, R2.reuse, R235, PT ;  /* 0x000000eb0200720c */ /* 0x040fe20003f26270 */
[----:B------:R3:W-:Y:S01]  /*8a40*/  MUFU.TANH R164, R4 ;  /* 0x0000000400a47308 */ /* 0x0007e20000002400 */
[C---:B------:R-:W-:Y:S02]  /*8a50*/  ISETP.LT.OR P0, PT, R2.reuse, R234, P0 ;  /* 0x000000ea0200720c */ /* 0x040fe40000701670 */
[----:B------:R-:W-:-:S02]  /*8a60*/  ISETP.LT.OR P6, PT, R2, R233, P6 ;  /* 0x000000e90200720c */ /* 0x000fc400037c1670 */
[C---:B------:R-:W-:Y:S02]  /*8a70*/  ISETP.LT.OR P5, PT, R2.reuse, R232, P5 ;  /* 0x000000e80200720c */ /* 0x040fe40002fa1670 */
[----:B------:R-:W-:Y:S01]  /*8a80*/  ISETP.LT.OR P1, PT, R2, R231, P1 ;  /* 0x000000e70200720c */ /* 0x000fe20000f21670 */
[----:B-1----:R-:W-:Y:S01]  /*8a90*/  FMUL.FTZ R3, R32, UR19 ;  /* 0x0000001320037c20 */ /* 0x002fe20008410000 */
[----:B------:R-:W-:Y:S01]  /*8aa0*/  VIADD R2, R0, 0x9 ;  /* 0x0000000900027836 */ /* 0x000fe20000000000 */
[----:B------:R-:W-:Y:S02]  /*8ab0*/  FSEL R41, R217, -INF , !P0 ;  /* 0xff800000d9297808 */ /* 0x000fe40004000000 */
[----:B------:R1:W4:Y:S01]  /*8ac0*/  MUFU.TANH R180, R3 ;  /* 0x0000000300b47308 */ /* 0x0003220000002400 */
[----:B------:R-:W-:Y:S01]  /*8ad0*/  FSEL R60, R207, -INF , !P6 ;  /* 0xff800000cf3c7808 */ /* 0x000fe20007000000 */
[----:B------:R-:W-:Y:S01]  /*8ae0*/  FMUL.FTZ R8, R27, UR19 ;  /* 0x000000131b087c20 */ /* 0x000fe20008410000 */
[----:B------:R-:W-:Y:S01]  /*8af0*/  FSEL R56, R205, -INF , !P5 ;  /* 0xff800000cd387808 */ /* 0x000fe20006800000 */
[----:B---3--:R-:W3:Y:S01]  /*8b00*/  LDSM.16.M88.4 R4, [R227+0x8c00] ;  /* 0x008c0000e304783b */ /* 0x008ee20000000200 */
[----:B------:R-:W-:Y:S01]  /*8b10*/  FSEL R57, R106, -INF , !P1 ;  /* 0xff8000006a397808 */ /* 0x000fe20004800000 */
[----:B------:R-:W-:-:S04]  /*8b20*/  DEPBAR.LE SB0, 0x0 ;  /* 0x000080000000791a */ /* 0x000fc80000000000 */
[----:B------:R-:W-:Y:S01]  /*8b30*/  BAR.SYNC.DEFER_BLOCKING 0x0 ;  /* 0x0000000000007b1d */ /* 0x000fe20000010000 */
[C---:B------:R-:W-:Y:S02]  /*8b40*/  ISETP.GE.AND P0, PT, R2.reuse, R238, PT ;  /* 0x000000ee0200720c */ /* 0x040fe40003f06270 */
[C---:B------:R-:W-:Y:S02]  /*8b50*/  ISETP.GE.AND P6, PT, R2.reuse, R237, PT ;  /* 0x000000ed0200720c */ /* 0x040fe40003fc6270 */
[C---:B------:R-:W-:Y:S01]  /*8b60*/  ISETP.GE.AND P5, PT, R2.reuse, R236, PT ;  /* 0x000000ec0200720c */ /* 0x040fe20003fa6270 */
[----:B-1----:R-:W-:Y:S01]  /*8b70*/  FMUL.FTZ R3, R33, UR19 ;  /* 0x0000001321037c20 */ /* 0x002fe20008410000 */
[C---:B------:R-:W-:Y:S02]  /*8b80*/  ISETP.GE.AND P1, PT, R2.reuse, R235, PT ;  /* 0x000000eb0200720c */ /* 0x040fe40003f26270 */
[C---:B------:R-:W-:Y:S01]  /*8b90*/  ISETP.LT.OR P0, PT, R2.reuse, R234, P0 ;  /* 0x000000ea0200720c */ /* 0x040fe20000701670 */
[----:B------:R1:W-:Y:S01]  /*8ba0*/  MUFU.TANH R181, R3 ;  /* 0x0000000300b57308 */ /* 0x0003e20000002400 */
[----:B------:R-:W-:-:S02]  /*8bb0*/  ISETP.LT.OR P6, PT, R2, R233, P6 ;  /* 0x000000e90200720c */ /* 0x000fc400037c1670 */
[C---:B------:R-:W-:Y:S02]  /*8bc0*/  ISETP.LT.OR P5, PT, R2.reuse, R232, P5 ;  /* 0x000000e80200720c */ /* 0x040fe40002fa1670 */
[----:B------:R-:W-:Y:S01]  /*8bd0*/  ISETP.LT.OR P1, PT, R2, R231, P1 ;  /* 0x000000e70200720c */ /* 0x000fe20000f21670 */
[----:B------:R-:W-:Y:S01]  /*8be0*/  VIADD R2, R0, 0x10 ;  /* 0x0000001000027836 */ /* 0x000fe20000000000 */
[----:B------:R-:W-:Y:S02]  /*8bf0*/  FSEL R40, R244, -INF , !P0 ;  /* 0xff800000f4287808 */ /* 0x000fe40004000000 */
[----:B------:R-:W-:Y:S02]  /*8c00*/  FSEL R58, R219, -INF , !P6 ;  /* 0xff800000db3a7808 */ /* 0x000fe40007000000 */
[----:B------:R-:W-:Y:S02]  /*8c10*/  FSEL R52, R208, -INF , !P5 ;  /* 0xff800000d0347808 */ /* 0x000fe40006800000 */
[----:B--2---:R-:W-:-:S02]  /*8c20*/  FSEL R54, R107, -INF , !P1 ;  /* 0xff8000006b367808 */ /* 0x004fc40004800000 */
[----:B------:R-:W-:Y:S01]  /*8c30*/  ISETP.GE.AND P0, PT, R2, R238, PT ;  /* 0x000000ee0200720c */ /* 0x000fe20003f06270 */
[----:B-1----:R-:W-:Y:S01]  /*8c40*/  FMUL.FTZ R3, R34, UR19 ;  /* 0x0000001322037c20 */ /* 0x002fe20008410000 */
[C---:B------:R-:W-:Y:S02]  /*8c50*/  ISETP.GE.AND P6, PT, R2.reuse, R237, PT ;  /* 0x000000ed0200720c */ /* 0x040fe40003fc6270 */
[C---:B------:R-:W-:Y:S01]  /*8c60*/  ISETP.GE.AND P5, PT, R2.reuse, R236, PT ;  /* 0x000000ec0200720c */ /* 0x040fe20003fa6270 */
[----:B------:R1:W2:Y:S01]  /*8c70*/  MUFU.TANH R106, R3 ;  /* 0x00000003006a7308 */ /* 0x0002a20000002400 */
[C---:B------:R-:W-:Y:S02]  /*8c80*/  ISETP.GE.AND P1, PT, R2.reuse, R235, PT ;  /* 0x000000eb0200720c */ /* 0x040fe40003f26270 */
[C---:B------:R-:W-:Y:S01]  /*8c90*/  ISETP.LT.OR P0, PT, R2.reuse, R234, P0 ;  /* 0x000000ea0200720c */ /* 0x040fe20000701670 */
[----:B---3--:R-:W-:Y:S01]  /*8ca0*/  HMMA.16816.F32 R12, R28, R4, R12 ;  /* 0x000000041c0c723c */ /* 0x008fe2000000180c */
[----:B------:R-:W-:-:S02]  /*8cb0*/  ISETP.LT.OR P6, PT, R2, R233, P6 ;  /* 0x000000e90200720c */ /* 0x000fc400037c1670 */
[C---:B------:R-:W-:Y:S02]  /*8cc0*/  ISETP.LT.OR P5, PT, R2.reuse, R232, P5 ;  /* 0x000000e80200720c */ /* 0x040fe40002fa1670 */
[----:B------:R-:W-:Y:S01]  /*8cd0*/  ISETP.LT.OR P1, PT, R2, R231, P1 ;  /* 0x000000e70200720c */ /* 0x000fe20000f21670 */
[----:B------:R-:W-:Y:S01]  /*8ce0*/  VIADD R2, R0, 0x11 ;  /* 0x0000001100027836 */ /* 0x000fe20000000000 */
[----:B------:R-:W-:Y:S01]  /*8cf0*/  FSEL R35, R204, -INF , !P0 ;  /* 0xff800000cc237808 */ /* 0x000fe20004000000 */
[----:B------:R-:W-:Y:S01]  /*8d00*/  HMMA.16816.F32 R28, R28, R6, R16 ;  /* 0x000000061c1c723c */ /* 0x000fe20000001810 */
[----:B------:R-:W-:Y:S02]  /*8d10*/  FSEL R42, R200, -INF , !P6 ;  /* 0xff800000c82a7808 */ /* 0x000fe40007000000 */
[----:B------:R-:W-:Y:S01]  /*8d20*/  FSEL R43, R101, -INF , !P5 ;  /* 0xff800000652b7808 */ /* 0x000fe20006800000 */
[----:B-1----:R-:W-:Y:S01]  /*8d30*/  FMUL.FTZ R3, R24, UR19 ;  /* 0x0000001318037c20 */ /* 0x002fe20008410000 */
[----:B------:R-:W-:Y:S01]  /*8d40*/  FSEL R166, R100, -INF , !P1 ;  /* 0xff80000064a67808 */ /* 0x000fe20004800000 */
[----:B------:R1:W-:Y:S01]  /*8d50*/  MUFU.TANH R101, R8 ;  /* 0x0000000800657308 */ /* 0x0003e20000002400 */
[----:B------:R-:W-:-:S02]  /*8d60*/  ISETP.GE.AND P0, PT, R2, R238, PT ;  /* 0x000000ee0200720c */ /* 0x000fc40003f06270 */
[C---:B------:R-:W-:Y:S02]  /*8d70*/  ISETP.GE.AND P6, PT, R2.reuse, R237, PT ;  /* 0x000000ed0200720c */ /* 0x040fe40003fc6270 */
[C---:B------:R-:W-:Y:S02]  /*8d80*/  ISETP.GE.AND P5, PT, R2.reuse, R236, PT ;  /* 0x000000ec0200720c */ /* 0x040fe40003fa6270 */
[C---:B------:R-:W-:Y:S01]  /*8d90*/  ISETP.GE.AND P1, PT, R2.reuse, R235, PT ;  /* 0x000000eb0200720c */ /* 0x040fe20003f26270 */
[----:B------:R3:W2:Y:S01]  /*8da0*/  MUFU.TANH R107, R3 ;  /* 0x00000003006b7308 */ /* 0x0006a20000002400 */
[----:B------:R-:W-:Y:S01]  /*8db0*/  ISETP.LT.OR P0, PT, R2, R234, P0 ;  /* 0x000000ea0200720c */ /* 0x000fe20000701670 */
[----:B------:R-:W-:Y:S01]  /*8dc0*/  FMUL.FTZ R12, R12, UR19 ;  /* 0x000000130c0c7c20 */ /* 0x000fe20008410000 */
[----:B------:R-:W-:Y:S01]  /*8dd0*/  ISETP.LT.OR P6, PT, R2, R233, P6 ;  /* 0x000000e90200720c */ /* 0x000fe200037c1670 */
[----:B------:R-:W-:Y:S01]  /*8de0*/  FMUL.FTZ R14, R14, UR19 ;  /* 0x000000130e0e7c20 */ /* 0x000fe20008410000 */
[C---:B------:R-:W-:Y:S01]  /*8df0*/  ISETP.LT.OR P5, PT, R2.reuse, R232, P5 ;  /* 0x000000e80200720c */ /* 0x040fe20002fa1670 */
[----:B------:R-:W-:Y:S01]  /*8e00*/  FMUL.FTZ R13, R13, UR19 ;  /* 0x000000130d0d7c20 */ /* 0x000fe20008410000 */
[----:B------:R-:W-:Y:S01]  /*8e10*/  ISETP.LT.OR P1, PT, R2, R231, P1 ;  /* 0x000000e70200720c */ /* 0x000fe20000f21670 */
[----:B------:R-:W-:Y:S01]  /*8e20*/  VIADD R2, R0, 0x19 ;  /* 0x0000001900027836 */ /* 0x000fe20000000000 */
[----:B------:R-:W-:Y:S01]  /*8e30*/  FSEL R34, R209, -INF , !P0 ;  /* 0xff800000d1227808 */ /* 0x000fe20004000000 */
[----:B-1----:R-:W-:Y:S01]  /*8e40*/  FMUL.FTZ R8, R36, UR19 ;  /* 0x0000001324087c20 */ /* 0x002fe20008410000 */
[----:B------:R-:W-:Y:S01]  /*8e50*/  FSEL R176, R201, -INF , !P6 ;  /* 0xff800000c9b07808 */ /* 0x000fe20007000000 */
[----:B------:R-:W-:Y:S01]  /*8e60*/  MUFU.TANH R12, R12 ;  /* 0x0000000c000c7308 */ /* 0x000fe20000002400 */
[----:B------:R-:W-:Y:S01]  /*8e70*/  FSEL R59, R199, -INF , !P5 ;  /* 0xff800000c73b7808 */ /* 0x000fe20006800000 */
[----:B------:R-:W-:Y:S01]  /*8e80*/  FMUL.FTZ R15, R15, UR19 ;  /* 0x000000130f0f7c20 */ /* 0x000fe20008410000 */
[----:B------:R-:W-:Y:S01]  /*8e90*/  FSEL R167, R197, -INF , !P1 ;  /* 0xff800000c5a77808 */ /* 0x000fe20004800000 */
[----:B---3--:R-:W-:-:S04]  /*8ea0*/  FMUL.FTZ R3, R25, UR19 ;  /* 0x0000001319037c20 */ /* 0x008fc80008410000 */
[----:B------:R-:W-:Y:S08]  /*8eb0*/  MUFU.TANH R67, R8 ;  /* 0x0000000800437308 */ /* 0x000ff00000002400 */
[----:B------:R1:W-:Y:S08]  /*8ec0*/  MUFU.TANH R165, R3 ;  /* 0x0000000300a57308 */ /* 0x0003f00000002400 */
[----:B------:R-:W-:Y:S08]  /*8ed0*/  MUFU.TANH R14, R14 ;  /* 0x0000000e000e7308 */ /* 0x000ff00000002400 */
[----:B------:R-:W-:Y:S01]  /*8ee0*/  MUFU.TANH R13, R13 ;  /* 0x0000000d000d7308 */ /* 0x000fe20000002400 */
[----:B-1----:R-:W-:-:S02]  /*8ef0*/  FMUL.FTZ R3, R26, UR19 ;  /* 0x000000131a037c20 */ /* 0x002fc40008410000 */
[C---:B------:R-:W-:Y:S05]  /*8f00*/  HMMA.16816.F32 R24, R20.reuse, R4, R44 ;  /* 0x000000041418723c */ /* 0x040fea000000182c */
[----:B------:R1:W3:Y:S01]  /*8f10*/  MUFU.TANH R100, R3 ;  /* 0x0000000300647308 */ /* 0x0002e20000002400 */
[----:B------:R-:W-:Y:S07]  /*8f20*/  HMMA.16816.F32 R20, R20, R6, R48 ;  /* 0x000000061414723c */ /* 0x000fee0000001830 */
[----:B------:R-:W-:Y:S01]  /*8f30*/  MUFU.TANH R15, R15 ;  /* 0x0000000f000f7308 */ /* 0x000fe20000002400 */
[----:B-1----:R-:W-:-:S10]  /*8f40*/  VIADD R3, R0, 0x18 ;  /* 0x0000001800037836 */ /* 0x002fd40000000000 */
[----:B------:R-:W-:Y:S01]  /*8f50*/  FMUL.FTZ R26, R26, UR19 ;  /* 0x000000131a1a7c20 */ /* 0x000fe20008410000 */
[----:B------:R-:W-:Y:S01]  /*8f60*/  FMUL.FTZ R27, R27, UR19 ;  /* 0x000000131b1b7c20 */ /* 0x000fe20008410000 */
[C---:B------:R-:W-:Y:S02]  /*8f70*/  ISETP.GE.AND P0, PT, R3.reuse, R238, PT ;  /* 0x000000ee0300720c */ /* 0x040fe40003f06270 */
[C---:B------:R-:W-:Y:S02]  /*8f80*/  ISETP.GE.AND P6, PT, R3.reuse, R237, PT ;  /* 0x000000ed0300720c */ /* 0x040fe40003fc6270 */
[----:B------:R-:W-:Y:S01]  /*8f90*/  MUFU.TANH R26, R26 ;  /* 0x0000001a001a7308 */ /* 0x000fe20000002400 */
[C---:B------:R-:W-:Y:S01]  /*8fa0*/  ISETP.GE.AND P5, PT, R3.reuse, R236, PT ;  /* 0x000000ec0300720c */ /* 0x040fe20003fa6270 */
[----:B------:R-:W-:Y:S01]  /*8fb0*/  FMUL.FTZ R20, R20, UR19 ;  /* 0x0000001314147c20 */ /* 0x000fe20008410000 */
[----:B------:R-:W-:Y:S01]  /*8fc0*/  ISETP.GE.AND P1, PT, R3, R235, PT ;  /* 0x000000eb0300720c */ /* 0x000fe20003f26270 */
[----:B------:R-:W-:Y:S01]  /*8fd0*/  FMUL.FTZ R21, R21, UR19 ;  /* 0x0000001315157c20 */ /* 0x000fe20008410000 */
[C---:B------:R-:W-:Y:S01]  /*8fe0*/  ISETP.LT.OR P0, PT, R3.reuse, R234, P0 ;  /* 0x000000ea0300720c */ /* 0x040fe20000701670 */
[----:B------:R-:W-:Y:S01]  /*8ff0*/  FMUL.FTZ R22, R22, UR19 ;  /* 0x0000001316167c20 */ /* 0x000fe20008410000 */
[C---:B------:R-:W-:Y:S01]  /*9000*/  ISETP.LT.OR P6, PT, R3.reuse, R233, P6 ;  /* 0x000000e90300720c */ /* 0x040fe200037c1670 */
[----:B------:R-:W-:Y:S01]  /*9010*/  MUFU.TANH R27, R27 ;  /* 0x0000001b001b7308 */ /* 0x000fe20000002400 */
[----:B------:R-:W-:Y:S01]  /*9020*/  ISETP.LT.OR P5, PT, R3, R232, P5 ;  /* 0x000000e80300720c */ /* 0x000fe20002fa1670 */
[----:B------:R-:W-:Y:S01]  /*9030*/  FMUL.FTZ R23, R23, UR19 ;  /* 0x0000001317177c20 */ /* 0x000fe20008410000 */
[----:B------:R-:W-:Y:S01]  /*9040*/  ISETP.LT.OR P1, PT, R3, R231, P1 ;  /* 0x000000e70300720c */ /* 0x000fe20000f21670 */
[----:B------:R-:W-:Y:S01]  /*9050*/  FMUL.FTZ R3, R37, UR19 ;  /* 0x0000001325037c20 */ /* 0x000fe20008410000 */
[----:B------:R-:W-:-:S02]  /*9060*/  FSEL R33, R196, -INF , !P0 ;  /* 0xff800000c4217808 */ /* 0x000fc40004000000 */
[----:B------:R-:W-:Y:S01]  /*9070*/  FSEL R47, R194, -INF , !P6 ;  /* 0xff800000c22f7808 */ /* 0x000fe20007000000 */
[----:B------:R1:W-:Y:S01]  /*9080*/  MUFU.TANH R44, R3 ;  /* 0x00000003002c7308 */ /* 0x0003e20000002400 */
[----:B------:R-:W-:Y:S02]  /*9090*/  FSEL R36, R189, -INF , !P5 ;  /* 0xff800000bd247808 */ /* 0x000fe40006800000 */
[C---:B------:R-:W-:Y:S02]  /*90a0*/  ISETP.GE.AND P0, PT, R2.reuse, R238, PT ;  /* 0x000000ee0200720c */ /* 0x040fe40003f06270 */
[C---:B------:R-:W-:Y:S02]  /*90b0*/  ISETP.GE.AND P6, PT, R2.reuse, R237, PT ;  /* 0x000000ed0200720c */ /* 0x040fe40003fc6270 */
[C---:B------:R-:W-:Y:S01]  /*90c0*/  ISETP.GE.AND P5, PT, R2.reuse, R236, PT ;  /* 0x000000ec0200720c */ /* 0x040fe20003fa6270 */
[----:B------:R-:W-:Y:S01]  /*90d0*/  MUFU.TANH R20, R20 ;  /* 0x0000001400147308 */ /* 0x000fe20000002400 */
[----:B------:R-:W-:-:S02]  /*90e0*/  ISETP.LT.OR P0, PT, R2, R234, P0 ;  /* 0x000000ea0200720c */ /* 0x000fc40000701670 */
[C---:B------:R-:W-:Y:S02]  /*90f0*/  ISETP.LT.OR P6, PT, R2.reuse, R233, P6 ;  /* 0x000000e90200720c */ /* 0x040fe400037c1670 */
[----:B------:R-:W-:Y:S02]  /*9100*/  ISETP.LT.OR P5, PT, R2, R232, P5 ;  /* 0x000000e80200720c */ /* 0x000fe40002fa1670 */
[----:B------:R-:W-:Y:S01]  /*9110*/  FSEL R32, R198, -INF , !P0 ;  /* 0xff800000c6207808 */ /* 0x000fe20004000000 */
[----:B------:R-:W-:Y:S01]  /*9120*/  MUFU.TANH R21, R21 ;  /* 0x0000001500157308 */ /* 0x000fe20000002400 */
[----:B-1----:R-:W-:Y:S01]  /*9130*/  FMUL.FTZ R3, R38, UR19 ;  /* 0x0000001326037c20 */ /* 0x002fe20008410000 */
[----:B-----5:R-:W-:Y:S02]  /*9140*/  FSEL R38, R182, -INF , !P1 ;  /* 0xff800000b6267808 */ /* 0x020fe40004800000 */
[----:B------:R-:W-:Y:S02]  /*9150*/  ISETP.GE.AND P1, PT, R2, R235, PT ;  /* 0x000000eb0200720c */ /* 0x000fe40003f26270 */
[----:B------:R-:W-:-:S02]  /*9160*/  FSEL R46, R195, -INF , !P6 ;  /* 0xff800000c32e7808 */ /* 0x000fc40007000000 */
[----:B------:R-:W-:Y:S01]  /*9170*/  ISETP.LT.OR P1, PT, R2, R231, P1 ;  /* 0x000000e70200720c */ /* 0x000fe20000f21670 */
[----:B------:R-:W-:Y:S01]  /*9180*/  VIADD R2, R0, 0x20 ;  /* 0x0000002000027836 */ /* 0x000fe20000000000 */
[----:B------:R1:W5:Y:S01]  /*9190*/  MUFU.TANH R8, R3 ;  /* 0x0000000300087308 */ /* 0x0003620000002400 */
[----:B------:R-:W-:-:S03]  /*91a0*/  FSEL R37, R191, -INF , !P5 ;  /* 0xff800000bf257808 */ /* 0x000fc60006800000 */
[C---:B------:R-:W-:Y:S02]  /*91b0*/  ISETP.GE.AND P0, PT, R2.reuse, R238, PT ;  /* 0x000000ee0200720c */ /* 0x040fe40003f06270 */
[C---:B------:R-:W-:Y:S02]  /*91c0*/  ISETP.GE.AND P6, PT, R2.reuse, R237, PT ;  /* 0x000000ed0200720c */ /* 0x040fe40003fc6270 */
[C---:B------:R-:W-:Y:S01]  /*91d0*/  ISETP.GE.AND P5, PT, R2.reuse, R236, PT ;  /* 0x000000ec0200720c */ /* 0x040fe20003fa6270 */
[----:B------:R-:W-:Y:S01]  /*91e0*/  MUFU.TANH R22, R22 ;  /* 0x0000001600167308 */ /* 0x000fe20000002400 */
[C---:B------:R-:W-:Y:S02]  /*91f0*/  ISETP.LT.OR P0, PT, R2.reuse, R234, P0 ;  /* 0x000000ea0200720c */ /* 0x040fe40000701670 */
[C---:B------:R-:W-:Y:S02]  /*9200*/  ISETP.LT.OR P6, PT, R2.reuse, R233, P6 ;  /* 0x000000e90200720c */ /* 0x040fe400037c1670 */
[----:B------:R-:W-:-:S02]  /*9210*/  ISETP.LT.OR P5, PT, R2, R232, P5 ;  /* 0x000000e80200720c */ /* 0x000fc40002fa1670 */
[----:B----4-:R-:W-:Y:S01]  /*9220*/  FSEL R178, R193, -INF , !P0 ;  /* 0xff800000c1b27808 */ /* 0x010fe20004000000 */
[----:B-1----:R-:W-:Y:S01]  /*9230*/  FMUL.FTZ R3, R39, UR19 ;  /* 0x0000001327037c20 */ /* 0x002fe20008410000 */
[----:B------:R-:W-:Y:S01]  /*9240*/  FSEL R39, R190, -INF , !P1 ;  /* 0xff800000be277808 */ /* 0x000fe20004800000 */
[----:B------:R-:W-:Y:S01]  /*9250*/  MUFU.TANH R23, R23 ;  /* 0x0000001700177308 */ /* 0x000fe20000002400 */
[----:B------:R-:W-:Y:S02]  /*9260*/  ISETP.GE.AND P1, PT, R2, R235, PT ;  /* 0x000000eb0200720c */ /* 0x000fe40003f26270 */
[----:B------:R-:W-:Y:S02]  /*9270*/  FSEL R198, R188, -INF , !P6 ;  /* 0xff800000bcc67808 */ /* 0x000fe40007000000 */
[----:B------:R-:W-:Y:S01]  /*9280*/  ISETP.LT.OR P1, PT, R2, R231, P1 ;  /* 0x000000e70200720c */ /* 0x000fe20000f21670 */
[----:B------:R-:W-:Y:S01]  /*9290*/  VIADD R2, R0, 0x21 ;  /* 0x0000002100027836 */ /* 0x000fe20000000000 */
[----:B------:R-:W-:Y:S01]  /*92a0*/  FSEL R180, R180, -INF , !P5 ;  /* 0xff800000b4b47808 */ /* 0x000fe20006800000 */
[----:B------:R1:W4:Y:S01]  /*92b0*/  MUFU.TANH R5, R3 ;  /* 0x0000000300057308 */ /* 0x0003220000002400 */
[----:B--2---:R-:W-:-:S02]  /*92c0*/  FSEL R184, R106, -INF , !P1 ;  /* 0xff8000006ab87808 */ /* 0x004fc40004800000 */
        /* <DEDUP_REMOVED lines=8> */
[----:B------:R-:W-:Y:S01]  /*9350*/  VIADD R2, R0, 0x28 ;  /* 0x0000002800027836 */ /* 0x000fe20000000000 */
[----:B------:R-:W-:Y:S01]  /*9360*/  FSEL R177, R192, -INF , !P0 ;  /* 0xff800000c0b17808 */ /* 0x000fe20004000000 */
[----:B-1----:R-:W-:Y:S01]  /*9370*/  FMUL.FTZ R3, R24, UR19 ;  /* 0x0000001318037c20 */ /* 0x002fe20008410000 */
[----:B------:R-:W-:Y:S02]  /*9380*/  FSEL R196, R183, -INF , !P6 ;  /* 0xff800000b7c47808 */ /* 0x000fe40007000000 */
[----:B------:R-:W-:Y:S01]  /*9390*/  FSEL R181, R181, -INF , !P5 ;  /* 0xff800000b5b57808 */ /* 0x000fe20006800000 */
[----:B------:R1:W2:Y:S01]  /*93a0*/  MUFU.TANH R9, R3 ;  /* 0x0000000300097308 */ /* 0x0002a20000002400 */
        /* <DEDUP_REMOVED lines=12> */
[----:B---3--:R-:W-:Y:S02]  /*9470*/  FSEL R194, R100, -INF , !P6 ;  /* 0xff80000064c27808 */ /* 0x008fe40007000000 */
[----:B------:R-:W-:Y:S01]  /*9480*/  FSEL R107, R67, -INF , !P5 ;  /* 0xff800000436b7808 */ /* 0x000fe20006800000 */
[----:B------:R1:W3:Y:S01]  /*9490*/  MUFU.TANH R4, R3 ;  /* 0x0000000300047308 */ /* 0x0002e20000002400 */
[----:B-----5:R-:W-:-:S02]  /*94a0*/  FSEL R179, R8, -INF , !P1 ;  /* 0xff80000008b37808 */ /* 0x020fc40004800000 */
        /* <DEDUP_REMOVED lines=8> */
[C---:B------:R-:W-:Y:S01]  /*9530*/  VIADD R2, R0.reuse, 0x30 ;  /* 0x0000003000027836 */ /* 0x040fe20000000000 */
[----:B------:R-:W-:Y:S01]  /*9540*/  FSEL R183, R165, -INF , !P0 ;  /* 0xff800000a5b77808 */ /* 0x000fe20004000000 */
[----:B-1----:R-:W-:Y:S01]  /*9550*/  VIADD R3, R0, 0x31 ;  /* 0x0000003100037836 */ /* 0x002fe20000000000 */
[----:B------:R-:W-:Y:S02]  /*9560*/  FSEL R189, R101, -INF , !P6 ;  /* 0xff80000065bd7808 */ /* 0x000fe40007000000 */
[----:B------:R-:W-:Y:S02]  /*9570*/  ISETP.GE.AND P0, PT, R2, R238, PT ;  /* 0x000000ee0200720c */ /* 0x000fe40003f06270 */
[----:B------:R-:W-:-:S02]  /*9580*/  FSEL R106, R44, -INF , !P5 ;  /* 0xff8000002c6a7808 */ /* 0x000fc40006800000 */
[----:B----4-:R-:W-:Y:S01]  /*9590*/  FSEL R164, R5, -INF , !P1 ;  /* 0xff80000005a47808 */ /* 0x010fe20004800000 */
[----:B------:R-:W-:Y:S01]  /*95a0*/  FMUL.FTZ R5, R28, UR19 ;  /* 0x000000131c057c20 */ /* 0x000fe20008410000 */
[C---:B------:R-:W-:Y:S02]  /*95b0*/  ISETP.LT.OR P0, PT, R2.reuse, R234, P0 ;  /* 0x000000ea0200720c */ /* 0x040fe40000701670 */
[C---:B------:R-:W-:Y:S02]  /*95c0*/  ISETP.GE.AND P6, PT, R2.reuse, R237, PT ;  /* 0x000000ed0200720c */ /* 0x040fe40003fc6270 */
[C---:B------:R-:W-:Y:S01]  /*95d0*/  ISETP.GE.AND P5, PT, R2.reuse, R236, PT ;  /* 0x000000ec0200720c */ /* 0x040fe20003fa6270 */
[----:B------:R-:W1:Y:S01]  /*95e0*/  MUFU.TANH R5, R5 ;  /* 0x0000000500057308 */ /* 0x000e620000002400 */
[----:B------:R-:W-:Y:S02]  /*95f0*/  ISETP.GE.AND P1, PT, R2, R235, PT ;  /* 0x000000eb0200720c */ /* 0x000fe40003f26270 */
[----:B--2---:R-:W-:-:S02]  /*9600*/  FSEL R165, R9, -INF , !P0 ;  /* 0xff80000009a57808 */ /* 0x004fc40004000000 */
[C---:B------:R-:W-:Y:S02]  /*9610*/  ISETP.LT.OR P6, PT, R2.reuse, R233, P6 ;  /* 0x000000e90200720c */ /* 0x040fe400037c1670 */
[C---:B------:R-:W-:Y:S02]  /*9620*/  ISETP.LT.OR P5, PT, R2.reuse, R232, P5 ;  /* 0x000000e80200720c */ /* 0x040fe40002fa1670 */
[----:B------:R-:W-:Y:S01]  /*9630*/  ISETP.LT.OR P1, PT, R2, R231, P1 ;  /* 0x000000e70200720c */ /* 0x000fe20000f21670 */
[C---:B------:R-:W-:Y:S01]  /*9640*/  VIADD R2, R0.reuse, 0x38 ;  /* 0x0000003800027836 */ /* 0x040fe20000000000 */
[----:B------:R-:W-:Y:S01]  /*9650*/  ISETP.GE.AND P0, PT, R3, R238, PT ;  /* 0x000000ee0300720c */ /* 0x000fe20003f06270 */
[----:B------:R-:W-:Y:S01]  /*9660*/  VIADD R0, R0, 0x39 ;  /* 0x0000003900007836 */ /* 0x000fe20000000000 */
[----:B------:R-:W-:Y:S02]  /*9670*/  FSEL R190, R26, -INF , !P6 ;  /* 0xff8000001abe7808 */ /* 0x000fe40007000000 */
[----:B------:R-:W-:-:S02]  /*9680*/  FSEL R195, R12, -INF , !P5 ;  /* 0xff8000000cc37808 */ /* 0x000fc40006800000 */
[----:B------:R-:W-:Y:S02]  /*9690*/  FSEL R201, R14, -INF , !P1 ;  /* 0xff8000000ec97808 */ /* 0x000fe40004800000 */
[C---:B------:R-:W-:Y:S02]  /*96a0*/  ISETP.LT.OR P0, PT, R3.reuse, R234, P0 ;  /* 0x000000ea0300720c */ /* 0x040fe40000701670 */
[C---:B------:R-:W-:Y:S02]  /*96b0*/  ISETP.GE.AND P6, PT, R3.reuse, R237, PT ;  /* 0x000000ed0300720c */ /* 0x040fe40003fc6270 */
[C---:B------:R-:W-:Y:S02]  /*96c0*/  ISETP.GE.AND P5, PT, R3.reuse, R236, PT ;  /* 0x000000ec0300720c */ /* 0x040fe40003fa6270 */
[C---:B------:R-:W-:Y:S02]  /*96d0*/  ISETP.GE.AND P1, PT, R3.reuse, R235, PT ;  /* 0x000000eb0300720c */ /* 0x040fe40003f26270 */
[----:B---3--:R-:W-:Y:S01]  /*96e0*/  FSEL R185, R4, -INF , !P0 ;  /* 0xff80000004b97808 */ /* 0x008fe20004000000 */
[----:B------:R-:W-:Y:S01]  /*96f0*/  FMUL.FTZ R4, R30, UR19 ;  /* 0x000000131e047c20 */ /* 0x000fe20008410000 */
[----:B------:R-:W-:-:S02]  /*9700*/  ISETP.LT.OR P6, PT, R3, R233, P6 ;  /* 0x000000e90300720c */ /* 0x000fc400037c1670 */
[C---:B------:R-:W-:Y:S02]  /*9710*/  ISETP.LT.OR P5, PT, R3.reuse, R232, P5 ;  /* 0x000000e80300720c */ /* 0x040fe40002fa1670 */
[----:B------:R-:W-:Y:S01]  /*9720*/  ISETP.LT.OR P1, PT, R3, R231, P1 ;  /* 0x000000e70300720c */ /* 0x000fe20000f21670 */
[----:B------:R-:W2:Y:S01]  /*9730*/  MUFU.TANH R4, R4 ;  /* 0x0000000400047308 */ /* 0x000ea20000002400 */
[C---:B------:R-:W-:Y:S01]  /*9740*/  ISETP.GE.AND P0, PT, R2.reuse, R238, PT ;  /* 0x000000ee0200720c */ /* 0x040fe20003f06270 */
[----:B------:R-:W-:Y:S01]  /*9750*/  FMUL.FTZ R3, R29, UR19 ;  /* 0x000000131d037c20 */ /* 0x000fe20008410000 */
[----:B------:R-:W-:Y:S02]  /*9760*/  FSEL R203, R27, -INF , !P6 ;  /* 0xff8000001bcb7808 */ /* 0x000fe40007000000 */
[----:B------:R-:W-:Y:S02]  /*9770*/  FSEL R193, R13, -INF , !P5 ;  /* 0xff8000000dc17808 */ /* 0x000fe40006800000 */
[----:B------:R-:W-:Y:S01]  /*9780*/  FSEL R199, R15, -INF , !P1 ;  /* 0xff8000000fc77808 */ /* 0x000fe20004800000 */
[----:B------:R-:W3:Y:S01]  /*9790*/  MUFU.TANH R3, R3 ;  /* 0x0000000300037308 */ /* 0x000ee20000002400 */
[----:B------:R-:W-:-:S02]  /*97a0*/  ISETP.LT.OR P0, PT, R2, R234, P0 ;  /* 0x000000ea0200720c */ /* 0x000fc40000701670 */
[C---:B------:R-:W-:Y:S02]  /*97b0*/  ISETP.GE.AND P6, PT, R2.reuse, R237, PT ;  /* 0x000000ed0200720c */ /* 0x040fe40003fc6270 */
[C---:B------:R-:W-:Y:S02]  /*97c0*/  ISETP.GE.AND P5, PT, R2.reuse, R236, PT ;  /* 0x000000ec0200720c */ /* 0x040fe40003fa6270 */
[----:B------:R-:W-:Y:S02]  /*97d0*/  ISETP.GE.AND P1, PT, R2, R235, PT ;  /* 0x000000eb0200720c */ /* 0x000fe40003f26270 */
[----:B------:R-:W-:Y:S02]  /*97e0*/  FSEL R186, R20, -INF , !P0 ;  /* 0xff80000014ba7808 */ /* 0x000fe40004000000 */
[C---:B------:R-:W-:Y:S02]  /*97f0*/  ISETP.LT.OR P6, PT, R2.reuse, R233, P6 ;  /* 0x000000e90200720c */ /* 0x040fe400037c1670 */
[----:B------:R-:W-:-:S02]  /*9800*/  ISETP.LT.OR P5, PT, R2, R232, P5 ;  /* 0x000000e80200720c */ /* 0x000fc40002fa1670 */
[----:B------:R-:W-:Y:S01]  /*9810*/  ISETP.LT.OR P1, PT, R2, R231, P1 ;  /* 0x000000e70200720c */ /* 0x000fe20000f21670 */
[----:B------:R-:W-:Y:S01]  /*9820*/  FMUL.FTZ R2, R31, UR19 ;  /* 0x000000131f027c20 */ /* 0x000fe20008410000 */
[----:B------:R-:W-:Y:S02]  /*9830*/  ISETP.GE.AND P0, PT, R0, R238, PT ;  /* 0x000000ee0000720c */ /* 0x000fe40003f06270 */
[----:B------:R-:W-:Y:S02]  /*9840*/  FSEL R202, R22, -INF , !P6 ;  /* 0xff80000016ca7808 */ /* 0x000fe40007000000 */
[----:B------:R-:W-:Y:S01]  /*9850*/  ISETP.LT.OR P0, PT, R0, R234, P0 ;  /* 0x000000ea0000720c */ /* 0x000fe20000701670 */
[----:B------:R-:W4:Y:S01]  /*9860*/  MUFU.TANH R2, R2 ;  /* 0x0000000200027308 */ /* 0x000f220000002400 */
[----:B-1----:R-:W-:Y:S02]  /*9870*/  FSEL R192, R5, -INF , !P5 ;  /* 0xff80000005c07808 */ /* 0x002fe40006800000 */
[----:B------:R-:W-:-:S02]  /*9880*/  FSEL R188, R21, -INF , !P0 ;  /* 0xff80000015bc7808 */ /* 0x000fc40004000000 */
[----:B------:R-:W-:Y:S02]  /*9890*/  PLOP3.LUT P0, PT, PT, PT, UP0, 0x40, 0x0 ;  /* 0x000000000000781c */ /* 0x000fe40003f0e808 */
[----:B--2---:R-:W-:Y:S02]  /*98a0*/  FSEL R197, R4, -INF , !P1 ;  /* 0xff80000004c57808 */ /* 0x004fe40004800000 */
[C---:B------:R-:W-:Y:S02]  /*98b0*/  ISETP.GE.AND P6, PT, R0.reuse, R237, PT ;  /* 0x000000ed0000720c */ /* 0x040fe40003fc6270 */
[C---:B------:R-:W-:Y:S02]  /*98c0*/  ISETP.GE.AND P5, PT, R0.reuse, R236, PT ;  /* 0x000000ec0000720c */ /* 0x040fe40003fa6270 */
[C---:B------:R-:W-:Y:S02]  /*98d0*/  ISETP.GE.AND P1, PT, R0.reuse, R235, PT ;  /* 0x000000eb0000720c */ /* 0x040fe40003f26270 */
[----:B------:R-:W-:-:S02]  /*98e0*/  ISETP.LT.OR P6, PT, R0, R233, P6 ;  /* 0x000000e90000720c */ /* 0x000fc400037c1670 */
[C---:B------:R-:W-:Y:S02]  /*98f0*/  ISETP.LT.OR P5, PT, R0.reuse, R232, P5 ;  /* 0x000000e80000720c */ /* 0x040fe40002fa1670 */
[----:B------:R-:W-:Y:S02]  /*9900*/  ISETP.LT.OR P1, PT, R0, R231, P1 ;  /* 0x000000e70000720c */ /* 0x000fe40000f21670 */
[----:B------:R-:W-:Y:S02]  /*9910*/  FSEL R204, R23, -INF , !P6 ;  /* 0xff80000017cc7808 */ /* 0x000fe40007000000 */
[----:B---3--:R-:W-:Y:S02]  /*9920*/  FSEL R191, R3, -INF , !P5 ;  /* 0xff80000003bf7808 */ /* 0x008fe40006800000 */
[----:B----4-:R-:W-:Y:S01]  /*9930*/  FSEL R200, R2, -INF , !P1 ;  /* 0xff80000002c87808 */ /* 0x010fe20004800000 */
        /* <DEDUP_REMOVED lines=68> */
.L_x_1040:
[----:B------:R-:W-:Y:S05]  /*9d80*/  BSYNC B0 ;  /* 0x0000000000007941 */ /* 0x000fea0003800000 */
.L_x_1039:
[----:B------:R-:W0:Y:S02]  /*9d90*/  LDGDEPBAR ;  /* 0x00000000000079af */ /* 0x000e240000000000 */
.L_x_1038:
[----:B-1----:R-:W3:Y:S04]  /*9da0*/  LDL.LU R14, [R1+0x8] ;  /* 0x00000800010e7983 */ /* 0x002ee80000300800 */
[----:B------:R-:W4:Y:S04]  /*9db0*/  LDL.LU R15, [R1] ;  /* 0x00000000010f7983 */ /* 0x000f280000300800 */
[----:B------:R-:W5:Y:S04]  /*9dc0*/  LDL.LU R67, [R1+0x4] ;  /* 0x0000040001437983 */ /* 0x000f680000300800 */
[----:B------:R-:W3:Y:S01]  /*9dd0*/  LDL.LU R206, [R1+0xc] ;  /* 0x00000c0001ce7983 */ /* 0x000ee20000300800 */
[----:B------:R-:W-:-:S02]  /*9de0*/  FMNMX.FTZ R0, R105, R53, !PT ;  /* 0x0000003569007209 */ /* 0x000fc40007810000 */
[----:B------:R-:W-:Y:S01]  /*9df0*/  FMNMX.FTZ R4, R102, R66, !PT ;  /* 0x0000004266047209 */ /* 0x000fe20007810000 */
[----:B------:R-:W-:Y:S01]  /*9e00*/  LDSM.16.MT88.4 R16, [R224+0x9000] ;  /* 0x00900000e010783b */ /* 0x000fe20000004200 */
[----:B------:R-:W-:-:S03]  /*9e10*/  FMNMX.FTZ R0, R55, R0, !PT ;  /* 0x0000000037007209 */ /* 0x000fc60007810000 */
        /* <DEDUP_REMOVED lines=73> */
[----:B------:R2:W-:Y:S03]  /*a2b0*/  MUFU.EX2 R211, R3 ;  /* 0x0000000300d37308 */ /* 0x0005e60000000800 */
[----:B------:R-:W1:Y:S01]  /*a2c0*/  SHFL.BFLY PT, R7, R2, 0x1, 0x1f ;  /* 0x0c201f0002077f89 */ /* 0x000e6200000e0000 */
[----:B--2---:R-:W-:Y:S01]  /*a2d0*/  FMNMX.FTZ R3, R199, R5, !PT ;  /* 0x00000005c7037209 */ /* 0x004fe20007810000 */
[----:B------:R-:W-:-:S03]  /*a2e0*/  FFMA.FTZ R5, R55, UR21, -R0 ;  /* 0x0000001537057c23 */ /* 0x000fc60008010800 */
[----:B------:R-:W-:Y:S01]  /*a2f0*/  FMNMX.FTZ R3, R197, R3, !PT ;  /* 0x00000003c5037209 */ /* 0x000fe20007810000 */
[----:B------:R2:W-:Y:S01]  /*a300*/  MUFU.EX2 R13, R5 ;  /* 0x00000005000d7308 */ /* 0x0005e20000000800 */
[----:B-1----:R-:W-:Y:S02]  /*a310*/  FMNMX.FTZ R4, R4, R8, !PT ;  /* 0x0000000804047209 */ /* 0x002fe40007810000 */
[----:B------:R-:W-:Y:S02]  /*a320*/  FMNMX.FTZ R3, R200, R3, !PT ;  /* 0x00000003c8037209 */ /* 0x000fe40007810000 */
[----:B------:R-:W-:Y:S01]  /*a330*/  FMNMX.FTZ R245, R2, R7, !PT ;  /* 0x0000000702f57209 */ /* 0x000fe20007810000 */
[----:B------:R-:W1:Y:S01]  /*a340*/  SHFL.BFLY PT, R8, R4, 0x1, 0x1f ;  /* 0x0c201f0004087f89 */ /* 0x000e6200000e0000 */
[--C-:B------:R-:W-:Y:S02]  /*a350*/  FFMA.FTZ R2, R33, UR21, -R0.reuse ;  /* 0x0000001521027c23 */ /* 0x100fe40008010800 */
[C---:B------:R-:W-:Y:S01]  /*a360*/  FSETP.NEU.FTZ.AND P5, PT, R245.reuse, -INF , PT ;  /* 0xff800000f500780b */ /* 0x040fe20003fbd000 */
[----:B------:R-:W1:Y:S01]  /*a370*/  SHFL.BFLY PT, R6, R3, 0x2, 0x1f ;  /* 0x0c401f0003067f89 */ /* 0x000e6200000e0000 */
[----:B------:R1:W-:Y:S01]  /*a380*/  MUFU.EX2 R100, R2 ;  /* 0x0000000200647308 */ /* 0x0003e20000000800 */
[----:B------:R-:W-:Y:S01]  /*a390*/  FMUL.FTZ R12, R245, UR21 ;  /* 0x00000015f50c7c20 */ /* 0x000fe20008410000 */
[----:B--2---:R-:W-:-:S04]  /*a3a0*/  FFMA.FTZ R5, R41, UR21, -R0 ;  /* 0x0000001529057c23 */ /* 0x004fc80008010800 */
[----:B------:R-:W-:Y:S02]  /*a3b0*/  FSEL R12, R12, RZ, P5 ;  /* 0x000000ff0c0c7208 */ /* 0x000fe40002800000 */
[----:B------:R2:W-:Y:S01]  /*a3c0*/  MUFU.EX2 R208, R5 ;  /* 0x0000000500d07308 */ /* 0x0005e20000000800 */
[----:B-1----:R-:W-:Y:S02]  /*a3d0*/  FMNMX.FTZ R244, R4, R8, !PT ;  /* 0x0000000804f47209 */ /* 0x002fe40007810000 */
[----:B------:R-:W-:Y:S01]  /*a3e0*/  FFMA.FTZ R4, R62, UR21, -R12 ;  /* 0x000000153e047c23 */ /* 0x000fe2000801080c */
[----:B------:R-:W-:Y:S01]  /*a3f0*/  FMNMX.FTZ R2, R3, R6, !PT ;  /* 0x0000000603027209 */ /* 0x000fe20007810000 */
[--C-:B------:R-:W-:Y:S01]  /*a400*/  FFMA.FTZ R3, R32, UR21, -R0.reuse ;  /* 0x0000001520037c23 */ /* 0x100fe20008010800 */
[----:B------:R-:W-:Y:S02]  /*a410*/  FSETP.NEU.FTZ.AND P1, PT, R244, -INF , PT ;  /* 0xff800000f400780b */ /* 0x000fe40003f3d000 */
[----:B------:R1:W-:Y:S01]  /*a420*/  MUFU.EX2 R252, R4 ;  /* 0x0000000400fc7308 */ /* 0x0003e20000000800 */
[----:B--2---:R-:W-:-:S07]  /*a430*/  FFMA.FTZ R5, R40, UR21, -R0 ;  /* 0x0000001528057c23 */ /* 0x004fce0008010800 */
[----:B------:R2:W-:Y:S08]  /*a440*/  MUFU.EX2 R210, R5 ;  /* 0x0000000500d27308 */ /* 0x0005f00000000800 */
[----:B------:R2:W-:Y:S01]  /*a450*/  MUFU.EX2 R207, R3 ;  /* 0x0000000300cf7308 */ /* 0x0005e20000000800 */
[----:B-1----:R-:W-:-:S07]  /*a460*/  FFMA.FTZ R4, R60, UR21, -R12 ;  /* 0x000000153c047c23 */ /* 0x002fce000801080c */
[----:B------:R-:W-:Y:S01]  /*a470*/  MUFU.EX2 R101, R4 ;  /* 0x0000000400657308 */ /* 0x000fe20000000800 */
[----:B--2---:R-:W-:-:S07]  /*a480*/  FFMA.FTZ R5, R35, UR21, -R0 ;  /* 0x0000001523057c23 */ /* 0x004fce0008010800 */
[----:B------:R1:W-:Y:S01]  /*a490*/  MUFU.EX2 R209, R5 ;  /* 0x0000000500d17308 */ /* 0x0003e20000000800 */
[----:B------:R-:W-:-:S07]  /*a4a0*/  FFMA.FTZ R3, R63, UR21, -R12 ;  /* 0x000000153f037c23 */ /* 0x000fce000801080c */
[----:B------:R2:W-:Y:S01]  /*a4b0*/  MUFU.EX2 R251, R3 ;  /* 0x0000000300fb7308 */ /* 0x0005e20000000800 */
[----:B-1----:R-:W-:Y:S02]  /*a4c0*/  FFMA.FTZ R5, R34, UR21, -R0 ;  /* 0x0000001522057c23 */ /* 0x002fe40008010800 */
[----:B------:R-:W-:Y:S05]  /*a4d0*/  LDSM.16.MT88.4 R32, [R224+0xb000] ;  /* 0x00b00000e020783b */ /* 0x000fea0000004200 */
[----:B------:R1:W-:Y:S01]  /*a4e0*/  MUFU.EX2 R205, R5 ;  /* 0x0000000500cd7308 */ /* 0x0003e20000000800 */
[----:B--2---:R-:W-:-:S05]  /*a4f0*/  FMUL.FTZ R3, R244, UR21 ;  /* 0x00000015f4037c20 */ /* 0x004fca0008410000 */
[----:B------:R-:W-:-:S05]  /*a500*/  FSEL R3, R3, RZ, P1 ;  /* 0x000000ff03037208 */ /* 0x000fca0000800000 */
[--C-:B------:R-:W-:Y:S01]  /*a510*/  FFMA.FTZ R4, R64, UR21, -R3.reuse ;  /* 0x0000001540047c23 */ /* 0x100fe20008010803 */
[----:B-1----:R-:W1:Y:S03]  /*a520*/  SHFL.BFLY PT, R5, R2, 0x1, 0x1f ;  /* 0x0c201f0002057f89 */ /* 0x002e6600000e0000 */
[----:B------:R2:W-:Y:S02]  /*a530*/  MUFU.EX2 R248, R4 ;  /* 0x0000000400f87308 */ /* 0x0005e40000000800 */
[----:B--2---:R-:W-:-:S06]  /*a540*/  FFMA.FTZ R4, R56, UR21, -R3 ;  /* 0x0000001538047c23 */ /* 0x004fcc0008010803 */
[----:B------:R2:W-:Y:S01]  /*a550*/  MUFU.EX2 R249, R4 ;  /* 0x0000000400f97308 */ /* 0x0005e20000000800 */
[----:B-1----:R-:W-:Y:S01]  /*a560*/  FMNMX.FTZ R239, R2, R5, !PT ;  /* 0x0000000502ef7209 */ /* 0x002fe20007810000 */
[----:B------:R-:W-:Y:S01]  /*a570*/  FFMA.FTZ R2, R61, UR21, -R3 ;  /* 0x000000153d027c23 */ /* 0x000fe20008010803 */
[----:B------:R-:W-:Y:S02]  /*a580*/  FSEL R5, R244, RZ, P1 ;  /* 0x000000fff4057208 */ /* 0x000fe40000800000 */
[----:B------:R-:W-:-:S03]  /*a590*/  FSETP.NEU.FTZ.AND P0, PT, R239, -INF , PT ;  /* 0xff800000ef00780b */ /* 0x000fc60003f1d000 */
[----:B------:R1:W4:Y:S01]  /*a5a0*/  MUFU.EX2 R247, R2 ;  /* 0x0000000200f77308 */ /* 0x0003220000000800 */
[----:B------:R-:W-:-:S04]  /*a5b0*/  FADD.FTZ R5, R103, -R5 ;  /* 0x8000000567057221 */ /* 0x000fc80000010000 */
[----:B------:R-:W-:Y:S01]  /*a5c0*/  FMUL.FTZ R5, R5, UR21 ;  /* 0x0000001505057c20 */ /* 0x000fe20008410000 */
[----:B--2---:R-:W-:-:S03]  /*a5d0*/  FFMA.FTZ R4, R52, UR21, -R3 ;  /* 0x0000001534047c23 */ /* 0x004fc60008010803 */
[----:B------:R-:W2:Y:S01]  /*a5e0*/  MUFU.EX2 R45, R5 ;  /* 0x00000005002d7308 */ /* 0x000ea20000000800 */
[----:B-1----:R-:W-:-:S07]  /*a5f0*/  FMUL.FTZ R2, R239, UR21 ;  /* 0x00000015ef027c20 */ /* 0x002fce0008410000 */
[----:B------:R1:W5:Y:S01]  /*a600*/  MUFU.EX2 R250, R4 ;  /* 0x0000000400fa7308 */ /* 0x0003620000000800 */
[----:B----4-:R-:W-:Y:S02]  /*a610*/  F2FP.F16.F32.PACK_AB R8, R247, R248 ;  /* 0x000000f8f708723e */ /* 0x010fe400000000ff */
[----:B------:R-:W-:-:S05]  /*a620*/  FSEL R2, R2, RZ, P0 ;  /* 0x000000ff02027208 */ /* 0x000fca0000000000 */
[--C-:B------:R-:W-:Y:S01]  /*a630*/  FFMA.FTZ R6, R54, UR21, -R2.reuse ;  /* 0x0000001536067c23 */ /* 0x100fe20008010802 */
[-C--:B--2---:R-:W-:Y:S01]  /*a640*/  FMUL.FTZ R108, R108, R45.reuse ;  /* 0x0000002d6c6c7220 */ /* 0x084fe20000410000 */
[-C--:B------:R-:W-:Y:S01]  /*a650*/  FMUL.FTZ R109, R109, R45.reuse ;  /* 0x0000002d6d6d7220 */ /* 0x080fe20000410000 */
[-C--:B------:R-:W-:Y:S01]  /*a660*/  FMUL.FTZ R116, R116, R45.reuse ;  /* 0x0000002d74747220 */ /* 0x080fe20000410000 */
[----:B------:R-:W-:Y:S01]  /*a670*/  MUFU.EX2 R242, R6 ;  /* 0x0000000600f27308 */ /* 0x000fe20000000800 */
[-C--:B------:R-:W-:Y:S01]  /*a680*/  FMUL.FTZ R117, R117, R45.reuse ;  /* 0x0000002d75757220 */ /* 0x080fe20000410000 */
[-C--:B------:R-:W-:Y:S01]  /*a690*/  FMUL.FTZ R124, R124, R45.reuse ;  /* 0x0000002d7c7c7220 */ /* 0x080fe20000410000 */
[----:B------:R-:W-:Y:S01]  /*a6a0*/  FMUL.FTZ R125, R125, R45 ;  /* 0x0000002d7d7d7220 */ /* 0x000fe20000410000 */
[--C-:B-1----:R-:W-:Y:S01]  /*a6b0*/  FFMA.FTZ R4, R66, UR21, -R2.reuse ;  /* 0x0000001542047c23 */ /* 0x102fe20008010802 */
[----:B-----5:R-:W-:Y:S01]  /*a6c0*/  F2FP.F16.F32.PACK_AB R10, R250, R249 ;  /* 0x000000f9fa0a723e */ /* 0x020fe200000000ff */
        /* <DEDUP_REMOVED lines=20> */
[----:B------:R-:W-:-:S02]  /*a810*/  FSEL R6, R246, RZ, P6 ;  /* 0x000000fff6067208 */ /* 0x000fc40003000000 */
[----:B------:R-:W-:Y:S01]  /*a820*/  FSEL R5, R245, RZ, P5 ;  /* 0x000000fff5057208 */ /* 0x000fe20002800000 */
[----:B------:R1:W2:Y:S02]  /*a830*/  MUFU.EX2 R241, R4 ;  /* 0x0000000400f17308 */ /* 0x0002a40000000800 */
[----:B------:R-:W-:Y:S02]  /*a840*/  FADD.FTZ R6, R105, -R6 ;  /* 0x8000000669067221 */ /* 0x000fe40000010000 */
[----:B------:R-:W-:Y:S01]  /*a850*/  FADD.FTZ R5, R104, -R5 ;  /* 0x8000000568057221 */ /* 0x000fe20000010000 */
[----:B------:R-:W-:Y:S01]  /*a860*/  MOV R104, R207 ;  /* 0x000000cf00687202 */ /* 0x000fe20000000f00 */
[----:B------:R-:W-:Y:S01]  /*a870*/  FMUL.FTZ R6, R6, UR21 ;  /* 0x0000001506067c20 */ /* 0x000fe20008410000 */
[----:B------:R-:W-:Y:S01]  /*a880*/  MOV R207, R15 ;  /* 0x0000000f00cf7202 */ /* 0x000fe20000000f00 */
[----:B------:R-:W-:Y:S02]  /*a890*/  FMUL.FTZ R5, R5, UR21 ;  /* 0x0000001505057c20 */ /* 0x000fe40008410000 */
[----:B------:R4:W5:Y:S01]  /*a8a0*/  MUFU.EX2 R15, R6 ;  /* 0x00000006000f7308 */ /* 0x0009620000000800 */
[----:B------:R-:W-:Y:S01]  /*a8b0*/  MOV R105, R207 ;  /* 0x000000cf00697202 */ /* 0x000fe20000000f00 */
[----:B-1----:R-:W-:Y:S01]  /*a8c0*/  FFMA.FTZ R4, R57, UR21, -R2 ;  /* 0x0000001539047c23 */ /* 0x002fe20008010802 */
[----:B--2---:R-:W-:-:S05]  /*a8d0*/  F2FP.F16.F32.PACK_AB R9, R241, R240 ;  /* 0x000000f0f109723e */ /* 0x004fca00000000ff */
[----:B------:R1:W2:Y:S01]  /*a8e0*/  MUFU.EX2 R243, R4 ;  /* 0x0000000400f37308 */ /* 0x0002a20000000800 */
[----:B----4-:R-:W-:Y:S01]  /*a8f0*/  F2FP.F16.F32.PACK_AB R6, R210, R208 ;  /* 0x000000d0d206723e */ /* 0x010fe200000000ff */
[-C--:B-----5:R-:W-:Y:S01]  /*a900*/  FMUL.FTZ R112, R112, R15.reuse ;  /* 0x0000000f70707220 */ /* 0x0a0fe20000410000 */
        /* <DEDUP_REMOVED lines=10> */
[----:B------:R-:W-:Y:S01]  /*a9b0*/  FMUL.FTZ R148, R148, R15 ;  /* 0x0000000f94947220 */ /* 0x000fe20000410000 */
[----:B--2---:R-:W-:Y:S01]  /*a9c0*/  F2FP.F16.F32.PACK_AB R11, R242, R243 ;  /* 0x000000f3f20b723e */ /* 0x004fe200000000ff */
        /* <DEDUP_REMOVED lines=10> */
[----:B------:R-:W1:Y:S01]  /*aa70*/  MUFU.EX2 R44, R4 ;  /* 0x00000004002c7308 */ /* 0x000e620000000800 */
[-C--:B------:R-:W-:Y:S01]  /*aa80*/  FMUL.FTZ R81, R81, R15.reuse ;  /* 0x0000000f51517220 */ /* 0x080fe20000410000 */
[-C--:B------:R-:W-:Y:S01]  /*aa90*/  FMUL.FTZ R84, R84, R15.reuse ;  /* 0x0000000f54547220 */ /* 0x080fe20000410000 */
[-C--:B------:R-:W-:Y:S01]  /*aaa0*/  FMUL.FTZ R85, R85, R15.reuse ;  /* 0x0000000f55557220 */ /* 0x080fe20000410000 */
[-C--:B------:R-:W-:Y:S01]  /*aab0*/  FMUL.FTZ R96, R96, R15.reuse ;  /* 0x0000000f60607220 */ /* 0x080fe20000410000 */
[----:B------:R-:W-:Y:S01]  /*aac0*/  FMUL.FTZ R97, R97, R15 ;  /* 0x0000000f61617220 */ /* 0x000fe20000410000 */
[----:B------:R-:W-:Y:S01]  /*aad0*/  PLOP3.LUT P0, PT, PT, PT, UP0, 0x40, 0x0 ;  /* 0x000000000000781c */ /* 0x000fe20003f0e808 */
        /* <DEDUP_REMOVED lines=24> */
[----:B------:R-:W-:Y:S01]  /*ac60*/  HMMA.16816.F32 R108, R8, R16, R108 ;  /* 0x00000010086c723c */ /* 0x000fe2000000186c */
[----:B------:R-:W-:-:S04]  /*ac70*/  FFMA.FTZ R4, R58, UR21, -R12 ;  /* 0x000000153a047c23 */ /* 0x000fc8000801080c */
[----:B------:R1:W2:Y:S01]  /*ac80*/  MUFU.EX2 R223, R4 ;  /* 0x0000000400df7308 */ /* 0x0002a20000000800 */
[C---:B------:R-:W-:Y:S06]  /*ac90*/  HMMA.16816.F32 R52, R8.reuse, R18, R116 ;  /* 0x000000120834723c */ /* 0x040fec0000001874 */
[----:B------:R-:W-:Y:S01]  /*aca0*/  HMMA.16816.F32 R124, R8, R20, R124 ;  /* 0x00000014087c723c */ /* 0x000fe2000000187c */
[----:B---3--:R-:W-:Y:S02]  /*acb0*/  MOV R118, R206 ;  /* 0x000000ce00767202 */ /* 0x008fe40000000f00 */
[----:B------:R-:W-:-:S02]  /*acc0*/  MOV R206, R67 ;  /* 0x0000004300ce7202 */ /* 0x000fc40000000f00 */
[----:B------:R-:W-:Y:S01]  /*acd0*/  MOV R67, R14 ;  /* 0x0000000e00437202 */ /* 0x000fe20000000f00 */
[C---:B------:R-:W-:Y:S01]  /*ace0*/  HMMA.16816.F32 R136, R8.reuse, R22, R136 ;  /* 0x000000160888723c */ /* 0x040fe20000001888 */
[----:B------:R3:W4:Y:S01]  /*acf0*/  MUFU.EX2 R14, R5 ;  /* 0x00000005000e7308 */ /* 0x0007220000000800 */
[----:B------:R-:W-:Y:S01]  /*ad00*/  MOV R119, R211 ;  /* 0x000000d300777202 */ /* 0x000fe20000000f00 */
[----:B-1----:R-:W-:Y:S01]  /*ad10*/  FFMA.FTZ R4, R42, UR21, -R12 ;  /* 0x000000152a047c23 */ /* 0x002fe2000801080c */
[----:B--2---:R-:W-:Y:S02]  /*ad20*/  F2FP.F16.F32.PACK_AB R7, R223, R101 ;  /* 0x00000065df07723e */ /* 0x004fe400000000ff */
[----:B------:R-:W-:Y:S01]  /*ad30*/  HMMA.16816.F32 R140, R8, R24, R140 ;  /* 0x00000018088c723c */ /* 0x000fe2000000188c */
[----:B------:R-:W-:Y:S02]  /*ad40*/  MOV R117, R67 ;  /* 0x0000004300757202 */ /* 0x000fe40000000f00 */
[----:B------:R1:W-:Y:S01]  /*ad50*/  MUFU.EX2 R222, R4 ;  /* 0x0000000400de7308 */ /* 0x0003e20000000800 */
[----:B------:R-:W-:-:S02]  /*ad60*/  MOV R116, R206 ;  /* 0x000000ce00747202 */ /* 0x000fc40000000f00 */
[C---:B------:R-:W-:Y:S06]  /*ad70*/  HMMA.16816.F32 R152, R8.reuse, R26, R152 ;  /* 0x0000001a0898723c */ /* 0x040fec0000001898 */
[C---:B------:R-:W-:Y:S01]  /*ad80*/  HMMA.16816.F32 R156, R8.reuse, R28, R156 ;  /* 0x0000001c089c723c */ /* 0x040fe2000000189c */
[----:B---3--:R-:W-:Y:S01]  /*ad90*/  F2FP.F16.F32.PACK_AB R5, R252, R251 ;  /* 0x000000fbfc05723e */ /* 0x008fe200000000ff */
[-C--:B----4-:R-:W-:Y:S01]  /*ada0*/  FMUL.FTZ R114, R114, R14.reuse ;  /* 0x0000000e72727220 */ /* 0x090fe20000410000 */
[-C--:B------:R-:W-:Y:S01]  /*adb0*/  FMUL.FTZ R115, R115, R14.reuse ;  /* 0x0000000e73737220 */ /* 0x080fe20000410000 */
[-C--:B------:R-:W-:Y:S01]  /*adc0*/  FMUL.FTZ R122, R122, R14.reuse ;  /* 0x0000000e7a7a7220 */ /* 0x080fe20000410000 */
[-C--:B------:R-:W-:Y:S01]  /*add0*/  FMUL.FTZ R123, R123, R14.reuse ;  /* 0x0000000e7b7b7220 */ /* 0x080fe20000410000 */
[C---:B------:R-:W-:Y:S01]  /*ade0*/  HMMA.16816.F32 R172, R8.reuse, R30, R172 ;  /* 0x0000001e08ac723c */ /* 0x040fe200000018ac */
[-C--:B------:R-:W-:Y:S01]  /*adf0*/  FMUL.FTZ R130, R130, R14.reuse ;  /* 0x0000000e82827220 */ /* 0x080fe20000410000 */
[----:B-1----:R-:W-:Y:S01]  /*ae00*/  FFMA.FTZ R4, R43, UR21, -R3 ;  /* 0x000000152b047c23 */ /* 0x002fe20008010803 */
[-C--:B------:R-:W-:Y:S01]  /*ae10*/  FMUL.FTZ R131, R131, R14.reuse ;  /* 0x0000000e83837220 */ /* 0x080fe20000410000 */
        /* <DEDUP_REMOVED lines=13> */
[----:B------:R-:W-:Y:S01]  /*aef0*/  LDSM.16.MT88.4 R40, [R226+0xb400] ;  /* 0x00b40000e228783b */ /* 0x000fe20000004200 */
[C---:B------:R-:W-:Y:S01]  /*af00*/  HMMA.16816.F32 R88, R8.reuse, R48, R88 ;  /* 0x000000300858723c */ /* 0x040fe20000001858 */
[-C--:B------:R-:W-:Y:S01]  /*af10*/  FMUL.FTZ R70, R70, R14.reuse ;  /* 0x0000000e46467220 */ /* 0x080fe20000410000 */
[-C--:B------:R-:W-:Y:S01]  /*af20*/  FMUL.FTZ R71, R71, R14.reuse ;  /* 0x0000000e47477220 */ /* 0x080fe20000410000 */
[-C--:B------:R-:W-:Y:S01]  /*af30*/  FMUL.FTZ R82, R82, R14.reuse ;  /* 0x0000000e52527220 */ /* 0x080fe20000410000 */
[-C--:B------:R-:W-:Y:S01]  /*af40*/  FMUL.FTZ R83, R83, R14.reuse ;  /* 0x0000000e53537220 */ /* 0x080fe20000410000 */
[-C--:B------:R-:W-:Y:S01]  /*af50*/  FMUL.FTZ R86, R86, R14.reuse ;  /* 0x0000000e56567220 */ /* 0x080fe20000410000 */
[----:B------:R-:W-:Y:S01]  /*af60*/  HMMA.16816.F32 R92, R8, R50, R92 ;  /* 0x00000032085c723c */ /* 0x000fe2000000185c */
[----:B-1----:R-:W-:Y:S01]  /*af70*/  F2FP.F16.F32.PACK_AB R4, R13, R119 ;  /* 0x000000770d04723e */ /* 0x002fe200000000ff */
[-C--:B------:R-:W-:Y:S01]  /*af80*/  FMUL.FTZ R87, R87, R14.reuse ;  /* 0x0000000e57577220 */ /* 0x080fe20000410000 */
[-C--:B------:R-:W-:Y:S01]  /*af90*/  FMUL.FTZ R98, R98, R14.reuse ;  /* 0x0000000e62627220 */ /* 0x080fe20000410000 */
[----:B------:R-:W-:-:S03]  /*afa0*/  FMUL.FTZ R99, R99, R14 ;  /* 0x0000000e63637220 */ /* 0x000fc60000410000 */
[----:B------:R-:W-:Y:S01]  /*afb0*/  FFMA.FTZ R8, R59, UR21, -R3 ;  /* 0x000000153b087c23 */ /* 0x000fe20008010803 */
[C---:B------:R-:W-:Y:S03]  /*afc0*/  HMMA.16816.F32 R112, R4.reuse, R16, R112 ;  /* 0x000000100470723c */ /* 0x040fe60000001870 */
[----:B------:R1:W2:Y:S03]  /*afd0*/  MUFU.EX2 R220, R8 ;  /* 0x0000000800dc7308 */ /* 0x0002a60000000800 */
[C---:B------:R-:W-:Y:S01]  /*afe0*/  HMMA.16816.F32 R60, R4.reuse, R18, R120 ;  /* 0x00000012043c723c */ /* 0x040fe20000001878 */
[----:B------:R-:W-:Y:S05]  /*aff0*/  LDSM.16.MT88.4 R16, [R226+0x9400] ;  /* 0x00940000e210783b */ /* 0x000fea0000004200 */
[----:B------:R-:W-:Y:S01]  /*b000*/  HMMA.16816.F32 R128, R4, R20, R128 ;  /* 0x000000140480723c */ /* 0x000fe20000001880 */
[----:B------:R-:W-:-:S02]  /*b010*/  MOV R121, R101 ;  /* 0x0000006500797202 */ /* 0x000fc40000000f00 */
[----:B------:R-:W-:Y:S02]  /*b020*/  MOV R120, R210 ;  /* 0x000000d200787202 */ /* 0x000fe40000000f00 */
[----:B------:R-:W-:Y:S01]  /*b030*/  MOV R123, R208 ;  /* 0x000000d0007b7202 */ /* 0x000fe20000000f00 */
[----:B------:R-:W-:Y:S01]  /*b040*/  HMMA.16816.F32 R64, R4, R22, R132 ;  /* 0x000000160440723c */ /* 0x000fe20000001884 */
[----:B------:R-:W-:Y:S01]  /*b050*/  LDSM.16.MT88.4 R20, [R224+0xa400] ;  /* 0x00a40000e014783b */ /* 0x000fe20000004200 */
[----:B-1----:R-:W-:Y:S01]  /*b060*/  FFMA.FTZ R8, R36, UR21, -R3 ;  /* 0x0000001524087c23 */ /* 0x002fe20008010803 */
[----:B------:R-:W-:-:S03]  /*b070*/  MOV R122, R205 ;  /* 0x000000cd007a7202 */ /* 0x000fc60000000f00 */
[----:B------:R1:W-:Y:S01]  /*b080*/  MUFU.EX2 R219, R8 ;  /* 0x0000000800db7308 */ /* 0x0003e20000000800 */
[C---:B------:R-:W-:Y:S01]  /*b090*/  HMMA.16816.F32 R144, R4.reuse, R24, R144 ;  /* 0x000000180490723c */ /* 0x040fe20000001890 */
[----:B------:R-:W-:Y:S02]  /*b0a0*/  MOV R134, R100 ;  /* 0x0000006400867202 */ /* 0x000fe40000000f00 */
[----:B------:R-:W-:Y:S02]  /*b0b0*/  MOV R135, R209 ;  /* 0x000000d100877202 */ /* 0x000fe40000000f00 */
[----:B------:R-:W-:Y:S01]  /*b0c0*/  F2FP.F16.F32.PACK_AB R10, R104, R134 ;  /* 0x00000086680a723e */ /* 0x000fe200000000ff */
[C---:B------:R-:W-:Y:S01]  /*b0d0*/  HMMA.16816.F32 R148, R4.reuse, R26, R148 ;  /* 0x0000001a0494723c */ /* 0x040fe20000001894 */
[----:B------:R-:W3:Y:S05]  /*b0e0*/  LDSM.16.MT88.4 R24, [R224+0x9400] ;  /* 0x00940000e018783b */ /* 0x000eea0000004200 */
[----:B------:R-:W-:Y:S01]  /*b0f0*/  HMMA.16816.F32 R160, R4, R28, R160 ;  /* 0x0000001c04a0723c */ /* 0x000fe200000018a0 */
[----:B-1----:R-:W-:-:S05]  /*b100*/  FFMA.FTZ R8, R37, UR21, -R3 ;  /* 0x0000001525087c23 */ /* 0x002fca0008010803 */
[C---:B------:R-:W-:Y:S01]  /*b110*/  HMMA.16816.F32 R168, R4.reuse, R30, R168 ;  /* 0x0000001e04a8723c */ /* 0x040fe200000018a8 */
[----:B------:R-:W1:Y:S01]  /*b120*/  LDSM.16.MT88.4 R28, [R226+0xa400] ;  /* 0x00a40000e21c783b */ /* 0x000e620000004200 */
[----:B------:R4:W5:Y:S04]  /*b130*/  MUFU.EX2 R218, R8 ;  /* 0x0000000800da7308 */ /* 0x0009680000000800 */
[C---:B------:R-:W-:Y:S06]  /*b140*/  HMMA.16816.F32 R68, R4.reuse, R32, R68 ;  /* 0x000000200444723c */ /* 0x040fec0000001844 */
[C---:B------:R-:W-:Y:S01]  /*b150*/  HMMA.16816.F32 R80, R4.reuse, R34, R80 ;  /* 0x000000220450723c */ /* 0x040fe20000001850 */
[----:B------:R-:W-:Y:S05]  /*b160*/  LDSM.16.MT88.4 R32, [R226+0x9800] ;  /* 0x00980000e220783b */ /* 0x000fea0000004200 */
[----:B------:R-:W-:Y:S01]  /*b170*/  HMMA.16816.F32 R84, R4, R48, R84 ;  /* 0x000000300454723c */ /* 0x000fe20000001854 */
[----:B----4-:R-:W-:-:S04]  /*b180*/  FFMA.FTZ R8, R166, UR21, -R2 ;  /* 0x00000015a6087c23 */ /* 0x010fc80008010802 */
[----:B------:R4:W-:Y:S01]  /*b190*/  MUFU.EX2 R217, R8 ;  /* 0x0000000800d97308 */ /* 0x0009e20000000800 */
[----:B------:R-:W-:Y:S07]  /*b1a0*/  HMMA.16816.F32 R96, R4, R50, R96 ;  /* 0x000000320460723c */ /* 0x000fee0000001860 */
[----:B--2---:R-:W-:Y:S02]  /*b1b0*/  F2FP.F16.F32.PACK_AB R4, R220, R221 ;  /* 0x000000dddc04723e */ /* 0x004fe400000000ff */
[----:B-----5:R-:W-:Y:S01]  /*b1c0*/  F2FP.F16.F32.PACK_AB R6, R218, R219 ;  /* 0x000000dbda06723e */ /* 0x020fe200000000ff */
[----:B----4-:R-:W-:-:S04]  /*b1d0*/  FFMA.FTZ R8, R167, UR21, -R2 ;  /* 0x00000015a7087c23 */ /* 0x010fc80008010802 */
[----:B------:R2:W4:Y:S02]  /*b1e0*/  MUFU.EX2 R215, R8 ;  /* 0x0000000800d77308 */ /* 0x0005240000000800 */
[----:B--2---:R-:W-:Y:S01]  /*b1f0*/  FFMA.FTZ R8, R38, UR21, -R2 ;  /* 0x0000001526087c23 */ /* 0x004fe20008010802 */
[----:B----4-:R-:W-:-:S05]  /*b200*/  F2FP.F16.F32.PACK_AB R5, R215, R217 ;  /* 0x000000d9d705723e */ /* 0x010fca00000000ff */
[----:B------:R2:W-:Y:S02]  /*b210*/  MUFU.EX2 R216, R8 ;  /* 0x0000000800d87308 */ /* 0x0005e40000000800 */
[----:B--2---:R-:W-:Y:S02]  /*b220*/  FFMA.FTZ R8, R39, UR21, -R2 ;  /* 0x0000001527087c23 */ /* 0x004fe40008010802 */
[----:B------:R-:W2:Y:S04]  /*b230*/  LDSM.16.MT88.4 R36, [R224+0xb400] ;  /* 0x00b40000e024783b */ /* 0x000ea80000004200 */
[----:B------:R-:W4:Y:S02]  /*b240*/  MUFU.EX2 R214, R8 ;  /* 0x0000000800d67308 */ /* 0x000f240000000800 */
[----:B----4-:R-:W-:Y:S01]  /*b250*/  F2FP.F16.F32.PACK_AB R7, R214, R216 ;  /* 0x000000d8d607723e */ /* 0x010fe200000000ff */
[----:B------:R-:W-:-:S05]  /*b260*/  FFMA.FTZ R8, R176, UR21, -R12 ;  /* 0x00000015b0087c23 */ /* 0x000fca000801080c */
[----:B------:R4:W5:Y:S01]  /*b270*/  MUFU.EX2 R212, R8 ;  /* 0x0000000800d47308 */ /* 0x0009620000000800 */
[C---:B---3--:R-:W-:Y:S06]  /*b280*/  HMMA.16816.F32 R48, R4.reuse, R24, R108 ;  /* 0x000000180430723c */ /* 0x048fec000000186c */
[C---:B------:R-:W-:Y:S06]  /*b290*/  HMMA.16816.F32 R52, R4.reuse, R26, R52 ;  /* 0x0000001a0434723c */ /* 0x040fec0000001834 */
[----:B------:R-:W-:Y:S01]  /*b2a0*/  HMMA.16816.F32 R56, R4, R16, R124 ;  /* 0x000000100438723c */ /* 0x000fe2000000187c */
[----:B----4-:R-:W-:Y:S01]  /*b2b0*/  FFMA.FTZ R8, R47, UR21, -R12 ;  /* 0x000000152f087c23 */ /* 0x010fe2000801080c */
[----:B-----5:R-:W-:-:S04]  /*b2c0*/  F2FP.F16.F32.PACK_AB R9, R212, R222 ;  /* 0x000000ded409723e */ /* 0x020fc800000000ff */
[C---:B------:R-:W-:Y:S01]  /*b2d0*/  HMMA.16816.F32 R136, R4.reuse, R18, R136 ;  /* 0x000000120488723c */ /* 0x040fe20000001888 */
[----:B------:R3:W-:Y:S05]  /*b2e0*/  MUFU.EX2 R213, R8 ;  /* 0x0000000800d57308 */ /* 0x0007ea0000000800 */
[C---:B------:R-:W-:Y:S06]  /*b2f0*/  HMMA.16816.F32 R140, R4.reuse, R20, R140 ;  /* 0x00000014048c723c */ /* 0x040fec000000188c */
[C---:B------:R-:W-:Y:S06]  /*b300*/  HMMA.16816.F32 R152, R4.reuse, R22, R152 ;  /* 0x000000160498723c */ /* 0x040fec0000001898 */
[----:B-1----:R-:W-:Y:S01]  /*b310*/  HMMA.16816.F32 R156, R4, R28, R156 ;  /* 0x0000001c049c723c */ /* 0x002fe2000000189c */
[----:B---3--:R-:W-:-:S04]  /*b320*/  FFMA.FTZ R8, R46, UR21, -R12 ;  /* 0x000000152e087c23 */ /* 0x008fc8000801080c */
[----:B------:R1:W3:Y:S01]  /*b330*/  MUFU.EX2 R211, R8 ;  /* 0x0000000800d37308 */ /* 0x0002e20000000800 */
[C---:B------:R-:W-:Y:S06]  /*b340*/  HMMA.16816.F32 R172, R4.reuse, R30, R172 ;  /* 0x0000001e04ac723c */ /* 0x040fec00000018ac */
[C---:B--2---:R-:W-:Y:S06]  /*b350*/  HMMA.16816.F32 R72, R4.reuse, R36, R72 ;  /* 0x000000240448723c */ /* 0x044fec0000001848 */
[----:B------:R-:W-:Y:S01]  /*b360*/  HMMA.16816.F32 R76, R4, R38, R76 ;  /* 0x00000026044c723c */ /* 0x000fe2000000184c */
[----:B-1----:R-:W-:-:S05]  /*b370*/  F2FP.F16.F32.PACK_AB R8, R122, R135 ;  /* 0x000000877a08723e */ /* 0x002fca00000000ff */
[----:B------:R-:W-:Y:S01]  /*b380*/  HMMA.16816.F32 R88, R4, R40, R88 ;  /* 0x000000280458723c */ /* 0x000fe20000001858 */
[----:B---3--:R-:W-:-:S05]  /*b390*/  F2FP.F16.F32.PACK_AB R11, R211, R213 ;  /* 0x000000d5d30b723e */ /* 0x008fca00000000ff */
        /* <DEDUP_REMOVED lines=38> */
[----:B------:R-:W-:Y:S01]  /*b600*/  MOV R198, R121 ;  /* 0x0000007900c67202 */ /* 0x000fe20000000f00 */
[----:B----4-:R-:W-:Y:S01]  /*b610*/  FFMA.FTZ R4, R184, UR21, -R2 ;  /* 0x00000015b8047c23 */ /* 0x010fe20008010802 */
[----:B---3--:R-:W-:-:S04]  /*b620*/  F2FP.F16.F32.PACK_AB R6, R205, R206 ;  /* 0x000000cecd06723e */ /* 0x008fc800000000ff */
[----:B------:R2:W-:Y:S02]  /*b630*/  MUFU.EX2 R184, R4 ;  /* 0x0000000400b87308 */ /* 0x0005e40000000800 */
[----:B--2---:R-:W-:Y:S01]  /*b640*/  FFMA.FTZ R4, R182, UR21, -R2 ;  /* 0x00000015b6047c23 */ /* 0x004fe20008010802 */
[----:B------:R-:W-:-:S05]  /*b650*/  MOV R182, R104 ;  /* 0x0000006800b67202 */ /* 0x000fca0000000f00 */
[----:B------:R2:W3:Y:S02]  /*b660*/  MUFU.EX2 R181, R4 ;  /* 0x0000000400b57308 */ /* 0x0004e40000000800 */
[----:B--2---:R-:W-:Y:S01]  /*b670*/  FFMA.FTZ R4, R179, UR21, -R2 ;  /* 0x00000015b3047c23 */ /* 0x004fe20008010802 */
[----:B---3--:R-:W-:-:S05]  /*b680*/  F2FP.F16.F32.PACK_AB R5, R181, R184 ;  /* 0x000000b8b505723e */ /* 0x008fca00000000ff */
[----:B------:R2:W-:Y:S02]  /*b690*/  MUFU.EX2 R180, R4 ;  /* 0x0000000400b47308 */ /* 0x0005e40000000800 */
[----:B--2---:R-:W-:-:S06]  /*b6a0*/  FFMA.FTZ R4, R164, UR21, -R2 ;  /* 0x00000015a4047c23 */ /* 0x004fcc0008010802 */
[----:B------:R2:W3:Y:S02]  /*b6b0*/  MUFU.EX2 R179, R4 ;  /* 0x0000000400b37308 */ /* 0x0004e40000000800 */
[----:B--2---:R-:W-:Y:S01]  /*b6c0*/  FFMA.FTZ R4, R187, UR21, -R0 ;  /* 0x00000015bb047c23 */ /* 0x004fe20008010800 */
[----:B---3--:R-:W-:Y:S02]  /*b6d0*/  F2FP.F16.F32.PACK_AB R7, R179, R180 ;  /* 0x000000b4b307723e */ /* 0x008fe400000000ff */
[----:B------:R-:W-:-:S03]  /*b6e0*/  MOV R187, R134 ;  /* 0x0000008600bb7202 */ /* 0x000fc60000000f00 */
[----:B------:R2:W-:Y:S01]  /*b6f0*/  MUFU.EX2 R178, R4 ;  /* 0x0000000400b27308 */ /* 0x0005e20000000800 */
[----:B------:R-:W-:Y:S01]  /*b700*/  LDSM.16.MT88.4 R132, [R226+0x9c00] ;  /* 0x009c0000e284783b */ /* 0x000fe20000004200 */
[----:B--2---:R-:W-:Y:S01]  /*b710*/  FFMA.FTZ R4, R183, UR21, -R0 ;  /* 0x00000015b7047c23 */ /* 0x004fe20008010800 */
[----:B------:R-:W-:Y:S02]  /*b720*/  MOV R183, R122 ;  /* 0x0000007a00b77202 */ /* 0x000fe40000000f00 */
[----:B------:R-:W-:-:S03]  /*b730*/  MOV R122, R123 ;  /* 0x0000007b007a7202 */ /* 0x000fc60000000f00 */
[----:B------:R2:W3:Y:S01]  /*b740*/  MUFU.EX2 R177, R4 ;  /* 0x0000000400b17308 */ /* 0x0004e20000000800 */
[----:B------:R-:W-:Y:S01]  /*b750*/  MOV R123, R13 ;  /* 0x0000000d007b7202 */ /* 0x000fe20000000f00 */
[--C-:B------:R-:W-:Y:S01]  /*b760*/  FFMA.FTZ R13, R165, UR21, -R0.reuse ;  /* 0x00000015a50d7c23 */ /* 0x100fe20008010800 */
[----:B------:R-:W-:Y:S01]  /*b770*/  FFMA.FTZ R0, R188, UR21, -R0 ;  /* 0x00000015bc007c23 */ /* 0x000fe20008010800 */
[----:B------:R-:W-:-:S04]  /*b780*/  MOV R188, R116 ;  /* 0x0000007400bc7202 */ /* 0x000fc80000000f00 */
[----:B------:R4:W-:Y:S08]  /*b790*/  MUFU.EX2 R165, R8 ;  /* 0x0000000800a57308 */ /* 0x0009f00000000800 */
[----:B------:R1:W-:Y:S01]  /*b7a0*/  MUFU.EX2 R164, R0 ;  /* 0x0000000000a47308 */ /* 0x0003e20000000800 */
[----:B--2---:R-:W-:Y:S02]  /*b7b0*/  F2FP.F16.F32.PACK_AB R4, R207, R208 ;  /* 0x000000d0cf04723e */ /* 0x004fe400000000ff */
[----:B---3--:R-:W-:-:S05]  /*b7c0*/  F2FP.F16.F32.PACK_AB R10, R177, R178 ;  /* 0x000000b2b10a723e */ /* 0x008fca00000000ff */
[----:B------:R-:W-:Y:S01]  /*b7d0*/  HMMA.16816.F32 R40, R4, R22, R100 ;  /* 0x000000160428723c */ /* 0x000fe20000001864 */
[----:B----4-:R-:W-:Y:S01]  /*b7e0*/  FFMA.FTZ R8, R196, UR21, -R12 ;  /* 0x00000015c4087c23 */ /* 0x010fe2000801080c */
[----:B------:R-:W-:Y:S01]  /*b7f0*/  MUFU.EX2 R176, R13 ;  /* 0x0000000d00b07308 */ /* 0x000fe20000000800 */
[----:B------:R-:W-:-:S03]  /*b800*/  MOV R196, R122 ;  /* 0x0000007a00c47202 */ /* 0x000fc60000000f00 */
[C---:B------:R-:W-:Y:S01]  /*b810*/  HMMA.16816.F32 R48, R4.reuse, R24, R48 ;  /* 0x000000180430723c */ /* 0x040fe20000001830 */
[----:B------:R-:W-:Y:S01]  /*b820*/  MOV R103, R118 ;  /* 0x0000007600677202 */ /* 0x000fe20000000f00 */
[--C-:B-1----:R-:W-:Y:S02]  /*b830*/  FFMA.FTZ R0, R190, UR21, -R12.reuse ;  /* 0x00000015be007c23 */ /* 0x102fe4000801080c */
[----:B------:R1:W2:Y:S01]  /*b840*/  MUFU.EX2 R107, R8 ;  /* 0x00000008006b7308 */ /* 0x0002a20000000800 */
[----:B------:R-:W-:Y:S01]  /*b850*/  MOV R190, R117 ;  /* 0x0000007500be7202 */ /* 0x000fe20000000f00 */
[C---:B------:R-:W-:Y:S06]  /*b860*/  HMMA.16816.F32 R52, R4.reuse, R26, R52 ;  /* 0x0000001a0434723c */ /* 0x040fec0000001834 */
[----:B------:R3:W-:Y:S01]  /*b870*/  MUFU.EX2 R104, R0 ;  /* 0x0000000000687308 */ /* 0x0007e20000000800 */
[C---:B------:R-:W-:Y:S06]  /*b880*/  HMMA.16816.F32 R56, R4.reuse, R32, R56 ;  /* 0x000000200438723c */ /* 0x040fec0000001838 */
[----:B------:R-:W-:Y:S01]  /*b890*/  HMMA.16816.F32 R136, R4, R34, R136 ;  /* 0x000000220488723c */ /* 0x000fe20000001888 */
[----:B-1----:R-:W-:Y:S01]  /*b8a0*/  FFMA.FTZ R8, R194, UR21, -R12 ;  /* 0x00000015c2087c23 */ /* 0x002fe2000801080c */
[----:B--2---:R-:W-:-:S02]  /*b8b0*/  F2FP.F16.F32.PACK_AB R9, R107, R165 ;  /* 0x000000a56b09723e */ /* 0x004fc400000000ff */
[----:B------:R-:W-:Y:S01]  /*b8c0*/  MOV R194, R123 ;  /* 0x0000007b00c27202 */ /* 0x000fe20000000f00 */
[----:B------:R1:W-:Y:S01]  /*b8d0*/  MUFU.EX2 R106, R8 ;  /* 0x00000008006a7308 */ /* 0x0003e20000000800 */
[----:B------:R-:W-:Y:S01]  /*b8e0*/  HMMA.16816.F32 R140, R4, R28, R140 ;  /* 0x0000001c048c723c */ /* 0x000fe2000000188c */
[----:B------:R-:W-:Y:S01]  /*b8f0*/  LDSM.16.MT88.4 R120, [R224+0x9c00] ;  /* 0x009c0000e078783b */ /* 0x000fe20000004200 */
[----:B---3--:R-:W-:Y:S01]  /*b900*/  FFMA.FTZ R0, R195, UR21, -R3 ;  /* 0x00000015c3007c23 */ /* 0x008fe20008010803 */
[----:B------:R-:W-:-:S03]  /*b910*/  MOV R195, R119 ;  /* 0x0000007700c37202 */ /* 0x000fc60000000f00 */
[C---:B------:R-:W-:Y:S01]  /*b920*/  HMMA.16816.F32 R152, R4.reuse, R30, R152 ;  /* 0x0000001e0498723c */ /* 0x040fe20000001898 */
[----:B------:R2:W-:Y:S05]  /*b930*/  MUFU.EX2 R102, R0 ;  /* 0x0000000000667308 */ /* 0x0005ea0000000800 */
[----:B-----5:R-:W-:Y:S01]  /*b940*/  HMMA.16816.F32 R156, R4, R36, R156 ;  /* 0x00000024049c723c */ /* 0x020fe2000000189c */
[----:B-1----:R-:W-:Y:S01]  /*b950*/  FFMA.FTZ R8, R189, UR21, -R12 ;  /* 0x00000015bd087c23 */ /* 0x002fe2000801080c */
[----:B------:R-:W-:-:S04]  /*b960*/  MOV R189, R105 ;  /* 0x0000006900bd7202 */ /* 0x000fc80000000f00 */
[----:B------:R-:W-:Y:S01]  /*b970*/  HMMA.16816.F32 R172, R4, R38, R172 ;  /* 0x0000002604ac723c */ /* 0x000fe200000018ac */
[----:B------:R1:W3:Y:S01]  /*b980*/  MUFU.EX2 R105, R8 ;  /* 0x0000000800697308 */ /* 0x0002e20000000800 */
[----:B--2---:R-:W-:-:S04]  /*b990*/  FFMA.FTZ R0, R193, UR21, -R3 ;  /* 0x00000015c1007c23 */ /* 0x004fc80008010803 */
[C---:B------:R-:W-:Y:S03]  /*b9a0*/  HMMA.16816.F32 R72, R4.reuse, R16, R72 ;  /* 0x000000100448723c */ /* 0x040fe60000001848 */
[----:B------:R2:W4:Y:S03]  /*b9b0*/  MUFU.EX2 R101, R0 ;  /* 0x0000000000657308 */ /* 0x0005260000000800 */
[----:B------:R-:W-:Y:S01]  /*b9c0*/  HMMA.16816.F32 R76, R4, R18, R76 ;  /* 0x00000012044c723c */ /* 0x000fe2000000184c */
[----:B-1----:R-:W-:-:S05]  /*b9d0*/  F2FP.F16.F32.PACK_AB R8, R209, R210 ;  /* 0x000000d2d108723e */ /* 0x002fca00000000ff */
[----:B------:R-:W-:Y:S01]  /*b9e0*/  HMMA.16816.F32 R88, R4, R20, R88 ;  /* 0x000000140458723c */ /* 0x000fe20000001858 */
[----:B---3--:R-:W-:Y:S01]  /*b9f0*/  F2FP.F16.F32.PACK_AB R11, R105, R106 ;  /* 0x0000006a690b723e */ /* 0x008fe200000000ff */
[----:B------:R-:W1:Y:S01]  /*ba00*/  LDSM.16.MT88.4 R4, [R226+0xbc00] ;  /* 0x00bc0000e204783b */ /* 0x000e620000004200 */
[----:B--2---:R-:W-:-:S05]  /*ba10*/  FFMA.FTZ R0, R192, UR21, -R3 ;  /* 0x00000015c0007c23 */ /* 0x004fca0008010803 */
[C---:B------:R-:W-:Y:S01]  /*ba20*/  HMMA.16816.F32 R112, R8.reuse, R24, R112 ;  /* 0x000000180870723c */ /* 0x040fe20000001870 */
[----:B------:R-:W-:Y:S01]  /*ba30*/  FFMA.FTZ R3, R191, UR21, -R3 ;  /* 0x00000015bf037c23 */ /* 0x000fe20008010803 */
[----:B------:R2:W-:Y:S04]  /*ba40*/  MUFU.EX2 R100, R0 ;  /* 0x0000000000647308 */ /* 0x0005e80000000800 */
[C---:B------:R-:W-:Y:S04]  /*ba50*/  HMMA.16816.F32 R24, R8.reuse, R26, R60 ;  /* 0x0000001a0818723c */ /* 0x040fe8000000183c */
[----:B------:R3:W-:Y:S02]  /*ba60*/  MUFU.EX2 R63, R3 ;  /* 0x00000003003f7308 */ /* 0x0007e40000000800 */
[C---:B------:R-:W-:Y:S06]  /*ba70*/  HMMA.16816.F32 R128, R8.reuse, R32, R128 ;  /* 0x000000200880723c */ /* 0x040fec0000001880 */
[----:B------:R-:W-:Y:S01]  /*ba80*/  HMMA.16816.F32 R144, R8, R28, R144 ;  /* 0x0000001c0890723c */ /* 0x000fe20000001890 */
[----:B--2---:R-:W-:-:S04]  /*ba90*/  FFMA.FTZ R0, R201, UR21, -R2 ;  /* 0x00000015c9007c23 */ /* 0x004fc80008010802 */
[----:B------:R2:W-:Y:S01]  /*baa0*/  MUFU.EX2 R62, R0 ;  /* 0x00000000003e7308 */ /* 0x0005e20000000800 */
[----:B------:R-:W-:Y:S01]  /*bab0*/  HMMA.16816.F32 R160, R8, R36, R160 ;  /* 0x0000002408a0723c */ /* 0x000fe200000018a0 */
[----:B---3--:R-:W-:-:S05]  /*bac0*/  FFMA.FTZ R3, R188, R45, R248 ;  /* 0x0000002dbc037223 */ /* 0x008fca00000100f8 */
[C---:B------:R-:W-:Y:S06]  /*bad0*/  HMMA.16816.F32 R68, R8.reuse, R16, R68 ;  /* 0x000000100844723c */ /* 0x040fec0000001844 */
[----:B------:R-:W-:Y:S01]  /*bae0*/  HMMA.16816.F32 R84, R8, R20, R84 ;  /* 0x000000140854723c */ /* 0x000fe20000001854 */
[----:B--2---:R-:W-:-:S05]  /*baf0*/  FFMA.FTZ R0, R199, UR21, -R2 ;  /* 0x00000015c7007c23 */ /* 0x004fca0008010802 */
[C---:B------:R-:W-:Y:S01]  /*bb00*/  HMMA.16816.F32 R32, R8.reuse, R34, R64 ;  /* 0x000000220820723c */ /* 0x040fe20000001840 */
[----:B------:R2:W3:Y:S05]  /*bb10*/  MUFU.EX2 R61, R0 ;  /* 0x00000000003d7308 */ /* 0x0004ea0000000800 */
[C---:B------:R-:W-:Y:S01]  /*bb20*/  HMMA.16816.F32 R28, R8.reuse, R30, R148 ;  /* 0x0000001e081c723c */ /* 0x040fe20000001894 */
[----:B------:R-:W5:Y:S05]  /*bb30*/  LDSM.16.MT88.4 R148, [R224+0xac00] ;  /* 0x00ac0000e094783b */ /* 0x000f6a0000004200 */
[C---:B------:R-:W-:Y:S01]  /*bb40*/  HMMA.16816.F32 R36, R8.reuse, R38, R168 ;  /* 0x000000260824723c */ /* 0x040fe200000018a8 */
[----:B------:R-:W5:Y:S05]  /*bb50*/  LDSM.16.MT88.4 R168, [R226+0xac00] ;  /* 0x00ac0000e2a8783b */ /* 0x000f6a0000004200 */
[----:B------:R-:W-:Y:S01]  /*bb60*/  HMMA.16816.F32 R16, R8, R18, R92 ;  /* 0x000000120810723c */ /* 0x000fe2000000185c */
[--C-:B--2---:R-:W-:Y:S01]  /*bb70*/  FFMA.FTZ R0, R197, UR21, -R2.reuse ;  /* 0x00000015c5007c23 */ /* 0x104fe20008010802 */
[----:B------:R-:W-:-:S03]  /*bb80*/  FFMA.FTZ R2, R200, UR21, -R2 ;  /* 0x00000015c8027c23 */ /* 0x000fc60008010802 */
[----:B------:R2:W-:Y:S01]  /*bb90*/  MUFU.EX2 R60, R0 ;  /* 0x00000000003c7308 */ /* 0x0005e20000000800 */
[----:B------:R-:W-:Y:S01]  /*bba0*/  HMMA.16816.F32 R20, R8, R22, R96 ;  /* 0x000000160814723c */ /* 0x000fe20000001860 */
[----:B----4-:R-:W-:Y:S02]  /*bbb0*/  F2FP.F16.F32.PACK_AB R92, R101, R102 ;  /* 0x00000066655c723e */ /* 0x010fe400000000ff */
[----:B---3--:R-:W-:Y:S02]  /*bbc0*/  F2FP.F16.F32.PACK_AB R93, R61, R62 ;  /* 0x0000003e3d5d723e */ /* 0x008fe400000000ff */
[----:B------:R-:W-:Y:S02]  /*bbd0*/  F2FP.F16.F32.PACK_AB R94, R63, R100 ;  /* 0x000000643f5e723e */ /* 0x000fe400000000ff */
[----:B------:R-:W3:Y:S01]  /*bbe0*/  MUFU.EX2 R47, R2 ;  /* 0x00000002002f7308 */ /* 0x000ee20000000800 */
[----:B------:R-:W-:Y:S01]  /*bbf0*/  FFMA.FTZ R8, R103, R15, R195 ;  /* 0x0000000f67087223 */ /* 0x000fe200000100c3 */
[----:B------:R-:W-:-:S02]  /*bc00*/  F2FP.F16.F32.PACK_AB R96, R167, R176 ;  /* 0x000000b0a760723e */ /* 0x000fc400000000ff */
[----:B------:R-:W-:Y:S01]  /*bc10*/  F2FP.F16.F32.PACK_AB R98, R164, R166 ;  /* 0x000000a6a462723e */ /* 0x000fe200000000ff */
[----:B------:R-:W-:Y:S01]  /*bc20*/  FADD.FTZ R9, R194, R8 ;  /* 0x00000008c2097221 */ /* 0x000fe20000010000 */
[----:B------:R-:W-:Y:S01]  /*bc30*/  MOV R103, R244 ;  /* 0x000000f400677202 */ /* 0x000fe20000000f00 */
[----:B--2---:R-:W-:-:S04]  /*bc40*/  FFMA.FTZ R0, R203, UR21, -R12 ;  /* 0x00000015cb007c23 */ /* 0x004fc8000801080c */
[----:B------:R2:W4:Y:S01]  /*bc50*/  MUFU.EX2 R46, R0 ;  /* 0x00000000002e7308 */ /* 0x0005220000000800 */
[----:B---3--:R-:W-:Y:S01]  /*bc60*/  F2FP.F16.F32.PACK_AB R95, R47, R60 ;  /* 0x0000003c2f5f723e */ /* 0x008fe200000000ff */
[----:B------:R-:W-:-:S04]  /*bc70*/  FFMA.FTZ R2, R189, R44, R240 ;  /* 0x0000002cbd027223 */ /* 0x000fc800000100f0 */
[----:B------:R-:W-:Y:S02]  /*bc80*/  FADD.FTZ R10, R241, R2 ;  /* 0x00000002f10a7221 */ /* 0x000fe40000010000 */
[----:B-1----:R-:W-:Y:S01]  /*bc90*/  HMMA.16816.F32 R88, R92, R4, R88 ;  /* 0x000000045c58723c */ /* 0x002fe20000001858 */
[----:B--2---:R-:W-:Y:S01]  /*bca0*/  FFMA.FTZ R0, R202, UR21, -R12 ;  /* 0x00000015ca007c23 */ /* 0x004fe2000801080c */
[----:B----4-:R-:W-:-:S04]  /*bcb0*/  F2FP.F16.F32.PACK_AB R97, R46, R104 ;  /* 0x000000682e61723e */ /* 0x010fc800000000ff */
[C---:B------:R-:W-:Y:S01]  /*bcc0*/  HMMA.16816.F32 R108, R92.reuse, R120, R48 ;  /* 0x000000785c6c723c */ /* 0x040fe20000001830 */
[----:B------:R1:W-:Y:S05]  /*bcd0*/  MUFU.EX2 R13, R0 ;  /* 0x00000000000d7308 */ /* 0x0003ea0000000800 */
[C---:B------:R-:W-:Y:S06]  /*bce0*/  HMMA.16816.F32 R116, R92.reuse, R122, R52 ;  /* 0x0000007a5c74723c */ /* 0x040fec0000001834 */
[C---:B------:R-:W-:Y:S06]  /*bcf0*/  HMMA.16816.F32 R124, R92.reuse, R132, R56 ;  /* 0x000000845c7c723c */ /* 0x040fec0000001838 */
[----:B------:R-:W-:Y:S01]  /*bd00*/  HMMA.16816.F32 R136, R92, R134, R136 ;  /* 0x000000865c88723c */ /* 0x000fe20000001888 */
[----:B-1----:R-:W-:-:S04]  /*bd10*/  FFMA.FTZ R0, R204, UR21, -R12 ;  /* 0x00000015cc007c23 */ /* 0x002fc8000801080c */
[----:B------:R1:W2:Y:S01]  /*bd20*/  MUFU.EX2 R11, R0 ;  /* 0x00000000000b7308 */ /* 0x0002a20000000800 */
[C---:B-----5:R-:W-:Y:S06]  /*bd30*/  HMMA.16816.F32 R140, R92.reuse, R148, R140 ;  /* 0x000000945c8c723c */ /* 0x060fec000000188c */
        /* <DEDUP_REMOVED lines=75> */
[----:B------:R1:W-:Y:S05]  /*c1f0*/  STL [R1], R252 ;  /* 0x000000fc01007387 */ /* 0x0003ea0000100800 */
        /* <DEDUP_REMOVED lines=23> */
[----:B------:R-:W-:Y:S02]  /*c370*/  MOV R2, UR6 ;  /* 0x0000000600027c02 */ /* 0x000fe40008000f00 */
[----:B------:R-:W-:Y:S01]  /*c380*/  MOV R3, UR7 ;  /* 0x0000000700037c02 */ /* 0x000fe20008000f00 */
[----:B------:R-:W-:-:S03]  /*c390*/  UIADD3 UR4, UR7, UR4, URZ ;  /* 0x0000000407047290 */ /* 0x000fc6000fffe03f */
[----:B------:R-:W5:Y:S03]  /*c3a0*/  @!P2 LDC.64 R10, c[0x0][0x220] ;  /* 0x00008800ff0aab82 */ /* 0x000f660000000a00 */
[----:B------:R-:W-:-:S05]  /*c3b0*/  MOV R3, UR4 ;  /* 0x0000000400037c02 */ /* 0x000fca0008000f00 */
        /* <DEDUP_REMOVED lines=54> */
[----:B--2---:R-:W2:Y:S04]  /*c720*/  LDSM.16.M88.4 R8, [R228] ;  /* 0x00000000e408783b */ /* 0x004ea80000000200 */
[----:B------:R-:W-:Y:S04]  /*c730*/  LDSM.16.M88.4 R24, [R225+0x6800] ;  /* 0x00680000e118783b */ /* 0x000fe80000000200 */
[----:B------:R-:W-:Y:S04]  /*c740*/  LDSM.16.M88.4 R20, [R225+0x6c00] ;  /* 0x006c0000e114783b */ /* 0x000fe80000000200 */
[----:B------:R-:W-:Y:S04]  /*c750*/  LDSM.16.M88.4 R16, [R229] ;  /* 0x00000000e510783b */ /* 0x000fe80000000200 */
[----:B-1----:R-:W1:Y:S04]  /*c760*/  LDSM.16.M88.4 R4, [R228+0x1000] ;  /* 0x00100000e404783b */ /* 0x002e680000000200 */
[----:B------:R-:W3:Y:S04]  /*c770*/  LDSM.16.M88.4 R40, [R227+0x6000] ;  /* 0x00600000e328783b */ /* 0x000ee80000000200 */
[----:B------:R-:W4:Y:S04]  /*c780*/  LDSM.16.M88.4 R36, [R227+0x6400] ;  /* 0x00640000e324783b */ /* 0x000f280000000200 */
[----:B------:R-:W5:Y:S04]  /*c790*/  LDSM.16.M88.4 R44, [R227+0x6800] ;  /* 0x00680000e32c783b */ /* 0x000f680000000200 */
[----:B------:R-:W5:Y:S04]  /*c7a0*/  LDSM.16.M88.4 R48, [R227+0x6c00] ;  /* 0x006c0000e330783b */ /* 0x000f680000000200 */
[----:B------:R-:W5:Y:S01]  /*c7b0*/  LDSM.16.M88.4 R12, [R229+0x1000] ;  /* 0x00100000e50c783b */ /* 0x000f620000000200 */
[C---:B--2---:R-:W-:Y:S03]  /*c7c0*/  HMMA.16816.F32 R164, R8.reuse, R32, RZ ;  /* 0x0000002008a4723c */ /* 0x044fe600000018ff */
[----:B------:R-:W-:Y:S04]  /*c7d0*/  LDSM.16.M88.4 R240, [R225+0x7c00] ;  /* 0x007c0000e1f0783b */ /* 0x000fe80000000200 */
[----:B------:R-:W0:Y:S01]  /*c7e0*/  LDGDEPBAR ;  /* 0x00000000000079af */ /* 0x000e220000000000 */
[C---:B------:R-:W-:Y:S06]  /*c7f0*/  HMMA.16816.F32 R100, R8.reuse, R28, RZ ;  /* 0x0000001c0864723c */ /* 0x040fec00000018ff */
[----:B------:R-:W-:Y:S06]  /*c800*/  HMMA.16816.F32 R104, R8, R34, RZ ;  /* 0x000000220868723c */ /* 0x000fec00000018ff */
[C---:B-1----:R-:W-:Y:S06]  /*c810*/  HMMA.16816.F32 R196, R4.reuse, R32, RZ ;  /* 0x0000002004c4723c */ /* 0x042fec00000018ff */
[----:B------:R-:W-:Y:S06]  /*c820*/  HMMA.16816.F32 R216, R4, R34, RZ ;  /* 0x0000002204d8723c */ /* 0x000fec00000018ff */
[C---:B------:R-:W-:Y:S06]  /*c830*/  HMMA.16816.F32 R60, R8.reuse, R24, RZ ;  /* 0x00000018083c723c */ /* 0x040fec00000018ff */
[C---:B------:R-:W-:Y:S06]  /*c840*/  HMMA.16816.F32 R52, R8.reuse, R20, RZ ;  /* 0x000000140834723c */ /* 0x040fec00000018ff */
[C---:B------:R-:W-:Y:S06]  /*c850*/  HMMA.16816.F32 R64, R8.reuse, R30, RZ ;  /* 0x0000001e0840723c */ /* 0x040fec00000018ff */
[C---:B------:R-:W-:Y:S06]  /*c860*/  HMMA.16816.F32 R56, R8.reuse, R26, RZ ;  /* 0x0000001a0838723c */ /* 0x040fec00000018ff */
[----:B------:R-:W-:Y:S01]  /*c870*/  HMMA.16816.F32 R176, R8, R22, RZ ;  /* 0x0000001608b0723c */ /* 0x000fe200000018ff */
[----:B------:R-:W-:Y:S05]  /*c880*/  LDSM.16.M88.4 R8, [R225+0x7000] ;  /* 0x00700000e108783b */ /* 0x000fea0000000200 */
[C---:B------:R-:W-:Y:S06]  /*c890*/  HMMA.16816.F32 R32, R4.reuse, R24, RZ ;  /* 0x000000180420723c */ /* 0x040fec00000018ff */
[C---:B------:R-:W-:Y:S06]  /*c8a0*/  HMMA.16816.F32 R220, R4.reuse, R26, RZ ;  /* 0x0000001a04dc723c */ /* 0x040fec00000018ff */
[C---:B------:R-:W-:Y:S06]  /*c8b0*/  HMMA.16816.F32 R192, R4.reuse, R28, RZ ;  /* 0x0000001c04c0723c */ /* 0x040fec00000018ff */
[C---:B------:R-:W-:Y:S01]  /*c8c0*/  HMMA.16816.F32 R212, R4.reuse, R30, RZ ;  /* 0x0000001e04d4723c */ /* 0x040fe200000018ff */
[----:B------:R-:W-:Y:S05]  /*c8d0*/  LDSM.16.M88.4 R28, [R228+0x3000] ;  /* 0x00300000e41c783b */ /* 0x000fea0000000200 */
[C---:B------:R-:W-:Y:S06]  /*c8e0*/  HMMA.16816.F32 R24, R4.reuse, R20, RZ ;  /* 0x000000140418723c */ /* 0x040fec00000018ff */
[----:B------:R-:W-:Y:S01]  /*c8f0*/  HMMA.16816.F32 R208, R4, R22, RZ ;  /* 0x0000001604d0723c */ /* 0x000fe200000018ff */
[----:B------:R-:W1:Y:S04]  /*c900*/  LDSM.16.M88.4 R4, [R228+0x2000] ;  /* 0x00200000e404783b */ /* 0x000e680000000200 */
[----:B------:R-:W-:Y:S01]  /*c910*/  LDSM.16.M88.4 R20, [R229+0x3000] ;  /* 0x00300000e514783b */ /* 0x000fe20000000200 */
[C---:B---3--:R-:W-:Y:S06]  /*c920*/  HMMA.16816.F32 R204, R16.reuse, R40, R164 ;  /* 0x0000002810cc723c */ /* 0x048fec00000018a4 */
[C---:B----4-:R-:W-:Y:S06]  /*c930*/  HMMA.16816.F32 R200, R16.reuse, R36, R100 ;  /* 0x0000002410c8723c */ /* 0x050fec0000001864 */
[C---:B------:R-:W-:Y:S06]  /*c940*/  HMMA.16816.F32 R180, R16.reuse, R42, R104 ;  /* 0x0000002a10b4723c */ /* 0x040fec0000001868 */
[C---:B-----5:R-:W-:Y:S06]  /*c950*/  HMMA.16816.F32 R184, R16.reuse, R44, R60 ;  /* 0x0000002c10b8723c */ /* 0x060fec000000183c */
[C---:B------:R-:W-:Y:S01]  /*c960*/  HMMA.16816.F32 R164, R16.reuse, R48, R52 ;  /* 0x0000003010a4723c */ /* 0x040fe20000001834 */
[----:B------:R-:W-:Y:S05]  /*c970*/  LDSM.16.M88.4 R52, [R225+0x7800] ;  /* 0x00780000e134783b */ /* 0x000fea0000000200 */
[C---:B------:R-:W-:Y:S06]  /*c980*/  HMMA.16816.F32 R188, R16.reuse, R38, R64 ;  /* 0x0000002610bc723c */ /* 0x040fec0000001840 */
[C---:B------:R-:W-:Y:S01]  /*c990*/  HMMA.16816.F32 R104, R16.reuse, R46, R56 ;  /* 0x0000002e1068723c */ /* 0x040fe20000001838 */
[----:B------:R-:W-:Y:S05]  /*c9a0*/  LDSM.16.M88.4 R56, [R225+0x7400] ;  /* 0x00740000e138783b */ /* 0x000fea0000000200 */
[----:B------:R-:W-:Y:S06]  /*c9b0*/  HMMA.16816.F32 R100, R16, R50, R176 ;  /* 0x000000321064723c */ /* 0x000fec00000018b0 */
[C---:B------:R-:W-:Y:S06]  /*c9c0*/  HMMA.16816.F32 R16, R12.reuse, R40, R196 ;  /* 0x000000280c10723c */ /* 0x040fec00000018c4 */
[C---:B------:R-:W-:Y:S06]  /*c9d0*/  HMMA.16816.F32 R192, R12.reuse, R36, R192 ;  /* 0x000000240cc0723c */ /* 0x040fec00000018c0 */
[C---:B------:R-:W-:Y:S01]  /*c9e0*/  HMMA.16816.F32 R248, R12.reuse, R48, R24 ;  /* 0x000000300cf8723c */ /* 0x040fe20000001818 */
[----:B------:R-:W-:Y:S05]  /*c9f0*/  LDSM.16.M88.4 R24, [R229+0x2000] ;  /* 0x00200000e518783b */ /* 0x000fea0000000200 */
[C---:B------:R-:W-:Y:S01]  /*ca00*/  HMMA.16816.F32 R212, R12.reuse, R38, R212 ;  /* 0x000000260cd4723c */ /* 0x040fe200000018d4 */
[----:B------:R-:W2:Y:S05]  /*ca10*/  LDSM.16.M88.4 R36, [R227+0x7000] ;  /* 0x00700000e324783b */ /* 0x000eaa0000000200 */
[C---:B------:R-:W-:Y:S06]  /*ca20*/  HMMA.16816.F32 R208, R12.reuse, R50, R208 ;  /* 0x000000320cd0723c */ /* 0x040fec00000018d0 */
[C---:B------:R-:W-:Y:S06]  /*ca30*/  HMMA.16816.F32 R176, R12.reuse, R44, R32 ;  /* 0x0000002c0cb0723c */ /* 0x040fec0000001820 */
[----:B------:R-:W-:Y:S01]  /*ca40*/  HMMA.16816.F32 R60, R12, R42, R216 ;  /* 0x0000002a0c3c723c */ /* 0x000fe200000018d8 */
[----:B------:R-:W-:Y:S05]  /*ca50*/  LDSM.16.M88.4 R40, [R225+0x8000] ;  /* 0x00800000e128783b */ /* 0x000fea0000000200 */
[-C--:B-1----:R-:W-:Y:S06]  /*ca60*/  HMMA.16816.F32 R32, R4, R8.reuse, R204 ;  /* 0x000000080420723c */ /* 0x082fec00000018cc */
[----:B------:R-:W-:Y:S01]  /*ca70*/  HMMA.16816.F32 R48, R28, R8, R16 ;  /* 0x000000081c30723c */ /* 0x000fe20000001810 */
[----:B------:R-:W1:Y:S01]  /*ca80*/  LDSM.16.M88.4 R16, [R228+0x4000] ;  /* 0x00400000e410783b */ /* 0x000e620000000200 */
[----:B------:R-:W-:-:S02]  /*ca90*/  MOV R0, R208 ;  /* 0x000000d000007202 */ /* 0x000fc40000000f00 */
[----:B------:R-:W-:Y:S02]  /*caa0*/  MOV R3, R210 ;  /* 0x000000d200037202 */ /* 0x000fe40000000f00 */
[----:B------:R-:W-:Y:S01]  /*cab0*/  HMMA.16816.F32 R220, R12, R46, R220 ;  /* 0x0000002e0cdc723c */ /* 0x000fe200000018dc */
[----:B------:R-:W-:-:S05]  /*cac0*/  MOV R2, R211 ;  /* 0x000000d300027202 */ /* 0x000fca0000000f00 */
[----:B------:R-:W-:Y:S01]  /*cad0*/  HMMA.16816.F32 R64, R4, R10, R180 ;  /* 0x0000000a0440723c */ /* 0x000fe200000018b4 */
[----:B------:R-:W-:-:S05]  /*cae0*/  MOV R12, R209 ;  /* 0x000000d1000c7202 */ /* 0x000fca0000000f00 */
[----:B------:R-:W-:Y:S01]  /*caf0*/  HMMA.16816.F32 R60, R28, R10, R60 ;  /* 0x0000000a1c3c723c */ /* 0x000fe2000000183c */
[----:B------:R-:W-:Y:S01]  /*cb00*/  MOV R181, R12 ;  /* 0x0000000c00b57202 */ /* 0x000fe20000000f00 */
[----:B------:R-:W-:Y:S01]  /*cb10*/  LDSM.16.M88.4 R8, [R229+0x4000] ;  /* 0x00400000e508783b */ /* 0x000fe20000000200 */
[----:B------:R-:W-:-:S03]  /*cb20*/  MOV R180, R0 ;  /* 0x0000000000b47202 */ /* 0x000fc60000000f00 */
[----:B------:R-:W3:Y:S01]  /*cb30*/  LDSM.16.M88.4 R12, [R228+0x5000] ;  /* 0x00500000e40c783b */ /* 0x000ee20000000200 */
[----:B--2---:R-:W-:Y:S03]  /*cb40*/  HMMA.16816.F32 R44, R24, R36, R32 ;  /* 0x00000024182c723c */ /* 0x004fe60000001820 */
[----:B------:R-:W2:Y:S03]  /*cb50*/  LDSM.16.M88.4 R32, [R227+0x8000] ;  /* 0x00800000e320783b */ /* 0x000ea60000000200 */
[C---:B------:R-:W-:Y:S06]  /*cb60*/  HMMA.16816.F32 R200, R4.reuse, R56, R200 ;  /* 0x0000003804c8723c */ /* 0x040fec00000018c8 */
[C---:B------:R-:W-:Y:S06]  /*cb70*/  HMMA.16816.F32 R184, R4.reuse, R52, R184 ;  /* 0x0000003404b8723c */ /* 0x040fec00000018b8 */
[C---:B------:R-:W-:Y:S06]  /*cb80*/  HMMA.16816.F32 R204, R4.reuse, R240, R164 ;  /* 0x000000f004cc723c */ /* 0x040fec00000018a4 */
[C---:B------:R-:W-:Y:S06]  /*cb90*/  HMMA.16816.F32 R188, R4.reuse, R58, R188 ;  /* 0x0000003a04bc723c */ /* 0x040fec00000018bc */
[C---:B------:R-:W-:Y:S06]  /*cba0*/  HMMA.16816.F32 R196, R4.reuse, R54, R104 ;  /* 0x0000003604c4723c */ /* 0x040fec0000001868 */
[----:B------:R-:W-:Y:S06]  /*cbb0*/  HMMA.16816.F32 R208, R4, R242, R100 ;  /* 0x000000f204d0723c */ /* 0x000fec0000001864 */
        /* <DEDUP_REMOVED lines=10> */
[----:B------:R-:W-:Y:S06]  /*cc60*/  HMMA.16816.F32 R40, R12, R42, R104 ;  /* 0x0000002a0c28723c */ /* 0x000fec0000001868 */
[C---:B------:R-:W-:Y:S06]  /*cc70*/  HMMA.16816.F32 R176, R28.reuse, R52, R176 ;  /* 0x000000341cb0723c */ /* 0x040fec00000018b0 */
[----:B------:R-:W-:Y:S06]  /*cc80*/  HMMA.16816.F32 R220, R28, R54, R220 ;  /* 0x000000361cdc723c */ /* 0x000fec00000018dc */
[----:B-1----:R-:W-:Y:S01]  /*cc90*/  HMMA.16816.F32 R100, R4, R32, R44 ;  /* 0x000000200464723c */ /* 0x002fe2000000182c */
[----:B------:R-:W1:Y:S01]  /*cca0*/  LDSM.16.M88.4 R44, [R225+0x8400] ;  /* 0x00840000e12c783b */ /* 0x000e620000000200 */
[----:B------:R-:W-:-:S04]  /*ccb0*/  FMUL.FTZ R0, R64, UR19 ;  /* 0x0000001340007c20 */ /* 0x000fc80008410000 */
[----:B------:R3:W4:Y:S01]  /*ccc0*/  MUFU.TANH R219, R0 ;  /* 0x0000000000db7308 */ /* 0x0007220000002400 */
[----:B------:R-:W-:Y:S06]  /*ccd0*/  HMMA.16816.F32 R164, R28, R58, R212 ;  /* 0x0000003a1ca4723c */ /* 0x000fec00000018d4 */
[----:B------:R-:W-:Y:S06]  /*cce0*/  HMMA.16816.F32 R56, R8, R34, R48 ;  /* 0x000000220838723c */ /* 0x000fec0000001830 */
[----:B--2---:R-:W-:Y:S01]  /*ccf0*/  HMMA.16816.F32 R52, R24, R36, R200 ;  /* 0x000000241834723c */ /* 0x004fe200000018c8 */
[----:B---3--:R-:W-:-:S05]  /*cd00*/  FMUL.FTZ R0, R65, UR19 ;  /* 0x0000001341007c20 */ /* 0x008fca0008410000 */
[----:B------:R-:W-:Y:S01]  /*cd10*/  HMMA.16816.F32 R60, R20, R36, R60 ;  /* 0x00000024143c723c */ /* 0x000fe2000000183c */
[----:B------:R2:W3:-:S15]  /*cd20*/  MUFU.TANH R218, R0 ;  /* 0x0000000000da7308 */ /* 0x0004de0000002400 */
[----:B------:R-:W-:-:S02]  /*cd30*/  NOP ;  /* 0x0000000000007918 */ /* 0x000fc40000000000 */
[----:B-1----:R-:W-:Y:S01]  /*cd40*/  HMMA.16816.F32 R52, R16, R44, R52 ;  /* 0x0000002c1034723c */ /* 0x002fe20000001834 */
[----:B--2---:R-:W-:-:S04]  /*cd50*/  FMUL.FTZ R0, R66, UR19 ;  /* 0x0000001342007c20 */ /* 0x004fc80008410000 */
[----:B------:R1:W2:Y:S01]  /*cd60*/  MUFU.TANH R217, R0 ;  /* 0x0000000000d97308 */ /* 0x0002a20000002400 */
[----:B------:R-:W-:Y:S06]  /*cd70*/  HMMA.16816.F32 R48, R12, R44, R60 ;  /* 0x0000002c0c30723c */ /* 0x000fec000000183c */
[-C--:B------:R-:W-:Y:S06]  /*cd80*/  HMMA.16816.F32 R60, R20, R38.reuse, R164 ;  /* 0x00000026143c723c */ /* 0x080fec00000018a4 */
[----:B------:R-:W-:Y:S01]  /*cd90*/  HMMA.16816.F32 R36, R24, R38, R188 ;  /* 0x000000261824723c */ /* 0x000fe200000018bc */
[----:B-1----:R-:W-:-:S05]  /*cda0*/  FMUL.FTZ R0, R67, UR19 ;  /* 0x0000001343007c20 */ /* 0x002fca0008410000 */
[----:B------:R-:W-:Y:S01]  /*cdb0*/  HMMA.16816.F32 R64, R4, R34, R40 ;  /* 0x000000220440723c */ /* 0x000fe20000001828 */
[----:B------:R-:W-:Y:S01]  /*cdc0*/  LDSM.16.M88.4 R32, [R227+0x8400] ;  /* 0x00840000e320783b */ /* 0x000fe20000000200 */
[----:B------:R1:W1:Y:S03]  /*cdd0*/  MUFU.TANH R216, R0 ;  /* 0x0000000000d87308 */ /* 0x0002660000002400 */
[----:B------:R-:W5:-:S13]  /*cde0*/  LDSM.16.M88.4 R40, [R227+0x7800] ;  /* 0x00780000e328783b */ /* 0x000f5a0000000200 */
[----:B------:R-:W-:Y:S01]  /*cdf0*/  HMMA.16816.F32 R36, R16, R46, R36 ;  /* 0x0000002e1024723c */ /* 0x000fe20000001824 */
[----:B-1----:R-:W-:-:S04]  /*ce00*/  FMUL.FTZ R0, R100, UR19 ;  /* 0x0000001364007c20 */ /* 0x002fc80008410000 */
[----:B------:R1:W1:Y:S01]  /*ce10*/  MUFU.TANH R215, R0 ;  /* 0x0000000000d77308 */ /* 0x0002620000002400 */
[----:B------:R-:W-:Y:S01]  /*ce20*/  HMMA.16816.F32 R44, R12, R46, R60 ;  /* 0x0000002e0c2c723c */ /* 0x000fe2000000183c */
[----:B-1----:R-:W-:-:S06]  /*ce30*/  FMUL.FTZ R0, R101, UR19 ;  /* 0x0000001365007c20 */ /* 0x002fcc0008410000 */
[----:B------:R1:W1:Y:S01]  /*ce40*/  MUFU.TANH R214, R0 ;  /* 0x0000000000d67308 */ /* 0x0002620000002400 */
[----:B-----5:R-:W-:Y:S01]  /*ce50*/  HMMA.16816.F32 R60, R20, R40, R176 ;  /* 0x00000028143c723c */ /* 0x020fe200000018b0 */
[----:B-1----:R-:W-:-:S06]  /*ce60*/  FMUL.FTZ R0, R102, UR19 ;  /* 0x0000001366007c20 */ /* 0x002fcc0008410000 */
[----:B------:R1:W1:Y:S02]  /*ce70*/  MUFU.TANH R212, R0 ;  /* 0x0000000000d47308 */ /* 0x0002640000002400 */
[----:B-1----:R-:W-:Y:S02]  /*ce80*/  FMUL.FTZ R0, R103, UR19 ;  /* 0x0000001367007c20 */ /* 0x002fe40008410000 */
[----:B------:R-:W-:Y:S01]  /*ce90*/  HMMA.16816.F32 R100, R4, R32, R48 ;  /* 0x000000200464723c */ /* 0x000fe20000001830 */
[----:B------:R-:W1:Y:S03]  /*cea0*/  LDSM.16.M88.4 R48, [R225+0x8800] ;  /* 0x00880000e130783b */ /* 0x000e660000000200 */
[----:B------:R5:W1:Y:S02]  /*ceb0*/  MUFU.TANH R213, R0 ;  /* 0x0000000000d57308 */ /* 0x000a640000002400 */
[----:B-----5:R-:W-:-:S06]  /*cec0*/  FMUL.FTZ R0, R56, UR19 ;  /* 0x0000001338007c20 */ /* 0x020fcc0008410000 */
[----:B------:R5:W1:Y:S02]  /*ced0*/  MUFU.TANH R203, R0 ;  /* 0x0000000000cb7308 */ /* 0x000a640000002400 */
[----:B-----5:R-:W-:-:S06]  /*cee0*/  FMUL.FTZ R0, R57, UR19 ;  /* 0x0000001339007c20 */ /* 0x020fcc0008410000 */
[----:B------:R5:W1:Y:S02]  /*cef0*/  MUFU.TANH R202, R0 ;  /* 0x0000000000ca7308 */ /* 0x000a640000002400 */
[----:B-----5:R-:W-:-:S06]  /*cf00*/  FMUL.FTZ R0, R58, UR19 ;  /* 0x000000133a007c20 */ /* 0x020fcc0008410000 */
[----:B------:R5:W1:Y:S02]  /*cf10*/  MUFU.TANH R201, R0 ;  /* 0x0000000000c97308 */ /* 0x000a640000002400 */
[----:B-----5:R-:W-:Y:S02]  /*cf20*/  FMUL.FTZ R0, R59, UR19 ;  /* 0x000000133b007c20 */ /* 0x020fe40008410000 */
[----:B------:R-:W-:Y:S04]  /*cf30*/  HMMA.16816.F32 R56, R8, R32, R52 ;  /* 0x000000200838723c */ /* 0x000fe80000001834 */
[----:B------:R5:W1:Y:S02]  /*cf40*/  MUFU.TANH R200, R0 ;  /* 0x0000000000c87308 */ /* 0x000a640000002400 */
[----:B------:R-:W-:Y:S01]  /*cf50*/  HMMA.16816.F32 R52, R24, R40, R184 ;  /* 0x000000281834723c */ /* 0x000fe200000018b8 */
[----:B-----5:R-:W-:-:S05]  /*cf60*/  FMUL.FTZ R0, R64, UR19 ;  /* 0x0000001340007c20 */ /* 0x020fca0008410000 */
[----:B------:R5:W1:Y:S02]  /*cf70*/  MUFU.TANH R194, R0 ;  /* 0x0000000000c27308 */ /* 0x000a640000002400 */
[----:B-----5:R-:W-:-:S06]  /*cf80*/  FMUL.FTZ R0, R65, UR19 ;  /* 0x0000001341007c20 */ /* 0x020fcc0008410000 */
[----:B------:R5:W1:Y:S02]  /*cf90*/  MUFU.TANH R195, R0 ;  /* 0x0000000000c37308 */ /* 0x000a640000002400 */
[----:B-----5:R-:W-:-:S06]  /*cfa0*/  FMUL.FTZ R0, R66, UR19 ;  /* 0x0000001342007c20 */ /* 0x020fcc0008410000 */
[----:B------:R5:W1:Y:S02]  /*cfb0*/  MUFU.TANH R193, R0 ;  /* 0x0000000000c17308 */ /* 0x000a640000002400 */
[----:B-----5:R-:W-:Y:S02]  /*cfc0*/  FMUL.FTZ R0, R67, UR19 ;  /* 0x0000001343007c20 */ /* 0x020fe40008410000 */
[----:B------:R-:W-:Y:S01]  /*cfd0*/  HMMA.16816.F32 R64, R4, R34, R44 ;  /* 0x000000220440723c */ /* 0x000fe2000000182c */
[----:B------:R-:W-:Y:S03]  /*cfe0*/  LDSM.16.M88.4 R44, [R227+0x7c00] ;  /* 0x007c0000e32c783b */ /* 0x000fe60000000200 */
        /* <DEDUP_REMOVED lines=8> */
[----:B------:R-:W-:Y:S01]  /*d070*/  HMMA.16816.F32 R56, R8, R34, R36 ;  /* 0x000000220838723c */ /* 0x000fe20000001824 */
[----:B------:R-:W5:Y:S03]  /*d080*/  LDSM.16.M88.4 R36, [R227+0x8800] ;  /* 0x00880000e324783b */ /* 0x000f660000000200 */
[----:B------:R4:W2:Y:S02]  /*d090*/  MUFU.TANH R188, R0 ;  /* 0x0000000000bc7308 */ /* 0x0008a40000002400 */
[-C--:B-1----:R-:W-:Y:S06]  /*d0a0*/  HMMA.16816.F32 R32, R16, R48.reuse, R52 ;  /* 0x000000301020723c */ /* 0x082fec0000001834 */
[----:B------:R-:W-:Y:S01]  /*d0b0*/  HMMA.16816.F32 R52, R12, R48, R60 ;  /* 0x000000300c34723c */ /* 0x000fe2000000183c */
[----:B----4-:R-:W-:-:S04]  /*d0c0*/  FMUL.FTZ R0, R100, UR19 ;  /* 0x0000001364007c20 */ /* 0x010fc80008410000 */
[----:B------:R1:W4:Y:S02]  /*d0d0*/  MUFU.TANH R187, R0 ;  /* 0x0000000000bb7308 */ /* 0x0003240000002400 */
[----:B-1----:R-:W-:-:S11]  /*d0e0*/  FMUL.FTZ R0, R101, UR19 ;  /* 0x0000001365007c20 */ /* 0x002fd60008410000 */
[-C--:B-----5:R-:W-:Y:S01]  /*d0f0*/  HMMA.16816.F32 R60, R8, R36.reuse, R32 ;  /* 0x00000024083c723c */ /* 0x0a0fe20000001820 */
[----:B------:R1:W1:Y:S05]  /*d100*/  MUFU.TANH R186, R0 ;  /* 0x0000000000ba7308 */ /* 0x00026a0000002400 */
[----:B------:R-:W-:Y:S06]  /*d110*/  HMMA.16816.F32 R104, R4, R36, R52 ;  /* 0x000000240468723c */ /* 0x000fec0000001834 */
[----:B------:R-:W-:Y:S01]  /*d120*/  HMMA.16816.F32 R52, R28, R240, R248 ;  /* 0x000000f01c34723c */ /* 0x000fe200000018f8 */
[----:B-1----:R-:W-:-:S04]  /*d130*/  FMUL.FTZ R0, R102, UR19 ;  /* 0x0000001366007c20 */ /* 0x002fc80008410000 */
[----:B------:R1:W1:-:S15]  /*d140*/  MUFU.TANH R184, R0 ;  /* 0x0000000000b87308 */ /* 0x00025e0000002400 */
[----:B------:R-:W-:-:S04]  /*d150*/  NOP ;  /* 0x0000000000007918 */ /* 0x000fc80000000000 */
[----:B------:R-:W-:Y:S01]  /*d160*/  HMMA.16816.F32 R52, R20, R44, R52 ;  /* 0x0000002c1434723c */ /* 0x000fe20000001834 */
[----:B-1----:R-:W-:-:S05]  /*d170*/  FMUL.FTZ R0, R103, UR19 ;  /* 0x0000001367007c20 */ /* 0x002fca0008410000 */
[-C--:B------:R-:W-:Y:S01]  /*d180*/  HMMA.16816.F32 R100, R20, R42.reuse, R220 ;  /* 0x0000002a1464723c */ /* 0x080fe200000018dc */
[----:B------:R1:W1:Y:S05]  /*d190*/  MUFU.TANH R185, R0 ;  /* 0x0000000000b97308 */ /* 0x00026a0000002400 */
[----:B------:R-:W-:Y:S01]  /*d1a0*/  HMMA.16816.F32 R40, R24, R42, R196 ;  /* 0x0000002a1828723c */ /* 0x000fe200000018c4 */
[----:B------:R-:W-:Y:S02]  /*d1b0*/  MOV R220, R180 ;  /* 0x000000b400dc7202 */ /* 0x000fe40000000f00 */
[----:B------:R-:W-:Y:S02]  /*d1c0*/  MOV R221, R181 ;  /* 0x000000b500dd7202 */ /* 0x000fe40000000f00 */
[----:B------:R-:W-:-:S02]  /*d1d0*/  MOV R222, R3 ;  /* 0x0000000300de7202 */ /* 0x000fc40000000f00 */
[----:B------:R-:W-:Y:S01]  /*d1e0*/  MOV R223, R2 ;  /* 0x0000000200df7202 */ /* 0x000fe20000000f00 */
[----:B-1----:R-:W-:-:S06]  /*d1f0*/  FMUL.FTZ R0, R56, UR19 ;  /* 0x0000001338007c20 */ /* 0x002fcc0008410000 */
[----:B------:R-:W-:Y:S01]  /*d200*/  HMMA.16816.F32 R28, R28, R242, R220 ;  /* 0x000000f21c1c723c */ /* 0x000fe200000018dc */
[----:B------:R1:W1:Y:S09]  /*d210*/  MUFU.TANH R183, R0 ;  /* 0x0000000000b77308 */ /* 0x0002720000002400 */
[-C--:B------:R-:W-:Y:S01]  /*d220*/  HMMA.16816.F32 R32, R16, R50.reuse, R40 ;  /* 0x000000321020723c */ /* 0x080fe20000001828 */
[----:B------:R-:W5:Y:S05]  /*d230*/  LDSM.16.M88.4 R40, [R225+0x8c00] ;  /* 0x008c0000e128783b */ /* 0x000f6a0000000200 */
[----:B------:R-:W-:Y:S01]  /*d240*/  HMMA.16816.F32 R48, R12, R50, R100 ;  /* 0x000000320c30723c */ /* 0x000fe20000001864 */
[----:B-1----:R-:W-:-:S04]  /*d250*/  FMUL.FTZ R0, R57, UR19 ;  /* 0x0000001339007c20 */ /* 0x002fc80008410000 */
[----:B------:R1:W1:Y:S02]  /*d260*/  MUFU.TANH R182, R0 ;  /* 0x0000000000b67308 */ /* 0x0002640000002400 */
[----:B-1----:R-:W-:-:S06]  /*d270*/  FMUL.FTZ R0, R58, UR19 ;  /* 0x000000133a007c20 */ /* 0x002fcc0008410000 */
[----:B------:R1:W1:Y:S02]  /*d280*/  MUFU.TANH R180, R0 ;  /* 0x0000000000b47308 */ /* 0x0002640000002400 */
[----:B-1----:R-:W-:Y:S02]  /*d290*/  FMUL.FTZ R0, R59, UR19 ;  /* 0x000000133b007c20 */ /* 0x002fe40008410000 */
[C---:B------:R-:W-:Y:S04]  /*d2a0*/  HMMA.16816.F32 R56, R24.reuse, R44, R204 ;  /* 0x0000002c1838723c */ /* 0x040fe800000018cc */
[----:B------:R1:W1:Y:S02]  /*d2b0*/  MUFU.TANH R181, R0 ;  /* 0x0000000000b57308 */ /* 0x0002640000002400 */
[-C--:B------:R-:W-:Y:S06]  /*d2c0*/  HMMA.16816.F32 R24, R24, R46.reuse, R208 ;  /* 0x0000002e1818723c */ /* 0x080fec00000018d0 */
[----:B------:R-:W-:Y:S01]  /*d2d0*/  HMMA.16816.F32 R44, R20, R46, R28 ;  /* 0x0000002e142c723c */ /* 0x000fe2000000181c */
[----:B-1----:R-:W-:-:S04]  /*d2e0*/  FMUL.FTZ R0, R64, UR19 ;  /* 0x0000001340007c20 */ /* 0x002fc80008410000 */
[----:B------:R1:W1:Y:S02]  /*d2f0*/  MUFU.TANH R178, R0 ;  /* 0x0000000000b27308 */ /* 0x0002640000002400 */
[----:B-1----:R-:W-:-:S06]  /*d300*/  FMUL.FTZ R0, R65, UR19 ;  /* 0x0000001341007c20 */ /* 0x002fcc0008410000 */
[----:B------:R1:W1:Y:S02]  /*d310*/  MUFU.TANH R179, R0 ;  /* 0x0000000000b37308 */ /* 0x0002640000002400 */
[----:B-1----:R-:W-:-:S06]  /*d320*/  FMUL.FTZ R0, R66, UR19 ;  /* 0x0000001342007c20 */ /* 0x002fcc0008410000 */
[----:B------:R1:W1:Y:S02]  /*d330*/  MUFU.TANH R177, R0 ;  /* 0x0000000000b17308 */ /* 0x0002640000002400 */
[----:B-1----:R-:W-:Y:S02]  /*d340*/  FMUL.FTZ R0, R67, UR19 ;  /* 0x0000001343007c20 */ /* 0x002fe40008410000 */
[----:B------:R-:W-:Y:S04]  /*d350*/  HMMA.16816.F32 R64, R4, R38, R48 ;  /* 0x000000260440723c */ /* 0x000fe80000001830 */
[----:B------:R1:W1:Y:S02]  /*d360*/  MUFU.TANH R176, R0 ;  /* 0x0000000000b07308 */ /* 0x0002640000002400 */
[C---:B-----5:R-:W-:Y:S06]  /*d370*/  HMMA.16816.F32 R48, R16.reuse, R40, R56 ;  /* 0x000000281030723c */ /* 0x060fec0000001838 */
[----:B------:R-:W-:Y:S01]  /*d380*/  HMMA.16816.F32 R16, R16, R42, R24 ;  /* 0x0000002a1010723c */ /* 0x000fe20000001818 */
[----:B-1----:R-:W-:-:S04]  /*d390*/  FMUL.FTZ R0, R60, UR19 ;  /* 0x000000133c007c20 */ /* 0x002fc80008410000 */
[----:B------:R1:W1:Y:S07]  /*d3a0*/  MUFU.TANH R167, R0 ;  /* 0x0000000000a77308 */ /* 0x00026e0000002400 */
[----:B------:R-:W-:Y:S01]  /*d3b0*/  FMUL.FTZ R64, R64, UR19 ;  /* 0x0000001340407c20 */ /* 0x000fe20008410000 */
[----:B------:R-:W-:Y:S01]  /*d3c0*/  FMUL.FTZ R65, R65, UR19 ;  /* 0x0000001341417c20 */ /* 0x000fe20008410000 */
[----:B------:R-:W-:Y:S01]  /*d3d0*/  FMUL.FTZ R66, R66, UR19 ;  /* 0x0000001342427c20 */ /* 0x000fe20008410000 */
[----:B------:R-:W-:-:S03]  /*d3e0*/  FMUL.FTZ R67, R67, UR19 ;  /* 0x0000001343437c20 */ /* 0x000fc60008410000 */
[----:B------:R-:W2:Y:S08]  /*d3f0*/  MUFU.TANH R64, R64 ;  /* 0x0000004000407308 */ /* 0x000eb00000002400 */
[----:B------:R-:W2:Y:S01]  /*d400*/  MUFU.TANH R65, R65 ;  /* 0x0000004100417308 */ /* 0x000ea20000002400 */
[----:B-1----:R-:W-:-:S07]  /*d410*/  FMUL.FTZ R0, R61, UR19 ;  /* 0x000000133d007c20 */ /* 0x002fce0008410000 */
[----:B------:R1:W1:Y:S08]  /*d420*/  MUFU.TANH R166, R0 ;  /* 0x0000000000a67308 */ /* 0x0002700000002400 */
[----:B------:R-:W2:Y:S08]  /*d430*/  MUFU.TANH R66, R66 ;  /* 0x0000004200427308 */ /* 0x000eb00000002400 */
[----:B------:R-:W2:Y:S01]  /*d440*/  MUFU.TANH R67, R67 ;  /* 0x0000004300437308 */ /* 0x000ea20000002400 */
[----:B-1----:R-:W-:-:S07]  /*d450*/  FMUL.FTZ R0, R62, UR19 ;  /* 0x000000133e007c20 */ /* 0x002fce0008410000 */
[----:B------:R1:W1:Y:S02]  /*d460*/  MUFU.TANH R164, R0 ;  /* 0x0000000000a47308 */ /* 0x0002640000002400 */
[----:B-1----:R-:W-:Y:S02]  /*d470*/  FMUL.FTZ R0, R63, UR19 ;  /* 0x000000133f007c20 */ /* 0x002fe40008410000 */
[----:B------:R-:W-:Y:S01]  /*d480*/  HMMA.16816.F32 R60, R8, R38, R32 ;  /* 0x00000026083c723c */ /* 0x000fe20000001820 */
[----:B------:R-:W1:Y:S03]  /*d490*/  LDSM.16.M88.4 R32, [R227+0x8c00] ;  /* 0x008c0000e320783b */ /* 0x000e660000000200 */
[----:B------:R5:W1:Y:S01]  /*d4a0*/  MUFU.TANH R165, R0 ;  /* 0x0000000000a57308 */ /* 0x000a620000002400 */
[----:B------:R-:W-:-:S04]  /*d4b0*/  DEPBAR.LE SB0, 0x0 ;  /* 0x000080000000791a */ /* 0x000fc80000000000 */
[C---:B------:R-:W-:Y:S06]  /*d4c0*/  HMMA.16816.F32 R36, R12.reuse, R40, R52 ;  /* 0x000000280c24723c */ /* 0x040fec0000001834 */
[----:B------:R-:W-:Y:S01]  /*d4d0*/  HMMA.16816.F32 R12, R12, R42, R44 ;  /* 0x0000002a0c0c723c */ /* 0x000fe2000000182c */
[----:B-----5:R-:W-:-:S04]  /*d4e0*/  FMUL.FTZ R0, R104, UR19 ;  /* 0x0000001368007c20 */ /* 0x020fc80008410000 */
[----:B------:R5:W1:Y:S04]  /*d4f0*/  MUFU.TANH R102, R0 ;  /* 0x0000000000667308 */ /* 0x000a680000002400 */
[----:B------:R-:W-:Y:S01]  /*d500*/  FMUL.FTZ R62, R62, UR19 ;  /* 0x000000133e3e7c20 */ /* 0x000fe20008410000 */
[----:B------:R-:W-:-:S05]  /*d510*/  FMUL.FTZ R63, R63, UR19 ;  /* 0x000000133f3f7c20 */ /* 0x000fca0008410000 */
[----:B------:R-:W2:Y:S08]  /*d520*/  MUFU.TANH R62, R62 ;  /* 0x0000003e003e7308 */ /* 0x000eb00000002400 */
[----:B------:R-:W2:Y:S01]  /*d530*/  MUFU.TANH R63, R63 ;  /* 0x0000003f003f7308 */ /* 0x000ea20000002400 */
[----:B-----5:R-:W-:Y:S01]  /*d540*/  FMUL.FTZ R0, R105, UR19 ;  /* 0x0000001369007c20 */ /* 0x020fe20008410000 */
[-C--:B-1----:R-:W-:Y:S06]  /*d550*/  HMMA.16816.F32 R48, R8, R32.reuse, R48 ;  /* 0x000000200830723c */ /* 0x082fec0000001830 */
[----:B------:R-:W-:Y:S01]  /*d560*/  HMMA.16816.F32 R20, R4, R32, R36 ;  /* 0x000000200414723c */ /* 0x000fe20000001824 */
[----:B------:R1:W1:Y:S05]  /*d570*/  MUFU.TANH R103, R0 ;  /* 0x0000000000677308 */ /* 0x00026a0000002400 */
[-C--:B------:R-:W-:Y:S06]  /*d580*/  HMMA.16816.F32 R8, R8, R34.reuse, R16 ;  /* 0x000000220808723c */ /* 0x080fec0000001810 */
[----:B------:R-:W-:Y:S01]  /*d590*/  HMMA.16816.F32 R4, R4, R34, R12 ;  /* 0x000000220404723c */ /* 0x000fe2000000180c */
[----:B-1----:R-:W-:-:S05]  /*d5a0*/  FMUL.FTZ R0, R106, UR19 ;  /* 0x000000136a007c20 */ /* 0x002fca0008410000 */
[----:B------:R-:W-:Y:S01]  /*d5b0*/  FMUL.FTZ R48, R48, UR19 ;  /* 0x0000001330307c20 */ /* 0x000fe20008410000 */
[----:B------:R-:W-:Y:S01]  /*d5c0*/  FMUL.FTZ R49, R49, UR19 ;  /* 0x0000001331317c20 */ /* 0x000fe20008410000 */
[----:B------:R-:W-:Y:S01]  /*d5d0*/  FMUL.FTZ R50, R50, UR19 ;  /* 0x0000001332327c20 */ /* 0x000fe20008410000 */
[----:B------:R1:W1:Y:S01]  /*d5e0*/  MUFU.TANH R100, R0 ;  /* 0x0000000000647308 */ /* 0x0002620000002400 */
[----:B------:R-:W-:Y:S02]  /*d5f0*/  FMUL.FTZ R51, R51, UR19 ;  /* 0x0000001333337c20 */ /* 0x000fe40008410000 */
[----:B------:R-:W-:Y:S01]  /*d600*/  FMUL.FTZ R20, R20, UR19 ;  /* 0x0000001314147c20 */ /* 0x000fe20008410000 */
[----:B------:R-:W-:Y:S01]  /*d610*/  FMUL.FTZ R21, R21, UR19 ;  /* 0x0000001315157c20 */ /* 0x000fe20008410000 */
[----:B------:R-:W-:Y:S01]  /*d620*/  FMUL.FTZ R22, R22, UR19 ;  /* 0x0000001316167c20 */ /* 0x000fe20008410000 */
[----:B------:R-:W-:-:S03]  /*d630*/  FMUL.FTZ R23, R23, UR19 ;  /* 0x0000001317177c20 */ /* 0x000fc60008410000 */
[----:B------:R-:W-:Y:S01]  /*d640*/  FMUL.FTZ R8, R8, UR19 ;  /* 0x0000001308087c20 */ /* 0x000fe20008410000 */
[----:B------:R-:W-:Y:S01]  /*d650*/  FMUL.FTZ R9, R9, UR19 ;  /* 0x0000001309097c20 */ /* 0x000fe20008410000 */
[----:B------:R-:W-:Y:S01]  /*d660*/  FMUL.FTZ R10, R10, UR19 ;  /* 0x000000130a0a7c20 */ /* 0x000fe20008410000 */
[----:B------:R-:W-:Y:S01]  /*d670*/  FMUL.FTZ R11, R11, UR19 ;  /* 0x000000130b0b7c20 */ /* 0x000fe20008410000 */
[----:B------:R-:W2:Y:S02]  /*d680*/  MUFU.TANH R48, R48 ;  /* 0x0000003000307308 */ /* 0x000ea40000002400 */
[----:B------:R-:W-:Y:S01]  /*d690*/  FMUL.FTZ R4, R4, UR19 ;  /* 0x0000001304047c20 */ /* 0x000fe20008410000 */
[----:B------:R-:W-:Y:S01]  /*d6a0*/  FMUL.FTZ R5, R5, UR19 ;  /* 0x0000001305057c20 */ /* 0x000fe20008410000 */
[----:B------:R-:W-:Y:S01]  /*d6b0*/  FMUL.FTZ R6, R6, UR19 ;  /* 0x0000001306067c20 */ /* 0x000fe20008410000 */
[----:B-1----:R-:W-:Y:S01]  /*d6c0*/  FMUL.FTZ R0, R107, UR19 ;  /* 0x000000136b007c20 */ /* 0x002fe20008410000 */
[----:B------:R-:W-:-:S02]  /*d6d0*/  FMUL.FTZ R7, R7, UR19 ;  /* 0x0000001307077c20 */ /* 0x000fc40008410000 */
[----:B------:R-:W1:Y:S08]  /*d6e0*/  MUFU.TANH R49, R49 ;  /* 0x0000003100317308 */ /* 0x000e700000002400 */
[----:B------:R5:W1:Y:S08]  /*d6f0*/  MUFU.TANH R101, R0 ;  /* 0x0000000000657308 */ /* 0x000a700000002400 */
[----:B------:R-:W1:Y:S08]  /*d700*/  MUFU.TANH R50, R50 ;  /* 0x0000003200327308 */ /* 0x000e700000002400 */
[----:B------:R-:W1:Y:S01]  /*d710*/  MUFU.TANH R51, R51 ;  /* 0x0000003300337308 */ /* 0x000e620000002400 */
[----:B-----5:R-:W-:-:S07]  /*d720*/  FMUL.FTZ R0, R60, UR19 ;  /* 0x000000133c007c20 */ /* 0x020fce0008410000 */
[----:B------:R5:W1:Y:S08]  /*d730*/  MUFU.TANH R58, R0 ;  /* 0x00000000003a7308 */ /* 0x000a700000002400 */
[----:B------:R1:W1:Y:S08]  /*d740*/  MUFU.TANH R33, R20 ;  /* 0x0000001400217308 */ /* 0x0002700000002400 */
[----:B------:R1:W1:Y:S01]  /*d750*/  MUFU.TANH R38, R21 ;  /* 0x0000001500267308 */ /* 0x0002620000002400 */
[----:B-----5:R-:W-:-:S07]  /*d760*/  FMUL.FTZ R0, R61, UR19 ;  /* 0x000000133d007c20 */ /* 0x020fce0008410000 */
[----:B------:R1:W1:Y:S08]  /*d770*/  MUFU.TANH R57, R0 ;  /* 0x0000000000397308 */ /* 0x0002700000002400 */
        /* <DEDUP_REMOVED lines=9> */
[----:B------:R1:W1:Y:S01]  /*d810*/  MUFU.TANH R36, R7 ;  /* 0x0000000700247308 */ /* 0x0002620000002400 */
[----:B------:R-:W-:Y:S06]  /*d820*/  BAR.SYNC.DEFER_BLOCKING 0x0 ;  /* 0x0000000000007b1d */ /* 0x000fec0000010000 */
[----:B--234-:R-:W-:Y:S05]  /*d830*/  @!P0 BRA `(.L_x_1041) ;  /* 0x0000000400148947 */ /* 0x01cfea0003800000 */
        /* <DEDUP_REMOVED lines=10> */
[----:B-1----:R-:W1:Y:S02]  /*d8e0*/  @!P3 LDC.64 R10, c[0x0][0x218] ;  /* 0x00008600ff0abb82 */ /* 0x002e640000000a00 */
[----:B------:R1:W-:Y:S01]  /*d8f0*/  @P4 STS.64 [R230+0x6008], RZ ;  /* 0x006008ffe6004388 */ /* 0x0003e20000000a00 */
[----:B------:R-:W-:Y:S01]  /*d900*/  UIMAD UR4, UR18, UR11, UR4 ;  /* 0x0000000b120472a4 */ /* 0x000fe2000f8e0204 */
[----:B------:R-:W-:-:S02]  /*d910*/  IMAD.U32 R0, RZ, RZ, UR6 ;  /* 0x00000006ff007e24 */ /* 0x000fc4000f8e00ff */
[----:B------:R-:W-:Y:S01]  /*d920*/  IMAD.U32 R2, RZ, RZ, UR6 ;  /* 0x00000006ff027e24 */ /* 0x000fe2000f8e00ff */
[----:B------:R-:W-:Y:S01]  /*d930*/  UIADD3 UR4, UR7, UR4, URZ ;  /* 0x0000000407047290 */ /* 0x000fe2000fffe03f */
[----:B------:R-:W5:Y:S05]  /*d940*/  @!P2 LDC.64 R8, c[0x0][0x218] ;  /* 0x00008600ff08ab82 */ /* 0x000f6a0000000a00 */
[----:B------:R-:W-:-:S03]  /*d950*/  IMAD.U32 R3, RZ, RZ, UR4 ;  /* 0x00000004ff037e24 */ /* 0x000fc6000f8e00ff */
[----:B------:R-:W5:Y:S08]  /*d960*/  @!P4 LDC.64 R12, c[0x0][0x218] ;  /* 0x00008600ff0ccb82 */ /* 0x000f700000000a00 */
[----:B------:R-:W5:Y:S01]  /*d970*/  @!P3 LDC.64 R6, c[0x0][0x218] ;  /* 0x00008600ff06bb82 */ /* 0x000f620000000a00 */
[----:B--2---:R-:W-:-:S04]  /*d980*/  LEA R0, P0, R0, R220, 0x6 ;  /* 0x000000dc00007211 */ /* 0x004fc800078030ff */
[----:B---3--:R-:W-:Y:S02]  /*d990*/  LEA.HI.X R3, R2, R223, R3, 0x6, P0 ;  /* 0x000000df02037211 */ /* 0x008fe400000f3403 */
[C---:B----4-:R-:W-:Y:S02]  /*d9a0*/  @!P4 LEA R14, P1, R0.reuse, R14, 0x1 ;  /* 0x0000000e000ec211 */ /* 0x050fe400078208ff */
[C---:B-1----:R-:W-:Y:S02]  /*d9b0*/  @!P3 LEA R10, P0, R0.reuse, R10, 0x1 ;  /* 0x0000000a000ab211 */ /* 0x042fe400078008ff */
[C---:B------:R-:W-:Y:S02]  /*d9c0*/  IADD3 R2, P6, R0.reuse, UR26, RZ ;  /* 0x0000001a00027c10 */ /* 0x040fe4000ffde0ff */
[C---:B------:R-:W-:Y:S02]  /*d9d0*/  @!P4 LEA.HI.X R15, R0.reuse, R15, R3, 0x1, P1 ;  /* 0x0000000f000fc211 */ /* 0x040fe400008f0c03 */
[----:B-----5:R-:W-:-:S02]  /*d9e0*/  @!P2 LEA R8, P1, R0, R8, 0x1 ;  /* 0x000000080008a211 */ /* 0x020fc400078208ff */
        /* <DEDUP_REMOVED lines=40> */
.L_x_1043:
[----:B------:R-:W-:Y:S05]  /*dc70*/  BSYNC B0 ;  /* 0x0000000000007941 */ /* 0x000fea0003800000 */
.L_x_1042:
[----:B------:R-:W0:Y:S02]  /*dc80*/  LDGDEPBAR ;  /* 0x00000000000079af */ /* 0x000e240000000000 */
.L_x_1041:
[----:B-1----:R-:W3:Y:S04]  /*dc90*/  LDL.LU R0, [R1+0x8] ;  /* 0x0000080001007983 */ /* 0x002ee80000300800 */
[----:B------:R-:W4:Y:S01]  /*dca0*/  LDL.LU R3, [R1+0xc] ;  /* 0x00000c0001037983 */ /* 0x000f220000300800 */
[----:B------:R-:W-:Y:S02]  /*dcb0*/  IMAD.MOV.U32 R243, RZ, RZ, R247 ;  /* 0x000000fffff37224 */ /* 0x000fe400078e00f7 */
[----:B------:R-:W-:Y:S01]  /*dcc0*/  IMAD.MOV.U32 R54, RZ, RZ, R252 ;  /* 0x000000ffff367224 */ /* 0x000fe200078e00fc */
[----:B------:R-:W1:Y:S01]  /*dcd0*/  S2R R4, SR_TID.X ;  /* 0x0000000000047919 */ /* 0x000e620000002100 */
[----:B------:R-:W-:Y:S01]  /*dce0*/  STL [R1+0x58], R225 ;  /* 0x000058e101007387 */ /* 0x000fe20000100800 */
[----:B-1----:R-:W-:-:S05]  /*dcf0*/  IMAD.SHL.U32 R4, R4, 0x2, RZ ;  /* 0x0000000204047824 */ /* 0x002fca00078e00ff */
[----:B------:R-:W-:Y:S01]  /*dd00*/  LOP3.LUT R4, R4, 0x6, RZ, 0xc0, !PT ;  /* 0x0000000604047812 */ /* 0x000fe200078ec0ff */
[----:B---3--:R-:W-:Y:S01]  /*dd10*/  IMAD.MOV.U32 R2, RZ, RZ, R0 ;  /* 0x000000ffff027224 */ /* 0x008fe200078e0000 */
[----:B------:R-:W-:Y:S01]  /*dd20*/  MOV R0, UR17 ;  /* 0x0000001100007c02 */ /* 0x000fe20008000f00 */
[----:B----4-:R-:W-:-:S03]  /*dd30*/  IMAD.MOV.U32 R52, RZ, RZ, R3 ;  /* 0x000000ffff347224 */ /* 0x010fc600078e0003 */
[----:B------:R-:W-:Y:S01]  /*dd40*/  MOV R53, R2 ;  /* 0x0000000200357202 */ /* 0x000fe20000000f00 */
[----:B------:R-:W-:-:S04]  /*dd50*/  IMAD R0, R0, 0x40, R4 ;  /* 0x0000004000007824 */ /* 0x000fc800078e0204 */
[C---:B------:R-:W-:Y:S01]  /*dd60*/  VIADD R3, R0.reuse, 0x9 ;  /* 0x0000000900037836 */ /* 0x040fe20000000000 */
[C---:B------:R-:W-:Y:S01]  /*dd70*/  IADD3 R2, R0.reuse, 0x1, RZ ;  /* 0x0000000100027810 */ /* 0x040fe20007ffe0ff */
[C---:B------:R-:W-:Y:S01]  /*dd80*/  VIADD R5, R0.reuse, 0x29 ;  /* 0x0000002900057836 */ /* 0x040fe20000000000 */
[CC--:B------:R-:W-:Y:S01]  /*dd90*/  ISETP.GE.AND P1, PT, R0.reuse, R238.reuse, PT ;  /* 0x000000ee0000720c */ /* 0x0c0fe20003f26270 */
[----:B--2---:R-:W-:Y:S01]  /*dda0*/  VIADD R6, R0, 0x39 ;  /* 0x0000003900067836 */ /* 0x004fe20000000000 */
[C---:B------:R-:W-:Y:S02]  /*ddb0*/  ISETP.GE.AND P5, PT, R2.reuse, R238, PT ;  /* 0x000000ee0200720c */ /* 0x040fe40003fa6270 */
[C---:B------:R-:W-:Y:S02]  /*ddc0*/  ISETP.GE.AND P6, PT, R2.reuse, R237, PT ;  /* 0x000000ed0200720c */ /* 0x040fe40003fc6270 */
[C---:B------:R-:W-:Y:S02]  /*ddd0*/  ISETP.GE.AND P0, PT, R2.reuse, R236, PT ;  /* 0x000000ec0200720c */ /* 0x040fe40003f06270 */
[----:B------:R-:W-:-:S02]  /*dde0*/  ISETP.GE.AND P2, PT, R2, R235, PT ;  /* 0x000000eb0200720c */ /* 0x000fc40003f46270 */
[----:B------:R-:W-:Y:S02]  /*ddf0*/  ISETP.GE.AND P4, PT, R0, R237, PT ;  /* 0x000000ed0000720c */ /* 0x000fe40003f86270 */
[C---:B------:R-:W-:Y:S02]  /*de00*/  ISETP.LT.OR P5, PT, R2.reuse, R234, P5 ;  /* 0x000000ea0200720c */ /* 0x040fe40002fa1670 */
[C---:B------:R-:W-:Y:S02]  /*de10*/  ISETP.LT.OR P6, PT, R2.reuse, R233, P6 ;  /* 0x000000e90200720c */ /* 0x040fe400037c1670 */
[C---:B------:R-:W-:Y:S02]  /*de20*/  ISETP.LT.OR P0, PT, R2.reuse, R232, P0 ;  /* 0x000000e80200720c */ /* 0x040fe40000701670 */
[----:B------:R-:W-:Y:S01]  /*de30*/  ISETP.LT.OR P2, PT, R2, R231, P2 ;  /* 0x000000e70200720c */ /* 0x000fe20001741670 */
[C---:B------:R-:W-:Y:S01]  /*de40*/  VIADD R2, R0.reuse, 0x8 ;  /* 0x0000000800027836 */ /* 0x040fe20000000000 */
[----:B------:R-:W-:-:S02]  /*de50*/  ISETP.LT.OR P1, PT, R0, R234, P1 ;  /* 0x000000ea0000720c */ /* 0x000fc40000f21670 */
[C---:B------:R-:W-:Y:S02]  /*de60*/  ISETP.LT.OR P4, PT, R0.reuse, R233, P4 ;  /* 0x000000e90000720c */ /* 0x040fe40002781670 */
        /* <DEDUP_REMOVED lines=20> */
[C---:B------:R-:W-:Y:S02]  /*dfb0*/  ISETP.GE.AND P2, PT, R3.reuse, R236, PT ;  /* 0x000000ec0300720c */ /* 0x040fe40003f46270 */
[----:B------:R-:W-:Y:S02]  /*dfc0*/  ISETP.GE.AND P4, PT, R3, R235, PT ;  /* 0x000000eb0300720c */ /* 0x000fe40003f86270 */
[----:B------:R-:W-:-:S02]  /*dfd0*/  ISETP.LT.OR P3, PT, R2, R233, P3 ;  /* 0x000000e90200720c */ /* 0x000fc40001f61670 */
[C---:B------:R-:W-:Y:S02]  /*dfe0*/  ISETP.LT.OR P1, PT, R2.reuse, R232, P1 ;  /* 0x000000e80200720c */ /* 0x040fe40000f21670 */
        /* <DEDUP_REMOVED lines=70> */
[----:B------:R-:W-:-:S02]  /*e450*/  FMNMX.FTZ R4, R246, R7, !PT ;  /* 0x00000007f6047209 */ /* 0x000fc40007810000 */
[C---:B------:R-:W-:Y:S02]  /*e460*/  ISETP.LT.OR P4, PT, R3.reuse, R234, P4 ;  /* 0x000000ea0300720c */ /* 0x040fe40002781670 */
[C---:B------:R-:W-:Y:S02]  /*e470*/  ISETP.LT.OR P3, PT, R3.reuse, R233, P3 ;  /* 0x000000e90300720c */ /* 0x040fe40001f61670 */
[C---:B------:R-:W-:Y:S02]  /*e480*/  ISETP.LT.OR P1, PT, R3.reuse, R232, P1 ;  /* 0x000000e80300720c */ /* 0x040fe40000f21670 */
[----:B------:R-:W-:Y:S02]  /*e490*/  ISETP.LT.OR P5, PT, R3, R231, P5 ;  /* 0x000000e70300720c */ /* 0x000fe40002fa1670 */
[----:B------:R-:W-:Y:S01]  /*e4a0*/  FMNMX.FTZ R3, R9, R4, !PT ;  /* 0x0000000409037209 */ /* 0x000fe20007810000 */
[----:B------:R-:W-:Y:S01]  /*e4b0*/  VIADD R4, R0, 0x30 ;  /* 0x0000003000047836 */ /* 0x000fe20000000000 */
[----:B------:R-:W-:-:S02]  /*e4c0*/  FSEL R42, R178, -INF , !P6 ;  /* 0xff800000b22a7808 */ /* 0x000fc40007000000 */
[----:B------:R-:W-:Y:S02]  /*e4d0*/  FSEL R47, R177, -INF , !P0 ;  /* 0xff800000b12f7808 */ /* 0x000fe40004000000 */
[----:B------:R-:W-:Y:S02]  /*e4e0*/  FSEL R15, R182, -INF , !P2 ;  /* 0xff800000b60f7808 */ /* 0x000fe40005000000 */
[C---:B------:R-:W-:Y:S02]  /*e4f0*/  ISETP.GE.AND P6, PT, R2.reuse, R237, PT ;  /* 0x000000ed0200720c */ /* 0x040fe40003fc6270 */
[C---:B------:R-:W-:Y:S02]  /*e500*/  ISETP.GE.AND P0, PT, R2.reuse, R236, PT ;  /* 0x000000ec0200720c */ /* 0x040fe40003f06270 */
[----:B------:R-:W-:Y:S02]  /*e510*/  ISETP.GE.AND P2, PT, R2, R235, PT ;  /* 0x000000eb0200720c */ /* 0x000fe40003f46270 */
[----:B------:R-:W-:-:S02]  /*e520*/  FMNMX.FTZ R3, R10, R3, !PT ;  /* 0x000000030a037209 */ /* 0x000fc40007810000 */
[C---:B------:R-:W-:Y:S02]  /*e530*/  ISETP.LT.OR P6, PT, R2.reuse, R233, P6 ;  /* 0x000000e90200720c */ /* 0x040fe400037c1670 */
[C---:B------:R-:W-:Y:S02]  /*e540*/  ISETP.LT.OR P0, PT, R2.reuse, R232, P0 ;  /* 0x000000e80200720c */ /* 0x040fe40000701670 */
[----:B------:R-:W-:Y:S02]  /*e550*/  ISETP.LT.OR P2, PT, R2, R231, P2 ;  /* 0x000000e70200720c */ /* 0x000fe40001741670 */
[----:B------:R-:W-:Y:S02]  /*e560*/  IADD3 R2, R0, 0x28, RZ ;  /* 0x0000002800027810 */ /* 0x000fe40007ffe0ff */
[----:B------:R-:W-:Y:S02]  /*e570*/  FMNMX.FTZ R3, R11, R3, !PT ;  /* 0x000000030b037209 */ /* 0x000fe40007810000 */
        /* <DEDUP_REMOVED lines=8> */
[----:B------:R-:W-:Y:S02]  /*e600*/  FMNMX.FTZ R3, R12, R3, !PT ;  /* 0x000000030c037209 */ /* 0x000fe40007810000 */
[C---:B------:R-:W-:Y:S02]  /*e610*/  ISETP.LT.OR P6, PT, R2.reuse, R234, P6 ;  /* 0x000000ea0200720c */ /* 0x040fe400037c1670 */
[C---:B------:R-:W-:Y:S02]  /*e620*/  ISETP.LT.OR P0, PT, R2.reuse, R233, P0 ;  /* 0x000000e90200720c */ /* 0x040fe40000701670 */
[C---:B------:R-:W-:Y:S02]  /*e630*/  ISETP.LT.OR P2, PT, R2.reuse, R232, P2 ;  /* 0x000000e80200720c */ /* 0x040fe40001741670 */
[----:B------:R-:W-:-:S02]  /*e640*/  ISETP.LT.OR P4, PT, R2, R231, P4 ;  /* 0x000000e70200720c */ /* 0x000fc40002781670 */
[----:B------:R-:W-:Y:S02]  /*e650*/  FMNMX.FTZ R2, R13, R3, !PT ;  /* 0x000000030d027209 */ /* 0x000fe40007810000 */
[----:B------:R-:W-:Y:S02]  /*e660*/  FSEL R207, R165, -INF , !P3 ;  /* 0xff800000a5cf7808 */ /* 0x000fe40005800000 */
[----:B------:R-:W-:Y:S01]  /*e670*/  FMNMX.FTZ R105, R14, R2, !PT ;  /* 0x000000020e697209 */ /* 0x000fe20007810000 */
[----:B------:R-:W-:Y:S01]  /*e680*/  VIADD R2, R0, 0x38 ;  /* 0x0000003800027836 */ /* 0x000fe20000000000 */
[----:B------:R-:W-:Y:S02]  /*e690*/  ISETP.GE.AND P3, PT, R5, R238, PT ;  /* 0x000000ee0500720c */ /* 0x000fe40003f66270 */
[----:B------:R-:W-:Y:S02]  /*e6a0*/  FMNMX.FTZ R105, R15, R105, !PT ;  /* 0x000000690f697209 */ /* 0x000fe40007810000 */
[----:B------:R-:W-:-:S02]  /*e6b0*/  FSEL R194, R103, -INF , !P1 ;  /* 0xff80000067c27808 */ /* 0x000fc40004800000 */
[----:B------:R-:W-:Y:S02]  /*e6c0*/  FMNMX.FTZ R105, R193, R105, !PT ;  /* 0x00000069c1697209 */ /* 0x000fe40007810000 */
[----:B------:R-:W-:Y:S02]  /*e6d0*/  IADD3 R3, R0, 0x31, RZ ;  /* 0x0000003100037810 */ /* 0x000fe40007ffe0ff */
[----:B------:R-:W-:Y:S02]  /*e6e0*/  ISETP.GE.AND P1, PT, R4, R238, PT ;  /* 0x000000ee0400720c */ /* 0x000fe40003f26270 */
[----:B------:R-:W-:Y:S02]  /*e6f0*/  ISETP.LT.OR P3, PT, R5, R234, P3 ;  /* 0x000000ea0500720c */ /* 0x000fe40001f61670 */
[----:B------:R-:W-:Y:S02]  /*e700*/  FSEL R198, R58, -INF , !P6 ;  /* 0xff8000003ac67808 */ /* 0x000fe40007000000 */
[----:B------:R-:W-:-:S02]  /*e710*/  FMNMX.FTZ R105, R192, R105, !PT ;  /* 0x00000069c0697209 */ /* 0x000fc40007810000 */
[----:B------:R-:W-:Y:S02]  /*e720*/  FSEL R196, R101, -INF , !P5 ;  /* 0xff80000065c47808 */ /* 0x000fe40006800000 */
[----:B------:R-:W-:Y:S02]  /*e730*/  ISETP.GE.AND P5, PT, R3, R238, PT ;  /* 0x000000ee0300720c */ /* 0x000fe40003fa6270 */
[----:B------:R-:W-:Y:S02]  /*e740*/  ISETP.LT.OR P1, PT, R4, R234, P1 ;  /* 0x000000ea0400720c */ /* 0x000fe40000f21670 */
[----:B------:R-:W-:Y:S02]  /*e750*/  FSEL R204, R57, -INF , !P3 ;  /* 0xff80000039cc7808 */ /* 0x000fe40005800000 */
[----:B------:R-:W-:Y:S02]  /*e760*/  FMNMX.FTZ R105, R198, R105, !PT ;  /* 0x00000069c6697209 */ /* 0x000fe40007810000 */
        /* <DEDUP_REMOVED lines=8> */
[----:B------:R-:W-:Y:S02]  /*e7f0*/  ISETP.LT.OR P1, PT, R6, R234, P1 ;  /* 0x000000ea0600720c */ /* 0x000fe40000f21670 */
[----:B------:R-:W-:Y:S02]  /*e800*/  FSEL R247, R30, -INF , !P3 ;  /* 0xff8000001ef77808 */ /* 0x000fe40005800000 */
[----:B------:R-:W-:Y:S02]  /*e810*/  FMNMX.FTZ R105, R206, R105, !PT ;  /* 0x00000069ce697209 */ /* 0x000fe40007810000 */
[----:B------:R-:W-:Y:S02]  /*e820*/  FMNMX.FTZ R0, R245, R16, !PT ;  /* 0x00000010f5007209 */ /* 0x000fe40007810000 */
[----:B------:R-:W-:-:S02]  /*e830*/  FSEL R213, R29, -INF , !P1 ;  /* 0xff8000001dd57808 */ /* 0x000fc40004800000 */
[C---:B------:R-:W-:Y:S02]  /*e840*/  ISETP.GE.AND P5, PT, R5.reuse, R237, PT ;  /* 0x000000ed0500720c */ /* 0x040fe40003fa6270 */
[----:B------:R-:W-:Y:S02]  /*e850*/  ISETP.GE.AND P6, PT, R5, R236, PT ;  /* 0x000000ec0500720c */ /* 0x000fe40003fc6270 */
[----:B------:R-:W-:Y:S02]  /*e860*/  FMNMX.FTZ R105, R247, R105, !PT ;  /* 0x00000069f7697209 */ /* 0x000fe40007810000 */
[----:B------:R-:W-:Y:S02]  /*e870*/  ISETP.GE.AND P1, PT, R4, R237, PT ;  /* 0x000000ed0400720c */ /* 0x000fe40003f26270 */
[----:B------:R-:W-:Y:S02]  /*e880*/  FMNMX.FTZ R0, R18, R0, !PT ;  /* 0x0000000012007209 */ /* 0x000fe40007810000 */
[----:B------:R-:W-:-:S02]  /*e890*/  FSEL R202, R62, -INF , !P0 ;  /* 0xff8000003eca7808 */ /* 0x000fc40004000000 */
[----:B------:R-:W-:Y:S02]  /*e8a0*/  FSEL R100, R64, -INF , !P2 ;  /* 0xff80000040647808 */ /* 0x000fe40005000000 */
[C---:B------:R-:W-:Y:S02]  /*e8b0*/  ISETP.GE.AND P3, PT, R5.reuse, R235, PT ;  /* 0x000000eb0500720c */ /* 0x040fe40003f66270 */
[C---:B------:R-:W-:Y:S02]  /*e8c0*/  ISETP.LT.OR P5, PT, R5.reuse, R233, P5 ;  /* 0x000000e90500720c */ /* 0x040fe40002fa1670 */
[----:B------:R-:W-:Y:S02]  /*e8d0*/  ISETP.LT.OR P6, PT, R5, R232, P6 ;  /* 0x000000e80500720c */ /* 0x000fe400037c1670 */
[----:B------:R-:W-:Y:S02]  /*e8e0*/  FMNMX.FTZ R105, R213, R105, !PT ;  /* 0x00000069d5697209 */ /* 0x000fe40007810000 */
[----:B------:R-:W-:-:S02]  /*e8f0*/  ISETP.GE.AND P0, PT, R4, R236, PT ;  /* 0x000000ec0400720c */ /* 0x000fc40003f06270 */
[C---:B------:R-:W-:Y:S02]  /*e900*/  ISETP.GE.AND P2, PT, R4.reuse, R235, PT ;  /* 0x000000eb0400720c */ /* 0x040fe40003f46270 */
[C---:B------:R-:W-:Y:S02]  /*e910*/  ISETP.LT.OR P1, PT, R4.reuse, R233, P1 ;  /* 0x000000e90400720c */ /* 0x040fe40000f21670 */
[----:B------:R-:W-:Y:S02]  /*e920*/  FMNMX.FTZ R0, R19, R0, !PT ;  /* 0x0000000013007209 */ /* 0x000fe40007810000 */
[-C--:B------:R-:W-:Y:S02]  /*e930*/  ISETP.LT.OR P3, PT, R5, R231.reuse, P3 ;  /* 0x000000e70500720c */ /* 0x080fe40001f61670 */
[C---:B------:R-:W-:Y:S01]  /*e940*/  ISETP.LT.OR P0, PT, R4.reuse, R232, P0 ;  /* 0x000000e80400720c */ /* 0x040fe20000701670 */
[----:B------:R-:W1:Y:S01]  /*e950*/  SHFL.BFLY PT, R5, R105, 0x2, 0x1f ;  /* 0x0c401f0069057f89 */ /* 0x000e6200000e0000 */
[----:B------:R-:W-:-:S02]  /*e960*/  ISETP.LT.OR P2, PT, R4, R231, P2 ;  /* 0x000000e70400720c */ /* 0x000fc40001741670 */
[----:B------:R-:W-:Y:S02]  /*e970*/  FSEL R200, R63, -INF , !P5 ;  /* 0xff8000003fc87808 */ /* 0x000fe40006800000 */
[----:B------:R-:W-:Y:S02]  /*e980*/  FSEL R101, R65, -INF , !P6 ;  /* 0xff80000041657808 */ /* 0x000fe40007000000 */
[----:B------:R-:W-:Y:S02]  /*e990*/  FSEL R201, R50, -INF , !P1 ;  /* 0xff80000032c97808 */ /* 0x000fe40004800000 */
[C---:B------:R-:W-:Y:S02]  /*e9a0*/  ISETP.GE.AND P5, PT, R3.reuse, R237, PT ;  /* 0x000000ed0300720c */ /* 0x040fe40003fa6270 */
[C---:B------:R-:W-:Y:S02]  /*e9b0*/  ISETP.GE.AND P6, PT, R3.reuse, R236, PT ;  /* 0x000000ec0300720c */ /* 0x040fe40003fc6270 */
[----:B------:R-:W-:-:S02]  /*e9c0*/  ISETP.GE.AND P1, PT, R3, R235, PT ;  /* 0x000000eb0300720c */ /* 0x000fc40003f26270 */
[----:B------:R-:W-:Y:S02]  /*e9d0*/  FMNMX.FTZ R4, R27, R0, !PT ;  /* 0x000000001b047209 */ /* 0x000fe40007810000 */
[----:B------:R-:W-:Y:S02]  /*e9e0*/  FMNMX.FTZ R0, R244, R17, !PT ;  /* 0x00000011f4007209 */ /* 0x000fe40007810000 */
[C---:B------:R-:W-:Y:S02]  /*e9f0*/  ISETP.LT.OR P5, PT, R3.reuse, R233, P5 ;  /* 0x000000e90300720c */ /* 0x040fe40002fa1670 */
        /* <DEDUP_REMOVED lines=16> */
[----:B------:R-:W-:Y:S01]  /*eb00*/  FMNMX.FTZ R0, R24, R0, !PT ;  /* 0x0000000018007209 */ /* 0x000fe20007810000 */
[----:B------:R-:W1:Y:S01]  /*eb10*/  SHFL.BFLY PT, R5, R105, 0x1, 0x1f ;  /* 0x0c201f0069057f89 */ /* 0x000e6200000e0000 */
[----:B------:R-:W-:Y:S02]  /*eb20*/  FSEL R212, R33, -INF , !P0 ;  /* 0xff80000021d47808 */ /* 0x000fe40004000000 */
[----:B------:R-:W-:Y:S02]  /*eb30*/  FMNMX.FTZ R3, R42, R3, !PT ;  /* 0x000000032a037209 */ /* 0x000fe40007810000 */
[----:B------:R-:W-:Y:S02]  /*eb40*/  ISETP.GE.AND P0, PT, R2, R237, PT ;  /* 0x000000ed0200720c */ /* 0x000fe40003f06270 */
[----:B------:R-:W-:-:S02]  /*eb50*/  FMNMX.FTZ R104, R202, R4, !PT ;  /* 0x00000004ca687209 */ /* 0x000fc40007810000 */
[----:B------:R-:W-:Y:S02]  /*eb60*/  FMNMX.FTZ R0, R26, R0, !PT ;  /* 0x000000001a007209 */ /* 0x000fe40007810000 */
[----:B------:R-:W-:Y:S02]  /*eb70*/  FMNMX.FTZ R3, R43, R3, !PT ;  /* 0x000000032b037209 */ /* 0x000fe40007810000 */
[----:B------:R-:W-:Y:S02]  /*eb80*/  ISETP.LT.OR P0, PT, R2, R233, P0 ;  /* 0x000000e90200720c */ /* 0x000fe40000701670 */
[----:B------:R-:W-:Y:S02]  /*eb90*/  FMNMX.FTZ R104, R200, R104, !PT ;  /* 0x00000068c8687209 */ /* 0x000fe40007810000 */
[----:B------:R-:W-:Y:S02]  /*eba0*/  FMNMX.FTZ R0, R44, R0, !PT ;  /* 0x000000002c007209 */ /* 0x000fe40007810000 */
[----:B------:R-:W-:-:S02]  /*ebb0*/  FMNMX.FTZ R3, R195, R3, !PT ;  /* 0x00000003c3037209 */ /* 0x000fc40007810000 */
[----:B------:R-:W-:Y:S02]  /*ebc0*/  FSEL R214, R31, -INF , !P0 ;  /* 0xff8000001fd67808 */ /* 0x000fe40004000000 */
[----:B------:R-:W-:Y:S02]  /*ebd0*/  FSEL R215, R51, -INF , !P5 ;  /* 0xff80000033d77808 */ /* 0x000fe40006800000 */
[----:B------:R-:W-:Y:S02]  /*ebe0*/  ISETP.GE.AND P0, PT, R6, R237, PT ;  /* 0x000000ed0600720c */ /* 0x000fe40003f06270 */
        /* <DEDUP_REMOVED lines=8> */
[----:B------:R-:W-:-:S02]  /*ec70*/  FMNMX.FTZ R104, R214, R104, !PT ;  /* 0x00000068d6687209 */ /* 0x000fc40007810000 */
[----:B------:R-:W-:Y:S02]  /*ec80*/  FMNMX.FTZ R0, R56, R0, !PT ;  /* 0x0000000038007209 */ /* 0x000fe40007810000 */
[C---:B------:R-:W-:Y:S02]  /*ec90*/  ISETP.GE.AND P5, PT, R2.reuse, R236, PT ;  /* 0x000000ec0200720c */ /* 0x040fe40003fa6270 */
[----:B------:R-:W-:Y:S02]  /*eca0*/  FMNMX.FTZ R3, R101, R3, !PT ;  /* 0x0000000365037209 */ /* 0x000fe40007810000 */
[----:B------:R-:W-:Y:S02]  /*ecb0*/  ISETP.GE.AND P0, PT, R2, R235, PT ;  /* 0x000000eb0200720c */ /* 0x000fe40003f06270 */
[----:B------:R-:W-:Y:S02]  /*ecc0*/  FMNMX.FTZ R104, R203, R104, !PT ;  /* 0x00000068cb687209 */ /* 0x000fe40007810000 */
[----:B------:R-:W-:-:S02]  /*ecd0*/  FSEL R248, R38, -INF , !P6 ;  /* 0xff80000026f87808 */ /* 0x000fc40007000000 */
[----:B------:R-:W-:Y:S02]  /*ece0*/  FMNMX.FTZ R0, R197, R0, !PT ;  /* 0x00000000c5007209 */ /* 0x000fe40007810000 */
[----:B------:R-:W-:Y:S02]  /*ecf0*/  ISETP.LT.OR P5, PT, R2, R232, P5 ;  /* 0x000000e80200720c */ /* 0x000fe40002fa1670 */
[----:B------:R-:W-:Y:S02]  /*ed00*/  ISETP.GE.AND P6, PT, R6, R236, PT ;  /* 0x000000ec0600720c */ /* 0x000fe40003fc6270 */
[----:B------:R-:W-:Y:S02]  /*ed10*/  FMNMX.FTZ R3, R212, R3, !PT ;  /* 0x00000003d4037209 */ /* 0x000fe40007810000 */
[----:B------:R-:W-:Y:S02]  /*ed20*/  ISETP.LT.OR P0, PT, R2, R231, P0 ;  /* 0x000000e70200720c */ /* 0x000fe40000701670 */
[----:B-1----:R-:W-:-:S02]  /*ed30*/  FMNMX.FTZ R105, R105, R5, !PT ;  /* 0x0000000569697209 */ /* 0x002fc40007810000 */
[----:B------:R-:W1:Y:S01]  /*ed40*/  SHFL.BFLY PT, R5, R104, 0x2, 0x1f ;  /* 0x0c401f0068057f89 */ /* 0x000e6200000e0000 */
        /* <DEDUP_REMOVED lines=9> */
[----:B------:R-:W-:Y:S01]  /*ede0*/  FMNMX.FTZ R3, R249, R3, !PT ;  /* 0x00000003f9037209 */ /* 0x000fe20007810000 */
[----:B------:R-:W-:Y:S01]  /*edf0*/  LDSM.16.MT88.4 R32, [R224+0xb000] ;  /* 0x00b00000e020783b */ /* 0x000fe20000004200 */
[----:B------:R-:W-:Y:S02]  /*ee00*/  FSEL R250, R39, -INF , !P2 ;  /* 0xff80000027fa7808 */ /* 0x000fe40005000000 */
[----:B------:R-:W-:Y:S02]  /*ee10*/  FMNMX.FTZ R2, R51, R2, !PT ;  /* 0x0000000233027209 */ /* 0x000fe40007810000 */
[----:B------:R-:W-:-:S02]  /*ee20*/  FMNMX.FTZ R3, R251, R3, !PT ;  /* 0x00000003fb037209 */ /* 0x000fc40007810000 */
[----:B------:R-:W-:Y:S02]  /*ee30*/  ISETP.GE.AND P3, PT, R6, R235, PT ;  /* 0x000000eb0600720c */ /* 0x000fe40003f66270 */
[----:B------:R-:W-:Y:S01]  /*ee40*/  FSEL R252, R45, -INF , !P1 ;  /* 0xff8000002dfc7808 */ /* 0x000fe20004800000 */
[----:B------:R-:W2:Y:S01]  /*ee50*/  SHFL.BFLY PT, R8, R3, 0x2, 0x1f ;  /* 0x0c401f0003087f89 */ /* 0x000ea200000e0000 */
[----:B------:R-:W-:Y:S02]  /*ee60*/  FMNMX.FTZ R2, R250, R2, !PT ;  /* 0x00000002fa027209 */ /* 0x000fe40007810000 */
[----:B------:R-:W-:Y:S02]  /*ee70*/  ISETP.LT.OR P3, PT, R6, R231, P3 ;  /* 0x000000e70600720c */ /* 0x000fe40001f61670 */
[----:B------:R-:W-:Y:S02]  /*ee80*/  FSEL R225, R37, -INF , !P0 ;  /* 0xff80000025e17808 */ /* 0x000fe40004000000 */
[----:B------:R-:W-:-:S02]  /*ee90*/  FMNMX.FTZ R2, R252, R2, !PT ;  /* 0x00000002fc027209 */ /* 0x000fc40007810000 */
[----:B------:R-:W-:Y:S02]  /*eea0*/  FSEL R216, R36, -INF , !P3 ;  /* 0xff80000024d87808 */ /* 0x000fe40005800000 */
[----:B------:R-:W-:Y:S01]  /*eeb0*/  FMNMX.FTZ R2, R225, R2, !PT ;  /* 0x00000002e1027209 */ /* 0x000fe20007810000 */
[----:B------:R-:W-:Y:S01]  /*eec0*/  LDSM.16.MT88.4 R36, [R226+0xb000] ;  /* 0x00b00000e224783b */ /* 0x000fe20000004200 */
[----:B------:R-:W-:Y:S02]  /*eed0*/  FSETP.NEU.FTZ.AND P4, PT, R105, -INF , PT ;  /* 0xff8000006900780b */ /* 0x000fe40003f9d000 */
[----:B-1----:R-:W-:Y:S02]  /*eee0*/  FMNMX.FTZ R104, R104, R5, !PT ;  /* 0x0000000568687209 */ /* 0x002fe40007810000 */
[----:B------:R-:W-:Y:S02]  /*eef0*/  FMNMX.FTZ R2, R216, R2, !PT ;  /* 0x00000002d8027209 */ /* 0x000fe40007810000 */
[----:B------:R-:W-:Y:S01]  /*ef00*/  FSEL R0, R0, RZ, P4 ;  /* 0x000000ff00007208 */ /* 0x000fe20002000000 */
[----:B------:R-:W1:Y:S04]  /*ef10*/  SHFL.BFLY PT, R5, R104, 0x1, 0x1f ;  /* 0x0c201f0068057f89 */ /* 0x000e6800000e0000 */
[----:B------:R-:W3:Y:S01]  /*ef20*/  SHFL.BFLY PT, R6, R2, 0x2, 0x1f ;  /* 0x0c401f0002067f89 */ /* 0x000ee200000e0000 */
[----:B------:R-:W-:Y:S01]  /*ef30*/  FFMA.FTZ R4, R7, UR21, -R0 ;  /* 0x0000001507047c23 */ /* 0x000fe20008010800 */
[----:B--2---:R-:W-:-:S03]  /*ef40*/  FMNMX.FTZ R3, R3, R8, !PT ;  /* 0x0000000803037209 */ /* 0x004fc60007810000 */
[----:B------:R2:W-:Y:S02]  /*ef50*/  MUFU.EX2 R210, R4 ;  /* 0x0000000400d27308 */ /* 0x0005e40000000800 */
[----:B------:R-:W4:Y:S01]  /*ef60*/  SHFL.BFLY PT, R103, R3, 0x1, 0x1f ;  /* 0x0c201f0003677f89 */ /* 0x000f2200000e0000 */
[----:B-1----:R-:W-:Y:S01]  /*ef70*/  FMNMX.FTZ R104, R104, R5, !PT ;  /* 0x0000000568687209 */ /* 0x002fe20007810000 */
[----:B--2---:R-:W-:Y:S01]  /*ef80*/  FFMA.FTZ R4, R9, UR21, -R0 ;  /* 0x0000001509047c23 */ /* 0x004fe20008010800 */
[----:B---3--:R-:W-:-:S03]  /*ef90*/  FMNMX.FTZ R2, R2, R6, !PT ;  /* 0x0000000602027209 */ /* 0x008fc60007810000 */
[----:B------:R1:W-:Y:S01]  /*efa0*/  MUFU.EX2 R211, R4 ;  /* 0x0000000400d37308 */ /* 0x0003e20000000800 */
[----:B------:R-:W-:Y:S01]  /*efb0*/  FSETP.NEU.FTZ.AND P2, PT, R104, -INF , PT ;  /* 0xff8000006800780b */ /* 0x000fe20003f5d000 */
[----:B------:R-:W2:Y:S01]  /*efc0*/  SHFL.BFLY PT, R102, R2, 0x1, 0x1f ;  /* 0x0c201f0002667f89 */ /* 0x000ea200000e0000 */
[----:B----4-:R-:W-:-:S04]  /*efd0*/  FMNMX.FTZ R103, R3, R103, !PT ;  /* 0x0000006703677209 */ /* 0x010fc80007810000 */
[----:B------:R-:W-:-:S04]  /*efe0*/  FSETP.NEU.FTZ.AND P1, PT, R103, -INF , PT ;  /* 0xff8000006700780b */ /* 0x000fc80003f3d000 */
[----:B------:R-:W-:Y:S01]  /*eff0*/  FSEL R5, R103, RZ, P1 ;  /* 0x000000ff67057208 */ /* 0x000fe20000800000 */
[----:B-1----:R-:W-:-:S04]  /*f000*/  FFMA.FTZ R4, R10, UR21, -R0 ;  /* 0x000000150a047c23 */ /* 0x002fc80008010800 */
[----:B------:R-:W-:Y:S01]  /*f010*/  FADD.FTZ R6, R244, -R5 ;  /* 0x80000005f4067221 */ /* 0x000fe20000010000 */
[----:B------:R1:W-:Y:S03]  /*f020*/  MUFU.EX2 R55, R4 ;  /* 0x0000000400377308 */ /* 0x0003e60000000800 */
[----:B------:R-:W-:Y:S01]  /*f030*/  FMUL.FTZ R6, R6, UR21 ;  /* 0x0000001506067c20 */ /* 0x000fe20008410000 */
[----:B--2---:R-:W-:-:S04]  /*f040*/  FMNMX.FTZ R102, R2, R102, !PT ;  /* 0x0000006602667209 */ /* 0x004fc80007810000 */
[----:B------:R-:W-:-:S04]  /*f050*/  FSETP.NEU.FTZ.AND P0, PT, R102, -INF , PT ;  /* 0xff8000006600780b */ /* 0x000fc80003f1d000 */
[----:B------:R-:W-:Y:S01]  /*f060*/  FSEL R5, R102, RZ, P0 ;  /* 0x000000ff66057208 */ /* 0x000fe20000000000 */
[----:B-1----:R-:W-:-:S04]  /*f070*/  FFMA.FTZ R4, R11, UR21, -R0 ;  /* 0x000000150b047c23 */ /* 0x002fc80008010800 */
[----:B------:R1:W-:Y:S02]  /*f080*/  MUFU.EX2 R222, R4 ;  /* 0x0000000400de7308 */ /* 0x0003e40000000800 */
[----:B-1----:R-:W-:Y:S01]  /*f090*/  FFMA.FTZ R4, R12, UR21, -R0 ;  /* 0x000000150c047c23 */ /* 0x002fe20008010800 */
[----:B------:R-:W-:-:S05]  /*f0a0*/  FMUL.FTZ R12, R104, UR21 ;  /* 0x00000015680c7c20 */ /* 0x000fca0008410000 */
[----:B------:R1:W-:Y:S01]  /*f0b0*/  MUFU.EX2 R223, R4 ;  /* 0x0000000400df7308 */ /* 0x0003e20000000800 */
[----:B------:R-:W-:-:S05]  /*f0c0*/  FSEL R12, R12, RZ, P2 ;  /* 0x000000ff0c0c7208 */ /* 0x000fca0001000000 */
[----:B------:R-:W-:-:S04]  /*f0d0*/  FFMA.FTZ R3, R16, UR21, -R12 ;  /* 0x0000001510037c23 */ /* 0x000fc8000801080c */
[----:B------:R2:W-:Y:S01]  /*f0e0*/  MUFU.EX2 R199, R3 ;  /* 0x0000000300c77308 */ /* 0x0005e20000000800 */
[----:B-1----:R-:W-:-:S07]  /*f0f0*/  FFMA.FTZ R4, R13, UR21, -R0 ;  /* 0x000000150d047c23 */ /* 0x002fce0008010800 */
[----:B------:R1:W-:Y:S01]  /*f100*/  MUFU.EX2 R241, R4 ;  /* 0x0000000400f17308 */ /* 0x0003e20000000800 */
[----:B--2---:R-:W-:-:S05]  /*f110*/  FMUL.FTZ R3, R103, UR21 ;  /* 0x0000001567037c20 */ /* 0x004fca0008410000 */
[----:B------:R-:W-:Y:S01]  /*f120*/  FSEL R3, R3, RZ, P1 ;  /* 0x000000ff03037208 */ /* 0x000fe20000800000 */
[----:B-1----:R-:W-:-:S04]  /*f130*/  FFMA.FTZ R4, R14, UR21, -R0 ;  /* 0x000000150e047c23 */ /* 0x002fc80008010800 */
[----:B------:R-:W-:Y:S01]  /*f140*/  FFMA.FTZ R2, R20, UR21, -R3 ;  /* 0x0000001514027c23 */ /* 0x000fe20008010803 */
[----:B------:R1:W-:Y:S08]  /*f150*/  MUFU.EX2 R242, R4 ;  /* 0x0000000400f27308 */ /* 0x0003f00000000800 */
[----:B------:R2:W-:Y:S01]  /*f160*/  MUFU.EX2 R61, R2 ;  /* 0x00000002003d7308 */ /* 0x0005e20000000800 */
[----:B-1----:R-:W-:-:S07]  /*f170*/  FFMA.FTZ R4, R15, UR21, -R0 ;  /* 0x000000150f047c23 */ /* 0x002fce0008010800 */
[----:B------:R1:W3:Y:S01]  /*f180*/  MUFU.EX2 R15, R6 ;  /* 0x00000006000f7308 */ /* 0x0002e20000000800 */
[----:B--2---:R-:W-:-:S07]  /*f190*/  FMUL.FTZ R2, R102, UR21 ;  /* 0x0000001566027c20 */ /* 0x004fce0008410000 */
[----:B------:R2:W-:Y:S01]  /*f1a0*/  MUFU.EX2 R221, R4 ;  /* 0x0000000400dd7308 */ /* 0x0005e20000000800 */
[----:B------:R-:W-:Y:S02]  /*f1b0*/  FSEL R2, R2, RZ, P0 ;  /* 0x000000ff02027208 */ /* 0x000fe40000000000 */
[----:B-1----:R-:W-:Y:S01]  /*f1c0*/  FSEL R6, R105, RZ, P4 ;  /* 0x000000ff69067208 */ /* 0x002fe20002000000 */
[-C--:B---3--:R-:W-:Y:S01]  /*f1d0*/  FMUL.FTZ R124, R124, R15.reuse ;  /* 0x0000000f7c7c7220 */ /* 0x088fe20000410000 */
[-C--:B------:R-:W-:Y:S01]  /*f1e0*/  FMUL.FTZ R125, R125, R15.reuse ;  /* 0x0000000f7d7d7220 */ /* 0x080fe20000410000 */
[-C--:B------:R-:W-:Y:S01]  /*f1f0*/  FMUL.FTZ R108, R108, R15.reuse ;  /* 0x0000000f6c6c7220 */ /* 0x080fe20000410000 */
[-C--:B------:R-:W-:Y:S01]  /*f200*/  FMUL.FTZ R109, R109, R15.reuse ;  /* 0x0000000f6d6d7220 */ /* 0x080fe20000410000 */
[----:B------:R-:W-:Y:S01]  /*f210*/  FADD.FTZ R6, R246, -R6 ;  /* 0x80000006f6067221 */ /* 0x000fe20000010000 */
[-C--:B------:R-:W-:Y:S01]  /*f220*/  FMUL.FTZ R116, R116, R15.reuse ;  /* 0x0000000f74747220 */ /* 0x080fe20000410000 */
[-C--:B------:R-:W-:Y:S01]  /*f230*/  FMUL.FTZ R117, R117, R15.reuse ;  /* 0x0000000f75757220 */ /* 0x080fe20000410000 */
[--C-:B--2---:R-:W-:Y:S01]  /*f240*/  FFMA.FTZ R4, R18, UR21, -R12.reuse ;  /* 0x0000001512047c23 */ /* 0x104fe2000801080c */
[----:B------:R-:W-:Y:S01]  /*f250*/  FMUL.FTZ R6, R6, UR21 ;  /* 0x0000001506067c20 */ /* 0x000fe20008410000 */
        /* <DEDUP_REMOVED lines=20> */
[----:B------:R-:W-:-:S03]  /*f3a0*/  FMUL.FTZ R93, R93, R15 ;  /* 0x0000000f5d5d7220 */ /* 0x000fc60000410000 */
[----:B------:R1:W-:Y:S01]  /*f3b0*/  MUFU.EX2 R219, R4 ;  /* 0x0000000400db7308 */ /* 0x0003e20000000800 */
[----:B--2---:R-:W-:Y:S01]  /*f3c0*/  F2FP.F16.F32.PACK_AB R6, R222, R55 ;  /* 0x00000037de06723e */ /* 0x004fe200000000ff */
[-C--:B---3--:R-:W-:Y:S01]  /*f3d0*/  FMUL.FTZ R128, R128, R49.reuse ;  /* 0x0000003180807220 */ /* 0x088fe20000410000 */
        /* <DEDUP_REMOVED lines=13> */
[----:B------:R-:W-:Y:S01]  /*f4b0*/  LDSM.16.MT88.4 R16, [R224+0x9000] ;  /* 0x00900000e010783b */ /* 0x000fe20000004200 */
        /* <DEDUP_REMOVED lines=13> */
[----:B--2---:R-:W-:-:S03]  /*f590*/  F2FP.F16.F32.PACK_AB R8, R61, R13 ;  /* 0x0000000d3d08723e */ /* 0x004fc600000000ff */
        /* <DEDUP_REMOVED lines=14> */
[----:B--2---:R-:W-:Y:S01]  /*f680*/  FADD.FTZ R4, R239, -R5 ;  /* 0x80000005ef047221 */ /* 0x004fe20000010000 */
[----:B------:R-:W-:Y:S02]  /*f690*/  FSEL R5, R104, RZ, P2 ;  /* 0x000000ff68057208 */ /* 0x000fe40001000000 */
[----:B---3--:R-:W-:Y:S01]  /*f6a0*/  F2FP.F16.F32.PACK_AB R11, R58, R218 ;  /* 0x000000da3a0b723e */ /* 0x008fe200000000ff */
[----:B------:R-:W-:Y:S02]  /*f6b0*/  FMUL.FTZ R4, R4, UR21 ;  /* 0x0000001504047c20 */ /* 0x000fe40008410000 */
[----:B------:R-:W-:Y:S02]  /*f6c0*/  FADD.FTZ R5, R245, -R5 ;  /* 0x80000005f5057221 */ /* 0x000fe40000010000 */
[----:B------:R2:W3:Y:S02]  /*f6d0*/  MUFU.EX2 R14, R4 ;  /* 0x00000004000e7308 */ /* 0x0004e40000000800 */
[----:B------:R-:W-:-:S06]  /*f6e0*/  FMUL.FTZ R5, R5, UR21 ;  /* 0x0000001505057c20 */ /* 0x000fcc0008410000 */
[----:B------:R-:W4:Y:S01]  /*f6f0*/  MUFU.EX2 R48, R5 ;  /* 0x0000000500307308 */ /* 0x000f220000000800 */
[----:B--2---:R-:W-:Y:S01]  /*f700*/  FFMA.FTZ R4, R27, UR21, -R12 ;  /* 0x000000151b047c23 */ /* 0x004fe2000801080c */
[-C--:B---3--:R-:W-:Y:S01]  /*f710*/  FMUL.FTZ R126, R126, R14.reuse ;  /* 0x0000000e7e7e7220 */ /* 0x088fe20000410000 */
[----:B------:R-:W2:Y:S01]  /*f720*/  LDSM.16.MT88.4 R24, [R224+0xa000] ;  /* 0x00a00000e018783b */ /* 0x000ea20000004200 */
[----:B------:R-:W-:-:S04]  /*f730*/  FMUL.FTZ R127, R127, R14 ;  /* 0x0000000e7f7f7220 */ /* 0x000fc80000410000 */
[----:B------:R3:W4:Y:S01]  /*f740*/  MUFU.EX2 R45, R4 ;  /* 0x00000004002d7308 */ /* 0x0007220000000800 */
        /* <DEDUP_REMOVED lines=18> */
[----:B------:R-:W3:Y:S01]  /*f870*/  LDSM.16.MT88.4 R28, [R226+0xa000] ;  /* 0x00a00000e21c783b */ /* 0x000ee20000004200 */
[-C--:B------:R-:W-:Y:S01]  /*f880*/  FMUL.FTZ R79, R79, R14.reuse ;  /* 0x0000000e4f4f7220 */ /* 0x080fe20000410000 */
[-C--:B------:R-:W-:Y:S01]  /*f890*/  FMUL.FTZ R90, R90, R14.reuse ;  /* 0x0000000e5a5a7220 */ /* 0x080fe20000410000 */
[-C--:B------:R-:W-:Y:S01]  /*f8a0*/  FMUL.FTZ R91, R91, R14.reuse ;  /* 0x0000000e5b5b7220 */ /* 0x080fe20000410000 */
[-C--:B------:R-:W-:Y:S01]  /*f8b0*/  FMUL.FTZ R94, R94, R14.reuse ;  /* 0x0000000e5e5e7220 */ /* 0x080fe20000410000 */
[----:B------:R-:W-:Y:S01]  /*f8c0*/  FMUL.FTZ R95, R95, R14 ;  /* 0x0000000e5f5f7220 */ /* 0x000fe20000410000 */
[C---:B-1----:R-:W-:Y:S01]  /*f8d0*/  HMMA.16816.F32 R184, R8.reuse, R20, R124 ;  /* 0x0000001408b8723c */ /* 0x042fe2000000187c */
[----:B------:R1:W3:Y:S01]  /*f8e0*/  MUFU.EX2 R240, R4 ;  /* 0x0000000400f07308 */ /* 0x0002e20000000800 */
[----:B------:R-:W-:Y:S01]  /*f8f0*/  F2FP.F16.F32.PACK_AB R5, R208, R199 ;  /* 0x000000c7d005723e */ /* 0x000fe200000000ff */
[-C--:B----4-:R-:W-:Y:S01]  /*f900*/  FMUL.FTZ R130, R130, R48.reuse ;  /* 0x0000003082827220 */ /* 0x090fe20000410000 */
[----:B------:R-:W-:Y:S01]  /*f910*/  F2FP.F16.F32.PACK_AB R7, R45, R219 ;  /* 0x000000db2d07723e */ /* 0x000fe200000000ff */
        /* <DEDUP_REMOVED lines=14> */
[----:B-1----:R-:W-:Y:S01]  /*fa00*/  FFMA.FTZ R4, R40, UR21, -R3 ;  /* 0x0000001528047c23 */ /* 0x002fe20008010803 */
[-C--:B------:R-:W-:Y:S01]  /*fa10*/  FMUL.FTZ R162, R162, R48.reuse ;  /* 0x00000030a2a27220 */ /* 0x080fe20000410000 */
[-C--:B------:R-:W-:Y:S01]  /*fa20*/  FMUL.FTZ R163, R163, R48.reuse ;  /* 0x00000030a3a37220 */ /* 0x080fe20000410000 */
[-C--:B------:R-:W-:Y:S01]  /*fa30*/  FMUL.FTZ R170, R170, R48.reuse ;  /* 0x00000030aaaa7220 */ /* 0x080fe20000410000 */
[----:B------:R1:W-:Y:S01]  /*fa40*/  MUFU.EX2 R246, R4 ;  /* 0x0000000400f67308 */ /* 0x0003e20000000800 */
[C---:B--2---:R-:W-:Y:S01]  /*fa50*/  HMMA.16816.F32 R176, R8.reuse, R24, R140 ;  /* 0x0000001808b0723c */ /* 0x044fe2000000188c */
        /* <DEDUP_REMOVED lines=8> */
[-C--:B------:R-:W-:Y:S01]  /*fae0*/  FMUL.FTZ R98, R98, R48.reuse ;  /* 0x0000003062627220 */ /* 0x080fe20000410000 */
[----:B------:R-:W-:-:S02]  /*faf0*/  FMUL.FTZ R99, R99, R48 ;  /* 0x0000003063637220 */ /* 0x000fc40000410000 */
[----:B---3--:R-:W-:Y:S01]  /*fb00*/  HMMA.16816.F32 R124, R8, R30, R172 ;  /* 0x0000001e087c723c */ /* 0x008fe200000018ac */
[----:B-1----:R-:W-:-:S05]  /*fb10*/  F2FP.F16.F32.PACK_AB R4, R211, R210 ;  /* 0x000000d2d304723e */ /* 0x002fca00000000ff */
[C---:B------:R-:W-:Y:S06]  /*fb20*/  HMMA.16816.F32 R116, R8.reuse, R28, R156 ;  /* 0x0000001c0874723c */ /* 0x040fec000000189c */
[C---:B------:R-:W-:Y:S06]  /*fb30*/  HMMA.16816.F32 R172, R8.reuse, R32, R72 ;  /* 0x0000002008ac723c */ /* 0x040fec0000001848 */
[C---:B------:R-:W-:Y:S06]  /*fb40*/  HMMA.16816.F32 R164, R8.reuse, R34, R76 ;  /* 0x0000002208a4723c */ /* 0x040fec000000184c */
[C---:B------:R-:W-:Y:S06]  /*fb50*/  HMMA.16816.F32 R140, R8.reuse, R36, R88 ;  /* 0x00000024088c723c */ /* 0x040fec0000001858 */
[----:B------:R-:W-:Y:S06]  /*fb60*/  HMMA.16816.F32 R136, R8, R38, R92 ;  /* 0x000000260888723c */ /* 0x000fec000000185c */
[C---:B------:R-:W-:Y:S01]  /*fb70*/  HMMA.16816.F32 R88, R4.reuse, R20, R128 ;  /* 0x000000140458723c */ /* 0x040fe20000001880 */
[----:B------:R-:W-:Y:S01]  /*fb80*/  FFMA.FTZ R8, R41, UR21, -R3 ;  /* 0x0000001529087c23 */ /* 0x000fe20008010803 */
[----:B------:R-:W-:Y:S01]  /*fb90*/  IMAD.MOV.U32 R10, RZ, RZ, R243 ;  /* 0x000000ffff0a7224 */ /* 0x000fe200078e00f3 */
[----:B------:R-:W-:Y:S01]  /*fba0*/  MOV R11, R214 ;  /* 0x000000d6000b7202 */ /* 0x000fe20000000f00 */
[----:B------:R-:W-:Y:S01]  /*fbb0*/  IMAD.MOV.U32 R9, RZ, RZ, R211 ;  /* 0x000000ffff097224 */ /* 0x000fe200078e00d3 */
[----:B------:R1:W2:Y:S01]  /*fbc0*/  MUFU.EX2 R245, R8 ;  /* 0x0000000800f57308 */ /* 0x0002a20000000800 */
[----:B------:R-:W-:Y:S01]  /*fbd0*/  IMAD.MOV.U32 R214, RZ, RZ, R54 ;  /* 0x000000ffffd67224 */ /* 0x000fe200078e0036 */
[----:B------:R-:W-:Y:S01]  /*fbe0*/  MOV R131, R208 ;  /* 0x000000d000837202 */ /* 0x000fe20000000f00 */
[----:B------:R-:W-:Y:S01]  /*fbf0*/  IMAD.MOV.U32 R211, RZ, RZ, R53 ;  /* 0x000000ffffd37224 */ /* 0x000fe200078e0035 */
[----:B------:R-:W-:Y:S01]  /*fc00*/  MOV R128, R55 ;  /* 0x0000003700807202 */ /* 0x000fe20000000f00 */
[----:B------:R-:W-:Y:S01]  /*fc10*/  HMMA.16816.F32 R152, R4, R22, R132 ;  /* 0x000000160498723c */ /* 0x000fe20000001884 */
[----:B------:R-:W-:Y:S01]  /*fc20*/  MOV R208, R52 ;  /* 0x0000003400d07202 */ /* 0x000fe20000000f00 */
[----:B------:R-:W3:Y:S01]  /*fc30*/  LDSM.16.MT88.4 R20, [R224+0xa400] ;  /* 0x00a40000e014783b */ /* 0x000ee20000004200 */
[----:B------:R-:W-:-:S02]  /*fc40*/  IMAD.MOV.U32 R130, RZ, RZ, R61 ;  /* 0x000000ffff827224 */ /* 0x000fc400078e003d */
[----:B------:R-:W-:Y:S01]  /*fc50*/  IMAD.MOV.U32 R129, RZ, RZ, R60 ;  /* 0x000000ffff817224 */ /* 0x000fe200078e003c */
[----:B------:R-:W-:Y:S01]  /*fc60*/  HMMA.16816.F32 R52, R4, R26, R148 ;  /* 0x0000001a0434723c */ /* 0x000fe20000001894 */
[----:B------:R-:W-:Y:S01]  /*fc70*/  MOV R135, R240 ;  /* 0x000000f000877202 */ /* 0x000fe20000000f00 */
[----:B------:R-:W-:Y:S02]  /*fc80*/  IMAD.MOV.U32 R134, RZ, RZ, R223 ;  /* 0x000000ffff867224 */ /* 0x000fe400078e00df */
[----:B-1----:R-:W-:-:S03]  /*fc90*/  FFMA.FTZ R8, R42, UR21, -R3 ;  /* 0x000000152a087c23 */ /* 0x002fc60008010803 */
[----:B------:R-:W-:Y:S01]  /*fca0*/  IMAD.MOV.U32 R148, RZ, RZ, R242 ;  /* 0x000000ffff947224 */ /* 0x000fe200078e00f2 */
[C---:B------:R-:W-:Y:S01]  /*fcb0*/  HMMA.16816.F32 R156, R4.reuse, R16, R112 ;  /* 0x00000010049c723c */ /* 0x040fe20000001870 */
[----:B------:R-:W-:Y:S01]  /*fcc0*/  IMAD.MOV.U32 R151, RZ, RZ, R45 ;  /* 0x000000ffff977224 */ /* 0x000fe200078e002d */
[----:B------:R1:W-:Y:S01]  /*fcd0*/  MUFU.EX2 R244, R8 ;  /* 0x0000000800f47308 */ /* 0x0003e20000000800 */
[----:B------:R-:W-:Y:S01]  /*fce0*/  IMAD.MOV.U32 R150, RZ, RZ, R57 ;  /* 0x000000ffff967224 */ /* 0x000fe200078e0039 */
[----:B------:R-:W-:Y:S02]  /*fcf0*/  MOV R149, R58 ;  /* 0x0000003a00957202 */ /* 0x000fe40000000f00 */
[C---:B------:R-:W-:Y:S01]  /*fd00*/  HMMA.16816.F32 R112, R4.reuse, R18, R120 ;  /* 0x000000120470723c */ /* 0x040fe20000001878 */
[----:B------:R-:W-:Y:S05]  /*fd10*/  LDSM.16.MT88.4 R16, [R226+0x9400] ;  /* 0x00940000e210783b */ /* 0x000fea0000004200 */
[----:B------:R-:W-:Y:S01]  /*fd20*/  HMMA.16816.F32 R60, R4, R24, R144 ;  /* 0x00000018043c723c */ /* 0x000fe20000001890 */
[----:B------:R-:W4:Y:S01]  /*fd30*/  LDSM.16.MT88.4 R24, [R224+0x9400] ;  /* 0x00940000e018783b */ /* 0x000f220000004200 */
[----:B------:R-:W-:Y:S01]  /*fd40*/  IMAD.MOV.U32 R123, RZ, RZ, R222 ;  /* 0x000000ffff7b7224 */ /* 0x000fe200078e00de */
[----:B------:R-:W-:-:S03]  /*fd50*/  MOV R122, R221 ;  /* 0x000000dd007a7202 */ /* 0x000fc60000000f00 */
[C---:B------:R-:W-:Y:S01]  /*fd60*/  HMMA.16816.F32 R160, R4.reuse, R28, R160 ;  /* 0x0000001c04a0723c */ /* 0x040fe200000018a0 */
[----:B-1----:R-:W-:Y:S02]  /*fd70*/  FFMA.FTZ R8, R43, UR21, -R3 ;  /* 0x000000152b087c23 */ /* 0x002fe40008010803 */
[----:B------:R-:W1:Y:S02]  /*fd80*/  LDSM.16.MT88.4 R40, [R224+0xb400] ;  /* 0x00b40000e028783b */ /* 0x000e640000004200 */
[----:B------:R2:W3:Y:S01]  /*fd90*/  MUFU.EX2 R243, R8 ;  /* 0x0000000800f37308 */ /* 0x0004e20000000800 */
[C---:B------:R-:W-:Y:S01]  /*fda0*/  HMMA.16816.F32 R168, R4.reuse, R30, R168 ;  /* 0x0000001e04a8723c */ /* 0x040fe200000018a8 */
[----:B------:R-:W1:Y:S05]  /*fdb0*/  LDSM.16.MT88.4 R28, [R226+0xa400] ;  /* 0x00a40000e21c783b */ /* 0x000e6a0000004200 */
[C---:B------:R-:W-:Y:S06]  /*fdc0*/  HMMA.16816.F32 R144, R4.reuse, R32, R68 ;  /* 0x000000200490723c */ /* 0x040fec0000001844 */
[----:B------:R-:W-:Y:S01]  /*fdd0*/  HMMA.16816.F32 R80, R4, R34, R80 ;  /* 0x000000220450723c */ /* 0x000fe20000001850 */
[----:B------:R-:W-:Y:S01]  /*fde0*/  IMAD.MOV.U32 R70, RZ, RZ, R241 ;  /* 0x000000ffff467224 */ /* 0x000fe200078e00f1 */
[----:B------:R-:W-:Y:S01]  /*fdf0*/  MOV R32, R10 ;  /* 0x0000000a00207202 */ /* 0x000fe20000000f00 */
[----:B------:R-:W-:-:S02]  /*fe00*/  IMAD.MOV.U32 R71, RZ, RZ, R123 ;  /* 0x000000ffff477224 */ /* 0x000fc400078e007b */
[----:B--2---:R-:W-:Y:S01]  /*fe10*/  FFMA.FTZ R8, R44, UR21, -R2 ;  /* 0x000000152c087c23 */ /* 0x004fe20008010802 */
[----:B------:R-:W-:Y:S01]  /*fe20*/  IMAD.MOV.U32 R33, RZ, RZ, R11 ;  /* 0x000000ffff217224 */ /* 0x000fe200078e000b */
[----:B------:R-:W-:Y:S01]  /*fe30*/  HMMA.16816.F32 R84, R4, R36, R84 ;  /* 0x000000240454723c */ /* 0x000fe20000001854 */
[----:B------:R-:W-:Y:S01]  /*fe40*/  IMAD.MOV.U32 R34, RZ, RZ, R128 ;  /* 0x000000ffff227224 */ /* 0x000fe200078e0080 */
[----:B------:R2:W-:Y:S01]  /*fe50*/  MUFU.EX2 R242, R8 ;  /* 0x0000000800f27308 */ /* 0x0005e20000000800 */
[----:B------:R-:W-:-:S03]  /*fe60*/  IMAD.MOV.U32 R35, RZ, RZ, R129 ;  /* 0x000000ffff237224 */ /* 0x000fc600078e0081 */
[----:B------:R-:W-:Y:S01]  /*fe70*/  HMMA.16816.F32 R96, R4, R38, R96 ;  /* 0x000000260460723c */ /* 0x000fe20000001860 */
[----:B------:R-:W-:Y:S06]  /*fe80*/  LDSM.16.MT88.4 R36, [R224+0x9800] ;  /* 0x00980000e024783b */ /* 0x000fec0000004200 */
[----:B------:R-:W-:Y:S02]  /*fe90*/  F2FP.F16.F32.PACK_AB R4, R245, R246 ;  /* 0x000000f6f504723e */ /* 0x000fe400000000ff */
[----:B---3--:R-:W-:Y:S01]  /*fea0*/  F2FP.F16.F32.PACK_AB R6, R243, R244 ;  /* 0x000000f4f306723e */ /* 0x008fe200000000ff */
[----:B--2---:R-:W-:-:S04]  /*feb0*/  FFMA.FTZ R8, R46, UR21, -R2 ;  /* 0x000000152e087c23 */ /* 0x004fc80008010802 */
[----:B------:R2:W3:Y:S02]  /*fec0*/  MUFU.EX2 R240, R8 ;  /* 0x0000000800f07308 */ /* 0x0004e40000000800 */
[--C-:B--2---:R-:W-:Y:S01]  /*fed0*/  FFMA.FTZ R8, R47, UR21, -R2.reuse ;  /* 0x000000152f087c23 */ /* 0x104fe20008010802 */
[----:B---3--:R-:W-:Y:S01]  /*fee0*/  F2FP.F16.F32.PACK_AB R5, R240, R242 ;  /* 0x000000f2f005723e */ /* 0x008fe200000000ff */
[----:B------:R-:W2:Y:S04]  /*fef0*/  LDSM.16.MT88.4 R44, [R226+0xb400] ;  /* 0x00b40000e22c783b */ /* 0x000ea80000004200 */
[----:B------:R3:W-:Y:S02]  /*ff00*/  MUFU.EX2 R241, R8 ;  /* 0x0000000800f17308 */ /* 0x0007e40000000800 */
[----:B---3--:R-:W-:-:S06]  /*ff10*/  FFMA.FTZ R8, R56, UR21, -R2 ;  /* 0x0000001538087c23 */ /* 0x008fcc0008010802 */
[----:B------:R3:W4:Y:S02]  /*ff20*/  MUFU.EX2 R239, R8 ;  /* 0x0000000800ef7308 */ /* 0x0007240000000800 */
[----:B---3--:R-:W-:Y:S01]  /*ff30*/  FFMA.FTZ R8, R59, UR21, -R12 ;  /* 0x000000153b087c23 */ /* 0x008fe2000801080c */
[----:B----4-:R-:W-:-:S05]  /*ff40*/  F2FP.F16.F32.PACK_AB R7, R239, R241 ;  /* 0x000000f1ef07723e */ /* 0x010fca00000000ff */
[----:B------:R3:W4:Y:S02]  /*ff50*/  MUFU.EX2 R222, R8 ;  /* 0x0000000800de7308 */ /* 0x0007240000000800 */
[C---:B------:R-:W-:Y:S06]  /*ff60*/  HMMA.16816.F32 R92, R4.reuse, R20, R176 ;  /* 0x00000014045c723c */ /* 0x040fec00000018b0 */
[----:B------:R-:W-:Y:S01]  /*ff70*/  HMMA.16816.F32 R56, R4, R24, R188 ;  /* 0x000000180438723c */ /* 0x000fe200000018bc */
[----:B------:R-:W-:Y:S02]  /*ff80*/  IMAD.MOV.U32 R179, RZ, RZ, R122 ;  /* 0x000000ffffb37224 */ /* 0x000fe400078e007a */
[----:B------:R-:W-:-:S03]  /*ff90*/  IMAD.MOV.U32 R177, RZ, RZ, R199 ;  /* 0x000000ffffb17224 */ /* 0x000fc600078e00c7 */
[C---:B-1----:R-:W-:Y:S01]  /*ffa0*/  HMMA.16816.F32 R120, R4.reuse, R40, R172 ;  /* 0x000000280478723c */ /* 0x042fe200000018ac */
[----:B---3--:R-:W-:Y:S01]  /*ffb0*/  FFMA.FTZ R8, R106, UR21, -R12 ;  /* 0x000000156a087c23 */ /* 0x008fe2000801080c */
[----:B------:R-:W-:Y:S01]  /*ffc0*/  IMAD.MOV.U32 R106, RZ, RZ, R216 ;  /* 0x000000ffff6a7224 */ /* 0x000fe200078e00d8 */
[----:B------:R-:W-:Y:S01]  /*ffd0*/  MOV R189, R13 ;  /* 0x0000000d00bd7202 */ /* 0x000fe20000000f00 */
[----:B------:R-:W-:Y:S01]  /*ffe0*/  IMAD.MOV.U32 R191, RZ, RZ, R213 ;  /* 0x000000ffffbf7224 */ /* 0x000fe200078e00d5 */
[----:B------:R1:W-:Y:S01]  /*fff0*/  MUFU.EX2 R223, R8 ;  /* 0x0000000800df7308 */ /* 0x0003e20000000800 */
[C---:B------:R-:W-:Y:S01]  /*10000*/  HMMA.16816.F32 R64, R4.reuse, R26, R64 ;  /* 0x0000001a0440723c */ /* 0x040fe20000001840 */
[----:B------:R-:W-:Y:S01]  /*10010*/  MOV R172, R134 ;  /* 0x0000008600ac7202 */ /* 0x000fe20000000f00 */
[----:B------:R-:W-:Y:S01]  /*10020*/  IMAD.MOV.U32 R173, RZ, RZ, R135 ;  /* 0x000000ffffad7224 */ /* 0x000fe200078e0087 */
[----:B------:R-:W-:Y:S01]  /*10030*/  MOV R13, R209 ;  /* 0x000000d1000d7202 */ /* 0x000fe20000000f00 */
[----:B------:R-:W-:Y:S01]  /*10040*/  IMAD.MOV.U32 R175, RZ, RZ, R149 ;  /* 0x000000ffffaf7224 */ /* 0x000fe200078e0095 */
[----:B------:R-:W-:Y:S01]  /*10050*/  MOV R174, R203 ;  /* 0x000000cb00ae7202 */ /* 0x000fe20000000f00 */
[----:B------:R-:W-:Y:S01]  /*10060*/  HMMA.16816.F32 R132, R4, R42, R164 ;  /* 0x0000002a0484723c */ /* 0x000fe200000018a4 */
[----:B------:R-:W-:-:S02]  /*10070*/  IMAD.MOV.U32 R149, RZ, RZ, R131 ;  /* 0x000000ffff957224 */ /* 0x000fc400078e0083 */
[----:B------:R-:W-:Y:S02]  /*10080*/  IMAD.MOV.U32 R190, RZ, RZ, R201 ;  /* 0x000000ffffbe7224 */ /* 0x000fe400078e00c9 */
[----:B------:R-:W-:Y:S01]  /*10090*/  IMAD.MOV.U32 R201, RZ, RZ, R211 ;  /* 0x000000ffffc97224 */ /* 0x000fe200078e00d3 */
[C---:B------:R-:W-:Y:S01]  /*100a0*/  HMMA.16816.F32 R72, R4.reuse, R16, R184 ;  /* 0x000000100448723c */ /* 0x040fe200000018b8 */
[----:B------:R-:W-:Y:S01]  /*100b0*/  IMAD.MOV.U32 R164, RZ, RZ, R70 ;  /* 0x000000ffffa47224 */ /* 0x000fe200078e0046 */
[----:B------:R-:W-:Y:S01]  /*100c0*/  MOV R165, R148 ;  /* 0x0000009400a57202 */ /* 0x000fe20000000f00 */
[----:B------:R-:W-:Y:S02]  /*100d0*/  IMAD.MOV.U32 R167, RZ, RZ, R150 ;  /* 0x000000ffffa77224 */ /* 0x000fe400078e0096 */
[----:B-1----:R-:W-:Y:S01]  /*100e0*/  FFMA.FTZ R8, R107, UR21, -R12 ;  /* 0x000000156b087c23 */ /* 0x002fe2000801080c */
[----:B------:R-:W-:Y:S01]  /*100f0*/  IMAD.MOV.U32 R150, RZ, RZ, R9 ;  /* 0x000000ffff967224 */ /* 0x000fe200078e0009 */
[C---:B------:R-:W-:Y:S01]  /*10100*/  HMMA.16816.F32 R76, R4.reuse, R18, R180 ;  /* 0x00000012044c723c */ /* 0x040fe200000018b4 */
[----:B----4-:R-:W-:Y:S01]  /*10110*/  F2FP.F16.F32.PACK_AB R9, R222, R173 ;  /* 0x000000adde09723e */ /* 0x010fe200000000ff */
[----:B------:R1:W3:Y:S01]  /*10120*/  MUFU.EX2 R221, R8 ;  /* 0x0000000800dd7308 */ /* 0x0002e20000000800 */
[----:B------:R-:W-:Y:S01]  /*10130*/  F2FP.F16.F32.PACK_AB R10, R179, R165 ;  /* 0x000000a5b30a723e */ /* 0x000fe200000000ff */
[----:B------:R-:W-:Y:S01]  /*10140*/  IMAD.MOV.U32 R107, RZ, RZ, R33 ;  /* 0x000000ffff6b7224 */ /* 0x000fe200078e0021 */
[----:B------:R-:W-:Y:S01]  /*10150*/  MOV R166, R151 ;  /* 0x0000009700a67202 */ /* 0x000fe20000000f00 */
[C---:B------:R-:W-:Y:S01]  /*10160*/  HMMA.16816.F32 R108, R4.reuse, R22, R108 ;  /* 0x00000016046c723c */ /* 0x040fe2000000186c */
[----:B------:R-:W-:Y:S01]  /*10170*/  IMAD.MOV.U32 R151, RZ, RZ, R220 ;  /* 0x000000ffff977224 */ /* 0x000fe200078e00dc */
[----:B------:R-:W-:Y:S01]  /*10180*/  MOV R148, R130 ;  /* 0x0000008200947202 */ /* 0x000fe20000000f00 */
[----:B------:R-:W-:Y:S01]  /*10190*/  IMAD.MOV.U32 R178, RZ, RZ, R201 ;  /* 0x000000ffffb27224 */ /* 0x000fe200078e00c9 */
[----:B------:R-:W-:Y:S01]  /*101a0*/  MOV R187, R32 ;  /* 0x0000002000bb7202 */ /* 0x000fe20000000f00 */
[----:B------:R-:W-:Y:S01]  /*101b0*/  IMAD.MOV.U32 R188, RZ, RZ, R151 ;  /* 0x000000ffffbc7224 */ /* 0x000fe200078e0097 */
[----:B------:R-:W-:Y:S01]  /*101c0*/  HMMA.16816.F32 R116, R4, R28, R116 ;  /* 0x0000001c0474723c */ /* 0x000fe20000001874 */
[----:B------:R-:W-:Y:S01]  /*101d0*/  MOV R151, R214 ;  /* 0x000000d600977202 */ /* 0x000fe20000000f00 */
[----:B------:R-:W-:-:S04]  /*101e0*/  IMAD.MOV.U32 R176, RZ, RZ, R106 ;  /* 0x000000ffffb07224 */ /* 0x000fc800078e006a */
[----:B------:R-:W-:Y:S01]  /*101f0*/  HMMA.16816.F32 R124, R4, R30, R124 ;  /* 0x0000001e047c723c */ /* 0x000fe2000000187c */
[----:B-1----:R-:W-:Y:S02]  /*10200*/  F2FP.F16.F32.PACK_AB R8, R164, R172 ;  /* 0x000000aca408723e */ /* 0x002fe400000000ff */
[----:B---3--:R-:W-:-:S03]  /*10210*/  F2FP.F16.F32.PACK_AB R11, R221, R223 ;  /* 0x000000dfdd0b723e */ /* 0x008fc600000000ff */
[C---:B--2---:R-:W-:Y:S06]  /*10220*/  HMMA.16816.F32 R140, R4.reuse, R44, R140 ;  /* 0x0000002c048c723c */ /* 0x044fec000000188c */
        /* <DEDUP_REMOVED lines=10> */
[C---:B------:R-:W-:Y:S06]  /*102d0*/  HMMA.16816.F32 R68, R8.reuse, R18, R152 ;  /* 0x000000120844723c */ /* 0x040fec0000001898 */
[C---:B------:R-:W-:Y:S01]  /*102e0*/  HMMA.16816.F32 R88, R8.reuse, R16, R88 ;  /* 0x000000100858723c */ /* 0x040fe20000001858 */
[----:B------:R-:W-:Y:S01]  /*102f0*/  MOV R152, R215 ;  /* 0x000000d700987202 */ /* 0x000fe20000000f00 */
[----:B------:R-:W-:Y:S01]  /*10300*/  IMAD.MOV.U32 R153, RZ, RZ, R212 ;  /* 0x000000ffff997224 */ /* 0x000fe200078e00d4 */
[----:B------:R-:W-:Y:S01]  /*10310*/  LDSM.16.MT88.4 R16, [R224+0xb800] ;  /* 0x00b80000e010783b */ /* 0x000fe20000004200 */
[----:B-1----:R-:W-:Y:S01]  /*10320*/  FFMA.FTZ R4, R192, UR21, -R0 ;  /* 0x00000015c0047c23 */ /* 0x002fe20008010800 */
[----:B------:R-:W-:Y:S01]  /*10330*/  IMAD.MOV.U32 R154, RZ, RZ, R35 ;  /* 0x000000ffff9a7224 */ /* 0x000fe200078e0023 */
[C---:B------:R-:W-:Y:S01]  /*10340*/  HMMA.16816.F32 R60, R8.reuse, R20, R60 ;  /* 0x00000014083c723c */ /* 0x040fe2000000183c */
[----:B------:R-:W-:Y:S01]  /*10350*/  IMAD.MOV.U32 R155, RZ, RZ, R34 ;  /* 0x000000ffff9b7224 */ /* 0x000fe200078e0022 */
[----:B------:R1:W-:Y:S01]  /*10360*/  MUFU.EX2 R219, R4 ;  /* 0x0000000400db7308 */ /* 0x0003e20000000800 */
[----:B------:R-:W-:Y:S03]  /*10370*/  LDSM.16.MT88.4 R32, [R226+0x9800] ;  /* 0x00980000e220783b */ /* 0x000fe60000004200 */
[C---:B------:R-:W-:Y:S01]  /*10380*/  HMMA.16816.F32 R52, R8.reuse, R22, R52 ;  /* 0x000000160834723c */ /* 0x040fe20000001834 */
[----:B------:R-:W-:Y:S05]  /*10390*/  LDSM.16.MT88.4 R20, [R226+0xb800] ;  /* 0x00b80000e214783b */ /* 0x000fea0000004200 */
[C---:B------:R-:W-:Y:S06]  /*103a0*/  HMMA.16816.F32 R160, R8.reuse, R28, R160 ;  /* 0x0000001c08a0723c */ /* 0x040fec00000018a0 */
[C---:B------:R-:W-:Y:S01]  /*103b0*/  HMMA.16816.F32 R168, R8.reuse, R30, R168 ;  /* 0x0000001e08a8723c */ /* 0x040fe200000018a8 */
[--C-:B-1----:R-:W-:Y:S01]  /*103c0*/  FFMA.FTZ R4, R195, UR21, -R3.reuse ;  /* 0x00000015c3047c23 */ /* 0x102fe20008010803 */
[----:B------:R-:W1:Y:S03]  /*103d0*/  LDSM.16.MT88.4 R28, [R224+0xa800] ;  /* 0x00a80000e01c783b */ /* 0x000e660000004200 */
[----:B------:R2:W-:Y:S01]  /*103e0*/  MUFU.EX2 R218, R4 ;  /* 0x0000000400da7308 */ /* 0x0005e20000000800 */
[----:B------:R-:W-:Y:S01]  /*103f0*/  HMMA.16816.F32 R84, R8, R44, R84 ;  /* 0x0000002c0854723c */ /* 0x000fe20000001854 */
[----:B--2---:R-:W-:-:S05]  /*10400*/  FFMA.FTZ R4, R194, UR21, -R3 ;  /* 0x00000015c2047c23 */ /* 0x004fca0008010803 */
[----:B------:R-:W-:Y:S01]  /*10410*/  HMMA.16816.F32 R192, R8, R46, R96 ;  /* 0x0000002e08c0723c */ /* 0x000fe20000001860 */
[----:B------:R2:W-:Y:S02]  /*10420*/  MUFU.EX2 R217, R4 ;  /* 0x0000000400d97308 */ /* 0x0005e40000000800 */
[----:B--2---:R-:W-:Y:S01]  /*10430*/  FFMA.FTZ R4, R100, UR21, -R3 ;  /* 0x0000001564047c23 */ /* 0x004fe20008010803 */
[----:B------:R-:W-:-:S05]  /*10440*/  IMAD.MOV.U32 R100, RZ, RZ, R210 ;  /* 0x000000ffff647224 */ /* 0x000fca00078e00d2 */
[----:B------:R2:W-:Y:S02]  /*10450*/  MUFU.EX2 R216, R4 ;  /* 0x0000000400d87308 */ /* 0x0005e40000000800 */
[----:B--2---:R-:W-:Y:S01]  /*10460*/  FFMA.FTZ R4, R101, UR21, -R3 ;  /* 0x0000001565047c23 */ /* 0x004fe20008010803 */
[----:B------:R-:W-:Y:S02]  /*10470*/  IMAD.MOV.U32 R101, RZ, RZ, R208 ;  /* 0x000000ffff657224 */ /* 0x000fe400078e00d0 */
[----:B------:R-:W-:Y:S03]  /*10480*/  HMMA.16816.F32 R208, R8, R40, R144 ;  /* 0x0000002808d0723c */ /* 0x000fe60000001890 */
[----:B------:R2:W3:Y:S04]  /*10490*/  MUFU.EX2 R215, R4 ;  /* 0x0000000400d77308 */ /* 0x0004e80000000800 */
[----:B------:R-:W-:Y:S01]  /*104a0*/  MOV R40, R200 ;  /* 0x000000c800287202 */ /* 0x000fe20000000f00 */
[----:B------:R-:W-:Y:S01]  /*104b0*/  IMAD.MOV.U32 R41, RZ, RZ, R191 ;  /* 0x000000ffff297224 */ /* 0x000fe200078e00bf */
[----:B------:R-:W-:Y:S01]  /*104c0*/  MOV R146, R107 ;  /* 0x0000006b00927202 */ /* 0x000fe20000000f00 */
[----:B------:R-:W-:Y:S01]  /*104d0*/  IMAD.MOV.U32 R147, RZ, RZ, R188 ;  /* 0x000000ffff937224 */ /* 0x000fe200078e00bc */
[----:B------:R-:W-:Y:S01]  /*104e0*/  MOV R144, R190 ;  /* 0x000000be00907202 */ /* 0x000fe20000000f00 */
[----:B------:R-:W-:-:S02]  /*104f0*/  IMAD.MOV.U32 R145, RZ, RZ, R187 ;  /* 0x000000ffff917224 */ /* 0x000fc400078e00bb */
[----:B--2---:R-:W-:Y:S01]  /*10500*/  FFMA.FTZ R4, R197, UR21, -R2 ;  /* 0x00000015c5047c23 */ /* 0x004fe20008010802 */
[----:B---3--:R-:W-:-:S03]  /*10510*/  F2FP.F16.F32.PACK_AB R6, R215, R216 ;  /* 0x000000d8d706723e */ /* 0x008fc600000000ff */
[----:B------:R2:W-:Y:S02]  /*10520*/  MUFU.EX2 R214, R4 ;  /* 0x0000000400d67308 */ /* 0x0005e40000000800 */
[----:B--2---:R-:W-:-:S06]  /*10530*/  FFMA.FTZ R4, R196, UR21, -R2 ;  /* 0x00000015c4047c23 */ /* 0x004fcc0008010802 */
[----:B------:R2:W3:Y:S02]  /*10540*/  MUFU.EX2 R213, R4 ;  /* 0x0000000400d57308 */ /* 0x0004e40000000800 */
[----:B--2---:R-:W-:Y:S01]  /*10550*/  FFMA.FTZ R4, R50, UR21, -R2 ;  /* 0x0000001532047c23 */ /* 0x004fe20008010802 */
[----:B---3--:R-:W-:Y:S01]  /*10560*/  F2FP.F16.F32.PACK_AB R5, R213, R214 ;  /* 0x000000d6d505723e */ /* 0x008fe200000000ff */
[----:B------:R-:W-:-:S04]  /*10570*/  IMAD.MOV.U32 R50, RZ, RZ, R189 ;  /* 0x000000ffff327224 */ /* 0x000fc800078e00bd */
[----:B------:R2:W-:Y:S02]  /*10580*/  MUFU.EX2 R212, R4 ;  /* 0x0000000400d47308 */ /* 0x0005e40000000800 */
[----:B--2---:R-:W-:Y:S01]  /*10590*/  FFMA.FTZ R4, R51, UR21, -R2 ;  /* 0x0000001533047c23 */ /* 0x004fe20008010802 */
[----:B------:R-:W-:Y:S02]  /*105a0*/  IMAD.MOV.U32 R51, RZ, RZ, R202 ;  /* 0x000000ffff337224 */ /* 0x000fe400078e00ca */
[----:B------:R-:W-:Y:S03]  /*105b0*/  HMMA.16816.F32 R200, R8, R42, R80 ;  /* 0x0000002a08c8723c */ /* 0x000fe60000001850 */
[----:B------:R2:W3:Y:S04]  /*105c0*/  MUFU.EX2 R199, R4 ;  /* 0x0000000400c77308 */ /* 0x0004e80000000800 */
[----:B------:R-:W-:Y:S01]  /*105d0*/  FFMA.FTZ R8, R206, UR21, -R0 ;  /* 0x00000015ce087c23 */ /* 0x000fe20008010800 */
[----:B------:R-:W-:Y:S01]  /*105e0*/  MOV R83, R207 ;  /* 0x000000cf00537202 */ /* 0x000fe20000000f00 */
[----:B------:R-:W-:-:S02]  /*105f0*/  IMAD.MOV.U32 R82, RZ, RZ, R13 ;  /* 0x000000ffff527224 */ /* 0x000fc400078e000d */
[----:B------:R-:W-:Y:S01]  /*10600*/  FFMA.FTZ R13, R205, UR21, -R0 ;  /* 0x00000015cd0d7c23 */ /* 0x000fe20008010800 */
[----:B------:R4:W-:Y:S01]  /*10610*/  MUFU.EX2 R107, R8 ;  /* 0x00000008006b7308 */ /* 0x0009e20000000800 */
[----:B------:R-:W-:Y:S01]  /*10620*/  IMAD.MOV.U32 R81, RZ, RZ, R83 ;  /* 0x000000ffff517224 */ /* 0x000fe200078e0053 */
[----:B------:R-:W-:Y:S01]  /*10630*/  MOV R83, R40 ;  /* 0x0000002800537202 */ /* 0x000fe20000000f00 */
[----:B------:R-:W-:Y:S01]  /*10640*/  IMAD.MOV.U32 R40, RZ, RZ, R144 ;  /* 0x000000ffff287224 */ /* 0x000fe200078e0090 */
[----:B------:R-:W-:Y:S01]  /*10650*/  MOV R144, R101 ;  /* 0x0000006500907202 */ /* 0x000fe20000000f00 */
[----:B------:R-:W-:Y:S02]  /*10660*/  IMAD.MOV.U32 R101, RZ, RZ, R152 ;  /* 0x000000ffff657224 */ /* 0x000fe400078e0098 */
[----:B--2---:R-:W-:Y:S01]  /*10670*/  FFMA.FTZ R4, R198, UR21, -R0 ;  /* 0x00000015c6047c23 */ /* 0x004fe20008010800 */
[----:B------:R-:W-:Y:S01]  /*10680*/  MOV R152, R153 ;  /* 0x0000009900987202 */ /* 0x000fe20000000f00 */
[----:B------:R-:W-:Y:S01]  /*10690*/  IMAD.MOV.U32 R153, RZ, RZ, R154 ;  /* 0x000000ffff997224 */ /* 0x000fe200078e009a */
[----:B---3--:R-:W-:Y:S01]  /*106a0*/  F2FP.F16.F32.PACK_AB R7, R199, R212 ;  /* 0x000000d4c707723e */ /* 0x008fe200000000ff */
[----:B------:R2:W-:Y:S01]  /*106b0*/  MUFU.EX2 R198, R4 ;  /* 0x0000000400c67308 */ /* 0x0005e20000000800 */
[----:B------:R-:W-:Y:S01]  /*106c0*/  IMAD.MOV.U32 R154, RZ, RZ, R155 ;  /* 0x000000ffff9a7224 */ /* 0x000fe200078e009b */
[----:B------:R-:W-:Y:S01]  /*106d0*/  MOV R155, R156 ;  /* 0x0000009c009b7202 */ /* 0x000fe20000000f00 */
[----:B------:R-:W-:-:S02]  /*106e0*/  IMAD.MOV.U32 R156, RZ, RZ, R157 ;  /* 0x000000ffff9c7224 */ /* 0x000fc400078e009d */
[----:B----4-:R-:W-:Y:S01]  /*106f0*/  FFMA.FTZ R8, R247, UR21, -R0 ;  /* 0x00000015f7087c23 */ /* 0x010fe20008010800 */
[----:B------:R-:W-:Y:S01]  /*10700*/  IMAD.MOV.U32 R157, RZ, RZ, R158 ;  /* 0x000000ffff9d7224 */ /* 0x000fe200078e009e */
[----:B------:R-:W-:Y:S01]  /*10710*/  MOV R158, R159 ;  /* 0x0000009f009e7202 */ /* 0x000fe20000000f00 */
[----:B------:R-:W-:Y:S01]  /*10720*/  IMAD.MOV.U32 R159, RZ, RZ, R166 ;  /* 0x000000ffff9f7224 */ /* 0x000fe200078e00a6 */
[----:B------:R3:W-:Y:S01]  /*10730*/  MUFU.EX2 R106, R8 ;  /* 0x00000008006a7308 */ /* 0x0007e20000000800 */
[----:B------:R-:W-:Y:S01]  /*10740*/  MOV R43, R83 ;  /* 0x00000053002b7202 */ /* 0x000fe20000000f00 */
[----:B------:R-:W-:Y:S01]  /*10750*/  IMAD.MOV.U32 R166, RZ, RZ, R167 ;  /* 0x000000ffffa67224 */ /* 0x000fe200078e00a7 */
[----:B------:R-:W-:Y:S01]  /*10760*/  MOV R167, R175 ;  /* 0x000000af00a77202 */ /* 0x000fe20000000f00 */
[----:B------:R-:W-:Y:S02]  /*10770*/  IMAD.MOV.U32 R175, RZ, RZ, R225 ;  /* 0x000000ffffaf7224 */ /* 0x000fe400078e00e1 */
[----:B--2---:R-:W-:-:S02]  /*10780*/  FFMA.FTZ R4, R204, UR21, -R0 ;  /* 0x00000015cc047c23 */ /* 0x004fc40008010800 */
[----:B------:R-:W-:Y:S01]  /*10790*/  MUFU.EX2 R196, R13 ;  /* 0x0000000d00c47308 */ /* 0x000fe20000000800 */
[----:B---3--:R-:W-:Y:S01]  /*107a0*/  FFMA.FTZ R8, R82, UR21, -R12 ;  /* 0x0000001552087c23 */ /* 0x008fe2000801080c */
[----:B------:R-:W-:-:S06]  /*107b0*/  IMAD.MOV.U32 R82, RZ, RZ, R51 ;  /* 0x000000ffff527224 */ /* 0x000fcc00078e0033 */
[----:B------:R2:W-:Y:S01]  /*107c0*/  MUFU.EX2 R197, R4 ;  /* 0x0000000400c57308 */ /* 0x0005e20000000800 */
[----:B------:R-:W-:Y:S01]  /*107d0*/  IMAD.MOV.U32 R51, RZ, RZ, R41 ;  /* 0x000000ffff337224 */ /* 0x000fe200078e0029 */
[----:B------:R3:W5:Y:S01]  /*107e0*/  LDL.LU R225, [R1+0x58] ;  /* 0x0000580001e17983 */ /* 0x0007620000300800 */
[----:B------:R-:W-:Y:S02]  /*107f0*/  IMAD.MOV.U32 R41, RZ, RZ, R100 ;  /* 0x000000ffff297224 */ /* 0x000fe400078e0064 */
[----:B------:R-:W-:-:S03]  /*10800*/  IMAD.MOV.U32 R80, RZ, RZ, R51 ;  /* 0x000000ffff507224 */ /* 0x000fc600078e0033 */
[----:B------:R4:W-:Y:S01]  /*10810*/  MUFU.EX2 R100, R8 ;  /* 0x0000000800647308 */ /* 0x0009e20000000800 */
[----:B------:R-:W-:Y:S01]  /*10820*/  IMAD.MOV.U32 R42, RZ, RZ, R82 ;  /* 0x000000ffff2a7224 */ /* 0x000fe200078e0052 */
[----:B------:R-:W-:Y:S01]  /*10830*/  MOV R44, R80 ;  /* 0x00000050002c7202 */ /* 0x000fe20000000f00 */
[----:B------:R-:W-:Y:S01]  /*10840*/  IMAD.MOV.U32 R82, RZ, RZ, R152 ;  /* 0x000000ffff527224 */ /* 0x000fe200078e0098 */
[----:B--2---:R-:W-:Y:S02]  /*10850*/  F2FP.F16.F32.PACK_AB R4, R217, R218 ;  /* 0x000000dad904723e */ /* 0x004fe400000000ff */
[----:B------:R-:W-:Y:S01]  /*10860*/  MOV R51, R154 ;  /* 0x0000009a00337202 */ /* 0x000fe20000000f00 */
[----:B------:R-:W-:-:S04]  /*10870*/  IMAD.MOV.U32 R47, RZ, RZ, R43 ;  /* 0x000000ffff2f7224 */ /* 0x000fc800078e002b */
[C---:B------:R-:W-:Y:S01]  /*10880*/  HMMA.16816.F32 R204, R4.reuse, R38, R64 ;  /* 0x0000002604cc723c */ /* 0x040fe20000001840 */
[----:B----4-:R-:W-:Y:S01]  /*10890*/  FFMA.FTZ R8, R81, UR21, -R12 ;  /* 0x0000001551087c23 */ /* 0x010fe2000801080c */
[----:B------:R-:W-:Y:S01]  /*108a0*/  IMAD.MOV.U32 R81, RZ, RZ, R40 ;  /* 0x000000ffff517224 */ /* 0x000fe200078e0028 */
[----:B------:R-:W-:Y:S01]  /*108b0*/  MOV R40, R101 ;  /* 0x0000006500287202 */ /* 0x000fe20000000f00 */
[----:B------:R-:W-:Y:S01]  /*108c0*/  IMAD.MOV.U32 R101, RZ, RZ, R155 ;  /* 0x000000ffff657224 */ /* 0x000fe200078e009b */
[----:B------:R2:W4:Y:S01]  /*108d0*/  MUFU.EX2 R67, R8 ;  /* 0x0000000800437308 */ /* 0x0005220000000800 */
[----:B------:R-:W-:Y:S01]  /*108e0*/  IMAD.MOV.U32 R45, RZ, RZ, R81 ;  /* 0x000000ffff2d7224 */ /* 0x000fe200078e0051 */
[----:B------:R-:W-:Y:S01]  /*108f0*/  MOV R10, R44 ;  /* 0x0000002c000a7202 */ /* 0x000fe20000000f00 */
[----:B------:R-:W-:Y:S01]  /*10900*/  IMAD.MOV.U32 R81, RZ, RZ, R101 ;  /* 0x000000ffff517224 */ /* 0x000fe200078e0065 */
[----:B------:R-:W-:Y:S01]  /*10910*/  MOV R43, R157 ;  /* 0x0000009d002b7202 */ /* 0x000fe20000000f00 */
[----:B------:R-:W-:Y:S01]  /*10920*/  IMAD.MOV.U32 R101, RZ, RZ, R159 ;  /* 0x000000ffff657224 */ /* 0x000fe200078e009f */
[----:B-1----:R-:W-:Y:S01]  /*10930*/  HMMA.16816.F32 R96, R4, R28, R92 ;  /* 0x0000001c0460723c */ /* 0x002fe2000000185c */
[----:B------:R-:W-:Y:S01]  /*10940*/  IMAD.MOV.U32 R11, RZ, RZ, R45 ;  /* 0x000000ffff0b7224 */ /* 0x000fe200078e002d */
[----:B------:R-:W-:Y:S01]  /*10950*/  MOV R44, R43 ;  /* 0x0000002b002c7202 */ /* 0x000fe20000000f00 */
[----:B------:R-:W-:-:S02]  /*10960*/  IMAD.MOV.U32 R45, RZ, RZ, R101 ;  /* 0x000000ffff2d7224 */ /* 0x000fc400078e0065 */
[----:B------:R-:W-:Y:S01]  /*10970*/  FFMA.FTZ R0, R10, UR21, -R0 ;  /* 0x000000150a007c23 */ /* 0x000fe20008010800 */
[C---:B------:R-:W-:Y:S01]  /*10980*/  HMMA.16816.F32 R188, R4.reuse, R36, R56 ;  /* 0x0000002404bc723c */ /* 0x040fe20000001838 */
[----:B--2---:R-:W-:Y:S01]  /*10990*/  FFMA.FTZ R8, R42, UR21, -R12 ;  /* 0x000000152a087c23 */ /* 0x004fe2000801080c */
        /* <DEDUP_REMOVED lines=15> */
[----:B------:R-:W-:-:S03]  /*10a90*/  IMAD.MOV.U32 R83, RZ, RZ, R153 ;  /* 0x000000ffff537224 */ /* 0x000fc600078e0099 */
[----:B------:R-:W-:Y:S01]  /*10aa0*/  HMMA.16816.F32 R180, R4, R34, R76 ;  /* 0x0000002204b4723c */ /* 0x000fe2000000184c */
[----:B-1----:R-:W-:Y:S01]  /*10ab0*/  FFMA.FTZ R8, R47, UR21, -R12 ;  /* 0x000000152f087c23 */ /* 0x002fe2000801080c */
[----:B------:R-:W-:Y:S02]  /*10ac0*/  IMAD.MOV.U32 R47, RZ, RZ, R51 ;  /* 0x000000ffff2f7224 */ /* 0x000fe400078e0033 */
[----:B------:R-:W-:Y:S01]  /*10ad0*/  IMAD.MOV.U32 R51, RZ, RZ, R172 ;  /* 0x000000ffff337224 */ /* 0x000fe200078e00ac */
[----:B------:R-:W1:Y:S03]  /*10ae0*/  MUFU.EX2 R65, R8 ;  /* 0x0000000800417308 */ /* 0x000e660000000800 */
[----:B------:R-:W-:Y:S01]  /*10af0*/  IMAD.MOV.U32 R43, RZ, RZ, R51 ;  /* 0x000000ffff2b7224 */ /* 0x000fe200078e0033 */
[----:B------:R-:W-:Y:S01]  /*10b00*/  MOV R51, R101 ;  /* 0x0000006500337202 */ /* 0x000fe20000000f00 */
[----:B------:R-:W-:-:S03]  /*10b10*/  IMAD.MOV.U32 R93, RZ, RZ, R11 ;  /* 0x000000ffff5d7224 */ /* 0x000fc600078e000b */
[----:B------:R2:W-:Y:S01]  /*10b20*/  MUFU.EX2 R101, R0 ;  /* 0x0000000000657308 */ /* 0x0005e20000000800 */
[----:B------:R-:W-:Y:S02]  /*10b30*/  IMAD.MOV.U32 R56, RZ, RZ, R51 ;  /* 0x000000ffff387224 */ /* 0x000fe400078e0033 */
[----:B------:R-:W-:Y:S02]  /*10b40*/  IMAD.MOV.U32 R247, RZ, RZ, R43 ;  /* 0x000000fffff77224 */ /* 0x000fe400078e002b */
[----:B------:R-:W-:Y:S01]  /*10b50*/  IMAD.MOV.U32 R51, RZ, RZ, R179 ;  /* 0x000000ffff337224 */ /* 0x000fe200078e00b3 */
[----:B------:R-:W-:Y:S01]  /*10b60*/  HMMA.16816.F32 R156, R4, R24, R116 ;  /* 0x00000018049c723c */ /* 0x000fe20000001874 */
[----:B------:R-:W-:Y:S02]  /*10b70*/  IMAD.MOV.U32 R166, RZ, RZ, R174 ;  /* 0x000000ffffa67224 */ /* 0x000fe400078e00ae */
[----:B--2---:R-:W-:-:S04]  /*10b80*/  FFMA.FTZ R0, R10, UR21, -R12 ;  /* 0x000000150a007c23 */ /* 0x004fc8000801080c */
[----:B------:R-:W-:Y:S01]  /*10b90*/  IMAD.MOV.U32 R119, RZ, RZ, R247 ;  /* 0x000000ffff777224 */ /* 0x000fe200078e00f7 */
[----:B------:R2:W-:Y:S01]  /*10ba0*/  MUFU.EX2 R64, R0 ;  /* 0x0000000000407308 */ /* 0x0005e20000000800 */
[----:B------:R-:W-:Y:S01]  /*10bb0*/  IMAD.MOV.U32 R247, RZ, RZ, R51 ;  /* 0x000000fffff77224 */ /* 0x000fe200078e0033 */
[----:B------:R-:W-:Y:S01]  /*10bc0*/  F2FP.F16.F32.PACK_AB R8, R219, R220 ;  /* 0x000000dcdb08723e */ /* 0x000fe200000000ff */
[----:B------:R-:W-:Y:S01]  /*10bd0*/  HMMA.16816.F32 R152, R4, R30, R108 ;  /* 0x0000001e0498723c */ /* 0x000fe2000000186c */
[----:B----4-:R-:W-:Y:S02]  /*10be0*/  F2FP.F16.F32.PACK_AB R9, R67, R100 ;  /* 0x000000644309723e */ /* 0x010fe400000000ff */
[----:B------:R-:W-:Y:S02]  /*10bf0*/  F2FP.F16.F32.PACK_AB R10, R197, R198 ;  /* 0x000000c6c50a723e */ /* 0x000fe400000000ff */
[----:B-1----:R-:W-:Y:S01]  /*10c00*/  F2FP.F16.F32.PACK_AB R11, R65, R66 ;  /* 0x00000042410b723e */ /* 0x002fe200000000ff */
[----:B------:R-:W-:-:S02]  /*10c10*/  IMAD.MOV.U32 R58, RZ, RZ, R165 ;  /* 0x000000ffff3a7224 */ /* 0x000fc400078e00a5 */
[----:B--2---:R-:W-:-:S04]  /*10c20*/  FFMA.FTZ R0, R93, UR21, -R3 ;  /* 0x000000155d007c23 */ /* 0x004fc80008010803 */
[----:B------:R1:W-:Y:S01]  /*10c30*/  MUFU.EX2 R51, R0 ;  /* 0x0000000000337308 */ /* 0x0003e20000000800 */
[----:B------:R-:W-:Y:S01]  /*10c40*/  MOV R57, R164 ;  /* 0x000000a400397202 */ /* 0x000fe20000000f00 */
[----:B------:R-:W-:Y:S02]  /*10c50*/  IMAD.MOV.U32 R59, RZ, RZ, R166 ;  /* 0x000000ffff3b7224 */ /* 0x000fe400078e00a6 */
[----:B------:R-:W-:Y:S01]  /*10c60*/  IMAD.MOV.U32 R110, RZ, RZ, R50 ;  /* 0x000000ffff6e7224 */ /* 0x000fe200078e0032 */
[----:B------:R-:W-:Y:S01]  /*10c70*/  MOV R95, R42 ;  /* 0x0000002a005f7202 */ /* 0x000fe20000000f00 */
[----:B------:R-:W-:Y:S02]  /*10c80*/  IMAD.MOV.U32 R167, RZ, RZ, R175 ;  /* 0x000000ffffa77224 */ /* 0x000fe400078e00af */
[----:B------:R-:W-:Y:S01]  /*10c90*/  IMAD.MOV.U32 R94, RZ, RZ, R45 ;  /* 0x000000ffff5e7224 */ /* 0x000fe200078e002d */
[----:B------:R-:W-:Y:S01]  /*10ca0*/  HMMA.16816.F32 R172, R4, R26, R124 ;  /* 0x0000001a04ac723c */ /* 0x000fe2000000187c */
[----:B------:R-:W-:-:S02]  /*10cb0*/  IMAD.MOV.U32 R118, RZ, RZ, R56 ;  /* 0x000000ffff767224 */ /* 0x000fc400078e0038 */
[----:B-1----:R-:W-:Y:S01]  /*10cc0*/  FFMA.FTZ R0, R248, UR21, -R3 ;  /* 0x00000015f8007c23 */ /* 0x002fe20008010803 */
[----:B------:R-:W-:-:S03]  /*10cd0*/  MOV R117, R57 ;  /* 0x0000003900757202 */ /* 0x000fc60000000f00 */
[----:B------:R1:W2:Y:S01]  /*10ce0*/  MUFU.EX2 R50, R0 ;  /* 0x0000000000327308 */ /* 0x0002a20000000800 */
[----:B------:R-:W-:Y:S02]  /*10cf0*/  IMAD.MOV.U32 R116, RZ, RZ, R58 ;  /* 0x000000ffff747224 */ /* 0x000fe400078e003a */
[----:B------:R-:W-:Y:S01]  /*10d00*/  IMAD.MOV.U32 R127, RZ, RZ, R59 ;  /* 0x000000ffff7f7224 */ /* 0x000fe200078e003b */
[----:B------:R-:W-:Y:S01]  /*10d10*/  MOV R108, R95 ;  /* 0x0000005f006c7202 */ /* 0x000fe20000000f00 */
[----:B------:R-:W-:Y:S01]  /*10d20*/  HMMA.16816.F32 R56, R8, R38, R112 ;  /* 0x000000260838723c */ /* 0x000fe20000001870 */
[----:B------:R-:W-:Y:S01]  /*10d30*/  IMAD.MOV.U32 R109, RZ, RZ, R94 ;  /* 0x000000ffff6d7224 */ /* 0x000fe200078e005e */
[----:B------:R-:W-:Y:S01]  /*10d40*/  MOV R13, R167 ;  /* 0x000000a7000d7202 */ /* 0x000fe20000000f00 */
[----:B------:R-:W-:Y:S01]  /*10d50*/  IMAD.MOV.U32 R45, RZ, RZ, R176 ;  /* 0x000000ffff2d7224 */ /* 0x000fe200078e00b0 */
[----:B------:R-:W-:Y:S01]  /*10d60*/  MOV R43, R178 ;  /* 0x000000b2002b7202 */ /* 0x000fe20000000f00 */
[----:B------:R-:W-:-:S02]  /*10d70*/  IMAD.MOV.U32 R42, RZ, RZ, R177 ;  /* 0x000000ffff2a7224 */ /* 0x000fc400078e00b1 */
[----:B-1----:R-:W-:Y:S01]  /*10d80*/  FFMA.FTZ R0, R249, UR21, -R3 ;  /* 0x00000015f9007c23 */ /* 0x002fe20008010803 */
[C---:B------:R-:W-:Y:S03]  /*10d90*/  HMMA.16816.F32 R176, R4.reuse, R20, R140 ;  /* 0x0000001404b0723c */ /* 0x040fe6000000188c */
[----:B------:R1:W-:Y:S01]  /*10da0*/  MUFU.EX2 R38, R0 ;  /* 0x0000000000267308 */ /* 0x0003e20000000800 */
[----:B------:R-:W-:Y:S01]  /*10db0*/  IMAD.MOV.U32 R93, RZ, RZ, R144 ;  /* 0x000000ffff5d7224 */ /* 0x000fe200078e0090 */
[----:B------:R-:W-:Y:S01]  /*10dc0*/  MOV R126, R146 ;  /* 0x00000092007e7202 */ /* 0x000fe20000000f00 */
        /* <DEDUP_REMOVED lines=8> */
[----:B------:R-:W-:Y:S01]  /*10e50*/  IMAD.MOV.U32 R142, RZ, RZ, R109 ;  /* 0x000000ffff8e7224 */ /* 0x000fe200078e006d */
[----:B------:R-:W-:Y:S01]  /*10e60*/  MOV R109, R151 ;  /* 0x00000097006d7202 */ /* 0x000fe20000000f00 */
[----:B-1----:R-:W-:Y:S01]  /*10e70*/  FFMA.FTZ R0, R250, UR21, -R2 ;  /* 0x00000015fa007c23 */ /* 0x002fe20008010802 */
[----:B------:R-:W-:Y:S01]  /*10e80*/  IMAD.MOV.U32 R119, RZ, RZ, R149 ;  /* 0x000000ffff777224 */ /* 0x000fe200078e0095 */
[----:B------:R-:W-:Y:S01]  /*10e90*/  MOV R124, R13 ;  /* 0x0000000d007c7202 */ /* 0x000fe20000000f00 */
[----:B------:R-:W-:Y:S01]  /*10ea0*/  IMAD.MOV.U32 R108, RZ, RZ, R150 ;  /* 0x000000ffff6c7224 */ /* 0x000fe200078e0096 */
[----:B------:R1:W-:Y:S01]  /*10eb0*/  MUFU.EX2 R36, R0 ;  /* 0x0000000000247308 */ /* 0x0003e20000000800 */
[----:B------:R-:W4:Y:S01]  /*10ec0*/  LDSM.16.MT88.4 R148, [R224+0xac00] ;  /* 0x00ac0000e094783b */ /* 0x000f220000004200 */
[----:B------:R-:W-:Y:S01]  /*10ed0*/  HMMA.16816.F32 R60, R8, R28, R60 ;  /* 0x0000001c083c723c */ /* 0x000fe2000000183c */
[----:B------:R-:W-:-:S02]  /*10ee0*/  IMAD.MOV.U32 R125, RZ, RZ, R45 ;  /* 0x000000ffff7d7224 */ /* 0x000fc400078e002d */
[----:B------:R-:W-:-:S03]  /*10ef0*/  IMAD.MOV.U32 R45, RZ, RZ, R40 ;  /* 0x000000ffff2d7224 */ /* 0x000fc600078e0028 */
[----:B------:R-:W-:Y:S01]  /*10f00*/  HMMA.16816.F32 R72, R4, R16, R120 ;  /* 0x000000100448723c */ /* 0x000fe20000001878 */
[----:B------:R-:W-:Y:S01]  /*10f10*/  MOV R248, R126 ;  /* 0x0000007e00f87202 */ /* 0x000fe20000000f00 */
[----:B-1----:R-:W-:-:S04]  /*10f20*/  FFMA.FTZ R0, R252, UR21, -R2 ;  /* 0x00000015fc007c23 */ /* 0x002fc80008010802 */
[----:B------:R-:W-:Y:S01]  /*10f30*/  HMMA.16816.F32 R76, R4, R18, R132 ;  /* 0x00000012044c723c */ /* 0x000fe20000001884 */
[----:B------:R-:W1:Y:S01]  /*10f40*/  LDSM.16.MT88.4 R4, [R226+0xbc00] ;  /* 0x00bc0000e204783b */ /* 0x000e620000004200 */
[----:B------:R3:W-:Y:S01]  /*10f50*/  MUFU.EX2 R28, R0 ;  /* 0x00000000001c7308 */ /* 0x0007e20000000800 */
[----:B------:R-:W-:-:S03]  /*10f60*/  MOV R138, R117 ;  /* 0x00000075008a7202 */ /* 0x000fc60000000f00 */
[C---:B------:R-:W-:Y:S01]  /*10f70*/  HMMA.16816.F32 R160, R8.reuse, R24, R160 ;  /* 0x0000001808a0723c */ /* 0x040fe200000018a0 */
[----:B------:R-:W-:Y:S01]  /*10f80*/  IMAD.MOV.U32 R13, RZ, RZ, R42 ;  /* 0x000000ffff0d7224 */ /* 0x000fe200078e002a */
[----:B------:R-:W-:Y:S01]  /*10f90*/  MOV R95, R43 ;  /* 0x0000002b005f7202 */ /* 0x000fe20000000f00 */
[----:B------:R-:W-:Y:S01]  /*10fa0*/  IMAD.MOV.U32 R137, RZ, RZ, R116 ;  /* 0x000000ffff897224 */ /* 0x000fe200078e0074 */
[----:B------:R-:W-:Y:S01]  /*10fb0*/  MOV R94, R41 ;  /* 0x00000029005e7202 */ /* 0x000fe20000000f00 */
[----:B------:R-:W-:Y:S02]  /*10fc0*/  IMAD.MOV.U32 R143, RZ, RZ, R46 ;  /* 0x000000ffff8f7224 */ /* 0x000fe400078e002e */
[----:B------:R-:W-:Y:S01]  /*10fd0*/  FFMA.FTZ R3, R251, UR21, -R3 ;  /* 0x00000015fb037c23 */ /* 0x000fe20008010803 */
[----:B------:R-:W-:Y:S01]  /*10fe0*/  HMMA.16816.F32 R40, R8, R34, R68 ;  /* 0x000000220828723c */ /* 0x000fe20000001844 */
[----:B------:R-:W-:Y:S01]  /*10ff0*/  IMAD.MOV.U32 R136, RZ, RZ, R127 ;  /* 0x000000ffff887224 */ /* 0x000fe200078e007f */
[----:B------:R-:W1:Y:S01]  /*11000*/  LDSM.16.MT88.4 R120, [R224+0x9c00] ;  /* 0x009c0000e078783b */ /* 0x000e620000004200 */
[----:B------:R-:W-:-:S02]  /*11010*/  IMAD.MOV.U32 R126, RZ, RZ, R80 ;  /* 0x000000ffff7e7224 */ /* 0x000fc400078e0050 */
[----:B------:R-:W-:Y:S01]  /*11020*/  IMAD.MOV.U32 R115, RZ, RZ, R140 ;  /* 0x000000ffff737224 */ /* 0x000fe200078e008c */
[C---:B------:R-:W-:Y:S01]  /*11030*/  HMMA.16816.F32 R128, R8.reuse, R32, R88 ;  /* 0x000000200880723c */ /* 0x040fe20000001858 */
[--C-:B---3--:R-:W-:Y:S01]  /*11040*/  FFMA.FTZ R0, R124, UR21, -R2.reuse ;  /* 0x000000157c007c23 */ /* 0x108fe20008010802 */
[----:B------:R-:W-:Y:S01]  /*11050*/  FFMA.FTZ R2, R125, UR21, -R2 ;  /* 0x000000157d027c23 */ /* 0x000fe20008010802 */
[----:B------:R-:W-:Y:S01]  /*11060*/  IMAD.MOV.U32 R114, RZ, RZ, R139 ;  /* 0x000000ffff727224 */ /* 0x000fe200078e008b */
[----:B------:R-:W3:Y:S01]  /*11070*/  LDSM.16.MT88.4 R132, [R226+0x9c00] ;  /* 0x009c0000e284783b */ /* 0x000ee20000004200 */
[----:B------:R2:W-:Y:S01]  /*11080*/  MUFU.EX2 R25, R0 ;  /* 0x0000000000197308 */ /* 0x0005e20000000800 */
[----:B------:R-:W-:Y:S01]  /*11090*/  IMAD.MOV.U32 R116, RZ, RZ, R82 ;  /* 0x000000ffff747224 */ /* 0x000fe200078e0052 */
[----:B------:R-:W-:Y:S01]  /*110a0*/  HMMA.16816.F32 R68, R8, R16, R208 ;  /* 0x000000100844723c */ /* 0x000fe200000018d0 */
[----:B------:R-:W-:Y:S01]  /*110b0*/  MOV R113, R138 ;  /* 0x0000008a00717202 */ /* 0x000fe20000000f00 */
[----:B------:R-:W-:-:S02]  /*110c0*/  IMAD.MOV.U32 R138, RZ, RZ, R143 ;  /* 0x000000ffff8a7224 */ /* 0x000fc400078e008f */
[----:B------:R-:W-:Y:S02]  /*110d0*/  IMAD.MOV.U32 R112, RZ, RZ, R136 ;  /* 0x000000ffff707224 */ /* 0x000fe400078e0088 */
[----:B------:R-:W4:Y:S01]  /*110e0*/  MUFU.EX2 R37, R3 ;  /* 0x0000000300257308 */ /* 0x000f220000000800 */
[----:B------:R-:W-:Y:S01]  /*110f0*/  IMAD.MOV.U32 R143, RZ, RZ, R116 ;  /* 0x000000ffff8f7224 */ /* 0x000fe200078e0074 */
[----:B------:R-:W-:Y:S01]  /*11100*/  MOV R116, R109 ;  /* 0x0000006d00747202 */ /* 0x000fe20000000f00 */
[----:B--2---:R-:W-:-:S05]  /*11110*/  FFMA.FTZ R0, R45, UR21, -R12 ;  /* 0x000000152d007c23 */ /* 0x004fca000801080c */
[----:B------:R-:W2:Y:S01]  /*11120*/  MUFU.EX2 R24, R2 ;  /* 0x0000000200187308 */ /* 0x000ea20000000800 */
[----:B------:R-:W-:-:S07]  /*11130*/  IMAD.MOV.U32 R109, RZ, RZ, R13 ;  /* 0x000000ffff6d7224 */ /* 0x000fce00078e000d */
[----:B------:R4:W1:Y:S01]  /*11140*/  MUFU.EX2 R16, R0 ;  /* 0x0000000000107308 */ /* 0x0008620000000800 */
[----:B------:R-:W-:Y:S01]  /*11150*/  IMAD.MOV.U32 R125, RZ, RZ, R44 ;  /* 0x000000ffff7d7224 */ /* 0x000fe200078e002c */
[----:B------:R-:W-:Y:S01]  /*11160*/  MOV R124, R47 ;  /* 0x0000002f007c7202 */ /* 0x000fe20000000f00 */
[----:B------:R-:W-:Y:S01]  /*11170*/  IMAD.MOV.U32 R117, RZ, RZ, R83 ;  /* 0x000000ffff757224 */ /* 0x000fe200078e0053 */
[----:B------:R-:W-:Y:S01]  /*11180*/  MOV R127, R81 ;  /* 0x00000051007f7202 */ /* 0x000fe20000000f00 */
[C---:B------:R-:W-:Y:S01]  /*11190*/  HMMA.16816.F32 R84, R8.reuse, R20, R84 ;  /* 0x000000140854723c */ /* 0x040fe20000001854 */
[----:B------:R-:W-:Y:S01]  /*111a0*/  MOV R136, R141 ;  /* 0x0000008d00887202 */ /* 0x000fe20000000f00 */
[----:B------:R-:W-:Y:S01]  /*111b0*/  IMAD.MOV.U32 R141, RZ, RZ, R126 ;  /* 0x000000ffff8d7224 */ /* 0x000fe200078e007e */
[----:B------:R-:W-:Y:S01]  /*111c0*/  MOV R126, R119 ;  /* 0x00000077007e7202 */ /* 0x000fe20000000f00 */
[----:B----4-:R-:W-:Y:S02]  /*111d0*/  FFMA.FTZ R0, R248, UR21, -R12 ;  /* 0x00000015f8007c23 */ /* 0x010fe4000801080c */
[----:B------:R-:W-:Y:S01]  /*111e0*/  HMMA.16816.F32 R52, R8, R30, R52 ;  /* 0x0000001e0834723c */ /* 0x000fe20000001834 */
[----:B------:R-:W-:Y:S01]  /*111f0*/  IMAD.MOV.U32 R140, RZ, RZ, R125 ;  /* 0x000000ffff8c7224 */ /* 0x000fe200078e007d */
[----:B------:R-:W-:Y:S01]  /*11200*/  MOV R139, R124 ;  /* 0x0000007c008b7202 */ /* 0x000fe20000000f00 */
[----:B------:R4:W-:Y:S01]  /*11210*/  MUFU.EX2 R13, R0 ;  /* 0x00000000000d7308 */ /* 0x0009e20000000800 */
[----:B------:R-:W-:-:S02]  /*11220*/  IMAD.MOV.U32 R248, RZ, RZ, R137 ;  /* 0x000000fffff87224 */ /* 0x000fc400078e0089 */
        /* <DEDUP_REMOVED lines=12> */
[----:B------:R-:W-:Y:S01]  /*112f0*/  MOV R39, R113 ;  /* 0x0000007100277202 */ /* 0x000fe20000000f00 */
[----:B------:R-:W-:Y:S01]  /*11300*/  LDSM.16.MT88.4 R80, [R224+0xbc00] ;  /* 0x00bc0000e050783b */ /* 0x000fe20000004200 */
[----:B----4-:R-:W-:Y:S01]  /*11310*/  FFMA.FTZ R0, R112, UR21, -R12 ;  /* 0x0000001570007c23 */ /* 0x010fe2000801080c */
[----:B------:R-:W-:Y:S01]  /*11320*/  HMMA.16816.F32 R20, R8, R22, R192 ;  /* 0x000000160814723c */ /* 0x000fe200000018c0 */
[----:B------:R-:W-:-:S02]  /*11330*/  IMAD.MOV.U32 R127, RZ, RZ, R108 ;  /* 0x000000ffff7f7224 */ /* 0x000fc400078e006c */
[----:B------:R-:W-:Y:S01]  /*11340*/  IMAD.MOV.U32 R208, RZ, RZ, R126 ;  /* 0x000000ffffd07224 */ /* 0x000fe200078e007e */
[----:B------:R4:W3:Y:S01]  /*11350*/  MUFU.EX2 R10, R0 ;  /* 0x00000000000a7308 */ /* 0x0008e20000000800 */
        /* <DEDUP_REMOVED lines=10> */
[----:B------:R-:W-:Y:S01]  /*11400*/  F2FP.F16.F32.PACK_AB R92, R50, R51 ;  /* 0x00000033325c723e */ /* 0x000fe200000000ff */
[----:B------:R-:W-:Y:S01]  /*11410*/  IMAD.MOV.U32 R250, RZ, RZ, R136 ;  /* 0x000000fffffa7224 */ /* 0x000fe200078e0088 */
[----:B------:R-:W-:Y:S01]  /*11420*/  F2FP.F16.F32.PACK_AB R94, R37, R38 ;  /* 0x00000026255e723e */ /* 0x000fe200000000ff */
[----:B------:R-:W3:Y:S01]  /*11430*/  LDSM.16.MT88.4 R168, [R226+0xac00] ;  /* 0x00ac0000e2a8783b */ /* 0x000ee20000004200 */
[----:B------:R-:W-:-:S02]  /*11440*/  F2FP.F16.F32.PACK_AB R93, R28, R36 ;  /* 0x000000241c5d723e */ /* 0x000fc400000000ff */
[----:B--2---:R-:W-:Y:S02]  /*11450*/  F2FP.F16.F32.PACK_AB R95, R24, R25 ;  /* 0x00000019185f723e */ /* 0x004fe400000000ff */
[----:B------:R-:W-:Y:S01]  /*11460*/  MOV R203, R111 ;  /* 0x0000006f00cb7202 */ /* 0x000fe20000000f00 */
[----:B------:R-:W-:Y:S01]  /*11470*/  FFMA.FTZ R2, R2, R49, R18 ;  /* 0x0000003102027223 */ /* 0x000fe20000010012 */
[----:B------:R-:W-:Y:S01]  /*11480*/  MOV R3, R127 ;  /* 0x0000007f00037202 */ /* 0x000fe20000000f00 */
[----:B----4-:R-:W-:Y:S01]  /*11490*/  FFMA.FTZ R0, R200, R48, R19 ;  /* 0x00000030c8007223 */ /* 0x010fe20000010013 */
[----:B------:R-:W-:Y:S01]  /*114a0*/  MOV R209, R125 ;  /* 0x0000007d00d17202 */ /* 0x000fe20000000f00 */
[----:B------:R-:W-:Y:S01]  /*114b0*/  FFMA.FTZ R9, R202, R15, R201 ;  /* 0x0000000fca097223 */ /* 0x000fe200000100c9 */
[----:B------:R-:W-:Y:S02]  /*114c0*/  IMAD.MOV.U32 R210, RZ, RZ, R124 ;  /* 0x000000ffffd27224 */ /* 0x000fe400078e007c */
[----:B------:R-:W-:Y:S01]  /*114d0*/  FFMA.FTZ R8, R17, R14, R203 ;  /* 0x0000000e11087223 */ /* 0x000fe200000100cb */
[----:B------:R-:W-:Y:S01]  /*114e0*/  MOV R27, R141 ;  /* 0x0000008d001b7202 */ /* 0x000fe20000000f00 */
[----:B------:R-:W-:-:S02]  /*114f0*/  IMAD.MOV.U32 R26, RZ, RZ, R142 ;  /* 0x000000ffff1a7224 */ /* 0x000fc400078e008e */
[----:B------:R-:W-:Y:S01]  /*11500*/  FADD.FTZ R3, R3, R2 ;  /* 0x0000000203037221 */ /* 0x000fe20000010000 */
[----:B------:R-:W-:Y:S01]  /*11510*/  HMMA.16816.F32 R140, R92, R148, R96 ;  /* 0x000000945c8c723c */ /* 0x000fe20000001860 */
[----:B------:R-:W-:Y:S01]  /*11520*/  FADD.FTZ R2, R208, R0 ;  /* 0x00000000d0027221 */ /* 0x000fe20000010000 */
[----:B------:R-:W-:Y:S01]  /*11530*/  FADD.FTZ R0, R209, R9 ;  /* 0x00000009d1007221 */ /* 0x000fe20000010000 */
[----:B------:R-:W-:Y:S01]  /*11540*/  MOV R31, R139 ;  /* 0x0000008b001f7202 */ /* 0x000fe20000000f00 */
[----:B------:R-:W-:Y:S01]  /*11550*/  FADD.FTZ R8, R210, R8 ;  /* 0x00000008d2087221 */ /* 0x000fe20000010000 */
[----:B------:R-:W-:Y:S02]  /*11560*/  FADD.FTZ R9, R211, R3 ;  /* 0x00000003d3097221 */ /* 0x000fe40000010000 */
[----:B------:R-:W-:Y:S02]  /*11570*/  F2FP.F16.F32.PACK_AB R96, R107, R196 ;  /* 0x000000c46b60723e */ /* 0x000fe400000000ff */
[----:B-1----:R-:W-:-:S02]  /*11580*/  F2FP.F16.F32.PACK_AB R97, R16, R64 ;  /* 0x000000401061723e */ /* 0x002fc400000000ff */
[----:B------:R-:W-:Y:S02]  /*11590*/  F2FP.F16.F32.PACK_AB R98, R101, R106 ;  /* 0x0000006a6562723e */ /* 0x000fe400000000ff */
[----:B---3--:R-:W-:Y:S01]  /*115a0*/  F2FP.F16.F32.PACK_AB R99, R10, R13 ;  /* 0x0000000d0a63723e */ /* 0x008fe200000000ff */
[----:B------:R-:W-:Y:S01]  /*115b0*/  FADD.FTZ R3, R26, R2 ;  /* 0x000000021a037221 */ /* 0x000fe20000010000 */
[----:B------:R-:W-:Y:S01]  /*115c0*/  MOV R29, R137 ;  /* 0x00000089001d7202 */ /* 0x000fe20000000f00 */
[----:B------:R-:W-:Y:S01]  /*115d0*/  FADD.FTZ R2, R27, R0 ;  /* 0x000000001b027221 */ /* 0x000fe20000010000 */
[----:B------:R-:W-:Y:S01]  /*115e0*/  FADD.FTZ R0, R30, R8 ;  /* 0x000000081e007221 */ /* 0x000fe20000010000 */
[----:B------:R-:W-:Y:S01]  /*115f0*/  FADD.FTZ R9, R31, R9 ;  /* 0x000000091f097221 */ /* 0x000fe20000010000 */
[----:B------:R-:W-:Y:S01]  /*11600*/  HMMA.16816.F32 R88, R92, R4, R176 ;  /* 0x000000045c58723c */ /* 0x000fe200000018b0 */
[----:B------:R-:W-:Y:S02]  /*11610*/  FADD.FTZ R8, R252, R3 ;  /* 0x00000003fc087221 */ /* 0x000fe40000010000 */
        /* <DEDUP_REMOVED lines=77> */
.L_x_1037:
        /* <DEDUP_REMOVED lines=28> */
.L_x_1047:
[----:B------:R-:W3:Y:S01]  /*11cb0*/  LDL.64 R242, [R1+0x40] ;  /* 0x0000400001f27983 */ /* 0x000ee20000100a00 */
[----:B------:R-:W4:Y:S01]  /*11cc0*/  @!P4 LDC.64 R6, c[0x0][0x218] ;  /* 0x00008600ff06cb82 */ /* 0x000f220000000a00 */
[----:B------:R-:W-:Y:S02]  /*11cd0*/  UIADD3 UR17, UR17, -0x2, URZ ;  /* 0xfffffffe11117890 */ /* 0x000fe4000fffe03f */
[----:B------:R-:W5:Y:S02]  /*11ce0*/  LDL.64 R240, [R1+0x38] ;  /* 0x0000380001f07983 */ /* 0x000f640000100a00 */
[----:B------:R-:W-:Y:S02]  /*11cf0*/  USHF.R.S32.HI UR11, URZ, 0x1f, UR17 ;  /* 0x0000001f3f0b7899 */ /* 0x000fe40008011411 */
[----:B------:R1:W-:Y:S01]  /*11d00*/  @P4 STS [R230+0x6000], RZ ;  /* 0x006000ffe6004388 */ /* 0x0003e20000000800 */
[----:B------:R-:W2:Y:S01]  /*11d10*/  @!P2 LDC.64 R14, c[0x0][0x218] ;  /* 0x00008600ff0eab82 */ /* 0x000ea20000000a00 */
[----:B------:R-:W-:Y:S02]  /*11d20*/  UIMAD UR11, UR11, UR6, URZ ;  /* 0x000000060b0b72a4 */ /* 0x000fe4000f8e023f */
[----:B------:R1:W-:Y:S01]  /*11d30*/  @P4 STS [R230+0x6004], RZ ;  /* 0x006004ffe6004388 */ /* 0x0003e20000000800 */
[----:B------:R-:W-:Y:S02]  /*11d40*/  UIMAD.WIDE.U32 UR18, UR17, UR6, URZ ;  /* 0x00000006111272a5 */ /* 0x000fe4000f8e003f */
[----:B------:R-:W-:Y:S01]  /*11d50*/  UIMAD UR11, UR17, UR7, UR11 ;  /* 0x00000007110b72a4 */ /* 0x000fe2000f8e020b */
[----:B------:R1:W-:Y:S01]  /*11d60*/  @P4 STS.64 [R230+0x6008], RZ ;  /* 0x006008ffe6004388 */ /* 0x0003e20000000a00 */
[----:B------:R-:W1:Y:S02]  /*11d70*/  @!P1 LDC.64 R12, c[0x0][0x218] ;  /* 0x00008600ff0c9b82 */ /* 0x000e640000000a00 */
[----:B------:R-:W-:Y:S01]  /*11d80*/  UIADD3 UR11, UR19, UR11, URZ ;  /* 0x0000000b130b7290 */ /* 0x000fe2000fffe03f */
[----:B------:R-:W-:Y:S02]  /*11d90*/  IMAD.U32 R4, RZ, RZ, UR18 ;  /* 0x00000012ff047e24 */ /* 0x000fe4000f8e00ff */
[----:B------:R-:W-:Y:S03]  /*11da0*/  IMAD.U32 R8, RZ, RZ, UR18 ;  /* 0x00000012ff087e24 */ /* 0x000fe6000f8e00ff */
[----:B------:R-:W-:Y:S01]  /*11db0*/  IMAD.U32 R5, RZ, RZ, UR11 ;  /* 0x0000000bff057e24 */ /* 0x000fe2000f8e00ff */
[----:B------:R-:W1:Y:S08]  /*11dc0*/  @!P4 LDC.64 R10, c[0x0][0x218] ;  /* 0x00008600ff0acb82 */ /* 0x000e700000000a00 */
[----:B------:R-:W1:Y:S01]  /*11dd0*/  @!P1 LDC.64 R16, c[0x0][0x218] ;  /* 0x00008600ff109b82 */ /* 0x000e620000000a00 */
[----:B---3--:R-:W-:Y:S04]  /*11de0*/  LEA R4, P0, R4, R242, 0x6 ;  /* 0x000000f204047211 */ /* 0x008fe800078030ff */
[----:B-----5:R-:W-:Y:S02]  /*11df0*/  LEA.HI.X R5, R8, R241, R5, 0x6, P0 ;  /* 0x000000f108057211 */ /* 0x020fe400000f3405 */
[C---:B----4-:R-:W-:Y:S01]  /*11e00*/  @!P4 LEA R6, P0, R4.reuse, R6, 0x1 ;  /* 0x000000060406c211 */ /* 0x050fe200078008ff */
[----:B------:R-:W3:Y:S03]  /*11e10*/  @!P2 LDC.64 R8, c[0x0][0x218] ;  /* 0x00008600ff08ab82 */ /* 0x000ee60000000a00 */
[C-C-:B------:R-:W-:Y:S02]  /*11e20*/  @!P4 LEA.HI.X R7, R4.reuse, R7, R5.reuse, 0x1, P0 ;  /* 0x000000070407c211 */ /* 0x140fe400000f0c05 */
[C---:B--2---:R-:W-:Y:S03]  /*11e30*/  @!P2 LEA R14, P0, R4.reuse, R14, 0x1 ;  /* 0x0000000e040ea211 */ /* 0x044fe600078008ff */
[----:B------:R-:W-:Y:S01]  /*11e40*/  @!PT LDS RZ, [RZ] ;  /* 0x00000000fffff984 */ /* 0x000fe20000000800 */
[----:B------:R-:W-:Y:S01]  /*11e50*/  @!PT LDS RZ, [RZ] ;  /* 0x00000000fffff984 */ /* 0x000fe20000000800 */
[----:B------:R-:W-:Y:S01]  /*11e60*/  @!PT LDS RZ, [RZ] ;  /* 0x00000000fffff984 */ /* 0x000fe20000000800 */
[----:B------:R2:W-:Y:S01]  /*11e70*/  @!P4 LDGSTS.E.BYPASS.LTC128B.128 [R230+0x6000], desc[UR22][R6.64] ;  /* 0x0600000006e6cfae */ /* 0x0005e2000b901d56 */
[C-C-:B------:R-:W-:Y:S02]  /*11e80*/  @!P2 LEA.HI.X R15, R4.reuse, R15, R5.reuse, 0x1, P0 ;  /* 0x0000000f040fa211 */ /* 0x140fe400000f0c05 */
[C---:B-1----:R-:W-:Y:S01]  /*11e90*/  @!P1 LEA R12, P0, R4.reuse, R12, 0x1 ;  /* 0x0000000c040c9211 */ /* 0x042fe200078008ff */
        /* <DEDUP_REMOVED lines=16> */
[C---:B---3--:R-:W-:Y:S03]  /*11fa0*/  @!P2 LEA R8, P0, R4.reuse, R8, 0x1 ;  /* 0x000000080408a211 */ /* 0x048fe600078008ff */
        /* <DEDUP_REMOVED lines=19> */
.L_x_1045:
        /* <DEDUP_REMOVED lines=18> */
[----:B-1----:R-:W-:Y:S04]  /*12200*/  SHF.L.U32 R239, R239, 0x1, RZ ;  /* 0x00000001efef7819 */ /* 0x002fe800000006ff */
[----:B------:R-:W-:Y:S02]  /*12210*/  LOP3.LUT R239, R239, 0x6, RZ, 0xc0, !PT ;  /* 0x00000006efef7812 */ /* 0x000fe400078ec0ff */
[----:B--2---:R-:W-:Y:S02]  /*12220*/  ISETP.GE.AND P2, PT, R4, UR9, PT ;  /* 0x0000000904007c0c */ /* 0x004fe4000bf46270 */
[----:B------:R-:W-:Y:S02]  /*12230*/  MOV R4, UR10 ;  /* 0x0000000a00047c02 */ /* 0x000fe40008000f00 */
[----:B---3--:R-:W-:Y:S03]  /*12240*/  ISETP.GE.AND P1, PT, R2, UR9, PT ;  /* 0x0000000902007c0c */ /* 0x008fe6000bf26270 */
[----:B----4-:R-:W-:Y:S06]  /*12250*/  IMAD.WIDE.U32 R4, R4, UR28, R20 ;  /* 0x0000001c04047c25 */ /* 0x010fec000f8e0014 */
[----:B------:R-:W1:Y:S01]  /*12260*/  @!P2 LDC.64 R12, c[0x0][0x220] ;  /* 0x00008800ff0cab82 */ /* 0x000e620000000a00 */
[C---:B------:R-:W-:Y:S02]  /*12270*/  @!P4 LEA R6, P0, R4.reuse, R6, 0x1 ;  /* 0x000000060406c211 */ /* 0x040fe400078008ff */
[----:B------:R-:W-:Y:S04]  /*12280*/  IADD3 R2, R5, UR11, RZ ;  /* 0x0000000b05027c10 */ /* 0x000fe8000fffe0ff */
[C-C-:B------:R-:W-:Y:S01]  /*12290*/  @!P4 LEA.HI.X R7, R4.reuse, R0, R2.reuse, 0x1, P0 ;  /* 0x000000000407c211 */ /* 0x140fe200000f0c02 */
[----:B------:R-:W2:Y:S01]  /*122a0*/  @!P1 LDC.64 R10, c[0x0][0x220] ;  /* 0x00008800ff0a9b82 */ /* 0x000ea20000000a00 */
[C---:B------:R-:W-:Y:S03]  /*122b0*/  IADD3 R0, P5, R4.reuse, UR20, RZ ;  /* 0x0000001404007c10 */ /* 0x040fe6000ffbe0ff */
[----:B------:R-:W-:Y:S01]  /*122c0*/  @!PT LDS RZ, [RZ] ;  /* 0x00000000fffff984 */ /* 0x000fe20000000800 */
[----:B------:R-:W-:Y:S01]  /*122d0*/  @!PT LDS RZ, [RZ] ;  /* 0x00000000fffff984 */ /* 0x000fe20000000800 */
[----:B------:R-:W-:Y:S01]  /*122e0*/  @!PT LDS RZ, [RZ] ;  /* 0x00000000fffff984 */ /* 0x000fe20000000800 */
[----:B------:R3:W-:Y:S04]  /*122f0*/  @!P4 LDGSTS.E.BYPASS.LTC128B.128 [R230+0x9000], desc[UR22][R6.64] ;  /* 0x0900000006e6cfae */ /* 0x0007e8000b901d56 */
[----:B------:R-:W3:Y:S02]  /*12300*/  @!P2 LDC.64 R14, c[0x0][0x220] ;  /* 0x00008800ff0eab82 */ /* 0x000ee40000000a00 */
[----:B------:R-:W-:Y:S01]  /*12310*/  @P2 STS.128 [R230+0xa000], RZ ;  /* 0x00a000ffe6002388 */ /* 0x000fe20000000c00 */
[C---:B-1----:R-:W-:Y:S05]  /*12320*/  @!P2 LEA R12, P3, R4.reuse, R12, 0x1 ;  /* 0x0000000c040ca211 */ /* 0x042fea00078608ff */
        /* <DEDUP_REMOVED lines=25> */
[----:B------:R-:W-:Y:S02]  /*124c0*/  @!P1 LEA.HI.X R5, R0, R17, R2, 0x1, P0 ;  /* 0x0000001100059211 */ /* 0x000fe400000f0c02 */
[----:B------:R-:W-:Y:S03]  /*124d0*/  PLOP3.LUT P0, PT, PT, PT, UP0, 0x80, 0x0 ;  /* 0x000000000000781c */ /* 0x000fe60003f0f008 */
[----:B------:R-:W-:Y:S01]  /*124e0*/  @!PT LDS RZ, [RZ] ;  /* 0x00000000fffff984 */ /* 0x000fe20000000800 */
[----:B------:R-:W-:Y:S01]  /*124f0*/  @!PT LDS RZ, [RZ] ;  /* 0x00000000fffff984 */ /* 0x000fe20000000800 */
[----:B------:R-:W-:Y:S01]  /*12500*/  @!PT LDS RZ, [RZ] ;  /* 0x00000000fffff984 */ /* 0x000fe20000000800 */
[----:B------:R-:W-:Y:S01]  /*12510*/  @!P2 LDGSTS.E.BYPASS.LTC128B.128 [R230+0xa800], desc[UR22][R6.64+0x40] ;  /* 0x0a80004006e6afae */ /* 0x000fe2000b901d56 */
[----:B------:R-:W-:Y:S05]  /*12520*/  MOV R0, UR10 ;  /* 0x0000000a00007c02 */ /* 0x000fea0008000f00 */
[----:B------:R-:W-:Y:S01]  /*12530*/  @P1 STS.128 [R230+0xb800], RZ ;  /* 0x00b800ffe6001388 */ /* 0x000fe20000000c00 */
[----:B------:R-:W-:Y:S05]  /*12540*/  LEA R0, R0, R239, 0x6 ;  /* 0x000000ef00007211 */ /* 0x000fea00078e30ff */
[----:B------:R-:W-:Y:S01]  /*12550*/  @!PT LDS RZ, [RZ] ;  /* 0x00000000fffff984 */ /* 0x000fe20000000800 */
[----:B------:R-:W-:Y:S01]  /*12560*/  @!PT LDS RZ, [RZ] ;  /* 0x00000000fffff984 */ /* 0x000fe20000000800 */
[----:B------:R-:W-:Y:S01]  /*12570*/  @!PT LDS RZ, [RZ] ;  /* 0x00000000fffff984 */ /* 0x000fe20000000800 */
[----:B------:R1:W-:Y:S01]  /*12580*/  @!P1 LDGSTS.E.BYPASS.LTC128B.128 [R230+0xb800], desc[UR22][R4.64+0x80] ;  /* 0x0b80008004e69fae */ /* 0x0003e2000b901d56 */
[C---:B------:R-:W-:Y:S02]  /*12590*/  IADD3 R2, R0.reuse, 0x1, RZ ;  /* 0x0000000100027810 */ /* 0x040fe40007ffe0ff */
[CC--:B------:R-:W-:Y:S03]  /*125a0*/  ISETP.GE.AND P6, PT, R0.reuse, R234.reuse, PT ;  /* 0x000000ea0000720c */ /* 0x0c0fe60003fc6270 */
[----:B------:R-:W-:Y:S01]  /*125b0*/  LDSM.16.M88.4 R64, [R228] ;  /* 0x00000000e440783b */ /* 0x000fe20000000200 */
[----:B------:R-:W-:Y:S02]  /*125c0*/  ISETP.GE.AND P3, PT, R0, R233, PT ;  /* 0x000000e90000720c */ /* 0x000fe40003f66270 */
[----:B------:R-:W-:Y:S03]  /*125d0*/  ISETP.GE.AND P5, PT, R2, R234, PT ;  /* 0x000000ea0200720c */ /* 0x000fe60003fa6270 */
[----:B-----5:R-:W1:Y:S06]  /*125e0*/  LDSM.16.M88.4 R16, [R225+0x6000] ;  /* 0x00600000e110783b */ /* 0x020e6c0000000200 */
        /* <DEDUP_REMOVED lines=132> */
[----:B------:R-:W3:Y:S01]  /*12e30*/  MUFU.TANH R191, R5 ;  /* 0x0000000500bf7308 */ /* 0x000ee20000002400 */
[----:B------:R-:W-:Y:S01]  /*12e40*/  FMUL.FTZ R17, R17, UR8 ;  /* 0x0000000811117c20 */ /* 0x000fe20008410000 */
[----:B------:R-:W-:Y:S08]  /*12e50*/  FMUL.FTZ R19, R19, UR8 ;  /* 0x0000000813137c20 */ /* 0x000ff00008410000 */
[----:B------:R4:W1:Y:S10]  /*12e60*/  MUFU.TANH R190, R7 ;  /* 0x0000000700be7308 */ /* 0x0008740000002400 */
[----:B------:R-:W1:Y:S10]  /*12e70*/  MUFU.TANH R187, R8 ;  /* 0x0000000800bb7308 */ /* 0x000e740000002400 */
[----:B------:R-:W1:Y:S01]  /*12e80*/  MUFU.TANH R185, R9 ;  /* 0x0000000900b97308 */ /* 0x000e620000002400 */
[----:B----4-:R-:W4:Y:S09]  /*12e90*/  LDSM.16.M88.4 R4, [R227+0x8400] ;  /* 0x00840000e304783b */ /* 0x010f320000000200 */
[----:B------:R-:W1:Y:S10]  /*12ea0*/  MUFU.TANH R186, R10 ;  /* 0x0000000a00ba7308 */ /* 0x000e740000002400 */
[----:B------:R2:W1:Y:S10]  /*12eb0*/  MUFU.TANH R184, R11 ;  /* 0x0000000b00b87308 */ /* 0x0004740000002400 */
[----:B------:R-:W1:Y:S10]  /*12ec0*/  MUFU.TANH R182, R12 ;  /* 0x0000000c00b67308 */ /* 0x000e740000002400 */
[----:B------:R-:W1:Y:S01]  /*12ed0*/  MUFU.TANH R181, R13 ;  /* 0x0000000d00b57308 */ /* 0x000e620000002400 */
[----:B--2---:R-:W2:Y:S09]  /*12ee0*/  LDSM.16.M88.4 R8, [R227+0x8800] ;  /* 0x00880000e308783b */ /* 0x004eb20000000200 */
[----:B------:R-:W1:Y:S01]  /*12ef0*/  MUFU.TANH R183, R14 ;  /* 0x0000000e00b77308 */ /* 0x000e620000002400 */
[-C--:B----4-:R-:W-:Y:S06]  /*12f00*/  HMMA.16816.F32 R20, R216, R4.reuse, R20 ;  /* 0x00000004d814723c */ /* 0x090fec0000001814 */
[C---:B------:R-:W-:Y:S03]  /*12f10*/  HMMA.16816.F32 R24, R164.reuse, R4, R24 ;  /* 0x00000004a418723c */ /* 0x040fe60000001818 */
[----:B------:R4:W1:Y:S03]  /*12f20*/  MUFU.TANH R180, R15 ;  /* 0x0000000f00b47308 */ /* 0x0008660000002400 */
[-C--:B------:R-:W-:Y:S07]  /*12f30*/  HMMA.16816.F32 R28, R164, R6.reuse, R28 ;  /* 0x00000006a41c723c */ /* 0x080fee000000181c */
[----:B------:R-:W1:Y:S01]  /*12f40*/  MUFU.TANH R179, R16 ;  /* 0x0000001000b37308 */ /* 0x000e620000002400 */
[C---:B------:R-:W-:Y:S09]  /*12f50*/  HMMA.16816.F32 R32, R216.reuse, R6, R32 ;  /* 0x00000006d820723c */ /* 0x040ff20000001820 */
[----:B------:R-:W1:Y:S01]  /*12f60*/  MUFU.TANH R178, R18 ;  /* 0x0000001200b27308 */ /* 0x000e620000002400 */
[----:B----4-:R-:W4:Y:S01]  /*12f70*/  LDSM.16.M88.4 R12, [R227+0x8c00] ;  /* 0x008c0000e30c783b */ /* 0x010f220000000200 */
[----:B------:R-:W-:Y:S04]  /*12f80*/  DEPBAR.LE SB0, 0x0 ;  /* 0x000080000000791a */ /* 0x000fe80000000000 */
[----:B------:R-:W-:Y:S01]  /*12f90*/  FMUL.FTZ R20, R20, UR8 ;  /* 0x0000000814147c20 */ /* 0x000fe20008410000 */
[----:B------:R-:W-:Y:S03]  /*12fa0*/  FMUL.FTZ R24, R24, UR8 ;  /* 0x0000000818187c20 */ /* 0x000fe60008410000 */
[----:B------:R-:W1:Y:S01]  /*12fb0*/  MUFU.TANH R177, R17 ;  /* 0x0000001100b17308 */ /* 0x000e620000002400 */
[-C--:B--2---:R-:W-:Y:S01]  /*12fc0*/  HMMA.16816.F32 R36, R216, R8.reuse, R36 ;  /* 0x00000008d824723c */ /* 0x084fe20000001824 */
[----:B------:R-:W-:Y:S04]  /*12fd0*/  BAR.SYNC.DEFER_BLOCKING 0x0 ;  /* 0x0000000000007b1d */ /* 0x000fe80000010000 */
[----:B------:R-:W-:Y:S01]  /*12fe0*/  FMUL.FTZ R22, R22, UR8 ;  /* 0x0000000816167c20 */ /* 0x000fe20008410000 */
[C---:B------:R-:W-:Y:S03]  /*12ff0*/  HMMA.16816.F32 R40, R164.reuse, R8, R40 ;  /* 0x00000008a428723c */ /* 0x040fe60000001828 */
[----:B------:R2:W1:Y:S02]  /*13000*/  MUFU.TANH R101, R24 ;  /* 0x0000001800657308 */ /* 0x0004640000002400 */
[----:B------:R-:W-:Y:S01]  /*13010*/  FMUL.FTZ R21, R21, UR8 ;  /* 0x0000000815157c20 */ /* 0x000fe20008410000 */
[-C--:B------:R-:W-:Y:S07]  /*13020*/  HMMA.16816.F32 R44, R164, R10.reuse, R44 ;  /* 0x0000000aa42c723c */ /* 0x080fee000000182c */
[----:B------:R1:W1:Y:S01]  /*13030*/  MUFU.TANH R176, R19 ;  /* 0x0000001300b07308 */ /* 0x0002620000002400 */
[----:B------:R-:W-:Y:S01]  /*13040*/  FMUL.FTZ R23, R23, UR8 ;  /* 0x0000000817177c20 */ /* 0x000fe20008410000 */
[C---:B------:R-:W-:Y:S08]  /*13050*/  HMMA.16816.F32 R48, R216.reuse, R10, R48 ;  /* 0x0000000ad830723c */ /* 0x040ff00000001830 */
[----:B------:R1:W1:Y:S03]  /*13060*/  MUFU.TANH R105, R20 ;  /* 0x0000001400697308 */ /* 0x0002660000002400 */
[----:B--2---:R-:W-:Y:S01]  /*13070*/  FMUL.FTZ R24, R25, UR8 ;  /* 0x0000000819187c20 */ /* 0x004fe20008410000 */
[----:B------:R-:W-:Y:S01]  /*13080*/  FMUL.FTZ R26, R26, UR8 ;  /* 0x000000081a1a7c20 */ /* 0x000fe20008410000 */
[----:B------:R-:W-:Y:S05]  /*13090*/  FMUL.FTZ R27, R27, UR8 ;  /* 0x000000081b1b7c20 */ /* 0x000fea0008410000 */
[----:B------:R2:W1:Y:S01]  /*130a0*/  MUFU.TANH R104, R22 ;  /* 0x0000001600687308 */ /* 0x0004620000002400 */
[-C--:B----4-:R-:W-:Y:S06]  /*130b0*/  HMMA.16816.F32 R52, R216, R12.reuse, R52 ;  /* 0x0000000cd834723c */ /* 0x090fec0000001834 */
[C---:B------:R-:W-:Y:S03]  /*130c0*/  HMMA.16816.F32 R56, R164.reuse, R12, R56 ;  /* 0x0000000ca438723c */ /* 0x040fe60000001838 */
[----:B------:R2:W4:Y:S03]  /*130d0*/  MUFU.TANH R103, R21 ;  /* 0x0000001500677308 */ /* 0x0005260000002400 */
[-C--:B------:R-:W-:Y:S07]  /*130e0*/  HMMA.16816.F32 R60, R164, R14.reuse, R60 ;  /* 0x0000000ea43c723c */ /* 0x080fee000000183c */
[----:B------:R2:W1:Y:S01]  /*130f0*/  MUFU.TANH R102, R23 ;  /* 0x0000001700667308 */ /* 0x0004620000002400 */
[----:B------:R-:W-:Y:S09]  /*13100*/  HMMA.16816.F32 R64, R216, R14, R64 ;  /* 0x0000000ed840723c */ /* 0x000ff20000001840 */
[----:B------:R-:W1:Y:S01]  /*13110*/  MUFU.TANH R24, R24 ;  /* 0x0000001800187308 */ /* 0x000e620000002400 */
[----:B------:R-:W-:Y:S03]  /*13120*/  @!UPT UIADD3 URZ, URZ, URZ, URZ ;  /* 0x0000003f3f3ff290 */ /* 0x000fe6000fffe03f */
[----:B---34-:R-:W-:Y:S11]  /*13130*/  @P0 BRA `(.L_x_1047) ;  /* 0xffffffe800dc0947 */ /* 0x018ff6000383ffff */
.L_x_1046:
[----:B----4-:R-:W3:Y:S01]  /*13140*/  MUFU.TANH R6, R26 ;  /* 0x0000001a00067308 */ /* 0x010ee20000002400 */
[C---:B------:R-:W-:Y:S01]  /*13150*/  ISETP.GE.OR P6, PT, R0.reuse, R238, !P6 ;  /* 0x000000ee0000720c */ /* 0x040fe200077c6670 */
[C---:B------:R-:W-:Y:S01]  /*13160*/  VIADD R4, R0.reuse, 0x8 ;  /* 0x0000000800047836 */ /* 0x040fe20000000000 */
[----:B------:R-:W-:Y:S01]  /*13170*/  ISETP.GE.OR P3, PT, R0, R237, !P3 ;  /* 0x000000ed0000720c */ /* 0x000fe20005f66670 */
[----:B------:R-:W-:Y:S01]  /*13180*/  FMUL.FTZ R29, R29, UR8 ;  /* 0x000000081d1d7c20 */ /* 0x000fe20008410000 */
[----:B-1----:R-:W-:Y:S01]  /*13190*/  FSEL R10, R189, -INF , !P6 ;  /* 0xff800000bd0a7808 */ /* 0x002fe20007000000 */
[----:B------:R-:W-:Y:S01]  /*131a0*/  FMUL.FTZ R36, R36, UR8 ;  /* 0x0000000824247c20 */ /* 0x000fe20008410000 */
[CC--:B------:R-:W-:Y:S03]  /*131b0*/  ISETP.GE.AND P1, PT, R2.reuse, R232.reuse, PT ;  /* 0x000000e80200720c */ /* 0x0c0fe60003f26270 */
[----:B------:R1:W-:Y:S01]  /*131c0*/  MUFU.TANH R7, R29 ;  /* 0x0000001d00077308 */ /* 0x0003e20000002400 */
[----:B------:R-:W-:Y:S01]  /*131d0*/  ISETP.GE.AND P0, PT, R2, R231, PT ;  /* 0x000000e70200720c */ /* 0x000fe20003f06270 */
[----:B------:R-:W-:Y:S01]  /*131e0*/  FMUL.FTZ R28, R28, UR8 ;  /* 0x000000081c1c7c20 */ /* 0x000fe20008410000 */
[----:B------:R-:W-:Y:S01]  /*131f0*/  FSEL R13, R188, -INF , !P3 ;  /* 0xff800000bc0d7808 */ /* 0x000fe20005800000 */
[----:B------:R-:W-:Y:S01]  /*13200*/  FMUL.FTZ R38, R38, UR8 ;  /* 0x0000000826267c20 */ /* 0x000fe20008410000 */
[----:B------:R-:W-:Y:S01]  /*13210*/  ISETP.GE.AND P2, PT, R2, R233, PT ;  /* 0x000000e90200720c */ /* 0x000fe20003f46270 */
[----:B------:R-:W-:Y:S01]  /*13220*/  FMUL.FTZ R37, R37, UR8 ;  /* 0x0000000825257c20 */ /* 0x000fe20008410000 */
[C---:B------:R-:W-:Y:S03]  /*13230*/  ISETP.GE.AND P6, PT, R0.reuse, R232, PT ;  /* 0x000000e80000720c */ /* 0x040fe60003fc6270 */
[----:B------:R4:W5:Y:S01]  /*13240*/  MUFU.TANH R26, R28 ;  /* 0x0000001c001a7308 */ /* 0x0009620000002400 */
[----:B------:R-:W-:Y:S01]  /*13250*/  ISETP.GE.AND P3, PT, R0, R231, PT ;  /* 0x000000e70000720c */ /* 0x000fe20003f66270 */
[----:B------:R-:W-:Y:S01]  /*13260*/  FMUL.FTZ R39, R39, UR8 ;  /* 0x0000000827277c20 */ /* 0x000fe20008410000 */
[----:B------:R-:W-:Y:S01]  /*13270*/  ISETP.GE.OR P1, PT, R2, R236, !P1 ;  /* 0x000000ec0200720c */ /* 0x000fe20004f26670 */
[----:B------:R-:W-:Y:S01]  /*13280*/  FMUL.FTZ R52, R52, UR8 ;  /* 0x0000000834347c20 */ /* 0x000fe20008410000 */
[----:B------:R-:W-:Y:S01]  /*13290*/  ISETP.GE.OR P0, PT, R2, R235, !P0 ;  /* 0x000000eb0200720c */ /* 0x000fe20004706670 */
[----:B------:R-:W-:Y:S01]  /*132a0*/  FMUL.FTZ R54, R54, UR8 ;  /* 0x0000000836367c20 */ /* 0x000fe20008410000 */
[C---:B------:R-:W-:Y:S03]  /*132b0*/  ISETP.GE.OR P5, PT, R2.reuse, R238, !P5 ;  /* 0x000000ee0200720c */ /* 0x040fe60006fa6670 */
[----:B------:R-:W5:Y:S01]  /*132c0*/  MUFU.TANH R5, R27 ;  /* 0x0000001b00057308 */ /* 0x000f620000002400 */
[----:B------:R-:W-:Y:S01]  /*132d0*/  ISETP.GE.OR P2, PT, R2, R237, !P2 ;  /* 0x000000ed0200720c */ /* 0x000fe20005746670 */
[C---:B------:R-:W-:Y:S01]  /*132e0*/  VIADD R2, R0.reuse, 0x9 ;  /* 0x0000000900027836 */ /* 0x040fe20000000000 */
[----:B------:R-:W-:Y:S01]  /*132f0*/  ISETP.GE.OR P6, PT, R0, R236, !P6 ;  /* 0x000000ec0000720c */ /* 0x000fe200077c6670 */
[----:B------:R-:W-:Y:S01]  /*13300*/  FMUL.FTZ R30, R30, UR8 ;  /* 0x000000081e1e7c20 */ /* 0x000fe20008410000 */
[----:B------:R-:W-:Y:S01]  /*13310*/  ISETP.GE.OR P3, PT, R0, R235, !P3 ;  /* 0x000000eb0000720c */ /* 0x000fe20005f66670 */
[----:B------:R-:W-:Y:S01]  /*13320*/  FMUL.FTZ R31, R31, UR8 ;  /* 0x000000081f1f7c20 */ /* 0x000fe20008410000 */
[----:B--2---:R-:W-:Y:S03]  /*13330*/  FSEL R22, R185, -INF , !P1 ;  /* 0xff800000b9167808 */ /* 0x004fe60004800000 */
[----:B------:R-:W-:Y:S01]  /*13340*/  MUFU.TANH R36, R36 ;  /* 0x0000002400247308 */ /* 0x000fe20000002400 */
[----:B------:R-:W-:Y:S01]  /*13350*/  FSEL R16, R187, -INF , !P6 ;  /* 0xff800000bb107808 */ /* 0x000fe20007000000 */
[----:B------:R-:W-:Y:S01]  /*13360*/  FMUL.FTZ R32, R32, UR8 ;  /* 0x0000000820207c20 */ /* 0x000fe20008410000 */
[----:B------:R-:W-:Y:S01]  /*13370*/  FSEL R17, R186, -INF , !P3 ;  /* 0xff800000ba117808 */ /* 0x000fe20005800000 */
[----:B------:R-:W-:Y:S01]  /*13380*/  FMUL.FTZ R34, R34, UR8 ;  /* 0x0000000822227c20 */ /* 0x000fe20008410000 */
[----:B------:R-:W-:Y:S01]  /*13390*/  FSEL R15, R190, -INF , !P2 ;  /* 0xff800000be0f7808 */ /* 0x000fe20005000000 */
[----:B------:R-:W-:Y:S01]  /*133a0*/  FMUL.FTZ R33, R33, UR8 ;  /* 0x0000000821217c20 */ /* 0x000fe20008410000 */
[----:B------:R-:W-:Y:S03]  /*133b0*/  FSEL R14, R191, -INF , !P5 ;  /* 0xff800000bf0e7808 */ /* 0x000fe60006800000 */
[----:B------:R-:W2:Y:S01]  /*133c0*/  MUFU.TANH R30, R30 ;  /* 0x0000001e001e7308 */ /* 0x000ea20000002400 */
[----:B------:R-:W-:Y:S01]  /*133d0*/  FSEL R23, R184, -INF , !P0 ;  /* 0xff800000b8177808 */ /* 0x000fe20004000000 */
[----:B------:R-:W-:Y:S01]  /*133e0*/  FMUL.FTZ R35, R35, UR8 ;  /* 0x0000000823237c20 */ /* 0x000fe20008410000 */
[-C--:B------:R-:W-:Y:S01]  /*133f0*/  ISETP.GE.AND P5, PT, R4, R232.reuse, PT ;  /* 0x000000e80400720c */ /* 0x080fe20003fa6270 */
[----:B------:R-:W-:Y:S01]  /*13400*/  FMUL.FTZ R53, R53, UR8 ;  /* 0x0000000835357c20 */ /* 0x000fe20008410000 */
[----:B------:R-:W-:Y:S01]  /*13410*/  ISETP.GE.AND P3, PT, R2, R232, PT ;  /* 0x000000e80200720c */ /* 0x000fe20003f66270 */
[----:B------:R-:W-:Y:S01]  /*13420*/  FMUL.FTZ R55, R55, UR8 ;  /* 0x0000000837377c20 */ /* 0x000fe20008410000 */
[C---:B------:R-:W-:Y:S03]  /*13430*/  ISETP.GE.AND P2, PT, R4.reuse, R231, PT ;  /* 0x000000e70400720c */ /* 0x040fe60003f46270 */
[----:B------:R-:W2:Y:S01]  /*13440*/  MUFU.TANH R31, R31 ;  /* 0x0000001f001f7308 */ /* 0x000ea20000002400 */
[----:B------:R-:W-:Y:S01]  /*13450*/  ISETP.GE.AND P6, PT, R4, R234, PT ;  /* 0x000000ea0400720c */ /* 0x000fe20003fc6270 */
[----:B------:R-:W-:Y:S01]  /*13460*/  FMUL.FTZ R58, R58, UR8 ;  /* 0x000000083a3a7c20 */ /* 0x000fe20008410000 */
[----:B------:R-:W-:Y:S01]  /*13470*/  ISETP.GE.AND P1, PT, R4, R233, PT ;  /* 0x000000e90400720c */ /* 0x000fe20003f26270 */
[----:B------:R-:W-:Y:S01]  /*13480*/  FMUL.FTZ R59, R59, UR8 ;  /* 0x000000083b3b7c20 */ /* 0x000fe20008410000 */
[----:B------:R-:W-:Y:S01]  /*13490*/  ISETP.GE.AND P0, PT, R2, R231, PT ;  /* 0x000000e70200720c */ /* 0x000fe20003f06270 */
[----:B------:R-:W-:Y:S01]  /*134a0*/  FMUL.FTZ R48, R48, UR8 ;  /* 0x0000000830307c20 */ /* 0x000fe20008410000 */
[-C--:B------:R-:W-:Y:S03]  /*134b0*/  ISETP.GE.OR P5, PT, R4, R236.reuse, !P5 ;  /* 0x000000ec0400720c */ /* 0x080fe60006fa6670 */
[----:B------:R-:W2:Y:S01]  /*134c0*/  MUFU.TANH R32, R32 ;  /* 0x0000002000207308 */ /* 0x000ea20000002400 */
[----:B------:R-:W-:Y:S01]  /*134d0*/  ISETP.GE.OR P3, PT, R2, R236, !P3 ;  /* 0x000000ec0200720c */ /* 0x000fe20005f66670 */
[----:B------:R-:W-:Y:S01]  /*134e0*/  FMUL.FTZ R50, R50, UR8 ;  /* 0x0000000832327c20 */ /* 0x000fe20008410000 */
[C---:B------:R-:W-:Y:S01]  /*134f0*/  ISETP.GE.OR P2, PT, R4.reuse, R235, !P2 ;  /* 0x000000eb0400720c */ /* 0x040fe20005746670 */
[----:B------:R-:W-:Y:S01]  /*13500*/  FMUL.FTZ R49, R49, UR8 ;  /* 0x0000000831317c20 */ /* 0x000fe20008410000 */
[C---:B------:R-:W-:Y:S01]  /*13510*/  ISETP.GE.OR P6, PT, R4.reuse, R238, !P6 ;  /* 0x000000ee0400720c */ /* 0x040fe200077c6670 */
[----:B------:R-:W-:Y:S01]  /*13520*/  FMUL.FTZ R51, R51, UR8 ;  /* 0x0000000833337c20 */ /* 0x000fe20008410000 */
[----:B------:R-:W-:Y:S03]  /*13530*/  ISETP.GE.OR P1, PT, R4, R237, !P1 ;  /* 0x000000ed0400720c */ /* 0x000fe60004f26670 */
[----:B------:R-:W2:Y:S01]  /*13540*/  MUFU.TANH R34, R34 ;  /* 0x0000002200227308 */ /* 0x000ea20000002400 */
[----:B------:R-:W-:Y:S01]  /*13550*/  ISETP.GE.OR P0, PT, R2, R235, !P0 ;  /* 0x000000eb0200720c */ /* 0x000fe20004706670 */
[----:B------:R-:W-:Y:S01]  /*13560*/  VIADD R4, R0, 0x10 ;  /* 0x0000001000047836 */ /* 0x000fe20000000000 */
        /* <DEDUP_REMOVED lines=8> */
[CC--:B------:R-:W-:Y:S01]  /*135f0*/  ISETP.GE.AND P5, PT, R2.reuse, R234.reuse, PT ;  /* 0x000000ea0200720c */ /* 0x0c0fe20003fa6270 */
[----:B------:R-:W-:Y:S01]  /*13600*/  FMUL.FTZ R67, R67, UR8 ;  /* 0x0000000843437c20 */ /* 0x000fe20008410000 */
[-C--:B------:R-:W-:Y:S01]  /*13610*/  ISETP.GE.AND P3, PT, R2, R233.reuse, PT ;  /* 0x000000e90200720c */ /* 0x080fe20003f66270 */
[----:B------:R-:W-:Y:S01]  /*13620*/  FMUL.FTZ R47, R47, UR8 ;  /* 0x000000082f2f7c20 */ /* 0x000fe20008410000 */
[C---:B------:R-:W-:Y:S03]  /*13630*/  ISETP.GE.AND P2, PT, R4.reuse, R234, PT ;  /* 0x000000ea0400720c */ /* 0x040fe60003f46270 */
[----:B------:R-:W2:Y:S01]  /*13640*/  MUFU.TANH R35, R35 ;  /* 0x0000002300237308 */ /* 0x000ea20000002400 */
[----:B------:R-:W-:Y:S01]  /*13650*/  ISETP.GE.AND P0, PT, R4, R233, PT ;  /* 0x000000e90400720c */ /* 0x000fe20003f06270 */
[----:B------:R-:W-:Y:S01]  /*13660*/  FMUL.FTZ R57, R57, UR8 ;  /* 0x0000000839397c20 */ /* 0x000fe20008410000 */
[-C--:B------:R-:W-:Y:S01]  /*13670*/  ISETP.GE.OR P5, PT, R2, R238.reuse, !P5 ;  /* 0x000000ee0200720c */ /* 0x080fe20006fa6670 */
[----:B------:R-:W-:Y:S01]  /*13680*/  FMUL.FTZ R56, R56, UR8 ;  /* 0x0000000838387c20 */ /* 0x000fe20008410000 */
[-C--:B------:R-:W-:Y:S01]  /*13690*/  ISETP.GE.OR P3, PT, R2, R237.reuse, !P3 ;  /* 0x000000ed0200720c */ /* 0x080fe20005f66670 */
[----:B------:R-:W-:Y:S01]  /*136a0*/  VIADD R2, R0, 0x11 ;  /* 0x0000001100027836 */ /* 0x000fe20000000000 */
[C---:B------:R-:W-:Y:S03]  /*136b0*/  ISETP.GE.OR P2, PT, R4.reuse, R238, !P2 ;  /* 0x000000ee0400720c */ /* 0x040fe60005746670 */
[----:B------:R-:W2:Y:S01]  /*136c0*/  MUFU.TANH R38, R38 ;  /* 0x0000002600267308 */ /* 0x000ea20000002400 */
[----:B------:R-:W-:Y:S01]  /*136d0*/  ISETP.GE.OR P0, PT, R4, R237, !P0 ;  /* 0x000000ed0400720c */ /* 0x000fe20004706670 */
[----:B------:R-:W-:Y:S01]  /*136e0*/  FMUL.FTZ R62, R62, UR8 ;  /* 0x000000083e3e7c20 */ /* 0x000fe20008410000 */
[----:B------:R-:W-:Y:S01]  /*136f0*/  FSEL R9, R177, -INF , !P5 ;  /* 0xff800000b1097808 */ /* 0x000fe20006800000 */
[----:B------:R-:W-:Y:S01]  /*13700*/  FMUL.FTZ R61, R61, UR8 ;  /* 0x000000083d3d7c20 */ /* 0x000fe20008410000 */
[----:B------:R-:W-:Y:S01]  /*13710*/  FSEL R11, R176, -INF , !P3 ;  /* 0xff800000b00b7808 */ /* 0x000fe20005800000 */
[----:B------:R-:W-:Y:S01]  /*13720*/  FMUL.FTZ R60, R60, UR8 ;  /* 0x000000083c3c7c20 */ /* 0x000fe20008410000 */
[----:B------:R-:W-:Y:S03]  /*13730*/  FSEL R25, R105, -INF , !P2 ;  /* 0xff80000069197808 */ /* 0x000fe60005000000 */
[----:B------:R-:W2:Y:S01]  /*13740*/  MUFU.TANH R37, R37 ;  /* 0x0000002500257308 */ /* 0x000ea20000002400 */
[----:B-1----:R-:W-:Y:S01]  /*13750*/  FSEL R29, R104, -INF , !P0 ;  /* 0xff800000681d7808 */ /* 0x002fe20004000000 */
[----:B------:R-:W-:Y:S01]  /*13760*/  FMUL.FTZ R63, R63, UR8 ;  /* 0x000000083f3f7c20 */ /* 0x000fe20008410000 */
[----:B------:R-:W-:Y:S01]  /*13770*/  FSEL R8, R179, -INF , !P6 ;  /* 0xff800000b3087808 */ /* 0x000fe20007000000 */
[----:B------:R-:W-:Y:S01]  /*13780*/  FMUL.FTZ R42, R42, UR8 ;  /* 0x000000082a2a7c20 */ /* 0x000fe20008410000 */
[----:B------:R-:W-:Y:S01]  /*13790*/  FSEL R12, R178, -INF , !P1 ;  /* 0xff800000b20c7808 */ /* 0x000fe20004800000 */
[----:B------:R-:W-:Y:S01]  /*137a0*/  FMUL.FTZ R43, R43, UR8 ;  /* 0x000000082b2b7c20 */ /* 0x000fe20008410000 */
[C---:B------:R-:W-:Y:S03]  /*137b0*/  ISETP.GE.AND P2, PT, R2.reuse, R232, PT ;  /* 0x000000e80200720c */ /* 0x040fe60003f46270 */
[----:B------:R-:W1:Y:S01]  /*137c0*/  MUFU.TANH R39, R39 ;  /* 0x0000002700277308 */ /* 0x000e620000002400 */
[----:B------:R-:W-:Y:S01]  /*137d0*/  ISETP.GE.AND P5, PT, R2, R234, PT ;  /* 0x000000ea0200720c */ /* 0x000fe20003fa6270 */
[----:B------:R-:W-:Y:S01]  /*137e0*/  FMUL.FTZ R40, R40, UR8 ;  /* 0x0000000828287c20 */ /* 0x000fe20008410000 */
[C---:B------:R-:W-:Y:S01]  /*137f0*/  ISETP.GE.AND P3, PT, R2.reuse, R233, PT ;  /* 0x000000e90200720c */ /* 0x040fe20003f66270 */
[----:B------:R-:W-:Y:S01]  /*13800*/  FMUL.FTZ R41, R41, UR8 ;  /* 0x0000000829297c20 */ /* 0x000fe20008410000 */
[-C--:B------:R-:W-:Y:S01]  /*13810*/  ISETP.GE.AND P0, PT, R2, R231.reuse, PT ;  /* 0x000000e70200720c */ /* 0x080fe20003f06270 */
[----:B------:R-:W-:Y:S01]  /*13820*/  FMUL.FTZ R44, R44, UR8 ;  /* 0x000000082c2c7c20 */ /* 0x000fe20008410000 */
[C---:B------:R-:W-:Y:S03]  /*13830*/  ISETP.GE.AND P6, PT, R4.reuse, R232, PT ;  /* 0x000000e80400720c */ /* 0x040fe60003fc6270 */
[----:B------:R-:W-:Y:S01]  /*13840*/  MUFU.TANH R42, R42 ;  /* 0x0000002a002a7308 */ /* 0x000fe20000002400 */
[----:B------:R-:W-:Y:S01]  /*13850*/  ISETP.GE.AND P1, PT, R4, R231, PT ;  /* 0x000000e70400720c */ /* 0x000fe20003f26270 */
[----:B------:R-:W-:Y:S01]  /*13860*/  FMUL.FTZ R46, R46, UR8 ;  /* 0x000000082e2e7c20 */ /* 0x000fe20008410000 */
[C---:B------:R-:W-:Y:S01]  /*13870*/  ISETP.GE.OR P2, PT, R2.reuse, R236, !P2 ;  /* 0x000000ec0200720c */ /* 0x040fe20005746670 */
[----:B------:R-:W-:Y:S01]  /*13880*/  FMUL.FTZ R45, R45, UR8 ;  /* 0x000000082d2d7c20 */ /* 0x000fe20008410000 */
[C---:B------:R-:W-:Y:S01]  /*13890*/  ISETP.GE.OR P3, PT, R2.reuse, R237, !P3 ;  /* 0x000000ed0200720c */ /* 0x040fe20005f66670 */
[----:B------:R-:W-:Y:S01]  /*138a0*/  UISETP.GT.AND UP0, UPT, UR10, UR12, UPT ;  /* 0x0000000c0a00728c */ /* 0x000fe2000bf04270 */
[C---:B------:R-:W-:Y:S03]  /*138b0*/  ISETP.GE.OR P5, PT, R2.reuse, R238, !P5 ;  /* 0x000000ee0200720c */ /* 0x040fe60006fa6670 */
[----:B------:R-:W-:Y:S01]  /*138c0*/  MUFU.TANH R43, R43 ;  /* 0x0000002b002b7308 */ /* 0x000fe20000002400 */
[-C--:B------:R-:W-:Y:S01]  /*138d0*/  ISETP.GE.OR P0, PT, R2, R235.reuse, !P0 ;  /* 0x000000eb0200720c */ /* 0x080fe20004706670 */
[----:B------:R-:W-:Y:S01]  /*138e0*/  VIADD R2, R0, 0x19 ;  /* 0x0000001900027836 */ /* 0x000fe20000000000 */
[C---:B------:R-:W-:Y:S01]  /*138f0*/  ISETP.GE.OR P6, PT, R4.reuse, R236, !P6 ;  /* 0x000000ec0400720c */ /* 0x040fe200077c6670 */
[----:B------:R-:W-:Y:S01]  /*13900*/  UMOV UR17, UR10 ;  /* 0x0000000a00117c82 */ /* 0x000fe20008000000 */
[----:B------:R-:W-:Y:S02]  /*13910*/  ISETP.GE.OR P1, PT, R4, R235, !P1 ;  /* 0x000000eb0400720c */ /* 0x000fe40004f26670 */
[----:B------:R-:W-:Y:S03]  /*13920*/  IADD3 R4, R0, 0x18, RZ ;  /* 0x0000001800047810 */ /* 0x000fe60007ffe0ff */
[----:B------:R-:W1:Y:S01]  /*13930*/  MUFU.TANH R48, R48 ;  /* 0x0000003000307308 */ /* 0x000e620000002400 */
[----:B----4-:R-:W-:Y:S02]  /*13940*/  FSEL R28, R103, -INF , !P5 ;  /* 0xff800000671c7808 */ /* 0x010fe40006800000 */
[----:B------:R-:W-:Y:S02]  /*13950*/  ISETP.GE.AND P5, PT, R4, R232, PT ;  /* 0x000000e80400720c */ /* 0x000fe40003fa6270 */
[----:B------:R-:W-:Y:S02]  /*13960*/  FSEL R187, R24, -INF , !P2 ;  /* 0xff80000018bb7808 */ /* 0x000fe40005000000 */
[----:B------:R-:W-:Y:S03]  /*13970*/  ISETP.GE.OR P5, PT, R4, R236, !P5 ;  /* 0x000000ec0400720c */ /* 0x000fe60006fa6670 */
[----:B------:R-:W4:Y:S01]  /*13980*/  MUFU.TANH R50, R50 ;  /* 0x0000003200327308 */ /* 0x000f220000002400 */
[----:B------:R-:W-:Y:S02]  /*13990*/  FSEL R185, R102, -INF , !P3 ;  /* 0xff80000066b97808 */ /* 0x000fe40005800000 */
[----:B------:R-:W-:Y:S02]  /*139a0*/  FSEL R186, R101, -INF , !P6 ;  /* 0xff80000065ba7808 */ /* 0x000fe40007000000 */
[C---:B------:R-:W-:Y:S02]  /*139b0*/  ISETP.GE.AND P3, PT, R4.reuse, R231, PT ;  /* 0x000000e70400720c */ /* 0x040fe40003f66270 */
[C---:B------:R-:W-:Y:S03]  /*139c0*/  ISETP.GE.AND P6, PT, R4.reuse, R234, PT ;  /* 0x000000ea0400720c */ /* 0x040fe60003fc6270 */
[----:B------:R-:W4:Y:S01]  /*139d0*/  MUFU.TANH R49, R49 ;  /* 0x0000003100317308 */ /* 0x000f220000002400 */
[C---:B------:R-:W-:Y:S02]  /*139e0*/  ISETP.GE.AND P2, PT, R4.reuse, R233, PT ;  /* 0x000000e90400720c */ /* 0x040fe40003f46270 */
[C---:B------:R-:W-:Y:S02]  /*139f0*/  ISETP.GE.OR P3, PT, R4.reuse, R235, !P3 ;  /* 0x000000eb0400720c */ /* 0x040fe40005f66670 */
[C---:B------:R-:W-:Y:S02]  /*13a00*/  ISETP.GE.OR P6, PT, R4.reuse, R238, !P6 ;  /* 0x000000ee0400720c */ /* 0x040fe400077c6670 */
[----:B------:R-:W-:Y:S03]  /*13a10*/  ISETP.GE.OR P2, PT, R4, R237, !P2 ;  /* 0x000000ed0400720c */ /* 0x000fe60005746670 */
[----:B------:R-:W4:Y:S01]  /*13a20*/  MUFU.TANH R51, R51 ;  /* 0x0000003300337308 */ /* 0x000f220000002400 */
[----:B------:R-:W-:Y:S09]  /*13a30*/  VIADD R4, R0, 0x20 ;  /* 0x0000002000047836 */ /* 0x000ff20000000000 */
[----:B------:R-:W4:Y:S10]  /*13a40*/  MUFU.TANH R40, R40 ;  /* 0x0000002800287308 */ /* 0x000f340000002400 */
        /* <DEDUP_REMOVED lines=20> */
[----:B------:R-:W4:Y:S01]  /*13b90*/  MUFU.TANH R63, R63 ;  /* 0x0000003f003f7308 */ /* 0x000f220000002400 */
[----:B---3--:R-:W-:Y:S01]  /*13ba0*/  FSEL R196, R6, -INF , !P1 ;  /* 0xff80000006c47808 */ /* 0x008fe20004800000 */
[----:B------:R-:W-:Y:S01]  /*13bb0*/  VIADD R6, R0, 0x39 ;  /* 0x0000003900067836 */ /* 0x000fe20000000000 */
[----:B------:R-:W-:Y:S02]  /*13bc0*/  ISETP.GE.AND P1, PT, R2, R232, PT ;  /* 0x000000e80200720c */ /* 0x000fe40003f26270 */
[----:B-----5:R-:W-:Y:S02]  /*13bd0*/  FSEL R192, R26, -INF , !P5 ;  /* 0xff8000001ac07808 */ /* 0x020fe40006800000 */
[----:B------:R-:W-:Y:S02]  /*13be0*/  ISETP.GE.OR P1, PT, R2, R236, !P1 ;  /* 0x000000ec0200720c */ /* 0x000fe40004f26670 */
[----:B------:R-:W-:Y:S01]  /*13bf0*/  FSEL R198, R5, -INF , !P0 ;  /* 0xff80000005c67808 */ /* 0x000fe20004000000 */
[----:B------:R-:W-:Y:S01]  /*13c00*/  VIADD R5, R0, 0x31 ;  /* 0x0000003100057836 */ /* 0x000fe20000000000 */
[----:B------:R-:W-:Y:S02]  /*13c10*/  FSEL R193, R7, -INF , !P1 ;  /* 0xff80000007c17808 */ /* 0x000fe40004800000 */
[C---:B------:R-:W-:Y:S02]  /*13c20*/  ISETP.GE.AND P0, PT, R2.reuse, R231, PT ;  /* 0x000000e70200720c */ /* 0x040fe40003f06270 */
[C---:B------:R-:W-:Y:S02]  /*13c30*/  ISETP.GE.AND P5, PT, R2.reuse, R234, PT ;  /* 0x000000ea0200720c */ /* 0x040fe40003fa6270 */
[C---:B------:R-:W-:Y:S02]  /*13c40*/  ISETP.GE.AND P1, PT, R2.reuse, R233, PT ;  /* 0x000000e90200720c */ /* 0x040fe40003f26270 */
[C---:B------:R-:W-:Y:S02]  /*13c50*/  ISETP.GE.OR P0, PT, R2.reuse, R235, !P0 ;  /* 0x000000eb0200720c */ /* 0x040fe40004706670 */
[C---:B------:R-:W-:Y:S02]  /*13c60*/  ISETP.GE.OR P5, PT, R2.reuse, R238, !P5 ;  /* 0x000000ee0200720c */ /* 0x040fe40006fa6670 */
[----:B------:R-:W-:Y:S01]  /*13c70*/  ISETP.GE.OR P1, PT, R2, R237, !P1 ;  /* 0x000000ed0200720c */ /* 0x000fe20004f26670 */
[----:B------:R-:W-:Y:S01]  /*13c80*/  VIADD R2, R0, 0x21 ;  /* 0x0000002100027836 */ /* 0x000fe20000000000 */
[----:B--2---:R-:W-:Y:S02]  /*13c90*/  FSEL R194, R30, -INF , !P3 ;  /* 0xff8000001ec27808 */ /* 0x004fe40005800000 */
[----:B------:R-:W-:Y:S02]  /*13ca0*/  FSEL R195, R31, -INF , !P0 ;  /* 0xff8000001fc37808 */ /* 0x000fe40004000000 */
[CC--:B------:R-:W-:Y:S02]  /*13cb0*/  ISETP.GE.AND P3, PT, R4.reuse, R234.reuse, PT ;  /* 0x000000ea0400720c */ /* 0x0c0fe40003f66270 */
[-C--:B------:R-:W-:Y:S02]  /*13cc0*/  ISETP.GE.AND P0, PT, R4, R233.reuse, PT ;  /* 0x000000e90400720c */ /* 0x080fe40003f06270 */
[----:B------:R-:W-:Y:S02]  /*13cd0*/  FSEL R188, R32, -INF , !P6 ;  /* 0xff80000020bc7808 */ /* 0x000fe40007000000 */
[----:B------:R-:W-:Y:S02]  /*13ce0*/  FSEL R190, R34, -INF , !P2 ;  /* 0xff80000022be7808 */ /* 0x000fe40005000000 */
[----:B------:R-:W-:Y:S02]  /*13cf0*/  FSEL R189, R33, -INF , !P5 ;  /* 0xff80000021bd7808 */ /* 0x000fe40006800000 */
[----:B------:R-:W-:Y:S02]  /*13d00*/  FSEL R191, R35, -INF , !P1 ;  /* 0xff80000023bf7808 */ /* 0x000fe40004800000 */
[C---:B------:R-:W-:Y:S02]  /*13d10*/  ISETP.GE.AND P5, PT, R2.reuse, R234, PT ;  /* 0x000000ea0200720c */ /* 0x040fe40003fa6270 */
[----:B------:R-:W-:Y:S02]  /*13d20*/  ISETP.GE.AND P1, PT, R2, R233, PT ;  /* 0x000000e90200720c */ /* 0x000fe40003f26270 */
[C---:B------:R-:W-:Y:S02]  /*13d30*/  ISETP.GE.AND P6, PT, R4.reuse, R232, PT ;  /* 0x000000e80400720c */ /* 0x040fe40003fc6270 */
[C---:B------:R-:W-:Y:S02]  /*13d40*/  ISETP.GE.AND P2, PT, R4.reuse, R231, PT ;  /* 0x000000e70400720c */ /* 0x040fe40003f46270 */
[CC--:B------:R-:W-:Y:S02]  /*13d50*/  ISETP.GE.OR P3, PT, R4.reuse, R238.reuse, !P3 ;  /* 0x000000ee0400720c */ /* 0x0c0fe40005f66670 */
[-C--:B------:R-:W-:Y:S02]  /*13d60*/  ISETP.GE.OR P0, PT, R4, R237.reuse, !P0 ;  /* 0x000000ed0400720c */ /* 0x080fe40004706670 */
[C---:B------:R-:W-:Y:S02]  /*13d70*/  ISETP.GE.OR P5, PT, R2.reuse, R238, !P5 ;  /* 0x000000ee0200720c */ /* 0x040fe40006fa6670 */
[----:B------:R-:W-:Y:S02]  /*13d80*/  ISETP.GE.OR P1, PT, R2, R237, !P1 ;  /* 0x000000ed0200720c */ /* 0x000fe40004f26670 */
[C---:B------:R-:W-:Y:S02]  /*13d90*/  ISETP.GE.OR P6, PT, R4.reuse, R236, !P6 ;  /* 0x000000ec0400720c */ /* 0x040fe400077c6670 */
[----:B------:R-:W-:Y:S02]  /*13da0*/  ISETP.GE.OR P2, PT, R4, R235, !P2 ;  /* 0x000000eb0400720c */ /* 0x000fe40005746670 */
[----:B------:R-:W-:Y:S02]  /*13db0*/  IADD3 R4, R0, 0x28, RZ ;  /* 0x0000002800047810 */ /* 0x000fe40007ffe0ff */
[----:B------:R-:W-:Y:S02]  /*13dc0*/  FSEL R200, R36, -INF , !P3 ;  /* 0xff80000024c87808 */ /* 0x000fe40005800000 */
[----:B------:R-:W-:Y:S02]  /*13dd0*/  FSEL R204, R38, -INF , !P0 ;  /* 0xff80000026cc7808 */ /* 0x000fe40004000000 */
[----:B------:R-:W-:Y:S02]  /*13de0*/  FSEL R199, R37, -INF , !P5 ;  /* 0xff80000025c77808 */ /* 0x000fe40006800000 */
[----:B-1----:R-:W-:Y:S02]  /*13df0*/  FSEL R205, R39, -INF , !P1 ;  /* 0xff80000027cd7808 */ /* 0x002fe40004800000 */
[C---:B------:R-:W-:Y:S01]  /*13e00*/  ISETP.GE.AND P3, PT, R2.reuse, R232, PT ;  /* 0x000000e80200720c */ /* 0x040fe20003f66270 */
[----:B------:R-:W-:Y:S01]  /*13e10*/  LDSM.16.MT88.4 R36, [R226+0x9000] ;  /* 0x00900000e224783b */ /* 0x000fe20000004200 */
[----:B------:R-:W-:Y:S02]  /*13e20*/  ISETP.GE.AND P0, PT, R2, R231, PT ;  /* 0x000000e70200720c */ /* 0x000fe40003f06270 */
[C---:B------:R-:W-:Y:S02]  /*13e30*/  ISETP.GE.AND P5, PT, R4.reuse, R234, PT ;  /* 0x000000ea0400720c */ /* 0x040fe40003fa6270 */
[----:B------:R-:W-:Y:S02]  /*13e40*/  ISETP.GE.AND P1, PT, R4, R233, PT ;  /* 0x000000e90400720c */ /* 0x000fe40003f26270 */
[C---:B------:R-:W-:Y:S02]  /*13e50*/  ISETP.GE.OR P3, PT, R2.reuse, R236, !P3 ;  /* 0x000000ec0200720c */ /* 0x040fe40005f66670 */
[----:B------:R-:W-:Y:S01]  /*13e60*/  ISETP.GE.OR P0, PT, R2, R235, !P0 ;  /* 0x000000eb0200720c */ /* 0x000fe20004706670 */
[----:B------:R-:W-:Y:S01]  /*13e70*/  VIADD R2, R0, 0x29 ;  /* 0x0000002900027836 */ /* 0x000fe20000000000 */
[C---:B------:R-:W-:Y:S02]  /*13e80*/  ISETP.GE.OR P5, PT, R4.reuse, R238, !P5 ;  /* 0x000000ee0400720c */ /* 0x040fe40006fa6670 */
[----:B------:R-:W-:Y:S02]  /*13e90*/  ISETP.GE.OR P1, PT, R4, R237, !P1 ;  /* 0x000000ed0400720c */ /* 0x000fe40004f26670 */
[----:B------:R-:W-:Y:S02]  /*13ea0*/  FSEL R203, R48, -INF , !P5 ;  /* 0xff80000030cb7808 */ /* 0x000fe40006800000 */
[----:B----4-:R-:W-:Y:S02]  /*13eb0*/  FSEL R206, R50, -INF , !P1 ;  /* 0xff80000032ce7808 */ /* 0x010fe40004800000 */
        /* <DEDUP_REMOVED lines=10> */
[C---:B------:R-:W-:Y:S01]  /*13f60*/  VIADD R2, R0.reuse, 0x30 ;  /* 0x0000003000027836 */ /* 0x040fe20000000000 */
[----:B------:R-:W-:Y:S02]  /*13f70*/  IADD3 R7, R0, 0x38, RZ ;  /* 0x0000003800077810 */ /* 0x000fe40007ffe0ff */
[----:B------:R-:W-:Y:S02]  /*13f80*/  FMNMX.FTZ R0, R13, R100, !PT ;  /* 0x000000640d007209 */ /* 0x000fe40007810000 */
[----:B------:R-:W-:Y:S02]  /*13f90*/  FSEL R202, R49, -INF , !P2 ;  /* 0xff80000031ca7808 */ /* 0x000fe40005000000 */
[----:B------:R-:W-:Y:S02]  /*13fa0*/  FSEL R164, R51, -INF , !P0 ;  /* 0xff80000033a47808 */ /* 0x000fe40004000000 */
[C---:B------:R-:W-:Y:S02]  /*13fb0*/  ISETP.GE.AND P2, PT, R2.reuse, R234, PT ;  /* 0x000000ea0200720c */ /* 0x040fe40003f46270 */
[----:B------:R-:W-:Y:S02]  /*13fc0*/  ISETP.GE.AND P0, PT, R2, R233, PT ;  /* 0x000000e90200720c */ /* 0x000fe40003f06270 */
[----:B------:R-:W-:Y:S02]  /*13fd0*/  FMNMX.FTZ R0, R15, R0, !PT ;  /* 0x000000000f007209 */ /* 0x000fe40007810000 */
[----:B------:R-:W-:Y:S02]  /*13fe0*/  FSEL R207, R40, -INF , !P6 ;  /* 0xff80000028cf7808 */ /* 0x000fe40007000000 */
[----:B------:R-:W-:Y:S02]  /*13ff0*/  FSEL R210, R41, -INF , !P3 ;  /* 0xff80000029d27808 */ /* 0x000fe40005800000 */
[C---:B------:R-:W-:Y:S02]  /*14000*/  ISETP.GE.AND P6, PT, R4.reuse, R232, PT ;  /* 0x000000e80400720c */ /* 0x040fe40003fc6270 */
[----:B------:R-:W-:Y:S02]  /*14010*/  ISETP.GE.AND P3, PT, R4, R231, PT ;  /* 0x000000e70400720c */ /* 0x000fe40003f66270 */
[C---:B------:R-:W-:Y:S02]  /*14020*/  ISETP.GE.OR P2, PT, R2.reuse, R238, !P2 ;  /* 0x000000ee0200720c */ /* 0x040fe40005746670 */
[----:B------:R-:W-:Y:S02]  /*14030*/  ISETP.GE.OR P0, PT, R2, R237, !P0 ;  /* 0x000000ed0200720c */ /* 0x000fe40004706670 */
[----:B------:R-:W-:Y:S02]  /*14040*/  FMNMX.FTZ R0, R12, R0, !PT ;  /* 0x000000000c007209 */ /* 0x000fe40007810000 */
[C---:B------:R-:W-:Y:S02]  /*14050*/  ISETP.GE.OR P6, PT, R4.reuse, R236, !P6 ;  /* 0x000000ec0400720c */ /* 0x040fe400077c6670 */
[----:B------:R-:W-:Y:S02]  /*14060*/  ISETP.GE.OR P3, PT, R4, R235, !P3 ;  /* 0x000000eb0400720c */ /* 0x000fe40005f66670 */
[----:B------:R-:W-:Y:S02]  /*14070*/  FSEL R166, R52, -INF , !P2 ;  /* 0xff80000034a67808 */ /* 0x000fe40005000000 */
[----:B------:R-:W-:Y:S02]  /*14080*/  FSEL R214, R54, -INF , !P0 ;  /* 0xff80000036d67808 */ /* 0x000fe40004000000 */
[----:B------:R-:W-:Y:S02]  /*14090*/  FMNMX.FTZ R4, R10, R3, !PT ;  /* 0x000000030a047209 */ /* 0x000fe40007810000 */
[----:B------:R-:W-:Y:S02]  /*140a0*/  FMNMX.FTZ R0, R11, R0, !PT ;  /* 0x000000000b007209 */ /* 0x000fe40007810000 */
[C---:B------:R-:W-:Y:S02]  /*140b0*/  ISETP.GE.AND P2, PT, R5.reuse, R234, PT ;  /* 0x000000ea0500720c */ /* 0x040fe40003f46270 */
[C---:B------:R-:W-:Y:S02]  /*140c0*/  ISETP.GE.AND P0, PT, R5.reuse, R233, PT ;  /* 0x000000e90500720c */ /* 0x040fe40003f06270 */
[----:B------:R-:W-:Y:S02]  /*140d0*/  FMNMX.FTZ R4, R14, R4, !PT ;  /* 0x000000040e047209 */ /* 0x000fe40007810000 */
[C---:B------:R-:W-:Y:S02]  /*140e0*/  ISETP.GE.OR P2, PT, R5.reuse, R238, !P2 ;  /* 0x000000ee0500720c */ /* 0x040fe40005746670 */
[----:B------:R-:W-:Y:S02]  /*140f0*/  ISETP.GE.OR P0, PT, R5, R237, !P0 ;  /* 0x000000ed0500720c */ /* 0x000fe40004706670 */
[----:B------:R-:W-:Y:S02]  /*14100*/  FMNMX.FTZ R0, R29, R0, !PT ;  /* 0x000000001d007209 */ /* 0x000fe40007810000 */
[----:B------:R-:W-:Y:S02]  /*14110*/  FMNMX.FTZ R4, R8, R4, !PT ;  /* 0x0000000408047209 */ /* 0x000fe40007810000 */
[----:B------:R-:W-:Y:S02]  /*14120*/  FSEL R213, R53, -INF , !P2 ;  /* 0xff80000035d57808 */ /* 0x000fe40005000000 */
[----:B------:R-:W-:Y:S02]  /*14130*/  FSEL R167, R55, -INF , !P0 ;  /* 0xff80000037a77808 */ /* 0x000fe40004000000 */
[----:B------:R-:W-:Y:S01]  /*14140*/  FMNMX.FTZ R0, R185, R0, !PT ;  /* 0x00000000b9007209 */ /* 0x000fe20007810000 */
[----:B------:R-:W-:Y:S01]  /*14150*/  LDSM.16.MT88.4 R52, [R224+0xa000] ;  /* 0x00a00000e034783b */ /* 0x000fe20000004200 */
        /* <DEDUP_REMOVED lines=9> */
[----:B------:R-:W-:Y:S02]  /*141f0*/  FSEL R165, R66, -INF , !P0 ;  /* 0xff80000042a57808 */ /* 0x000fe40004000000 */
[C---:B------:R-:W-:Y:S01]  /*14200*/  ISETP.GE.AND P2, PT, R6.reuse, R234, PT ;  /* 0x000000ea0600720c */ /* 0x040fe20003f46270 */
[----:B------:R-:W-:Y:S01]  /*14210*/  IMAD.MOV.U32 R66, RZ, RZ, R197 ;  /* 0x000000ffff427224 */ /* 0x000fe200078e00c5 */
        /* <DEDUP_REMOVED lines=9> */
[C---:B------:R-:W-:Y:S02]  /*142b0*/  ISETP.GE.AND P2, PT, R2.reuse, R232, PT ;  /* 0x000000e80200720c */ /* 0x040fe40003f46270 */
[----:B------:R-:W-:Y:S02]  /*142c0*/  FMNMX.FTZ R4, R189, R4, !PT ;  /* 0x00000004bd047209 */ /* 0x000fe40007810000 */
[----:B------:R-:W-:Y:S02]  /*142d0*/  ISETP.GE.AND P0, PT, R2, R231, PT ;  /* 0x000000e70200720c */ /* 0x000fe40003f06270 */
        /* <DEDUP_REMOVED lines=33> */
[----:B------:R-:W-:Y:S02]  /*144f0*/  FSEL R219, R46, -INF , !P3 ;  /* 0xff8000002edb7808 */ /* 0x000fe40005800000 */
[----:B------:R-:W-:Y:S02]  /*14500*/  FMNMX.FTZ R0, R212, R0, !PT ;  /* 0x00000000d4007209 */ /* 0x000fe40007810000 */
[----:B------:R-:W-:Y:S02]  /*14510*/  ISETP.GE.AND P6, PT, R5, R232, PT ;  /* 0x000000e80500720c */ /* 0x000fe40003fc6270 */
[----:B-1----:R-:W-:Y:S02]  /*14520*/  FMNMX.FTZ R105, R105, R2, !PT ;  /* 0x0000000269697209 */ /* 0x002fe40007810000 */
[----:B------:R-:W-:Y:S02]  /*14530*/  FMNMX.FTZ R0, R216, R0, !PT ;  /* 0x00000000d8007209 */ /* 0x000fe40007810000 */
[----:B------:R-:W-:Y:S01]  /*14540*/  FSEL R201, R45, -INF , !P5 ;  /* 0xff8000002dc97808 */ /* 0x000fe20006800000 */
[----:B------:R-:W1:Y:S01]  /*14550*/  SHFL.BFLY PT, R2, R105, 0x1, 0x1f ;  /* 0x0c201f0069027f89 */ /* 0x000e6200000e0000 */
[----:B------:R-:W-:Y:S02]  /*14560*/  FMNMX.FTZ R103, R210, R103, !PT ;  /* 0x00000067d2677209 */ /* 0x000fe40007810000 */
[----:B------:R-:W-:Y:S02]  /*14570*/  FSEL R50, R47, -INF , !P1 ;  /* 0xff8000002f327808 */ /* 0x000fe40004800000 */
[----:B------:R-:W-:Y:S02]  /*14580*/  FMNMX.FTZ R0, R219, R0, !PT ;  /* 0x00000000db007209 */ /* 0x000fe40007810000 */
[C---:B------:R-:W-:Y:S02]  /*14590*/  ISETP.GE.AND P5, PT, R5.reuse, R231, PT ;  /* 0x000000e70500720c */ /* 0x040fe40003fa6270 */
[----:B------:R-:W-:Y:S02]  /*145a0*/  ISETP.GE.OR P6, PT, R5, R236, !P6 ;  /* 0x000000ec0500720c */ /* 0x000fe400077c6670 */
[----:B------:R-:W-:Y:S02]  /*145b0*/  FMNMX.FTZ R103, R197, R103, !PT ;  /* 0x00000067c5677209 */ /* 0x000fe40007810000 */
[----:B------:R-:W-:Y:S02]  /*145c0*/  ISETP.GE.AND P1, PT, R7, R231, PT ;  /* 0x000000e70700720c */ /* 0x000fe40003f26270 */
[----:B------:R-:W-:Y:S02]  /*145d0*/  FSEL R64, R58, -INF , !P0 ;  /* 0xff8000003a407808 */ /* 0x000fe40004000000 */
[----:B------:R-:W-:Y:S02]  /*145e0*/  FMNMX.FTZ R0, R50, R0, !PT ;  /* 0x0000000032007209 */ /* 0x000fe40007810000 */
[----:B------:R-:W-:Y:S02]  /*145f0*/  ISETP.GE.OR P5, PT, R5, R235, !P5 ;  /* 0x000000eb0500720c */ /* 0x000fe40006fa6670 */
[----:B------:R-:W-:Y:S02]  /*14600*/  FSEL R215, R57, -INF , !P6 ;  /* 0xff80000039d77808 */ /* 0x000fe40007000000 */
[----:B------:R-:W-:Y:S01]  /*14610*/  FSEL R211, R56, -INF , !P2 ;  /* 0xff80000038d37808 */ /* 0x000fe20005000000 */
[----:B------:R-:W-:Y:S01]  /*14620*/  IMAD.MOV.U32 R56, RZ, RZ, R167 ;  /* 0x000000ffff387224 */ /* 0x000fe200078e00a7 */
[CC--:B------:R-:W-:Y:S02]  /*14630*/  ISETP.GE.AND P6, PT, R6.reuse, R232.reuse, PT ;  /* 0x000000e80600720c */ /* 0x0c0fe40003fc6270 */
[----:B------:R-:W-:Y:S02]  /*14640*/  ISETP.GE.AND P2, PT, R7, R232, PT ;  /* 0x000000e80700720c */ /* 0x000fe40003f46270 */
[----:B------:R-:W-:Y:S02]  /*14650*/  FMNMX.FTZ R103, R201, R103, !PT ;  /* 0x00000067c9677209 */ /* 0x000fe40007810000 */
[----:B------:R-:W-:Y:S02]  /*14660*/  ISETP.GE.AND P0, PT, R6, R231, PT ;  /* 0x000000e70600720c */ /* 0x000fe40003f06270 */
[----:B------:R-:W-:Y:S02]  /*14670*/  ISETP.GE.OR P1, PT, R7, R235, !P1 ;  /* 0x000000eb0700720c */ /* 0x000fe40004f26670 */
[----:B------:R-:W-:Y:S02]  /*14680*/  FSEL R49, R59, -INF , !P5 ;  /* 0xff8000003b317808 */ /* 0x000fe40006800000 */
[----:B------:R-:W-:Y:S02]  /*14690*/  FMNMX.FTZ R0, R64, R0, !PT ;  /* 0x0000000040007209 */ /* 0x000fe40007810000 */
[CC--:B------:R-:W-:Y:S02]  /*146a0*/  ISETP.GE.OR P6, PT, R6.reuse, R236.reuse, !P6 ;  /* 0x000000ec0600720c */ /* 0x0c0fe400077c6670 */
[----:B------:R-:W-:Y:S02]  /*146b0*/  ISETP.GE.OR P2, PT, R7, R236, !P2 ;  /* 0x000000ec0700720c */ /* 0x000fe40005746670 */
[----:B------:R-:W-:Y:S02]  /*146c0*/  FMNMX.FTZ R103, R211, R103, !PT ;  /* 0x00000067d3677209 */ /* 0x000fe40007810000 */
[----:B------:R-:W-:Y:S02]  /*146d0*/  ISETP.GE.OR P0, PT, R6, R235, !P0 ;  /* 0x000000eb0600720c */ /* 0x000fe40004706670 */
[----:B------:R-:W-:Y:S02]  /*146e0*/  FSEL R209, R62, -INF , !P1 ;  /* 0xff8000003ed17808 */ /* 0x000fe40004800000 */
[----:B------:R-:W-:Y:S02]  /*146f0*/  FMNMX.FTZ R0, R49, R0, !PT ;  /* 0x0000000031007209 */ /* 0x000fe40007810000 */
[----:B------:R-:W-:Y:S01]  /*14700*/  FSEL R65, R61, -INF , !P6 ;  /* 0xff8000003d417808 */ /* 0x000fe20007000000 */
[----:B------:R-:W-:Y:S01]  /*14710*/  IMAD.MOV.U32 R61, RZ, RZ, R164 ;  /* 0x000000ffff3d7224 */ /* 0x000fe200078e00a4 */
[----:B------:R-:W-:Y:S01]  /*14720*/  FSEL R67, R60, -INF , !P2 ;  /* 0xff8000003c437808 */ /* 0x000fe20005000000 */
[----:B------:R-:W-:Y:S01]  /*14730*/  IMAD.MOV.U32 R60, RZ, RZ, R165 ;  /* 0x000000ffff3c7224 */ /* 0x000fe200078e00a5 */
[----:B------:R-:W-:Y:S02]  /*14740*/  FMNMX.FTZ R103, R215, R103, !PT ;  /* 0x00000067d7677209 */ /* 0x000fe40007810000 */
[----:B------:R-:W-:Y:S02]  /*14750*/  FSEL R164, R63, -INF , !P0 ;  /* 0xff8000003fa47808 */ /* 0x000fe40004000000 */
[----:B------:R-:W-:Y:S02]  /*14760*/  FMNMX.FTZ R0, R209, R0, !PT ;  /* 0x00000000d1007209 */ /* 0x000fe40007810000 */
[----:B------:R-:W-:Y:S02]  /*14770*/  FMNMX.FTZ R103, R67, R103, !PT ;  /* 0x0000006743677209 */ /* 0x000fe40007810000 */
[----:B------:R-:W-:Y:S02]  /*14780*/  FMNMX.FTZ R0, R164, R0, !PT ;  /* 0x00000000a4007209 */ /* 0x000fe40007810000 */
[----:B------:R-:W-:Y:S02]  /*14790*/  FMNMX.FTZ R103, R65, R103, !PT ;  /* 0x0000006741677209 */ /* 0x000fe40007810000 */
[----:B-1----:R-:W-:Y:S02]  /*147a0*/  FMNMX.FTZ R105, R105, R2, !PT ;  /* 0x0000000269697209 */ /* 0x002fe40007810000 */
[----:B------:R-:W1:Y:S01]  /*147b0*/  SHFL.BFLY PT, R2, R0, 0x2, 0x1f ;  /* 0x0c401f0000027f89 */ /* 0x000e6200000e0000 */
[----:B------:R-:W-:Y:S02]  /*147c0*/  FMNMX.FTZ R104, R165, R104, !PT ;  /* 0x00000068a5687209 */ /* 0x000fe40007810000 */
[C---:B------:R-:W-:Y:S05]  /*147d0*/  FMUL.FTZ R165, R105.reuse, UR4 ;  /* 0x0000000469a57c20 */ /* 0x040fea0008410000 */
[----:B------:R-:W2:Y:S01]  /*147e0*/  SHFL.BFLY PT, R5, R103, 0x2, 0x1f ;  /* 0x0c401f0067057f89 */ /* 0x000ea200000e0000 */
[----:B------:R-:W-:Y:S02]  /*147f0*/  FSETP.NEU.FTZ.AND P3, PT, R105, -INF , PT ;  /* 0xff8000006900780b */ /* 0x000fe40003f7d000 */
[----:B------:R-:W-:Y:S02]  /*14800*/  FMNMX.FTZ R104, R217, R104, !PT ;  /* 0x00000068d9687209 */ /* 0x000fe40007810000 */
[----:B------:R-:W-:Y:S02]  /*14810*/  FSEL R165, R165, RZ, P3 ;  /* 0x000000ffa5a57208 */ /* 0x000fe40001800000 */
[----:B------:R-:W-:Y:S01]  /*14820*/  MOV R57, R166 ;  /* 0x000000a600397202 */ /* 0x000fe20000000f00 */
[----:B------:R-:W3:Y:S01]  /*14830*/  SHFL.BFLY PT, R4, R104, 0x2, 0x1f ;  /* 0x0c401f0068047f89 */ /* 0x000ee200000e0000 */
[----:B-1----:R-:W-:Y:S01]  /*14840*/  FMNMX.FTZ R0, R0, R2, !PT ;  /* 0x0000000200007209 */ /* 0x002fe20007810000 */
[--C-:B------:R-:W-:Y:S01]  /*14850*/  FFMA.FTZ R2, R8, UR4, -R165.reuse ;  /* 0x0000000408027c23 */ /* 0x100fe200080108a5 */
[----:B--2---:R-:W-:Y:S03]  /*14860*/  FMNMX.FTZ R103, R103, R5, !PT ;  /* 0x0000000567677209 */ /* 0x004fe60007810000 */
[----:B------:R1:W-:Y:S02]  /*14870*/  MUFU.EX2 R208, R2 ;  /* 0x0000000200d07308 */ /* 0x0003e40000000800 */
[----:B------:R-:W2:Y:S01]  /*14880*/  SHFL.BFLY PT, R5, R103, 0x1, 0x1f ;  /* 0x0c201f0067057f89 */ /* 0x000ea200000e0000 */
[----:B---3--:R-:W-:Y:S07]  /*14890*/  FMNMX.FTZ R104, R104, R4, !PT ;  /* 0x0000000468687209 */ /* 0x008fee0007810000 */
[----:B------:R-:W3:Y:S08]  /*148a0*/  SHFL.BFLY PT, R4, R104, 0x1, 0x1f ;  /* 0x0c201f0068047f89 */ /* 0x000ef000000e0000 */
[----:B-1----:R-:W1:Y:S01]  /*148b0*/  SHFL.BFLY PT, R2, R0, 0x1, 0x1f ;  /* 0x0c201f0000027f89 */ /* 0x002e6200000e0000 */
[----:B--2---:R-:W-:Y:S04]  /*148c0*/  FMNMX.FTZ R103, R103, R5, !PT ;  /* 0x0000000567677209 */ /* 0x004fe80007810000 */
[C---:B------:R-:W-:Y:S01]  /*148d0*/  FSETP.NEU.FTZ.AND P1, PT, R103.reuse, -INF , PT ;  /* 0xff8000006700780b */ /* 0x040fe20003f3d000 */
[----:B------:R-:W-:Y:S01]  /*148e0*/  FMUL.FTZ R167, R103, UR4 ;  /* 0x0000000467a77c20 */ /* 0x000fe20008410000 */
[----:B---3--:R-:W-:Y:S01]  /*148f0*/  FMNMX.FTZ R104, R104, R4, !PT ;  /* 0x0000000468687209 */ /* 0x008fe20007810000 */
[----:B------:R-:W-:Y:S03]  /*14900*/  FFMA.FTZ R4, R10, UR4, -R165 ;  /* 0x000000040a047c23 */ /* 0x000fe600080108a5 */
[----:B------:R-:W-:Y:S02]  /*14910*/  FSEL R167, R167, RZ, P1 ;  /* 0x000000ffa7a77208 */ /* 0x000fe40000800000 */
[----:B------:R-:W-:Y:S01]  /*14920*/  FSETP.NEU.FTZ.AND P2, PT, R104, -INF , PT ;  /* 0xff8000006800780b */ /* 0x000fe20003f5d000 */
[----:B------:R2:W-:Y:S01]  /*14930*/  MUFU.EX2 R218, R4 ;  /* 0x0000000400da7308 */ /* 0x0005e20000000800 */
[----:B-1----:R-:W-:Y:S01]  /*14940*/  FMNMX.FTZ R102, R0, R2, !PT ;  /* 0x0000000200667209 */ /* 0x002fe20007810000 */
[--C-:B------:R-:W-:Y:S01]  /*14950*/  FFMA.FTZ R0, R22, UR4, -R167.reuse ;  /* 0x0000000416007c23 */ /* 0x100fe200080108a7 */
[----:B------:R-:W-:Y:S01]  /*14960*/  FMUL.FTZ R166, R104, UR4 ;  /* 0x0000000468a67c20 */ /* 0x000fe20008410000 */
[----:B------:R-:W-:Y:S01]  /*14970*/  FFMA.FTZ R2, R21, UR4, -R167 ;  /* 0x0000000415027c23 */ /* 0x000fe200080108a7 */
[C---:B------:R-:W-:Y:S01]  /*14980*/  FSETP.NEU.FTZ.AND P0, PT, R102.reuse, -INF , PT ;  /* 0xff8000006600780b */ /* 0x040fe20003f1d000 */
[----:B------:R-:W-:Y:S04]  /*14990*/  FMUL.FTZ R184, R102, UR4 ;  /* 0x0000000466b87c20 */ /* 0x000fe80008410000 */
[----:B------:R1:W-:Y:S01]  /*149a0*/  MUFU.EX2 R246, R0 ;  /* 0x0000000000f67308 */ /* 0x0003e20000000800 */
[----:B------:R-:W-:Y:S02]  /*149b0*/  FSEL R166, R166, RZ, P2 ;  /* 0x000000ffa6a67208 */ /* 0x000fe40001000000 */
[----:B------:R-:W-:Y:S07]  /*149c0*/  FSEL R184, R184, RZ, P0 ;  /* 0x000000ffb8b87208 */ /* 0x000fee0000000000 */
[----:B------:R3:W-:Y:S01]  /*149d0*/  MUFU.EX2 R248, R2 ;  /* 0x0000000200f87308 */ /* 0x0007e20000000800 */
[----:B--2---:R-:W-:Y:S09]  /*149e0*/  FFMA.FTZ R4, R14, UR4, -R165 ;  /* 0x000000040e047c23 */ /* 0x004ff200080108a5 */
[----:B------:R2:W4:Y:S01]  /*149f0*/  MUFU.EX2 R48, R4 ;  /* 0x0000000400307308 */ /* 0x0005220000000800 */
[----:B-1----:R-:W-:Y:S09]  /*14a00*/  FFMA.FTZ R0, R20, UR4, -R167 ;  /* 0x0000000414007c23 */ /* 0x002ff200080108a7 */
[----:B------:R1:W5:Y:S01]  /*14a10*/  MUFU.EX2 R247, R0 ;  /* 0x0000000000f77308 */ /* 0x0003620000000800 */
[----:B---3--:R-:W-:Y:S09]  /*14a20*/  FFMA.FTZ R2, R19, UR4, -R184 ;  /* 0x0000000413027c23 */ /* 0x008ff200080108b8 */
[----:B------:R3:W-:Y:S01]  /*14a30*/  MUFU.EX2 R243, R2 ;  /* 0x0000000200f37308 */ /* 0x0007e20000000800 */
[----:B--2---:R-:W-:Y:S01]  /*14a40*/  FFMA.FTZ R4, R13, UR4, -R166 ;  /* 0x000000040d047c23 */ /* 0x004fe200080108a6 */
[----:B----4-:R-:W-:Y:S08]  /*14a50*/  F2FP.F16.F32.PACK_AB R176, R48, R218 ;  /* 0x000000da30b0723e */ /* 0x010ff000000000ff */
[----:B------:R2:W-:Y:S01]  /*14a60*/  MUFU.EX2 R250, R4 ;  /* 0x0000000400fa7308 */ /* 0x0005e20000000800 */
[----:B-1----:R-:W-:Y:S01]  /*14a70*/  FFMA.FTZ R0, R17, UR4, -R184 ;  /* 0x0000000411007c23 */ /* 0x002fe200080108b8 */
[----:B-----5:R-:W-:Y:S08]  /*14a80*/  F2FP.F16.F32.PACK_AB R182, R248, R247 ;  /* 0x000000f7f8b6723e */ /* 0x020ff000000000ff */
[----:B------:R1:W-:Y:S01]  /*14a90*/  MUFU.EX2 R241, R0 ;  /* 0x0000000000f17308 */ /* 0x0003e20000000800 */
[----:B---3--:R-:W-:Y:S05]  /*14aa0*/  FSEL R2, R104, RZ, P2 ;  /* 0x000000ff68027208 */ /* 0x008fea0001000000 */
[----:B------:R-:W-:Y:S01]  /*14ab0*/  FADD.FTZ R2, -R2, R100 ;  /* 0x0000006402027221 */ /* 0x000fe20000010100 */
[----:B--2---:R-:W-:Y:S03]  /*14ac0*/  FFMA.FTZ R4, R15, UR4, -R166 ;  /* 0x000000040f047c23 */ /* 0x004fe600080108a6 */
[----:B------:R-:W-:Y:S01]  /*14ad0*/  FMUL.FTZ R2, R2, UR4 ;  /* 0x0000000402027c20 */ /* 0x000fe20008410000 */
[----:B------:R2:W3:Y:S01]  /*14ae0*/  MUFU.EX2 R252, R4 ;  /* 0x0000000400fc7308 */ /* 0x0004e20000000800 */
[--C-:B-1----:R-:W-:Y:S02]  /*14af0*/  FFMA.FTZ R0, R23, UR4, -R184.reuse ;  /* 0x0000000417007c23 */ /* 0x102fe400080108b8 */
[----:B------:R-:W1:Y:S07]  /*14b00*/  LDSM.16.MT88.4 R20, [R224+0x9000] ;  /* 0x00900000e014783b */ /* 0x000e6e0000004200 */
[----:B------:R4:W5:Y:S10]  /*14b10*/  MUFU.EX2 R242, R0 ;  /* 0x0000000000f27308 */ /* 0x0009740000000800 */
[----:B------:R-:W1:Y:S01]  /*14b20*/  MUFU.EX2 R100, R2 ;  /* 0x0000000200647308 */ /* 0x000e620000000800 */
[----:B--2---:R-:W-:Y:S01]  /*14b30*/  FFMA.FTZ R4, R9, UR4, -R165 ;  /* 0x0000000409047c23 */ /* 0x004fe200080108a5 */
[----:B---3--:R-:W-:Y:S08]  /*14b40*/  F2FP.F16.F32.PACK_AB R177, R252, R250 ;  /* 0x000000fafcb1723e */ /* 0x008ff000000000ff */
[----:B------:R2:W3:Y:S01]  /*14b50*/  MUFU.EX2 R220, R4 ;  /* 0x0000000400dc7308 */ /* 0x0004e20000000800 */
[----:B----4-:R-:W-:Y:S01]  /*14b60*/  FFMA.FTZ R0, R18, UR4, -R184 ;  /* 0x0000000412007c23 */ /* 0x010fe200080108b8 */
[----:B-----5:R-:W-:Y:S08]  /*14b70*/  F2FP.F16.F32.PACK_AB R181, R242, R241 ;  /* 0x000000f1f2b5723e */ /* 0x020ff000000000ff */
[----:B------:R4:W5:Y:S01]  /*14b80*/  MUFU.EX2 R244, R0 ;  /* 0x0000000000f47308 */ /* 0x0009620000000800 */
[C---:B-1----:R-:W-:Y:S01]  /*14b90*/  FMUL.FTZ R6, R100.reuse, R114 ;  /* 0x0000007264067220 */ /* 0x042fe20000410000 */
[C---:B------:R-:W-:Y:S01]  /*14ba0*/  FMUL.FTZ R7, R100.reuse, R115 ;  /* 0x0000007364077220 */ /* 0x040fe20000410000 */
[C---:B------:R-:W-:Y:S01]  /*14bb0*/  FMUL.FTZ R18, R100.reuse, R122 ;  /* 0x0000007a64127220 */ /* 0x040fe20000410000 */
[C---:B------:R-:W-:Y:S01]  /*14bc0*/  FMUL.FTZ R19, R100.reuse, R123 ;  /* 0x0000007b64137220 */ /* 0x040fe20000410000 */
[C---:B------:R-:W-:Y:S01]  /*14bd0*/  FMUL.FTZ R34, R100.reuse, R134 ;  /* 0x0000008664227220 */ /* 0x040fe20000410000 */
[----:B------:R-:W-:Y:S01]  /*14be0*/  FMUL.FTZ R35, R100, R135 ;  /* 0x0000008764237220 */ /* 0x000fe20000410000 */
[----:B------:R-:W-:Y:S01]  /*14bf0*/  MOV R135, R60 ;  /* 0x0000003c00877202 */ /* 0x000fe20000000f00 */
[--C-:B------:R-:W-:Y:S01]  /*14c00*/  FFMA.FTZ R60, R191, UR4, -R166.reuse ;  /* 0x00000004bf3c7c23 */ /* 0x100fe200080108a6 */
[--C-:B--2---:R-:W-:Y:S01]  /*14c10*/  FFMA.FTZ R4, R12, UR4, -R166.reuse ;  /* 0x000000040c047c23 */ /* 0x104fe200080108a6 */
[----:B---3--:R-:W-:Y:S01]  /*14c20*/  F2FP.F16.F32.PACK_AB R178, R220, R208 ;  /* 0x000000d0dcb2723e */ /* 0x008fe200000000ff */
[----:B------:R-:W-:Y:S02]  /*14c30*/  IMAD.MOV.U32 R134, RZ, RZ, R217 ;  /* 0x000000ffff867224 */ /* 0x000fe400078e00d9 */
[C---:B------:R-:W-:Y:S01]  /*14c40*/  FMUL.FTZ R70, R100.reuse, R70 ;  /* 0x0000004664467220 */ /* 0x040fe20000410000 */
[----:B------:R1:W-:Y:S01]  /*14c50*/  MUFU.EX2 R249, R4 ;  /* 0x0000000400f97308 */ /* 0x0003e20000000800 */
[C---:B------:R-:W-:Y:S01]  /*14c60*/  FMUL.FTZ R71, R100.reuse, R71 ;  /* 0x0000004764477220 */ /* 0x040fe20000410000 */
[C---:B------:R-:W-:Y:S01]  /*14c70*/  FMUL.FTZ R82, R100.reuse, R82 ;  /* 0x0000005264527220 */ /* 0x040fe20000410000 */
[C---:B------:R-:W-:Y:S01]  /*14c80*/  FMUL.FTZ R83, R100.reuse, R83 ;  /* 0x0000005364537220 */ /* 0x040fe20000410000 */
[----:B----4-:R-:W-:Y:S01]  /*14c90*/  FSEL R0, R105, RZ, P3 ;  /* 0x000000ff69007208 */ /* 0x010fe20001800000 */
        /* <DEDUP_REMOVED lines=9> */
[----:B-1----:R-:W-:Y:S09]  /*14d30*/  FFMA.FTZ R4, R11, UR4, -R166 ;  /* 0x000000040b047c23 */ /* 0x002ff200080108a6 */
[----:B------:R1:W4:Y:S01]  /*14d40*/  MUFU.EX2 R251, R4 ;  /* 0x0000000400fb7308 */ /* 0x0003220000000800 */
[----:B--2---:R-:W-:Y:S01]  /*14d50*/  FADD.FTZ R3, -R0, R106 ;  /* 0x0000006a00037221 */ /* 0x004fe20000010100 */
[----:B------:R-:W-:Y:S01]  /*14d60*/  FSEL R0, R102, RZ, P0 ;  /* 0x000000ff66007208 */ /* 0x000fe20000000000 */
[C---:B---3--:R-:W-:Y:S01]  /*14d70*/  FMUL.FTZ R5, R101.reuse, R113 ;  /* 0x0000007165057220 */ /* 0x048fe20000410000 */
[----:B------:R-:W-:Y:S01]  /*14d80*/  FMUL.FTZ R17, R101, R121 ;  /* 0x0000007965117220 */ /* 0x000fe20000410000 */
[----:B------:R-:W-:Y:S01]  /*14d90*/  FMUL.FTZ R2, R3, UR4 ;  /* 0x0000000403027c20 */ /* 0x000fe20008410000 */
[----:B------:R-:W-:Y:S01]  /*14da0*/  FFMA.FTZ R3, R25, UR4, -R165 ;  /* 0x0000000419037c23 */ /* 0x000fe200080108a5 */
[----:B------:R-:W-:Y:S01]  /*14db0*/  FADD.FTZ R0, -R0, R107 ;  /* 0x0000006b00007221 */ /* 0x000fe20000010100 */
[----:B------:R-:W-:Y:S01]  /*14dc0*/  FMUL.FTZ R32, R101, R132 ;  /* 0x0000008465207220 */ /* 0x000fe20000410000 */
[----:B-1----:R-:W-:Y:S01]  /*14dd0*/  FFMA.FTZ R4, R16, UR4, -R167 ;  /* 0x0000000410047c23 */ /* 0x002fe200080108a7 */
[----:B------:R1:W-:Y:S01]  /*14de0*/  MUFU.EX2 R240, R3 ;  /* 0x0000000300f07308 */ /* 0x0003e20000000800 */
[----:B------:R-:W-:Y:S01]  /*14df0*/  FMUL.FTZ R0, R0, UR4 ;  /* 0x0000000400007c20 */ /* 0x000fe20008410000 */
[----:B----4-:R-:W-:Y:S01]  /*14e00*/  F2FP.F16.F32.PACK_AB R179, R251, R249 ;  /* 0x000000f9fbb3723e */ /* 0x010fe200000000ff */
[C---:B------:R-:W-:Y:S01]  /*14e10*/  FMUL.FTZ R16, R101.reuse, R120 ;  /* 0x0000007865107220 */ /* 0x040fe20000410000 */
[C---:B------:R-:W-:Y:S01]  /*14e20*/  FMUL.FTZ R33, R101.reuse, R133 ;  /* 0x0000008565217220 */ /* 0x040fe20000410000 */
[----:B------:R-:W-:Y:S01]  /*14e30*/  IMAD.MOV.U32 R132, RZ, RZ, R209 ;  /* 0x000000ffff847224 */ /* 0x000fe200078e00d1 */
[----:B------:R-:W-:Y:S01]  /*14e40*/  LDSM.16.MT88.4 R120, [R226+0x9400] ;  /* 0x00940000e278783b */ /* 0x000fe20000004200 */
[----:B------:R-:W-:Y:S03]  /*14e50*/  MOV R133, R211 ;  /* 0x000000d300857202 */ /* 0x000fe60000000f00 */
[----:B------:R2:W3:Y:S01]  /*14e60*/  MUFU.EX2 R245, R4 ;  /* 0x0000000400f57308 */ /* 0x0004e20000000800 */
[----:B------:R-:W-:Y:S02]  /*14e70*/  IMAD.MOV.U32 R107, RZ, RZ, R64 ;  /* 0x000000ffff6b7224 */ /* 0x000fe400078e0040 */
[C---:B------:R-:W-:Y:S01]  /*14e80*/  FMUL.FTZ R64, R101.reuse, R168 ;  /* 0x000000a865407220 */ /* 0x040fe20000410000 */
[C---:B------:R-:W-:Y:S01]  /*14e90*/  FMUL.FTZ R68, R101.reuse, R68 ;  /* 0x0000004465447220 */ /* 0x040fe20000410000 */
[C---:B------:R-:W-:Y:S01]  /*14ea0*/  FMUL.FTZ R69, R101.reuse, R69 ;  /* 0x0000004565457220 */ /* 0x040fe20000410000 */
[C---:B------:R-:W-:Y:S01]  /*14eb0*/  FMUL.FTZ R80, R101.reuse, R80 ;  /* 0x0000005065507220 */ /* 0x040fe20000410000 */
[----:B------:R-:W-:Y:S01]  /*14ec0*/  FMUL.FTZ R81, R101, R81 ;  /* 0x0000005165517220 */ /* 0x000fe20000410000 */
[----:B------:R-:W-:Y:S02]  /*14ed0*/  FFMA.FTZ R106, R187, UR4, -R167 ;  /* 0x00000004bb6a7c23 */ /* 0x000fe400080108a7 */
[----:B------:R-:W4:Y:S01]  /*14ee0*/  MUFU.EX2 R2, R2 ;  /* 0x0000000200027308 */ /* 0x000f220000000800 */
[--C-:B-1----:R-:W-:Y:S01]  /*14ef0*/  FFMA.FTZ R3, R28, UR4, -R165.reuse ;  /* 0x000000041c037c23 */ /* 0x102fe200080108a5 */
[C---:B------:R-:W-:Y:S01]  /*14f00*/  FMUL.FTZ R84, R101.reuse, R84 ;  /* 0x0000005465547220 */ /* 0x040fe20000410000 */
[C---:B------:R-:W-:Y:S01]  /*14f10*/  FMUL.FTZ R85, R101.reuse, R85 ;  /* 0x0000005565557220 */ /* 0x040fe20000410000 */
[C---:B------:R-:W-:Y:S01]  /*14f20*/  FMUL.FTZ R96, R101.reuse, R96 ;  /* 0x0000006065607220 */ /* 0x040fe20000410000 */
[C---:B------:R-:W-:Y:S01]  /*14f30*/  FMUL.FTZ R97, R101.reuse, R97 ;  /* 0x0000006165617220 */ /* 0x040fe20000410000 */
[----:B------:R-:W-:Y:S04]  /*14f40*/  PLOP3.LUT P0, PT, PT, PT, UP0, 0x80, 0x0 ;  /* 0x000000000000781c */ /* 0x000fe80003f0f008 */
[----:B------:R1:W-:Y:S01]  /*14f50*/  MUFU.EX2 R239, R3 ;  /* 0x0000000300ef7308 */ /* 0x0003e20000000800 */
[----:B--2---:R-:W-:Y:S01]  /*14f60*/  FMUL.FTZ R4, R101, R112 ;  /* 0x0000007065047220 */ /* 0x004fe20000410000 */
[----:B---3--:R-:W-:Y:S01]  /*14f70*/  F2FP.F16.F32.PACK_AB R180, R246, R245 ;  /* 0x000000f5f6b4723e */ /* 0x008fe200000000ff */
[----:B------:R-:W-:Y:S05]  /*14f80*/  LDSM.16.MT88.4 R112, [R224+0xb000] ;  /* 0x00b00000e070783b */ /* 0x000fea0000004200 */
[-C--:B------:R-:W-:Y:S02]  /*14f90*/  HMMA.16816.F32 R4, R176, R20.reuse, R4 ;  /* 0x00000014b004723c */ /* 0x080fe40000001804 */
[----:B------:R-:W2:Y:S03]  /*14fa0*/  MUFU.EX2 R0, R0 ;  /* 0x0000000000007308 */ /* 0x000ea60000000800 */
[C---:B----4-:R-:W-:Y:S01]  /*14fb0*/  FMUL.FTZ R8, R2.reuse, R108 ;  /* 0x0000006c02087220 */ /* 0x050fe20000410000 */
[C---:B------:R-:W-:Y:S01]  /*14fc0*/  FMUL.FTZ R9, R2.reuse, R109 ;  /* 0x0000006d02097220 */ /* 0x040fe20000410000 */
[C---:B------:R-:W-:Y:S01]  /*14fd0*/  FMUL.FTZ R12, R2.reuse, R116 ;  /* 0x00000074020c7220 */ /* 0x040fe20000410000 */
[C---:B------:R-:W-:Y:S04]  /*14fe0*/  FMUL.FTZ R13, R2.reuse, R117 ;  /* 0x00000075020d7220 */ /* 0x040fe80000410000 */
[----:B------:R-:W-:Y:S01]  /*14ff0*/  MUFU.EX2 R217, R106 ;  /* 0x0000006a00d97308 */ /* 0x000fe20000000800 */
[----:B-1----:R-:W-:Y:S01]  /*15000*/  FFMA.FTZ R3, R185, UR4, -R166 ;  /* 0x00000004b9037c23 */ /* 0x002fe200080108a6 */
[C---:B------:R-:W-:Y:S01]  /*15010*/  FMUL.FTZ R28, R2.reuse, R136 ;  /* 0x00000088021c7220 */ /* 0x040fe20000410000 */
[----:B------:R-:W-:Y:S02]  /*15020*/  IMAD.MOV.U32 R136, RZ, RZ, R220 ;  /* 0x000000ffff887224 */ /* 0x000fe400078e00dc */
[C---:B------:R-:W-:Y:S01]  /*15030*/  FMUL.FTZ R24, R2.reuse, R124 ;  /* 0x0000007c02187220 */ /* 0x040fe20000410000 */
[C---:B------:R-:W-:Y:S01]  /*15040*/  FMUL.FTZ R25, R2.reuse, R125 ;  /* 0x0000007d02197220 */ /* 0x040fe20000410000 */
[----:B------:R-:W-:Y:S03]  /*15050*/  FMUL.FTZ R44, R2, R152 ;  /* 0x00000098022c7220 */ /* 0x000fe60000410000 */
[----:B------:R1:W-:Y:S01]  /*15060*/  MUFU.EX2 R222, R3 ;  /* 0x0000000300de7308 */ /* 0x0003e20000000800 */
[C---:B--2---:R-:W-:Y:S01]  /*15070*/  FMUL.FTZ R10, R0.reuse, R110 ;  /* 0x0000006e000a7220 */ /* 0x044fe20000410000 */
        /* <DEDUP_REMOVED lines=11> */
[----:B-1----:R-:W-:Y:S01]  /*15130*/  FFMA.FTZ R3, R188, UR4, -R165 ;  /* 0x00000004bc037c23 */ /* 0x002fe200080108a5 */
[C---:B------:R-:W-:Y:S03]  /*15140*/  HMMA.16816.F32 R16, R176.reuse, R22, R16 ;  /* 0x00000016b010723c */ /* 0x040fe60000001810 */
[----:B------:R1:W-:Y:S02]  /*15150*/  MUFU.EX2 R221, R3 ;  /* 0x0000000300dd7308 */ /* 0x0003e40000000800 */
[C---:B------:R-:W-:Y:S01]  /*15160*/  FMUL.FTZ R20, R101.reuse, R128 ;  /* 0x0000008065147220 */ /* 0x040fe20000410000 */
[C---:B------:R-:W-:Y:S01]  /*15170*/  FMUL.FTZ R21, R101.reuse, R129 ;  /* 0x0000008165157220 */ /* 0x040fe20000410000 */
[C---:B------:R-:W-:Y:S01]  /*15180*/  FMUL.FTZ R22, R100.reuse, R130 ;  /* 0x0000008264167220 */ /* 0x040fe20000410000 */
[----:B------:R-:W-:Y:S03]  /*15190*/  FMUL.FTZ R23, R100, R131 ;  /* 0x0000008364177220 */ /* 0x000fe60000410000 */
[----:B------:R-:W-:Y:S01]  /*151a0*/  MOV R131, R215 ;  /* 0x000000d700837202 */ /* 0x000fe20000000f00 */
[----:B------:R-:W-:Y:S01]  /*151b0*/  IMAD.MOV.U32 R130, RZ, RZ, R67 ;  /* 0x000000ffff827224 */ /* 0x000fe200078e0043 */
[----:B------:R-:W-:Y:S01]  /*151c0*/  MOV R128, R49 ;  /* 0x0000003100807202 */ /* 0x000fe20000000f00 */
[C---:B------:R-:W-:Y:S01]  /*151d0*/  FMUL.FTZ R49, R101.reuse, R149 ;  /* 0x0000009565317220 */ /* 0x040fe20000410000 */
[-C--:B------:R-:W-:Y:S03]  /*151e0*/  HMMA.16816.F32 R20, R176, R36.reuse, R20 ;  /* 0x00000024b014723c */ /* 0x080fe60000001814 */
[----:B------:R-:W-:Y:S01]  /*151f0*/  MOV R129, R65 ;  /* 0x0000004100817202 */ /* 0x000fe20000000f00 */
[----:B------:R-:W-:Y:S01]  /*15200*/  FMUL.FTZ R65, R101, R169 ;  /* 0x000000a965417220 */ /* 0x000fe20000410000 */
[----:B-1----:R-:W-:Y:S01]  /*15210*/  FFMA.FTZ R3, R189, UR4, -R165 ;  /* 0x00000004bd037c23 */ /* 0x002fe200080108a5 */
[C---:B------:R-:W-:Y:S03]  /*15220*/  HMMA.16816.F32 R24, R180.reuse, R36, R24 ;  /* 0x00000024b418723c */ /* 0x040fe60000001818 */
[----:B------:R1:W-:Y:S02]  /*15230*/  MUFU.EX2 R220, R3 ;  /* 0x0000000300dc7308 */ /* 0x0003e40000000800 */
[----:B------:R-:W-:Y:S01]  /*15240*/  FMUL.FTZ R43, R0, R143 ;  /* 0x0000008f002b7220 */ /* 0x000fe20000410000 */
[----:B------:R-:W-:Y:S02]  /*15250*/  IMAD.MOV.U32 R143, RZ, RZ, R216 ;  /* 0x000000ffff8f7224 */ /* 0x000fe400078e00d8 */
[----:B------:R-:W-:Y:S03]  /*15260*/  FFMA.FTZ R36, R29, UR4, -R166 ;  /* 0x000000041d247c23 */ /* 0x000fe600080108a6 */
[----:B------:R-:W-:Y:S01]  /*15270*/  FMUL.FTZ R29, R2, R137 ;  /* 0x00000089021d7220 */ /* 0x000fe20000410000 */
[----:B------:R-:W-:Y:S02]  /*15280*/  IMAD.MOV.U32 R137, RZ, RZ, R218 ;  /* 0x000000ffff897224 */ /* 0x000fe400078e00da */
[C---:B------:R-:W-:Y:S01]  /*15290*/  FMUL.FTZ R30, R0.reuse, R138 ;  /* 0x0000008a001e7220 */ /* 0x040fe20000410000 */
[----:B------:R-:W-:Y:S01]  /*152a0*/  FMUL.FTZ R31, R0, R139 ;  /* 0x0000008b001f7220 */ /* 0x000fe20000410000 */
[C---:B------:R-:W-:Y:S01]  /*152b0*/  FMUL.FTZ R67, R100.reuse, R171 ;  /* 0x000000ab64437220 */ /* 0x040fe20000410000 */
[----:B------:R-:W-:Y:S02]  /*152c0*/  IMAD.MOV.U32 R185, RZ, RZ, R51 ;  /* 0x000000ffffb97224 */ /* 0x000fe400078e0033 */
[----:B------:R-:W-:Y:S01]  /*152d0*/  FMUL.FTZ R51, R100, R151 ;  /* 0x0000009764337220 */ /* 0x000fe20000410000 */
[----:B------:R-:W-:Y:S02]  /*152e0*/  IMAD.MOV.U32 R138, RZ, RZ, R48 ;  /* 0x000000ffff8a7224 */ /* 0x000fe400078e0030 */
[C---:B------:R-:W-:Y:S01]  /*152f0*/  FMUL.FTZ R48, R101.reuse, R148 ;  /* 0x0000009465307220 */ /* 0x040fe20000410000 */
[----:B------:R-:W-:Y:S01]  /*15300*/  FMUL.FTZ R62, R0, R174 ;  /* 0x000000ae003e7220 */ /* 0x000fe20000410000 */
[-C--:B------:R-:W-:Y:S01]  /*15310*/  HMMA.16816.F32 R28, R180, R38.reuse, R28 ;  /* 0x00000026b41c723c */ /* 0x080fe2000000181c */
[----:B------:R3:W-:Y:S02]  /*15320*/  MUFU.EX2 R223, R36 ;  /* 0x0000002400df7308 */ /* 0x0007e40000000800 */
[----:B-1----:R-:W-:Y:S01]  /*15330*/  FFMA.FTZ R3, R190, UR4, -R166 ;  /* 0x00000004be037c23 */ /* 0x002fe200080108a6 */
[----:B------:R-:W-:Y:S01]  /*15340*/  FMUL.FTZ R63, R0, R175 ;  /* 0x000000af003f7220 */ /* 0x000fe20000410000 */
[----:B------:R-:W-:Y:S01]  /*15350*/  FMUL.FTZ R72, R2, R72 ;  /* 0x0000004802487220 */ /* 0x000fe20000410000 */
[C---:B------:R-:W-:Y:S05]  /*15360*/  HMMA.16816.F32 R32, R176.reuse, R38, R32 ;  /* 0x00000026b020723c */ /* 0x040fea0000001820 */
[----:B------:R1:W-:Y:S01]  /*15370*/  MUFU.EX2 R218, R3 ;  /* 0x0000000300da7308 */ /* 0x0003e20000000800 */
[----:B------:R-:W-:Y:S02]  /*15380*/  IMAD.MOV.U32 R188, RZ, RZ, R212 ;  /* 0x000000ffffbc7224 */ /* 0x000fe400078e00d4 */
[----:B------:R-:W-:Y:S03]  /*15390*/  FMUL.FTZ R47, R0, R155 ;  /* 0x0000009b002f7220 */ /* 0x000fe60000410000 */
[C---:B------:R-:W-:Y:S01]  /*153a0*/  FMUL.FTZ R38, R100.reuse, R146 ;  /* 0x0000009264267220 */ /* 0x040fe20000410000 */
[----:B------:R-:W-:Y:S02]  /*153b0*/  IMAD.MOV.U32 R146, RZ, RZ, R214 ;  /* 0x000000ffff927224 */ /* 0x000fe400078e00d6 */
[----:B------:R-:W-:Y:S01]  /*153c0*/  FMUL.FTZ R39, R100, R147 ;  /* 0x0000009364277220 */ /* 0x000fe20000410000 */
[----:B------:R-:W-:Y:S02]  /*153d0*/  IMAD.MOV.U32 R147, RZ, RZ, R213 ;  /* 0x000000ffff937224 */ /* 0x000fe400078e00d5 */
[----:B------:R-:W-:Y:S01]  /*153e0*/  FMUL.FTZ R45, R2, R153 ;  /* 0x00000099022d7220 */ /* 0x000fe20000410000 */
[----:B------:R-:W-:Y:S01]  /*153f0*/  IMAD.MOV.U32 R152, RZ, RZ, R210 ;  /* 0x000000ffff987224 */ /* 0x000fe200078e00d2 */
[----:B------:R-:W-:Y:S01]  /*15400*/  MOV R153, R207 ;  /* 0x000000cf00997202 */ /* 0x000fe20000000f00 */
[----:B------:R-:W-:Y:S02]  /*15410*/  IMAD.MOV.U32 R139, RZ, RZ, R208 ;  /* 0x000000ffff8b7224 */ /* 0x000fe400078e00d0 */
[----:B------:R-:W-:Y:S01]  /*15420*/  FMUL.FTZ R46, R0, R154 ;  /* 0x0000009a002e7220 */ /* 0x000fe20000410000 */
[----:B------:R-:W-:Y:S02]  /*15430*/  IMAD.MOV.U32 R155, RZ, RZ, R206 ;  /* 0x000000ffff9b7224 */ /* 0x000fe400078e00ce */
[C---:B---3--:R-:W-:Y:S01]  /*15440*/  FMUL.FTZ R36, R101.reuse, R144 ;  /* 0x0000009065247220 */ /* 0x048fe20000410000 */
[----:B-1----:R-:W-:Y:S01]  /*15450*/  FFMA.FTZ R3, R186, UR4, -R167 ;  /* 0x00000004ba037c23 */ /* 0x002fe200080108a7 */
[----:B------:R-:W-:Y:S02]  /*15460*/  IMAD.MOV.U32 R154, RZ, RZ, R61 ;  /* 0x000000ffff9a7224 */ /* 0x000fe400078e003d */
[C---:B------:R-:W-:Y:S01]  /*15470*/  FMUL.FTZ R37, R101.reuse, R145 ;  /* 0x0000009165257220 */ /* 0x040fe20000410000 */
[C---:B------:R-:W-:Y:S01]  /*15480*/  FMUL.FTZ R40, R2.reuse, R140 ;  /* 0x0000008c02287220 */ /* 0x040fe20000410000 */
[----:B------:R1:W3:Y:S01]  /*15490*/  MUFU.EX2 R216, R3 ;  /* 0x0000000300d87308 */ /* 0x0002e20000000800 */
[----:B------:R-:W-:Y:S01]  /*154a0*/  FMUL.FTZ R41, R2, R141 ;  /* 0x0000008d02297220 */ /* 0x000fe20000410000 */
[----:B------:R-:W-:Y:S01]  /*154b0*/  FMUL.FTZ R42, R0, R142 ;  /* 0x0000008e002a7220 */ /* 0x000fe20000410000 */
[----:B------:R-:W-:Y:S01]  /*154c0*/  FMUL.FTZ R61, R2, R173 ;  /* 0x000000ad023d7220 */ /* 0x000fe20000410000 */
[----:B------:R-:W-:Y:S01]  /*154d0*/  IMAD.MOV.U32 R141, RZ, RZ, R50 ;  /* 0x000000ffff8d7224 */ /* 0x000fe200078e0032 */
[-C--:B------:R-:W-:Y:S01]  /*154e0*/  HMMA.16816.F32 R36, R176, R52.reuse, R36 ;  /* 0x00000034b024723c */ /* 0x080fe20000001824 */
[----:B------:R-:W4:Y:S02]  /*154f0*/  LDL.LU R173, [R1+0xc] ;  /* 0x00000c0001ad7983 */ /* 0x000f240000300800 */
[----:B------:R-:W-:Y:S01]  /*15500*/  FMUL.FTZ R50, R100, R150 ;  /* 0x0000009664327220 */ /* 0x000fe20000410000 */
[----:B------:R-:W-:Y:S01]  /*15510*/  IMAD.MOV.U32 R140, RZ, RZ, R57 ;  /* 0x000000ffff8c7224 */ /* 0x000fe200078e0039 */
[----:B------:R-:W-:Y:S01]  /*15520*/  LDSM.16.MT88.4 R148, [R224+0xac00] ;  /* 0x00ac0000e094783b */ /* 0x000fe20000004200 */
[C---:B------:R-:W-:Y:S05]  /*15530*/  HMMA.16816.F32 R40, R180.reuse, R52, R40 ;  /* 0x00000034b428723c */ /* 0x040fea0000001828 */
[----:B------:R-:W-:Y:S01]  /*15540*/  FMUL.FTZ R57, R2, R157 ;  /* 0x0000009d02397220 */ /* 0x000fe20000410000 */
[-C--:B------:R-:W-:Y:S01]  /*15550*/  HMMA.16816.F32 R44, R180, R54.reuse, R44 ;  /* 0x00000036b42c723c */ /* 0x080fe2000000182c */
[----:B------:R-:W5:Y:S04]  /*15560*/  LDL.LU R159, [R1+0x8] ;  /* 0x00000800019f7983 */ /* 0x000f680000300800 */
[--C-:B-1----:R-:W-:Y:S01]  /*15570*/  FFMA.FTZ R3, R192, UR4, -R167.reuse ;  /* 0x00000004c0037c23 */ /* 0x102fe200080108a7 */
[C---:B------:R-:W-:Y:S01]  /*15580*/  HMMA.16816.F32 R48, R176.reuse, R54, R48 ;  /* 0x00000036b030723c */ /* 0x040fe20000001830 */
[----:B------:R-:W5:Y:S02]  /*15590*/  LDL.LU R158, [R1+0x4] ;  /* 0x00000400019e7983 */ /* 0x000f640000300800 */
[----:B------:R1:W-:Y:S02]  /*155a0*/  MUFU.EX2 R215, R3 ;  /* 0x0000000300d77308 */ /* 0x0003e40000000800 */
[----:B------:R-:W-:Y:S01]  /*155b0*/  MOV R142, R219 ;  /* 0x000000db008e7202 */ /* 0x000fe20000000f00 */
[C---:B------:R-:W-:Y:S01]  /*155c0*/  FMUL.FTZ R52, R101.reuse, R160 ;  /* 0x000000a065347220 */ /* 0x040fe20000410000 */
[----:B------:R-:W-:Y:S01]  /*155d0*/  FMUL.FTZ R53, R101, R161 ;  /* 0x000000a165357220 */ /* 0x000fe20000410000 */
[C---:B------:R-:W-:Y:S01]  /*155e0*/  FMUL.FTZ R54, R100.reuse, R162 ;  /* 0x000000a264367220 */ /* 0x040fe20000410000 */
[----:B------:R-:W5:Y:S04]  /*155f0*/  LDL.LU R157, [R1] ;  /* 0x00000000019d7983 */ /* 0x000f680000300800 */
[----:B------:R3:W-:Y:S01]  /*15600*/  MUFU.EX2 R219, R60 ;  /* 0x0000003c00db7308 */ /* 0x0007e20000000800 */
[----:B------:R-:W-:Y:S01]  /*15610*/  FMUL.FTZ R55, R100, R163 ;  /* 0x000000a364377220 */ /* 0x000fe20000410000 */
[----:B------:R-:W-:Y:S02]  /*15620*/  IMAD.MOV.U32 R145, RZ, RZ, R56 ;  /* 0x000000ffff917224 */ /* 0x000fe400078e0038 */
[----:B------:R-:W-:Y:S01]  /*15630*/  FMUL.FTZ R56, R2, R156 ;  /* 0x0000009c02387220 */ /* 0x000fe20000410000 */
[----:B------:R-:W-:Y:S02]  /*15640*/  IMAD.MOV.U32 R144, RZ, RZ, R66 ;  /* 0x000000ffff907224 */ /* 0x000fe400078e0042 */
[----:B------:R-:W-:Y:S01]  /*15650*/  FMUL.FTZ R66, R100, R170 ;  /* 0x000000aa64427220 */ /* 0x000fe20000410000 */
[----:B------:R-:W-:Y:S01]  /*15660*/  FMUL.FTZ R73, R2, R73 ;  /* 0x0000004902497220 */ /* 0x000fe20000410000 */
[----:B------:R-:W-:Y:S01]  /*15670*/  LDSM.16.MT88.4 R168, [R226+0xac00] ;  /* 0x00ac0000e2a8783b */ /* 0x000fe20000004200 */
[-C--:B--2---:R-:W-:Y:S03]  /*15680*/  HMMA.16816.F32 R52, R176, R108.reuse, R52 ;  /* 0x0000006cb034723c */ /* 0x084fe60000001834 */
[----:B-1----:R-:W-:Y:S01]  /*15690*/  FFMA.FTZ R3, R193, UR4, -R167 ;  /* 0x00000004c1037c23 */ /* 0x002fe200080108a7 */
[C---:B------:R-:W-:Y:S01]  /*156a0*/  FMUL.FTZ R74, R0.reuse, R74 ;  /* 0x0000004a004a7220 */ /* 0x040fe20000410000 */
[----:B------:R-:W-:Y:S01]  /*156b0*/  FMUL.FTZ R75, R0, R75 ;  /* 0x0000004b004b7220 */ /* 0x000fe20000410000 */
[C---:B------:R-:W-:Y:S01]  /*156c0*/  HMMA.16816.F32 R56, R180.reuse, R108, R56 ;  /* 0x0000006cb438723c */ /* 0x040fe20000001838 */
[----:B------:R1:W2:Y:S04]  /*156d0*/  MUFU.EX2 R214, R3 ;  /* 0x0000000300d67308 */ /* 0x0002a80000000800 */
[C---:B---3--:R-:W-:Y:S01]  /*156e0*/  FMUL.FTZ R60, R2.reuse, R172 ;  /* 0x000000ac023c7220 */ /* 0x048fe20000410000 */
[C---:B------:R-:W-:Y:S01]  /*156f0*/  FMUL.FTZ R76, R2.reuse, R76 ;  /* 0x0000004c024c7220 */ /* 0x040fe20000410000 */
[----:B------:R-:W-:Y:S01]  /*15700*/  FMUL.FTZ R77, R2, R77 ;  /* 0x0000004d024d7220 */ /* 0x000fe20000410000 */
[C---:B------:R-:W-:Y:S03]  /*15710*/  FMUL.FTZ R78, R0.reuse, R78 ;  /* 0x0000004e004e7220 */ /* 0x040fe60000410000 */
[----:B------:R-:W-:Y:S01]  /*15720*/  FMUL.FTZ R79, R0, R79 ;  /* 0x0000004f004f7220 */ /* 0x000fe20000410000 */
[-C--:B------:R-:W-:Y:S03]  /*15730*/  HMMA.16816.F32 R60, R180, R110.reuse, R60 ;  /* 0x0000006eb43c723c */ /* 0x080fe6000000183c */
[----:B------:R-:W-:Y:S01]  /*15740*/  F2FP.F16.F32.PACK_AB R116, R217, R216 ;  /* 0x000000d8d974723e */ /* 0x000fe200000000ff */
[C---:B------:R-:W-:Y:S01]  /*15750*/  FMUL.FTZ R88, R2.reuse, R88 ;  /* 0x0000005802587220 */ /* 0x040fe20000410000 */
[----:B------:R-:W-:Y:S01]  /*15760*/  FMUL.FTZ R89, R2, R89 ;  /* 0x0000005902597220 */ /* 0x000fe20000410000 */
[C---:B------:R-:W-:Y:S01]  /*15770*/  HMMA.16816.F32 R64, R176.reuse, R110, R64 ;  /* 0x0000006eb040723c */ /* 0x040fe20000001840 */
[----:B------:R-:W3:Y:S04]  /*15780*/  LDSM.16.MT88.4 R108, [R226+0xb000] ;  /* 0x00b00000e26c783b */ /* 0x000ee80000004200 */
[--C-:B-1----:R-:W-:Y:S01]  /*15790*/  FFMA.FTZ R3, R196, UR4, -R184.reuse ;  /* 0x00000004c4037c23 */ /* 0x102fe200080108b8 */
[-C--:B------:R-:W-:Y:S03]  /*157a0*/  HMMA.16816.F32 R68, R176, R112.reuse, R68 ;  /* 0x00000070b044723c */ /* 0x080fe60000001844 */
[----:B------:R1:W-:Y:S02]  /*157b0*/  MUFU.EX2 R213, R3 ;  /* 0x0000000300d57308 */ /* 0x0003e40000000800 */
[----:B--2---:R-:W-:Y:S01]  /*157c0*/  F2FP.F16.F32.PACK_AB R118, R214, R215 ;  /* 0x000000d7d676723e */ /* 0x004fe200000000ff */
[C---:B------:R-:W-:Y:S05]  /*157d0*/  HMMA.16816.F32 R72, R180.reuse, R112, R72 ;  /* 0x00000070b448723c */ /* 0x040fea0000001848 */
[C---:B------:R-:W-:Y:S01]  /*157e0*/  FMUL.FTZ R90, R0.reuse, R90 ;  /* 0x0000005a005a7220 */ /* 0x040fe20000410000 */
[-C--:B------:R-:W-:Y:S05]  /*157f0*/  HMMA.16816.F32 R76, R180, R114.reuse, R76 ;  /* 0x00000072b44c723c */ /* 0x080fea000000184c */
[----:B------:R-:W-:Y:S01]  /*15800*/  FMUL.FTZ R91, R0, R91 ;  /* 0x0000005b005b7220 */ /* 0x000fe20000410000 */
[C---:B------:R-:W-:Y:S01]  /*15810*/  HMMA.16816.F32 R80, R176.reuse, R114, R80 ;  /* 0x00000072b050723c */ /* 0x040fe20000001850 */
[----:B------:R-:W2:Y:S04]  /*15820*/  LDSM.16.MT88.4 R112, [R224+0x9400] ;  /* 0x00940000e070783b */ /* 0x000ea80000004200 */
[--C-:B-1----:R-:W-:Y:S01]  /*15830*/  FFMA.FTZ R3, R198, UR4, -R184.reuse ;  /* 0x00000004c6037c23 */ /* 0x102fe200080108b8 */
[C---:B------:R-:W-:Y:S01]  /*15840*/  FMUL.FTZ R92, R2.reuse, R92 ;  /* 0x0000005c025c7220 */ /* 0x040fe20000410000 */
[----:B------:R-:W-:Y:S01]  /*15850*/  FMUL.FTZ R93, R2, R93 ;  /* 0x0000005d025d7220 */ /* 0x000fe20000410000 */
[C---:B------:R-:W-:Y:S01]  /*15860*/  FMUL.FTZ R94, R0.reuse, R94 ;  /* 0x0000005e005e7220 */ /* 0x040fe20000410000 */
[----:B------:R1:W2:Y:S02]  /*15870*/  MUFU.EX2 R212, R3 ;  /* 0x0000000300d47308 */ /* 0x0002a40000000800 */
[----:B------:R-:W-:Y:S01]  /*15880*/  FMUL.FTZ R95, R0, R95 ;  /* 0x0000005f005f7220 */ /* 0x000fe20000410000 */
[----:B------:R-:W-:Y:S01]  /*15890*/  FFMA.FTZ R106, R194, UR4, -R184 ;  /* 0x00000004c26a7c23 */ /* 0x000fe200080108b8 */
[----:B------:R-:W-:Y:S01]  /*158a0*/  IMAD.MOV.U32 R172, RZ, RZ, R139 ;  /* 0x000000ffffac7224 */ /* 0x000fe200078e008b */
[----:B------:R-:W-:Y:S01]  /*158b0*/  MOV R174, R137 ;  /* 0x0000008900ae7202 */ /* 0x000fe20000000f00 */
[----:B------:R-:W-:Y:S01]  /*158c0*/  IMAD.MOV.U32 R156, RZ, RZ, R138 ;  /* 0x000000ffff9c7224 */ /* 0x000fe200078e008a */
[-C--:B---3--:R-:W-:Y:S03]  /*158d0*/  HMMA.16816.F32 R84, R176, R108.reuse, R84 ;  /* 0x0000006cb054723c */ /* 0x088fe60000001854 */
[----:B------:R-:W-:Y:S03]  /*158e0*/  MUFU.EX2 R211, R106 ;  /* 0x0000006a00d37308 */ /* 0x000fe60000000800 */
[C---:B------:R-:W-:Y:S05]  /*158f0*/  HMMA.16816.F32 R88, R180.reuse, R108, R88 ;  /* 0x0000006cb458723c */ /* 0x040fea0000001858 */
[----:B-1----:R-:W-:Y:S01]  /*15900*/  FFMA.FTZ R3, R195, UR4, -R184 ;  /* 0x00000004c3037c23 */ /* 0x002fe200080108b8 */
[-C--:B------:R-:W-:Y:S03]  /*15910*/  HMMA.16816.F32 R92, R180, R110.reuse, R92 ;  /* 0x0000006eb45c723c */ /* 0x080fe6000000185c */
[----:B------:R1:W3:Y:S02]  /*15920*/  MUFU.EX2 R210, R3 ;  /* 0x0000000300d27308 */ /* 0x0002e40000000800 */
[----:B------:R-:W-:Y:S01]  /*15930*/  F2FP.F16.F32.PACK_AB R108, R239, R240 ;  /* 0x000000f0ef6c723e */ /* 0x000fe200000000ff */
[----:B------:R-:W-:Y:S05]  /*15940*/  HMMA.16816.F32 R96, R176, R110, R96 ;  /* 0x0000006eb060723c */ /* 0x000fea0000001860 */
[----:B------:R-:W-:Y:S02]  /*15950*/  F2FP.F16.F32.PACK_AB R109, R222, R223 ;  /* 0x000000dfde6d723e */ /* 0x000fe400000000ff */
[----:B------:R-:W-:Y:S04]  /*15960*/  F2FP.F16.F32.PACK_AB R110, R220, R221 ;  /* 0x000000dddc6e723e */ /* 0x000fe800000000ff */
[----:B------:R-:W-:Y:S02]  /*15970*/  F2FP.F16.F32.PACK_AB R111, R219, R218 ;  /* 0x000000dadb6f723e */ /* 0x000fe400000000ff */
[----:B--2---:R-:W-:Y:S01]  /*15980*/  F2FP.F16.F32.PACK_AB R117, R212, R213 ;  /* 0x000000d5d475723e */ /* 0x004fe200000000ff */
[--C-:B-1----:R-:W-:Y:S01]  /*15990*/  FFMA.FTZ R3, R200, UR4, -R165.reuse ;  /* 0x00000004c8037c23 */ /* 0x102fe200080108a5 */
[----:B---3--:R-:W-:Y:S03]  /*159a0*/  F2FP.F16.F32.PACK_AB R119, R210, R211 ;  /* 0x000000d3d277723e */ /* 0x008fe600000000ff */
[-C--:B------:R-:W-:Y:S01]  /*159b0*/  HMMA.16816.F32 R4, R108, R112.reuse, R4 ;  /* 0x000000706c04723c */ /* 0x080fe20000001804 */
[----:B------:R1:W-:Y:S05]  /*159c0*/  MUFU.EX2 R208, R3 ;  /* 0x0000000300d07308 */ /* 0x0003ea0000000800 */
        /* <DEDUP_REMOVED lines=17> */
[----:B------:R-:W3:Y:S04]  /*15ae0*/  LDSM.16.MT88.4 R124, [R226+0xb400] ;  /* 0x00b40000e27c783b */ /* 0x000ee80000004200 */
[--C-:B-1----:R-:W-:Y:S01]  /*15af0*/  FFMA.FTZ R3, R205, UR4, -R166.reuse ;  /* 0x00000004cd037c23 */ /* 0x102fe200080108a6 */
[-C--:B--2---:R-:W-:Y:S03]  /*15b00*/  HMMA.16816.F32 R52, R108, R112.reuse, R52 ;  /* 0x000000706c34723c */ /* 0x084fe60000001834 */
[----:B------:R1:W2:Y:S03]  /*15b10*/  MUFU.EX2 R205, R3 ;  /* 0x0000000300cd7308 */ /* 0x0002a60000000800 */
[C---:B------:R-:W-:Y:S06]  /*15b20*/  HMMA.16816.F32 R56, R116.reuse, R112, R56 ;  /* 0x000000707438723c */ /* 0x040fec0000001838 */
[-C--:B------:R-:W-:Y:S06]  /*15b30*/  HMMA.16816.F32 R60, R116, R114.reuse, R60 ;  /* 0x00000072743c723c */ /* 0x080fec000000183c */
[C---:B------:R-:W-:Y:S01]  /*15b40*/  HMMA.16816.F32 R64, R108.reuse, R114, R64 ;  /* 0x000000726c40723c */ /* 0x040fe20000001840 */
[----:B------:R-:W5:Y:S04]  /*15b50*/  LDSM.16.MT88.4 R112, [R224+0x9800] ;  /* 0x00980000e070783b */ /* 0x000f680000004200 */
        /* <DEDUP_REMOVED lines=8> */
[-C--:B------:R-:W-:Y:S03]  /*15be0*/  HMMA.16816.F32 R84, R108, R124.reuse, R84 ;  /* 0x0000007c6c54723c */ /* 0x080fe60000001854 */
[----:B------:R1:W2:Y:S03]  /*15bf0*/  MUFU.EX2 R207, R3 ;  /* 0x0000000300cf7308 */ /* 0x0002a60000000800 */
[C---:B------:R-:W-:Y:S06]  /*15c00*/  HMMA.16816.F32 R88, R116.reuse, R124, R88 ;  /* 0x0000007c7458723c */ /* 0x040fec0000001858 */
[-C--:B------:R-:W-:Y:S06]  /*15c10*/  HMMA.16816.F32 R92, R116, R126.reuse, R92 ;  /* 0x0000007e745c723c */ /* 0x080fec000000185c */
[----:B------:R-:W-:Y:S01]  /*15c20*/  HMMA.16816.F32 R96, R108, R126, R96 ;  /* 0x0000007e6c60723c */ /* 0x000fe20000001860 */
[----:B------:R-:W3:Y:S04]  /*15c30*/  LDSM.16.MT88.4 R124, [R224+0xa800] ;  /* 0x00a80000e07c783b */ /* 0x000ee80000004200 */
[----:B-1----:R-:W-:Y:S02]  /*15c40*/  FFMA.FTZ R3, R155, UR4, -R166 ;  /* 0x000000049b037c23 */ /* 0x002fe400080108a6 */
[----:B------:R-:W-:Y:S02]  /*15c50*/  F2FP.F16.F32.PACK_AB R108, R209, R208 ;  /* 0x000000d0d16c723e */ /* 0x000fe400000000ff */
[----:B------:R1:W-:Y:S02]  /*15c60*/  MUFU.EX2 R202, R3 ;  /* 0x0000000300ca7308 */ /* 0x0003e40000000800 */
[----:B--2---:R-:W-:Y:S02]  /*15c70*/  F2FP.F16.F32.PACK_AB R109, R205, R204 ;  /* 0x000000cccd6d723e */ /* 0x004fe400000000ff */
[----:B------:R-:W-:Y:S01]  /*15c80*/  F2FP.F16.F32.PACK_AB R110, R207, R206 ;  /* 0x000000cecf6e723e */ /* 0x000fe200000000ff */
[----:B----4-:R-:W-:Y:S01]  /*15c90*/  FFMA.FTZ R101, R101, R173, R174 ;  /* 0x000000ad65657223 */ /* 0x010fe200000100ae */
[----:B-1----:R-:W-:Y:S04]  /*15ca0*/  FFMA.FTZ R3, R154, UR4, -R166 ;  /* 0x000000049a037c23 */ /* 0x002fe800080108a6 */
[----:B------:R1:W2:Y:S01]  /*15cb0*/  MUFU.EX2 R203, R3 ;  /* 0x0000000300cb7308 */ /* 0x0002a20000000800 */
[----:B-----5:R-:W-:Y:S01]  /*15cc0*/  FFMA.FTZ R100, R100, R159, R250 ;  /* 0x0000009f64647223 */ /* 0x020fe200000100fa */
[----:B------:R-:W-:Y:S01]  /*15cd0*/  FFMA.FTZ R2, R2, R158, R245 ;  /* 0x0000009e02027223 */ /* 0x000fe200000100f5 */
[--C-:B-1----:R-:W-:Y:S01]  /*15ce0*/  FFMA.FTZ R3, R153, UR4, -R167.reuse ;  /* 0x0000000499037c23 */ /* 0x102fe200080108a7 */
[----:B--2---:R-:W-:Y:S02]  /*15cf0*/  F2FP.F16.F32.PACK_AB R111, R203, R202 ;  /* 0x000000cacb6f723e */ /* 0x004fe400000000ff */
[----:B------:R-:W-:Y:S04]  /*15d00*/  FADD.FTZ R2, R246, R2 ;  /* 0x00000002f6027221 */ /* 0x000fe80000010000 */
[----:B------:R1:W-:Y:S01]  /*15d10*/  MUFU.EX2 R200, R3 ;  /* 0x0000000300c87308 */ /* 0x0003e20000000800 */
[----:B------:R-:W-:Y:S01]  /*15d20*/  FADD.FTZ R2, R247, R2 ;  /* 0x00000002f7027221 */ /* 0x000fe20000010000 */
[-C--:B------:R-:W-:Y:S03]  /*15d30*/  HMMA.16816.F32 R4, R108, R112.reuse, R4 ;  /* 0x000000706c04723c */ /* 0x080fe60000001804 */
[--C-:B-1----:R-:W-:Y:S05]  /*15d40*/  FFMA.FTZ R3, R152, UR4, -R167.reuse ;  /* 0x0000000498037c23 */ /* 0x102fea00080108a7 */
[----:B------:R1:W2:Y:S03]  /*15d50*/  MUFU.EX2 R198, R3 ;  /* 0x0000000300c67308 */ /* 0x0002a60000000800 */
[--C-:B-1----:R-:W-:Y:S01]  /*15d60*/  FFMA.FTZ R3, R197, UR4, -R167.reuse ;  /* 0x00000004c5037c23 */ /* 0x102fe200080108a7 */
[----:B--2---:R-:W-:Y:S06]  /*15d70*/  F2FP.F16.F32.PACK_AB R116, R198, R200 ;  /* 0x000000c8c674723e */ /* 0x004fec00000000ff */
        /* <DEDUP_REMOVED lines=41> */
[-C--:B---3--:R-:W-:Y:S03]  /*16010*/  HMMA.16816.F32 R68, R108, R120.reuse, R68 ;  /* 0x000000786c44723c */ /* 0x088fe60000001844 */
[----:B------:R1:W-:Y:S02]  /*16020*/  MUFU.EX2 R190, R3 ;  /* 0x0000000300be7308 */ /* 0x0003e40000000800 */
[----:B------:R-:W-:Y:S01]  /*16030*/  FFMA.FTZ R165, R185, UR4, -R165 ;  /* 0x00000004b9a57c23 */ /* 0x000fe200080108a5 */
[C---:B------:R-:W-:Y:S07]  /*16040*/  HMMA.16816.F32 R72, R116.reuse, R120, R72 ;  /* 0x000000787448723c */ /* 0x040fee0000001848 */
[----:B------:R2:W3:Y:S01]  /*16050*/  MUFU.EX2 R188, R165 ;  /* 0x000000a500bc7308 */ /* 0x0004e20000000800 */
[-C--:B------:R-:W-:Y:S06]  /*16060*/  HMMA.16816.F32 R76, R116, R122.reuse, R76 ;  /* 0x0000007a744c723c */ /* 0x080fec000000184c */
[C---:B------:R-:W-:Y:S05]  /*16070*/  HMMA.16816.F32 R80, R108.reuse, R122, R80 ;  /* 0x0000007a6c50723c */ /* 0x040fea0000001850 */
[--C-:B-1----:R-:W-:Y:S01]  /*16080*/  FFMA.FTZ R3, R135, UR4, -R166.reuse ;  /* 0x0000000487037c23 */ /* 0x102fe200080108a6 */
[-C--:B----4-:R-:W-:Y:S03]  /*16090*/  HMMA.16816.F32 R84, R108, R124.reuse, R84 ;  /* 0x0000007c6c54723c */ /* 0x090fe60000001854 */
[----:B------:R1:W-:Y:S02]  /*160a0*/  MUFU.EX2 R187, R3 ;  /* 0x0000000300bb7308 */ /* 0x0003e40000000800 */
[----:B------:R-:W-:Y:S01]  /*160b0*/  FFMA.FTZ R166, R134, UR4, -R166 ;  /* 0x0000000486a67c23 */ /* 0x000fe200080108a6 */
[C---:B------:R-:W-:Y:S07]  /*160c0*/  HMMA.16816.F32 R88, R116.reuse, R124, R88 ;  /* 0x0000007c7458723c */ /* 0x040fee0000001858 */
[----:B------:R3:W-:Y:S01]  /*160d0*/  MUFU.EX2 R186, R166 ;  /* 0x000000a600ba7308 */ /* 0x0007e20000000800 */
[-C--:B------:R-:W-:Y:S03]  /*160e0*/  HMMA.16816.F32 R92, R116, R126.reuse, R92 ;  /* 0x0000007e745c723c */ /* 0x080fe6000000185c */
[----:B--2---:R-:W-:Y:S03]  /*160f0*/  F2FP.F16.F32.PACK_AB R165, R189, R191 ;  /* 0x000000bfbda5723e */ /* 0x004fe600000000ff */
[----:B------:R-:W-:Y:S05]  /*16100*/  HMMA.16816.F32 R96, R108, R126, R96 ;  /* 0x0000007e6c60723c */ /* 0x000fea0000001860 */
[--C-:B-1----:R-:W-:Y:S04]  /*16110*/  FFMA.FTZ R3, R133, UR4, -R167.reuse ;  /* 0x0000000485037c23 */ /* 0x102fe800080108a7 */
[----:B------:R1:W-:Y:S02]  /*16120*/  MUFU.EX2 R183, R3 ;  /* 0x0000000300b77308 */ /* 0x0003e40000000800 */
[----:B---3--:R-:W-:Y:S01]  /*16130*/  F2FP.F16.F32.PACK_AB R166, R188, R190 ;  /* 0x000000bebca6723e */ /* 0x008fe200000000ff */
[--C-:B-1----:R-:W-:Y:S07]  /*16140*/  FFMA.FTZ R3, R131, UR4, -R167.reuse ;  /* 0x0000000483037c23 */ /* 0x102fee00080108a7 */
[----:B------:R1:W2:Y:S02]  /*16150*/  MUFU.EX2 R185, R3 ;  /* 0x0000000300b97308 */ /* 0x0002a40000000800 */
[--C-:B-1----:R-:W-:Y:S01]  /*16160*/  FFMA.FTZ R3, R130, UR4, -R167.reuse ;  /* 0x0000000482037c23 */ /* 0x102fe200080108a7 */
[----:B------:R-:W-:Y:S01]  /*16170*/  FFMA.FTZ R167, R129, UR4, -R167 ;  /* 0x0000000481a77c23 */ /* 0x000fe200080108a7 */
[----:B--2---:R-:W-:Y:S06]  /*16180*/  F2FP.F16.F32.PACK_AB R176, R185, R183 ;  /* 0x000000b7b9b0723e */ /* 0x004fec00000000ff */
[----:B------:R1:W-:Y:S10]  /*16190*/  MUFU.EX2 R182, R3 ;  /* 0x0000000300b67308 */ /* 0x0003f40000000800 */
[----:B------:R2:W3:Y:S01]  /*161a0*/  MUFU.EX2 R181, R167 ;  /* 0x000000a700b57308 */ /* 0x0004e20000000800 */
[--C-:B-1----:R-:W-:Y:S09]  /*161b0*/  FFMA.FTZ R3, R107, UR4, -R184.reuse ;  /* 0x000000046b037c23 */ /* 0x102ff200080108b8 */
        /* <DEDUP_REMOVED lines=8> */
[----:B------:R-:W2:Y:S01]  /*16240*/  LDSM.16.MT88.4 R132, [R226+0x9c00] ;  /* 0x009c0000e284783b */ /* 0x000ea20000004200 */
[----:B------:R-:W-:Y:S05]  /*16250*/  F2FP.F16.F32.PACK_AB R164, R193, R192 ;  /* 0x000000c0c1a4723e */ /* 0x000fea00000000ff */
[----:B------:R4:W-:Y:S01]  /*16260*/  MUFU.EX2 R106, R3 ;  /* 0x00000003006a7308 */ /* 0x0009e20000000800 */
[----:B---3--:R-:W-:Y:S09]  /*16270*/  F2FP.F16.F32.PACK_AB R177, R180, R107 ;  /* 0x0000006bb4b1723e */ /* 0x008ff200000000ff */
[----:B------:R-:W3:Y:S01]  /*16280*/  MUFU.EX2 R184, R184 ;  /* 0x000000b800b87308 */ /* 0x000ee20000000800 */
[-C--:B-1----:R-:W-:Y:S01]  /*16290*/  HMMA.16816.F32 R112, R164, R128.reuse, R4 ;  /* 0x00000080a470723c */ /* 0x082fe20000001804 */
[----:B------:R-:W1:Y:S04]  /*162a0*/  LDSM.16.MT88.4 R4, [R224+0xbc00] ;  /* 0x00bc0000e004783b */ /* 0x000e680000004200 */
[----:B----4-:R-:W-:Y:S01]  /*162b0*/  FFMA.FTZ R3, R0, R157, R241 ;  /* 0x0000009d00037223 */ /* 0x010fe200000100f1 */
[----:B------:R-:W-:Y:S01]  /*162c0*/  FADD.FTZ R0, R252, R100 ;  /* 0x00000064fc007221 */ /* 0x000fe20000010000 */
[----:B------:R-:W-:Y:S01]  /*162d0*/  IMAD.MOV.U32 R100, RZ, RZ, R104 ;  /* 0x000000ffff647224 */ /* 0x000fe200078e0068 */
[----:B---3--:R-:W-:Y:S03]  /*162e0*/  F2FP.F16.F32.PACK_AB R179, R184, R106 ;  /* 0x0000006ab8b3723e */ /* 0x008fe600000000ff */
[----:B------:R-:W-:Y:S01]  /*162f0*/  FADD.FTZ R3, R242, R3 ;  /* 0x00000003f2037221 */ /* 0x000fe20000010000 */
[----:B------:R-:W-:Y:S03]  /*16300*/  FADD.FTZ R0, R249, R0 ;  /* 0x00000000f9007221 */ /* 0x000fe60000010000 */
[C---:B------:R-:W-:Y:S01]  /*16310*/  HMMA.16816.F32 R108, R176.reuse, R128, R8 ;  /* 0x00000080b06c723c */ /* 0x040fe20000001808 */
[----:B------:R-:W3:Y:S03]  /*16320*/  LDSM.16.MT88.4 R8, [R226+0xbc00] ;  /* 0x00bc0000e208783b */ /* 0x000ee60000004200 */
[----:B------:R-:W-:Y:S02]  /*16330*/  FADD.FTZ R3, R244, R3 ;  /* 0x00000003f4037221 */ /* 0x000fe40000010000 */
[-C--:B------:R-:W-:Y:S06]  /*16340*/  HMMA.16816.F32 R116, R176, R130.reuse, R12 ;  /* 0x00000082b074723c */ /* 0x080fec000000180c */
[C---:B------:R-:W-:Y:S05]  /*16350*/  HMMA.16816.F32 R120, R164.reuse, R130, R16 ;  /* 0x00000082a478723c */ /* 0x040fea0000001810 */
[----:B------:R-:W-:Y:S01]  /*16360*/  FADD.FTZ R12, R251, R0 ;  /* 0x00000000fb0c7221 */ /* 0x000fe20000010000 */
[-C--:B--2---:R-:W-:Y:S05]  /*16370*/  HMMA.16816.F32 R128, R164, R132.reuse, R20 ;  /* 0x00000084a480723c */ /* 0x084fea0000001814 */
[----:B------:R-:W-:Y:S01]  /*16380*/  FADD.FTZ R12, R223, R12 ;  /* 0x0000000cdf0c7221 */ /* 0x000fe20000010000 */
[C---:B------:R-:W-:Y:S05]  /*16390*/  HMMA.16816.F32 R124, R176.reuse, R132, R24 ;  /* 0x00000084b07c723c */ /* 0x040fea0000001818 */
[----:B------:R-:W-:Y:S02]  /*163a0*/  IMAD.MOV.U32 R15, RZ, RZ, R136 ;  /* 0x000000ffff0f7224 */ /* 0x000fe400078e0088 */
[----:B------:R-:W-:Y:S01]  /*163b0*/  FADD.FTZ R0, R248, R2 ;  /* 0x00000002f8007221 */ /* 0x000fe20000010000 */
[-C--:B------:R-:W-:Y:S03]  /*163c0*/  HMMA.16816.F32 R136, R176, R134.reuse, R28 ;  /* 0x00000086b088723c */ /* 0x080fe6000000181c */
[----:B------:R-:W-:Y:S01]  /*163d0*/  FADD.FTZ R2, R243, R3 ;  /* 0x00000003f3027221 */ /* 0x000fe20000010000 */
[----:B------:R-:W-:Y:S02]  /*163e0*/  FADD.FTZ R3, R216, R0 ;  /* 0x00000000d8037221 */ /* 0x000fe40000010000 */
        /* <DEDUP_REMOVED lines=66> */
[----:B------:R-:W-:Y:S01]  /*16810*/  FADD.FTZ R2, R181, R2 ;  /* 0x00000002b5027221 */ /* 0x000fe20000010000 */
[----:B------:R-:W-:Y:S01]  /*16820*/  FADD.FTZ R0, R184, R0 ;  /* 0x00000000b8007221 */ /* 0x000fe20000010000 */
[----:B------:R-:W-:Y:S02]  /*16830*/  IMAD.MOV.U32 R106, RZ, RZ, R103 ;  /* 0x000000ffff6a7224 */ /* 0x000fe400078e0067 */
[----:B------:R1:W-:Y:S04]  /*16840*/  STL [R1+0x8], R3 ;  /* 0x0000080301007387 */ /* 0x0003e80000100800 */
[----:B------:R2:W-:Y:S04]  /*16850*/  STL [R1+0x4], R2 ;  /* 0x0000040201007387 */ /* 0x0005e80000100800 */
[----:B------:R2:W-:Y:S01]  /*16860*/  STL [R1], R0 ;  /* 0x0000000001007387 */ /* 0x0005e20000100800 */
[----:B-1----:R-:W-:Y:S01]  /*16870*/  MOV R3, R105 ;  /* 0x0000006900037202 */ /* 0x002fe20000000f00 */
[----:B------:R-:W-:Y:S06]  /*16880*/  @P0 BRA `(.L_x_1045) ;  /* 0xffffffb800140947 */ /* 0x000fec000383ffff */
.L_x_1044:
[----:B------:R-:W3:Y:S04]  /*16890*/  LDL.LU R8, [R1+0xc] ;  /* 0x00000c0001087983 */ /* 0x000ee80000300800 */
[----:B------:R-:W4:Y:S04]  /*168a0*/  LDL.LU R7, [R1+0x8] ;  /* 0x0000080001077983 */ /* 0x000f280000300800 */
[----:B------:R-:W2:Y:S04]  /*168b0*/  LDL.LU R6, [R1+0x4] ;  /* 0x0000040001067983 */ /* 0x000ea80000300800 */
[----:B------:R-:W2:Y:S01]  /*168c0*/  LDL.LU R5, [R1] ;  /* 0x0000000001057983 */ /* 0x000ea20000300800 */
        /* <DEDUP_REMOVED lines=77> */
.L_x_1048:
        /* <DEDUP_REMOVED lines=23> */
.L_x_1049:
        /* <DEDUP_REMOVED lines=296> */
.L_x_1051:
[----:B------:R-:W-:Y:S05]  /*18190*/  BSYNC B0 ;  /* 0x0000000000007941 */ /* 0x000fea0003800000 */
.L_x_1050:
        /* <DEDUP_REMOVED lines=39> */
.L_x_1053:
[----:B------:R-:W-:Y:S05]  /*18410*/  BSYNC B0 ;  /* 0x0000000000007941 */ /* 0x000fea0003800000 */
.L_x_1052:
        /* <DEDUP_REMOVED lines=24> */
.L_x_1055:
[----:B------:R-:W-:Y:S05]  /*185a0*/  BSYNC B0 ;  /* 0x0000000000007941 */ /* 0x000fea0003800000 */
.L_x_1054:
        /* <DEDUP_REMOVED lines=24> */
.L_x_1057:
[----:B------:R-:W-:Y:S05]  /*18730*/  BSYNC B0 ;  /* 0x0000000000007941 */ /* 0x000fea0003800000 */
.L_x_1056:
        /* <DEDUP_REMOVED lines=23> */
.L_x_1058:
        /* <DEDUP_REMOVED lines=13> */
.L_x_1227:


//--------------------- .text._ZN5flash16flash_fwd_kernelI23Flash_fwd_kernel_traitsILi96ELi128ELi64ELi4ELb0ELb0EN7cutlass6half_tE19Flash_kernel_traitsILi96ELi128ELi64ELi4ES3_EELb1ELb0ELb1ELb1ELb0ELb0ELb0ELb1EEEvNS_16Flash_fwd_paramsE --------------------------
	.section	.text._ZN5flash16flash_fwd_kernelI23Flash_fwd_kernel_traitsILi96ELi128ELi64ELi4ELb0ELb0EN7cutlass6half_tE19Flash_kernel_traitsILi96ELi128ELi64ELi4ES3_EELb1ELb0ELb1ELb1ELb0ELb0ELb0ELb1EEEvNS_16Flash_fwd_paramsE,"ax",@progbits
	.align	128
        .global         _ZN5flash16flash_fwd_kernelI23Flash_fwd_kernel_traitsILi96ELi128ELi64ELi4ELb0ELb0EN7cutlass6half_tE19Flash_kernel_traitsILi96ELi128ELi64ELi4ES3_EELb1ELb0ELb1ELb1ELb0ELb0ELb0ELb1EEEvNS_16Flash_fwd_paramsE
        .type           _ZN5flash16flash_fwd_kernelI23Flash_fwd_kernel_traitsILi96ELi128ELi64ELi4ELb0ELb0EN7cutlass6half_tE19Flash_kernel_traitsILi96ELi128ELi64ELi4ES3_EELb1ELb0ELb1ELb1ELb0ELb0ELb0ELb1EEEvNS_16Flash_fwd_paramsE,@function
        .size           _ZN5flash16flash_fwd_kernelI23Flash_fwd_kernel_traitsILi96ELi128ELi64ELi4ELb0ELb0EN7cutlass6half_tE19Flash_kernel_traitsILi96ELi128ELi64ELi4ES3_EELb1ELb0ELb1ELb1ELb0ELb0ELb0ELb1EEEvNS_16Flash_fwd_paramsE,(.L_x_1204 - _ZN5flash16flash_fwd_kernelI23Flash_fwd_kernel_traitsILi96ELi128ELi64ELi4ELb0ELb0EN7cutlass6half_tE19Flash_kernel_traitsILi96ELi128ELi64ELi4ES3_EELb1ELb0ELb1ELb1ELb0ELb0ELb0ELb1EEEvNS_16Flash_fwd_paramsE)
        .other          _ZN5flash16flash_fwd_kernelI23Flash_fwd_kernel_traitsILi96ELi128ELi64ELi4ELb0ELb0EN7cutlass6half_tE19Flash_kernel_traitsILi96ELi128ELi64ELi4ES3_EELb1ELb0ELb1ELb1ELb0ELb0ELb0ELb1EEEvNS_16Flash_fwd_paramsE,@"STO_CUDA_ENTRY STV_DEFAULT"
_ZN5flash16flash_fwd_kernelI23Flash_fwd_kernel_traitsILi96ELi128ELi64ELi4ELb0ELb0EN7cutlass6half_tE19Flash_kernel_traitsILi96ELi128ELi64ELi4ES3_EELb1ELb0ELb1ELb1ELb0ELb0ELb0ELb1EEEvNS_16Flash_fwd_paramsE:
.text._ZN5flash16flash_fwd_kernelI23Flash_fwd_kernel_traitsILi96ELi128ELi64ELi4ELb0ELb0EN7cutlass6half_tE19Flash_kernel_traitsILi96ELi128ELi64ELi4ES3_EELb1ELb0ELb1ELb1ELb0ELb0ELb0ELb1EEEvNS_16Flash_fwd_paramsE:
[----:B------:R-:W1:Y:S08]  /*0000*/  LDC R1, c[0x0][0x28] ;  /* 0x00000a00ff017b82 */ /* 0x000e700000000800 */
[----:B------:R-:W2:Y:S01]  /*0010*/  LDC.64 R172, c[0x0][0x198] ;  /* 0x00006600ffac7b82 */ /* 0x000ea20000000a00 */
[----:B------:R-:W-:Y:S01]  /*0020*/  BSSY B2, `(.L_x_1059) ;  /* 0x0000003000027945 */ /* 0x000fe20003800000 */
[----:B-1----:R-:W-:-:S06]  /*0030*/  IADD3 R1, R1, -0x298, RZ ;  /* 0xfffffd6801017810 */ /* 0x002fcc0007ffe0ff */
[----:B--2---:R-:W-:Y:S05]  /*0040*/  CALL.REL.NOINC `($_ZN5flash16flash_fwd_kernelI23Flash_fwd_kernel_traitsILi96ELi128ELi64ELi4ELb0ELb0EN7cutlass6half_tE19Flash_kernel_traitsILi96ELi128ELi64ELi4ES3_EELb1ELb0ELb1ELb1ELb0ELb0ELb0ELb1EEEvNS_16Flash_fwd_paramsE$_ZN5flash22compute_attn_1rowblockI23Flash_fwd_kernel_traitsILi96ELi128ELi64ELi4ELb0ELb0EN7cutlass6half_tE19Flash_kernel_traitsILi96ELi128ELi64ELi4ES3_EELb1ELb0ELb1ELb1ELb0ELb0ELb0ELb1ENS_16Flash_fwd_paramsEEEvRKT8_iii) ;  /* 0x0000000000087944 */ /* 0x004fea0003c00000 */
[----:B------:R-:W-:Y:S05]  /*0050*/  BSYNC B2 ;  /* 0x0000000000027941 */ /* 0x000fea0003800000 */
.L_x_1059:
[----:B------:R-:W-:Y:S05]  /*0060*/  EXIT ;  /* 0x000000000000794d */ /* 0x000fea0003800000 */
        .type           $_ZN5flash16flash_fwd_kernelI23Flash_fwd_kernel_traitsILi96ELi128ELi64ELi4ELb0ELb0EN7cutlass6half_tE19Flash_kernel_traitsILi96ELi128ELi64ELi4ES3_EELb1ELb0ELb1ELb1ELb0ELb0ELb0ELb1EEEvNS_16Flash_fwd_paramsE$_ZN5flash22compute_attn_1rowblockI23Flash_fwd_kernel_traitsILi96ELi128ELi64ELi4ELb0ELb0EN7cutlass6half_tE19Flash_kernel_traitsILi96ELi128ELi64ELi4ES3_EELb1ELb0ELb1ELb1ELb0ELb0ELb0ELb1ENS_16Flash_fwd_paramsEEEvRKT8_iii,@function
        .size           $_ZN5flash16flash_fwd_kernelI23Flash_fwd_kernel_traitsILi96ELi128ELi64ELi4ELb0ELb0EN7cutlass6half_tE19Flash_kernel_traitsILi96ELi128ELi64ELi4ES3_EELb1ELb0ELb1ELb1ELb0ELb0ELb0ELb1EEEvNS_16Flash_fwd_paramsE$_ZN5flash22compute_attn_1rowblockI23Flash_fwd_kernel_traitsILi96ELi128ELi64ELi4ELb0ELb0EN7cutlass6half_tE19Flash_kernel_traitsILi96ELi128ELi64ELi4ES3_EELb1ELb0ELb1ELb1ELb0ELb0ELb0ELb1ENS_16Flash_fwd_paramsEEEvRKT8_iii,(.L_x_1204 - $_ZN5flash16flash_fwd_kernelI23Flash_fwd_kernel_traitsILi96ELi128ELi64ELi4ELb0ELb0EN7cutlass6half_tE19Flash_kernel_traitsILi96ELi128ELi64ELi4ES3_EELb1ELb0ELb1ELb1ELb0ELb0ELb0ELb1EEEvNS_16Flash_fwd_paramsE$_ZN5flash22compute_attn_1rowblockI23Flash_fwd_kernel_traitsILi96ELi128ELi64ELi4ELb0ELb0EN7cutlass6half_tE19Flash_kernel_traitsILi96ELi128ELi64ELi4ES3_EELb1ELb0ELb1ELb1ELb0ELb0ELb0ELb1ENS_16Flash_fwd_paramsEEEvRKT8_iii)
$_ZN5flash16flash_fwd_kernelI23Flash_fwd_kernel_traitsILi96ELi128ELi64ELi4ELb0ELb0EN7cutlass6half_tE19Flash_kernel_traitsILi96ELi128ELi64ELi4ES3_EELb1ELb0ELb1ELb1ELb0ELb0ELb0ELb1EEEvNS_16Flash_fwd_paramsE$_ZN5flash22compute_attn_1rowblockI23Flash_fwd_kernel_traitsILi96ELi128ELi64ELi4ELb0ELb0EN7cutlass6half_tE19Flash_kernel_traitsILi96ELi128ELi64ELi4ES3_EELb1ELb0ELb1ELb1ELb0ELb0ELb0ELb1ENS_16Flash_fwd_paramsEEEvRKT8_iii:
        /* <DEDUP_REMOVED lines=68> */
.L_x_1061:
[----:B------:R-:W-:Y:S05]  /*04b0*/  BSYNC B0 ;  /* 0x0000000000007941 */ /* 0x000fea0003800000 */
.L_x_1060:
        /* <DEDUP_REMOVED lines=9> */
.L_x_1063:
[----:B------:R2:W5:Y:S02]  /*0550*/  LD.E R4, desc[UR4][R172.64+0xb8] ;  /* 0x0000b804ac047980 */ /* 0x000564000c101900 */
.L_x_1064:
[----:B------:R-:W-:Y:S05]  /*0560*/  BSYNC B0 ;  /* 0x0000000000007941 */ /* 0x000fea0003800000 */
.L_x_1062:
        /* <DEDUP_REMOVED lines=9> */
.L_x_1066:
[----:B------:R-:W4:Y:S01]  /*0600*/  LD.E.64 R2, desc[UR4][R172.64+0x108] ;  /* 0x00010804ac027980 */ /* 0x000f22000c101b00 */
[----:B------:R-:W-:Y:S01]  /*0610*/  BSSY B0, `(.L_x_1068) ;  /* 0x0000006000007945 */ /* 0x000fe20003800000 */
[----:B------:R-:W-:Y:S01]  /*0620*/  IMAD.MOV.U32 R0, RZ, RZ, RZ ;  /* 0x000000ffff007224 */ /* 0x000fe200078e00ff */
[----:B----4-:R-:W-:-:S04]  /*0630*/  ISETP.NE.U32.AND P0, PT, R2, RZ, PT ;  /* 0x000000ff0200720c */ /* 0x010fc80003f05070 */
[----:B------:R-:W-:-:S13]  /*0640*/  ISETP.NE.AND.EX P0, PT, R3, RZ, PT, P0 ;  /* 0x000000ff0300720c */ /* 0x000fda0003f05300 */
[----:B------:R-:W-:Y:S05]  /*0650*/  @!P0 BRA `(.L_x_1069) ;  /* 0x0000000000048947 */ /* 0x000fea0003800000 */
[----:B------:R1:W5:Y:S02]  /*0660*/  LD.E R0, desc[UR4][R172.64+0xbc] ;  /* 0x0000bc04ac007980 */ /* 0x000364000c101900 */
.L_x_1069:
[----:B------:R-:W-:Y:S05]  /*0670*/  BSYNC B0 ;  /* 0x0000000000007941 */ /* 0x000fea0003800000 */
.L_x_1068:
[----:B-----5:R-:W-:Y:S02]  /*0680*/  IADD3 R68, R0, R4, -R26 ;  /* 0x0000000400447210 */ /* 0x020fe40007ffe81a */
.L_x_1067:
[----:B------:R-:W-:Y:S05]  /*0690*/  BSYNC B1 ;  /* 0x0000000000017941 */ /* 0x000fea0003800000 */
.L_x_1065:
[----:B------:R-:W4:Y:S01]  /*06a0*/  S2R R210, SR_CTAID.X ;  /* 0x0000000000d27919 */ /* 0x000f220000002500 */
[----:B------:R-:W-:Y:S01]  /*06b0*/  MOV R33, 0x50 ;  /* 0x0000005000217802 */ /* 0x000fe20000000f00 */
[----:B------:R-:W-:-:S03]  /*06c0*/  IMAD.MOV.U32 R3, RZ, RZ, 0x0 ;  /* 0x00000000ff037424 */ /* 0x000fc600078e00ff */
[----:B------:R-:W-:Y:S01]  /*06d0*/  MOV R2, R33 ;  /* 0x0000002100027202 */ /* 0x000fe20000000f00 */
[----:B----4-:R-:W-:-:S05]  /*06e0*/  IMAD.SHL.U32 R170, R210, 0x80, RZ ;  /* 0x00000080d2aa7824 */ /* 0x010fca00078e00ff */
[----:B------:R-:W-:-:S13]  /*06f0*/  ISETP.GT.AND P0, PT, R184, R170, PT ;  /* 0x000000aab800720c */ /* 0x000fda0003f04270 */
[----:B-123--:R-:W-:Y:S05]  /*0700*/  @!P0 RET.REL.NODEC R2 `(_ZN5flash16flash_fwd_kernelI23Flash_fwd_kernel_traitsILi96ELi128ELi64ELi4ELb0ELb0EN7cutlass6half_tE19Flash_kernel_traitsILi96ELi128ELi64ELi4ES3_EELb1ELb0ELb1ELb1ELb0ELb0ELb0ELb1EEEvNS_16Flash_fwd_paramsE) ;  /* 0xfffffff8023c8950 */ /* 0x00efea0003c3ffff */
        /* <DEDUP_REMOVED lines=16> */
[----:B------:R-:W-:Y:S02]  /*0810*/  VIMNMX R251, RZ, R2, !PT ;  /* 0x00000002fffb7248 */ /* 0x000fe40007fe0100 */
[----:B------:R-:W-:-:S03]  /*0820*/  VIMNMX R174, R3, R0, PT ;  /* 0x0000000003ae7248 */ /* 0x000fc60003fe0100 */
        /* <DEDUP_REMOVED lines=34> */
.L_x_1074:
[----:B------:R-:W-:Y:S05]  /*0a50*/  BSYNC B0 ;  /* 0x0000000000007941 */ /* 0x000fea0003800000 */
.L_x_1073:
[----:B------:R-:W-:Y:S01]  /*0a60*/  PRMT R0, RZ, 0x7610, R0 ;  /* 0x00007610ff007816 */ /* 0x000fe20000000000 */
[--C-:B------:R-:W-:Y:S01]  /*0a70*/  IMAD.MOV.U32 R22, RZ, RZ, R32.reuse ;  /* 0x000000ffff167224 */ /* 0x100fe200078e0020 */
[----:B------:R-:W-:Y:S02]  /*0a80*/  SHF.R.S32.HI R23, RZ, 0x1f, R32 ;  /* 0x0000001fff177819 */ /* 0x000fe40000011420 */
.L_x_1072:
[----:B------:R-:W-:Y:S05]  /*0a90*/  BSYNC B1 ;  /* 0x0000000000017941 */ /* 0x000fea0003800000 */
.L_x_1071:
        /* <DEDUP_REMOVED lines=31> */
.L_x_1076:
[----:B------:R-:W-:Y:S05]  /*0c90*/  BSYNC B0 ;  /* 0x0000000000007941 */ /* 0x000fea0003800000 */
.L_x_1075:
        /* <DEDUP_REMOVED lines=19> */
.L_x_1078:
[----:B------:R-:W-:Y:S05]  /*0dd0*/  BSYNC B0 ;  /* 0x0000000000007941 */ /* 0x000fea0003800000 */
.L_x_1077:
        /* <DEDUP_REMOVED lines=20> */
.L_x_1080:
[----:B------:R-:W-:Y:S05]  /*0f20*/  BSYNC B0 ;  /* 0x0000000000007941 */ /* 0x000fea0003800000 */
.L_x_1079:
        /* <DEDUP_REMOVED lines=20> */
.L_x_1082:
[----:B------:R-:W-:Y:S05]  /*1070*/  BSYNC B0 ;  /* 0x0000000000007941 */ /* 0x000fea0003800000 */
.L_x_1081:
        /* <DEDUP_REMOVED lines=24> */
.L_x_1084:
[----:B------:R-:W-:Y:S05]  /*1200*/  BSYNC B0 ;  /* 0x0000000000007941 */ /* 0x000fea0003800000 */
.L_x_1083:
        /* <DEDUP_REMOVED lines=28> */
[----:B-1----:R-:W-:Y:S05]  /*13d0*/  @P6 RET.REL.NODEC R2 `(_ZN5flash16flash_fwd_kernelI23Flash_fwd_kernel_traitsILi96ELi128ELi64ELi4ELb0ELb0EN7cutlass6half_tE19Flash_kernel_traitsILi96ELi128ELi64ELi4ES3_EELb1ELb0ELb1ELb1ELb0ELb0ELb0ELb1EEEvNS_16Flash_fwd_paramsE) ;  /* 0xffffffec02086950 */ /* 0x002fea0003c3ffff */
        /* <DEDUP_REMOVED lines=9> */
[----:B------:R-:W-:Y:S05]  /*1470*/  RET.REL.NODEC R2 `(_ZN5flash16flash_fwd_kernelI23Flash_fwd_kernel_traitsILi96ELi128ELi64ELi4ELb0ELb0EN7cutlass6half_tE19Flash_kernel_traitsILi96ELi128ELi64ELi4ES3_EELb1ELb0ELb1ELb1ELb0ELb0ELb0ELb1EEEvNS_16Flash_fwd_paramsE) ;  /* 0xffffffe802e07950 */ /* 0x000fea0003c3ffff */
.L_x_1070:
[----:B------:R-:W2:Y:S04]  /*1480*/  LD.E R25, desc[UR4][R172.64+0x68] ;  /* 0x00006804ac197980 */ /* 0x000ea8000c101900 */
[----:B------:R-:W3:Y:S01]  /*1490*/  LD.E.64 R10, desc[UR4][R172.64+0x38] ;  /* 0x00003804ac0a7980 */ /* 0x000ee2000c101b00 */
[----:B------:R-:W-:Y:S02]  /*14a0*/  ISETP.NE.AND P1, PT, R32, -0x1, PT ;  /* 0xffffffff2000780c */ /* 0x000fe40003f25270 */
[----:B------:R-:W-:Y:S01]  /*14b0*/  ISETP.NE.AND P4, PT, R35, -0x1, PT ;  /* 0xffffffff2300780c */ /* 0x000fe20003f85270 */
[----:B------:R-:W4:Y:S01]  /*14c0*/  LD.E.64 R4, desc[UR4][R172.64+0x30] ;  /* 0x00003004ac047980 */ /* 0x000f22000c101b00 */
[CC--:B------:R-:W-:Y:S01]  /*14d0*/  LEA.HI R8, R40.reuse, R163.reuse, RZ, 0x2 ;  /* 0x000000a328087211 */ /* 0x0c0fe200078f10ff */
[----:B------:R-:W1:Y:S01]  /*14e0*/  S2R R21, SR_CgaCtaId ;  /* 0x0000000000157919 */ /* 0x000e620000008800 */
[----:B------:R-:W-:-:S02]  /*14f0*/  LEA.HI R41, R40, R163, RZ, 0x3 ;  /* 0x000000a328297211 */ /* 0x000fc400078f18ff */
[----:B------:R-:W-:Y:S01]  /*1500*/  SHF.R.S32.HI R169, RZ, 0x5, R162 ;  /* 0x00000005ffa97819 */ /* 0x000fe200000114a2 */
[----:B------:R-:W4:Y:S04]  /*1510*/  LD.E R188, desc[UR4][R172.64+0xc8] ;  /* 0x0000c804acbc7980 */ /* 0x000f28000c101900 */
[----:B------:R-:W4:Y:S04]  /*1520*/  @!P1 LD.E.64 R12, desc[UR4][R172.64+0x18] ;  /* 0x00001804ac0c9980 */ /* 0x000f28000c101b00 */
[----:B------:R-:W4:Y:S01]  /*1530*/  @!P4 LD.E.64 R18, desc[UR4][R172.64+0x20] ;  /* 0x00002004ac12c980 */ /* 0x000f22000c101b00 */
[----:B------:R-:W-:-:S02]  /*1540*/  LOP3.LUT R3, R8, 0xfffffffc, RZ, 0xc0, !PT ;  /* 0xfffffffc08037812 */ /* 0x000fc400078ec0ff */
[----:B------:R-:W-:Y:S01]  /*1550*/  SHF.R.S32.HI R39, RZ, 0x3, R41 ;  /* 0x00000003ff277819 */ /* 0x000fe20000011429 */
[----:B------:R-:W4:Y:S01]  /*1560*/  LD.E.64 R44, desc[UR4][R172.64+0x40] ;  /* 0x00004004ac2c7980 */ /* 0x000f22000c101b00 */
[----:B------:R-:W-:Y:S01]  /*1570*/  SHF.R.S32.HI R6, RZ, 0x2, R8 ;  /* 0x00000002ff067819 */ /* 0x000fe20000011408 */
[----:B------:R-:W-:Y:S01]  /*1580*/  IMAD.IADD R3, R163, 0x1, -R3 ;  /* 0x00000001a3037824 */ /* 0x000fe200078e0a03 */
[----:B------:R-:W-:Y:S01]  /*1590*/  SHF.L.U32 R7, R39, 0x6, RZ ;  /* 0x0000000627077819 */ /* 0x000fe200000006ff */
[----:B------:R-:W4:Y:S02]  /*15a0*/  LD.E.64 R14, desc[UR4][R172.64+0x48] ;  /* 0x00004804ac0e7980 */ /* 0x000f24000c101b00 */
[----:B------:R-:W-:Y:S01]  /*15b0*/  IMAD.SHL.U32 R195, R3, 0x8, RZ ;  /* 0x0000000803c37824 */ /* 0x000fe200078e00ff */
[----:B------:R-:W-:Y:S01]  /*15c0*/  LEA.HI R3, R8, R6, RZ, 0x1 ;  /* 0x0000000608037211 */ /* 0x000fe200078f08ff */
[----:B------:R2:W5:Y:S03]  /*15d0*/  LD.E.64 R28, desc[UR4][R172.64+0x50] ;  /* 0x00005004ac1c7980 */ /* 0x000566000c101b00 */
[----:B------:R-:W-:Y:S01]  /*15e0*/  LOP3.LUT R3, R3, 0x7fffffe, RZ, 0xc0, !PT ;  /* 0x07fffffe03037812 */ /* 0x000fe200078ec0ff */
[----:B------:R2:W5:Y:S01]  /*15f0*/  LD.E R164, desc[UR4][R172.64+0x60] ;  /* 0x00006004aca47980 */ /* 0x000562000c101900 */
[----:B------:R-:W-:-:S03]  /*1600*/  MOV R20, 0x400 ;  /* 0x0000040000147802 */ /* 0x000fc60000000f00 */
[----:B------:R-:W-:Y:S01]  /*1610*/  IMAD.IADD R3, R6, 0x1, -R3 ;  /* 0x0000000106037824 */ /* 0x000fe200078e0a03 */
[----:B------:R-:W-:Y:S01]  /*1620*/  @!P4 SHF.R.S32.HI R8, RZ, 0x1f, R26 ;  /* 0x0000001fff08c819 */ /* 0x000fe2000001141a */
[----:B------:R2:W5:Y:S02]  /*1630*/  LD.E R165, desc[UR4][R172.64+0xc4] ;  /* 0x0000c404aca57980 */ /* 0x000564000c101900 */
[----:B------:R-:W-:Y:S01]  /*1640*/  IMAD R17, R169, 0x8, R3 ;  /* 0x00000008a9117824 */ /* 0x000fe200078e0203 */
[----:B-1----:R-:W-:Y:S01]  /*1650*/  LEA R3, R21, R20, 0x18 ;  /* 0x0000001415037211 */ /* 0x002fe200078ec0ff */
[----:B------:R1:W5:Y:S01]  /*1660*/  LD.E R203, desc[UR4][R172.64+0xc0] ;  /* 0x0000c004accb7980 */ /* 0x000362000c101900 */
[----:B------:R-:W-:Y:S02]  /*1670*/  IABS R21, R179 ;  /* 0x000000b300157213 */ /* 0x000fe40000000000 */
[----:B------:R-:W-:Y:S01]  /*1680*/  @!P4 SHF.R.S32.HI R22, RZ, 0x1f, R178 ;  /* 0x0000001fff16c819 */ /* 0x000fe200000114b2 */
[----:B------:R1:W5:Y:S04]  /*1690*/  LD.E.64 R36, desc[UR4][R172.64+0x58] ;  /* 0x00005804ac247980 */ /* 0x000368000c101b00 */
[----:B------:R1:W5:Y:S04]  /*16a0*/  LD.E.64 R218, desc[UR4][R172.64+0x8] ;  /* 0x00000804acda7980 */ /* 0x000368000c101b00 */
[----:B------:R1:W5:Y:S04]  /*16b0*/  LD.E.64 R222, desc[UR4][R172.64+0x10] ;  /* 0x00001004acde7980 */ /* 0x000368000c101b00 */
[----:B------:R1:W5:Y:S04]  /*16c0*/  LD.E.64 R166, desc[UR4][R172.64+0x98] ;  /* 0x00009804aca67980 */ /* 0x000368000c101b00 */
[----:B------:R1:W5:Y:S01]  /*16d0*/  @!P4 LD.E.64 R30, desc[UR4][R172.64+0x28] ;  /* 0x00002804ac1ec980 */ /* 0x000362000c101b00 */
[----:B--2---:R-:W-:-:S04]  /*16e0*/  IABS R0, R25 ;  /* 0x0000001900007213 */ /* 0x004fc80000000000 */
[----:B------:R-:W2:Y:S08]  /*16f0*/  I2F.RP R2, R0 ;  /* 0x0000000000027306 */ /* 0x000eb00000209400 */
[----:B--2---:R-:W2:Y:S02]  /*1700*/  MUFU.RCP R2, R2 ;  /* 0x0000000200027308 */ /* 0x004ea40000001000 */
[----:B--2---:R-:W-:-:S06]  /*1710*/  VIADD R2, R2, 0xffffffe ;  /* 0x0ffffffe02027836 */ /* 0x004fcc0000000000 */
[----:B------:R2:W1:Y:S02]  /*1720*/  F2I.FTZ.U32.TRUNC.NTZ R9, R2 ;  /* 0x0000000200097305 */ /* 0x000464000021f000 */
[----:B--2---:R-:W-:-:S04]  /*1730*/  LOP3.LUT R2, R7, 0xc0, RZ, 0xc0, !PT ;  /* 0x000000c007027812 */ /* 0x004fc800078ec0ff */
[----:B------:R-:W-:Y:S02]  /*1740*/  LOP3.LUT R7, R2, 0x18, R195, 0xf8, !PT ;  /* 0x0000001802077812 */ /* 0x000fe400078ef8c3 */
[----:B------:R-:W-:-:S04]  /*1750*/  SHF.R.U32.HI R2, RZ, 0x3, R2 ;  /* 0x00000003ff027819 */ /* 0x000fc80000011602 */
[----:B------:R-:W-:Y:S01]  /*1760*/  LOP3.LUT R16, R7, R2, RZ, 0x3c, !PT ;  /* 0x0000000207107212 */ /* 0x000fe200078e3cff */
[----:B---3--:R-:W-:Y:S01]  /*1770*/  @!P4 IMAD R7, R11, R26, RZ ;  /* 0x0000001a0b07c224 */ /* 0x008fe200078e02ff */
[----:B-1----:R-:W-:-:S03]  /*1780*/  IADD3 R2, RZ, -R9, RZ ;  /* 0x80000009ff027210 */ /* 0x002fc60007ffe0ff */
[----:B------:R-:W-:Y:S01]  /*1790*/  IMAD.U32 R196, R17, 0x20, R16 ;  /* 0x0000002011c47824 */ /* 0x000fe200078e0010 */
[----:B------:R-:W-:Y:S01]  /*17a0*/  IABS R16, R25 ;  /* 0x0000001900107213 */ /* 0x000fe20000000000 */
[----:B------:R-:W-:Y:S02]  /*17b0*/  @!P4 IMAD R20, R10, R8, R7 ;  /* 0x000000080a14c224 */ /* 0x000fe400078e0207 */
[----:B------:R-:W-:Y:S01]  /*17c0*/  IMAD R7, R2, R0, RZ ;  /* 0x0000000002077224 */ /* 0x000fe200078e02ff */
[----:B------:R-:W-:Y:S01]  /*17d0*/  @P4 IADD3 R2, R26, R35, RZ ;  /* 0x000000231a024210 */ /* 0x000fe20007ffe0ff */
[----:B------:R-:W-:-:S04]  /*17e0*/  IMAD.MOV.U32 R8, RZ, RZ, RZ ;  /* 0x000000ffff087224 */ /* 0x000fc800078e00ff */
[----:B------:R-:W-:-:S04]  /*17f0*/  IMAD.HI.U32 R24, R9, R7, R8 ;  /* 0x0000000709187227 */ /* 0x000fc800078e0008 */
[----:B------:R-:W-:Y:S02]  /*1800*/  IMAD.MOV R7, RZ, RZ, -R16 ;  /* 0x000000ffff077224 */ /* 0x000fe400078e0a10 */
[-C--:B------:R-:W-:Y:S02]  /*1810*/  @P4 IMAD R16, R11, R2.reuse, RZ ;  /* 0x000000020b104224 */ /* 0x080fe400078e02ff */
[----:B------:R-:W-:Y:S01]  /*1820*/  @P4 IMAD.WIDE.U32 R8, R10, R2, RZ ;  /* 0x000000020a084225 */ /* 0x000fe200078e00ff */
[----:B------:R-:W-:-:S03]  /*1830*/  @!P1 SHF.R.S32.HI R17, RZ, 0x1f, R178 ;  /* 0x0000001fff119819 */ /* 0x000fc600000114b2 */
[----:B------:R-:W-:Y:S01]  /*1840*/  @P4 IMAD.MOV.U32 R27, RZ, RZ, R8 ;  /* 0x000000ffff1b4224 */ /* 0x000fe200078e0008 */
[----:B------:R-:W-:Y:S01]  /*1850*/  @P4 IADD3 R34, R9, R16, RZ ;  /* 0x0000001009224210 */ /* 0x000fe20007ffe0ff */
[----:B------:R-:W-:-:S04]  /*1860*/  @!P4 IMAD.WIDE.U32 R8, R10, R26, RZ ;  /* 0x0000001a0a08c225 */ /* 0x000fc800078e00ff */
[----:B------:R-:W-:-:S04]  /*1870*/  IMAD.HI.U32 R24, R24, R21, RZ ;  /* 0x0000001518187227 */ /* 0x000fc800078e00ff */
[-C--:B----4-:R-:W-:Y:S02]  /*1880*/  @!P1 IMAD R23, R13, R178.reuse, RZ ;  /* 0x000000b20d179224 */ /* 0x090fe400078e02ff */
[----:B------:R-:W-:Y:S02]  /*1890*/  @!P4 IMAD.IADD R13, R9, 0x1, R20 ;  /* 0x00000001090dc824 */ /* 0x000fe400078e0214 */
[----:B------:R-:W-:Y:S02]  /*18a0*/  @!P4 IMAD R9, R19, R178, RZ ;  /* 0x000000b21309c224 */ /* 0x000fe400078e02ff */
[----:B------:R-:W-:Y:S02]  /*18b0*/  IMAD R2, R24, R7, R21 ;  /* 0x0000000718027224 */ /* 0x000fe400078e0215 */
[----:B------:R-:W-:Y:S02]  /*18c0*/  @!P1 IMAD R23, R12, R17, R23 ;  /* 0x000000110c179224 */ /* 0x000fe400078e0217 */
[----:B------:R-:W-:-:S02]  /*18d0*/  @P1 IMAD R7, R5, R32, RZ ;  /* 0x0000002005071224 */ /* 0x000fc400078e02ff */
[----:B------:R-:W-:-:S04]  /*18e0*/  @P1 IMAD.WIDE.U32 R16, R4, R32, RZ ;  /* 0x0000002004101225 */ /* 0x000fc800078e00ff */
[----:B------:R-:W-:-:S04]  /*18f0*/  @!P1 IMAD.WIDE.U32 R20, R12, R178, RZ ;  /* 0x000000b20c149225 */ /* 0x000fc800078e00ff */
[----:B------:R-:W-:Y:S02]  /*1900*/  @!P4 IMAD.MOV.U32 R12, RZ, RZ, R8 ;  /* 0x000000ffff0cc224 */ /* 0x000fe400078e0008 */
[----:B------:R-:W-:Y:S02]  /*1910*/  @!P4 IMAD R32, R18, R22, R9 ;  /* 0x000000161220c224 */ /* 0x000fe400078e0209 */
[----:B------:R-:W-:Y:S01]  /*1920*/  @P1 IMAD.MOV.U32 R8, RZ, RZ, R4 ;  /* 0x000000ffff081224 */ /* 0x000fe200078e0004 */
[----:B------:R-:W-:Y:S01]  /*1930*/  @!P1 MOV R8, R4 ;  /* 0x0000000400089202 */ /* 0x000fe20000000f00 */
[--C-:B------:R-:W-:Y:S02]  /*1940*/  @P1 IMAD.MOV.U32 R9, RZ, RZ, R5.reuse ;  /* 0x000000ffff091224 */ /* 0x100fe400078e0005 */
[----:B------:R-:W-:Y:S02]  /*1950*/  @!P1 IMAD.MOV.U32 R9, RZ, RZ, R5 ;  /* 0x000000ffff099224 */ /* 0x000fe400078e0005 */
[----:B------:R1:W5:Y:S01]  /*1960*/  LD.E.64 R4, desc[UR4][R172.64] ;  /* 0x00000004ac047980 */ /* 0x000362000c101b00 */
[----:B------:R-:W-:Y:S01]  /*1970*/  @!P1 IMAD.MOV.U32 R16, RZ, RZ, R20 ;  /* 0x000000ffff109224 */ /* 0x000fe200078e0014 */
[----:B------:R-:W-:-:S02]  /*1980*/  @P1 IADD3 R7, R17, R7, RZ ;  /* 0x0000000711071210 */ /* 0x000fc40007ffe0ff */
[----:B------:R-:W-:Y:S02]  /*1990*/  @!P1 IADD3 R7, R21, R23, RZ ;  /* 0x0000001715079210 */ /* 0x000fe40007ffe0ff */
[----:B------:R-:W-:Y:S02]  /*19a0*/  SHF.R.S32.HI R42, RZ, 0x1f, R195 ;  /* 0x0000001fff2a7819 */ /* 0x000fe400000114c3 */
[----:B------:R-:W-:-:S05]  /*19b0*/  IADD3 R16, P2, R195, R16, RZ ;  /* 0x00000010c3107210 */ /* 0x000fca0007f5e0ff */
[----:B------:R-:W-:Y:S01]  /*19c0*/  IMAD.X R17, R42, 0x1, R7, P2 ;  /* 0x000000012a117824 */ /* 0x000fe200010e0607 */
[--C-:B------:R-:W-:Y:S02]  /*19d0*/  SHF.R.S32.HI R7, RZ, 0x1f, R6.reuse ;  /* 0x0000001fff077819 */ /* 0x100fe40000011406 */
[----:B------:R-:W-:Y:S01]  /*19e0*/  IADD3 R43, -R170, R184, RZ ;  /* 0x000000b8aa2b7210 */ /* 0x000fe20007ffe1ff */
[C---:B------:R-:W-:Y:S01]  /*19f0*/  VIADD R185, R195.reuse, 0x40 ;  /* 0x00000040c3b97836 */ /* 0x040fe20000000000 */
[----:B------:R-:W-:Y:S01]  /*1a00*/  IADD3 R194, R195, 0x20, RZ ;  /* 0x00000020c3c27810 */ /* 0x000fe20007ffe0ff */
[----:B------:R-:W-:Y:S01]  /*1a10*/  IMAD.WIDE R46, R210, 0x80, R6 ;  /* 0x00000080d22e7825 */ /* 0x000fe200078e0206 */
[----:B------:R1:W-:Y:S04]  /*1a20*/  STL [R1+0x134], R195 ;  /* 0x000134c301007387 */ /* 0x0003e80000100800 */
[----:B------:R1:W-:Y:S04]  /*1a30*/  STL [R1+0x1cc], R43 ;  /* 0x0001cc2b01007387 */ /* 0x0003e80000100800 */
[----:B------:R1:W-:Y:S04]  /*1a40*/  STL.64 [R1+0x1c0], R46 ;  /* 0x0001c02e01007387 */ /* 0x0003e80000100a00 */
[----:B------:R1:W-:Y:S04]  /*1a50*/  STL [R1+0x8], R194 ;  /* 0x000008c201007387 */ /* 0x0003e80000100800 */
[----:B------:R1:W-:Y:S01]  /*1a60*/  STL [R1+0xc], R185 ;  /* 0x00000cb901007387 */ /* 0x0003e20000100800 */
[----:B------:R-:W-:-:S03]  /*1a70*/  ISETP.GT.U32.AND P0, PT, R0, R2, PT ;  /* 0x000000020000720c */ /* 0x000fc60003f04070 */
[----:B------:R1:W-:Y:S04]  /*1a80*/  STL [R1+0xbc], R188 ;  /* 0x0000bcbc01007387 */ /* 0x0003e80000100800 */
[----:B------:R1:W-:Y:S01]  /*1a90*/  STL.64 [R1+0x138], R44 ;  /* 0x0001382c01007387 */ /* 0x0003e20000100a00 */
[----:B------:R-:W-:Y:S01]  /*1aa0*/  ISETP.GE.AND P1, PT, R6, R43, PT ;  /* 0x0000002b0600720c */ /* 0x000fe20003f26270 */
[----:B------:R-:W-:Y:S01]  /*1ab0*/  IMAD R15, R15, R179, RZ ;  /* 0x000000b30f0f7224 */ /* 0x000fe200078e02ff */
[----:B------:R-:W-:Y:S01]  /*1ac0*/  SHF.R.S32.HI R33, RZ, 0x1f, R179 ;  /* 0x0000001fff217819 */ /* 0x000fe200000114b3 */
[----:B------:R-:W-:Y:S02]  /*1ad0*/  @!P4 IMAD.WIDE.U32 R22, R178, R18, R12 ;  /* 0x00000012b216c225 */ /* 0x000fe400078e000c */
[----:B------:R-:W-:-:S02]  /*1ae0*/  @!P0 IADD3 R2, R2, -R0, RZ ;  /* 0x8000000002028210 */ /* 0x000fc40007ffe0ff */
[----:B------:R-:W-:Y:S02]  /*1af0*/  IMAD R15, R14, R33, R15 ;  /* 0x000000210e0f7224 */ /* 0x000fe400078e020f */
[C---:B------:R-:W-:Y:S01]  /*1b00*/  IMAD.WIDE.U32 R16, R179.reuse, R14, R16 ;  /* 0x0000000eb3107225 */ /* 0x040fe200078e0010 */
[----:B------:R-:W-:Y:S01]  /*1b10*/  BSSY B0, `(.L_x_1085) ;  /* 0x0000028000007945 */ /* 0x000fe20003800000 */
[----:B------:R-:W-:Y:S02]  /*1b20*/  ISETP.GE.U32.AND P2, PT, R2, R0, PT ;  /* 0x000000000200720c */ /* 0x000fe40003f46070 */
[----:B------:R-:W-:Y:S01]  /*1b30*/  LOP3.LUT R38, R179, R25, RZ, 0x3c, !PT ;  /* 0x00000019b3267212 */ /* 0x000fe200078e3cff */
[----:B------:R-:W-:Y:S01]  /*1b40*/  VIADD R2, R6, 0x40 ;  /* 0x0000004006027836 */ /* 0x000fe20000000000 */
[----:B------:R-:W-:Y:S01]  /*1b50*/  @!P4 MOV R27, R22 ;  /* 0x00000016001bc202 */ /* 0x000fe20000000f00 */
[----:B------:R-:W-:Y:S01]  /*1b60*/  IMAD R196, R196, 0x2, R3 ;  /* 0x00000002c4c47824 */ /* 0x000fe200078e0203 */
[----:B------:R-:W-:Y:S01]  /*1b70*/  IADD3 R15, R17, R15, RZ ;  /* 0x0000000f110f7210 */ /* 0x000fe20007ffe0ff */
[----:B------:R-:W-:Y:S06]  /*1b80*/  @P1 BRA `(.L_x_1086) ;  /* 0x0000000000801947 */ /* 0x000fec0003800000 */
[-C--:B-----5:R-:W-:Y:S01]  /*1b90*/  ISETP.GE.AND P6, PT, R195, R203.reuse, PT ;  /* 0x000000cbc300720c */ /* 0x0a0fe20003fc6270 */
[-C--:B------:R-:W-:Y:S01]  /*1ba0*/  IMAD R0, R47, R8.reuse, RZ ;  /* 0x000000082f007224 */ /* 0x080fe200078e02ff */
        /* <DEDUP_REMOVED lines=24> */
[----:B--2---:R-:W-:-:S04]  /*1d30*/  LEA R18, P1, R12, R4, 0x1 ;  /* 0x000000040c127211 */ /* 0x004fc800078208ff */
[----:B------:R-:W-:-:S05]  /*1d40*/  LEA.HI.X R19, R12, R5, R0, 0x1, P1 ;  /* 0x000000050c137211 */ /* 0x000fca00008f0c00 */
[----:B------:R-:W-:Y:S01]  /*1d50*/  @!PT LDS RZ, [RZ] ;  /* 0x00000000fffff984 */ /* 0x000fe20000000800 */
[----:B------:R-:W-:Y:S01]  /*1d60*/  @!PT LDS RZ, [RZ] ;  /* 0x00000000fffff984 */ /* 0x000fe20000000800 */
[----:B------:R-:W-:Y:S01]  /*1d70*/  @!PT LDS RZ, [RZ] ;  /* 0x00000000fffff984 */ /* 0x000fe20000000800 */
[----:B------:R3:W-:Y:S04]  /*1d80*/  LDGSTS.E.BYPASS.LTC128B.128 [R196+0x4000], desc[UR4][R18.64+0x80] ;  /* 0x0400008012c47fae */ /* 0x0007e8000b901d44 */
.L_x_1086:
[----:B------:R-:W-:Y:S05]  /*1d90*/  BSYNC B0 ;  /* 0x0000000000007941 */ /* 0x000fea0003800000 */
.L_x_1085:
[----:B------:R-:W-:Y:S01]  /*1da0*/  IADD3 R12, P6, R195, R27, RZ ;  /* 0x0000001bc30c7210 */ /* 0x000fe20007fde0ff */
[----:B------:R-:W-:Y:S01]  /*1db0*/  @!P0 VIADD R24, R24, 0x1 ;  /* 0x0000000118188836 */ /* 0x000fe20000000000 */
[----:B------:R-:W-:Y:S01]  /*1dc0*/  ISETP.GE.AND P3, PT, R38, RZ, PT ;  /* 0x000000ff2600720c */ /* 0x000fe20003f66270 */
[----:B------:R-:W-:Y:S01]  /*1dd0*/  VIADD R27, R6, 0x20 ;  /* 0x00000020061b7836 */ /* 0x000fe20000000000 */
[----:B------:R-:W-:Y:S01]  /*1de0*/  ISETP.NE.AND P5, PT, R25, RZ, PT ;  /* 0x000000ff1900720c */ /* 0x000fe20003fa5270 */
[----:B------:R-:W-:Y:S01]  /*1df0*/  @P2 VIADD R24, R24, 0x1 ;  /* 0x0000000118182836 */ /* 0x000fe20000000000 */
[-C--:B------:R-:W-:Y:S01]  /*1e00*/  ISETP.GE.AND P1, PT, R2, R43.reuse, PT ;  /* 0x0000002b0200720c */ /* 0x080fe20003f26270 */
[----:B------:R-:W-:Y:S01]  /*1e10*/  @!P4 IMAD.IADD R34, R23, 0x1, R32 ;  /* 0x000000011722c824 */ /* 0x000fe200078e0220 */
[----:B------:R-:W-:Y:S01]  /*1e20*/  ISETP.GE.AND P2, PT, R27, R43, PT ;  /* 0x0000002b1b00720c */ /* 0x000fe20003f46270 */
[----:B------:R-:W-:Y:S01]  /*1e30*/  IMAD R0, R11, R6, RZ ;  /* 0x000000060b007224 */ /* 0x000fe200078e02ff */
[----:B------:R-:W-:Y:S01]  /*1e40*/  IADD3 R69, R174, -0x1, RZ ;  /* 0xffffffffae457810 */ /* 0x000fe20007ffe0ff */
[----:B------:R-:W-:Y:S01]  /*1e50*/  BSSY B0, `(.L_x_1087) ;  /* 0x000002d000007945 */ /* 0x000fe20003800000 */
[----:B------:R-:W-:Y:S01]  /*1e60*/  IADD3.X R13, R42, R34, RZ, P6, !PT ;  /* 0x000000222a0d7210 */ /* 0x000fe200037fe4ff */
[----:B------:R-:W-:Y:S01]  /*1e70*/  IMAD R0, R10, R7, R0 ;  /* 0x000000070a007224 */ /* 0x000fe200078e0200 */
[----:B------:R-:W-:Y:S01]  /*1e80*/  IADD3 R2, R6, 0x60, RZ ;  /* 0x0000006006027810 */ /* 0x000fe20007ffe0ff */
[----:B------:R-:W-:-:S02]  /*1e90*/  @!P3 IMAD.MOV R24, RZ, RZ, -R24 ;  /* 0x000000ffff18b224 */ /* 0x000fc400078e0a18 */
[----:B------:R-:W-:Y:S01]  /*1ea0*/  IMAD.WIDE.U32 R12, R10, R6, R12 ;  /* 0x000000060a0c7225 */ /* 0x000fe200078e000c */
[----:B------:R-:W-:Y:S02]  /*1eb0*/  @!P5 LOP3.LUT R24, RZ, R25, RZ, 0x33, !PT ;  /* 0x00000019ff18d212 */ /* 0x000fe400078e33ff */
[----:B------:R-:W-:Y:S01]  /*1ec0*/  ISETP.GE.AND P0, PT, R2, R43, PT ;  /* 0x0000002b0200720c */ /* 0x000fe20003f06270 */
[----:B------:R-:W-:Y:S01]  /*1ed0*/  IMAD R25, R69, -0x40, R68 ;  /* 0xffffffc045197824 */ /* 0x000fe200078e0244 */
[----:B--23--:R-:W-:Y:S01]  /*1ee0*/  IADD3 R19, R13, R0, RZ ;  /* 0x000000000d137210 */ /* 0x00cfe20007ffe0ff */
[----:B------:R-:W-:Y:S01]  /*1ef0*/  IMAD.MOV.U32 R18, RZ, RZ, R12 ;  /* 0x000000ffff127224 */ /* 0x000fe200078e000c */
[----:B------:R-:W-:Y:S09]  /*1f00*/  @P2 BRA `(.L_x_1088) ;  /* 0x0000000000842947 */ /* 0x000ff20003800000 */
[----:B------:R-:W-:Y:S01]  /*1f10*/  IADD3 R0, P2, R46, 0x20, RZ ;  /* 0x000000202e007810 */ /* 0x000fe20007f5e0ff */
[----:B------:R-:W-:Y:S01]  /*1f20*/  IMAD.MOV.U32 R12, RZ, RZ, R16 ;  /* 0x000000ffff0c7224 */ /* 0x000fe200078e0010 */
[-C--:B-----5:R-:W-:Y:S01]  /*1f30*/  ISETP.GE.AND P6, PT, R195, R203.reuse, PT ;  /* 0x000000cbc300720c */ /* 0x0a0fe20003fc6270 */
[----:B------:R-:W-:Y:S01]  /*1f40*/  IMAD.MOV.U32 R13, RZ, RZ, R15 ;  /* 0x000000ffff0d7224 */ /* 0x000fe200078e000f */
        /* <DEDUP_REMOVED lines=29> */
.L_x_1088:
[----:B------:R-:W-:Y:S05]  /*2120*/  BSYNC B0 ;  /* 0x0000000000007941 */ /* 0x000fea0003800000 */
.L_x_1087:
[----:B------:R-:W-:Y:S01]  /*2130*/  SHF.L.U64.HI R183, R10, 0x6, R11 ;  /* 0x000000060ab77819 */ /* 0x000fe2000001020b */
[-C--:B-----5:R-:W-:Y:S01]  /*2140*/  IMAD.WIDE.U32 R48, R28, R24.reuse, R18 ;  /* 0x000000181c307225 */ /* 0x0a0fe200078e0012 */
[----:B------:R-:W-:Y:S01]  /*2150*/  SHF.L.U32 R182, R10, 0x6, RZ ;  /* 0x000000060ab67819 */ /* 0x000fe200000006ff */
[----:B------:R-:W-:Y:S01]  /*2160*/  BSSY B0, `(.L_x_1089) ;  /* 0x000002c000007945 */ /* 0x000fe20003800000 */
[----:B------:R-:W-:Y:S01]  /*2170*/  SHF.R.S32.HI R34, RZ, 0x1f, R24 ;  /* 0x0000001fff227819 */ /* 0x000fe20000011418 */
[----:B------:R4:W-:Y:S01]  /*2180*/  STL [R1+0x1bc], R183 ;  /* 0x0001bcb701007387 */ /* 0x0009e20000100800 */
[----:B------:R-:W-:Y:S01]  /*2190*/  IMAD R0, R29, R24, RZ ;  /* 0x000000181d007224 */ /* 0x000fe200078e02ff */
[----:B------:R-:W-:Y:S01]  /*21a0*/  ISETP.GE.AND P6, PT, R6, R25, PT ;  /* 0x000000190600720c */ /* 0x000fe20003fc6270 */
[----:B--2---:R-:W-:Y:S01]  /*21b0*/  IMAD R22, R183, R69, RZ ;  /* 0x00000045b7167224 */ /* 0x004fe200078e02ff */
[----:B------:R4:W-:Y:S01]  /*21c0*/  STL.64 [R1+0x1b0], R48 ;  /* 0x0001b03001007387 */ /* 0x0009e20000100a00 */
[----:B------:R-:W-:Y:S01]  /*21d0*/  IMAD R23, R28, R34, R0 ;  /* 0x000000221c177224 */ /* 0x000fe200078e0200 */
[----:B------:R-:W-:-:S02]  /*21e0*/  SHF.R.S32.HI R28, RZ, 0x1f, R69 ;  /* 0x0000001fff1c7819 */ /* 0x000fc40000011445 */
[----:B------:R4:W-:Y:S01]  /*21f0*/  STL [R1+0x184], R182 ;  /* 0x000184b601007387 */ /* 0x0009e20000100800 */
[----:B------:R-:W-:Y:S06]  /*2200*/  @P1 BRA `(.L_x_1090) ;  /* 0x0000000000841947 */ /* 0x000fec0003800000 */
        /* <DEDUP_REMOVED lines=10> */
[----:B---3--:R-:W-:Y:S01]  /*22b0*/  @!P5 LEA R20, P2, R12, R4, 0x1 ;  /* 0x000000040c14d211 */ /* 0x008fe200078408ff */
        /* <DEDUP_REMOVED lines=22> */
.L_x_1090:
[----:B------:R-:W-:Y:S05]  /*2420*/  BSYNC B0 ;  /* 0x0000000000007941 */ /* 0x000fea0003800000 */
.L_x_1089:
[C---:B------:R-:W-:Y:S01]  /*2430*/  SHF.L.U64.HI R180, R10.reuse, 0x5, R11 ;  /* 0x000000050ab47819 */ /* 0x040fe2000001020b */
[----:B------:R-:W-:Y:S01]  /*2440*/  BSSY B0, `(.L_x_1091) ;  /* 0x000002b000007945 */ /* 0x000fe20003800000 */
[----:B------:R-:W-:Y:S01]  /*2450*/  SHF.L.U32 R181, R10, 0x5, RZ ;  /* 0x000000050ab57819 */ /* 0x000fe200000006ff */
[----:B--2---:R-:W-:Y:S01]  /*2460*/  IMAD R18, R28, R182, R22 ;  /* 0x000000b61c127224 */ /* 0x004fe200078e0216 */
[----:B------:R-:W-:Y:S01]  /*2470*/  IADD3 R187, R49, R23, RZ ;  /* 0x0000001731bb7210 */ /* 0x000fe20007ffe0ff */
[----:B------:R2:W-:Y:S01]  /*2480*/  STL [R1+0x1a8], R180 ;  /* 0x0001a8b401007387 */ /* 0x0005e20000100800 */
[----:B------:R-:W-:Y:S02]  /*2490*/  MOV R186, R48 ;  /* 0x0000003000ba7202 */ /* 0x000fe40000000f00 */
        /* <DEDUP_REMOVED lines=37> */
.L_x_1092:
[----:B------:R-:W-:Y:S05]  /*26f0*/  BSYNC B0 ;  /* 0x0000000000007941 */ /* 0x000fea0003800000 */
.L_x_1091:
[----:B------:R-:W-:Y:S01]  /*2700*/  BSSY B0, `(.L_x_1093) ;  /* 0x000001e000007945 */ /* 0x000fe20003800000 */
[----:B------:R-:W-:-:S03]  /*2710*/  IADD3 R0, R11, R18, RZ ;  /* 0x000000120b007210 */ /* 0x000fc60007ffe0ff */
[----:B------:R-:W-:Y:S05]  /*2720*/  @P6 BRA `(.L_x_1094) ;  /* 0x00000000006c6947 */ /* 0x000fea0003800000 */
        /* <DEDUP_REMOVED lines=27> */
.L_x_1094:
[----:B------:R-:W-:Y:S05]  /*28e0*/  BSYNC B0 ;  /* 0x0000000000007941 */ /* 0x000fea0003800000 */
.L_x_1093:
        /* <DEDUP_REMOVED lines=28> */
.L_x_1096:
[----:B------:R-:W-:Y:S05]  /*2ab0*/  BSYNC B0 ;  /* 0x0000000000007941 */ /* 0x000fea0003800000 */
.L_x_1095:
[----:B-1----:R-:W2:Y:S01]  /*2ac0*/  LD.E.64 R8, desc[UR4][R172.64+0x1b8] ;  /* 0x0001b804ac087980 */ /* 0x002ea2000c101b00 */
[----:B------:R-:W-:Y:S01]  /*2ad0*/  LEA.HI R14, R40, R163, RZ, 0x4 ;  /* 0x000000a3280e7211 */ /* 0x000fe200078f20ff */
[-C--:B------:R-:W-:Y:S01]  /*2ae0*/  @!P4 IMAD R2, R45, R26.reuse, RZ ;  /* 0x0000001a2d02c224 */ /* 0x080fe200078e02ff */
[----:B------:R-:W-:Y:S01]  /*2af0*/  @!P4 SHF.R.S32.HI R0, RZ, 0x1f, R26 ;  /* 0x0000001fff00c819 */ /* 0x000fe2000001141a */
[C---:B------:R-:W-:Y:S01]  /*2b00*/  @!P4 IMAD.WIDE.U32 R4, R44.reuse, R26, RZ ;  /* 0x0000001a2c04c225 */ /* 0x040fe200078e00ff */
[----:B------:R-:W-:Y:S01]  /*2b10*/  SHF.R.S32.HI R11, RZ, 0x4, R14 ;  /* 0x00000004ff0b7819 */ /* 0x000fe2000001140e */
[----:B------:R-:W0:Y:S02]  /*2b20*/  LDGDEPBAR ;  /* 0x00000000000079af */ /* 0x000e240000000000 */
[----:B------:R-:W-:Y:S01]  /*2b30*/  @!P4 IMAD R0, R44, R0, R2 ;  /* 0x000000002c00c224 */ /* 0x000fe200078e0202 */
[----:B------:R-:W-:Y:S01]  /*2b40*/  LEA.HI R2, R14, R11, RZ, 0x1 ;  /* 0x0000000b0e027211 */ /* 0x000fe200078f08ff */
[----:B------:R-:W-:Y:S01]  /*2b50*/  @P4 IMAD.IADD R10, R26, 0x1, R35 ;  /* 0x000000011a0a4824 */ /* 0x000fe200078e0223 */
[----:B------:R1:W5:Y:S02]  /*2b60*/  LD.E R160, desc[UR4][R172.64+0x188] ;  /* 0x00018804aca07980 */ /* 0x000364000c101900 */
[----:B------:R-:W-:Y:S01]  /*2b70*/  LOP3.LUT R2, R2, 0xfffffffe, RZ, 0xc0, !PT ;  /* 0xfffffffe02027812 */ /* 0x000fe200078ec0ff */
[----:B------:R-:W-:Y:S01]  /*2b80*/  @!P4 IMAD.IADD R5, R5, 0x1, R0 ;  /* 0x000000010505c824 */ /* 0x000fe200078e0200 */
[----:B------:R-:W-:Y:S01]  /*2b90*/  @!P4 SHF.R.S32.HI R0, RZ, 0x1f, R178 ;  /* 0x0000001fff00c819 */ /* 0x000fe200000114b2 */
[----:B---3--:R-:W-:Y:S01]  /*2ba0*/  IMAD.SHL.U32 R20, R39, 0x8, RZ ;  /* 0x0000000827147824 */ /* 0x008fe200078e00ff */
[----:B------:R1:W5:Y:S01]  /*2bb0*/  LD.E R70, desc[UR4][R172.64+0x184] ;  /* 0x00018404ac467980 */ /* 0x000362000c101900 */
[----:B--2---:R-:W-:-:S04]  /*2bc0*/  ISETP.NE.U32.AND P0, PT, R8, RZ, PT ;  /* 0x000000ff0800720c */ /* 0x004fc80003f05070 */
[----:B------:R-:W-:-:S13]  /*2bd0*/  ISETP.NE.AND.EX P0, PT, R9, RZ, PT, P0 ;  /* 0x000000ff0900720c */ /* 0x000fda0003f05300 */
[----:B------:R-:W2:Y:S01]  /*2be0*/  @P0 LD.E.64 R12, desc[UR4][R172.64+0x1c0] ;  /* 0x0001c004ac0c0980 */ /* 0x000ea2000c101b00 */
[----:B------:R-:W-:Y:S02]  /*2bf0*/  IMAD.IADD R18, R11, 0x1, -R2 ;  /* 0x000000010b127824 */ /* 0x000fe400078e0a02 */
[----:B------:R-:W-:Y:S01]  /*2c00*/  @!P4 IMAD R2, R31, R178, RZ ;  /* 0x000000b21f02c224 */ /* 0x000fe200078e02ff */
[----:B------:R1:W5:Y:S01]  /*2c10*/  @P0 LD.E R159, desc[UR4][R172.64+0xd8] ;  /* 0x0000d804ac9f0980 */ /* 0x000362000c101900 */
[----:B------:R-:W-:Y:S02]  /*2c20*/  @P4 IMAD R15, R45, R10, RZ ;  /* 0x0000000a2d0f4224 */ /* 0x000fe400078e02ff */
[----:B------:R-:W-:Y:S01]  /*2c30*/  @!P4 IMAD R2, R30, R0, R2 ;  /* 0x000000001e02c224 */ /* 0x000fe200078e0202 */
[----:B------:R-:W-:Y:S01]  /*2c40*/  LOP3.LUT R0, R14, 0xfffffff0, RZ, 0xc0, !PT ;  /* 0xfffffff00e007812 */ /* 0x000fe200078ec0ff */
[----:B------:R-:W-:Y:S01]  /*2c50*/  @P4 IMAD.WIDE.U32 R10, R44, R10, RZ ;  /* 0x0000000a2c0a4225 */ /* 0x000fe200078e00ff */
[----:B------:R-:W-:-:S02]  /*2c60*/  LOP3.LUT R14, R41, 0xfffffff8, RZ, 0xc0, !PT ;  /* 0xfffffff8290e7812 */ /* 0x000fc400078ec0ff */
[----:B------:R-:W-:Y:S01]  /*2c70*/  IADD3 R0, -R0, R163, RZ ;  /* 0x000000a300007210 */ /* 0x000fe20007ffe1ff */
[----:B------:R-:W-:-:S03]  /*2c80*/  @!P4 IMAD.WIDE.U32 R4, R178, R30, R4 ;  /* 0x0000001eb204c225 */ /* 0x000fc600078e0004 */
[----:B------:R-:W-:Y:S01]  /*2c90*/  SHF.R.S32.HI R19, RZ, 0x1f, R0 ;  /* 0x0000001fff137819 */ /* 0x000fe20000011400 */
[----:B------:R-:W-:Y:S02]  /*2ca0*/  IMAD.IADD R14, R163, 0x1, -R14 ;  /* 0x00000001a30e7824 */ /* 0x000fe400078e0a0e */
[----:B------:R-:W-:Y:S01]  /*2cb0*/  @P4 IMAD.IADD R15, R11, 0x1, R15 ;  /* 0x000000010b0f4824 */ /* 0x000fe200078e020f */
[-C--:B------:R-:W-:Y:S01]  /*2cc0*/  LEA.HI R19, R19, R0.reuse, RZ, 0x3 ;  /* 0x0000000013137211 */ /* 0x080fe200078f18ff */
[----:B------:R-:W-:Y:S01]  /*2cd0*/  @!P4 IMAD.IADD R15, R5, 0x1, R2 ;  /* 0x00000001050fc824 */ /* 0x000fe200078e0202 */
[----:B------:R-:W-:Y:S01]  /*2ce0*/  LEA.HI R2, R0, R0, RZ, 0x1 ;  /* 0x0000000000027211 */ /* 0x000fe200078f08ff */
[----:B------:R-:W-:Y:S01]  /*2cf0*/  @!P4 IMAD.MOV.U32 R10, RZ, RZ, R4 ;  /* 0x000000ffff0ac224 */ /* 0x000fe200078e0004 */
[----:B------:R-:W-:Y:S01]  /*2d00*/  LEA.HI R11, R14, R14, RZ, 0x1 ;  /* 0x0000000e0e0b7211 */ /* 0x000fe200078f08ff */
[----:B------:R-:W-:Y:S01]  /*2d10*/  IMAD R5, R45, R6, RZ ;  /* 0x000000062d057224 */ /* 0x000fe200078e02ff */
[----:B------:R-:W-:Y:S01]  /*2d20*/  LOP3.LUT R17, R2, 0x7fffffe, RZ, 0xc0, !PT ;  /* 0x07fffffe02117812 */ /* 0x000fe200078ec0ff */
[----:B------:R-:W-:Y:S01]  /*2d30*/  @P0 IMAD.MOV.U32 R32, RZ, RZ, R179 ;  /* 0x000000ffff200224 */ /* 0x000fe200078e00b3 */
[----:B------:R-:W-:-:S02]  /*2d40*/  LOP3.LUT R16, R11, 0x3fffffe, RZ, 0xc0, !PT ;  /* 0x03fffffe0b107812 */ /* 0x000fc400078ec0ff */
[----:B------:R-:W-:Y:S02]  /*2d50*/  IADD3 R4, P1, R195, R10, RZ ;  /* 0x0000000ac3047210 */ /* 0x000fe40007f3e0ff */
[----:B------:R-:W-:Y:S01]  /*2d60*/  IADD3 R158, R0, -R17, RZ ;  /* 0x80000011009e7210 */ /* 0x000fe20007ffe0ff */
[----:B------:R-:W-:Y:S01]  /*2d70*/  IMAD.IADD R17, R14, 0x1, -R16 ;  /* 0x000000010e117824 */ /* 0x000fe200078e0a10 */
[--C-:B------:R-:W-:Y:S01]  /*2d80*/  SHF.R.S32.HI R14, RZ, 0x1, R2.reuse ;  /* 0x00000001ff0e7819 */ /* 0x100fe20000011402 */
[----:B------:R-:W-:Y:S01]  /*2d90*/  IMAD R16, R44, R7, R5 ;  /* 0x000000072c107224 */ /* 0x000fe200078e0205 */
[----:B------:R-:W-:Y:S01]  /*2da0*/  SHF.R.S32.HI R10, RZ, 0x1f, R2 ;  /* 0x0000001fff0a7819 */ /* 0x000fe20000011402 */
[----:B------:R-:W-:Y:S01]  /*2db0*/  IMAD.X R5, R42, 0x1, R15, P1 ;  /* 0x000000012a057824 */ /* 0x000fe200008e060f */
[----:B------:R-:W-:Y:S02]  /*2dc0*/  SHF.R.S32.HI R15, RZ, 0x1, R11 ;  /* 0x00000001ff0f7819 */ /* 0x000fe4000001140b */
[----:B------:R-:W-:Y:S01]  /*2dd0*/  @P0 SHF.R.S32.HI R11, RZ, 0x1f, R178 ;  /* 0x0000001fff0b0819 */ /* 0x000fe200000114b2 */
[----:B------:R-:W-:Y:S01]  /*2de0*/  IMAD.WIDE.U32 R4, R44, R6, R4 ;  /* 0x000000062c047225 */ /* 0x000fe200078e0004 */
[----:B------:R-:W-:-:S02]  /*2df0*/  SHF.L.U32 R0, R15, 0x6, RZ ;  /* 0x000000060f007819 */ /* 0x000fc400000006ff */
[----:B------:R-:W-:Y:S02]  /*2e00*/  ISETP.GE.AND P1, PT, R6, R25, PT ;  /* 0x000000190600720c */ /* 0x000fe40003f26270 */
[----:B------:R-:W-:Y:S02]  /*2e10*/  LEA.HI R10, R10, R14, RZ, 0x2 ;  /* 0x0000000e0a0a7211 */ /* 0x000fe400078f10ff */
[----:B------:R-:W-:Y:S01]  /*2e20*/  LOP3.LUT R0, R0, 0xc0, RZ, 0xc0, !PT ;  /* 0x000000c000007812 */ /* 0x000fe200078ec0ff */
[----:B------:R-:W-:Y:S02]  /*2e30*/  IMAD.IADD R5, R5, 0x1, R16 ;  /* 0x0000000105057824 */ /* 0x000fe400078e0210 */
[----:B------:R-:W-:-:S03]  /*2e40*/  IMAD.WIDE.U32 R46, R24, R36, R4 ;  /* 0x00000024182e7225 */ /* 0x000fc600078e0004 */
[----:B------:R-:W-:Y:S02]  /*2e50*/  MOV R22, R46 ;  /* 0x0000002e00167202 */ /* 0x000fe40000000f00 */
[----:B------:R1:W-:Y:S01]  /*2e60*/  STL.64 [R1+0x1a0], R46 ;  /* 0x0001a02e01007387 */ /* 0x0003e20000100a00 */
[C---:B------:R-:W-:Y:S01]  /*2e70*/  SHF.L.U64.HI R250, R44.reuse, 0x6, R45 ;  /* 0x000000062cfa7819 */ /* 0x040fe2000001022d */
[----:B------:R-:W-:-:S04]  /*2e80*/  IMAD.SHL.U32 R247, R44, 0x40, RZ ;  /* 0x000000402cf77824 */ /* 0x000fc800078e00ff */
[----:B------:R-:W-:Y:S01]  /*2e90*/  IMAD R4, R250, R69, RZ ;  /* 0x00000045fa047224 */ /* 0x000fe200078e02ff */
[----:B------:R-:W-:Y:S01]  /*2ea0*/  ISETP.GE.AND P6, PT, R27, R25, PT ;  /* 0x000000191b00720c */ /* 0x000fe20003fc6270 */
[C---:B------:R-:W-:Y:S01]  /*2eb0*/  IMAD.SHL.U32 R248, R44.reuse, 0x20, RZ ;  /* 0x000000202cf87824 */ /* 0x040fe200078e00ff */
[----:B------:R-:W-:Y:S01]  /*2ec0*/  SHF.L.U64.HI R249, R44, 0x5, R45 ;  /* 0x000000052cf97819 */ /* 0x000fe2000001022d */
[----:B--2---:R-:W-:Y:S02]  /*2ed0*/  @P0 IMAD R2, R13, R178, RZ ;  /* 0x000000b20d020224 */ /* 0x004fe400078e02ff */
[----:B------:R-:W-:-:S04]  /*2ee0*/  @P0 IMAD.WIDE.U32 R6, R178, R12, R32 ;  /* 0x0000000cb2060225 */ /* 0x000fc800078e0020 */
[----:B------:R-:W-:Y:S01]  /*2ef0*/  @P0 IMAD R12, R12, R11, R2 ;  /* 0x0000000b0c0c0224 */ /* 0x000fe200078e0202 */
[----:B------:R-:W-:Y:S02]  /*2f00*/  LOP3.LUT R11, R10, 0xfffffffc, RZ, 0xc0, !PT ;  /* 0xfffffffc0a0b7812 */ /* 0x000fe400078ec0ff */
[----:B------:R-:W-:Y:S02]  /*2f10*/  LOP3.LUT R10, R0, 0x8, R20, 0xf8, !PT ;  /* 0x00000008000a7812 */ /* 0x000fe400078ef814 */
[----:B------:R-:W-:Y:S01]  /*2f20*/  SHF.R.U32.HI R2, RZ, 0x3, R0 ;  /* 0x00000003ff027819 */ /* 0x000fe20000011600 */
[----:B------:R-:W-:Y:S01]  /*2f30*/  @P0 IMAD.IADD R0, R7, 0x1, R12 ;  /* 0x0000000107000824 */ /* 0x000fe200078e020c */
[----:B------:R-:W-:-:S04]  /*2f40*/  @P0 LEA R8, P2, R6, R8, 0x2 ;  /* 0x0000000806080211 */ /* 0x000fc800078410ff */
[----:B------:R-:W-:Y:S02]  /*2f50*/  @P0 LEA.HI.X R9, R6, R9, R0, 0x2, P2 ;  /* 0x0000000906090211 */ /* 0x000fe400010f1400 */
[----:B------:R-:W-:-:S03]  /*2f60*/  IADD3 R14, R14, -R11, RZ ;  /* 0x8000000b0e0e7210 */ /* 0x000fc60007ffe0ff */
[----:B------:R1:W5:Y:S01]  /*2f70*/  @P0 LD.E R161, desc[UR4][R8.64] ;  /* 0x0000000408a10980 */ /* 0x000362000c101900 */
[----:B------:R-:W-:-:S04]  /*2f80*/  DEPBAR.LE SB0, 0x0 ;  /* 0x000080000000791a */ /* 0x000fc80000000000 */
[----:B------:R-:W-:-:S07]  /*2f90*/  LOP3.LUT R10, R10, R2, RZ, 0x3c, !PT ;  /* 0x000000020a0a7212 */ /* 0x000fce00078e3cff */
[----:B------:R-:W-:Y:S05]  /*2fa0*/  WARPSYNC.ALL ;  /* 0x0000000000007948 */ /* 0x000fea0003800000 */
[----:B------:R-:W-:Y:S01]  /*2fb0*/  IMAD.SHL.U32 R2, R14, 0x40, RZ ;  /* 0x000000400e027824 */ /* 0x000fe200078e00ff */
[----:B------:R-:W-:Y:S01]  /*2fc0*/  BAR.SYNC.DEFER_BLOCKING 0x0 ;  /* 0x0000000000007b1d */ /* 0x000fe20000010000 */
[----:B------:R-:W-:Y:S01]  /*2fd0*/  IMAD.SHL.U32 R6, R19, 0x20, RZ ;  /* 0x0000002013067824 */ /* 0x000fe200078e00ff */
[----:B------:R-:W-:Y:S02]  /*2fe0*/  SHF.L.U32 R0, R18, 0x3, RZ ;  /* 0x0000000312007819 */ /* 0x000fe400000006ff */
[----:B------:R-:W-:-:S02]  /*2ff0*/  LOP3.LUT R2, R2, 0xc0, RZ, 0xc0, !PT ;  /* 0x000000c002027812 */ /* 0x000fc400078ec0ff */
[----:B------:R-:W-:Y:S02]  /*3000*/  LOP3.LUT R156, R6, 0xffffff00, RZ, 0xc0, !PT ;  /* 0xffffff00069c7812 */ /* 0x000fe400078ec0ff */
[----:B------:R-:W-:Y:S01]  /*3010*/  LOP3.LUT R6, R2, 0x8, R0, 0xf8, !PT ;  /* 0x0000000802067812 */ /* 0x000fe200078ef800 */
[----:B------:R-:W-:-:S04]  /*3020*/  IMAD R0, R37, R24, RZ ;  /* 0x0000001825007224 */ /* 0x000fc800078e02ff */
[----:B------:R-:W-:-:S05]  /*3030*/  IMAD R5, R36, R34, R0 ;  /* 0x0000002224057224 */ /* 0x000fca00078e0200 */
[----:B------:R-:W-:-:S05]  /*3040*/  IADD3 R23, R47, R5, RZ ;  /* 0x000000052f177210 */ /* 0x000fca0007ffe0ff */
[----:B------:R2:W-:Y:S04]  /*3050*/  STL.64 [R1+0x190], R22 ;  /* 0x0001901601007387 */ /* 0x0005e80000100a00 */
[----:B------:R2:W-:Y:S04]  /*3060*/  @P1 STS [R196+0x9000], RZ ;  /* 0x009000ffc4001388 */ /* 0x0005e80000000800 */
[----:B------:R2:W-:Y:S04]  /*3070*/  @P1 STS [R196+0x9004], RZ ;  /* 0x009004ffc4001388 */ /* 0x0005e80000000800 */
[----:B------:R2:W-:Y:S04]  /*3080*/  @P1 STS.64 [R196+0x9008], RZ ;  /* 0x009008ffc4001388 */ /* 0x0005e80000000a00 */
[----:B------:R2:W-:Y:S04]  /*3090*/  @P1 STS.128 [R196+0xa000], RZ ;  /* 0x00a000ffc4001388 */ /* 0x0005e80000000c00 */
[----:B------:R2:W-:Y:S01]  /*30a0*/  @P1 STS.128 [R196+0xb000], RZ ;  /* 0x00b000ffc4001388 */ /* 0x0005e20000000c00 */
[----:B------:R-:W-:Y:S01]  /*30b0*/  SHF.R.U32.HI R2, RZ, 0x3, R2 ;  /* 0x00000003ff027819 */ /* 0x000fe20000011602 */
[----:B------:R-:W-:-:S02]  /*30c0*/  IMAD R0, R169, 0x200, R156 ;  /* 0x00000200a9007824 */ /* 0x000fc400078e029c */
[----:B------:R-:W-:Y:S01]  /*30d0*/  IMAD R7, R18, 0x8, R17 ;  /* 0x0000000812077824 */ /* 0x000fe200078e0211 */
[----:B------:R-:W-:Y:S01]  /*30e0*/  LOP3.LUT R71, R6, R2, RZ, 0x3c, !PT ;  /* 0x0000000206477212 */ /* 0x000fe200078e3cff */
[----:B------:R-:W-:Y:S02]  /*30f0*/  IMAD R2, R158, 0x20, R0 ;  /* 0x000000209e027824 */ /* 0x000fe400078e0200 */
[----:B------:R-:W-:Y:S02]  /*3100*/  IMAD.U32 R0, R7, 0x20, R10 ;  /* 0x0000002007007824 */ /* 0x000fe400078e000a */
[-C--:B------:R-:W-:Y:S02]  /*3110*/  IMAD R6, R28, R247.reuse, R4 ;  /* 0x000000f71c067224 */ /* 0x080fe400078e0204 */
[----:B------:R-:W-:Y:S01]  /*3120*/  IMAD.IADD R2, R71, 0x1, R2 ;  /* 0x0000000147027824 */ /* 0x000fe200078e0202 */
[----:B------:R-:W-:Y:S01]  /*3130*/  BSSY B0, `(.L_x_1097) ;  /* 0x0000021000007945 */ /* 0x000fe20003800000 */
[----:B------:R-:W-:-:S03]  /*3140*/  IMAD.WIDE.U32 R4, R69, R247, R22 ;  /* 0x000000f745047225 */ /* 0x000fc600078e0016 */
[----:B------:R-:W-:Y:S01]  /*3150*/  LEA R190, R2, R3, 0x1 ;  /* 0x0000000302be7211 */ /* 0x000fe200078e08ff */
[----:B------:R-:W-:Y:S02]  /*3160*/  IMAD R175, R0, 0x2, R3 ;  /* 0x0000000200af7824 */ /* 0x000fe400078e0203 */
[----:B------:R-:W-:Y:S01]  /*3170*/  IMAD.IADD R0, R5, 0x1, R6 ;  /* 0x0000000105007824 */ /* 0x000fe200078e0206 */
        /* <DEDUP_REMOVED lines=22> */
[----:B---3--:R-:W-:-:S04]  /*32e0*/  LEA R6, P1, R4, R222, 0x1 ;  /* 0x000000de04067211 */ /* 0x008fc800078208ff */
[----:B------:R-:W-:-:S05]  /*32f0*/  LEA.HI.X R7, R4, R223, R0, 0x1, P1 ;  /* 0x000000df04077211 */ /* 0x000fca00008f0c00 */
[----:B------:R-:W-:Y:S01]  /*3300*/  @!PT LDS RZ, [RZ] ;  /* 0x00000000fffff984 */ /* 0x000fe20000000800 */
[----:B------:R-:W-:Y:S01]  /*3310*/  @!PT LDS RZ, [RZ] ;  /* 0x00000000fffff984 */ /* 0x000fe20000000800 */
[----:B------:R-:W-:Y:S01]  /*3320*/  @!PT LDS RZ, [RZ] ;  /* 0x00000000fffff984 */ /* 0x000fe20000000800 */
[----:B------:R1:W-:Y:S04]  /*3330*/  LDGSTS.E.BYPASS.LTC128B.128 [R196+0xb000], desc[UR4][R6.64+0x80] ;  /* 0x0b00008006c47fae */ /* 0x0003e8000b901d44 */
.L_x_1098:
[----:B------:R-:W-:Y:S05]  /*3340*/  BSYNC B0 ;  /* 0x0000000000007941 */ /* 0x000fea0003800000 */
.L_x_1097:
[----:B------:R1:W-:Y:S01]  /*3350*/  @P6 STS.128 [R196+0x9800], RZ ;  /* 0x009800ffc4006388 */ /* 0x0003e20000000c00 */
[----:B------:R-:W-:Y:S03]  /*3360*/  BSSY B0, `(.L_x_1099) ;  /* 0x000001f000007945 */ /* 0x000fe60003800000 */
[----:B------:R1:W-:Y:S04]  /*3370*/  @P6 STS.128 [R196+0xa800], RZ ;  /* 0x00a800ffc4006388 */ /* 0x0003e80000000c00 */
[----:B------:R1:W-:Y:S01]  /*3380*/  @P6 STS.128 [R196+0xb800], RZ ;  /* 0x00b800ffc4006388 */ /* 0x0003e20000000c00 */
[----:B------:R-:W-:Y:S05]  /*3390*/  @P6 BRA `(.L_x_1100) ;  /* 0x00000000006c6947 */ /* 0x000fea0003800000 */
[-C--:B------:R-:W-:Y:S02]  /*33a0*/  ISETP.GE.AND P4, PT, R195, R203.reuse, PT ;  /* 0x000000cbc300720c */ /* 0x080fe40003f86270 */
[-C--:B------:R-:W-:Y:S02]  /*33b0*/  ISETP.GE.AND P3, PT, R194, R203.reuse, PT ;  /* 0x000000cbc200720c */ /* 0x080fe40003f66270 */
[----:B------:R-:W-:Y:S02]  /*33c0*/  IADD3 R4, P2, R248, R4, RZ ;  /* 0x00000004f8047210 */ /* 0x000fe40007f5e0ff */
[----:B------:R-:W-:-:S03]  /*33d0*/  ISETP.GE.AND P1, PT, R185, R203, PT ;  /* 0x000000cbb900720c */ /* 0x000fc60003f26270 */
[----:B------:R-:W-:-:S04]  /*33e0*/  IMAD.X R0, R249, 0x1, R0, P2 ;  /* 0x00000001f9007824 */ /* 0x000fc800010e0600 */
[CC--:B-1-3--:R-:W-:Y:S01]  /*33f0*/  @!P4 LEA R8, P5, R4.reuse, R222.reuse, 0x1 ;  /* 0x000000de0408c211 */ /* 0x0cafe200078a08ff */
        /* <DEDUP_REMOVED lines=21> */
.L_x_1100:
[----:B------:R-:W-:Y:S05]  /*3550*/  BSYNC B0 ;  /* 0x0000000000007941 */ /* 0x000fea0003800000 */
.L_x_1099:
[----:B------:R-:W-:Y:S01]  /*3560*/  LDSM.16.M88.4 R16, [R175+0x6000] ;  /* 0x00600000af10783b */ /* 0x000fe20000000200 */
[----:B------:R-:W-:Y:S01]  /*3570*/  IMAD.MOV.U32 R2, RZ, RZ, 0x10 ;  /* 0x00000010ff027424 */ /* 0x000fe200078e00ff */
[----:B------:R-:W-:Y:S01]  /*3580*/  LOP3.LUT P1, RZ, R15, 0x2, RZ, 0xc0, !PT ;  /* 0x000000020fff7812 */ /* 0x000fe2000782c0ff */
[----:B------:R-:W-:Y:S01]  /*3590*/  IMAD.MOV.U32 R0, RZ, RZ, 0x20 ;  /* 0x00000020ff007424 */ /* 0x000fe200078e00ff */
[----:B-1-3--:R-:W1:Y:S01]  /*35a0*/  LDSM.16.M88.4 R4, [R190+0x1000] ;  /* 0x00100000be04783b */ /* 0x00ae620000000200 */
[----:B------:R-:W-:Y:S01]  /*35b0*/  LOP3.LUT P2, RZ, R14, 0x2, RZ, 0xc0, !PT ;  /* 0x000000020eff7812 */ /* 0x000fe2000784c0ff */
[----:B------:R-:W-:Y:S01]  /*35c0*/  IMAD.SHL.U32 R163, R163, 0x2, RZ ;  /* 0x00000002a3a37824 */ /* 0x000fe200078e00ff */
[----:B------:R-:W-:Y:S01]  /*35d0*/  BSSY B1, `(.L_x_1101) ;  /* 0x00002df000017945 */ /* 0x000fe20003800000 */
[----:B------:R-:W-:Y:S01]  /*35e0*/  SEL R0, R0, 0xffffffe0, !P1 ;  /* 0xffffffe000007807 */ /* 0x000fe20004800000 */
[----:B------:R-:W3:Y:S01]  /*35f0*/  LDSM.16.M88.4 R8, [R190] ;  /* 0x00000000be08783b */ /* 0x000ee20000000200 */
[----:B------:R-:W-:Y:S01]  /*3600*/  SEL R2, R2, 0xfffffff0, !P2 ;  /* 0xfffffff002027807 */ /* 0x000fe20005000000 */
[----:B------:R-:W-:Y:S01]  /*3610*/  IMAD.MOV.U32 R193, RZ, RZ, RZ ;  /* 0x000000ffffc17224 */ /* 0x000fe200078e00ff */
[----:B------:R-:W-:Y:S01]  /*3620*/  LOP3.LUT R197, R163, 0x6, RZ, 0xc0, !PT ;  /* 0x00000006a3c57812 */ /* 0x000fe200078ec0ff */
[----:B------:R-:W-:Y:S01]  /*3630*/  IMAD.IADD R189, R175, 0x1, R0 ;  /* 0x00000001afbd7824 */ /* 0x000fe200078e0200 */
[----:B------:R-:W3:Y:S01]  /*3640*/  LDSM.16.M88.4 R32, [R175+0x6400] ;  /* 0x00640000af20783b */ /* 0x000ee20000000200 */
[----:B------:R-:W-:Y:S01]  /*3650*/  IMAD R191, R2, 0x2, R190 ;  /* 0x0000000202bf7824 */ /* 0x000fe200078e02be */
[----:B------:R-:W-:Y:S01]  /*3660*/  SHF.R.S32.HI R0, RZ, 0x1f, R162 ;  /* 0x0000001fff007819 */ /* 0x000fe200000114a2 */
[----:B------:R-:W-:Y:S01]  /*3670*/  VIADD R245, R176, 0xb54cda56 ;  /* 0xb54cda56b0f57836 */ /* 0x000fe20000000000 */
[----:B------:R-:W3:Y:S01]  /*3680*/  LDSM.16.M88.4 R24, [R175+0x6c00] ;  /* 0x006c0000af18783b */ /* 0x000ee20000000200 */
[----:B------:R-:W-:Y:S01]  /*3690*/  VIADD R246, R177, 0x646e171e ;  /* 0x646e171eb1f67836 */ /* 0x000fe20000000000 */
[----:B------:R-:W-:-:S02]  /*36a0*/  LEA.HI R0, R0, R169, RZ, 0x2 ;  /* 0x000000a900007211 */ /* 0x000fc400078f10ff */
[----:B------:R-:W3:Y:S04]  /*36b0*/  LDSM.16.M88.4 R28, [R175+0x6800] ;  /* 0x00680000af1c783b */ /* 0x000ee80000000200 */
[----:B------:R-:W-:Y:S04]  /*36c0*/  LDSM.16.M88.4 R40, [R189+0x6000] ;  /* 0x00600000bd28783b */ /* 0x000fe80000000200 */
[----:B------:R-:W3:Y:S04]  /*36d0*/  LDSM.16.M88.4 R12, [R191+0x1000] ;  /* 0x00100000bf0c783b */ /* 0x000ee80000000200 */
[----:B------:R-:W3:Y:S04]  /*36e0*/  LDSM.16.M88.4 R44, [R189+0x6c00] ;  /* 0x006c0000bd2c783b */ /* 0x000ee80000000200 */
[----:B----4-:R-:W4:Y:S04]  /*36f0*/  LDSM.16.M88.4 R48, [R189+0x6800] ;  /* 0x00680000bd30783b */ /* 0x010f280000000200 */
[----:B------:R-:W4:Y:S01]  /*3700*/  LDSM.16.M88.4 R52, [R189+0x6400] ;  /* 0x00640000bd34783b */ /* 0x000f220000000200 */
[-C--:B-1----:R-:W-:Y:S03]  /*3710*/  HMMA.16816.F32 R36, R4, R16.reuse, RZ ;  /* 0x000000100424723c */ /* 0x082fe600000018ff */
[----:B--2---:R-:W1:Y:S03]  /*3720*/  LDSM.16.M88.4 R20, [R191] ;  /* 0x00000000bf14783b */ /* 0x004e660000000200 */
[----:B---3--:R-:W-:Y:S01]  /*3730*/  HMMA.16816.F32 R88, R8, R16, RZ ;  /* 0x000000100858723c */ /* 0x008fe200000018ff */
[----:B------:R-:W0:Y:S05]  /*3740*/  LDGDEPBAR ;  /* 0x00000000000079af */ /* 0x000e2a0000000000 */
[-C--:B------:R-:W-:Y:S06]  /*3750*/  HMMA.16816.F32 R56, R4, R18.reuse, RZ ;  /* 0x000000120438723c */ /* 0x080fec00000018ff */
[----:B------:R-:W-:Y:S06]  /*3760*/  HMMA.16816.F32 R84, R8, R18, RZ ;  /* 0x000000120854723c */ /* 0x000fec00000018ff */
        /* <DEDUP_REMOVED lines=8> */
[----:B------:R-:W2:Y:S05]  /*37f0*/  LDSM.16.M88.4 R36, [R175+0x7000] ;  /* 0x00700000af24783b */ /* 0x000eaa0000000200 */
[C---:B------:R-:W-:Y:S06]  /*3800*/  HMMA.16816.F32 R96, R8.reuse, R32, RZ ;  /* 0x000000200860723c */ /* 0x040fec00000018ff */
[C---:B------:R-:W-:Y:S06]  /*3810*/  HMMA.16816.F32 R108, R8.reuse, R24, RZ ;  /* 0x00000018086c723c */ /* 0x040fec00000018ff */
[C---:B------:R-:W-:Y:S01]  /*3820*/  HMMA.16816.F32 R104, R8.reuse, R34, RZ ;  /* 0x000000220868723c */ /* 0x040fe200000018ff */
[----:B------:R-:W-:Y:S05]  /*3830*/  LDSM.16.M88.4 R32, [R175+0x7400] ;  /* 0x00740000af20783b */ /* 0x000fea0000000200 */
[C---:B------:R-:W-:Y:S06]  /*3840*/  HMMA.16816.F32 R116, R8.reuse, R28, RZ ;  /* 0x0000001c0874723c */ /* 0x040fec00000018ff */
[C---:B------:R-:W-:Y:S01]  /*3850*/  HMMA.16816.F32 R120, R8.reuse, R30, RZ ;  /* 0x0000001e0878723c */ /* 0x040fe200000018ff */
[----:B------:R-:W-:Y:S05]  /*3860*/  LDSM.16.M88.4 R28, [R175+0x7800] ;  /* 0x00780000af1c783b */ /* 0x000fea0000000200 */
[----:B------:R-:W-:Y:S01]  /*3870*/  HMMA.16816.F32 R112, R8, R26, RZ ;  /* 0x0000001a0870723c */ /* 0x000fe200000018ff */
[----:B------:R-:W3:Y:S04]  /*3880*/  LDSM.16.M88.4 R24, [R175+0x7c00] ;  /* 0x007c0000af18783b */ /* 0x000ee80000000200 */
[----:B------:R-:W3:Y:S01]  /*3890*/  LDSM.16.M88.4 R8, [R190+0x2000] ;  /* 0x00200000be08783b */ /* 0x000ee20000000200 */
[C---:B------:R-:W-:Y:S03]  /*38a0*/  HMMA.16816.F32 R140, R12.reuse, R42, R56 ;  /* 0x0000002a0c8c723c */ /* 0x040fe60000001838 */
[----:B------:R-:W-:Y:S03]  /*38b0*/  LDSM.16.M88.4 R56, [R189+0x7000] ;  /* 0x00700000bd38783b */ /* 0x000fe60000000200 */
[C---:B------:R-:W-:Y:S01]  /*38c0*/  HMMA.16816.F32 R132, R12.reuse, R44, R16 ;  /* 0x0000002c0c84723c */ /* 0x040fe20000001810 */
[----:B------:R-:W3:Y:S05]  /*38d0*/  LDSM.16.M88.4 R16, [R191+0x3000] ;  /* 0x00300000bf10783b */ /* 0x000eea0000000200 */
[C---:B----4-:R-:W-:Y:S06]  /*38e0*/  HMMA.16816.F32 R100, R12.reuse, R50, R80 ;  /* 0x000000320c64723c */ /* 0x050fec0000001850 */
[C---:B------:R-:W-:Y:S06]  /*38f0*/  HMMA.16816.F32 R136, R12.reuse, R52, R64 ;  /* 0x000000340c88723c */ /* 0x040fec0000001840 */
[C---:B------:R-:W-:Y:S01]  /*3900*/  HMMA.16816.F32 R144, R12.reuse, R54, R60 ;  /* 0x000000360c90723c */ /* 0x040fe2000000183c */
[----:B------:R-:W4:Y:S05]  /*3910*/  LDSM.16.M88.4 R60, [R189+0x7c00] ;  /* 0x007c0000bd3c783b */ /* 0x000f2a0000000200 */
[C---:B------:R-:W-:Y:S06]  /*3920*/  HMMA.16816.F32 R124, R12.reuse, R48, R76 ;  /* 0x000000300c7c723c */ /* 0x040fec000000184c */
[----:B------:R-:W-:Y:S06]  /*3930*/  HMMA.16816.F32 R92, R12, R46, R72 ;  /* 0x0000002e0c5c723c */ /* 0x000fec0000001848 */
[C---:B-1----:R-:W-:Y:S06]  /*3940*/  HMMA.16816.F32 R88, R20.reuse, R40, R88 ;  /* 0x000000281458723c */ /* 0x042fec0000001858 */
[C---:B------:R-:W-:Y:S06]  /*3950*/  HMMA.16816.F32 R84, R20.reuse, R42, R84 ;  /* 0x0000002a1454723c */ /* 0x040fec0000001854 */
[C---:B------:R-:W-:Y:S06]  /*3960*/  HMMA.16816.F32 R80, R20.reuse, R52, R96 ;  /* 0x000000341450723c */ /* 0x040fec0000001860 */
[C---:B------:R-:W-:Y:S06]  /*3970*/  HMMA.16816.F32 R72, R20.reuse, R44, R108 ;  /* 0x0000002c1448723c */ /* 0x040fec000000186c */
[C---:B------:R-:W-:Y:S01]  /*3980*/  HMMA.16816.F32 R76, R20.reuse, R54, R104 ;  /* 0x00000036144c723c */ /* 0x040fe20000001868 */
[----:B------:R-:W-:Y:S05]  /*3990*/  LDSM.16.M88.4 R52, [R189+0x7800] ;  /* 0x00780000bd34783b */ /* 0x000fea0000000200 */
[C---:B------:R-:W-:Y:S06]  /*39a0*/  HMMA.16816.F32 R64, R20.reuse, R48, R116 ;  /* 0x000000301440723c */ /* 0x040fec0000001874 */
[C---:B------:R-:W-:Y:S01]  /*39b0*/  HMMA.16816.F32 R12, R20.reuse, R50, R120 ;  /* 0x00000032140c723c */ /* 0x040fe20000001878 */
[----:B------:R-:W1:Y:S05]  /*39c0*/  LDSM.16.M88.4 R48, [R189+0x7400] ;  /* 0x00740000bd30783b */ /* 0x000e6a0000000200 */
[----:B------:R-:W-:Y:S01]  /*39d0*/  HMMA.16816.F32 R44, R20, R46, R112 ;  /* 0x0000002e142c723c */ /* 0x000fe20000001870 */
[----:B------:R-:W1:Y:S05]  /*39e0*/  LDSM.16.M88.4 R20, [R191+0x2000] ;  /* 0x00200000bf14783b */ /* 0x000e6a0000000200 */
        /* <DEDUP_REMOVED lines=20> */
[----:B------:R-:W-:Y:S04]  /*3b30*/  LDSM.16.M88.4 R8, [R190+0x5000] ;  /* 0x00500000be08783b */ /* 0x000fe80000000200 */
[----:B------:R-:W2:Y:S01]  /*3b40*/  LDSM.16.M88.4 R44, [R175+0x8000] ;  /* 0x00800000af2c783b */ /* 0x000ea20000000200 */
[C---:B------:R-:W-:Y:S03]  /*3b50*/  HMMA.16816.F32 R76, R16.reuse, R56, R40 ;  /* 0x00000038104c723c */ /* 0x040fe60000001828 */
[----:B------:R-:W3:Y:S03]  /*3b60*/  LDSM.16.M88.4 R40, [R175+0x8400] ;  /* 0x00840000af28783b */ /* 0x000ee60000000200 */
[C---:B------:R-:W-:Y:S01]  /*3b70*/  HMMA.16816.F32 R72, R16.reuse, R58, R104 ;  /* 0x0000003a1048723c */ /* 0x040fe20000001868 */
[----:B------:R-:W-:Y:S05]  /*3b80*/  LDSM.16.M88.4 R24, [R189+0x8000] ;  /* 0x00800000bd18783b */ /* 0x000fea0000000200 */
[C---:B----4-:R-:W-:Y:S06]  /*3b90*/  HMMA.16816.F32 R148, R16.reuse, R60, R132 ;  /* 0x0000003c1094723c */ /* 0x050fec0000001884 */
[C---:B-1----:R-:W-:Y:S06]  /*3ba0*/  HMMA.16816.F32 R64, R16.reuse, R48, R112 ;  /* 0x000000301040723c */ /* 0x042fec0000001870 */
        /* <DEDUP_REMOVED lines=10> */
[----:B------:R-:W1:Y:S04]  /*3c50*/  LDSM.16.M88.4 R4, [R191+0x5000] ;  /* 0x00500000bf04783b */ /* 0x000e680000000200 */
[----:B------:R-:W4:Y:S01]  /*3c60*/  LDSM.16.M88.4 R48, [R189+0x8800] ;  /* 0x00880000bd30783b */ /* 0x000f220000000200 */
        /* <DEDUP_REMOVED lines=13> */
[----:B------:R-:W-:-:S05]  /*3d40*/  IMAD R149, R210, 0x8, R169 ;  /* 0x00000008d2957824 */ /* 0x000fca00078e02a9 */
[C---:B------:R-:W-:Y:S01]  /*3d50*/  HMMA.16816.F32 R8, R12.reuse, R40, R120 ;  /* 0x000000280c08723c */ /* 0x040fe20000001878 */
[----:B------:R2:W-:Y:S05]  /*3d60*/  STL [R1+0x178], R149 ;  /* 0x0001789501007387 */ /* 0x0005ea0000100800 */
        /* <DEDUP_REMOVED lines=8> */
[C---:B----4-:R-:W-:Y:S06]  /*3df0*/  HMMA.16816.F32 R80, R4.reuse, R48, R80 ;  /* 0x000000300450723c */ /* 0x050fec0000001850 */
[C---:B------:R-:W-:Y:S06]  /*3e00*/  HMMA.16816.F32 R112, R4.reuse, R50, R76 ;  /* 0x000000320470723c */ /* 0x040fec000000184c */
[C---:B------:R-:W-:Y:S06]  /*3e10*/  HMMA.16816.F32 R124, R4.reuse, R56, R72 ;  /* 0x00000038047c723c */ /* 0x040fec0000001848 */
[----:B------:R-:W-:Y:S06]  /*3e20*/  HMMA.16816.F32 R128, R4, R58, R60 ;  /* 0x0000003a0480723c */ /* 0x000fec000000183c */
[----:B------:R-:W-:Y:S01]  /*3e30*/  HMMA.16816.F32 R100, R12, R34, R100 ;  /* 0x000000220c64723c */ /* 0x000fe20000001864 */
[----:B------:R-:W-:Y:S01]  /*3e40*/  SHF.R.S32.HI R4, RZ, 0x1f, R157 ;  /* 0x0000001fff047819 */ /* 0x000fe2000001149d */
[C-C-:B------:R-:W-:Y:S01]  /*3e50*/  IMAD.IADD R6, R68.reuse, 0x1, -R184.reuse ;  /* 0x0000000144067824 */ /* 0x140fe200078e0ab8 */
[----:B------:R-:W-:Y:S01]  /*3e60*/  IADD3 R5, R68, 0x1, -R184 ;  /* 0x0000000144057810 */ /* 0x000fe20007ffe8b8 */
[----:B------:R-:W-:-:S02]  /*3e70*/  IMAD.MOV.U32 R184, RZ, RZ, R69 ;  /* 0x000000ffffb87224 */ /* 0x000fc400078e0045 */
[C---:B------:R-:W-:Y:S01]  /*3e80*/  HMMA.16816.F32 R36, R12.reuse, R38, R108 ;  /* 0x000000260c24723c */ /* 0x040fe2000000186c */
[----:B------:R-:W-:Y:S01]  /*3e90*/  LEA.HI R35, R4, R157, RZ, 0x2 ;  /* 0x0000009d04237211 */ /* 0x000fe200078f10ff */
[----:B-----5:R-:W-:Y:S01]  /*3ea0*/  IMAD.IADD R5, R160, 0x1, R5 ;  /* 0x00000001a0057824 */ /* 0x020fe200078e0205 */
[----:B------:R-:W-:Y:S02]  /*3eb0*/  LOP3.LUT R4, R0, 0xffffffc, RZ, 0xc0, !PT ;  /* 0x0ffffffc00047812 */ /* 0x000fe400078ec0ff */
[----:B------:R-:W-:Y:S01]  /*3ec0*/  SHF.R.S32.HI R0, RZ, 0x2, R35 ;  /* 0x00000002ff007819 */ /* 0x000fe20000011423 */
[----:B------:R-:W-:Y:S02]  /*3ed0*/  HMMA.16816.F32 R64, R12, R32, R116 ;  /* 0x000000200c40723c */ /* 0x000fe40000001874 */
[----:B------:R-:W-:-:S04]  /*3ee0*/  IMAD.IADD R4, R169, 0x1, -R4 ;  /* 0x00000001a9047824 */ /* 0x000fc800078e0a04 */
[--C-:B------:R-:W-:Y:S01]  /*3ef0*/  IMAD R123, R4, 0x10, R0.reuse ;  /* 0x00000010047b7824 */ /* 0x100fe200078e0200 */
[C---:B------:R-:W-:Y:S01]  /*3f00*/  HMMA.16816.F32 R60, R16.reuse, R28, R8 ;  /* 0x0000001c103c723c */ /* 0x040fe20000001808 */
[----:B------:R-:W-:Y:S01]  /*3f10*/  IMAD R0, R169, 0x10, R0 ;  /* 0x00000010a9007824 */ /* 0x000fe200078e0200 */
[----:B------:R-:W1:Y:S03]  /*3f20*/  @P0 MUFU.RCP R8, R159 ;  /* 0x0000009f00080308 */ /* 0x000e660000001000 */
[----:B------:R-:W-:Y:S01]  /*3f30*/  IMAD.IADD R4, R170, 0x1, R0 ;  /* 0x00000001aa047824 */ /* 0x000fe200078e0200 */
[C---:B------:R-:W-:Y:S01]  /*3f40*/  HMMA.16816.F32 R52, R16.reuse, R24, R52 ;  /* 0x000000181034723c */ /* 0x040fe20000001834 */
[----:B------:R-:W-:Y:S02]  /*3f50*/  IMAD R0, R158, 0x20, R156 ;  /* 0x000000209e007824 */ /* 0x000fe400078e029c */
[----:B------:R-:W-:Y:S01]  /*3f60*/  IMAD.IADD R201, R4, 0x1, R6 ;  /* 0x0000000104c97824 */ /* 0x000fe200078e0206 */
[C---:B------:R-:W-:Y:S01]  /*3f70*/  IADD3 R204, R6.reuse, 0x8, R4 ;  /* 0x0000000806cc7810 */ /* 0x040fe20007ffe004 */
[----:B------:R-:W-:Y:S01]  /*3f80*/  IMAD.IADD R0, R71, 0x1, R0 ;  /* 0x0000000147007824 */ /* 0x000fe200078e0200 */
[----:B------:R-:W-:Y:S01]  /*3f90*/  HMMA.16816.F32 R72, R16, R48, R20 ;  /* 0x000000301048723c */ /* 0x000fe20000001814 */
[----:B------:R-:W-:-:S02]  /*3fa0*/  IADD3 R205, R6, 0x40, R4 ;  /* 0x0000004006cd7810 */ /* 0x000fc40007ffe004 */
[--C-:B------:R-:W-:Y:S02]  /*3fb0*/  IADD3 R202, R6, 0x48, R4.reuse ;  /* 0x0000004806ca7810 */ /* 0x100fe40007ffe004 */
[--C-:B------:R-:W-:Y:S01]  /*3fc0*/  IADD3 R6, R5, 0x8, R4.reuse ;  /* 0x0000000805067810 */ /* 0x100fe20007ffe004 */
[C---:B------:R-:W-:Y:S01]  /*3fd0*/  HMMA.16816.F32 R44, R16.reuse, R26, R44 ;  /* 0x0000001a102c723c */ /* 0x040fe2000000182c */
[----:B------:R-:W-:Y:S02]  /*3fe0*/  IMAD R20, R69, 0x40, R197 ;  /* 0x0000004045147824 */ /* 0x000fe400078e02c5 */
[----:B-1----:R-:W-:Y:S01]  /*3ff0*/  @P0 FMUL.FTZ R193, R161, R8 ;  /* 0x00000008a1c10220 */ /* 0x002fe20000410000 */
[----:B------:R-:W-:Y:S01]  /*4000*/  IADD3 R8, R5, 0x40, R4 ;  /* 0x0000004005087810 */ /* 0x000fe20007ffe004 */
[----:B------:R-:W-:Y:S01]  /*4010*/  IMAD.IADD R7, R201, 0x1, -R20 ;  /* 0x00000001c9077824 */ /* 0x000fe200078e0a14 */
[C---:B------:R-:W-:Y:S01]  /*4020*/  VIADDMNMX R209, R5.reuse, R4, R68, PT ;  /* 0x0000000405d17246 */ /* 0x040fe20003800144 */
[C---:B------:R-:W-:Y:S01]  /*4030*/  VIADD R12, R20.reuse, 0x1 ;  /* 0x00000001140c7836 */ /* 0x040fe20000000000 */
[----:B------:R-:W-:Y:S01]  /*4040*/  IADD3 R4, R5, 0x48, R4 ;  /* 0x0000004805047810 */ /* 0x000fe20007ffe004 */
[C---:B------:R-:W-:Y:S01]  /*4050*/  VIADD R13, R20.reuse, 0x8 ;  /* 0x00000008140d7836 */ /* 0x040fe20000000000 */
[----:B------:R-:W-:Y:S01]  /*4060*/  IABS R7, R7 ;  /* 0x0000000700077213 */ /* 0x000fe20000000000 */
[C---:B------:R-:W-:Y:S01]  /*4070*/  HMMA.16816.F32 R40, R16.reuse, R30, R40 ;  /* 0x0000001e1028723c */ /* 0x040fe20000001828 */
[----:B------:R-:W-:Y:S01]  /*4080*/  VIADD R15, R20, 0x9 ;  /* 0x00000009140f7836 */ /* 0x000fe20000000000 */
[-C--:B------:R-:W-:Y:S01]  /*4090*/  VIMNMX R206, R4, R68.reuse, PT ;  /* 0x0000004404ce7248 */ /* 0x080fe20003fe0100 */
[C---:B------:R-:W-:Y:S01]  /*40a0*/  IMAD.IADD R5, R201.reuse, 0x1, -R12 ;  /* 0x00000001c9057824 */ /* 0x040fe200078e0a0c */
[----:B------:R-:W-:Y:S01]  /*40b0*/  I2FP.F32.S32 R7, R7 ;  /* 0x0000000700077245 */ /* 0x000fe20000201400 */
[----:B------:R-:W-:Y:S01]  /*40c0*/  IMAD.IADD R4, R201, 0x1, -R13 ;  /* 0x00000001c9047824 */ /* 0x000fe200078e0a0d */
[----:B------:R-:W-:Y:S01]  /*40d0*/  HMMA.16816.F32 R48, R16, R50, R36 ;  /* 0x000000321030723c */ /* 0x000fe20000001824 */
[----:B------:R-:W-:-:S02]  /*40e0*/  VIMNMX R207, R8, R68, PT ;  /* 0x0000004408cf7248 */ /* 0x000fc40003fe0100 */
[----:B------:R-:W-:Y:S01]  /*40f0*/  FFMA.FTZ R34, R7, -R193, R52 ;  /* 0x800000c107227223 */ /* 0x000fe20000010034 */
[----:B------:R-:W-:Y:S01]  /*4100*/  IMAD.IADD R7, R201, 0x1, -R15 ;  /* 0x00000001c9077824 */ /* 0x000fe200078e0a0f */
[----:B------:R-:W-:Y:S01]  /*4110*/  VIMNMX R208, R6, R68, PT ;  /* 0x0000004406d07248 */ /* 0x000fe20003fe0100 */
[C---:B------:R-:W-:Y:S01]  /*4120*/  HMMA.16816.F32 R76, R16.reuse, R56, R64 ;  /* 0x00000038104c723c */ /* 0x040fe20000001840 */
[----:B------:R-:W-:Y:S02]  /*4130*/  IABS R9, R5 ;  /* 0x0000000500097213 */ /* 0x000fe40000000000 */
[----:B------:R-:W-:Y:S02]  /*4140*/  IABS R6, R4 ;  /* 0x0000000400067213 */ /* 0x000fe40000000000 */
[----:B------:R-:W-:Y:S01]  /*4150*/  IABS R5, R7 ;  /* 0x0000000700057213 */ /* 0x000fe20000000000 */
[----:B------:R-:W-:Y:S01]  /*4160*/  HMMA.16816.F32 R100, R16, R58, R100 ;  /* 0x0000003a1064723c */ /* 0x000fe20000001864 */
[----:B------:R-:W-:-:S02]  /*4170*/  I2FP.F32.S32 R9, R9 ;  /* 0x0000000900097245 */ /* 0x000fc40000201400 */
[-C--:B------:R-:W-:Y:S02]  /*4180*/  VIADDMNMX R200, R201, -R70.reuse, RZ, !PT ;  /* 0x80000046c9c87246 */ /* 0x080fe400078001ff */
[----:B------:R-:W-:Y:S01]  /*4190*/  VIADDMNMX R199, R204, -R70, RZ, !PT ;  /* 0x80000046ccc77246 */ /* 0x000fe200078001ff */
[----:B------:R-:W-:Y:S01]  /*41a0*/  FFMA.FTZ R33, R9, -R193, R53 ;  /* 0x800000c109217223 */ /* 0x000fe20000010035 */
[C---:B------:R-:W-:Y:S01]  /*41b0*/  VIADD R16, R20.reuse, 0x10 ;  /* 0x0000001014107836 */ /* 0x040fe20000000000 */
[CC--:B------:R-:W-:Y:S01]  /*41c0*/  ISETP.GE.AND P2, PT, R20.reuse, R200.reuse, PT ;  /* 0x000000c81400720c */ /* 0x0c0fe20003f46270 */
[----:B------:R-:W-:Y:S01]  /*41d0*/  VIADD R17, R20, 0x11 ;  /* 0x0000001114117836 */ /* 0x000fe20000000000 */
[----:B------:R-:W-:Y:S01]  /*41e0*/  ISETP.GE.AND P0, PT, R12, R199, PT ;  /* 0x000000c70c00720c */ /* 0x000fe20003f06270 */
[C---:B------:R-:W-:Y:S01]  /*41f0*/  IMAD.IADD R8, R201.reuse, 0x1, -R16 ;  /* 0x00000001c9087824 */ /* 0x040fe200078e0a10 */
[----:B------:R-:W-:Y:S01]  /*4200*/  ISETP.GE.OR P2, PT, R20, R209, !P2 ;  /* 0x000000d11400720c */ /* 0x000fe20005746670 */
[----:B------:R-:W-:Y:S01]  /*4210*/  IMAD.IADD R10, R201, 0x1, -R17 ;  /* 0x00000001c90a7824 */ /* 0x000fe200078e0a11 */
[----:B------:R-:W-:-:S02]  /*4220*/  ISETP.GE.AND P1, PT, R15, R200, PT ;  /* 0x000000c80f00720c */ /* 0x000fc40003f26270 */
[----:B------:R-:W-:Y:S01]  /*4230*/  IABS R4, R8 ;  /* 0x0000000800047213 */ /* 0x000fe20000000000 */
[----:B------:R-:W-:Y:S01]  /*4240*/  IMAD.MOV.U32 R8, RZ, RZ, R6 ;  /* 0x000000ffff087224 */ /* 0x000fe200078e0006 */
[----:B------:R-:W-:Y:S01]  /*4250*/  IABS R7, R10 ;  /* 0x0000000a00077213 */ /* 0x000fe20000000000 */
[----:B------:R-:W-:Y:S01]  /*4260*/  IMAD.MOV.U32 R6, RZ, RZ, R5 ;  /* 0x000000ffff067224 */ /* 0x000fe200078e0005 */
[----:B------:R-:W-:Y:S01]  /*4270*/  FSEL R36, R34, -INF , !P2 ;  /* 0xff80000022247808 */ /* 0x000fe20005000000 */
[----:B------:R-:W-:Y:S01]  /*4280*/  IMAD.MOV.U32 R5, RZ, RZ, R4 ;  /* 0x000000ffff057224 */ /* 0x000fe200078e0004 */
[----:B------:R-:W-:Y:S01]  /*4290*/  ISETP.GE.AND P2, PT, R16, R200, PT ;  /* 0x000000c81000720c */ /* 0x000fe20003f46270 */
[----:B------:R-:W-:Y:S01]  /*42a0*/  IMAD.MOV.U32 R4, RZ, RZ, R7 ;  /* 0x000000ffff047224 */ /* 0x000fe200078e0007 */
[----:B------:R-:W-:Y:S01]  /*42b0*/  I2FP.F32.S32 R6, R6 ;  /* 0x0000000600067245 */ /* 0x000fe20000201400 */
[C---:B------:R-:W-:Y:S01]  /*42c0*/  IMAD.IADD R10, R204.reuse, 0x1, -R15 ;  /* 0x00000001cc0a7824 */ /* 0x040fe200078e0a0f */
[----:B------:R-:W-:Y:S01]  /*42d0*/  I2FP.F32.S32 R7, R8 ;  /* 0x0000000800077245 */ /* 0x000fe20000201400 */
[----:B------:R-:W-:Y:S01]  /*42e0*/  IMAD.IADD R8, R204, 0x1, -R13 ;  /* 0x00000001cc087824 */ /* 0x000fe200078e0a0d */
[----:B------:R-:W-:Y:S01]  /*42f0*/  I2FP.F32.S32 R4, R4 ;  /* 0x0000000400047245 */ /* 0x000fe20000201400 */
[----:B------:R-:W-:Y:S01]  /*4300*/  FFMA.FTZ R31, R6, -R193, R45 ;  /* 0x800000c1061f7223 */ /* 0x000fe2000001002d */
[----:B------:R-:W-:Y:S01]  /*4310*/  I2FP.F32.S32 R5, R5 ;  /* 0x0000000500057245 */ /* 0x000fe20000201400 */
[----:B------:R-:W-:Y:S01]  /*4320*/  FFMA.FTZ R32, R7, -R193, R44 ;  /* 0x800000c107207223 */ /* 0x000fe2000001002c */
[----:B------:R-:W-:-:S02]  /*4330*/  IMAD.IADD R6, R204, 0x1, -R20 ;  /* 0x00000001cc067824 */ /* 0x000fc400078e0a14 */
[-C--:B------:R-:W-:Y:S01]  /*4340*/  FFMA.FTZ R22, R4, -R193.reuse, R61 ;  /* 0x800000c104167223 */ /* 0x080fe2000001003d */
[----:B------:R-:W-:Y:S02]  /*4350*/  VIADD R4, R20, 0x18 ;  /* 0x0000001814047836 */ /* 0x000fe40000000000 */
[----:B------:R-:W-:Y:S01]  /*4360*/  FFMA.FTZ R30, R5, -R193, R60 ;  /* 0x800000c1051e7223 */ /* 0x000fe2000001003c */
[----:B------:R-:W-:Y:S01]  /*4370*/  IMAD.IADD R5, R204, 0x1, -R12 ;  /* 0x00000001cc057824 */ /* 0x000fe200078e0a0c */
[----:B------:R-:W-:Y:S01]  /*4380*/  IABS R9, R6 ;  /* 0x0000000600097213 */ /* 0x000fe20000000000 */
[----:B------:R-:W-:Y:S01]  /*4390*/  IMAD.IADD R7, R201, 0x1, -R4 ;  /* 0x00000001c9077824 */ /* 0x000fe200078e0a04 */
[----:B------:R-:W-:Y:S02]  /*43a0*/  ISETP.GE.OR P2, PT, R16, R209, !P2 ;  /* 0x000000d11000720c */ /* 0x000fe40005746670 */
[----:B------:R-:W-:Y:S02]  /*43b0*/  IABS R6, R5 ;  /* 0x0000000500067213 */ /* 0x000fe40000000000 */
[----:B------:R-:W-:-:S02]  /*43c0*/  IABS R7, R7 ;  /* 0x0000000700077213 */ /* 0x000fc40000000000 */
[----:B------:R-:W-:Y:S02]  /*43d0*/  IABS R5, R8 ;  /* 0x0000000800057213 */ /* 0x000fe40000000000 */
[----:B------:R-:W-:Y:S01]  /*43e0*/  IABS R8, R10 ;  /* 0x0000000a00087213 */ /* 0x000fe20000000000 */
[----:B------:R-:W-:Y:S01]  /*43f0*/  IMAD.MOV.U32 R10, RZ, RZ, R9 ;  /* 0x000000ffff0a7224 */ /* 0x000fe200078e0009 */
[----:B------:R-:W-:Y:S01]  /*4400*/  ISETP.GE.OR P0, PT, R12, R208, !P0 ;  /* 0x000000d00c00720c */ /* 0x000fe20004706670 */
[----:B------:R-:W-:Y:S01]  /*4410*/  IMAD.MOV.U32 R9, RZ, RZ, R7 ;  /* 0x000000ffff097224 */ /* 0x000fe200078e0007 */
[----:B------:R-:W-:Y:S01]  /*4420*/  ISETP.GE.OR P1, PT, R15, R209, !P1 ;  /* 0x000000d10f00720c */ /* 0x000fe20004f26670 */
[----:B------:R-:W-:Y:S01]  /*4430*/  IMAD.MOV.U32 R7, RZ, RZ, R6 ;  /* 0x000000ffff077224 */ /* 0x000fe200078e0006 */
[----:B------:R-:W-:Y:S01]  /*4440*/  ISETP.GE.AND P4, PT, R13, R200, PT ;  /* 0x000000c80d00720c */ /* 0x000fe20003f86270 */
        /* <DEDUP_REMOVED lines=10> */
[----:B------:R-:W-:Y:S02]  /*44f0*/  IMAD.IADD R6, R205, 0x1, -R20 ;  /* 0x00000001cd067824 */ /* 0x000fe400078e0a14 */
[-C--:B------:R-:W-:Y:S01]  /*4500*/  FFMA.FTZ R27, R5, -R193.reuse, R47 ;  /* 0x800000c1051b7223 */ /* 0x080fe2000001002f */
[----:B------:R-:W-:Y:S02]  /*4510*/  IMAD.IADD R5, R205, 0x1, -R12 ;  /* 0x00000001cd057824 */ /* 0x000fe400078e0a0c */
[----:B------:R-:W-:Y:S01]  /*4520*/  FFMA.FTZ R19, R8, -R193, R54 ;  /* 0x800000c108137223 */ /* 0x000fe20000010036 */
[C---:B------:R-:W-:Y:S01]  /*4530*/  IMAD.IADD R7, R204.reuse, 0x1, -R16 ;  /* 0x00000001cc077824 */ /* 0x040fe200078e0a10 */
[----:B------:R-:W-:Y:S01]  /*4540*/  IABS R9, R6 ;  /* 0x0000000600097213 */ /* 0x000fe20000000000 */
[C---:B------:R-:W-:Y:S01]  /*4550*/  IMAD.IADD R8, R204.reuse, 0x1, -R17 ;  /* 0x00000001cc087824 */ /* 0x040fe200078e0a11 */
[----:B------:R-:W-:Y:S01]  /*4560*/  IABS R11, R5 ;  /* 0x00000005000b7213 */ /* 0x000fe20000000000 */
[----:B------:R-:W-:Y:S01]  /*4570*/  IMAD.IADD R10, R204, 0x1, -R4 ;  /* 0x00000001cc0a7824 */ /* 0x000fe200078e0a04 */
        /* <DEDUP_REMOVED lines=10> */
[----:B------:R-:W-:Y:S01]  /*4620*/  I2FP.F32.S32 R10, R8 ;  /* 0x00000008000a7245 */ /* 0x000fe20000201400 */
[----:B------:R-:W-:Y:S01]  /*4630*/  IMAD.IADD R11, R205, 0x1, -R4 ;  /* 0x00000001cd0b7824 */ /* 0x000fe200078e0a04 */
[----:B------:R-:W-:-:S02]  /*4640*/  I2FP.F32.S32 R8, R6 ;  /* 0x0000000600087245 */ /* 0x000fc40000201400 */
[----:B------:R-:W-:Y:S01]  /*4650*/  I2FP.F32.S32 R7, R5 ;  /* 0x0000000500077245 */ /* 0x000fe20000201400 */
[-C--:B------:R-:W-:Y:S01]  /*4660*/  FFMA.FTZ R26, R10, -R193.reuse, R62 ;  /* 0x800000c10a1a7223 */ /* 0x080fe2000001003e */
[----:B------:R-:W-:Y:S01]  /*4670*/  I2FP.F32.S32 R6, R14 ;  /* 0x0000000e00067245 */ /* 0x000fe20000201400 */
[----:B------:R-:W-:Y:S01]  /*4680*/  FFMA.FTZ R25, R8, -R193, R63 ;  /* 0x800000c108197223 */ /* 0x000fe2000001003f */
[----:B------:R-:W-:Y:S01]  /*4690*/  I2FP.F32.S32 R5, R9 ;  /* 0x0000000900057245 */ /* 0x000fe20000201400 */
[----:B------:R-:W-:Y:S02]  /*46a0*/  IMAD.IADD R8, R205, 0x1, -R16 ;  /* 0x00000001cd087824 */ /* 0x000fe400078e0a10 */
[-C--:B------:R-:W-:Y:S01]  /*46b0*/  FFMA.FTZ R21, R7, -R193.reuse, R42 ;  /* 0x800000c107157223 */ /* 0x080fe2000001002a */
[-C--:B------:R-:W-:Y:S01]  /*46c0*/  FFMA.FTZ R24, R6, -R193.reuse, R96 ;  /* 0x800000c106187223 */ /* 0x080fe20000010060 */
[----:B------:R-:W-:Y:S02]  /*46d0*/  IMAD.IADD R6, R205, 0x1, -R13 ;  /* 0x00000001cd067824 */ /* 0x000fe400078e0a0d */
[----:B------:R-:W-:Y:S01]  /*46e0*/  FFMA.FTZ R14, R5, -R193, R97 ;  /* 0x800000c1050e7223 */ /* 0x000fe20000010061 */
[----:B------:R-:W-:Y:S01]  /*46f0*/  IMAD.IADD R5, R205, 0x1, -R15 ;  /* 0x00000001cd057824 */ /* 0x000fe200078e0a0f */
[----:B------:R-:W-:Y:S01]  /*4700*/  FSEL R30, R29, -INF , !P0 ;  /* 0xff8000001d1e7808 */ /* 0x000fe20004000000 */
        /* <DEDUP_REMOVED lines=8> */
[----:B------:R-:W-:Y:S01]  /*4790*/  ISETP.GE.AND P1, PT, R4, R200, PT ;  /* 0x000000c80400720c */ /* 0x000fe20003f26270 */
[----:B------:R-:W-:Y:S01]  /*47a0*/  IMAD.MOV.U32 R6, RZ, RZ, R5 ;  /* 0x000000ffff067224 */ /* 0x000fe200078e0005 */
[----:B------:R-:W-:Y:S01]  /*47b0*/  ISETP.GE.AND P0, PT, R16, R199, PT ;  /* 0x000000c71000720c */ /* 0x000fe20003f06270 */
[----:B------:R-:W-:Y:S01]  /*47c0*/  IMAD.MOV.U32 R5, RZ, RZ, R8 ;  /* 0x000000ffff057224 */ /* 0x000fe200078e0008 */
[----:B------:R-:W-:-:S02]  /*47d0*/  ISETP.GE.OR P4, PT, R13, R209, !P4 ;  /* 0x000000d10d00720c */ /* 0x000fc40006786670 */
[----:B------:R-:W-:Y:S02]  /*47e0*/  ISETP.GE.AND P3, PT, R12, R200, PT ;  /* 0x000000c80c00720c */ /* 0x000fe40003f66270 */
[----:B------:R-:W-:Y:S02]  /*47f0*/  I2FP.F32.S32 R5, R5 ;  /* 0x0000000500057245 */ /* 0x000fe40000201400 */
[----:B------:R-:W-:Y:S02]  /*4800*/  ISETP.GE.OR P1, PT, R4, R209, !P1 ;  /* 0x000000d10400720c */ /* 0x000fe40004f26670 */
[----:B------:R-:W-:Y:S01]  /*4810*/  ISETP.GE.OR P0, PT, R16, R208, !P0 ;  /* 0x000000d01000720c */ /* 0x000fe20004706670 */
[----:B------:R-:W-:Y:S01]  /*4820*/  FFMA.FTZ R23, R5, -R193, R84 ;  /* 0x800000c105177223 */ /* 0x000fe20000010054 */
[----:B------:R-:W-:Y:S01]  /*4830*/  I2FP.F32.S32 R10, R10 ;  /* 0x0000000a000a7245 */ /* 0x000fe20000201400 */
[----:B------:R-:W-:Y:S01]  /*4840*/  IMAD.IADD R5, R202, 0x1, -R20 ;  /* 0x00000001ca057824 */ /* 0x000fe200078e0a14 */
[----:B------:R-:W-:-:S02]  /*4850*/  VIADDMNMX R198, R205, -R70, RZ, !PT ;  /* 0x80000046cdc67246 */ /* 0x000fc400078001ff */
[----:B------:R-:W-:Y:S01]  /*4860*/  I2FP.F32.S32 R6, R6 ;  /* 0x0000000600067245 */ /* 0x000fe20000201400 */
[----:B------:R-:W-:Y:S01]  /*4870*/  FFMA.FTZ R8, R10, -R193, R92 ;  /* 0x800000c10a087223 */ /* 0x000fe2000001005c */
[----:B------:R-:W-:Y:S02]  /*4880*/  FSEL R38, R32, -INF , !P4 ;  /* 0xff80000020267808 */ /* 0x000fe40006000000 */
[----:B------:R-:W-:Y:S01]  /*4890*/  ISETP.GE.AND P4, PT, R13, R199, PT ;  /* 0x000000c70d00720c */ /* 0x000fe20003f86270 */
[----:B------:R-:W-:Y:S01]  /*48a0*/  FFMA.FTZ R10, R6, -R193, R89 ;  /* 0x800000c1060a7223 */ /* 0x000fe20000010059 */
[----:B------:R-:W-:Y:S01]  /*48b0*/  I2FP.F32.S32 R7, R7 ;  /* 0x0000000700077245 */ /* 0x000fe20000201400 */
[----:B------:R-:W-:Y:S01]  /*48c0*/  IMAD.IADD R6, R202, 0x1, -R12 ;  /* 0x00000001ca067824 */ /* 0x000fe200078e0a0c */
[----:B------:R-:W-:Y:S02]  /*48d0*/  ISETP.GE.OR P3, PT, R12, R209, !P3 ;  /* 0x000000d10c00720c */ /* 0x000fe40005f66670 */
[----:B------:R-:W-:Y:S01]  /*48e0*/  FSEL R68, R18, -INF , !P1 ;  /* 0xff80000012447808 */ /* 0x000fe20004800000 */
[----:B------:R-:W-:Y:S01]  /*48f0*/  FFMA.FTZ R11, R7, -R193, R88 ;  /* 0x800000c1070b7223 */ /* 0x000fe20000010058 */
[----:B------:R-:W-:Y:S01]  /*4900*/  FSEL R40, R26, -INF , !P0 ;  /* 0xff8000001a287808 */ /* 0x000fe20004000000 */
[----:B------:R-:W-:Y:S01]  /*4910*/  IMAD.IADD R7, R202, 0x1, -R13 ;  /* 0x00000001ca077824 */ /* 0x000fe200078e0a0d */
[----:B------:R-:W-:-:S02]  /*4920*/  ISETP.GE.AND P2, PT, R13, R198, PT ;  /* 0x000000c60d00720c */ /* 0x000fc40003f46270 */
[C---:B------:R-:W-:Y:S02]  /*4930*/  ISETP.GE.AND P1, PT, R20.reuse, R199, PT ;  /* 0x000000c71400720c */ /* 0x040fe40003f26270 */
[----:B------:R-:W-:Y:S02]  /*4940*/  ISETP.GE.AND P0, PT, R20, R198, PT ;  /* 0x000000c61400720c */ /* 0x000fe40003f06270 */
[----:B------:R-:W-:Y:S02]  /*4950*/  ISETP.GE.OR P4, PT, R13, R208, !P4 ;  /* 0x000000d00d00720c */ /* 0x000fe40006786670 */
[----:B------:R-:W-:Y:S02]  /*4960*/  FSEL R33, R33, -INF , !P3 ;  /* 0xff80000021217808 */ /* 0x000fe40005800000 */
[----:B------:R-:W-:Y:S02]  /*4970*/  ISETP.GE.AND P3, PT, R17, R200, PT ;  /* 0x000000c81100720c */ /* 0x000fe40003f66270 */
[----:B------:R-:W-:-:S02]  /*4980*/  ISETP.GE.OR P2, PT, R13, R207, !P2 ;  /* 0x000000cf0d00720c */ /* 0x000fc40005746670 */
[----:B------:R-:W-:Y:S02]  /*4990*/  IABS R5, R5 ;  /* 0x0000000500057213 */ /* 0x000fe40000000000 */
[C---:B------:R-:W-:Y:S02]  /*49a0*/  ISETP.GE.OR P1, PT, R20.reuse, R208, !P1 ;  /* 0x000000d01400720c */ /* 0x040fe40004f26670 */
[----:B------:R-:W-:Y:S02]  /*49b0*/  ISETP.GE.OR P0, PT, R20, R207, !P0 ;  /* 0x000000cf1400720c */ /* 0x000fe40004706670 */
[----:B------:R-:W-:Y:S02]  /*49c0*/  FSEL R32, R28, -INF , !P4 ;  /* 0xff8000001c207808 */ /* 0x000fe40006000000 */
[C---:B------:R-:W-:Y:S02]  /*49d0*/  ISETP.GE.AND P4, PT, R17.reuse, R199, PT ;  /* 0x000000c71100720c */ /* 0x040fe40003f86270 */
[----:B------:R-:W-:-:S02]  /*49e0*/  ISETP.GE.OR P3, PT, R17, R209, !P3 ;  /* 0x000000d11100720c */ /* 0x000fc40005f66670 */
[----:B------:R-:W-:Y:S02]  /*49f0*/  IABS R6, R6 ;  /* 0x0000000600067213 */ /* 0x000fe40000000000 */
[----:B------:R-:W-:Y:S02]  /*4a00*/  I2FP.F32.S32 R5, R5 ;  /* 0x0000000500057245 */ /* 0x000fe40000201400 */
[----:B------:R-:W-:Y:S02]  /*4a10*/  FSEL R31, R19, -INF , !P1 ;  /* 0xff800000131f7808 */ /* 0x000fe40004800000 */
[----:B------:R-:W-:Y:S02]  /*4a20*/  FSEL R118, R24, -INF , !P0 ;  /* 0xff80000018767808 */ /* 0x000fe40004000000 */
[----:B------:R-:W-:Y:S01]  /*4a30*/  FSEL R122, R8, -INF , !P2 ;  /* 0xff800000087a7808 */ /* 0x000fe20005000000 */
[----:B------:R-:W-:Y:S01]  /*4a40*/  IMAD.IADD R8, R202, 0x1, -R17 ;  /* 0x00000001ca087824 */ /* 0x000fe200078e0a11 */
[----:B------:R-:W-:-:S02]  /*4a50*/  ISETP.GE.AND P1, PT, R15, R199, PT ;  /* 0x000000c70f00720c */ /* 0x000fc40003f26270 */
[-C--:B------:R-:W-:Y:S02]  /*4a60*/  ISETP.GE.AND P0, PT, R16, R198.reuse, PT ;  /* 0x000000c61000720c */ /* 0x080fe40003f06270 */
[C---:B------:R-:W-:Y:S02]  /*4a70*/  ISETP.GE.AND P2, PT, R17.reuse, R198, PT ;  /* 0x000000c61100720c */ /* 0x040fe40003f46270 */
[----:B------:R-:W-:Y:S02]  /*4a80*/  IABS R7, R7 ;  /* 0x0000000700077213 */ /* 0x000fe40000000000 */
[----:B------:R-:W-:Y:S02]  /*4a90*/  ISETP.GE.OR P4, PT, R17, R208, !P4 ;  /* 0x000000d01100720c */ /* 0x000fe40006786670 */
[----:B------:R-:W-:Y:S01]  /*4aa0*/  FSEL R67, R22, -INF , !P3 ;  /* 0xff80000016437808 */ /* 0x000fe20005800000 */
[----:B------:R-:W-:Y:S01]  /*4ab0*/  FFMA.FTZ R22, R5, -R193, R98 ;  /* 0x800000c105167223 */ /* 0x000fe20000010062 */
[----:B------:R-:W-:-:S02]  /*4ac0*/  I2FP.F32.S32 R6, R6 ;  /* 0x0000000600067245 */ /* 0x000fc40000201400 */
[----:B------:R-:W-:Y:S02]  /*4ad0*/  ISETP.GE.OR P1, PT, R15, R208, !P1 ;  /* 0x000000d00f00720c */ /* 0x000fe40004f26670 */
[----:B------:R-:W-:Y:S01]  /*4ae0*/  ISETP.GE.OR P0, PT, R16, R207, !P0 ;  /* 0x000000cf1000720c */ /* 0x000fe20004706670 */
[----:B------:R-:W-:Y:S01]  /*4af0*/  FFMA.FTZ R19, R6, -R193, R99 ;  /* 0x800000c106137223 */ /* 0x000fe20000010063 */
[----:B------:R-:W-:Y:S01]  /*4b00*/  ISETP.GE.OR P2, PT, R17, R207, !P2 ;  /* 0x000000cf1100720c */ /* 0x000fe20005746670 */
[C---:B------:R-:W-:Y:S01]  /*4b10*/  IMAD.IADD R6, R202.reuse, 0x1, -R16 ;  /* 0x00000001ca067824 */ /* 0x040fe200078e0a10 */
[----:B------:R-:W-:Y:S02]  /*4b20*/  I2FP.F32.S32 R9, R9 ;  /* 0x0000000900097245 */ /* 0x000fe40000201400 */
[C---:B------:R-:W-:Y:S02]  /*4b30*/  VIADDMNMX R197, R202.reuse, -R70, RZ, !PT ;  /* 0x80000046cac57246 */ /* 0x040fe400078001ff */
[----:B------:R-:W-:Y:S01]  /*4b40*/  I2FP.F32.S32 R5, R7 ;  /* 0x0000000700057245 */ /* 0x000fe20000201400 */
[----:B------:R-:W-:Y:S01]  /*4b50*/  IMAD.IADD R7, R202, 0x1, -R15 ;  /* 0x00000001ca077824 */ /* 0x000fe200078e0a0f */
[----:B------:R-:W-:Y:S01]  /*4b60*/  FSEL R66, R25, -INF , !P4 ;  /* 0xff80000019427808 */ /* 0x000fe20006000000 */
[-C--:B------:R-:W-:Y:S01]  /*4b70*/  FFMA.FTZ R9, R9, -R193.reuse, R93 ;  /* 0x800000c109097223 */ /* 0x080fe2000001005d */
[----:B------:R-:W-:Y:S01]  /*4b80*/  ISETP.GE.AND P4, PT, R15, R198, PT ;  /* 0x000000c60f00720c */ /* 0x000fe20003f86270 */
[----:B------:R-:W-:Y:S01]  /*4b90*/  FFMA.FTZ R18, R5, -R193, R94 ;  /* 0x800000c105127223 */ /* 0x000fe2000001005e */
[----:B------:R-:W-:Y:S01]  /*4ba0*/  FSEL R37, R27, -INF , !P1 ;  /* 0xff8000001b257808 */ /* 0x000fe20004800000 */
[----:B------:R-:W-:Y:S01]  /*4bb0*/  VIADD R5, R20, 0x19 ;  /* 0x0000001914057836 */ /* 0x000fe20000000000 */
[----:B------:R-:W-:-:S02]  /*4bc0*/  FSEL R120, R11, -INF , !P0 ;  /* 0xff8000000b787808 */ /* 0x000fc40004000000 */
[----:B------:R-:W-:Y:S02]  /*4bd0*/  FSEL R119, R10, -INF , !P2 ;  /* 0xff8000000a777808 */ /* 0x000fe40005000000 */
[C---:B------:R-:W-:Y:S02]  /*4be0*/  ISETP.GE.AND P1, PT, R4.reuse, R199, PT ;  /* 0x000000c70400720c */ /* 0x040fe40003f26270 */
[C---:B------:R-:W-:Y:S02]  /*4bf0*/  ISETP.GE.AND P0, PT, R4.reuse, R198, PT ;  /* 0x000000c60400720c */ /* 0x040fe40003f06270 */
[----:B------:R-:W-:Y:S02]  /*4c00*/  ISETP.GE.AND P2, PT, R4, R197, PT ;  /* 0x000000c50400720c */ /* 0x000fe40003f46270 */
[----:B------:R-:W-:Y:S02]  /*4c10*/  ISETP.GE.OR P4, PT, R15, R207, !P4 ;  /* 0x000000cf0f00720c */ /* 0x000fe40006786670 */
[----:B------:R-:W-:-:S02]  /*4c20*/  IABS R7, R7 ;  /* 0x0000000700077213 */ /* 0x000fc40000000000 */
[C---:B------:R-:W-:Y:S02]  /*4c30*/  ISETP.GE.OR P1, PT, R4.reuse, R208, !P1 ;  /* 0x000000d00400720c */ /* 0x040fe40004f26670 */
[C---:B------:R-:W-:Y:S02]  /*4c40*/  ISETP.GE.OR P0, PT, R4.reuse, R207, !P0 ;  /* 0x000000cf0400720c */ /* 0x040fe40004706670 */
[----:B------:R-:W-:Y:S01]  /*4c50*/  ISETP.GE.OR P2, PT, R4, R206, !P2 ;  /* 0x000000ce0400720c */ /* 0x000fe20005746670 */
[----:B------:R-:W-:Y:S01]  /*4c60*/  IMAD.IADD R4, R202, 0x1, -R4 ;  /* 0x00000001ca047824 */ /* 0x000fe200078e0a04 */
[----:B------:R-:W-:Y:S01]  /*4c70*/  IABS R10, R6 ;  /* 0x00000006000a7213 */ /* 0x000fe20000000000 */
[----:B------:R-:W-:Y:S01]  /*4c80*/  IMAD.IADD R6, R201, 0x1, -R5 ;  /* 0x00000001c9067824 */ /* 0x000fe200078e0a05 */
[----:B------:R-:W-:Y:S02]  /*4c90*/  FSEL R121, R9, -INF , !P4 ;  /* 0xff80000009797808 */ /* 0x000fe40006000000 */
[----:B------:R-:W-:-:S02]  /*4ca0*/  I2FP.F32.S32 R9, R7 ;  /* 0x0000000700097245 */ /* 0x000fc40000201400 */
[----:B------:R-:W-:Y:S02]  /*4cb0*/  FSEL R98, R21, -INF , !P1 ;  /* 0xff80000015627808 */ /* 0x000fe40004800000 */
[----:B------:R-:W-:Y:S02]  /*4cc0*/  FSEL R116, R23, -INF , !P0 ;  /* 0xff80000017747808 */ /* 0x000fe40004000000 */
[-C--:B------:R-:W-:Y:S02]  /*4cd0*/  ISETP.GE.AND P5, PT, R12, R197.reuse, PT ;  /* 0x000000c50c00720c */ /* 0x080fe40003fa6270 */
[-C--:B------:R-:W-:Y:S02]  /*4ce0*/  ISETP.GE.AND P3, PT, R13, R197.reuse, PT ;  /* 0x000000c50d00720c */ /* 0x080fe40003f66270 */
[-C--:B------:R-:W-:Y:S02]  /*4cf0*/  ISETP.GE.AND P1, PT, R15, R197.reuse, PT ;  /* 0x000000c50f00720c */ /* 0x080fe40003f26270 */
[----:B------:R-:W-:-:S02]  /*4d00*/  ISETP.GE.AND P0, PT, R20, R197, PT ;  /* 0x000000c51400720c */ /* 0x000fc40003f06270 */
[----:B------:R-:W-:Y:S02]  /*4d10*/  IABS R11, R4 ;  /* 0x00000004000b7213 */ /* 0x000fe40000000000 */
[----:B------:R-:W-:Y:S01]  /*4d20*/  IABS R4, R6 ;  /* 0x0000000600047213 */ /* 0x000fe20000000000 */
[----:B------:R-:W-:Y:S01]  /*4d30*/  FFMA.FTZ R6, R9, -R193, R95 ;  /* 0x800000c109067223 */ /* 0x000fe2000001005f */
[C---:B------:R-:W-:Y:S01]  /*4d40*/  ISETP.GE.AND P6, PT, R12.reuse, R198, PT ;  /* 0x000000c60c00720c */ /* 0x040fe20003fc6270 */
[----:B------:R-:W-:Y:S01]  /*4d50*/  IMAD.MOV.U32 R9, RZ, RZ, R11 ;  /* 0x000000ffff097224 */ /* 0x000fe200078e000b */
[----:B------:R-:W-:Y:S02]  /*4d60*/  IABS R8, R8 ;  /* 0x0000000800087213 */ /* 0x000fe40000000000 */
[-C--:B------:R-:W-:Y:S02]  /*4d70*/  ISETP.GE.OR P5, PT, R12, R206.reuse, !P5 ;  /* 0x000000ce0c00720c */ /* 0x080fe40006fa6670 */
[----:B------:R-:W-:-:S02]  /*4d80*/  ISETP.GE.OR P3, PT, R13, R206, !P3 ;  /* 0x000000ce0d00720c */ /* 0x000fc40005f66670 */
[-C--:B------:R-:W-:Y:S02]  /*4d90*/  ISETP.GE.OR P1, PT, R15, R206.reuse, !P1 ;  /* 0x000000ce0f00720c */ /* 0x080fe40004f26670 */
[----:B------:R-:W-:Y:S02]  /*4da0*/  ISETP.GE.OR P0, PT, R20, R206, !P0 ;  /* 0x000000ce1400720c */ /* 0x000fe40004706670 */
[----:B------:R-:W-:Y:S02]  /*4db0*/  I2FP.F32.S32 R7, R10 ;  /* 0x0000000a00077245 */ /* 0x000fe40000201400 */
[----:B------:R-:W-:Y:S02]  /*4dc0*/  ISETP.GE.OR P6, PT, R12, R207, !P6 ;  /* 0x000000cf0c00720c */ /* 0x000fe400077c6670 */
[----:B------:R-:W-:Y:S01]  /*4dd0*/  I2FP.F32.S32 R8, R8 ;  /* 0x0000000800087245 */ /* 0x000fe20000201400 */
[----:B------:R-:W-:Y:S01]  /*4de0*/  FFMA.FTZ R21, R7, -R193, R90 ;  /* 0x800000c107157223 */ /* 0x000fe2000001005a */
[----:B------:R-:W-:-:S02]  /*4df0*/  I2FP.F32.S32 R4, R4 ;  /* 0x0000000400047245 */ /* 0x000fc40000201400 */
[----:B------:R-:W-:Y:S02]  /*4e00*/  FSEL R109, R22, -INF , !P0 ;  /* 0xff800000166d7808 */ /* 0x000fe40004000000 */
[----:B------:R-:W-:Y:S01]  /*4e10*/  FSEL R108, R19, -INF , !P5 ;  /* 0xff800000136c7808 */ /* 0x000fe20006800000 */
[----:B------:R-:W-:Y:S01]  /*4e20*/  FFMA.FTZ R12, R4, -R193, R41 ;  /* 0x800000c1040c7223 */ /* 0x000fe20000010029 */
[----:B------:R-:W-:Y:S01]  /*4e30*/  FSEL R111, R18, -INF , !P3 ;  /* 0xff800000126f7808 */ /* 0x000fe20005800000 */
[----:B------:R-:W-:Y:S01]  /*4e40*/  VIADD R4, R20, 0x20 ;  /* 0x0000002014047836 */ /* 0x000fe20000000000 */
[----:B------:R-:W-:Y:S02]  /*4e50*/  FSEL R110, R6, -INF , !P1 ;  /* 0xff800000066e7808 */ /* 0x000fe40004800000 */
[----:B------:R-:W-:Y:S01]  /*4e60*/  ISETP.GE.AND P0, PT, R5, R200, PT ;  /* 0x000000c80500720c */ /* 0x000fe20003f06270 */
[----:B------:R-:W-:Y:S01]  /*4e70*/  IMAD.IADD R6, R201, 0x1, -R4 ;  /* 0x00000001c9067824 */ /* 0x000fe200078e0a04 */
[----:B------:R-:W-:-:S02]  /*4e80*/  ISETP.GE.AND P5, PT, R5, R199, PT ;  /* 0x000000c70500720c */ /* 0x000fc40003fa6270 */
[C---:B------:R-:W-:Y:S02]  /*4e90*/  ISETP.GE.AND P3, PT, R5.reuse, R198, PT ;  /* 0x000000c60500720c */ /* 0x040fe40003f66270 */
[C---:B------:R-:W-:Y:S02]  /*4ea0*/  ISETP.GE.AND P1, PT, R5.reuse, R197, PT ;  /* 0x000000c50500720c */ /* 0x040fe40003f26270 */
[----:B------:R-:W-:Y:S01]  /*4eb0*/  FSEL R117, R14, -INF , !P6 ;  /* 0xff8000000e757808 */ /* 0x000fe20007000000 */
[----:B------:R-:W-:Y:S01]  /*4ec0*/  FFMA.FTZ R14, R8, -R193, R91 ;  /* 0x800000c1080e7223 */ /* 0x000fe2000001005b */
[----:B------:R-:W-:Y:S01]  /*4ed0*/  I2FP.F32.S32 R7, R9 ;  /* 0x0000000900077245 */ /* 0x000fe20000201400 */
[C-C-:B------:R-:W-:Y:S01]  /*4ee0*/  IMAD.IADD R9, R204.reuse, 0x1, -R5.reuse ;  /* 0x00000001cc097824 */ /* 0x140fe200078e0a05 */
[----:B------:R-:W-:Y:S01]  /*4ef0*/  ISETP.GE.OR P0, PT, R5, R209, !P0 ;  /* 0x000000d10500720c */ /* 0x000fe20004706670 */
[--C-:B------:R-:W-:Y:S01]  /*4f00*/  IMAD.IADD R8, R205, 0x1, -R5.reuse ;  /* 0x00000001cd087824 */ /* 0x100fe200078e0a05 */
[----:B------:R-:W-:Y:S01]  /*4f10*/  ISETP.GE.OR P5, PT, R5, R208, !P5 ;  /* 0x000000d00500720c */ /* 0x000fe20006fa6670 */
[----:B------:R-:W-:Y:S01]  /*4f20*/  FFMA.FTZ R13, R7, -R193, R86 ;  /* 0x800000c1070d7223 */ /* 0x000fe20000010056 */
[C---:B------:R-:W-:Y:S01]  /*4f30*/  ISETP.GE.OR P3, PT, R5.reuse, R207, !P3 ;  /* 0x000000cf0500720c */ /* 0x040fe20005f66670 */
[----:B------:R-:W-:Y:S01]  /*4f40*/  IMAD.IADD R7, R204, 0x1, -R4 ;  /* 0x00000001cc077824 */ /* 0x000fe200078e0a04 */
[----:B------:R-:W-:Y:S01]  /*4f50*/  ISETP.GE.OR P1, PT, R5, R206, !P1 ;  /* 0x000000ce0500720c */ /* 0x000fe20004f26670 */
[----:B------:R-:W-:Y:S01]  /*4f60*/  IMAD.IADD R5, R202, 0x1, -R5 ;  /* 0x00000001ca057824 */ /* 0x000fe200078e0a05 */
[----:B------:R-:W-:-:S02]  /*4f70*/  IABS R9, R9 ;  /* 0x0000000900097213 */ /* 0x000fc40000000000 */
[----:B------:R-:W-:Y:S02]  /*4f80*/  IABS R11, R8 ;  /* 0x00000008000b7213 */ /* 0x000fe40000000000 */
[----:B------:R-:W-:Y:S01]  /*4f90*/  IABS R8, R5 ;  /* 0x0000000500087213 */ /* 0x000fe20000000000 */
[----:B------:R-:W-:Y:S01]  /*4fa0*/  BAR.SYNC.DEFER_BLOCKING 0x0 ;  /* 0x0000000000007b1d */ /* 0x000fe20000010000 */
[CC--:B------:R-:W-:Y:S02]  /*4fb0*/  ISETP.GE.AND P6, PT, R16.reuse, R197.reuse, PT ;  /* 0x000000c51000720c */ /* 0x0c0fe40003fc6270 */
[----:B------:R-:W-:Y:S01]  /*4fc0*/  ISETP.GE.AND P4, PT, R17, R197, PT ;  /* 0x000000c51100720c */ /* 0x000fe20003f86270 */
[----:B------:R-:W-:Y:S01]  /*4fd0*/  IMAD.MOV.U32 R10, RZ, RZ, R8 ;  /* 0x000000ffff0a7224 */ /* 0x000fe200078e0008 */
[----:B------:R-:W-:Y:S01]  /*4fe0*/  IABS R5, R7 ;  /* 0x0000000700057213 */ /* 0x000fe20000000000 */
[----:B------:R-:W-:Y:S01]  /*4ff0*/  IMAD.MOV.U32 R7, RZ, RZ, R9 ;  /* 0x000000ffff077224 */ /* 0x000fe200078e0009 */
[----:B------:R-:W-:-:S02]  /*5000*/  ISETP.GE.OR P6, PT, R16, R206, !P6 ;  /* 0x000000ce1000720c */ /* 0x000fc400077c6670 */
[----:B------:R-:W-:Y:S02]  /*5010*/  ISETP.GE.OR P4, PT, R17, R206, !P4 ;  /* 0x000000ce1100720c */ /* 0x000fe40006786670 */
[----:B------:R-:W-:Y:S02]  /*5020*/  IABS R6, R6 ;  /* 0x0000000600067213 */ /* 0x000fe40000000000 */
[----:B------:R-:W-:Y:S02]  /*5030*/  I2FP.F32.S32 R5, R5 ;  /* 0x0000000500057245 */ /* 0x000fe40000201400 */
[----:B------:R-:W-:Y:S02]  /*5040*/  I2FP.F32.S32 R9, R7 ;  /* 0x0000000700097245 */ /* 0x000fe40000201400 */
[----:B------:R-:W-:Y:S01]  /*5050*/  I2FP.F32.S32 R7, R10 ;  /* 0x0000000a00077245 */ /* 0x000fe20000201400 */
[-C--:B------:R-:W-:Y:S01]  /*5060*/  FFMA.FTZ R18, R5, -R193.reuse, R74 ;  /* 0x800000c105127223 */ /* 0x080fe2000001004a */
[----:B------:R-:W-:Y:S01]  /*5070*/  I2FP.F32.S32 R6, R6 ;  /* 0x0000000600067245 */ /* 0x000fe20000201400 */
[----:B------:R-:W-:Y:S01]  /*5080*/  VIADD R5, R20, 0x21 ;  /* 0x0000002114057836 */ /* 0x000fe20000000000 */
[----:B------:R-:W-:Y:S01]  /*5090*/  FSEL R107, R21, -INF , !P6 ;  /* 0xff800000156b7808 */ /* 0x000fe20007000000 */
[-C--:B------:R-:W-:Y:S01]  /*50a0*/  FFMA.FTZ R16, R7, -R193.reuse, R87 ;  /* 0x800000c107107223 */ /* 0x080fe20000010057 */
[----:B------:R-:W-:Y:S01]  /*50b0*/  FSEL R106, R14, -INF , !P4 ;  /* 0xff8000000e6a7808 */ /* 0x000fe20006000000 */
[----:B------:R-:W-:Y:S01]  /*50c0*/  FFMA.FTZ R15, R6, -R193, R72 ;  /* 0x800000c1060f7223 */ /* 0x000fe20000010048 */
[----:B------:R-:W-:Y:S01]  /*50d0*/  FSEL R105, R13, -INF , !P2 ;  /* 0xff8000000d697808 */ /* 0x000fe20005000000 */
[----:B------:R-:W-:Y:S01]  /*50e0*/  IMAD.IADD R7, R205, 0x1, -R4 ;  /* 0x00000001cd077824 */ /* 0x000fe200078e0a04 */
[----:B------:R-:W-:Y:S01]  /*50f0*/  FSEL R42, R12, -INF , !P0 ;  /* 0xff8000000c2a7808 */ /* 0x000fe20004000000 */
[----:B------:R-:W-:Y:S01]  /*5100*/  IMAD.IADD R6, R201, 0x1, -R5 ;  /* 0x00000001c9067824 */ /* 0x000fe200078e0a05 */
[----:B------:R-:W-:Y:S01]  /*5110*/  I2FP.F32.S32 R8, R11 ;  /* 0x0000000b00087245 */ /* 0x000fe20000201400 */
[----:B------:R-:W-:Y:S01]  /*5120*/  FFMA.FTZ R19, R9, -R193, R43 ;  /* 0x800000c109137223 */ /* 0x000fe2000001002b */
[C---:B------:R-:W-:Y:S01]  /*5130*/  ISETP.GE.AND P6, PT, R4.reuse, R200, PT ;  /* 0x000000c80400720c */ /* 0x040fe20003fc6270 */
[----:B------:R-:W-:Y:S01]  /*5140*/  IMAD.IADD R9, R205, 0x1, -R5 ;  /* 0x00000001cd097824 */ /* 0x000fe200078e0a05 */
[----:B------:R-:W-:Y:S01]  /*5150*/  ISETP.GE.AND P4, PT, R4, R199, PT ;  /* 0x000000c70400720c */ /* 0x000fe20003f86270 */
[----:B------:R-:W-:Y:S01]  /*5160*/  FFMA.FTZ R17, R8, -R193, R85 ;  /* 0x800000c108117223 */ /* 0x000fe20000010055 */
[----:B------:R-:W-:Y:S01]  /*5170*/  ISETP.GE.AND P2, PT, R4, R198, PT ;  /* 0x000000c60400720c */ /* 0x000fe20003f46270 */
[----:B------:R-:W-:Y:S01]  /*5180*/  IMAD.IADD R8, R204, 0x1, -R5 ;  /* 0x00000001cc087824 */ /* 0x000fe200078e0a05 */
[----:B------:R-:W-:-:S02]  /*5190*/  ISETP.GE.AND P0, PT, R4, R197, PT ;  /* 0x000000c50400720c */ /* 0x000fc40003f06270 */
[C---:B------:R-:W-:Y:S02]  /*51a0*/  ISETP.GE.OR P6, PT, R4.reuse, R209, !P6 ;  /* 0x000000d10400720c */ /* 0x040fe400077c6670 */
[C---:B------:R-:W-:Y:S02]  /*51b0*/  ISETP.GE.OR P4, PT, R4.reuse, R208, !P4 ;  /* 0x000000d00400720c */ /* 0x040fe40006786670 */
[C---:B------:R-:W-:Y:S02]  /*51c0*/  ISETP.GE.OR P2, PT, R4.reuse, R207, !P2 ;  /* 0x000000cf0400720c */ /* 0x040fe40005746670 */
[----:B------:R-:W-:Y:S01]  /*51d0*/  ISETP.GE.OR P0, PT, R4, R206, !P0 ;  /* 0x000000ce0400720c */ /* 0x000fe20004706670 */
[----:B------:R-:W-:Y:S01]  /*51e0*/  IMAD.IADD R4, R202, 0x1, -R4 ;  /* 0x00000001ca047824 */ /* 0x000fe200078e0a04 */
[----:B------:R-:W-:Y:S02]  /*51f0*/  IABS R6, R6 ;  /* 0x0000000600067213 */ /* 0x000fe40000000000 */
[----:B------:R-:W-:-:S02]  /*5200*/  IABS R11, R7 ;  /* 0x00000007000b7213 */ /* 0x000fc40000000000 */
[----:B------:R-:W-:Y:S02]  /*5210*/  IABS R10, R4 ;  /* 0x00000004000a7213 */ /* 0x000fe40000000000 */
[----:B------:R-:W-:Y:S01]  /*5220*/  IABS R4, R8 ;  /* 0x0000000800047213 */ /* 0x000fe20000000000 */
[----:B------:R-:W-:Y:S01]  /*5230*/  IMAD.MOV.U32 R8, RZ, RZ, R6 ;  /* 0x000000ffff087224 */ /* 0x000fe200078e0006 */
[----:B------:R-:W-:Y:S02]  /*5240*/  IABS R7, R9 ;  /* 0x0000000900077213 */ /* 0x000fe40000000000 */
[----:B------:R-:W-:Y:S01]  /*5250*/  I2FP.F32.S32 R11, R11 ;  /* 0x0000000b000b7245 */ /* 0x000fe20000201400 */
[----:B------:R-:W-:Y:S01]  /*5260*/  IMAD.MOV.U32 R6, RZ, RZ, R4 ;  /* 0x000000ffff067224 */ /* 0x000fe200078e0004 */
[----:B------:R-:W-:Y:S01]  /*5270*/  I2FP.F32.S32 R10, R10 ;  /* 0x0000000a000a7245 */ /* 0x000fe20000201400 */
[----:B------:R-:W-:Y:S01]  /*5280*/  IMAD.MOV.U32 R4, RZ, RZ, R7 ;  /* 0x000000ffff047224 */ /* 0x000fe200078e0007 */
[----:B------:R-:W-:Y:S01]  /*5290*/  I2FP.F32.S32 R7, R8 ;  /* 0x0000000800077245 */ /* 0x000fe20000201400 */
[-C--:B------:R-:W-:Y:S01]  /*52a0*/  FFMA.FTZ R11, R11, -R193.reuse, R80 ;  /* 0x800000c10b0b7223 */ /* 0x080fe20000010050 */
[----:B------:R-:W-:Y:S01]  /*52b0*/  FSEL R52, R19, -INF , !P5 ;  /* 0xff80000013347808 */ /* 0x000fe20006800000 */
[-C--:B------:R-:W-:Y:S01]  /*52c0*/  FFMA.FTZ R10, R10, -R193.reuse, R82 ;  /* 0x800000c10a0a7223 */ /* 0x080fe20000010052 */
[----:B------:R-:W-:Y:S01]  /*52d0*/  I2FP.F32.S32 R4, R4 ;  /* 0x0000000400047245 */ /* 0x000fe20000201400 */
[----:B------:R-:W-:Y:S01]  /*52e0*/  FFMA.FTZ R9, R7, -R193, R73 ;  /* 0x800000c107097223 */ /* 0x000fe20000010049 */
[----:B------:R-:W-:-:S02]  /*52f0*/  ISETP.GE.AND P5, PT, R5, R200, PT ;  /* 0x000000c80500720c */ /* 0x000fc40003fa6270 */
[----:B------:R-:W-:Y:S01]  /*5300*/  FSEL R104, R17, -INF , !P3 ;  /* 0xff80000011687808 */ /* 0x000fe20005800000 */
[----:B------:R-:W-:Y:S01]  /*5310*/  FFMA.FTZ R14, R4, -R193, R81 ;  /* 0x800000c1040e7223 */ /* 0x000fe20000010051 */
[----:B------:R-:W-:Y:S01]  /*5320*/  FSEL R97, R16, -INF , !P1 ;  /* 0xff80000010617808 */ /* 0x000fe20004800000 */
[----:B------:R-:W-:Y:S01]  /*5330*/  VIADD R4, R20, 0x28 ;  /* 0x0000002814047836 */ /* 0x000fe20000000000 */
[----:B------:R-:W-:Y:S02]  /*5340*/  FSEL R62, R15, -INF , !P6 ;  /* 0xff8000000f3e7808 */ /* 0x000fe40007000000 */
[C---:B------:R-:W-:Y:S01]  /*5350*/  ISETP.GE.AND P3, PT, R5.reuse, R199, PT ;  /* 0x000000c70500720c */ /* 0x040fe20003f66270 */
[--C-:B------:R-:W-:Y:S01]  /*5360*/  IMAD.IADD R7, R204, 0x1, -R4.reuse ;  /* 0x00000001cc077824 */ /* 0x100fe200078e0a04 */
[----:B------:R-:W-:Y:S01]  /*5370*/  ISETP.GE.AND P1, PT, R5, R198, PT ;  /* 0x000000c60500720c */ /* 0x000fe20003f26270 */
[----:B------:R-:W-:Y:S01]  /*5380*/  IMAD.IADD R8, R201, 0x1, -R4 ;  /* 0x00000001c9087824 */ /* 0x000fe200078e0a04 */
[----:B------:R-:W-:-:S02]  /*5390*/  ISETP.GE.AND P6, PT, R5, R197, PT ;  /* 0x000000c50500720c */ /* 0x000fc40003fc6270 */
[C---:B------:R-:W-:Y:S02]  /*53a0*/  ISETP.GE.OR P5, PT, R5.reuse, R209, !P5 ;  /* 0x000000d10500720c */ /* 0x040fe40006fa6670 */
[----:B------:R-:W-:Y:S02]  /*53b0*/  I2FP.F32.S32 R6, R6 ;  /* 0x0000000600067245 */ /* 0x000fe40000201400 */
[C---:B------:R-:W-:Y:S02]  /*53c0*/  ISETP.GE.OR P3, PT, R5.reuse, R208, !P3 ;  /* 0x000000d00500720c */ /* 0x040fe40005f66670 */
[C---:B------:R-:W-:Y:S01]  /*53d0*/  ISETP.GE.OR P1, PT, R5.reuse, R207, !P1 ;  /* 0x000000cf0500720c */ /* 0x040fe20004f26670 */
[----:B------:R-:W-:Y:S01]  /*53e0*/  FFMA.FTZ R21, R6, -R193, R75 ;  /* 0x800000c106157223 */ /* 0x000fe2000001004b */
[----:B------:R-:W-:Y:S01]  /*53f0*/  ISETP.GE.OR P6, PT, R5, R206, !P6 ;  /* 0x000000ce0500720c */ /* 0x000fe200077c6670 */
        /* <DEDUP_REMOVED lines=24> */
[----:B------:R-:W-:Y:S02]  /*5580*/  I2FP.F32.S32 R6, R6 ;  /* 0x0000000600067245 */ /* 0x000fe40000201400 */
[----:B------:R-:W-:-:S02]  /*5590*/  I2FP.F32.S32 R4, R4 ;  /* 0x0000000400047245 */ /* 0x000fc40000201400 */
[----:B------:R-:W-:Y:S01]  /*55a0*/  I2FP.F32.S32 R8, R7 ;  /* 0x0000000700087245 */ /* 0x000fe20000201400 */
[-C--:B------:R-:W-:Y:S01]  /*55b0*/  FFMA.FTZ R6, R6, -R193.reuse, R83 ;  /* 0x800000c106067223 */ /* 0x080fe20000010053 */
[-C--:B------:R-:W-:Y:S01]  /*55c0*/  FFMA.FTZ R7, R9, -R193.reuse, R48 ;  /* 0x800000c109077223 */ /* 0x080fe20000010030 */
[----:B------:R-:W-:Y:S01]  /*55d0*/  FFMA.FTZ R13, R4, -R193, R50 ;  /* 0x800000c1040d7223 */ /* 0x000fe20000010032 */
[----:B------:R-:W-:Y:S01]  /*55e0*/  VIADD R4, R20, 0x29 ;  /* 0x0000002914047836 */ /* 0x000fe20000000000 */
[----:B------:R-:W-:Y:S01]  /*55f0*/  I2FP.F32.S32 R5, R5 ;  /* 0x0000000500057245 */ /* 0x000fe20000201400 */
[-C--:B------:R-:W-:Y:S01]  /*5600*/  FFMA.FTZ R12, R8, -R193.reuse, R112 ;  /* 0x800000c1080c7223 */ /* 0x080fe20000010070 */
[----:B------:R-:W-:Y:S01]  /*5610*/  FSEL R63, R21, -INF , !P3 ;  /* 0xff800000153f7808 */ /* 0x000fe20005800000 */
[----:B------:R-:W-:Y:S01]  /*5620*/  IMAD.IADD R9, R204, 0x1, -R4 ;  /* 0x00000001cc097824 */ /* 0x000fe200078e0a04 */
[----:B------:R-:W-:Y:S01]  /*5630*/  FSEL R95, R14, -INF , !P1 ;  /* 0xff8000000e5f7808 */ /* 0x000fe20004800000 */
[----:B------:R-:W-:Y:S01]  /*5640*/  FFMA.FTZ R11, R5, -R193, R114 ;  /* 0x800000c1050b7223 */ /* 0x000fe20000010072 */
[----:B------:R-:W-:Y:S01]  /*5650*/  FSEL R94, R6, -INF , !P6 ;  /* 0xff800000065e7808 */ /* 0x000fe20007000000 */
[----:B------:R-:W-:Y:S01]  /*5660*/  VIADD R5, R20, 0x30 ;  /* 0x0000003014057836 */ /* 0x000fe20000000000 */
[----:B------:R-:W-:Y:S01]  /*5670*/  FSEL R93, R7, -INF , !P4 ;  /* 0xff800000075d7808 */ /* 0x000fe20006000000 */
[--C-:B------:R-:W-:Y:S01]  /*5680*/  IMAD.IADD R10, R201, 0x1, -R4.reuse ;  /* 0x00000001c90a7824 */ /* 0x100fe200078e0a04 */
[C---:B------:R-:W-:Y:S01]  /*5690*/  ISETP.GE.AND P3, PT, R4.reuse, R200, PT ;  /* 0x000000c80400720c */ /* 0x040fe20003f66270 */
[----:B------:R-:W-:Y:S01]  /*56a0*/  IMAD.IADD R8, R205, 0x1, -R4 ;  /* 0x00000001cd087824 */ /* 0x000fe200078e0a04 */
[C---:B------:R-:W-:Y:S01]  /*56b0*/  ISETP.GE.AND P1, PT, R4.reuse, R199, PT ;  /* 0x000000c70400720c */ /* 0x040fe20003f26270 */
[----:B------:R-:W-:Y:S01]  /*56c0*/  IMAD.IADD R6, R201, 0x1, -R5 ;  /* 0x00000001c9067824 */ /* 0x000fe200078e0a05 */
[----:B------:R-:W-:-:S02]  /*56d0*/  ISETP.GE.AND P6, PT, R4, R198, PT ;  /* 0x000000c60400720c */ /* 0x000fc40003fc6270 */
[C---:B------:R-:W-:Y:S02]  /*56e0*/  ISETP.GE.AND P4, PT, R4.reuse, R197, PT ;  /* 0x000000c50400720c */ /* 0x040fe40003f86270 */
[C---:B------:R-:W-:Y:S02]  /*56f0*/  ISETP.GE.OR P3, PT, R4.reuse, R209, !P3 ;  /* 0x000000d10400720c */ /* 0x040fe40005f66670 */
[C---:B------:R-:W-:Y:S02]  /*5700*/  ISETP.GE.OR P1, PT, R4.reuse, R208, !P1 ;  /* 0x000000d00400720c */ /* 0x040fe40004f26670 */
[C---:B------:R-:W-:Y:S02]  /*5710*/  ISETP.GE.OR P6, PT, R4.reuse, R207, !P6 ;  /* 0x000000cf0400720c */ /* 0x040fe400077c6670 */
[----:B------:R-:W-:Y:S01]  /*5720*/  ISETP.GE.OR P4, PT, R4, R206, !P4 ;  /* 0x000000ce0400720c */ /* 0x000fe20006786670 */
[----:B------:R-:W-:Y:S01]  /*5730*/  IMAD.IADD R4, R202, 0x1, -R4 ;  /* 0x00000001ca047824 */ /* 0x000fe200078e0a04 */
[----:B------:R-:W-:-:S02]  /*5740*/  IABS R9, R9 ;  /* 0x0000000900097213 */ /* 0x000fc40000000000 */
[----:B------:R-:W-:Y:S02]  /*5750*/  IABS R10, R10 ;  /* 0x0000000a000a7213 */ /* 0x000fe40000000000 */
[----:B------:R-:W-:Y:S02]  /*5760*/  IABS R7, R4 ;  /* 0x0000000400077213 */ /* 0x000fe40000000000 */
[----:B------:R-:W-:Y:S01]  /*5770*/  IABS R4, R6 ;  /* 0x0000000600047213 */ /* 0x000fe20000000000 */
[----:B------:R-:W-:Y:S01]  /*5780*/  IMAD.MOV.U32 R6, RZ, RZ, R9 ;  /* 0x000000ffff067224 */ /* 0x000fe200078e0009 */
[----:B------:R-:W-:Y:S02]  /*5790*/  I2FP.F32.S32 R10, R10 ;  /* 0x0000000a000a7245 */ /* 0x000fe40000201400 */
[----:B------:R-:W-:Y:S02]  /*57a0*/  IABS R8, R8 ;  /* 0x0000000800087213 */ /* 0x000fe40000000000 */
[----:B------:R-:W-:Y:S01]  /*57b0*/  I2FP.F32.S32 R9, R6 ;  /* 0x0000000600097245 */ /* 0x000fe20000201400 */
[----:B------:R-:W-:Y:S01]  /*57c0*/  FFMA.FTZ R6, R10, -R193, R49 ;  /* 0x800000c10a067223 */ /* 0x000fe20000010031 */
[----:B------:R-:W-:-:S02]  /*57d0*/  I2FP.F32.S32 R8, R8 ;  /* 0x0000000800087245 */ /* 0x000fc40000201400 */
[----:B------:R-:W-:Y:S01]  /*57e0*/  I2FP.F32.S32 R4, R4 ;  /* 0x0000000400047245 */ /* 0x000fe20000201400 */
[-C--:B------:R-:W-:Y:S01]  /*57f0*/  FFMA.FTZ R18, R9, -R193.reuse, R51 ;  /* 0x800000c109127223 */ /* 0x080fe20000010033 */
[----:B------:R-:W-:Y:S01]  /*5800*/  FSEL R91, R13, -INF , !P2 ;  /* 0xff8000000d5b7808 */ /* 0x000fe20005000000 */
[-C--:B------:R-:W-:Y:S01]  /*5810*/  FFMA.FTZ R17, R8, -R193.reuse, R113 ;  /* 0x800000c108117223 */ /* 0x080fe20000010071 */
[----:B------:R-:W-:Y:S01]  /*5820*/  FSEL R92, R12, -INF , !P0 ;  /* 0xff8000000c5c7808 */ /* 0x000fe20004000000 */
[----:B------:R-:W-:Y:S01]  /*5830*/  FFMA.FTZ R14, R4, -R193, R76 ;  /* 0x800000c1040e7223 */ /* 0x000fe2000001004c */
[----:B------:R-:W-:Y:S01]  /*5840*/  FSEL R89, R11, -INF , !P5 ;  /* 0xff8000000b597808 */ /* 0x000fe20006800000 */
[----:B------:R-:W-:Y:S01]  /*5850*/  VIADD R4, R20, 0x31 ;  /* 0x0000003114047836 */ /* 0x000fe20000000000 */
[----:B------:R-:W-:Y:S01]  /*5860*/  FSEL R90, R6, -INF , !P3 ;  /* 0xff800000065a7808 */ /* 0x000fe20005800000 */
[--C-:B------:R-:W-:Y:S01]  /*5870*/  IMAD.IADD R9, R204, 0x1, -R5.reuse ;  /* 0x00000001cc097824 */ /* 0x100fe200078e0a05 */
[----:B------:R-:W-:Y:S01]  /*5880*/  ISETP.GE.AND P2, PT, R5, R200, PT ;  /* 0x000000c80500720c */ /* 0x000fe20003f46270 */
[----:B------:R-:W-:Y:S01]  /*5890*/  IMAD.IADD R8, R205, 0x1, -R5 ;  /* 0x00000001cd087824 */ /* 0x000fe200078e0a05 */
[----:B------:R-:W-:Y:S01]  /*58a0*/  ISETP.GE.AND P0, PT, R5, R199, PT ;  /* 0x000000c70500720c */ /* 0x000fe20003f06270 */
[----:B------:R-:W-:Y:S01]  /*58b0*/  IMAD.IADD R6, R201, 0x1, -R4 ;  /* 0x00000001c9067824 */ /* 0x000fe200078e0a04 */
[----:B------:R-:W-:-:S02]  /*58c0*/  ISETP.GE.AND P5, PT, R5, R198, PT ;  /* 0x000000c60500720c */ /* 0x000fc40003fa6270 */
[C---:B------:R-:W-:Y:S02]  /*58d0*/  ISETP.GE.AND P3, PT, R5.reuse, R197, PT ;  /* 0x000000c50500720c */ /* 0x040fe40003f66270 */
[----:B------:R-:W-:Y:S02]  /*58e0*/  I2FP.F32.S32 R7, R7 ;  /* 0x0000000700077245 */ /* 0x000fe40000201400 */
[C---:B------:R-:W-:Y:S02]  /*58f0*/  ISETP.GE.OR P2, PT, R5.reuse, R209, !P2 ;  /* 0x000000d10500720c */ /* 0x040fe40005746670 */
        /* <DEDUP_REMOVED lines=14> */
[----:B------:R-:W-:-:S02]  /*59e0*/  I2FP.F32.S32 R9, R7 ;  /* 0x0000000700097245 */ /* 0x000fc40000201400 */
        /* <DEDUP_REMOVED lines=11> */
[--C-:B------:R-:W-:Y:S01]  /*5aa0*/  IMAD.IADD R6, R201, 0x1, -R5.reuse ;  /* 0x00000001c9067824 */ /* 0x100fe200078e0a05 */
[----:B------:R-:W-:Y:S01]  /*5ab0*/  I2FP.F32.S32 R8, R11 ;  /* 0x0000000b00087245 */ /* 0x000fe20000201400 */
[----:B------:R-:W-:Y:S01]  /*5ac0*/  FFMA.FTZ R21, R9, -R193, R78 ;  /* 0x800000c109157223 */ /* 0x000fe2000001004e */
[C---:B------:R-:W-:Y:S01]  /*5ad0*/  ISETP.GE.AND P1, PT, R4.reuse, R200, PT ;  /* 0x000000c80400720c */ /* 0x040fe20003f26270 */
[--C-:B------:R-:W-:Y:S01]  /*5ae0*/  IMAD.IADD R9, R205, 0x1, -R5.reuse ;  /* 0x00000001cd097824 */ /* 0x100fe200078e0a05 */
        /* <DEDUP_REMOVED lines=27> */
[----:B------:R-:W-:Y:S01]  /*5ca0*/  I2FP.F32.S32 R6, R6 ;  /* 0x0000000600067245 */ /* 0x000fe20000201400 */
[----:B------:R-:W-:Y:S01]  /*5cb0*/  FFMA.FTZ R14, R4, -R193, R128 ;  /* 0x800000c1040e7223 */ /* 0x000fe20000010080 */
[----:B------:R-:W-:Y:S01]  /*5cc0*/  VIADD R4, R20, 0x39 ;  /* 0x0000003914047836 */ /* 0x000fe20000000000 */
[----:B------:R-:W-:Y:S02]  /*5cd0*/  ISETP.GE.OR P0, PT, R5, R209, !P0 ;  /* 0x000000d10500720c */ /* 0x000fe40004706670 */
[----:B------:R-:W-:Y:S01]  /*5ce0*/  FSEL R82, R16, -INF , !P5 ;  /* 0xff80000010527808 */ /* 0x000fe20006800000 */
[----:B------:R-:W-:Y:S01]  /*5cf0*/  FFMA.FTZ R15, R6, -R193, R102 ;  /* 0x800000c1060f7223 */ /* 0x000fe20000010066 */
[----:B------:R-:W-:Y:S01]  /*5d00*/  FSEL R56, R13, -INF , !P3 ;  /* 0xff8000000d387808 */ /* 0x000fe20005800000 */
[--C-:B------:R-:W-:Y:S01]  /*5d10*/  IMAD.IADD R8, R201, 0x1, -R4.reuse ;  /* 0x00000001c9087824 */ /* 0x100fe200078e0a04 */
[----:B------:R-:W-:Y:S01]  /*5d20*/  FSEL R58, R12, -INF , !P1 ;  /* 0xff8000000c3a7808 */ /* 0x000fe20004800000 */
[--C-:B------:R-:W-:Y:S01]  /*5d30*/  IMAD.IADD R7, R204, 0x1, -R4.reuse ;  /* 0x00000001cc077824 */ /* 0x100fe200078e0a04 */
[----:B------:R-:W-:Y:S01]  /*5d40*/  FSEL R59, R19, -INF , !P6 ;  /* 0xff800000133b7808 */ /* 0x000fe20007000000 */
[----:B------:R-:W-:Y:S01]  /*5d50*/  IMAD.IADD R6, R205, 0x1, -R4 ;  /* 0x00000001cd067824 */ /* 0x000fe200078e0a04 */
[----:B------:R-:W-:-:S02]  /*5d60*/  FSEL R81, R11, -INF , !P4 ;  /* 0xff8000000b517808 */ /* 0x000fc40006000000 */
[----:B------:R-:W-:Y:S02]  /*5d70*/  FSEL R54, R10, -INF , !P2 ;  /* 0xff8000000a367808 */ /* 0x000fe40005000000 */
[----:B------:R-:W-:Y:S02]  /*5d80*/  FSEL R57, R9, -INF , !P0 ;  /* 0xff80000009397808 */ /* 0x000fe40004000000 */
[C---:B------:R-:W-:Y:S02]  /*5d90*/  ISETP.GE.AND P5, PT, R5.reuse, R199, PT ;  /* 0x000000c70500720c */ /* 0x040fe40003fa6270 */
[C---:B------:R-:W-:Y:S02]  /*5da0*/  ISETP.GE.AND P3, PT, R5.reuse, R198, PT ;  /* 0x000000c60500720c */ /* 0x040fe40003f66270 */
[----:B------:R-:W-:Y:S02]  /*5db0*/  ISETP.GE.AND P1, PT, R5, R197, PT ;  /* 0x000000c50500720c */ /* 0x000fe40003f26270 */
[----:B------:R-:W-:-:S02]  /*5dc0*/  ISETP.GE.AND P6, PT, R4, R200, PT ;  /* 0x000000c80400720c */ /* 0x000fc40003fc6270 */
[C---:B------:R-:W-:Y:S02]  /*5dd0*/  ISETP.GE.AND P4, PT, R4.reuse, R199, PT ;  /* 0x000000c70400720c */ /* 0x040fe40003f86270 */
[C---:B------:R-:W-:Y:S02]  /*5de0*/  ISETP.GE.AND P2, PT, R4.reuse, R198, PT ;  /* 0x000000c60400720c */ /* 0x040fe40003f46270 */
[----:B------:R-:W-:Y:S02]  /*5df0*/  ISETP.GE.AND P0, PT, R4, R197, PT ;  /* 0x000000c50400720c */ /* 0x000fe40003f06270 */
[C---:B------:R-:W-:Y:S02]  /*5e00*/  ISETP.GE.OR P5, PT, R5.reuse, R208, !P5 ;  /* 0x000000d00500720c */ /* 0x040fe40006fa6670 */
[C---:B------:R-:W-:Y:S02]  /*5e10*/  ISETP.GE.OR P3, PT, R5.reuse, R207, !P3 ;  /* 0x000000cf0500720c */ /* 0x040fe40005f66670 */
[----:B------:R-:W-:Y:S01]  /*5e20*/  ISETP.GE.OR P1, PT, R5, R206, !P1 ;  /* 0x000000ce0500720c */ /* 0x000fe20004f26670 */
[----:B------:R-:W-:Y:S01]  /*5e30*/  IMAD.IADD R5, R202, 0x1, -R5 ;  /* 0x00000001ca057824 */ /* 0x000fe200078e0a05 */
[----:B------:R-:W-:-:S02]  /*5e40*/  ISETP.GE.OR P6, PT, R4, R209, !P6 ;  /* 0x000000d10400720c */ /* 0x000fc400077c6670 */
[C---:B------:R-:W-:Y:S02]  /*5e50*/  ISETP.GE.OR P4, PT, R4.reuse, R208, !P4 ;  /* 0x000000d00400720c */ /* 0x040fe40006786670 */
[C---:B------:R-:W-:Y:S02]  /*5e60*/  ISETP.GE.OR P2, PT, R4.reuse, R207, !P2 ;  /* 0x000000cf0400720c */ /* 0x040fe40005746670 */
[----:B------:R-:W-:Y:S01]  /*5e70*/  ISETP.GE.OR P0, PT, R4, R206, !P0 ;  /* 0x000000ce0400720c */ /* 0x000fe20004706670 */
[----:B------:R-:W-:Y:S01]  /*5e80*/  IMAD.IADD R4, R202, 0x1, -R4 ;  /* 0x00000001ca047824 */ /* 0x000fe200078e0a04 */
[----:B------:R-:W-:Y:S02]  /*5e90*/  FSEL R50, R15, -INF , !P5 ;  /* 0xff8000000f327808 */ /* 0x000fe40006800000 */
[----:B------:R-:W-:Y:S02]  /*5ea0*/  ISETP.GT.AND P5, PT, R184, R251, PT ;  /* 0x000000fbb800720c */ /* 0x000fe40003fa4270 */
[----:B------:R-:W-:-:S02]  /*5eb0*/  IABS R5, R5 ;  /* 0x0000000500057213 */ /* 0x000fc40000000000 */
[----:B------:R-:W-:Y:S02]  /*5ec0*/  IABS R8, R8 ;  /* 0x0000000800087213 */ /* 0x000fe40000000000 */
[----:B------:R-:W-:Y:S02]  /*5ed0*/  IABS R7, R7 ;  /* 0x0000000700077213 */ /* 0x000fe40000000000 */
[----:B------:R-:W-:Y:S02]  /*5ee0*/  IABS R6, R6 ;  /* 0x0000000600067213 */ /* 0x000fe40000000000 */
[----:B------:R-:W-:Y:S02]  /*5ef0*/  IABS R4, R4 ;  /* 0x0000000400047213 */ /* 0x000fe40000000000 */
[----:B------:R-:W-:Y:S02]  /*5f00*/  I2FP.F32.S32 R5, R5 ;  /* 0x0000000500057245 */ /* 0x000fe40000201400 */
[----:B------:R-:W-:-:S02]  /*5f10*/  I2FP.F32.S32 R8, R8 ;  /* 0x0000000800087245 */ /* 0x000fc40000201400 */
[----:B------:R-:W-:Y:S01]  /*5f20*/  I2FP.F32.S32 R7, R7 ;  /* 0x0000000700077245 */ /* 0x000fe20000201400 */
[-C--:B------:R-:W-:Y:S01]  /*5f30*/  FFMA.FTZ R5, R5, -R193.reuse, R130 ;  /* 0x800000c105057223 */ /* 0x080fe20000010082 */
[----:B------:R-:W-:Y:S01]  /*5f40*/  I2FP.F32.S32 R6, R6 ;  /* 0x0000000600067245 */ /* 0x000fe20000201400 */
[-C--:B------:R-:W-:Y:S01]  /*5f50*/  FFMA.FTZ R8, R8, -R193.reuse, R101 ;  /* 0x800000c108087223 */ /* 0x080fe20000010065 */
[----:B------:R-:W-:Y:S01]  /*5f60*/  I2FP.F32.S32 R4, R4 ;  /* 0x0000000400047245 */ /* 0x000fe20000201400 */
[-C--:B------:R-:W-:Y:S01]  /*5f70*/  FFMA.FTZ R7, R7, -R193.reuse, R103 ;  /* 0x800000c107077223 */ /* 0x080fe20000010067 */
[----:B------:R-:W-:Y:S01]  /*5f80*/  FSEL R53, R14, -INF , !P3 ;  /* 0xff8000000e357808 */ /* 0x000fe20005800000 */
[-C--:B------:R-:W-:Y:S01]  /*5f90*/  FFMA.FTZ R6, R6, -R193.reuse, R129 ;  /* 0x800000c106067223 */ /* 0x080fe20000010081 */
[----:B------:R-:W-:Y:S01]  /*5fa0*/  FSEL R45, R5, -INF , !P1 ;  /* 0xff800000052d7808 */ /* 0x000fe20004800000 */
[----:B------:R-:W-:Y:S01]  /*5fb0*/  FFMA.FTZ R4, R4, -R193, R131 ;  /* 0x800000c104047223 */ /* 0x000fe20000010083 */
[----:B------:R-:W-:-:S02]  /*5fc0*/  FSEL R46, R8, -INF , !P6 ;  /* 0xff800000082e7808 */ /* 0x000fc40007000000 */
[----:B------:R-:W-:Y:S02]  /*5fd0*/  FSEL R49, R7, -INF , !P4 ;  /* 0xff80000007317808 */ /* 0x000fe40006000000 */
[----:B------:R-:W-:Y:S02]  /*5fe0*/  FSEL R51, R6, -INF , !P2 ;  /* 0xff80000006337808 */ /* 0x000fe40005000000 */
[----:B------:R-:W-:Y:S01]  /*5ff0*/  FSEL R44, R4, -INF , !P0 ;  /* 0xff800000042c7808 */ /* 0x000fe20004000000 */
[----:B--2---:R-:W-:Y:S06]  /*6000*/  @!P5 BRA `(.L_x_1102) ;  /* 0x0000000000ecd947 */ /* 0x004fec0003800000 */
[----:B------:R-:W-:Y:S01]  /*6010*/  VIADD R4, R174, 0xfffffffe ;  /* 0xfffffffeae047836 */ /* 0x000fe20000000000 */
[-C--:B------:R-:W-:Y:S01]  /*6020*/  ISETP.GE.AND P4, PT, R195, R203.reuse, PT ;  /* 0x000000cbc300720c */ /* 0x080fe20003f86270 */
[----:B------:R-:W-:Y:S01]  /*6030*/  BSSY B0, `(.L_x_1103) ;  /* 0x0000037000007945 */ /* 0x000fe20003800000 */
[-C--:B------:R-:W-:Y:S01]  /*6040*/  ISETP.GE.AND P3, PT, R194, R203.reuse, PT ;  /* 0x000000cbc200720c */ /* 0x080fe20003f66270 */
        /* <DEDUP_REMOVED lines=11> */
[C---:B------:R-:W-:Y:S02]  /*6100*/  @!P1 LEA R12, P0, R4.reuse, R218, 0x1 ;  /* 0x000000da040c9211 */ /* 0x040fe400078008ff */
        /* <DEDUP_REMOVED lines=41> */
.L_x_1104:
[----:B------:R-:W-:Y:S05]  /*63a0*/  BSYNC B0 ;  /* 0x0000000000007941 */ /* 0x000fea0003800000 */
.L_x_1103:
[----:B------:R-:W0:Y:S02]  /*63b0*/  LDGDEPBAR ;  /* 0x00000000000079af */ /* 0x000e240000000000 */
.L_x_1102:
[----:B------:R-:W-:Y:S05]  /*63c0*/  BSYNC B1 ;  /* 0x0000000000017941 */ /* 0x000fea0003800000 */
.L_x_1101:
[----:B--2---:R-:W2:Y:S01]  /*63d0*/  LD.E R4, desc[UR4][R172.64+0xdc] ;  /* 0x0000dc04ac047980 */ /* 0x004ea2000c101900 */
[----:B------:R-:W-:Y:S01]  /*63e0*/  FMNMX.FTZ R5, R36, R33, !PT ;  /* 0x0000002124057209 */ /* 0x000fe20007810000 */
[----:B-1----:R-:W-:Y:S01]  /*63f0*/  IMAD.SHL.U32 R8, R174, 0x40, RZ ;  /* 0x00000040ae087824 */ /* 0x002fe200078e00ff */
[----:B------:R-:W-:Y:S01]  /*6400*/  LOP3.LUT R215, R176, R168, RZ, 0x3c, !PT ;  /* 0x000000a8b0d77212 */ /* 0x000fe200078e3cff */
[----:B------:R-:W-:Y:S01]  /*6410*/  IMAD R174, R0, 0x2, R3 ;  /* 0x0000000200ae7824 */ /* 0x000fe200078e0203 */
[----:B------:R-:W-:Y:S01]  /*6420*/  FMNMX.FTZ R5, R38, R5, !PT ;  /* 0x0000000526057209 */ /* 0x000fe20007810000 */
[----:B------:R-:W-:Y:S02]  /*6430*/  IMAD R10, R178, R164, R179 ;  /* 0x000000a4b20a7224 */ /* 0x000fe400078e02b3 */
[----:B------:R-:W-:Y:S01]  /*6440*/  IMAD.WIDE.U32 R224, R149, -0x326172a9, RZ ;  /* 0xcd9e8d5795e07825 */ /* 0x000fe200078e00ff */
[----:B------:R-:W-:Y:S01]  /*6450*/  FMNMX.FTZ R5, R39, R5, !PT ;  /* 0x0000000527057209 */ /* 0x000fe20007810000 */
[----:B------:R-:W-:Y:S02]  /*6460*/  STL [R1+0x174], R215 ;  /* 0x000174d701007387 */ /* 0x000fe40000100800 */
[----:B------:R-:W-:Y:S01]  /*6470*/  IMAD R10, R165, R10, R170 ;  /* 0x0000000aa50a7224 */ /* 0x000fe200078e02aa */
[----:B------:R-:W-:Y:S01]  /*6480*/  FMNMX.FTZ R6, R65, R5, !PT ;  /* 0x0000000541067209 */ /* 0x000fe20007810000 */
[----:B------:R-:W-:Y:S01]  /*6490*/  IMAD.WIDE.U32 R226, R171, -0x2daee0ad, RZ ;  /* 0xd2511f53abe27825 */ /* 0x000fe200078e00ff */
[----:B------:R-:W-:-:S02]  /*64a0*/  FMNMX.FTZ R5, R31, R30, !PT ;  /* 0x0000001e1f057209 */ /* 0x000fc40007810000 */
[----:B------:R-:W-:Y:S01]  /*64b0*/  FMNMX.FTZ R6, R67, R6, !PT ;  /* 0x0000000643067209 */ /* 0x000fe20007810000 */
[----:B------:R-:W-:Y:S01]  /*64c0*/  IMAD R10, R188, R10, R8 ;  /* 0x0000000abc0a7224 */ /* 0x000fe200078e0208 */
[----:B------:R-:W-:Y:S01]  /*64d0*/  FMNMX.FTZ R5, R32, R5, !PT ;  /* 0x0000000520057209 */ /* 0x000fe20007810000 */
[----:B------:R-:W-:Y:S01]  /*64e0*/  VIADD R100, R177, 0xbb67ae85 ;  /* 0xbb67ae85b1647836 */ /* 0x000fe20000000000 */
[----:B------:R-:W-:Y:S01]  /*64f0*/  FMNMX.FTZ R7, R68, R6, !PT ;  /* 0x0000000644077209 */ /* 0x000fe20007810000 */
[----:B------:R-:W-:Y:S01]  /*6500*/  VIADD R213, R176, 0x9e3779b9 ;  /* 0x9e3779b9b0d57836 */ /* 0x000fe20000000000 */
[----:B------:R-:W-:Y:S01]  /*6510*/  FMNMX.FTZ R5, R37, R5, !PT ;  /* 0x0000000525057209 */ /* 0x000fe20007810000 */
[----:B------:R-:W-:Y:S01]  /*6520*/  VIADD R214, R149, 0x4 ;  /* 0x0000000495d67836 */ /* 0x000fe20000000000 */
[----:B------:R-:W-:Y:S01]  /*6530*/  FMNMX.FTZ R7, R42, R7, !PT ;  /* 0x000000072a077209 */ /* 0x000fe20007810000 */
[----:B------:R-:W-:Y:S01]  /*6540*/  VIADD R212, R176, 0x3c6ef372 ;  /* 0x3c6ef372b0d47836 */ /* 0x000fe20000000000 */
[----:B------:R-:W-:Y:S01]  /*6550*/  FMNMX.FTZ R6, R40, R5, !PT ;  /* 0x0000000528067209 */ /* 0x000fe20007810000 */
[----:B------:R-:W-:Y:S01]  /*6560*/  IMAD.WIDE.U32 R12, R214, -0x326172a9, RZ ;  /* 0xcd9e8d57d60c7825 */ /* 0x000fe200078e00ff */
[----:B------:R-:W-:Y:S01]  /*6570*/  LOP3.LUT R5, R35, 0x7ffffffc, RZ, 0xc0, !PT ;  /* 0x7ffffffc23057812 */ /* 0x000fe200078ec0ff */
[----:B------:R-:W-:Y:S01]  /*6580*/  STL [R1+0xac], R213 ;  /* 0x0000acd501007387 */ /* 0x000fe20000100800 */
[----:B------:R-:W-:Y:S01]  /*6590*/  FMNMX.FTZ R7, R62, R7, !PT ;  /* 0x000000073e077209 */ /* 0x000fe20007810000 */
[----:B------:R-:W-:Y:S01]  /*65a0*/  VIADD R234, R177, 0x76cf5d0a ;  /* 0x76cf5d0ab1ea7836 */ /* 0x000fe20000000000 */
[----:B------:R-:W-:Y:S01]  /*65b0*/  FMNMX.FTZ R6, R66, R6, !PT ;  /* 0x0000000642067209 */ /* 0x000fe20007810000 */
[----:B------:R-:W-:Y:S01]  /*65c0*/  IMAD.IADD R5, R157, 0x1, -R5 ;  /* 0x000000019d057824 */ /* 0x000fe200078e0a05 */
[----:B------:R-:W-:Y:S01]  /*65d0*/  FMNMX.FTZ R7, R60, R7, !PT ;  /* 0x000000073c077209 */ /* 0x000fe20007810000 */
[----:B------:R-:W-:Y:S01]  /*65e0*/  VIADD R252, R177, 0x32370b8f ;  /* 0x32370b8fb1fc7836 */ /* 0x000fe20000000000 */
[----:B------:R-:W-:Y:S01]  /*65f0*/  FMNMX.FTZ R6, R98, R6, !PT ;  /* 0x0000000662067209 */ /* 0x000fe20007810000 */
[----:B------:R-:W-:Y:S01]  /*6600*/  IMAD.SHL.U32 R9, R5, 0x2, RZ ;  /* 0x0000000205097824 */ /* 0x000fe200078e00ff */
[----:B------:R-:W-:Y:S01]  /*6610*/  FMNMX.FTZ R7, R93, R7, !PT ;  /* 0x000000075d077209 */ /* 0x000fe20007810000 */
[----:B------:R-:W-:Y:S01]  /*6620*/  VIADD R187, R176, 0xdaa66d2b ;  /* 0xdaa66d2bb0bb7836 */ /* 0x000fe20000000000 */
[----:B------:R-:W-:Y:S01]  /*6630*/  FMNMX.FTZ R5, R52, R6, !PT ;  /* 0x0000000634057209 */ /* 0x000fe20007810000 */
[----:B------:R-:W-:Y:S01]  /*6640*/  IMAD R3, R188, R123, R9 ;  /* 0x0000007bbc037224 */ /* 0x000fe200078e0209 */
[----:B------:R-:W-:Y:S01]  /*6650*/  FMNMX.FTZ R6, R90, R7, !PT ;  /* 0x000000075a067209 */ /* 0x000fe20007810000 */
[----:B------:R-:W-:Y:S01]  /*6660*/  VIADD R179, R176, 0x78dde6e4 ;  /* 0x78dde6e4b0b37836 */ /* 0x000fe20000000000 */
[----:B------:R-:W-:Y:S01]  /*6670*/  FMNMX.FTZ R0, R64, R5, !PT ;  /* 0x0000000540007209 */ /* 0x000fe20007810000 */
[C---:B------:R-:W-:Y:S01]  /*6680*/  VIADD R235, R177.reuse, 0xed9eba14 ;  /* 0xed9eba14b1eb7836 */ /* 0x040fe20000000000 */
[----:B------:R-:W-:Y:S01]  /*6690*/  FMNMX.FTZ R6, R84, R6, !PT ;  /* 0x0000000654067209 */ /* 0x000fe20007810000 */
[----:B------:R-:W-:Y:S01]  /*66a0*/  VIADD R236, R177, 0xa9066899 ;  /* 0xa9066899b1ec7836 */ /* 0x000fe20000000000 */
[----:B------:R-:W-:Y:S01]  /*66b0*/  FMNMX.FTZ R5, R63, R0, !PT ;  /* 0x000000003f057209 */ /* 0x000fe20007810000 */
[----:B------:R-:W-:Y:S01]  /*66c0*/  IMAD.SHL.U32 R0, R184, 0x2, RZ ;  /* 0x00000002b8007824 */ /* 0x000fe200078e00ff */
        /* <DEDUP_REMOVED lines=9> */
[----:B------:R-:W-:Y:S01]  /*6760*/  STL.64 [R1+0x80], R226 ;  /* 0x000080e201007387 */ /* 0x000fe20000100a00 */
[----:B------:R-:W-:Y:S01]  /*6770*/  LOP3.LUT R7, R177, R0, RZ, 0x3c, !PT ;  /* 0x00000000b1077212 */ /* 0x000fe200078e3cff */
[----:B------:R-:W-:Y:S01]  /*6780*/  VIADD R0, R0, 0x1 ;  /* 0x0000000100007836 */ /* 0x000fe20000000000 */
[----:B------:R-:W-:Y:S01]  /*6790*/  FMNMX.FTZ R14, R59, R6, !PT ;  /* 0x000000063b0e7209 */ /* 0x000fe20007810000 */
[----:B------:R-:W1:Y:S01]  /*67a0*/  SHFL.BFLY PT, R9, R5, 0x2, 0x1f ;  /* 0x0c401f0005097f89 */ /* 0x000e6200000e0000 */
[----:B------:R-:W-:-:S02]  /*67b0*/  LOP3.LUT R8, R215, R225, RZ, 0x3c, !PT ;  /* 0x000000e1d7087212 */ /* 0x000fc400078e3cff */
[----:B------:R-:W-:Y:S01]  /*67c0*/  FMNMX.FTZ R14, R50, R14, !PT ;  /* 0x0000000e320e7209 */ /* 0x000fe20007810000 */
[----:B------:R-:W-:Y:S01]  /*67d0*/  STL.64 [R1+0x160], R224 ;  /* 0x000160e001007387 */ /* 0x000fe20000100a00 */
[----:B------:R-:W-:Y:S01]  /*67e0*/  LOP3.LUT R153, R177, R0, RZ, 0x3c, !PT ;  /* 0x00000000b1997212 */ /* 0x000fe200078e3cff */
[----:B------:R-:W-:Y:S01]  /*67f0*/  IMAD.WIDE.U32 R232, R8, -0x2daee0ad, RZ ;  /* 0xd2511f5308e87825 */ /* 0x000fe200078e00ff */
[----:B------:R-:W-:Y:S02]  /*6800*/  FMNMX.FTZ R14, R49, R14, !PT ;  /* 0x0000000e310e7209 */ /* 0x000fe40007810000 */
[-C--:B------:R-:W-:Y:S01]  /*6810*/  LOP3.LUT R7, R7, R227.reuse, RZ, 0x3c, !PT ;  /* 0x000000e307077212 */ /* 0x080fe200078e3cff */
[----:B------:R-:W-:Y:S01]  /*6820*/  VIADD R0, R10, 0xffffffc0 ;  /* 0xffffffc00a007836 */ /* 0x000fe20000000000 */
[----:B------:R-:W-:Y:S01]  /*6830*/  LOP3.LUT R6, R153, R227, RZ, 0x3c, !PT ;  /* 0x000000e399067212 */ /* 0x000fe200078e3cff */
[----:B------:R-:W3:Y:S01]  /*6840*/  SHFL.BFLY PT, R101, R14, 0x2, 0x1f ;  /* 0x0c401f000e657f89 */ /* 0x000ee200000e0000 */
[----:B------:R-:W-:Y:S01]  /*6850*/  LOP3.LUT R127, R215, R13, RZ, 0x3c, !PT ;  /* 0x0000000dd77f7212 */ /* 0x000fe200078e3cff */
[----:B------:R-:W-:Y:S01]  /*6860*/  IMAD.WIDE.U32 R164, R7, -0x326172a9, RZ ;  /* 0xcd9e8d5707a47825 */ /* 0x000fe200078e00ff */
[----:B------:R-:W-:Y:S01]  /*6870*/  LOP3.LUT R7, R233, R100, R226, 0x96, !PT ;  /* 0x00000064e9077212 */ /* 0x000fe200078e96e2 */
[----:B------:R-:W-:Y:S02]  /*6880*/  STL.64 [R1+0x88], R232 ;  /* 0x000088e801007387 */ /* 0x000fe40000100a00 */
[----:B------:R-:W-:Y:S01]  /*6890*/  IMAD.WIDE.U32 R26, R6, -0x326172a9, RZ ;  /* 0xcd9e8d57061a7825 */ /* 0x000fe200078e00ff */
[----:B------:R-:W-:Y:S01]  /*68a0*/  SHF.R.S32.HI R6, RZ, 0x1f, R0 ;  /* 0x0000001fff067819 */ /* 0x000fe20000011400 */
[----:B------:R-:W-:Y:S01]  /*68b0*/  STL [R1+0x130], R212 ;  /* 0x000130d401007387 */ /* 0x000fe20000100800 */
[----:B------:R-:W-:Y:S01]  /*68c0*/  LOP3.LUT R8, R165, R213, R224, 0x96, !PT ;  /* 0x000000d5a5087212 */ /* 0x000fe200078e96e0 */
[----:B------:R-:W-:Y:S01]  /*68d0*/  IMAD.WIDE.U32 R220, R7, -0x326172a9, RZ ;  /* 0xcd9e8d5707dc7825 */ /* 0x000fe200078e00ff */
[----:B------:R-:W-:Y:S01]  /*68e0*/  IADD3 R0, P0, R3, R0, RZ ;  /* 0x0000000003007210 */ /* 0x000fe20007f1e0ff */
[----:B------:R-:W-:Y:S01]  /*68f0*/  STL [R1+0xa0], R234 ;  /* 0x0000a0ea01007387 */ /* 0x000fe20000100800 */
[----:B-1----:R-:W-:Y:S01]  /*6900*/  FMNMX.FTZ R5, R5, R9, !PT ;  /* 0x0000000905057209 */ /* 0x002fe20007810000 */
[----:B------:R-:W-:Y:S01]  /*6910*/  IMAD.WIDE.U32 R8, R8, -0x2daee0ad, RZ ;  /* 0xd2511f5308087825 */ /* 0x000fe200078e00ff */
[----:B------:R-:W-:Y:S01]  /*6920*/  LEA.HI.X.SX32 R16, R3, R6, 0x1, P0 ;  /* 0x0000000603107211 */ /* 0x000fe200000f0eff */
[----:B------:R-:W-:Y:S01]  /*6930*/  STL [R1+0xb4], R252 ;  /* 0x0000b4fc01007387 */ /* 0x000fe20000100800 */
[----:B------:R-:W-:-:S02]  /*6940*/  LOP3.LUT R128, R165, R213, R12, 0x96, !PT ;  /* 0x000000d5a5807212 */ /* 0x000fc400078e960c */
[-C--:B------:R-:W-:Y:S01]  /*6950*/  LOP3.LUT R149, R27, R213.reuse, R12, 0x96, !PT ;  /* 0x000000d51b957212 */ /* 0x080fe200078e960c */
[----:B------:R-:W1:Y:S01]  /*6960*/  SHFL.BFLY PT, R102, R5, 0x1, 0x1f ;  /* 0x0c201f0005667f89 */ /* 0x000e6200000e0000 */
[-C--:B------:R-:W-:Y:S02]  /*6970*/  LOP3.LUT R10, R221, R212.reuse, R164, 0x96, !PT ;  /* 0x000000d4dd0a7212 */ /* 0x080fe400078e96a4 */
[----:B------:R-:W-:Y:S01]  /*6980*/  LOP3.LUT R6, R27, R213, R224, 0x96, !PT ;  /* 0x000000d51b067212 */ /* 0x000fe200078e96e0 */
[----:B------:R-:W-:Y:S01]  /*6990*/  STL [R1+0x10], R187 ;  /* 0x000010bb01007387 */ /* 0x000fe20000100800 */
[----:B------:R-:W-:Y:S01]  /*69a0*/  LOP3.LUT R12, R221, R212, R26, 0x96, !PT ;  /* 0x000000d4dd0c7212 */ /* 0x000fe200078e961a */
[----:B------:R-:W-:Y:S01]  /*69b0*/  IMAD.WIDE.U32 R10, R10, -0x2daee0ad, RZ ;  /* 0xd2511f530a0a7825 */ /* 0x000fe200078e00ff */
[----:B------:R-:W-:Y:S01]  /*69c0*/  LOP3.LUT R3, R9, R234, R232, 0x96, !PT ;  /* 0x000000ea09037212 */ /* 0x000fe200078e96e8 */
[----:B------:R-:W-:Y:S01]  /*69d0*/  STL [R1+0x1c], R179 ;  /* 0x00001cb301007387 */ /* 0x000fe20000100800 */
[----:B---3--:R-:W-:Y:S01]  /*69e0*/  FMNMX.FTZ R101, R14, R101, !PT ;  /* 0x000000650e657209 */ /* 0x008fe20007810000 */
[----:B------:R-:W-:Y:S01]  /*69f0*/  IMAD.WIDE.U32 R6, R6, -0x2daee0ad, RZ ;  /* 0xd2511f5306067825 */ /* 0x000fe200078e00ff */
[----:B------:R-:W-:Y:S01]  /*6a00*/  LOP3.LUT R8, R11, R252, R8, 0x96, !PT ;  /* 0x000000fc0b087212 */ /* 0x000fe200078e9608 */
[----:B------:R-:W-:Y:S01]  /*6a10*/  STL [R1+0x94], R235 ;  /* 0x000094eb01007387 */ /* 0x000fe20000100800 */
[----:B------:R-:W-:Y:S01]  /*6a20*/  LEA R34, P0, R0, R166, 0x1 ;  /* 0x000000a600227211 */ /* 0x000fe200078008ff */
[----:B------:R-:W-:Y:S01]  /*6a30*/  IMAD.WIDE.U32 R12, R12, -0x2daee0ad, RZ ;  /* 0xd2511f530c0c7825 */ /* 0x000fe200078e00ff */
[----:B------:R-:W-:Y:S01]  /*6a40*/  LOP3.LUT R7, R7, R234, R232, 0x96, !PT ;  /* 0x000000ea07077212 */ /* 0x000fe200078e96e8 */
[----:B------:R-:W-:Y:S01]  /*6a50*/  STL [R1+0x18], R236 ;  /* 0x000018ec01007387 */ /* 0x000fe20000100800 */
[----:B------:R-:W-:Y:S01]  /*6a60*/  LEA.HI.X R35, R0, R167, R16, 0x1, P0 ;  /* 0x000000a700237211 */ /* 0x000fe200000f0c10 */
[----:B------:R-:W-:Y:S01]  /*6a70*/  IMAD.WIDE.U32 R28, R3, -0x326172a9, RZ ;  /* 0xcd9e8d57031c7825 */ /* 0x000fe200078e00ff */
[----:B------:R-:W-:Y:S01]  /*6a80*/  LOP3.LUT R15, R13, R252, R6, 0x96, !PT ;  /* 0x000000fc0d0f7212 */ /* 0x000fe200078e9606 */
[----:B------:R-:W3:Y:S02]  /*6a90*/  SHFL.BFLY PT, R3, R101, 0x1, 0x1f ;  /* 0x0c201f0065037f89 */ /* 0x000ee400000e0000 */
        /* <DEDUP_REMOVED lines=8> */
[----:B------:R-:W-:-:S03]  /*6b20*/  LOP3.LUT R7, R7, R187, R220, 0x96, !PT ;  /* 0x000000bb07077212 */ /* 0x000fc600078e96dc */
[----:B------:R-:W-:Y:S01]  /*6b30*/  IMAD.WIDE.U32 R8, R8, -0x2daee0ad, RZ ;  /* 0xd2511f5308087825 */ /* 0x000fe200078e00ff */
[----:B------:R-:W-:-:S03]  /*6b40*/  LOP3.LUT R0, R15, R179, R6, 0x96, !PT ;  /* 0x000000b30f007212 */ /* 0x000fc600078e9606 */
[----:B------:R-:W-:Y:S01]  /*6b50*/  IMAD.WIDE.U32 R16, R16, -0x2daee0ad, RZ ;  /* 0xd2511f5310107825 */ /* 0x000fe200078e00ff */
[----:B------:R-:W-:-:S03]  /*6b60*/  LOP3.LUT R11, R9, R235, R10, 0x96, !PT ;  /* 0x000000eb090b7212 */ /* 0x000fc600078e960a */
[----:B------:R-:W-:Y:S01]  /*6b70*/  IMAD.WIDE.U32 R6, R7, -0x2daee0ad, RZ ;  /* 0xd2511f5307067825 */ /* 0x000fe200078e00ff */
[----:B------:R-:W-:Y:S02]  /*6b80*/  LOP3.LUT R8, R17, R236, R8, 0x96, !PT ;  /* 0x000000ec11087212 */ /* 0x000fe400078e9608 */
[----:B---3--:R-:W-:Y:S01]  /*6b90*/  FMNMX.FTZ R101, R101, R3, !PT ;  /* 0x0000000365657209 */ /* 0x008fe20007810000 */
[----:B------:R-:W-:Y:S01]  /*6ba0*/  IMAD.WIDE.U32 R20, R0, -0x2daee0ad, RZ ;  /* 0xd2511f5300147825 */ /* 0x000fe200078e00ff */
[----:B------:R-:W-:-:S03]  /*6bb0*/  LOP3.LUT R10, R7, R235, R12, 0x96, !PT ;  /* 0x000000eb070a7212 */ /* 0x000fc600078e960c */
[----:B------:R-:W-:Y:S01]  /*6bc0*/  IMAD.WIDE.U32 R22, R11, -0x326172a9, RZ ;  /* 0xcd9e8d570b167825 */ /* 0x000fe200078e00ff */
[----:B------:R-:W-:-:S03]  /*6bd0*/  LOP3.LUT R7, R21, R236, R6, 0x96, !PT ;  /* 0x000000ec15077212 */ /* 0x000fc600078e9606 */
[----:B------:R-:W-:-:S04]  /*6be0*/  IMAD.WIDE.U32 R8, R8, -0x326172a9, RZ ;  /* 0xcd9e8d5708087825 */ /* 0x000fc800078e00ff */
        /* <DEDUP_REMOVED lines=8> */
[----:B------:R-:W-:Y:S02]  /*6c70*/  LOP3.LUT R11, R3, 0xff, RZ, 0xc0, !PT ;  /* 0x000000ff030b7812 */ /* 0x000fe400078ec0ff */
[----:B------:R-:W-:Y:S02]  /*6c80*/  LOP3.LUT R13, R9, R245, R10, 0x96, !PT ;  /* 0x000000f5090d7212 */ /* 0x000fe400078e960a */
[C---:B------:R-:W-:Y:S02]  /*6c90*/  LOP3.LUT R14, R8.reuse, 0xff, RZ, 0xc0, !PT ;  /* 0x000000ff080e7812 */ /* 0x040fe400078ec0ff */
[----:B------:R-:W-:Y:S02]  /*6ca0*/  LOP3.LUT R27, R8, 0xffff, RZ, 0xc0, !PT ;  /* 0x0000ffff081b7812 */ /* 0x000fe400078ec0ff */
[--C-:B------:R-:W-:Y:S02]  /*6cb0*/  SHF.R.U32.HI R21, RZ, 0x10, R8.reuse ;  /* 0x00000010ff157819 */ /* 0x100fe40000011608 */
[----:B------:R-:W-:-:S02]  /*6cc0*/  SHF.R.U32.HI R18, RZ, 0x18, R8 ;  /* 0x00000018ff127819 */ /* 0x000fc40000011608 */
[C---:B------:R-:W-:Y:S02]  /*6cd0*/  ISETP.GE.U32.AND P3, PT, R192.reuse, R11, PT ;  /* 0x0000000bc000720c */ /* 0x040fe40003f66070 */
[C---:B------:R-:W-:Y:S02]  /*6ce0*/  ISETP.GE.U32.AND P4, PT, R192.reuse, R12, PT ;  /* 0x0000000cc000720c */ /* 0x040fe40003f86070 */
[----:B------:R-:W-:Y:S01]  /*6cf0*/  ISETP.GE.U32.AND P1, PT, R192, R15, PT ;  /* 0x0000000fc000720c */ /* 0x000fe20003f26070 */
[C---:B--2---:R-:W-:Y:S01]  /*6d00*/  FMUL.FTZ R6, R4.reuse, R102 ;  /* 0x0000006604067220 */ /* 0x044fe20000410000 */
[----:B------:R-:W-:-:S04]  /*6d10*/  FMUL.FTZ R5, R4, R101 ;  /* 0x0000006504057220 */ /* 0x000fc80000410000 */
[----:B------:R-:W-:Y:S02]  /*6d20*/  FSEL R6, R6, RZ, P0 ;  /* 0x000000ff06067208 */ /* 0x000fe40000000000 */
[----:B------:R-:W-:-:S03]  /*6d30*/  FSETP.NEU.FTZ.AND P0, PT, R101, -INF , PT ;  /* 0xff8000006500780b */ /* 0x000fc60003f1d000 */
[-CC-:B------:R-:W-:Y:S01]  /*6d40*/  FFMA.FTZ R0, R36, R4.reuse, -R6.reuse ;  /* 0x0000000424007223 */ /* 0x180fe20000010806 */
[-C--:B------:R-:W-:Y:S01]  /*6d50*/  FFMA.FTZ R7, R33, R4.reuse, -R6 ;  /* 0x0000000421077223 */ /* 0x080fe20000010806 */
[----:B------:R-:W-:Y:S02]  /*6d60*/  FSEL R5, R5, RZ, P0 ;  /* 0x000000ff05057208 */ /* 0x000fe40000000000 */
[----:B------:R1:W-:Y:S03]  /*6d70*/  MUFU.EX2 R159, R0 ;  /* 0x00000000009f7308 */ /* 0x0003e60000000800 */
[----:B------:R-:W-:-:S05]  /*6d80*/  FFMA.FTZ R10, R30, R4, -R5 ;  /* 0x000000041e0a7223 */ /* 0x000fca0000010805 */
[----:B------:R2:W3:Y:S08]  /*6d90*/  MUFU.EX2 R158, R7 ;  /* 0x00000007009e7308 */ /* 0x0004f00000000800 */
[----:B------:R4:W-:Y:S01]  /*6da0*/  MUFU.EX2 R156, R10 ;  /* 0x0000000a009c7308 */ /* 0x0009e20000000800 */
[CCC-:B-1----:R-:W-:Y:S02]  /*6db0*/  LOP3.LUT R0, R23.reuse, R211.reuse, R24.reuse, 0x96, !PT ;  /* 0x000000d317007212 */ /* 0x1c2fe400078e9618 */
[----:B------:R-:W-:-:S03]  /*6dc0*/  LOP3.LUT R24, R23, R211, R24, 0x96, !PT ;  /* 0x000000d317187212 */ /* 0x000fc600078e9618 */
[----:B------:R-:W-:-:S04]  /*6dd0*/  IMAD.WIDE.U32 R8, R0, -0x2daee0ad, RZ ;  /* 0xd2511f5300087825 */ /* 0x000fc800078e00ff */
[----:B--2---:R-:W-:Y:S01]  /*6de0*/  FFMA.FTZ R7, R31, R4, -R5 ;  /* 0x000000041f077223 */ /* 0x004fe20000010805 */
[----:B------:R-:W-:-:S03]  /*6df0*/  LOP3.LUT R0, R9, R246, R16, 0x96, !PT ;  /* 0x000000f609007212 */ /* 0x000fc600078e9610 */
[----:B------:R1:W2:Y:S01]  /*6e00*/  MUFU.EX2 R157, R7 ;  /* 0x00000007009d7308 */ /* 0x0002a20000000800 */
[C---:B------:R-:W-:Y:S02]  /*6e10*/  LOP3.LUT R12, R8.reuse, 0xffff, RZ, 0xc0, !PT ;  /* 0x0000ffff080c7812 */ /* 0x040fe400078ec0ff */
[----:B------:R-:W-:Y:S01]  /*6e20*/  LOP3.LUT R11, R8, 0xff, RZ, 0xc0, !PT ;  /* 0x000000ff080b7812 */ /* 0x000fe200078ec0ff */
[-C--:B----4-:R-:W-:Y:S01]  /*6e30*/  FFMA.FTZ R10, R38, R4.reuse, -R6 ;  /* 0x00000004260a7223 */ /* 0x090fe20000010806 */
[--C-:B------:R-:W-:Y:S02]  /*6e40*/  SHF.R.U32.HI R16, RZ, 0x10, R8.reuse ;  /* 0x00000010ff107819 */ /* 0x100fe40000011608 */
[----:B------:R-:W-:Y:S01]  /*6e50*/  SHF.R.U32.HI R15, RZ, 0x18, R8 ;  /* 0x00000018ff0f7819 */ /* 0x000fe20000011608 */
[----:B------:R-:W-:Y:S01]  /*6e60*/  FFMA.FTZ R8, R39, R4, -R6 ;  /* 0x0000000427087223 */ /* 0x000fe20000010806 */
[----:B------:R4:W-:Y:S01]  /*6e70*/  MUFU.EX2 R155, R10 ;  /* 0x0000000a009b7308 */ /* 0x0009e20000000800 */
[----:B-1----:R-:W-:-:S07]  /*6e80*/  LOP3.LUT R7, R3, 0xffff, RZ, 0xc0, !PT ;  /* 0x0000ffff03077812 */ /* 0x002fce00078ec0ff */
[----:B------:R-:W1:Y:S01]  /*6e90*/  MUFU.EX2 R154, R8 ;  /* 0x00000008009a7308 */ /* 0x000e620000000800 */
[----:B------:R-:W-:-:S04]  /*6ea0*/  SHF.R.U32.HI R7, RZ, 0x8, R7 ;  /* 0x00000008ff077819 */ /* 0x000fc80000011607 */
[----:B------:R-:W-:Y:S01]  /*6eb0*/  LOP3.LUT R9, R7, 0xffff, RZ, 0xc0, !PT ;  /* 0x0000ffff07097812 */ /* 0x000fe200078ec0ff */
[----:B----4-:R-:W-:Y:S01]  /*6ec0*/  FFMA.FTZ R10, R93, R4, -R6 ;  /* 0x000000045d0a7223 */ /* 0x010fe20000010806 */
[----:B---3--:R-:W-:Y:S02]  /*6ed0*/  F2FP.F16.F32.PACK_AB R7, R158, R159 ;  /* 0x0000009f9e07723e */ /* 0x008fe400000000ff */
[----:B------:R-:W-:Y:S01]  /*6ee0*/  ISETP.GE.U32.AND P2, PT, R192, R9, PT ;  /* 0x00000009c000720c */ /* 0x000fe20003f46070 */
[----:B------:R3:W-:Y:S01]  /*6ef0*/  MUFU.EX2 R231, R10 ;  /* 0x0000000a00e77308 */ /* 0x0007e20000000800 */
[C---:B------:R-:W-:Y:S02]  /*6f00*/  PRMT R73, R7.reuse, 0x7610, R73 ;  /* 0x0000761007497816 */ /* 0x040fe40000000049 */
[----:B------:R-:W-:Y:S02]  /*6f10*/  PRMT R72, R7, 0x7632, R72 ;  /* 0x0000763207487816 */ /* 0x000fe40000000048 */
[--C-:B------:R-:W-:Y:S01]  /*6f20*/  SHF.R.U32.HI R7, RZ, 0x18, R3.reuse ;  /* 0x00000018ff077819 */ /* 0x100fe20000011603 */
[----:B------:R-:W-:Y:S01]  /*6f30*/  @!P3 HADD2 R30, -R73.H0_H0, -RZ.H0_H0 ;  /* 0xa00000ff491eb230 */ /* 0x000fe20000000900 */
[----:B------:R-:W-:-:S02]  /*6f40*/  SHF.R.U32.HI R3, RZ, 0x10, R3 ;  /* 0x00000010ff037819 */ /* 0x000fc40000011603 */
[----:B------:R-:W-:Y:S01]  /*6f50*/  ISETP.GE.U32.AND P0, PT, R192, R7, PT ;  /* 0x00000007c000720c */ /* 0x000fe20003f06070 */
[-CC-:B------:R-:W-:Y:S01]  /*6f60*/  FFMA.FTZ R7, R32, R4.reuse, -R5.reuse ;  /* 0x0000000420077223 */ /* 0x180fe20000010805 */
[----:B------:R-:W-:Y:S01]  /*6f70*/  LOP3.LUT R3, R3, 0xff, RZ, 0xc0, !PT ;  /* 0x000000ff03037812 */ /* 0x000fe200078ec0ff */
[----:B------:R-:W-:Y:S01]  /*6f80*/  @!P2 HADD2 R31, -R72.H0_H0, -RZ.H0_H0 ;  /* 0xa00000ff481fa230 */ /* 0x000fe20000000900 */
[----:B------:R-:W-:Y:S01]  /*6f90*/  PRMT R170, R73, 0x5410, R72 ;  /* 0x0000541049aa7816 */ /* 0x000fe20000000048 */
[----:B------:R4:W-:Y:S01]  /*6fa0*/  MUFU.EX2 R152, R7 ;  /* 0x0000000700987308 */ /* 0x0009e20000000800 */
[----:B------:R-:W-:Y:S02]  /*6fb0*/  @!P3 PRMT R73, R30, 0x5410, RZ ;  /* 0x000054101e49b816 */ /* 0x000fe400000000ff */
[----:B------:R-:W-:Y:S01]  /*6fc0*/  ISETP.GE.U32.AND P3, PT, R192, R3, PT ;  /* 0x00000003c000720c */ /* 0x000fe20003f66070 */
[-C--:B---3--:R-:W-:Y:S01]  /*6fd0*/  FFMA.FTZ R10, R87, R4.reuse, -R5 ;  /* 0x00000004570a7223 */ /* 0x088fe20000010805 */
[----:B--2---:R-:W-:Y:S01]  /*6fe0*/  F2FP.F16.F32.PACK_AB R8, R156, R157 ;  /* 0x0000009d9c08723e */ /* 0x004fe200000000ff */
[----:B------:R-:W-:Y:S01]  /*6ff0*/  ST.E.U16 desc[UR4][R34.64], R73 ;  /* 0x0000004922007985 */ /* 0x000fe2000c101504 */
[----:B------:R-:W-:Y:S01]  /*7000*/  SHF.R.U32.HI R3, RZ, 0x8, R17 ;  /* 0x00000008ff037819 */ /* 0x000fe20000011611 */
[----:B------:R-:W-:Y:S01]  /*7010*/  FFMA.FTZ R17, R57, R4, -R6 ;  /* 0x0000000439117223 */ /* 0x000fe20000010806 */
[C---:B------:R-:W-:Y:S01]  /*7020*/  PRMT R70, R8.reuse, 0x7632, R70 ;  /* 0x0000763208467816 */ /* 0x040fe20000000046 */
[----:B------:R-:W-:Y:S01]  /*7030*/  MUFU.EX2 R228, R10 ;  /* 0x0000000a00e47308 */ /* 0x000fe20000000800 */
[----:B------:R-:W-:-:S02]  /*7040*/  PRMT R55, R8, 0x7610, R55 ;  /* 0x0000761008377816 */ /* 0x000fc40000000037 */
[----:B------:R-:W-:Y:S01]  /*7050*/  LOP3.LUT R8, R3, 0xffff, RZ, 0xc0, !PT ;  /* 0x0000ffff03087812 */ /* 0x000fe200078ec0ff */
[----:B------:R-:W-:Y:S01]  /*7060*/  @!P0 HADD2 R33, -R70.H0_H0, -RZ.H0_H0 ;  /* 0xa00000ff46218230 */ /* 0x000fe20000000900 */
[----:B-1----:R-:W-:Y:S01]  /*7070*/  F2FP.F16.F32.PACK_AB R3, R154, R155 ;  /* 0x0000009b9a03723e */ /* 0x002fe200000000ff */
[----:B------:R-:W-:Y:S02]  /*7080*/  @!P3 HADD2 R36, -R55.H0_H0, -RZ.H0_H0 ;  /* 0xa00000ff3724b230 */ /* 0x000fe40000000900 */
[----:B----4-:R-:W-:Y:S01]  /*7090*/  FFMA.FTZ R7, R37, R4, -R5 ;  /* 0x0000000425077223 */ /* 0x010fe20000010805 */
[----:B------:R-:W-:Y:S01]  /*70a0*/  @!P2 PRMT R72, R31, 0x5410, RZ ;  /* 0x000054101f48a816 */ /* 0x000fe200000000ff */
[----:B------:R-:W-:Y:S01]  /*70b0*/  MUFU.EX2 R242, R17 ;  /* 0x0000001100f27308 */ /* 0x000fe20000000800 */
[----:B------:R-:W-:Y:S02]  /*70c0*/  ISETP.GE.U32.AND P2, PT, R192, R8, PT ;  /* 0x00000008c000720c */ /* 0x000fe40003f46070 */
[C---:B------:R-:W-:Y:S01]  /*70d0*/  PRMT R80, R3.reuse, 0x7610, R80 ;  /* 0x0000761003507816 */ /* 0x040fe20000000050 */
[----:B------:R-:W-:Y:S01]  /*70e0*/  ST.E.U16 desc[UR4][R34.64+0x2], R72 ;  /* 0x0000024822007985 */ /* 0x000fe2000c101504 */
[----:B------:R-:W-:-:S02]  /*70f0*/  PRMT R79, R3, 0x7632, R79 ;  /* 0x00007632034f7816 */ /* 0x000fc4000000004f */
[----:B------:R-:W-:Y:S01]  /*7100*/  LOP3.LUT R3, R19, 0xff, RZ, 0xc0, !PT ;  /* 0x000000ff13037812 */ /* 0x000fe200078ec0ff */
[----:B------:R1:W2:Y:S01]  /*7110*/  MUFU.EX2 R150, R7 ;  /* 0x0000000700967308 */ /* 0x0002a20000000800 */
[----:B------:R-:W-:Y:S01]  /*7120*/  PRMT R168, R55, 0x5410, R70 ;  /* 0x0000541037a87816 */ /* 0x000fe20000000046 */
[----:B------:R-:W-:Y:S01]  /*7130*/  @!P1 HADD2 R32, -R80.H0_H0, -RZ.H0_H0 ;  /* 0xa00000ff50209230 */ /* 0x000fe20000000900 */
[----:B------:R-:W-:Y:S02]  /*7140*/  @!P3 PRMT R55, R36, 0x5410, RZ ;  /* 0x000054102437b816 */ /* 0x000fe400000000ff */
[----:B------:R-:W-:Y:S01]  /*7150*/  ISETP.GE.U32.AND P3, PT, R192, R3, PT ;  /* 0x00000003c000720c */ /* 0x000fe20003f66070 */
[----:B------:R-:W-:Y:S01]  /*7160*/  @!P2 HADD2 R37, -R79.H0_H0, -RZ.H0_H0 ;  /* 0xa00000ff4f25a230 */ /* 0x000fe20000000900 */
[C---:B------:R-:W-:Y:S02]  /*7170*/  LOP3.LUT R3, R0.reuse, 0xffff, RZ, 0xc0, !PT ;  /* 0x0000ffff00037812 */ /* 0x040fe400078ec0ff */
[----:B------:R-:W-:-:S02]  /*7180*/  LOP3.LUT R8, R0, 0xff, RZ, 0xc0, !PT ;  /* 0x000000ff00087812 */ /* 0x000fc400078ec0ff */
[----:B------:R-:W-:Y:S02]  /*7190*/  SHF.R.U32.HI R3, RZ, 0x8, R3 ;  /* 0x00000008ff037819 */ /* 0x000fe40000011603 */
[----:B------:R-:W-:Y:S02]  /*71a0*/  PRMT R167, R80, 0x5410, R79 ;  /* 0x0000541050a77816 */ /* 0x000fe4000000004f */
[----:B------:R-:W-:Y:S01]  /*71b0*/  @!P1 PRMT R80, R32, 0x5410, RZ ;  /* 0x0000541020509816 */ /* 0x000fe200000000ff */
[----:B-1----:R-:W-:Y:S01]  /*71c0*/  FFMA.FTZ R7, R65, R4, -R6 ;  /* 0x0000000441077223 */ /* 0x002fe20000010806 */
[----:B------:R-:W-:Y:S02]  /*71d0*/  LOP3.LUT R3, R3, 0xffff, RZ, 0xc0, !PT ;  /* 0x0000ffff03037812 */ /* 0x000fe400078ec0ff */
[C---:B------:R-:W-:Y:S01]  /*71e0*/  ISETP.GE.U32.AND P1, PT, R192.reuse, R8, PT ;  /* 0x00000008c000720c */ /* 0x040fe20003f26070 */
[----:B------:R1:W-:Y:S01]  /*71f0*/  MUFU.EX2 R151, R7 ;  /* 0x0000000700977308 */ /* 0x0003e20000000800 */
[----:B------:R-:W-:Y:S01]  /*7200*/  @!P2 PRMT R79, R37, 0x5410, RZ ;  /* 0x00005410254fa816 */ /* 0x000fe200000000ff */
[----:B------:R-:W-:Y:S01]  /*7210*/  IMAD.MOV.U32 R37, RZ, RZ, R100 ;  /* 0x000000ffff257224 */ /* 0x000fe200078e0064 */
[----:B------:R-:W-:-:S02]  /*7220*/  ISETP.GE.U32.AND P2, PT, R192, R3, PT ;  /* 0x00000003c000720c */ /* 0x000fc40003f46070 */
[----:B------:R-:W-:Y:S02]  /*7230*/  @!P0 PRMT R70, R33, 0x5410, RZ ;  /* 0x0000541021468816 */ /* 0x000fe400000000ff */
[----:B------:R-:W-:Y:S01]  /*7240*/  ISETP.GE.U32.AND P0, PT, R192, R14, PT ;  /* 0x0000000ec000720c */ /* 0x000fe20003f06070 */
[----:B------:R-:W-:-:S04]  /*7250*/  FFMA.FTZ R14, R59, R4, -R5 ;  /* 0x000000043b0e7223 */ /* 0x000fc80000010805 */
[----:B------:R-:W-:Y:S01]  /*7260*/  MUFU.EX2 R243, R14 ;  /* 0x0000000e00f37308 */ /* 0x000fe20000000800 */
[----:B-1----:R-:W-:-:S07]  /*7270*/  FFMA.FTZ R7, R67, R4, -R6 ;  /* 0x0000000443077223 */ /* 0x002fce0000010806 */
[----:B------:R2:W1:Y:S02]  /*7280*/  MUFU.EX2 R176, R7 ;  /* 0x0000000700b07308 */ /* 0x0004640000000800 */
[----:B--2---:R-:W-:Y:S02]  /*7290*/  F2FP.F16.F32.PACK_AB R7, R150, R152 ;  /* 0x000000989607723e */ /* 0x004fe400000000ff */
[----:B-1----:R-:W-:Y:S02]  /*72a0*/  F2FP.F16.F32.PACK_AB R3, R176, R151 ;  /* 0x00000097b003723e */ /* 0x002fe400000000ff */
[C---:B------:R-:W-:Y:S02]  /*72b0*/  PRMT R78, R7.reuse, 0x7632, R78 ;  /* 0x00007632074e7816 */ /* 0x040fe4000000004e */
[----:B------:R-:W-:Y:S01]  /*72c0*/  PRMT R77, R7, 0x7610, R77 ;  /* 0x00007610074d7816 */ /* 0x000fe2000000004d */
[----:B------:R-:W-:Y:S01]  /*72d0*/  FFMA.FTZ R7, R40, R4, -R5 ;  /* 0x0000000428077223 */ /* 0x000fe20000010805 */
[C---:B------:R-:W-:Y:S01]  /*72e0*/  PRMT R76, R3.reuse, 0x7610, R76 ;  /* 0x00007610034c7816 */ /* 0x040fe2000000004c */
[----:B------:R-:W-:Y:S01]  /*72f0*/  @!P4 HADD2 R38, -R78.H0_H0, -RZ.H0_H0 ;  /* 0xa00000ff4e26c230 */ /* 0x000fe20000000900 */
[----:B------:R-:W-:Y:S01]  /*7300*/  PRMT R75, R3, 0x7632, R75 ;  /* 0x00007632034b7816 */ /* 0x000fe2000000004b */
[----:B------:R1:W-:Y:S01]  /*7310*/  MUFU.EX2 R160, R7 ;  /* 0x0000000700a07308 */ /* 0x0003e20000000800 */
[--C-:B------:R-:W-:Y:S01]  /*7320*/  SHF.R.U32.HI R3, RZ, 0x10, R0.reuse ;  /* 0x00000010ff037819 */ /* 0x100fe20000011600 */
[----:B------:R-:W-:Y:S01]  /*7330*/  @!P1 HADD2 R40, -R76.H0_H0, -RZ.H0_H0 ;  /* 0xa00000ff4c289230 */ /* 0x000fe20000000900 */
[----:B------:R-:W-:Y:S01]  /*7340*/  SHF.R.U32.HI R0, RZ, 0x18, R0 ;  /* 0x00000018ff007819 */ /* 0x000fe20000011600 */
[----:B------:R-:W-:Y:S01]  /*7350*/  @!P2 HADD2 R41, -R75.H0_H0, -RZ.H0_H0 ;  /* 0xa00000ff4b29a230 */ /* 0x000fe20000000900 */
[----:B------:R-:W-:Y:S01]  /*7360*/  PRMT R169, R76, 0x5410, R75 ;  /* 0x000054104ca97816 */ /* 0x000fe2000000004b */
[----:B------:R-:W-:Y:S01]  /*7370*/  @!P3 HADD2 R39, -R77.H0_H0, -RZ.H0_H0 ;  /* 0xa00000ff4d27b230 */ /* 0x000fe20000000900 */
[----:B------:R-:W-:-:S02]  /*7380*/  @!P1 PRMT R76, R40, 0x5410, RZ ;  /* 0x00005410284c9816 */ /* 0x000fc400000000ff */
[----:B------:R-:W-:Y:S02]  /*7390*/  LOP3.LUT R3, R3, 0xff, RZ, 0xc0, !PT ;  /* 0x000000ff03037812 */ /* 0x000fe400078ec0ff */
[----:B------:R-:W-:Y:S02]  /*73a0*/  ISETP.GE.U32.AND P1, PT, R192, R0, PT ;  /* 0x00000000c000720c */ /* 0x000fe40003f26070 */
[----:B------:R-:W-:Y:S02]  /*73b0*/  FMNMX.FTZ R0, R109, R108, !PT ;  /* 0x0000006c6d007209 */ /* 0x000fe40007810000 */
[----:B------:R-:W-:Y:S01]  /*73c0*/  @!P2 PRMT R75, R41, 0x5410, RZ ;  /* 0x00005410294ba816 */ /* 0x000fe200000000ff */
[----:B-1----:R-:W-:Y:S01]  /*73d0*/  FFMA.FTZ R7, R66, R4, -R5 ;  /* 0x0000000442077223 */ /* 0x002fe20000010805 */
[----:B------:R-:W-:Y:S02]  /*73e0*/  ISETP.GE.U32.AND P2, PT, R192, R3, PT ;  /* 0x00000003c000720c */ /* 0x000fe40003f46070 */
[----:B------:R-:W-:Y:S01]  /*73f0*/  FMNMX.FTZ R3, R118, R117, !PT ;  /* 0x0000007576037209 */ /* 0x000fe20007810000 */
[----:B------:R1:W2:Y:S01]  /*7400*/  MUFU.EX2 R171, R7 ;  /* 0x0000000700ab7308 */ /* 0x0002a20000000800 */
[----:B------:R-:W-:-:S02]  /*7410*/  FMNMX.FTZ R0, R111, R0, !PT ;  /* 0x000000006f007209 */ /* 0x000fc40007810000 */
[----:B------:R-:W-:Y:S02]  /*7420*/  FMNMX.FTZ R3, R122, R3, !PT ;  /* 0x000000037a037209 */ /* 0x000fe40007810000 */
[----:B------:R-:W-:Y:S02]  /*7430*/  FMNMX.FTZ R0, R110, R0, !PT ;  /* 0x000000006e007209 */ /* 0x000fe40007810000 */
[----:B------:R-:W-:Y:S02]  /*7440*/  PRMT R163, R77, 0x5410, R78 ;  /* 0x000054104da37816 */ /* 0x000fe4000000004e */
[----:B------:R-:W-:Y:S02]  /*7450*/  @!P3 PRMT R77, R39, 0x5410, RZ ;  /* 0x00005410274db816 */ /* 0x000fe400000000ff */
[----:B------:R-:W-:Y:S01]  /*7460*/  ISETP.GE.U32.AND P3, PT, R192, R11, PT ;  /* 0x0000000bc000720c */ /* 0x000fe20003f66070 */
[----:B------:R-:W-:Y:S01]  /*7470*/  FFMA.FTZ R11, R84, R4, -R6 ;  /* 0x00000004540b7223 */ /* 0x000fe20000010806 */
[----:B------:R-:W-:-:S02]  /*7480*/  @!P4 PRMT R78, R38, 0x5410, RZ ;  /* 0x00005410264ec816 */ /* 0x000fc400000000ff */
[----:B------:R-:W-:Y:S01]  /*7490*/  ISETP.GE.U32.AND P4, PT, R192, R18, PT ;  /* 0x00000012c000720c */ /* 0x000fe20003f86070 */
[-C--:B------:R-:W-:Y:S01]  /*74a0*/  FFMA.FTZ R18, R49, R4.reuse, -R5 ;  /* 0x0000000431127223 */ /* 0x080fe20000010805 */
[----:B-1----:R-:W-:Y:S01]  /*74b0*/  FFMA.FTZ R7, R68, R4, -R6 ;  /* 0x0000000444077223 */ /* 0x002fe20000010806 */
[----:B--2---:R-:W-:Y:S01]  /*74c0*/  F2FP.F16.F32.PACK_AB R8, R171, R160 ;  /* 0x000000a0ab08723e */ /* 0x004fe200000000ff */
[----:B------:R-:W-:Y:S03]  /*74d0*/  MUFU.EX2 R186, R11 ;  /* 0x0000000b00ba7308 */ /* 0x000fe60000000800 */
[C---:B------:R-:W-:Y:S02]  /*74e0*/  PRMT R74, R8.reuse, 0x7632, R74 ;  /* 0x00007632084a7816 */ /* 0x040fe4000000004a */
[----:B------:R-:W-:Y:S01]  /*74f0*/  PRMT R71, R8, 0x7610, R71 ;  /* 0x0000761008477816 */ /* 0x000fe20000000047 */
[----:B------:R-:W-:-:S02]  /*7500*/  FFMA.FTZ R8, R98, R4, -R5 ;  /* 0x0000000462087223 */ /* 0x000fc40000010805 */
[----:B------:R1:W-:Y:S01]  /*7510*/  MUFU.EX2 R178, R7 ;  /* 0x0000000700b27308 */ /* 0x0003e20000000800 */
[----:B------:R-:W-:Y:S01]  /*7520*/  PRMT R166, R71, 0x5410, R74 ;  /* 0x0000541047a67816 */ /* 0x000fe2000000004a */
[----:B------:R-:W-:-:S05]  /*7530*/  @!P2 HADD2 R43, -R71.H0_H0, -RZ.H0_H0 ;  /* 0xa00000ff472ba230 */ /* 0x000fca0000000900 */
[----:B------:R-:W-:Y:S01]  /*7540*/  @!P2 PRMT R71, R43, 0x5410, RZ ;  /* 0x000054102b47a816 */ /* 0x000fe200000000ff */
[----:B------:R2:W-:Y:S01]  /*7550*/  MUFU.EX2 R177, R8 ;  /* 0x0000000800b17308 */ /* 0x0005e20000000800 */
[----:B------:R-:W-:Y:S01]  /*7560*/  ISETP.GE.U32.AND P2, PT, R192, R15, PT ;  /* 0x0000000fc000720c */ /* 0x000fe20003f46070 */
[----:B------:R-:W-:-:S06]  /*7570*/  FFMA.FTZ R15, R50, R4, -R5 ;  /* 0x00000004320f7223 */ /* 0x000fcc0000010805 */
[----:B------:R-:W-:Y:S01]  /*7580*/  MUFU.EX2 R240, R15 ;  /* 0x0000000f00f07308 */ /* 0x000fe20000000800 */
[----:B-1----:R-:W-:Y:S01]  /*7590*/  FFMA.FTZ R7, R42, R4, -R6 ;  /* 0x000000042a077223 */ /* 0x002fe20000010806 */
[----:B------:R-:W-:-:S05]  /*75a0*/  @!P1 HADD2 R42, -R74.H0_H0, -RZ.H0_H0 ;  /* 0xa00000ff4a2a9230 */ /* 0x000fca0000000900 */
[----:B------:R-:W-:Y:S01]  /*75b0*/  @!P1 PRMT R74, R42, 0x5410, RZ ;  /* 0x000054102a4a9816 */ /* 0x000fe200000000ff */
[----:B------:R1:W3:Y:S01]  /*75c0*/  MUFU.EX2 R181, R7 ;  /* 0x0000000700b57308 */ /* 0x0002e20000000800 */
[----:B--2---:R-:W-:-:S07]  /*75d0*/  FFMA.FTZ R8, R62, R4, -R6 ;  /* 0x000000043e087223 */ /* 0x004fce0000010806 */
[----:B------:R-:W-:Y:S08]  /*75e0*/  MUFU.EX2 R183, R8 ;  /* 0x0000000800b77308 */ /* 0x000ff00000000800 */
[----:B------:R-:W-:Y:S01]  /*75f0*/  MUFU.EX2 R239, R18 ;  /* 0x0000001200ef7308 */ /* 0x000fe20000000800 */
[----:B-1----:R-:W-:Y:S02]  /*7600*/  FMNMX.FTZ R7, R121, R3, !PT ;  /* 0x0000000379077209 */ /* 0x002fe40007810000 */
[----:B------:R-:W-:-:S02]  /*7610*/  FMNMX.FTZ R3, R107, R0, !PT ;  /* 0x000000006b037209 */ /* 0x000fc40007810000 */
[----:B------:R-:W-:Y:S01]  /*7620*/  SHF.R.U32.HI R0, RZ, 0x8, R12 ;  /* 0x00000008ff007819 */ /* 0x000fe2000001160c */
[----:B------:R-:W-:Y:S01]  /*7630*/  FFMA.FTZ R12, R61, R4, -R5 ;  /* 0x000000043d0c7223 */ /* 0x000fe20000010805 */
[----:B------:R-:W-:Y:S02]  /*7640*/  FMNMX.FTZ R3, R106, R3, !PT ;  /* 0x000000036a037209 */ /* 0x000fe40007810000 */
[----:B------:R-:W-:Y:S01]  /*7650*/  LOP3.LUT R0, R0, 0xffff, RZ, 0xc0, !PT ;  /* 0x0000ffff00007812 */ /* 0x000fe200078ec0ff */
[----:B------:R-:W-:Y:S01]  /*7660*/  MUFU.EX2 R185, R12 ;  /* 0x0000000c00b97308 */ /* 0x000fe20000000800 */
[----:B------:R-:W-:Y:S02]  /*7670*/  FMNMX.FTZ R7, R120, R7, !PT ;  /* 0x0000000778077209 */ /* 0x000fe40007810000 */
[----:B------:R-:W-:Y:S02]  /*7680*/  ISETP.GE.U32.AND P1, PT, R192, R0, PT ;  /* 0x00000000c000720c */ /* 0x000fe40003f26070 */
        /* <DEDUP_REMOVED lines=8> */
[----:B---3--:R-:W-:Y:S02]  /*7710*/  F2FP.F16.F32.PACK_AB R7, R181, R178 ;  /* 0x000000b2b507723e */ /* 0x008fe400000000ff */
[----:B------:R-:W-:Y:S02]  /*7720*/  FMNMX.FTZ R0, R89, R0, !PT ;  /* 0x0000000059007209 */ /* 0x000fe40007810000 */
[----:B------:R-:W-:Y:S02]  /*7730*/  FMNMX.FTZ R3, R95, R3, !PT ;  /* 0x000000035f037209 */ /* 0x000fe40007810000 */
[C---:B------:R-:W-:Y:S02]  /*7740*/  PRMT R69, R7.reuse, 0x7610, R69 ;  /* 0x0000761007457816 */ /* 0x040fe40000000045 */
[----:B------:R-:W-:Y:S01]  /*7750*/  PRMT R68, R7, 0x7632, R68 ;  /* 0x0000763207447816 */ /* 0x000fe20000000044 */
[----:B------:R-:W-:Y:S01]  /*7760*/  FFMA.FTZ R7, R52, R4, -R5 ;  /* 0x0000000434077223 */ /* 0x000fe20000010805 */
[----:B------:R-:W-:Y:S01]  /*7770*/  FMNMX.FTZ R0, R83, R0, !PT ;  /* 0x0000000053007209 */ /* 0x000fe20007810000 */
[----:B------:R-:W-:Y:S01]  /*7780*/  @!P3 HADD2 R48, -R69.H0_H0, -RZ.H0_H0 ;  /* 0xa00000ff4530b230 */ /* 0x000fe20000000900 */
[----:B------:R-:W-:Y:S01]  /*7790*/  FMNMX.FTZ R3, R92, R3, !PT ;  /* 0x000000035c037209 */ /* 0x000fe20007810000 */
[----:B------:R1:W2:Y:S01]  /*77a0*/  MUFU.EX2 R180, R7 ;  /* 0x0000000700b47308 */ /* 0x0002a20000000800 */
[----:B------:R-:W-:Y:S01]  /*77b0*/  FMNMX.FTZ R0, R56, R0, !PT ;  /* 0x0000000038007209 */ /* 0x000fe20007810000 */
[----:B------:R-:W-:Y:S01]  /*77c0*/  @!P1 HADD2 R52, -R68.H0_H0, -RZ.H0_H0 ;  /* 0xa00000ff44349230 */ /* 0x000fe20000000900 */
[----:B------:R-:W-:-:S02]  /*77d0*/  FMNMX.FTZ R3, R88, R3, !PT ;  /* 0x0000000358037209 */ /* 0x000fc40007810000 */
[----:B------:R-:W-:Y:S02]  /*77e0*/  FMNMX.FTZ R0, R54, R0, !PT ;  /* 0x0000000036007209 */ /* 0x000fe40007810000 */
[----:B------:R-:W-:Y:S02]  /*77f0*/  FMNMX.FTZ R3, R82, R3, !PT ;  /* 0x0000000352037209 */ /* 0x000fe40007810000 */
[----:B------:R-:W-:Y:S02]  /*7800*/  FMNMX.FTZ R103, R45, R0, !PT ;  /* 0x000000002d677209 */ /* 0x000fe40007810000 */
[----:B------:R-:W-:Y:S02]  /*7810*/  FMNMX.FTZ R3, R81, R3, !PT ;  /* 0x0000000351037209 */ /* 0x000fe40007810000 */
[----:B------:R-:W-:Y:S02]  /*7820*/  FMNMX.FTZ R103, R44, R103, !PT ;  /* 0x000000672c677209 */ /* 0x000fe40007810000 */
[----:B------:R-:W-:Y:S01]  /*7830*/  FMNMX.FTZ R100, R53, R3, !PT ;  /* 0x0000000335647209 */ /* 0x000fe20007810000 */
[-C--:B------:R-:W-:Y:S01]  /*7840*/  FFMA.FTZ R3, R60, R4.reuse, -R6 ;  /* 0x000000043c037223 */ /* 0x080fe20000010806 */
[----:B-1----:R-:W-:Y:S01]  /*7850*/  LOP3.LUT R7, R16, 0xff, RZ, 0xc0, !PT ;  /* 0x000000ff10077812 */ /* 0x002fe200078ec0ff */
[----:B------:R-:W1:Y:S01]  /*7860*/  SHFL.BFLY PT, R8, R103, 0x2, 0x1f ;  /* 0x0c401f0067087f89 */ /* 0x000e6200000e0000 */
[----:B------:R-:W-:Y:S01]  /*7870*/  PRMT R162, R69, 0x5410, R68 ;  /* 0x0000541045a27816 */ /* 0x000fe20000000044 */
[----:B------:R3:W4:Y:S01]  /*7880*/  MUFU.EX2 R238, R3 ;  /* 0x0000000300ee7308 */ /* 0x0007220000000800 */
[----:B------:R-:W-:Y:S01]  /*7890*/  @!P3 PRMT R69, R48, 0x5410, RZ ;  /* 0x000054103045b816 */ /* 0x000fe200000000ff */
[----:B------:R-:W-:Y:S01]  /*78a0*/  FFMA.FTZ R16, R46, R4, -R6 ;  /* 0x000000042e107223 */ /* 0x000fe20000010806 */
[----:B------:R-:W-:-:S02]  /*78b0*/  ISETP.GE.U32.AND P3, PT, R192, R7, PT ;  /* 0x00000007c000720c */ /* 0x000fc40003f66070 */
[----:B--2---:R-:W-:Y:S02]  /*78c0*/  F2FP.F16.F32.PACK_AB R7, R180, R177 ;  /* 0x000000b1b407723e */ /* 0x004fe400000000ff */
[----:B------:R-:W-:Y:S01]  /*78d0*/  FMNMX.FTZ R100, R51, R100, !PT ;  /* 0x0000006433647209 */ /* 0x000fe20007810000 */
[----:B------:R-:W-:Y:S01]  /*78e0*/  MUFU.EX2 R241, R16 ;  /* 0x0000001000f17308 */ /* 0x000fe20000000800 */
[----:B------:R-:W-:Y:S02]  /*78f0*/  PRMT R67, R7, 0x7632, R67 ;  /* 0x0000763207437816 */ /* 0x000fe40000000043 */
[----:B------:R-:W-:Y:S01]  /*7900*/  LOP3.LUT R0, R21, 0xff, RZ, 0xc0, !PT ;  /* 0x000000ff15007812 */ /* 0x000fe200078ec0ff */
[----:B------:R-:W2:Y:S01]  /*7910*/  SHFL.BFLY PT, R9, R100, 0x2, 0x1f ;  /* 0x0c401f0064097f89 */ /* 0x000ea200000e0000 */
[----:B------:R-:W-:Y:S01]  /*7920*/  @!P1 PRMT R68, R52, 0x5410, RZ ;  /* 0x0000541034449816 */ /* 0x000fe200000000ff */
[----:B------:R-:W-:Y:S01]  /*7930*/  @!P2 HADD2 R60, -R67.H0_H0, -RZ.H0_H0 ;  /* 0xa00000ff433ca230 */ /* 0x000fe20000000900 */
[----:B------:R-:W-:-:S02]  /*7940*/  ISETP.GE.U32.AND P1, PT, R192, R0, PT ;  /* 0x00000000c000720c */ /* 0x000fc40003f26070 */
[----:B------:R-:W-:Y:S02]  /*7950*/  PRMT R66, R7, 0x7610, R66 ;  /* 0x0000761007427816 */ /* 0x000fe40000000042 */
[C---:B------:R-:W-:Y:S02]  /*7960*/  LOP3.LUT R0, R13.reuse, 0xffff, RZ, 0xc0, !PT ;  /* 0x0000ffff0d007812 */ /* 0x040fe400078ec0ff */
[----:B---3--:R-:W-:Y:S01]  /*7970*/  LOP3.LUT R3, R13, 0xff, RZ, 0xc0, !PT ;  /* 0x000000ff0d037812 */ /* 0x008fe200078ec0ff */
[----:B------:R-:W-:Y:S01]  /*7980*/  @!P3 HADD2 R62, -R66.H0_H0, -RZ.H0_H0 ;  /* 0xa00000ff423eb230 */ /* 0x000fe20000000900 */
[----:B------:R-:W-:Y:S02]  /*7990*/  PRMT R161, R66, 0x5410, R67 ;  /* 0x0000541042a17816 */ /* 0x000fe40000000043 */
[----:B------:R-:W-:Y:S02]  /*79a0*/  SHF.R.U32.HI R0, RZ, 0x8, R0 ;  /* 0x00000008ff007819 */ /* 0x000fe40000011600 */
[----:B------:R-:W-:-:S02]  /*79b0*/  @!P2 PRMT R67, R60, 0x5410, RZ ;  /* 0x000054103c43a816 */ /* 0x000fc400000000ff */
[----:B------:R-:W-:Y:S01]  /*79c0*/  ISETP.GE.U32.AND P2, PT, R192, R3, PT ;  /* 0x00000003c000720c */ /* 0x000fe20003f46070 */
[--C-:B------:R-:W-:Y:S01]  /*79d0*/  FFMA.FTZ R3, R64, R4, -R5.reuse ;  /* 0x0000000440037223 */ /* 0x100fe20000010805 */
[----:B------:R-:W-:Y:S02]  /*79e0*/  LOP3.LUT R0, R0, 0xffff, RZ, 0xc0, !PT ;  /* 0x0000ffff00007812 */ /* 0x000fe400078ec0ff */
[----:B----4-:R-:W-:Y:S01]  /*79f0*/  F2FP.F16.F32.PACK_AB R7, R238, R183 ;  /* 0x000000b7ee07723e */ /* 0x010fe200000000ff */
[----:B------:R3:W-:Y:S01]  /*7a00*/  MUFU.EX2 R182, R3 ;  /* 0x0000000300b67308 */ /* 0x0007e20000000800 */
[----:B------:R-:W-:Y:S02]  /*7a10*/  @!P3 PRMT R66, R62, 0x5410, RZ ;  /* 0x000054103e42b816 */ /* 0x000fe400000000ff */
[----:B------:R-:W-:Y:S01]  /*7a20*/  ISETP.GE.U32.AND P3, PT, R192, R0, PT ;  /* 0x00000000c000720c */ /* 0x000fe20003f66070 */
[----:B------:R-:W-:Y:S01]  /*7a30*/  FFMA.FTZ R0, R63, R4, -R5 ;  /* 0x000000043f007223 */ /* 0x000fe20000010805 */
[----:B------:R-:W-:-:S02]  /*7a40*/  PRMT R65, R7, 0x7610, R65 ;  /* 0x0000761007417816 */ /* 0x000fc40000000041 */
[----:B-1----:R-:W-:Y:S01]  /*7a50*/  FMNMX.FTZ R103, R103, R8, !PT ;  /* 0x0000000867677209 */ /* 0x002fe20007810000 */
[----:B------:R1:W4:Y:S01]  /*7a60*/  MUFU.EX2 R237, R0 ;  /* 0x0000000000ed7308 */ /* 0x0003220000000800 */
[----:B------:R-:W-:Y:S01]  /*7a70*/  PRMT R64, R7, 0x7632, R64 ;  /* 0x0000763207407816 */ /* 0x000fe20000000040 */
[----:B------:R-:W-:Y:S01]  /*7a80*/  @!P2 HADD2 R63, -R65.H0_H0, -RZ.H0_H0 ;  /* 0xa00000ff413fa230 */ /* 0x000fe20000000900 */
[----:B--2---:R-:W-:Y:S01]  /*7a90*/  FMNMX.FTZ R100, R100, R9, !PT ;  /* 0x0000000964647209 */ /* 0x004fe20007810000 */
[----:B------:R-:W-:Y:S01]  /*7aa0*/  IMAD.WIDE.U32 R8, R47, -0x2daee0ad, RZ ;  /* 0xd2511f532f087825 */ /* 0x000fe200078e00ff */
[----:B------:R-:W-:Y:S02]  /*7ab0*/  PRMT R217, R65, 0x5410, R64 ;  /* 0x0000541041d97816 */ /* 0x000fe40000000040 */
[----:B------:R-:W-:Y:S01]  /*7ac0*/  @!P2 PRMT R65, R63, 0x5410, RZ ;  /* 0x000054103f41a816 */ /* 0x000fe200000000ff */
[----:B------:R-:W2:Y:S01]  /*7ad0*/  SHFL.BFLY PT, R7, R100, 0x1, 0x1f ;  /* 0x0c201f0064077f89 */ /* 0x000ea200000e0000 */
[----:B------:R-:W-:-:S03]  /*7ae0*/  @!P3 HADD2 R85, -R64.H0_H0, -RZ.H0_H0 ;  /* 0xa00000ff4055b230 */ /* 0x000fc60000000900 */
[----:B---3--:R-:W3:Y:S02]  /*7af0*/  SHFL.BFLY PT, R3, R103, 0x1, 0x1f ;  /* 0x0c201f0067037f89 */ /* 0x008ee400000e0000 */
[----:B------:R-:W-:Y:S02]  /*7b00*/  @!P3 PRMT R64, R85, 0x5410, RZ ;  /* 0x000054105540b816 */ /* 0x000fe400000000ff */
[----:B-1----:R-:W-:-:S04]  /*7b10*/  SHF.R.U32.HI R0, RZ, 0x18, R13 ;  /* 0x00000018ff007819 */ /* 0x002fc8000001160d */
[----:B------:R-:W-:Y:S02]  /*7b20*/  ISETP.GE.U32.AND P2, PT, R192, R0, PT ;  /* 0x00000000c000720c */ /* 0x000fe40003f46070 */
[----:B------:R-:W-:Y:S01]  /*7b30*/  SHF.R.U32.HI R0, RZ, 0x10, R13 ;  /* 0x00000010ff007819 */ /* 0x000fe2000001160d */
[----:B------:R-:W-:-:S03]  /*7b40*/  FFMA.FTZ R13, R58, R4, -R6 ;  /* 0x000000043a0d7223 */ /* 0x000fc60000010806 */
[----:B------:R-:W-:Y:S01]  /*7b50*/  LOP3.LUT R0, R0, 0xff, RZ, 0xc0, !PT ;  /* 0x000000ff00007812 */ /* 0x000fe200078ec0ff */
[----:B------:R-:W-:Y:S03]  /*7b60*/  MUFU.EX2 R244, R13 ;  /* 0x0000000d00f47308 */ /* 0x000fe60000000800 */
[----:B------:R-:W-:Y:S02]  /*7b70*/  ISETP.GE.U32.AND P3, PT, R192, R0, PT ;  /* 0x00000000c000720c */ /* 0x000fe40003f66070 */
[----:B----4-:R-:W-:Y:S02]  /*7b80*/  F2FP.F16.F32.PACK_AB R0, R237, R182 ;  /* 0x000000b6ed00723e */ /* 0x010fe400000000ff */
[----:B--2---:R-:W-:Y:S02]  /*7b90*/  FMNMX.FTZ R100, R100, R7, !PT ;  /* 0x0000000764647209 */ /* 0x004fe40007810000 */
[----:B------:R-:W-:-:S02]  /*7ba0*/  PRMT R63, R0, 0x7632, R63 ;  /* 0x00007632003f7816 */ /* 0x000fc4000000003f */
[----:B------:R-:W-:Y:S02]  /*7bb0*/  PRMT R62, R0, 0x7610, R62 ;  /* 0x00007610003e7816 */ /* 0x000fe4000000003e */
[----:B---3--:R-:W-:Y:S01]  /*7bc0*/  FMNMX.FTZ R103, R103, R3, !PT ;  /* 0x0000000367677209 */ /* 0x008fe20007810000 */
[----:B------:R-:W-:Y:S01]  /*7bd0*/  @!P2 HADD2 R86, -R63.H0_H0, -RZ.H0_H0 ;  /* 0xa00000ff3f56a230 */ /* 0x000fe20000000900 */
[----:B------:R-:W-:Y:S01]  /*7be0*/  PRMT R216, R62, 0x5410, R63 ;  /* 0x000054103ed87816 */ /* 0x000fe2000000003f */
[C---:B------:R-:W-:Y:S01]  /*7bf0*/  FMUL.FTZ R3, R4.reuse, R100 ;  /* 0x0000006404037220 */ /* 0x040fe20000410000 */
[----:B------:R-:W-:Y:S01]  /*7c00*/  SHF.R.U32.HI R7, RZ, 0x8, R27 ;  /* 0x00000008ff077819 */ /* 0x000fe2000001161b */
[----:B------:R-:W-:Y:S01]  /*7c10*/  FMUL.FTZ R0, R4, R103 ;  /* 0x0000006704007220 */ /* 0x000fe20000410000 */
[----:B------:R-:W-:Y:S02]  /*7c20*/  @!P2 PRMT R63, R86, 0x5410, RZ ;  /* 0x00005410563fa816 */ /* 0x000fe400000000ff */
[----:B------:R-:W-:-:S02]  /*7c30*/  FSETP.NEU.FTZ.AND P2, PT, R103, -INF , PT ;  /* 0xff8000006700780b */ /* 0x000fc40003f5d000 */
[----:B------:R-:W-:Y:S02]  /*7c40*/  LOP3.LUT R7, R7, 0xffff, RZ, 0xc0, !PT ;  /* 0x0000ffff07077812 */ /* 0x000fe400078ec0ff */
[----:B------:R-:W-:Y:S02]  /*7c50*/  FSEL R0, R0, RZ, P2 ;  /* 0x000000ff00007208 */ /* 0x000fe40001000000 */
[----:B------:R-:W-:-:S03]  /*7c60*/  FSETP.NEU.FTZ.AND P2, PT, R100, -INF , PT ;  /* 0xff8000006400780b */ /* 0x000fc60003f5d000 */
[-CC-:B------:R-:W-:Y:S01]  /*7c70*/  FFMA.FTZ R32, R108, R4.reuse, -R0.reuse ;  /* 0x000000046c207223 */ /* 0x180fe20000010800 */
[----:B------:R-:W-:Y:S01]  /*7c80*/  FSEL R3, R3, RZ, P2 ;  /* 0x000000ff03037208 */ /* 0x000fe20001000000 */
[-C--:B------:R-:W-:Y:S01]  /*7c90*/  FFMA.FTZ R33, R111, R4.reuse, -R0 ;  /* 0x000000046f217223 */ /* 0x080fe20000010800 */
[----:B------:R-:W-:Y:S01]  /*7ca0*/  ISETP.GE.U32.AND P2, PT, R192, R7, PT ;  /* 0x00000007c000720c */ /* 0x000fe20003f46070 */
[-C--:B------:R-:W-:Y:S01]  /*7cb0*/  FFMA.FTZ R7, R90, R4.reuse, -R6 ;  /* 0x000000045a077223 */ /* 0x080fe20000010806 */
[-C--:B------:R-:W-:Y:S01]  /*7cc0*/  FFMA.FTZ R6, R91, R4.reuse, -R5 ;  /* 0x000000045b067223 */ /* 0x080fe20000010805 */
[-CC-:B------:R-:W-:Y:S01]  /*7cd0*/  FFMA.FTZ R30, R109, R4.reuse, -R0.reuse ;  /* 0x000000046d1e7223 */ /* 0x180fe20000010800 */
[-CC-:B------:R-:W-:Y:S01]  /*7ce0*/  FFMA.FTZ R36, R110, R4.reuse, -R0.reuse ;  /* 0x000000046e247223 */ /* 0x180fe20000010800 */
[----:B------:R-:W1:Y:S01]  /*7cf0*/  MUFU.EX2 R230, R7 ;  /* 0x0000000700e67308 */ /* 0x000e620000000800 */
[-CC-:B------:R-:W-:Y:S01]  /*7d00*/  FFMA.FTZ R42, R107, R4.reuse, -R0.reuse ;  /* 0x000000046b2a7223 */ /* 0x180fe20000010800 */
[-CC-:B------:R-:W-:Y:S01]  /*7d10*/  FFMA.FTZ R43, R106, R4.reuse, -R0.reuse ;  /* 0x000000046a2b7223 */ /* 0x180fe20000010800 */
[-CC-:B------:R-:W-:Y:S01]  /*7d20*/  FFMA.FTZ R98, R105, R4.reuse, -R0.reuse ;  /* 0x0000000469627223 */ /* 0x180fe20000010800 */
[-CC-:B------:R-:W-:Y:S01]  /*7d30*/  FFMA.FTZ R97, R97, R4.reuse, -R0.reuse ;  /* 0x0000000461617223 */ /* 0x180fe20000010800 */
[-CC-:B------:R-:W-:Y:S01]  /*7d40*/  FFMA.FTZ R108, R96, R4.reuse, -R0.reuse ;  /* 0x00000004606c7223 */ /* 0x180fe20000010800 */
[-CC-:B------:R-:W-:Y:S01]  /*7d50*/  FFMA.FTZ R111, R94, R4.reuse, -R0.reuse ;  /* 0x000000045e6f7223 */ /* 0x180fe20000010800 */
[-CC-:B------:R-:W-:Y:S01]  /*7d60*/  FFMA.FTZ R114, R89, R4.reuse, -R0.reuse ;  /* 0x0000000459727223 */ /* 0x180fe20000010800 */
[----:B------:R-:W2:Y:S01]  /*7d70*/  MUFU.EX2 R229, R6 ;  /* 0x0000000600e57308 */ /* 0x000ea20000000800 */
[-CC-:B------:R-:W-:Y:S01]  /*7d80*/  FFMA.FTZ R115, R83, R4.reuse, -R0.reuse ;  /* 0x0000000453737223 */ /* 0x180fe20000010800 */
[-CC-:B------:R-:W-:Y:S01]  /*7d90*/  FFMA.FTZ R123, R56, R4.reuse, -R0.reuse ;  /* 0x00000004387b7223 */ /* 0x180fe20000010800 */
[-CC-:B------:R-:W-:Y:S01]  /*7da0*/  FFMA.FTZ R124, R54, R4.reuse, -R0.reuse ;  /* 0x00000004367c7223 */ /* 0x180fe20000010800 */
[-CC-:B------:R-:W-:Y:S01]  /*7db0*/  FFMA.FTZ R125, R45, R4.reuse, -R0.reuse ;  /* 0x000000042d7d7223 */ /* 0x180fe20000010800 */
[----:B------:R-:W-:Y:S01]  /*7dc0*/  FFMA.FTZ R126, R44, R4, -R0 ;  /* 0x000000042c7e7223 */ /* 0x000fe20000010800 */
[----:B------:R-:W-:Y:S01]  /*7dd0*/  LOP3.LUT R0, R9, R246, R20, 0x96, !PT ;  /* 0x000000f609007212 */ /* 0x000fe200078e9614 */
        /* <DEDUP_REMOVED lines=16> */
[----:B------:R-:W-:Y:S01]  /*7ee0*/  @!P3 HADD2 R44, -R62.H0_H0, -RZ.H0_H0 ;  /* 0xa00000ff3e2cb230 */ /* 0x000fe20000000900 */
[----:B-1----:R-:W-:Y:S01]  /*7ef0*/  F2FP.F16.F32.PACK_AB R3, R230, R231 ;  /* 0x000000e7e603723e */ /* 0x002fe200000000ff */
[----:B------:R-:W-:Y:S01]  /*7f00*/  MUFU.EX2 R86, R86 ;  /* 0x0000005600567308 */ /* 0x000fe20000000800 */
[----:B------:R-:W-:-:S02]  /*7f10*/  LOP3.LUT R4, R8, 0xff, RZ, 0xc0, !PT ;  /* 0x000000ff08047812 */ /* 0x000fc400078ec0ff */
[C---:B------:R-:W-:Y:S02]  /*7f20*/  PRMT R61, R3.reuse, 0x7610, R61 ;  /* 0x00007610033d7816 */ /* 0x040fe4000000003d */
[----:B------:R-:W-:Y:S02]  /*7f30*/  PRMT R60, R3, 0x7632, R60 ;  /* 0x00007632033c7816 */ /* 0x000fe4000000003c */
[----:B------:R-:W-:Y:S01]  /*7f40*/  @!P3 PRMT R62, R44, 0x5410, RZ ;  /* 0x000054102c3eb816 */ /* 0x000fe200000000ff */
[----:B------:R-:W-:Y:S01]  /*7f50*/  @!P0 HADD2 R46, -R61.H0_H0, -RZ.H0_H0 ;  /* 0xa00000ff3d2e8230 */ /* 0x000fe20000000900 */
[----:B------:R-:W-:Y:S01]  /*7f60*/  LOP3.LUT R3, R0, 0xffff, RZ, 0xc0, !PT ;  /* 0x0000ffff00037812 */ /* 0x000fe200078ec0ff */
[----:B------:R-:W-:Y:S01]  /*7f70*/  @!P2 HADD2 R45, -R60.H0_H0, -RZ.H0_H0 ;  /* 0xa00000ff3c2da230 */ /* 0x000fe20000000900 */
[----:B------:R-:W-:Y:S01]  /*7f80*/  ISETP.GE.U32.AND P3, PT, R192, R4, PT ;  /* 0x00000004c000720c */ /* 0x000fe20003f66070 */
[----:B------:R-:W-:Y:S01]  /*7f90*/  MUFU.EX2 R87, R87 ;  /* 0x0000005700577308 */ /* 0x000fe20000000800 */
[----:B--2---:R-:W-:-:S02]  /*7fa0*/  F2FP.F16.F32.PACK_AB R4, R228, R229 ;  /* 0x000000e5e404723e */ /* 0x004fc400000000ff */
[----:B------:R-:W-:Y:S02]  /*7fb0*/  SHF.R.U32.HI R3, RZ, 0x8, R3 ;  /* 0x00000008ff037819 */ /* 0x000fe40000011603 */
[C---:B------:R-:W-:Y:S02]  /*7fc0*/  PRMT R59, R4.reuse, 0x7632, R59 ;  /* 0x00007632043b7816 */ /* 0x040fe4000000003b */
[----:B------:R-:W-:Y:S01]  /*7fd0*/  LOP3.LUT R3, R3, 0xffff, RZ, 0xc0, !PT ;  /* 0x0000ffff03037812 */ /* 0x000fe200078ec0ff */
[----:B------:R-:W-:Y:S01]  /*7fe0*/  MUFU.EX2 R124, R124 ;  /* 0x0000007c007c7308 */ /* 0x000fe20000000800 */
[----:B------:R-:W-:Y:S01]  /*7ff0*/  PRMT R210, R61, 0x5410, R60 ;  /* 0x000054103dd27816 */ /* 0x000fe2000000003c */
[----:B------:R-:W-:Y:S01]  /*8000*/  @!P4 HADD2 R50, -R59.H0_H0, -RZ.H0_H0 ;  /* 0xa00000ff3b32c230 */ /* 0x000fe20000000900 */
[----:B------:R-:W-:Y:S02]  /*8010*/  @!P2 PRMT R60, R45, 0x5410, RZ ;  /* 0x000054102d3ca816 */ /* 0x000fe400000000ff */
[----:B------:R-:W-:-:S02]  /*8020*/  PRMT R58, R4, 0x7610, R58 ;  /* 0x00007610043a7816 */ /* 0x000fc4000000003a */
[----:B------:R-:W-:Y:S02]  /*8030*/  ISETP.GE.U32.AND P2, PT, R192, R3, PT ;  /* 0x00000003c000720c */ /* 0x000fe40003f46070 */
[----:B------:R-:W-:Y:S01]  /*8040*/  LOP3.LUT R3, R0, 0xff, RZ, 0xc0, !PT ;  /* 0x000000ff00037812 */ /* 0x000fe200078ec0ff */
[----:B------:R-:W-:Y:S01]  /*8050*/  @!P1 HADD2 R49, -R58.H0_H0, -RZ.H0_H0 ;  /* 0xa00000ff3a319230 */ /* 0x000fe20000000900 */
[----:B------:R-:W-:Y:S02]  /*8060*/  PRMT R195, R58, 0x5410, R59 ;  /* 0x000054103ac37816 */ /* 0x000fe4000000003b */
[----:B------:R-:W-:Y:S02]  /*8070*/  @!P4 PRMT R59, R50, 0x5410, RZ ;  /* 0x00005410323bc816 */ /* 0x000fe400000000ff */
[----:B------:R-:W-:Y:S02]  /*8080*/  ISETP.GE.U32.AND P4, PT, R192, R3, PT ;  /* 0x00000003c000720c */ /* 0x000fe40003f86070 */
[----:B------:R-:W-:-:S02]  /*8090*/  F2FP.F16.F32.PACK_AB R4, R244, R186 ;  /* 0x000000baf404723e */ /* 0x000fc400000000ff */
[--C-:B------:R-:W-:Y:S02]  /*80a0*/  SHF.R.U32.HI R3, RZ, 0x18, R0.reuse ;  /* 0x00000018ff037819 */ /* 0x100fe40000011600 */
[C---:B------:R-:W-:Y:S02]  /*80b0*/  PRMT R57, R4.reuse, 0x7610, R57 ;  /* 0x0000761004397816 */ /* 0x040fe40000000039 */
[----:B------:R-:W-:Y:S02]  /*80c0*/  SHF.R.U32.HI R0, RZ, 0x10, R0 ;  /* 0x00000010ff007819 */ /* 0x000fe40000011600 */
[----:B------:R-:W-:Y:S01]  /*80d0*/  PRMT R56, R4, 0x7632, R56 ;  /* 0x0000763204387816 */ /* 0x000fe20000000038 */
[----:B------:R-:W-:Y:S01]  /*80e0*/  FADD.FTZ R4, R159, R158 ;  /* 0x0000009e9f047221 */ /* 0x000fe20000010000 */
[----:B------:R-:W-:Y:S01]  /*80f0*/  LOP3.LUT R0, R0, 0xff, RZ, 0xc0, !PT ;  /* 0x000000ff00007812 */ /* 0x000fe200078ec0ff */
[----:B------:R-:W-:Y:S01]  /*8100*/  @!P4 HADD2 R53, -R57.H0_H0, -RZ.H0_H0 ;  /* 0xa00000ff3935c230 */ /* 0x000fe20000000900 */
[----:B------:R-:W-:Y:S01]  /*8110*/  LOP3.LUT R5, R8, 0xffff, RZ, 0xc0, !PT ;  /* 0x0000ffff08057812 */ /* 0x000fe200078ec0ff */
[----:B------:R-:W-:Y:S01]  /*8120*/  @!P2 HADD2 R51, -R56.H0_H0, -RZ.H0_H0 ;  /* 0xa00000ff3833a230 */ /* 0x000fe20000000900 */
[----:B------:R-:W-:Y:S01]  /*8130*/  PRMT R194, R57, 0x5410, R56 ;  /* 0x0000541039c27816 */ /* 0x000fe20000000038 */
[----:B------:R-:W-:Y:S01]  /*8140*/  FADD.FTZ R4, R155, R4 ;  /* 0x000000049b047221 */ /* 0x000fe20000010000 */
[----:B------:R-:W-:Y:S01]  /*8150*/  @!P4 PRMT R57, R53, 0x5410, RZ ;  /* 0x000054103539c816 */ /* 0x000fe200000000ff */
[----:B------:R-:W-:Y:S01]  /*8160*/  IMAD.MOV.U32 R155, RZ, RZ, R187 ;  /* 0x000000ffff9b7224 */ /* 0x000fe200078e00bb */
[----:B------:R-:W-:Y:S01]  /*8170*/  ISETP.GE.U32.AND P4, PT, R192, R0, PT ;  /* 0x00000000c000720c */ /* 0x000fe20003f86070 */
[----:B------:R-:W-:Y:S01]  /*8180*/  MUFU.EX2 R158, R111 ;  /* 0x0000006f009e7308 */ /* 0x000fe20000000800 */
[----:B------:R-:W-:Y:S01]  /*8190*/  SHF.R.U32.HI R0, RZ, 0x8, R5 ;  /* 0x00000008ff007819 */ /* 0x000fe20000011605 */
[----:B------:R-:W-:Y:S01]  /*81a0*/  FADD.FTZ R5, R157, R156 ;  /* 0x0000009c9d057221 */ /* 0x000fe20000010000 */
[----:B------:R-:W-:-:S02]  /*81b0*/  @!P1 PRMT R58, R49, 0x5410, RZ ;  /* 0x00005410313a9816 */ /* 0x000fc400000000ff */
[----:B------:R-:W-:Y:S01]  /*81c0*/  LOP3.LUT R0, R0, 0xffff, RZ, 0xc0, !PT ;  /* 0x0000ffff00007812 */ /* 0x000fe200078ec0ff */
[----:B------:R-:W-:Y:S01]  /*81d0*/  FADD.FTZ R5, R152, R5 ;  /* 0x0000000598057221 */ /* 0x000fe20000010000 */
[----:B------:R-:W-:Y:S01]  /*81e0*/  ISETP.GE.U32.AND P1, PT, R192, R3, PT ;  /* 0x00000003c000720c */ /* 0x000fe20003f26070 */
[----:B------:R-:W-:Y:S01]  /*81f0*/  IMAD.MOV.U32 R152, RZ, RZ, R37 ;  /* 0x000000ffff987224 */ /* 0x000fe200078e0025 */
[----:B------:R-:W-:Y:S01]  /*8200*/  @!P2 PRMT R56, R51, 0x5410, RZ ;  /* 0x000054103338a816 */ /* 0x000fe200000000ff */
[----:B------:R-:W-:Y:S01]  /*8210*/  FADD.FTZ R17, R150, R5 ;  /* 0x0000000596117221 */ /* 0x000fe20000010000 */
[----:B------:R-:W-:Y:S01]  /*8220*/  ISETP.GE.U32.AND P2, PT, R192, R0, PT ;  /* 0x00000000c000720c */ /* 0x000fe20003f46070 */
[----:B------:R-:W-:Y:S01]  /*8230*/  MUFU.EX2 R157, R108 ;  /* 0x0000006c009d7308 */ /* 0x000fe20000000800 */
[----:B------:R-:W-:Y:S02]  /*8240*/  F2FP.F16.F32.PACK_AB R0, R243, R185 ;  /* 0x000000b9f300723e */ /* 0x000fe400000000ff */
[----:B------:R-:W-:-:S02]  /*8250*/  SHF.R.U32.HI R6, RZ, 0x10, R8 ;  /* 0x00000010ff067819 */ /* 0x000fc40000011608 */
[C---:B------:R-:W-:Y:S02]  /*8260*/  PRMT R54, R0.reuse, 0x7632, R54 ;  /* 0x0000763200367816 */ /* 0x040fe40000000036 */
[----:B------:R-:W-:Y:S01]  /*8270*/  PRMT R53, R0, 0x7610, R53 ;  /* 0x0000761000357816 */ /* 0x000fe20000000035 */
[----:B------:R-:W-:Y:S01]  /*8280*/  MUFU.EX2 R159, R96 ;  /* 0x00000060009f7308 */ /* 0x000fe20000000800 */
[----:B------:R-:W-:Y:S01]  /*8290*/  LOP3.LUT R3, R6, 0xff, RZ, 0xc0, !PT ;  /* 0x000000ff06037812 */ /* 0x000fe200078ec0ff */
[----:B------:R-:W-:Y:S01]  /*82a0*/  @!P1 HADD2 R81, -R54.H0_H0, -RZ.H0_H0 ;  /* 0xa00000ff36519230 */ /* 0x000fe20000000900 */
[----:B------:R-:W-:Y:S01]  /*82b0*/  F2FP.F16.F32.PACK_AB R0, R241, R242 ;  /* 0x000000f2f100723e */ /* 0x000fe200000000ff */
[----:B------:R-:W-:Y:S01]  /*82c0*/  @!P4 HADD2 R88, -R53.H0_H0, -RZ.H0_H0 ;  /* 0xa00000ff3558c230 */ /* 0x000fe20000000900 */
[----:B------:R-:W-:Y:S02]  /*82d0*/  PRMT R187, R53, 0x5410, R54 ;  /* 0x0000541035bb7816 */ /* 0x000fe40000000036 */
[----:B------:R-:W-:Y:S01]  /*82e0*/  @!P1 PRMT R54, R81, 0x5410, RZ ;  /* 0x0000541051369816 */ /* 0x000fe200000000ff */
[----:B------:R1:W-:Y:S01]  /*82f0*/  MUFU.EX2 R6, R19 ;  /* 0x0000001300067308 */ /* 0x0003e20000000800 */
[----:B------:R-:W-:Y:S01]  /*8300*/  ISETP.GE.U32.AND P1, PT, R192, R3, PT ;  /* 0x00000003c000720c */ /* 0x000fe20003f26070 */
[----:B------:R-:W-:Y:S01]  /*8310*/  FADD.FTZ R3, R154, R4 ;  /* 0x000000049a037221 */ /* 0x000fe20000010000 */
[C---:B------:R-:W-:Y:S01]  /*8320*/  PRMT R52, R0.reuse, 0x7610, R52 ;  /* 0x0000761000347816 */ /* 0x040fe20000000034 */
[----:B------:R-:W-:Y:S01]  /*8330*/  IMAD.MOV.U32 R154, RZ, RZ, R179 ;  /* 0x000000ffff9a7224 */ /* 0x000fe200078e00b3 */
[----:B------:R-:W-:Y:S01]  /*8340*/  PRMT R51, R0, 0x7632, R51 ;  /* 0x0000763200337816 */ /* 0x000fe20000000033 */
[----:B------:R-:W-:Y:S01]  /*8350*/  FADD.FTZ R83, R151, R3 ;  /* 0x0000000397537221 */ /* 0x000fe20000010000 */
[----:B------:R-:W-:Y:S01]  /*8360*/  SHF.R.U32.HI R8, RZ, 0x18, R8 ;  /* 0x00000018ff087819 */ /* 0x000fe20000011608 */
[----:B------:R-:W2:Y:S01]  /*8370*/  MUFU.EX2 R4, R20 ;  /* 0x0000001400047308 */ /* 0x000ea20000000800 */
[----:B------:R-:W-:Y:S01]  /*8380*/  @!P3 HADD2 R84, -R52.H0_H0, -RZ.H0_H0 ;  /* 0xa00000ff3454b230 */ /* 0x000fe20000000900 */
[----:B------:R-:W-:Y:S01]  /*8390*/  PRMT R151, R52, 0x5410, R51 ;  /* 0x0000541034977816 */ /* 0x000fe20000000033 */
[----:B------:R-:W-:Y:S01]  /*83a0*/  @!P2 HADD2 R82, -R51.H0_H0, -RZ.H0_H0 ;  /* 0xa00000ff3352a230 */ /* 0x000fe20000000900 */
[----:B------:R-:W-:-:S02]  /*83b0*/  @!P0 PRMT R61, R46, 0x5410, RZ ;  /* 0x000054102e3d8816 */ /* 0x000fc400000000ff */
[----:B------:R-:W-:Y:S01]  /*83c0*/  @!P3 PRMT R52, R84, 0x5410, RZ ;  /* 0x000054105434b816 */ /* 0x000fe200000000ff */
[----:B------:R-:W-:Y:S01]  /*83d0*/  IMAD.WIDE.U32 R84, R127, -0x2daee0ad, RZ ;  /* 0xd2511f537f547825 */ /* 0x000fe200078e00ff */
[----:B------:R-:W-:-:S03]  /*83e0*/  ISETP.GE.U32.AND P0, PT, R192, R8, PT ;  /* 0x00000008c000720c */ /* 0x000fc60003f06070 */
[----:B-1----:R-:W-:Y:S01]  /*83f0*/  FADD.FTZ R19, R160, R17 ;  /* 0x00000011a0137221 */ /* 0x002fe20000010000 */
[----:B------:R-:W-:Y:S01]  /*8400*/  F2FP.F16.F32.PACK_AB R0, R239, R240 ;  /* 0x000000f0ef00723e */ /* 0x000fe200000000ff */
[----:B------:R-:W-:Y:S01]  /*8410*/  MUFU.EX2 R17, R33 ;  /* 0x0000002100117308 */ /* 0x000fe20000000800 */
[----:B------:R-:W-:Y:S02]  /*8420*/  LOP3.LUT R8, R85, R152, R226, 0x96, !PT ;  /* 0x0000009855087212 */ /* 0x000fe400078e96e2 */
[C---:B------:R-:W-:Y:S02]  /*8430*/  PRMT R50, R0.reuse, 0x7610, R50 ;  /* 0x0000761000327816 */ /* 0x040fe40000000032 */
[----:B------:R-:W-:Y:S01]  /*8440*/  PRMT R49, R0, 0x7632, R49 ;  /* 0x0000763200317816 */ /* 0x000fe20000000031 */
[----:B--2---:R-:W-:Y:S01]  /*8450*/  FADD.FTZ R37, R6, R4 ;  /* 0x0000000406257221 */ /* 0x004fe20000010000 */
[----:B------:R-:W-:Y:S01]  /*8460*/  F2FP.F16.F32.PACK_AB R27, R4, R6 ;  /* 0x00000006041b723e */ /* 0x000fe200000000ff */
[----:B------:R-:W-:Y:S01]  /*8470*/  IMAD.WIDE.U32 R6, R128, -0x2daee0ad, RZ ;  /* 0xd2511f5380067825 */ /* 0x000fe200078e00ff */
[----:B------:R-:W-:-:S03]  /*8480*/  LOP3.LUT R3, R29, R155, R220, 0x96, !PT ;  /* 0x0000009b1d037212 */ /* 0x000fc600078e96dc */
[----:B------:R-:W-:Y:S01]  /*8490*/  @!P0 HADD2 R91, -R49.H0_H0, -RZ.H0_H0 ;  /* 0xa00000ff315b8230 */ /* 0x000fe20000000900 */
[----:B------:R-:W-:Y:S01]  /*84a0*/  @!P4 PRMT R53, R88, 0x5410, RZ ;  /* 0x000054105835c816 */ /* 0x000fe200000000ff */
[----:B------:R-:W-:Y:S01]  /*84b0*/  IMAD.WIDE.U32 R8, R8, -0x326172a9, RZ ;  /* 0xcd9e8d5708087825 */ /* 0x000fe200078e00ff */
[----:B------:R-:W-:-:S03]  /*84c0*/  LOP3.LUT R4, R7, R234, R84, 0x96, !PT ;  /* 0x000000ea07047212 */ /* 0x000fc600078e9654 */
[----:B------:R-:W-:Y:S01]  /*84d0*/  @!P1 HADD2 R92, -R50.H0_H0, -RZ.H0_H0 ;  /* 0xa00000ff325c9230 */ /* 0x000fe20000000900 */
[----:B------:R-:W-:Y:S01]  /*84e0*/  @!P2 PRMT R51, R82, 0x5410, RZ ;  /* 0x000054105233a816 */ /* 0x000fe200000000ff */
[----:B------:R-:W-:Y:S01]  /*84f0*/  MUFU.EX2 R88, R41 ;  /* 0x0000002900587308 */ /* 0x000fe20000000800 */
[----:B------:R-:W-:Y:S01]  /*8500*/  LOP3.LUT R0, R9, R212, R164, 0x96, !PT ;  /* 0x000000d409007212 */ /* 0x000fe200078e96a4 */
[----:B------:R-:W-:Y:S01]  /*8510*/  IMAD.WIDE.U32 R4, R4, -0x326172a9, RZ ;  /* 0xcd9e8d5704047825 */ /* 0x000fe200078e00ff */
[----:B------:R-:W-:Y:S02]  /*8520*/  PRMT R150, R50, 0x5410, R49 ;  /* 0x0000541032967816 */ /* 0x000fe40000000031 */
[----:B------:R-:W-:Y:S01]  /*8530*/  @!P0 PRMT R49, R91, 0x5410, RZ ;  /* 0x000054105b318816 */ /* 0x000fe200000000ff */
[----:B------:R-:W-:Y:S01]  /*8540*/  IMAD.WIDE.U32 R38, R0, -0x2daee0ad, RZ ;  /* 0xd2511f5300267825 */ /* 0x000fe200078e00ff */
[----:B------:R-:W-:Y:S01]  /*8550*/  LOP3.LUT R10, R5, R155, R8, 0x96, !PT ;  /* 0x0000009b050a7212 */ /* 0x000fe200078e9608 */
[----:B------:R-:W-:Y:S01]  /*8560*/  MUFU.EX2 R85, R97 ;  /* 0x0000006100557308 */ /* 0x000fe20000000800 */
[----:B------:R-:W-:Y:S01]  /*8570*/  @!P1 PRMT R50, R92, 0x5410, RZ ;  /* 0x000054105c329816 */ /* 0x000fe200000000ff */
[----:B------:R-:W-:Y:S01]  /*8580*/  IMAD.MOV.U32 R128, RZ, RZ, R215 ;  /* 0x000000ffff807224 */ /* 0x000fe200078e00d7 */
[----:B------:R-:W-:Y:S01]  /*8590*/  LOP3.LUT R6, R39, R252, R6, 0x96, !PT ;  /* 0x000000fc27067212 */ /* 0x000fe200078e9606 */
[----:B------:R-:W-:Y:S01]  /*85a0*/  IMAD.WIDE.U32 R10, R10, -0x2daee0ad, RZ ;  /* 0xd2511f530a0a7825 */ /* 0x000fe200078e00ff */
[----:B------:R-:W-:-:S02]  /*85b0*/  LOP3.LUT R16, R9, R212, R26, 0x96, !PT ;  /* 0x000000d409107212 */ /* 0x000fc400078e961a */
[----:B------:R-:W-:Y:S01]  /*85c0*/  PRMT R26, R27, 0x7632, R26 ;  /* 0x000076321b1a7816 */ /* 0x000fe2000000001a */
[----:B------:R-:W-:Y:S01]  /*85d0*/  IMAD.WIDE.U32 R6, R6, -0x326172a9, RZ ;  /* 0xcd9e8d5706067825 */ /* 0x000fe200078e00ff */
[----:B------:R-:W-:Y:S01]  /*85e0*/  LOP3.LUT R5, R11, R235, R38, 0x96, !PT ;  /* 0x000000eb0b057212 */ /* 0x000fe200078e9626 */
[----:B------:R-:W-:Y:S01]  /*85f0*/  MUFU.EX2 R164, R89 ;  /* 0x0000005900a47308 */ /* 0x000fe20000000800 */
[----:B------:R-:W-:Y:S01]  /*8600*/  PRMT R107, R27, 0x5410, R26 ;  /* 0x000054101b6b7816 */ /* 0x000fe2000000001a */
[----:B------:R-:W-:Y:S01]  /*8610*/  IMAD.WIDE.U32 R214, R214, -0x326172a9, RZ ;  /* 0xcd9e8d57d6d67825 */ /* 0x000fe200078e00ff */
[----:B------:R-:W-:-:S03]  /*8620*/  LOP3.LUT R12, R7, R154, R4, 0x96, !PT ;  /* 0x0000009a070c7212 */ /* 0x000fc600078e9604 */
[----:B------:R-:W-:Y:S01]  /*8630*/  IMAD.WIDE.U32 R4, R5, -0x326172a9, RZ ;  /* 0xcd9e8d5705047825 */ /* 0x000fe200078e00ff */
[----:B------:R-:W-:Y:S01]  /*8640*/  STL.64 [R1+0x148], R214 ;  /* 0x000148d601007387 */ /* 0x000fe20000100a00 */
[----:B------:R-:W-:Y:S02]  /*8650*/  MUFU.EX2 R179, R90 ;  /* 0x0000005a00b37308 */ /* 0x000fe40000000800 */
[----:B------:R-:W-:Y:S01]  /*8660*/  IMAD.WIDE.U32 R12, R12, -0x2daee0ad, RZ ;  /* 0xd2511f530c0c7825 */ /* 0x000fe200078e00ff */
[----:B------:R-:W-:Y:S02]  /*8670*/  LOP3.LUT R11, R5, R211, R6, 0x96, !PT ;  /* 0x000000d3050b7212 */ /* 0x000fe400078e9606 */
[----:B------:R-:W-:Y:S02]  /*8680*/  LOP3.LUT R5, R25, R154, R28, 0x96, !PT ;  /* 0x0000009a19057212 */ /* 0x000fe400078e961c */
[----:B------:R-:W-:Y:S01]  /*8690*/  LOP3.LUT R6, R13, R236, R10, 0x96, !PT ;  /* 0x000000ec0d067212 */ /* 0x000fe200078e960a */
[----:B------:R-:W-:Y:S02]  /*86a0*/  MUFU.EX2 R28, R98 ;  /* 0x00000062001c7308 */ /* 0x000fe40000000800 */
[----:B------:R-:W-:-:S04]  /*86b0*/  IMAD.WIDE.U32 R14, R5, -0x2daee0ad, RZ ;  /* 0xd2511f53050e7825 */ /* 0x000fc800078e00ff */
[----:B------:R-:W-:Y:S02]  /*86c0*/  IMAD.WIDE.U32 R6, R6, -0x326172a9, RZ ;  /* 0xcd9e8d5706067825 */ /* 0x000fe400078e00ff */
[----:B------:R-:W-:Y:S03]  /*86d0*/  MUFU.EX2 R10, R30 ;  /* 0x0000001e000a7308 */ /* 0x000fe60000000800 */
[----:B------:R-:W-:Y:S01]  /*86e0*/  LOP3.LUT R0, R7, R245, R4, 0x96, !PT ;  /* 0x000000f507007212 */ /* 0x000fe200078e9604 */
[----:B------:R-:W-:Y:S01]  /*86f0*/  IMAD R4, R3, -0x2daee0ad, RZ ;  /* 0xd2511f5303047824 */ /* 0x000fe200078e02ff */
[----:B------:R-:W-:Y:S02]  /*8700*/  SHF.R.U32.HI R9, RZ, 0x10, R6 ;  /* 0x00000010ff097819 */ /* 0x000fe40000011606 */
[----:B------:R-:W-:Y:S01]  /*8710*/  LOP3.LUT R3, R0, 0xff, RZ, 0xc0, !PT ;  /* 0x000000ff00037812 */ /* 0x000fe200078ec0ff */
[----:B------:R-:W-:Y:S01]  /*8720*/  MUFU.EX2 R13, R21 ;  /* 0x00000015000d7308 */ /* 0x000fe20000000800 */
[----:B------:R-:W-:-:S02]  /*8730*/  LOP3.LUT R4, R15, R236, R4, 0x96, !PT ;  /* 0x000000ec0f047212 */ /* 0x000fc400078e9604 */
[----:B------:R-:W-:Y:S02]  /*8740*/  ISETP.GE.U32.AND P4, PT, R192, R3, PT ;  /* 0x00000003c000720c */ /* 0x000fe40003f86070 */
[----:B------:R-:W-:Y:S01]  /*8750*/  LOP3.LUT R3, R0, 0xffff, RZ, 0xc0, !PT ;  /* 0x0000ffff00037812 */ /* 0x000fe200078ec0ff */
[----:B------:R-:W-:Y:S02]  /*8760*/  IMAD.WIDE.U32 R4, R4, -0x326172a9, RZ ;  /* 0xcd9e8d5704047825 */ /* 0x000fe400078e00ff */
[----:B------:R-:W-:Y:S01]  /*8770*/  MUFU.EX2 R156, R115 ;  /* 0x00000073009c7308 */ /* 0x000fe20000000800 */
[----:B------:R-:W-:Y:S02]  /*8780*/  SHF.R.U32.HI R3, RZ, 0x8, R3 ;  /* 0x00000008ff037819 */ /* 0x000fe40000011603 */
[C---:B------:R-:W-:Y:S02]  /*8790*/  LOP3.LUT R20, R4.reuse, 0xffff, RZ, 0xc0, !PT ;  /* 0x0000ffff04147812 */ /* 0x040fe400078ec0ff */
[----:B------:R-:W-:-:S02]  /*87a0*/  LOP3.LUT R23, R4, 0xff, RZ, 0xc0, !PT ;  /* 0x000000ff04177812 */ /* 0x000fc400078ec0ff */
[--C-:B------:R-:W-:Y:S01]  /*87b0*/  SHF.R.U32.HI R82, RZ, 0x10, R4.reuse ;  /* 0x00000010ff527819 */ /* 0x100fe20000011604 */
[----:B------:R-:W-:Y:S01]  /*87c0*/  @!P4 HADD2 R93, -R27.H0_H0, -RZ.H0_H0 ;  /* 0xa00000ff1b5dc230 */ /* 0x000fe20000000900 */
[----:B------:R-:W-:Y:S02]  /*87d0*/  SHF.R.U32.HI R81, RZ, 0x18, R4 ;  /* 0x00000018ff517819 */ /* 0x000fe40000011604 */
[----:B------:R-:W-:Y:S01]  /*87e0*/  LOP3.LUT R3, R3, 0xffff, RZ, 0xc0, !PT ;  /* 0x0000ffff03037812 */ /* 0x000fe200078ec0ff */
[----:B------:R-:W1:Y:S01]  /*87f0*/  MUFU.EX2 R4, R32 ;  /* 0x0000002000047308 */ /* 0x000e620000000800 */
[----:B------:R-:W-:Y:S02]  /*8800*/  LOP3.LUT R15, R5, R245, R22, 0x96, !PT ;  /* 0x000000f5050f7212 */ /* 0x000fe400078e9616 */
[----:B------:R-:W-:Y:S02]  /*8810*/  ISETP.GE.U32.AND P0, PT, R192, R3, PT ;  /* 0x00000003c000720c */ /* 0x000fe40003f06070 */
[----:B------:R-:W-:-:S02]  /*8820*/  SHF.R.U32.HI R3, RZ, 0x10, R0 ;  /* 0x00000010ff037819 */ /* 0x000fc40000011600 */
[----:B------:R-:W-:Y:S01]  /*8830*/  SHF.R.U32.HI R0, RZ, 0x18, R0 ;  /* 0x00000018ff007819 */ /* 0x000fe20000011600 */
[----:B------:R-:W2:Y:S01]  /*8840*/  MUFU.EX2 R5, R31 ;  /* 0x0000001f00057308 */ /* 0x000ea20000000800 */
[----:B------:R-:W-:Y:S02]  /*8850*/  LOP3.LUT R3, R3, 0xff, RZ, 0xc0, !PT ;  /* 0x000000ff03037812 */ /* 0x000fe400078ec0ff */
[----:B------:R-:W-:Y:S02]  /*8860*/  ISETP.GE.U32.AND P1, PT, R192, R0, PT ;  /* 0x00000000c000720c */ /* 0x000fe40003f26070 */
[----:B------:R-:W-:Y:S02]  /*8870*/  LOP3.LUT R0, R6, 0xff, RZ, 0xc0, !PT ;  /* 0x000000ff06007812 */ /* 0x000fe400078ec0ff */
[C---:B------:R-:W-:Y:S01]  /*8880*/  ISETP.GE.U32.AND P2, PT, R192.reuse, R3, PT ;  /* 0x00000003c000720c */ /* 0x040fe20003f46070 */
[----:B------:R-:W-:Y:S01]  /*8890*/  @!P0 HADD2 R94, -R26.H0_H0, -RZ.H0_H0 ;  /* 0xa00000ff1a5e8230 */ /* 0x000fe20000000900 */
[----:B------:R-:W-:Y:S01]  /*88a0*/  ISETP.GE.U32.AND P3, PT, R192, R0, PT ;  /* 0x00000000c000720c */ /* 0x000fe20003f66070 */
[----:B-1----:R-:W-:Y:S01]  /*88b0*/  FADD.FTZ R18, R10, R4 ;  /* 0x000000040a127221 */ /* 0x002fe20000010000 */
[----:B------:R-:W-:-:S02]  /*88c0*/  LOP3.LUT R0, R6, 0xffff, RZ, 0xc0, !PT ;  /* 0x0000ffff06007812 */ /* 0x000fc400078ec0ff */
[----:B------:R-:W-:Y:S01]  /*88d0*/  F2FP.F16.F32.PACK_AB R3, R4, R10 ;  /* 0x0000000a0403723e */ /* 0x000fe200000000ff */
[--C-:B------:R-:W-:Y:S01]  /*88e0*/  FADD.FTZ R4, R13, R37.reuse ;  /* 0x000000250d047221 */ /* 0x100fe20000010000 */
[----:B------:R-:W-:Y:S02]  /*88f0*/  SHF.R.U32.HI R0, RZ, 0x8, R0 ;  /* 0x00000008ff007819 */ /* 0x000fe40000011600 */
[----:B------:R-:W-:Y:S01]  /*8900*/  PRMT R37, R3, 0x7610, R37 ;  /* 0x0000761003257816 */ /* 0x000fe20000000025 */
[C---:B--2---:R-:W-:Y:S01]  /*8910*/  FADD.FTZ R10, R5.reuse, R4 ;  /* 0x00000004050a7221 */ /* 0x044fe20000010000 */
[----:B------:R-:W-:Y:S01]  /*8920*/  F2FP.F16.F32.PACK_AB R7, R5, R13 ;  /* 0x0000000d0507723e */ /* 0x000fe200000000ff */
[----:B------:R-:W-:Y:S01]  /*8930*/  IMAD.WIDE.U32 R4, R11, -0x2daee0ad, RZ ;  /* 0xd2511f530b047825 */ /* 0x000fe200078e00ff */
[----:B------:R-:W-:-:S03]  /*8940*/  LOP3.LUT R0, R0, 0xffff, RZ, 0xc0, !PT ;  /* 0x0000ffff00007812 */ /* 0x000fc600078ec0ff */
[----:B------:R-:W-:Y:S01]  /*8950*/  @!P2 HADD2 R95, -R37.H0_H0, -RZ.H0_H0 ;  /* 0xa00000ff255fa230 */ /* 0x000fe20000000900 */
[----:B------:R-:W-:Y:S01]  /*8960*/  PRMT R47, R3, 0x7632, R47 ;  /* 0x00007632032f7816 */ /* 0x000fe2000000002f */
[----:B------:R-:W1:Y:S01]  /*8970*/  MUFU.EX2 R13, R36 ;  /* 0x00000024000d7308 */ /* 0x000e620000000800 */
[----:B------:R-:W-:Y:S02]  /*8980*/  @!P0 PRMT R26, R94, 0x5410, RZ ;  /* 0x000054105e1a8816 */ /* 0x000fe400000000ff */
[----:B------:R-:W-:Y:S01]  /*8990*/  ISETP.GE.U32.AND P0, PT, R192, R0, PT ;  /* 0x00000000c000720c */ /* 0x000fe20003f06070 */
[----:B------:R-:W-:Y:S01]  /*89a0*/  @!P1 HADD2 R104, -R47.H0_H0, -RZ.H0_H0 ;  /* 0xa00000ff2f689230 */ /* 0x000fe20000000900 */
[----:B------:R-:W-:Y:S02]  /*89b0*/  LOP3.LUT R3, R9, 0xff, RZ, 0xc0, !PT ;  /* 0x000000ff09037812 */ /* 0x000fe400078ec0ff */
[----:B------:R-:W-:Y:S02]  /*89c0*/  LOP3.LUT R0, R5, R246, R12, 0x96, !PT ;  /* 0x000000f605007212 */ /* 0x000fe400078e960c */
[----:B------:R-:W-:-:S02]  /*89d0*/  PRMT R105, R37, 0x5410, R47 ;  /* 0x0000541025697816 */ /* 0x000fc4000000002f */
[----:B------:R-:W-:Y:S02]  /*89e0*/  @!P2 PRMT R37, R95, 0x5410, RZ ;  /* 0x000054105f25a816 */ /* 0x000fe400000000ff */
[----:B------:R-:W-:Y:S02]  /*89f0*/  ISETP.GE.U32.AND P2, PT, R192, R3, PT ;  /* 0x00000003c000720c */ /* 0x000fe40003f46070 */
[----:B------:R-:W-:Y:S02]  /*8a00*/  SHF.R.U32.HI R3, RZ, 0x10, R0 ;  /* 0x00000010ff037819 */ /* 0x000fe40000011600 */
[----:B------:R-:W-:Y:S02]  /*8a10*/  SHF.R.U32.HI R6, RZ, 0x18, R6 ;  /* 0x00000018ff067819 */ /* 0x000fe40000011606 */
[----:B------:R-:W-:Y:S02]  /*8a20*/  PRMT R48, R7, 0x7610, R48 ;  /* 0x0000761007307816 */ /* 0x000fe40000000030 */
[----:B------:R-:W-:-:S02]  /*8a30*/  LOP3.LUT R3, R3, 0xff, RZ, 0xc0, !PT ;  /* 0x000000ff03037812 */ /* 0x000fc400078ec0ff */
[----:B------:R-:W-:Y:S01]  /*8a40*/  @!P4 PRMT R27, R93, 0x5410, RZ ;  /* 0x000054105d1bc816 */ /* 0x000fe200000000ff */
[----:B------:R-:W-:Y:S01]  /*8a50*/  @!P3 HADD2 R106, -R48.H0_H0, -RZ.H0_H0 ;  /* 0xa00000ff306ab230 */ /* 0x000fe20000000900 */
[----:B------:R-:W-:Y:S01]  /*8a60*/  ISETP.GE.U32.AND P4, PT, R192, R6, PT ;  /* 0x00000006c000720c */ /* 0x000fe20003f86070 */
[----:B------:R-:W-:Y:S01]  /*8a70*/  FADD.FTZ R6, R17, R18 ;  /* 0x0000001211067221 */ /* 0x000fe20000010000 */
[----:B------:R-:W-:Y:S01]  /*8a80*/  @!P1 PRMT R47, R104, 0x5410, RZ ;  /* 0x00005410682f9816 */ /* 0x000fe200000000ff */
[----:B------:R-:W-:Y:S01]  /*8a90*/  MUFU.EX2 R18, R43 ;  /* 0x0000002b00127308 */ /* 0x000fe20000000800 */
[----:B------:R-:W-:Y:S01]  /*8aa0*/  PRMT R46, R7, 0x7632, R46 ;  /* 0x00007632072e7816 */ /* 0x000fe2000000002e */
[C---:B-1----:R-:W-:Y:S01]  /*8ab0*/  FADD.FTZ R9, R13.reuse, R6 ;  /* 0x000000060d097221 */ /* 0x042fe20000010000 */
[----:B------:R-:W-:Y:S02]  /*8ac0*/  ISETP.GE.U32.AND P1, PT, R192, R3, PT ;  /* 0x00000003c000720c */ /* 0x000fe40003f26070 */
[----:B------:R-:W-:Y:S01]  /*8ad0*/  LOP3.LUT R3, R0, 0xff, RZ, 0xc0, !PT ;  /* 0x000000ff00037812 */ /* 0x000fe200078ec0ff */
[----:B------:R-:W-:Y:S01]  /*8ae0*/  @!P0 HADD2 R116, -R46.H0_H0, -RZ.H0_H0 ;  /* 0xa00000ff2e748230 */ /* 0x000fe20000000900 */
[----:B------:R-:W-:Y:S01]  /*8af0*/  PRMT R95, R48, 0x5410, R46 ;  /* 0x00005410305f7816 */ /* 0x000fe2000000002e */
[----:B------:R-:W1:Y:S01]  /*8b00*/  MUFU.EX2 R7, R40 ;  /* 0x0000002800077308 */ /* 0x000e620000000800 */
[----:B------:R-:W-:-:S02]  /*8b10*/  F2FP.F16.F32.PACK_AB R6, R13, R17 ;  /* 0x000000110d06723e */ /* 0x000fc400000000ff */
[----:B------:R-:W-:Y:S02]  /*8b20*/  @!P3 PRMT R48, R106, 0x5410, RZ ;  /* 0x000054106a30b816 */ /* 0x000fe400000000ff */
[----:B------:R-:W-:Y:S02]  /*8b30*/  ISETP.GE.U32.AND P3, PT, R192, R3, PT ;  /* 0x00000003c000720c */ /* 0x000fe40003f66070 */
[----:B------:R-:W-:Y:S02]  /*8b40*/  SHF.R.U32.HI R3, RZ, 0x18, R0 ;  /* 0x00000018ff037819 */ /* 0x000fe40000011600 */
[----:B------:R-:W-:Y:S02]  /*8b50*/  LOP3.LUT R0, R0, 0xffff, RZ, 0xc0, !PT ;  /* 0x0000ffff00007812 */ /* 0x000fe400078ec0ff */
[----:B------:R-:W-:Y:S02]  /*8b60*/  PRMT R45, R6, 0x7610, R45 ;  /* 0x00007610062d7816 */ /* 0x000fe4000000002d */
[----:B------:R-:W-:-:S02]  /*8b70*/  SHF.R.U32.HI R0, RZ, 0x8, R0 ;  /* 0x00000008ff007819 */ /* 0x000fc40000011600 */
[----:B------:R-:W-:Y:S01]  /*8b80*/  PRMT R44, R6, 0x7632, R44 ;  /* 0x00007632062c7816 */ /* 0x000fe2000000002c */
[----:B------:R-:W-:Y:S01]  /*8b90*/  @!P2 HADD2 R117, -R45.H0_H0, -RZ.H0_H0 ;  /* 0xa00000ff2d75a230 */ /* 0x000fe20000000900 */
[----:B------:R-:W-:Y:S01]  /*8ba0*/  LOP3.LUT R0, R0, 0xffff, RZ, 0xc0, !PT ;  /* 0x0000ffff00007812 */ /* 0x000fe200078ec0ff */
[----:B-1----:R-:W-:Y:S01]  /*8bb0*/  FADD.FTZ R17, R7, R10 ;  /* 0x0000000a07117221 */ /* 0x002fe20000010000 */
[----:B------:R-:W-:Y:S01]  /*8bc0*/  @!P0 PRMT R46, R116, 0x5410, RZ ;  /* 0x00005410742e8816 */ /* 0x000fe200000000ff */
[----:B------:R-:W-:Y:S01]  /*8bd0*/  IMAD.WIDE.U32 R10, R16, -0x2daee0ad, RZ ;  /* 0xd2511f53100a7825 */ /* 0x000fe200078e00ff */
[----:B------:R-:W-:-:S03]  /*8be0*/  ISETP.GE.U32.AND P0, PT, R192, R3, PT ;  /* 0x00000003c000720c */ /* 0x000fc60003f06070 */
[----:B------:R-:W-:Y:S01]  /*8bf0*/  @!P4 HADD2 R118, -R44.H0_H0, -RZ.H0_H0 ;  /* 0xa00000ff2c76c230 */ /* 0x000fe20000000900 */
[----:B------:R-:W-:Y:S01]  /*8c00*/  PRMT R91, R45, 0x5410, R44 ;  /* 0x000054102d5b7816 */ /* 0x000fe2000000002c */
[----:B------:R1:W2:Y:S01]  /*8c10*/  MUFU.EX2 R3, R42 ;  /* 0x0000002a00037308 */ /* 0x0002a20000000800 */
[----:B------:R-:W-:Y:S02]  /*8c20*/  @!P2 PRMT R45, R117, 0x5410, RZ ;  /* 0x00005410752da816 */ /* 0x000fe400000000ff */
[----:B------:R-:W-:Y:S02]  /*8c30*/  ISETP.GE.U32.AND P2, PT, R192, R0, PT ;  /* 0x00000000c000720c */ /* 0x000fe40003f46070 */
[----:B------:R-:W-:Y:S01]  /*8c40*/  F2FP.F16.F32.PACK_AB R0, R88, R7 ;  /* 0x000000075800723e */ /* 0x000fe200000000ff */
[----:B------:R-:W-:Y:S01]  /*8c50*/  IMAD.WIDE.U32 R6, R149, -0x2daee0ad, RZ ;  /* 0xd2511f5395067825 */ /* 0x000fe200078e00ff */
[----:B------:R-:W-:Y:S02]  /*8c60*/  F2FP.F16.F32.PACK_AB R22, R87, R86 ;  /* 0x000000565716723e */ /* 0x000fe400000000ff */
[----:B------:R-:W-:-:S02]  /*8c70*/  PRMT R43, R0, 0x7610, R43 ;  /* 0x00007610002b7816 */ /* 0x000fc4000000002b */
[----:B------:R-:W-:Y:S02]  /*8c80*/  LOP3.LUT R7, R7, R234, R84, 0x96, !PT ;  /* 0x000000ea07077212 */ /* 0x000fe400078e9654 */
[----:B------:R-:W-:Y:S01]  /*8c90*/  LOP3.LUT R12, R11, R252, R6, 0x96, !PT ;  /* 0x000000fc0b0c7212 */ /* 0x000fe200078e9606 */
[----:B------:R-:W-:Y:S01]  /*8ca0*/  @!P3 HADD2 R119, -R43.H0_H0, -RZ.H0_H0 ;  /* 0xa00000ff2b77b230 */ /* 0x000fe20000000900 */
[----:B------:R-:W-:Y:S01]  /*8cb0*/  @!P4 PRMT R44, R118, 0x5410, RZ ;  /* 0x00005410762cc816 */ /* 0x000fe200000000ff */
[----:B------:R-:W-:Y:S01]  /*8cc0*/  IMAD.WIDE.U32 R6, R7, -0x326172a9, RZ ;  /* 0xcd9e8d5707067825 */ /* 0x000fe200078e00ff */
[----:B-1----:R-:W-:-:S03]  /*8cd0*/  PRMT R42, R0, 0x7632, R42 ;  /* 0x00007632002a7816 */ /* 0x002fc6000000002a */
[----:B--2---:R-:W-:Y:S01]  /*8ce0*/  FADD.FTZ R11, R3, R9 ;  /* 0x00000009030b7221 */ /* 0x004fe20000010000 */
[----:B------:R-:W-:Y:S01]  /*8cf0*/  F2FP.F16.F32.PACK_AB R0, R18, R3 ;  /* 0x000000031200723e */ /* 0x000fe200000000ff */
[----:B------:R-:W-:Y:S01]  /*8d00*/  IMAD.WIDE.U32 R12, R12, -0x326172a9, RZ ;  /* 0xcd9e8d570c0c7825 */ /* 0x000fe200078e00ff */
[----:B------:R-:W-:-:S03]  /*8d10*/  LOP3.LUT R7, R7, R155, R8, 0x96, !PT ;  /* 0x0000009b07077212 */ /* 0x000fc600078e9608 */
[----:B------:R-:W-:Y:S01]  /*8d20*/  @!P2 HADD2 R120, -R42.H0_H0, -RZ.H0_H0 ;  /* 0xa00000ff2a78a230 */ /* 0x000fe20000000900 */
[C---:B------:R-:W-:Y:S02]  /*8d30*/  PRMT R41, R0.reuse, 0x7610, R41 ;  /* 0x0000761000297816 */ /* 0x040fe40000000029 */
[----:B------:R-:W-:Y:S01]  /*8d40*/  LOP3.LUT R8, R13, R154, R6, 0x96, !PT ;  /* 0x0000009a0d087212 */ /* 0x000fe200078e9606 */
[----:B------:R-:W-:Y:S01]  /*8d50*/  IMAD.WIDE.U32 R6, R7, -0x2daee0ad, RZ ;  /* 0xd2511f5307067825 */ /* 0x000fe200078e00ff */
[----:B------:R-:W-:-:S03]  /*8d60*/  PRMT R40, R0, 0x7632, R40 ;  /* 0x0000763200287816 */ /* 0x000fc60000000028 */
[----:B------:R-:W-:Y:S01]  /*8d70*/  @!P1 HADD2 R122, -R41.H0_H0, -RZ.H0_H0 ;  /* 0xa00000ff297a9230 */ /* 0x000fe20000000900 */
[----:B------:R-:W-:Y:S01]  /*8d80*/  LOP3.LUT R0, R4, 0xff, RZ, 0xc0, !PT ;  /* 0x000000ff04007812 */ /* 0x000fe200078ec0ff */
[----:B------:R-:W-:Y:S01]  /*8d90*/  IMAD.WIDE.U32 R8, R8, -0x2daee0ad, RZ ;  /* 0xd2511f5308087825 */ /* 0x000fe200078e00ff */
[----:B------:R-:W-:-:S03]  /*8da0*/  LOP3.LUT R7, R7, R235, R10, 0x96, !PT ;  /* 0x000000eb07077212 */ /* 0x000fc600078e960a */
[----:B------:R-:W-:Y:S01]  /*8db0*/  @!P0 HADD2 R121, -R40.H0_H0, -RZ.H0_H0 ;  /* 0xa00000ff28798230 */ /* 0x000fe20000000900 */
[----:B------:R-:W-:Y:S02]  /*8dc0*/  PRMT R104, R41, 0x5410, R40 ;  /* 0x0000541029687816 */ /* 0x000fe40000000028 */
[----:B------:R-:W-:Y:S01]  /*8dd0*/  LOP3.LUT R3, R9, R236, R6, 0x96, !PT ;  /* 0x000000ec09037212 */ /* 0x000fe200078e9606 */
[----:B------:R-:W-:Y:S01]  /*8de0*/  IMAD.WIDE.U32 R6, R7, -0x326172a9, RZ ;  /* 0xcd9e8d5707067825 */ /* 0x000fe200078e00ff */
[----:B------:R-:W-:Y:S02]  /*8df0*/  @!P1 PRMT R41, R122, 0x5410, RZ ;  /* 0x000054107a299816 */ /* 0x000fe400000000ff */
[----:B------:R-:W-:Y:S02]  /*8e00*/  ISETP.GE.U32.AND P1, PT, R192, R0, PT ;  /* 0x00000000c000720c */ /* 0x000fe40003f26070 */
[----:B------:R-:W-:Y:S02]  /*8e10*/  SHF.R.U32.HI R0, RZ, 0x18, R4 ;  /* 0x00000018ff007819 */ /* 0x000fe40000011604 */
[----:B------:R-:W-:-:S02]  /*8e20*/  LOP3.LUT R9, R4, 0xffff, RZ, 0xc0, !PT ;  /* 0x0000ffff04097812 */ /* 0x000fc400078ec0ff */
[----:B------:R-:W-:Y:S01]  /*8e30*/  SHF.R.U32.HI R10, RZ, 0x10, R4 ;  /* 0x00000010ff0a7819 */ /* 0x000fe20000011604 */
[----:B------:R-:W-:Y:S01]  /*8e40*/  IMAD.WIDE.U32 R4, R3, -0x326172a9, RZ ;  /* 0xcd9e8d5703047825 */ /* 0x000fe200078e00ff */
[----:B------:R-:W-:Y:S02]  /*8e50*/  @!P0 PRMT R40, R121, 0x5410, RZ ;  /* 0x0000541079288816 */ /* 0x000fe400000000ff */
[----:B------:R-:W-:Y:S02]  /*8e60*/  PRMT R106, R43, 0x5410, R42 ;  /* 0x000054102b6a7816 */ /* 0x000fe4000000002a */
[----:B------:R-:W-:Y:S01]  /*8e70*/  LOP3.LUT R3, R5, R245, R6, 0x96, !PT ;  /* 0x000000f505037212 */ /* 0x000fe200078e9606 */
[----:B------:R-:W-:Y:S01]  /*8e80*/  @!P1 HADD2 R129, -R22.H0_H0, -RZ.H0_H0 ;  /* 0xa00000ff16819230 */ /* 0x000fe20000000900 */
[----:B------:R-:W-:Y:S02]  /*8e90*/  LOP3.LUT R6, R4, 0xff, RZ, 0xc0, !PT ;  /* 0x000000ff04067812 */ /* 0x000fe400078ec0ff */
[----:B------:R-:W-:-:S02]  /*8ea0*/  @!P3 PRMT R43, R119, 0x5410, RZ ;  /* 0x00005410772bb816 */ /* 0x000fc400000000ff */
[C---:B------:R-:W-:Y:S02]  /*8eb0*/  ISETP.GE.U32.AND P0, PT, R192.reuse, R6, PT ;  /* 0x00000006c000720c */ /* 0x040fe40003f06070 */
[----:B------:R-:W-:Y:S01]  /*8ec0*/  SHF.R.U32.HI R6, RZ, 0x8, R9 ;  /* 0x00000008ff067819 */ /* 0x000fe20000011609 */
[----:B------:R-:W-:Y:S01]  /*8ed0*/  FADD.FTZ R9, R171, R19 ;  /* 0x00000013ab097221 */ /* 0x000fe20000010000 */
[----:B------:R-:W-:Y:S02]  /*8ee0*/  ISETP.GE.U32.AND P3, PT, R192, R0, PT ;  /* 0x00000000c000720c */ /* 0x000fe40003f66070 */
[----:B------:R-:W-:Y:S02]  /*8ef0*/  LOP3.LUT R16, R4, 0xffff, RZ, 0xc0, !PT ;  /* 0x0000ffff04107812 */ /* 0x000fe400078ec0ff */
[--C-:B------:R-:W-:Y:S02]  /*8f00*/  SHF.R.U32.HI R13, RZ, 0x10, R4.reuse ;  /* 0x00000010ff0d7819 */ /* 0x100fe40000011604 */
[----:B------:R-:W-:Y:S01]  /*8f10*/  SHF.R.U32.HI R0, RZ, 0x18, R4 ;  /* 0x00000018ff007819 */ /* 0x000fe20000011604 */
[----:B------:R-:W-:Y:S01]  /*8f20*/  IMAD.WIDE.U32 R4, R24, -0x2daee0ad, RZ ;  /* 0xd2511f5318047825 */ /* 0x000fe200078e00ff */
[----:B------:R-:W-:-:S02]  /*8f30*/  LOP3.LUT R6, R6, 0xffff, RZ, 0xc0, !PT ;  /* 0x0000ffff06067812 */ /* 0x000fc400078ec0ff */
[----:B------:R-:W-:Y:S01]  /*8f40*/  LOP3.LUT R12, R7, R211, R12, 0x96, !PT ;  /* 0x000000d3070c7212 */ /* 0x000fe200078e960c */
[----:B------:R-:W-:Y:S01]  /*8f50*/  FADD.FTZ R7, R176, R83 ;  /* 0x00000053b0077221 */ /* 0x000fe20000010000 */
[----:B------:R-:W-:Y:S01]  /*8f60*/  @!P2 PRMT R42, R120, 0x5410, RZ ;  /* 0x00005410782aa816 */ /* 0x000fe200000000ff */
[----:B------:R1:W2:Y:S01]  /*8f70*/  MUFU.EX2 R176, R99 ;  /* 0x0000006300b07308 */ /* 0x0002a20000000800 */
[----:B------:R-:W-:Y:S01]  /*8f80*/  ISETP.GE.U32.AND P2, PT, R192, R6, PT ;  /* 0x00000006c000720c */ /* 0x000fe20003f46070 */
[----:B------:R-:W-:Y:S01]  /*8f90*/  FADD.FTZ R6, R18, R11 ;  /* 0x0000000b12067221 */ /* 0x000fe20000010000 */
[----:B------:R-:W-:Y:S02]  /*8fa0*/  LOP3.LUT R25, R5, R246, R14, 0x96, !PT ;  /* 0x000000f605197212 */ /* 0x000fe400078e960e */
[C---:B------:R-:W-:Y:S02]  /*8fb0*/  LOP3.LUT R29, R4.reuse, 0xffff, RZ, 0xc0, !PT ;  /* 0x0000ffff041d7812 */ /* 0x040fe400078ec0ff */
[----:B------:R-:W-:-:S02]  /*8fc0*/  LOP3.LUT R32, R4, 0xff, RZ, 0xc0, !PT ;  /* 0x000000ff04207812 */ /* 0x000fc400078ec0ff */
[--C-:B------:R-:W-:Y:S02]  /*8fd0*/  SHF.R.U32.HI R31, RZ, 0x10, R4.reuse ;  /* 0x00000010ff1f7819 */ /* 0x100fe40000011604 */
[----:B------:R-:W-:Y:S01]  /*8fe0*/  SHF.R.U32.HI R30, RZ, 0x18, R4 ;  /* 0x00000018ff1e7819 */ /* 0x000fe20000011604 */
[----:B------:R-:W-:Y:S01]  /*8ff0*/  IMAD.WIDE.U32 R4, R12, -0x2daee0ad, RZ ;  /* 0xd2511f530c047825 */ /* 0x000fe200078e00ff */
[----:B------:R-:W-:Y:S02]  /*9000*/  ISETP.GE.U32.AND P4, PT, R192, R0, PT ;  /* 0x00000000c000720c */ /* 0x000fe40003f86070 */
[----:B------:R-:W-:Y:S02]  /*9010*/  PRMT R21, R22, 0x7632, R21 ;  /* 0x0000763216157816 */ /* 0x000fe40000000015 */
[----:B------:R-:W-:Y:S02]  /*9020*/  LOP3.LUT R0, R5, R246, R8, 0x96, !PT ;  /* 0x000000f605007212 */ /* 0x000fe400078e9608 */
[C---:B------:R-:W-:Y:S01]  /*9030*/  LOP3.LUT R36, R4.reuse, 0xffff, RZ, 0xc0, !PT ;  /* 0x0000ffff04247812 */ /* 0x040fe200078ec0ff */
[----:B------:R-:W-:Y:S01]  /*9040*/  @!P2 HADD2 R130, -R21.H0_H0, -RZ.H0_H0 ;  /* 0xa00000ff1582a230 */ /* 0x000fe20000000900 */
[----:B------:R-:W-:-:S02]  /*9050*/  LOP3.LUT R8, R4, 0xff, RZ, 0xc0, !PT ;  /* 0x000000ff04087812 */ /* 0x000fc400078ec0ff */
[--C-:B------:R-:W-:Y:S02]  /*9060*/  SHF.R.U32.HI R33, RZ, 0x10, R4.reuse ;  /* 0x00000010ff217819 */ /* 0x100fe40000011604 */
[----:B------:R-:W-:Y:S02]  /*9070*/  SHF.R.U32.HI R12, RZ, 0x18, R4 ;  /* 0x00000018ff0c7819 */ /* 0x000fe40000011604 */
[----:B------:R-:W-:Y:S01]  /*9080*/  LOP3.LUT R5, R10, 0xff, RZ, 0xc0, !PT ;  /* 0x000000ff0a057812 */ /* 0x000fe200078ec0ff */
[----:B------:R-:W-:Y:S01]  /*9090*/  FADD.FTZ R10, R88, R17 ;  /* 0x00000011580a7221 */ /* 0x000fe20000010000 */
[----:B------:R-:W-:Y:S02]  /*90a0*/  SHF.R.U32.HI R4, RZ, 0x8, R20 ;  /* 0x00000008ff047819 */ /* 0x000fe40000011614 */
[----:B------:R-:W-:Y:S02]  /*90b0*/  PRMT R94, R22, 0x5410, R21 ;  /* 0x00005410165e7816 */ /* 0x000fe40000000015 */
[----:B------:R-:W-:-:S02]  /*90c0*/  @!P1 PRMT R22, R129, 0x5410, RZ ;  /* 0x0000541081169816 */ /* 0x000fc400000000ff */
[----:B------:R-:W-:Y:S02]  /*90d0*/  ISETP.GE.U32.AND P1, PT, R192, R5, PT ;  /* 0x00000005c000720c */ /* 0x000fe40003f26070 */
[----:B------:R-:W-:Y:S02]  /*90e0*/  PRMT R84, R23, 0x5410, R4 ;  /* 0x0000541017547816 */ /* 0x000fe40000000004 */
[----:B------:R-:W-:Y:S02]  /*90f0*/  LOP3.LUT R4, R82, 0xff, RZ, 0xc0, !PT ;  /* 0x000000ff52047812 */ /* 0x000fe400078ec0ff */
[----:B------:R-:W-:Y:S02]  /*9100*/  LOP3.LUT R5, R3, 0xff, RZ, 0xc0, !PT ;  /* 0x000000ff03057812 */ /* 0x000fe400078ec0ff */
[----:B------:R-:W-:Y:S02]  /*9110*/  PRMT R83, R4, 0x5410, R81 ;  /* 0x0000541004537816 */ /* 0x000fe40000000051 */
[----:B------:R-:W-:-:S02]  /*9120*/  @!P2 PRMT R21, R130, 0x5410, RZ ;  /* 0x000054108215a816 */ /* 0x000fc400000000ff */
[----:B------:R-:W-:Y:S02]  /*9130*/  LOP3.LUT R4, R3, 0xffff, RZ, 0xc0, !PT ;  /* 0x0000ffff03047812 */ /* 0x000fe400078ec0ff */
[----:B------:R-:W-:Y:S02]  /*9140*/  ISETP.GE.U32.AND P2, PT, R192, R5, PT ;  /* 0x00000005c000720c */ /* 0x000fe40003f46070 */
[C---:B------:R-:W-:Y:S01]  /*9150*/  F2FP.F16.F32.PACK_AB R24, R85.reuse, R28 ;  /* 0x0000001c5518723e */ /* 0x040fe200000000ff */
[----:B------:R-:W-:Y:S01]  /*9160*/  FADD.FTZ R28, R28, R6 ;  /* 0x000000061c1c7221 */ /* 0x000fe20000010000 */
[----:B------:R-:W-:Y:S02]  /*9170*/  SHF.R.U32.HI R4, RZ, 0x8, R4 ;  /* 0x00000008ff047819 */ /* 0x000fe40000011604 */
[----:B------:R-:W-:Y:S01]  /*9180*/  PRMT R23, R24, 0x7632, R23 ;  /* 0x0000763218177816 */ /* 0x000fe20000000017 */
[----:B------:R-:W-:Y:S01]  /*9190*/  @!P1 HADD2 R132, -R24.H0_H0, -RZ.H0_H0 ;  /* 0xa00000ff18849230 */ /* 0x000fe20000000900 */
[----:B------:R-:W-:Y:S01]  /*91a0*/  LOP3.LUT R4, R4, 0xffff, RZ, 0xc0, !PT ;  /* 0x0000ffff04047812 */ /* 0x000fe200078ec0ff */
[----:B-1----:R-:W-:Y:S01]  /*91b0*/  FADD.FTZ R99, R85, R28 ;  /* 0x0000001c55637221 */ /* 0x002fe20000010000 */
[----:B------:R-:W-:Y:S01]  /*91c0*/  F2FP.F16.F32.PACK_AB R20, R179, R164 ;  /* 0x000000a4b314723e */ /* 0x000fe200000000ff */
[----:B------:R-:W-:Y:S01]  /*91d0*/  @!P3 HADD2 R131, -R23.H0_H0, -RZ.H0_H0 ;  /* 0xa00000ff1783b230 */ /* 0x000fe20000000900 */
[----:B------:R-:W-:Y:S01]  /*91e0*/  PRMT R93, R24, 0x5410, R23 ;  /* 0x00005410185d7816 */ /* 0x000fe20000000017 */
[----:B------:R-:W-:Y:S01]  /*91f0*/  IMAD R28, R188, 0x48, RZ ;  /* 0x00000048bc1c7824 */ /* 0x000fe200078e02ff */
[----:B------:R-:W-:Y:S01]  /*9200*/  @!P1 PRMT R24, R132, 0x5410, RZ ;  /* 0x0000541084189816 */ /* 0x000fe200000000ff */
[----:B------:R-:W-:Y:S01]  /*9210*/  @!P2 HADD2 R133, -R20.H0_H0, -RZ.H0_H0 ;  /* 0xa00000ff1485a230 */ /* 0x000fe20000000900 */
[----:B------:R-:W-:-:S02]  /*9220*/  ISETP.GE.U32.AND P1, PT, R192, R4, PT ;  /* 0x00000004c000720c */ /* 0x000fc40003f26070 */
[C---:B------:R-:W-:Y:S02]  /*9230*/  PRMT R19, R20.reuse, 0x7632, R19 ;  /* 0x0000763214137816 */ /* 0x040fe40000000013 */
[--C-:B------:R-:W-:Y:S02]  /*9240*/  SHF.R.U32.HI R4, RZ, 0x10, R3.reuse ;  /* 0x00000010ff047819 */ /* 0x100fe40000011603 */
[----:B------:R-:W-:Y:S02]  /*9250*/  SHF.R.U32.HI R3, RZ, 0x18, R3 ;  /* 0x00000018ff037819 */ /* 0x000fe40000011603 */
[----:B------:R-:W-:Y:S02]  /*9260*/  PRMT R149, R20, 0x5410, R19 ;  /* 0x0000541014957816 */ /* 0x000fe40000000013 */
[----:B------:R-:W-:Y:S02]  /*9270*/  @!P2 PRMT R20, R133, 0x5410, RZ ;  /* 0x000054108514a816 */ /* 0x000fe400000000ff */
[----:B------:R-:W-:Y:S01]  /*9280*/  ISETP.GE.U32.AND P2, PT, R192, R3, PT ;  /* 0x00000003c000720c */ /* 0x000fe20003f46070 */
[----:B------:R-:W-:Y:S01]  /*9290*/  @!P1 HADD2 R134, -R19.H0_H0, -RZ.H0_H0 ;  /* 0xa00000ff13869230 */ /* 0x000fe20000000900 */
[----:B------:R-:W-:-:S02]  /*92a0*/  LOP3.LUT R4, R4, 0xff, RZ, 0xc0, !PT ;  /* 0x000000ff04047812 */ /* 0x000fc400078ec0ff */
[----:B------:R-:W-:Y:S02]  /*92b0*/  @!P3 PRMT R23, R131, 0x5410, RZ ;  /* 0x000054108317b816 */ /* 0x000fe400000000ff */
[----:B------:R-:W-:Y:S02]  /*92c0*/  F2FP.F16.F32.PACK_AB R18, R158, R157 ;  /* 0x0000009d9e12723e */ /* 0x000fe400000000ff */
[----:B------:R-:W-:Y:S02]  /*92d0*/  ISETP.GE.U32.AND P3, PT, R192, R4, PT ;  /* 0x00000004c000720c */ /* 0x000fe40003f66070 */
[----:B------:R-:W-:Y:S02]  /*92e0*/  PRMT R17, R18, 0x7632, R17 ;  /* 0x0000763212117816 */ /* 0x000fe40000000011 */
[----:B------:R-:W-:Y:S02]  /*92f0*/  LOP3.LUT R3, R13, 0xff, RZ, 0xc0, !PT ;  /* 0x000000ff0d037812 */ /* 0x000fe400078ec0ff */
[----:B------:R-:W-:Y:S01]  /*9300*/  @!P1 PRMT R19, R134, 0x5410, RZ ;  /* 0x0000541086139816 */ /* 0x000fe200000000ff */
[----:B------:R-:W-:Y:S01]  /*9310*/  @!P2 HADD2 R135, -R17.H0_H0, -RZ.H0_H0 ;  /* 0xa00000ff1187a230 */ /* 0x000fe20000000900 */
[----:B------:R-:W-:Y:S01]  /*9320*/  ISETP.GE.U32.AND P1, PT, R192, R3, PT ;  /* 0x00000003c000720c */ /* 0x000fe20003f26070 */
[----:B------:R-:W-:Y:S01]  /*9330*/  MUFU.EX2 R134, R123 ;  /* 0x0000007b00867308 */ /* 0x000fe20000000800 */
[----:B------:R-:W-:-:S02]  /*9340*/  SHF.R.U32.HI R3, RZ, 0x8, R16 ;  /* 0x00000008ff037819 */ /* 0x000fc40000011610 */
[----:B------:R-:W-:Y:S01]  /*9350*/  PRMT R133, R18, 0x5410, R17 ;  /* 0x0000541012857816 */ /* 0x000fe20000000011 */
[----:B------:R-:W-:Y:S01]  /*9360*/  @!P3 HADD2 R136, -R18.H0_H0, -RZ.H0_H0 ;  /* 0xa00000ff1288b230 */ /* 0x000fe20000000900 */
[----:B------:R-:W-:Y:S02]  /*9370*/  LOP3.LUT R3, R3, 0xffff, RZ, 0xc0, !PT ;  /* 0x0000ffff03037812 */ /* 0x000fe400078ec0ff */
[----:B------:R-:W-:Y:S02]  /*9380*/  @!P2 PRMT R17, R135, 0x5410, RZ ;  /* 0x000054108711a816 */ /* 0x000fe400000000ff */
[----:B------:R-:W1:Y:S01]  /*9390*/  MUFU.EX2 R135, R114 ;  /* 0x0000007200877308 */ /* 0x000e620000000800 */
[----:B------:R-:W-:Y:S02]  /*93a0*/  ISETP.GE.U32.AND P2, PT, R192, R3, PT ;  /* 0x00000003c000720c */ /* 0x000fe40003f46070 */
[----:B------:R-:W-:Y:S02]  /*93b0*/  LOP3.LUT R3, R15, 0xffff, RZ, 0xc0, !PT ;  /* 0x0000ffff0f037812 */ /* 0x000fe400078ec0ff */
[----:B------:R-:W-:-:S02]  /*93c0*/  @!P3 PRMT R18, R136, 0x5410, RZ ;  /* 0x000054108812b816 */ /* 0x000fc400000000ff */
[----:B------:R-:W-:Y:S02]  /*93d0*/  SHF.R.U32.HI R4, RZ, 0x10, R15 ;  /* 0x00000010ff047819 */ /* 0x000fe4000001160f */
[----:B------:R-:W-:Y:S01]  /*93e0*/  ISETP.GE.U32.AND P3, PT, R192, R8, PT ;  /* 0x00000008c000720c */ /* 0x000fe20003f66070 */
[----:B------:R-:W-:Y:S01]  /*93f0*/  FADD.FTZ R8, R178, R7 ;  /* 0x00000007b2087221 */ /* 0x000fe20000010000 */
[----:B------:R-:W-:Y:S01]  /*9400*/  LOP3.LUT R7, R15, 0xff, RZ, 0xc0, !PT ;  /* 0x000000ff0f077812 */ /* 0x000fe200078ec0ff */
[----:B------:R-:W-:Y:S01]  /*9410*/  IMAD.MOV.U32 R178, RZ, RZ, R211 ;  /* 0x000000ffffb27224 */ /* 0x000fe200078e00d3 */
[----:B------:R-:W-:Y:S01]  /*9420*/  SHF.R.U32.HI R5, RZ, 0x8, R3 ;  /* 0x00000008ff057819 */ /* 0x000fe20000011603 */
[----:B------:R-:W-:Y:S01]  /*9430*/  MUFU.EX2 R211, R109 ;  /* 0x0000006d00d37308 */ /* 0x000fe20000000800 */
[----:B--2---:R-:W-:Y:S01]  /*9440*/  F2FP.F16.F32.PACK_AB R14, R176, R159 ;  /* 0x0000009fb00e723e */ /* 0x004fe200000000ff */
[----:B------:R-:W-:Y:S01]  /*9450*/  FADD.FTZ R97, R181, R8 ;  /* 0x00000008b5617221 */ /* 0x000fe20000010000 */
[----:B------:R-:W-:-:S02]  /*9460*/  SHF.R.U32.HI R6, RZ, 0x18, R15 ;  /* 0x00000018ff067819 */ /* 0x000fc4000001160f */
[----:B------:R-:W-:Y:S01]  /*9470*/  LOP3.LUT R3, R4, 0xff, RZ, 0xc0, !PT ;  /* 0x000000ff04037812 */ /* 0x000fe200078ec0ff */
[----:B------:R-:W-:Y:S01]  /*9480*/  @!P0 HADD2 R137, -R14.H0_H0, -RZ.H0_H0 ;  /* 0xa00000ff0e898230 */ /* 0x000fe20000000900 */
[----:B------:R-:W-:Y:S01]  /*9490*/  PRMT R82, R7, 0x5410, R5 ;  /* 0x0000541007527816 */ /* 0x000fe20000000005 */
[----:B------:R-:W-:Y:S01]  /*94a0*/  FADD.FTZ R5, R177, R9 ;  /* 0x00000009b1057221 */ /* 0x000fe20000010000 */
[----:B------:R-:W-:Y:S01]  /*94b0*/  PRMT R13, R14, 0x7632, R13 ;  /* 0x000076320e0d7816 */ /* 0x000fe2000000000d */
[----:B------:R-:W-:Y:S01]  /*94c0*/  IMAD.MOV.U32 R177, RZ, RZ, R236 ;  /* 0x000000ffffb17224 */ /* 0x000fe200078e00ec */
[----:B------:R-:W-:Y:S01]  /*94d0*/  PRMT R81, R3, 0x5410, R6 ;  /* 0x0000541003517816 */ /* 0x000fe20000000006 */
[----:B------:R-:W2:Y:S01]  /*94e0*/  MUFU.EX2 R236, R110 ;  /* 0x0000006e00ec7308 */ /* 0x000ea20000000800 */
[----:B------:R-:W-:Y:S01]  /*94f0*/  LOP3.LUT R3, R31, 0xff, RZ, 0xc0, !PT ;  /* 0x000000ff1f037812 */ /* 0x000fe200078ec0ff */
[----:B------:R-:W-:Y:S01]  /*9500*/  @!P2 HADD2 R138, -R13.H0_H0, -RZ.H0_H0 ;  /* 0xa00000ff0d8aa230 */ /* 0x000fe20000000900 */
[----:B------:R-:W-:Y:S01]  /*9510*/  SHF.R.U32.HI R4, RZ, 0x8, R29 ;  /* 0x00000008ff047819 */ /* 0x000fe2000001161d */
[----:B------:R-:W-:Y:S01]  /*9520*/  IMAD.WIDE R28, R28, 0x2, R34 ;  /* 0x000000021c1c7825 */ /* 0x000fe200078e0222 */
[----:B------:R-:W-:-:S03]  /*9530*/  PRMT R92, R3, 0x5410, R30 ;  /* 0x00005410035c7816 */ /* 0x000fc6000000001e */
[----:B------:R-:W-:Y:S01]  /*9540*/  FADD.FTZ R98, R180, R5 ;  /* 0x00000005b4627221 */ /* 0x000fe20000010000 */
[----:B-1----:R-:W-:Y:S01]  /*9550*/  F2FP.F16.F32.PACK_AB R16, R156, R135 ;  /* 0x000000879c10723e */ /* 0x002fe200000000ff */
[----:B------:R-:W-:Y:S01]  /*9560*/  IMAD.SHL.U32 R30, R188, 0x40, RZ ;  /* 0x00000040bc1e7824 */ /* 0x000fe200078e00ff */
[----:B------:R-:W-:Y:S01]  /*9570*/  PRMT R88, R32, 0x5410, R4 ;  /* 0x0000541020587816 */ /* 0x000fe20000000004 */
[----:B------:R-:W-:Y:S01]  /*9580*/  IMAD.SHL.U32 R32, R188, 0x8, RZ ;  /* 0x00000008bc207824 */ /* 0x000fe200078e00ff */
[C---:B------:R-:W-:Y:S01]  /*9590*/  LOP3.LUT R3, R0.reuse, 0xffff, RZ, 0xc0, !PT ;  /* 0x0000ffff00037812 */ /* 0x040fe200078ec0ff */
[----:B------:R-:W-:Y:S01]  /*95a0*/  @!P1 HADD2 R139, -R16.H0_H0, -RZ.H0_H0 ;  /* 0xa00000ff108b9230 */ /* 0x000fe20000000900 */
[----:B------:R-:W-:Y:S01]  /*95b0*/  LOP3.LUT R4, R0, 0xff, RZ, 0xc0, !PT ;  /* 0x000000ff00047812 */ /* 0x000fe200078ec0ff */
[----:B------:R-:W-:Y:S01]  /*95c0*/  IMAD.WIDE R30, R30, 0x2, R34 ;  /* 0x000000021e1e7825 */ /* 0x000fe200078e0222 */
[----:B------:R-:W-:Y:S02]  /*95d0*/  PRMT R132, R14, 0x5410, R13 ;  /* 0x000054100e847816 */ /* 0x000fe4000000000d */
[----:B------:R-:W-:Y:S01]  /*95e0*/  PRMT R15, R16, 0x7632, R15 ;  /* 0x00007632100f7816 */ /* 0x000fe2000000000f */
[----:B------:R-:W-:Y:S01]  /*95f0*/  IMAD R188, R2, 0x2, R174 ;  /* 0x0000000202bc7824 */ /* 0x000fe200078e02ae */
[----:B------:R-:W-:-:S02]  /*9600*/  @!P2 PRMT R13, R138, 0x5410, RZ ;  /* 0x000054108a0da816 */ /* 0x000fc400000000ff */
[----:B------:R-:W-:Y:S01]  /*9610*/  SHF.R.U32.HI R3, RZ, 0x8, R3 ;  /* 0x00000008ff037819 */ /* 0x000fe20000011603 */
[----:B------:R-:W-:Y:S01]  /*9620*/  @!P4 HADD2 R140, -R15.H0_H0, -RZ.H0_H0 ;  /* 0xa00000ff0f8cc230 */ /* 0x000fe20000000900 */
[----:B------:R-:W-:Y:S01]  /*9630*/  ISETP.GE.U32.AND P2, PT, R192, R4, PT ;  /* 0x00000004c000720c */ /* 0x000fe20003f46070 */
[----:B------:R-:W-:Y:S01]  /*9640*/  FADD.FTZ R4, R86, R10 ;  /* 0x0000000a56047221 */ /* 0x000fe20000010000 */
[----:B------:R-:W-:Y:S02]  /*9650*/  LOP3.LUT R3, R3, 0xffff, RZ, 0xc0, !PT ;  /* 0x0000ffff03037812 */ /* 0x000fe400078ec0ff */
[----:B------:R-:W-:Y:S01]  /*9660*/  PRMT R127, R16, 0x5410, R15 ;  /* 0x00005410107f7816 */ /* 0x000fe2000000000f */
[----:B------:R-:W-:Y:S01]  /*9670*/  FADD.FTZ R96, R87, R4 ;  /* 0x0000000457607221 */ /* 0x000fe20000010000 */
[----:B------:R-:W-:Y:S02]  /*9680*/  @!P0 PRMT R14, R137, 0x5410, RZ ;  /* 0x00005410890e8816 */ /* 0x000fe400000000ff */
[----:B------:R-:W-:-:S02]  /*9690*/  @!P1 PRMT R16, R139, 0x5410, RZ ;  /* 0x000054108b109816 */ /* 0x000fc400000000ff */
[C---:B------:R-:W-:Y:S02]  /*96a0*/  ISETP.GE.U32.AND P0, PT, R192.reuse, R12, PT ;  /* 0x0000000cc000720c */ /* 0x040fe40003f06070 */
[----:B------:R-:W-:Y:S02]  /*96b0*/  ISETP.GE.U32.AND P1, PT, R192, R3, PT ;  /* 0x00000003c000720c */ /* 0x000fe40003f26070 */
[----:B--2---:R-:W-:Y:S02]  /*96c0*/  F2FP.F16.F32.PACK_AB R12, R236, R211 ;  /* 0x000000d3ec0c723e */ /* 0x004fe400000000ff */
[----:B------:R-:W-:Y:S01]  /*96d0*/  @!P4 PRMT R15, R140, 0x5410, RZ ;  /* 0x000054108c0fc816 */ /* 0x000fe200000000ff */
[----:B------:R-:W-:Y:S01]  /*96e0*/  IMAD.MOV.U32 R140, RZ, RZ, R235 ;  /* 0x000000ffff8c7224 */ /* 0x000fe200078e00eb */
[--C-:B------:R-:W-:Y:S01]  /*96f0*/  SHF.R.U32.HI R3, RZ, 0x18, R0.reuse ;  /* 0x00000018ff037819 */ /* 0x100fe20000011600 */
[----:B------:R1:W-:Y:S01]  /*9700*/  MUFU.EX2 R235, R125 ;  /* 0x0000007d00eb7308 */ /* 0x0003e20000000800 */
[----:B------:R-:W-:Y:S01]  /*9710*/  SHF.R.U32.HI R0, RZ, 0x10, R0 ;  /* 0x00000010ff007819 */ /* 0x000fe20000011600 */
[----:B------:R-:W-:Y:S01]  /*9720*/  @!P2 HADD2 R142, -R12.H0_H0, -RZ.H0_H0 ;  /* 0xa00000ff0c8ea230 */ /* 0x000fe20000000900 */
[----:B------:R-:W-:-:S02]  /*9730*/  PRMT R11, R12, 0x7632, R11 ;  /* 0x000076320c0b7816 */ /* 0x000fc4000000000b */
[----:B------:R-:W-:Y:S02]  /*9740*/  LOP3.LUT R0, R0, 0xff, RZ, 0xc0, !PT ;  /* 0x000000ff00007812 */ /* 0x000fe400078ec0ff */
[----:B------:R-:W-:Y:S01]  /*9750*/  PRMT R119, R12, 0x5410, R11 ;  /* 0x000054100c777816 */ /* 0x000fe2000000000b */
[----:B------:R-:W-:Y:S01]  /*9760*/  @!P1 HADD2 R141, -R11.H0_H0, -RZ.H0_H0 ;  /* 0xa00000ff0b8d9230 */ /* 0x000fe20000000900 */
[----:B------:R-:W-:Y:S01]  /*9770*/  @!P2 PRMT R12, R142, 0x5410, RZ ;  /* 0x000054108e0ca816 */ /* 0x000fe200000000ff */
[----:B------:R-:W-:Y:S01]  /*9780*/  IMAD.MOV.U32 R142, RZ, RZ, R155 ;  /* 0x000000ffff8e7224 */ /* 0x000fe200078e009b */
[C---:B------:R-:W-:Y:S01]  /*9790*/  ISETP.GE.U32.AND P2, PT, R192.reuse, R0, PT ;  /* 0x00000000c000720c */ /* 0x040fe20003f46070 */
[----:B------:R-:W-:Y:S01]  /*97a0*/  IMAD.MOV.U32 R155, RZ, RZ, R233 ;  /* 0x000000ffff9b7224 */ /* 0x000fe200078e00e9 */
[----:B------:R-:W-:Y:S01]  /*97b0*/  LOP3.LUT R0, R33, 0xff, RZ, 0xc0, !PT ;  /* 0x000000ff21007812 */ /* 0x000fe200078ec0ff */
[----:B------:R-:W-:Y:S01]  /*97c0*/  MUFU.EX2 R233, R112 ;  /* 0x0000007000e97308 */ /* 0x000fe20000000800 */
[----:B------:R-:W-:Y:S01]  /*97d0*/  @!P1 PRMT R11, R141, 0x5410, RZ ;  /* 0x000054108d0b9816 */ /* 0x000fe200000000ff */
[----:B------:R-:W-:Y:S01]  /*97e0*/  IMAD.MOV.U32 R141, RZ, RZ, R234 ;  /* 0x000000ffff8d7224 */ /* 0x000fe200078e00ea */
[----:B------:R-:W-:Y:S01]  /*97f0*/  ISETP.GE.U32.AND P1, PT, R192, R0, PT ;  /* 0x00000000c000720c */ /* 0x000fe20003f26070 */
[----:B-1----:R-:W-:Y:S01]  /*9800*/  IMAD.MOV.U32 R125, RZ, RZ, R154 ;  /* 0x000000ffff7d7224 */ /* 0x002fe200078e009a */
[----:B------:R-:W-:Y:S01]  /*9810*/  F2FP.F16.F32.PACK_AB R10, R124, R134 ;  /* 0x000000867c0a723e */ /* 0x000fe200000000ff */
[----:B------:R-:W-:Y:S01]  /*9820*/  IMAD.MOV.U32 R154, RZ, RZ, R232 ;  /* 0x000000ffff9a7224 */ /* 0x000fe200078e00e8 */
[----:B------:R-:W-:Y:S01]  /*9830*/  SHF.R.U32.HI R0, RZ, 0x8, R36 ;  /* 0x00000008ff007819 */ /* 0x000fe20000011624 */
[----:B------:R-:W1:Y:S01]  /*9840*/  MUFU.EX2 R232, R126 ;  /* 0x0000007e00e87308 */ /* 0x000e620000000800 */
[----:B------:R-:W-:Y:S01]  /*9850*/  PRMT R9, R10, 0x7632, R9 ;  /* 0x000076320a097816 */ /* 0x000fe20000000009 */
[----:B------:R-:W-:Y:S01]  /*9860*/  @!P2 HADD2 R143, -R10.H0_H0, -RZ.H0_H0 ;  /* 0xa00000ff0a8fa230 */ /* 0x000fe20000000900 */
[----:B------:R-:W-:Y:S01]  /*9870*/  LOP3.LUT R0, R0, 0xffff, RZ, 0xc0, !PT ;  /* 0x0000ffff00007812 */ /* 0x000fe200078ec0ff */
[----:B------:R-:W-:Y:S01]  /*9880*/  IMAD.WIDE R32, R32, 0x2, R34 ;  /* 0x0000000220207825 */ /* 0x000fe200078e0222 */
[----:B------:R-:W-:-:S02]  /*9890*/  ISETP.GE.U32.AND P4, PT, R192, R3, PT ;  /* 0x00000003c000720c */ /* 0x000fc40003f86070 */
[----:B------:R-:W-:Y:S01]  /*98a0*/  PRMT R118, R10, 0x5410, R9 ;  /* 0x000054100a767816 */ /* 0x000fe20000000009 */
[----:B------:R-:W2:Y:S01]  /*98b0*/  MUFU.EX2 R234, R113 ;  /* 0x0000007100ea7308 */ /* 0x000ea20000000800 */
[----:B------:R-:W-:Y:S01]  /*98c0*/  @!P2 PRMT R10, R143, 0x5410, RZ ;  /* 0x000054108f0aa816 */ /* 0x000fe200000000ff */
[----:B------:R-:W-:Y:S01]  /*98d0*/  ST.E.U16 desc[UR4][R32.64], R55 ;  /* 0x0000003720007985 */ /* 0x000fe2000c101504 */
[----:B------:R-:W-:Y:S01]  /*98e0*/  ISETP.GE.U32.AND P2, PT, R192, R0, PT ;  /* 0x00000000c000720c */ /* 0x000fe20003f46070 */
[----:B------:R-:W-:Y:S01]  /*98f0*/  IMAD.MOV.U32 R180, RZ, RZ, R154 ;  /* 0x000000ffffb47224 */ /* 0x000fe200078e009a */
[----:B------:R-:W-:Y:S01]  /*9900*/  LOP3.LUT R0, R165, R213, R214, 0x96, !PT ;  /* 0x000000d5a5007212 */ /* 0x000fe200078e96d6 */
[----:B------:R3:W-:Y:S01]  /*9910*/  ST.E.U16 desc[UR4][R32.64+0x2], R70 ;  /* 0x0000024620007985 */ /* 0x0007e2000c101504 */
[----:B------:R-:W-:Y:S01]  /*9920*/  LOP3.LUT R4, R128, R215, RZ, 0x3c, !PT ;  /* 0x000000d780047212 */ /* 0x000fe200078e3cff */
[----:B------:R-:W-:Y:S01]  /*9930*/  IMAD.MOV.U32 R181, RZ, RZ, R155 ;  /* 0x000000ffffb57224 */ /* 0x000fe200078e009b */
[----:B-1----:R-:W-:Y:S01]  /*9940*/  F2FP.F16.F32.PACK_AB R8, R232, R235 ;  /* 0x000000ebe808723e */ /* 0x002fe200000000ff */
[----:B------:R-:W-:Y:S01]  /*9950*/  ST.E.U16 desc[UR4][R30.64], R27 ;  /* 0x0000001b1e007985 */ /* 0x000fe2000c101504 */
[----:B------:R-:W-:-:S02]  /*9960*/  @!P4 HADD2 R144, -R9.H0_H0, -RZ.H0_H0 ;  /* 0xa00000ff0990c230 */ /* 0x000fc40000000900 */
[----:B------:R-:W-:Y:S01]  /*9970*/  PRMT R7, R8, 0x7632, R7 ;  /* 0x0000763208077816 */ /* 0x000fe20000000007 */
[----:B------:R-:W-:Y:S01]  /*9980*/  @!P1 HADD2 R147, -R8.H0_H0, -RZ.H0_H0 ;  /* 0xa00000ff08939230 */ /* 0x000fe20000000900 */
[----:B------:R1:W-:Y:S01]  /*9990*/  ST.E.U16 desc[UR4][R30.64+0x2], R26 ;  /* 0x0000021a1e007985 */ /* 0x0003e2000c101504 */
[----:B------:R-:W-:Y:S02]  /*99a0*/  @!P4 PRMT R9, R144, 0x5410, RZ ;  /* 0x000054109009c816 */ /* 0x000fe400000000ff */
[----:B------:R-:W-:Y:S01]  /*99b0*/  @!P0 HADD2 R146, -R7.H0_H0, -RZ.H0_H0 ;  /* 0xa00000ff07928230 */ /* 0x000fe20000000900 */
[----:B------:R-:W-:Y:S01]  /*99c0*/  PRMT R117, R8, 0x5410, R7 ;  /* 0x0000541008757816 */ /* 0x000fe20000000007 */
[----:B------:R4:W-:Y:S01]  /*99d0*/  ST.E.U16 desc[UR4][R28.64], R37 ;  /* 0x000000251c007985 */ /* 0x0009e2000c101504 */
[----:B--2---:R-:W-:Y:S02]  /*99e0*/  F2FP.F16.F32.PACK_AB R6, R233, R234 ;  /* 0x000000eae906723e */ /* 0x004fe400000000ff */
[----:B------:R-:W-:Y:S01]  /*99f0*/  @!P1 PRMT R8, R147, 0x5410, RZ ;  /* 0x0000541093089816 */ /* 0x000fe200000000ff */
[----:B------:R-:W-:Y:S01]  /*9a00*/  ST.E.U16 desc[UR4][R28.64+0x2], R47 ;  /* 0x0000022f1c007985 */ /* 0x000fe2000c101504 */
[----:B------:R-:W-:Y:S01]  /*9a10*/  @!P0 PRMT R7, R146, 0x5410, RZ ;  /* 0x0000541092078816 */ /* 0x000fe200000000ff */
[----:B------:R-:W-:-:S04]  /*9a20*/  IMAD.WIDE.U32 R146, R4, -0x2daee0ad, RZ ;  /* 0xd2511f5304927825 */ /* 0x000fc800078e00ff */
[----:B------:R-:W-:Y:S01]  /*9a30*/  @!P3 HADD2 R145, -R6.H0_H0, -RZ.H0_H0 ;  /* 0xa00000ff0691b230 */ /* 0x000fe20000000900 */
[C---:B------:R-:W-:Y:S01]  /*9a40*/  PRMT R3, R6.reuse, 0x7632, R3 ;  /* 0x0000763206037816 */ /* 0x040fe20000000003 */
[----:B------:R-:W-:Y:S03]  /*9a50*/  ST.E.U16 desc[UR4][R34.64+0x10], R80 ;  /* 0x0000105022007985 */ /* 0x000fe6000c101504 */
[----:B------:R-:W-:Y:S01]  /*9a60*/  PRMT R116, R6, 0x5410, R3 ;  /* 0x0000541006747816 */ /* 0x000fe20000000003 */
[----:B------:R-:W-:Y:S01]  /*9a70*/  ST.E.U16 desc[UR4][R34.64+0x12], R79 ;  /* 0x0000124f22007985 */ /* 0x000fe2000c101504 */
[----:B------:R-:W-:Y:S01]  /*9a80*/  @!P3 PRMT R6, R145, 0x5410, RZ ;  /* 0x000054109106b816 */ /* 0x000fe200000000ff */
[----:B------:R-:W-:Y:S01]  /*9a90*/  @!P2 HADD2 R148, -R3.H0_H0, -RZ.H0_H0 ;  /* 0xa00000ff0394a230 */ /* 0x000fe20000000900 */
[----:B---3--:R-:W-:Y:S01]  /*9aa0*/  PRMT R70, R192, 0x7054, R192 ;  /* 0x00007054c0467816 */ /* 0x008fe200000000c0 */
[----:B------:R-:W-:Y:S03]  /*9ab0*/  ST.E.U16 desc[UR4][R32.64+0x10], R77 ;  /* 0x0000104d20007985 */ /* 0x000fe6000c101504 */
[----:B------:R-:W-:Y:S01]  /*9ac0*/  @!P2 PRMT R3, R148, 0x5410, RZ ;  /* 0x000054109403a816 */ /* 0x000fe200000000ff */
[----:B------:R-:W-:Y:S01]  /*9ad0*/  ST.E.U16 desc[UR4][R32.64+0x12], R78 ;  /* 0x0000124e20007985 */ /* 0x000fe2000c101504 */
[----:B-1----:R-:W-:Y:S01]  /*9ae0*/  IMAD.WIDE.U32 R26, R0, -0x2daee0ad, RZ ;  /* 0xd2511f53001a7825 */ /* 0x002fe200078e00ff */
[----:B------:R-:W-:-:S02]  /*9af0*/  LOP3.LUT R0, R147, R152, R226, 0x96, !PT ;  /* 0x0000009893007212 */ /* 0x000fc400078e96e2 */
[----:B------:R-:W-:Y:S01]  /*9b00*/  ST.E.U16 desc[UR4][R30.64+0x10], R48 ;  /* 0x000010301e007985 */ /* 0x000fe2000c101504 */
[----:B------:R-:W-:Y:S02]  /*9b10*/  LOP3.LUT R36, R39, R252, R26, 0x96, !PT ;  /* 0x000000fc27247212 */ /* 0x000fe400078e961a */
[----:B------:R-:W-:Y:S01]  /*9b20*/  IMAD.WIDE.U32 R144, R0, -0x326172a9, RZ ;  /* 0xcd9e8d5700907825 */ /* 0x000fe200078e00ff */
[----:B------:R-:W-:Y:S01]  /*9b30*/  LOP3.LUT R26, R27, R141, R146, 0x96, !PT ;  /* 0x0000008d1b1a7212 */ /* 0x000fe200078e9692 */
[----:B------:R-:W-:Y:S02]  /*9b40*/  ST.E.U16 desc[UR4][R30.64+0x12], R46 ;  /* 0x0000122e1e007985 */ /* 0x000fe4000c101504 */
[----:B----4-:R-:W-:Y:S02]  /*9b50*/  IMAD.WIDE.U32 R36, R36, -0x326172a9, RZ ;  /* 0xcd9e8d5724247825 */ /* 0x010fe400078e00ff */
[----:B------:R-:W-:Y:S02]  /*9b60*/  ST.E.U16 desc[UR4][R28.64+0x10], R45 ;  /* 0x0000102d1c007985 */ /* 0x000fe4000c101504 */
[----:B------:R-:W-:-:S02]  /*9b70*/  IMAD.WIDE.U32 R26, R26, -0x326172a9, RZ ;  /* 0xcd9e8d571a1a7825 */ /* 0x000fc400078e00ff */
[----:B------:R-:W-:Y:S03]  /*9b80*/  ST.E.U16 desc[UR4][R28.64+0x12], R44 ;  /* 0x0000122c1c007985 */ /* 0x000fe6000c101504 */
[----:B------:R-:W-:Y:S01]  /*9b90*/  LOP3.LUT R4, R27, R142, R144, 0x96, !PT ;  /* 0x0000008e1b047212 */ /* 0x000fe200078e9690 */
[----:B------:R-:W-:Y:S04]  /*9ba0*/  ST.E.U16 desc[UR4][R34.64+0x20], R76 ;  /* 0x0000204c22007985 */ /* 0x000fe8000c101504 */
[----:B------:R-:W-:Y:S01]  /*9bb0*/  IMAD.WIDE.U32 R4, R4, -0x2daee0ad, RZ ;  /* 0xd2511f5304047825 */ /* 0x000fe200078e00ff */
[----:B------:R-:W-:Y:S04]  /*9bc0*/  ST.E.U16 desc[UR4][R34.64+0x22], R75 ;  /* 0x0000224b22007985 */ /* 0x000fe8000c101504 */
[----:B------:R-:W-:Y:S01]  /*9bd0*/  LOP3.LUT R27, R5, R140, R38, 0x96, !PT ;  /* 0x0000008c051b7212 */ /* 0x000fe200078e9626 */
[----:B------:R-:W-:Y:S01]  /*9be0*/  ST.E.U16 desc[UR4][R32.64+0x20], R71 ;  /* 0x0000204720007985 */ /* 0x000fe2000c101504 */
[----:B------:R-:W-:-:S03]  /*9bf0*/  LOP3.LUT R38, R37, R125, R26, 0x96, !PT ;  /* 0x0000007d25267212 */ /* 0x000fc600078e961a */
[----:B------:R-:W-:Y:S01]  /*9c00*/  IMAD.WIDE.U32 R26, R27, -0x326172a9, RZ ;  /* 0xcd9e8d571b1a7825 */ /* 0x000fe200078e00ff */
[----:B------:R-:W-:Y:S03]  /*9c10*/  ST.E.U16 desc[UR4][R32.64+0x22], R74 ;  /* 0x0000224a20007985 */ /* 0x000fe6000c101504 */
[----:B------:R-:W-:Y:S01]  /*9c20*/  IMAD.WIDE.U32 R38, R38, -0x2daee0ad, RZ ;  /* 0xd2511f5326267825 */ /* 0x000fe200078e00ff */
[----:B------:R-:W-:Y:S01]  /*9c30*/  LOP3.LUT R36, R27, R178, R36, 0x96, !PT ;  /* 0x000000b21b247212 */ /* 0x000fe200078e9624 */
[----:B------:R-:W-:Y:S03]  /*9c40*/  ST.E.U16 desc[UR4][R30.64+0x20], R43 ;  /* 0x0000202b1e007985 */ /* 0x000fe6000c101504 */
[----:B------:R-:W-:Y:S01]  /*9c50*/  LOP3.LUT R4, R39, R177, R4, 0x96, !PT ;  /* 0x000000b127047212 */ /* 0x000fe200078e9604 */
[----:B------:R-:W-:Y:S04]  /*9c60*/  ST.E.U16 desc[UR4][R30.64+0x22], R42 ;  /* 0x0000222a1e007985 */ /* 0x000fe8000c101504 */
[----:B------:R-:W-:Y:S01]  /*9c70*/  IMAD.WIDE.U32 R4, R4, -0x326172a9, RZ ;  /* 0xcd9e8d5704047825 */ /* 0x000fe200078e00ff */
[----:B------:R-:W-:Y:S04]  /*9c80*/  ST.E.U16 desc[UR4][R28.64+0x20], R41 ;  /* 0x000020291c007985 */ /* 0x000fe8000c101504 */
[----:B------:R-:W-:Y:S01]  /*9c90*/  LOP3.LUT R0, R5, R245, R26, 0x96, !PT ;  /* 0x000000f505007212 */ /* 0x000fe200078e961a */
[----:B------:R-:W-:Y:S01]  /*9ca0*/  ST.E.U16 desc[UR4][R28.64+0x22], R40 ;  /* 0x000022281c007985 */ /* 0x000fe2000c101504 */
[----:B------:R-:W-:-:S03]  /*9cb0*/  LOP3.LUT R5, R4, 0xffff, RZ, 0xc0, !PT ;  /* 0x0000ffff04057812 */ /* 0x000fc600078ec0ff */
[----:B------:R-:W-:Y:S01]  /*9cc0*/  ST.E.U16 desc[UR4][R34.64+0x30], R69 ;  /* 0x0000304522007985 */ /* 0x000fe2000c101504 */
[----:B------:R-:W-:Y:S02]  /*9cd0*/  SHF.R.U32.HI R26, RZ, 0x8, R5 ;  /* 0x00000008ff1a7819 */ /* 0x000fe40000011605 */
[----:B------:R-:W-:Y:S01]  /*9ce0*/  LOP3.LUT R5, R4, 0xff, RZ, 0xc0, !PT ;  /* 0x000000ff04057812 */ /* 0x000fe200078ec0ff */
[----:B------:R-:W-:Y:S03]  /*9cf0*/  ST.E.U16 desc[UR4][R34.64+0x32], R68 ;  /* 0x0000324422007985 */ /* 0x000fe6000c101504 */
[----:B------:R-:W-:Y:S01]  /*9d00*/  PRMT R55, R5, 0x5410, R26 ;  /* 0x0000541005377816 */ /* 0x000fe2000000001a */
[----:B------:R-:W-:Y:S01]  /*9d10*/  ST.E.U16 desc[UR4][R32.64+0x30], R66 ;  /* 0x0000304220007985 */ /* 0x000fe2000c101504 */
[--C-:B------:R-:W-:Y:S02]  /*9d20*/  SHF.R.U32.HI R26, RZ, 0x10, R4.reuse ;  /* 0x00000010ff1a7819 */ /* 0x100fe40000011604 */
[----:B------:R-:W-:Y:S01]  /*9d30*/  SHF.R.U32.HI R5, RZ, 0x18, R4 ;  /* 0x00000018ff057819 */ /* 0x000fe20000011604 */
[----:B------:R-:W-:Y:S01]  /*9d40*/  ST.E.U16 desc[UR4][R32.64+0x32], R67 ;  /* 0x0000324320007985 */ /* 0x000fe2000c101504 */
[----:B------:R-:W-:-:S03]  /*9d50*/  LOP3.LUT R4, R26, 0xff, RZ, 0xc0, !PT ;  /* 0x000000ff1a047812 */ /* 0x000fc600078ec0ff */
[----:B------:R-:W-:Y:S01]  /*9d60*/  ST.E.U16 desc[UR4][R30.64+0x30], R22 ;  /* 0x000030161e007985 */ /* 0x000fe2000c101504 */
[----:B------:R-:W-:Y:S01]  /*9d70*/  PRMT R39, R4, 0x5410, R5 ;  /* 0x0000541004277816 */ /* 0x000fe20000000005 */
[----:B------:R-:W-:Y:S02]  /*9d80*/  IMAD.WIDE.U32 R4, R36, -0x2daee0ad, RZ ;  /* 0xd2511f5324047825 */ /* 0x000fe400078e00ff */
[----:B------:R-:W-:Y:S03]  /*9d90*/  ST.E.U16 desc[UR4][R30.64+0x32], R21 ;  /* 0x000032151e007985 */ /* 0x000fe6000c101504 */
[----:B------:R-:W-:Y:S01]  /*9da0*/  LOP3.LUT R36, R5, R246, R38, 0x96, !PT ;  /* 0x000000f605247212 */ /* 0x000fe200078e9626 */
[----:B------:R-:W-:Y:S01]  /*9db0*/  ST.E.U16 desc[UR4][R28.64+0x30], R24 ;  /* 0x000030181c007985 */ /* 0x000fe2000c101504 */
[----:B------:R-:W-:Y:S02]  /*9dc0*/  LOP3.LUT R5, R4, 0xffff, RZ, 0xc0, !PT ;  /* 0x0000ffff04057812 */ /* 0x000fe400078ec0ff */
[----:B------:R-:W-:Y:S01]  /*9dd0*/  SHF.R.U32.HI R2, RZ, 0x10, R36 ;  /* 0x00000010ff027819 */ /* 0x000fe20000011624 */
[----:B------:R-:W-:Y:S01]  /*9de0*/  ST.E.U16 desc[UR4][R28.64+0x32], R23 ;  /* 0x000032171c007985 */ /* 0x000fe2000c101504 */
[----:B------:R-:W-:-:S02]  /*9df0*/  SHF.R.U32.HI R26, RZ, 0x8, R5 ;  /* 0x00000008ff1a7819 */ /* 0x000fc40000011605 */
[----:B------:R-:W-:Y:S01]  /*9e00*/  LOP3.LUT R5, R4, 0xff, RZ, 0xc0, !PT ;  /* 0x000000ff04057812 */ /* 0x000fe200078ec0ff */
[----:B------:R-:W-:Y:S03]  /*9e10*/  ST.E.U16 desc[UR4][R34.64+0x40], R65 ;  /* 0x0000404122007985 */ /* 0x000fe6000c101504 */
[----:B------:R-:W-:Y:S01]  /*9e20*/  PRMT R38, R5, 0x5410, R26 ;  /* 0x0000541005267816 */ /* 0x000fe2000000001a */
[----:B------:R-:W-:Y:S01]  /*9e30*/  ST.E.U16 desc[UR4][R34.64+0x42], R64 ;  /* 0x0000424022007985 */ /* 0x000fe2000c101504 */
[--C-:B------:R-:W-:Y:S02]  /*9e40*/  SHF.R.U32.HI R5, RZ, 0x10, R4.reuse ;  /* 0x00000010ff057819 */ /* 0x100fe40000011604 */
[----:B------:R-:W-:Y:S01]  /*9e50*/  SHF.R.U32.HI R26, RZ, 0x18, R4 ;  /* 0x00000018ff1a7819 */ /* 0x000fe20000011604 */
[----:B------:R-:W-:Y:S01]  /*9e60*/  ST.E.U16 desc[UR4][R32.64+0x40], R62 ;  /* 0x0000403e20007985 */ /* 0x000fe2000c101504 */
[----:B------:R-:W-:-:S02]  /*9e70*/  LOP3.LUT R4, R25, 0xffff, RZ, 0xc0, !PT ;  /* 0x0000ffff19047812 */ /* 0x000fc400078ec0ff */
[----:B------:R-:W-:Y:S01]  /*9e80*/  LOP3.LUT R5, R5, 0xff, RZ, 0xc0, !PT ;  /* 0x000000ff05057812 */ /* 0x000fe200078ec0ff */
[----:B------:R-:W-:Y:S03]  /*9e90*/  ST.E.U16 desc[UR4][R32.64+0x42], R63 ;  /* 0x0000423f20007985 */ /* 0x000fe6000c101504 */
[----:B------:R-:W-:Y:S01]  /*9ea0*/  PRMT R37, R5, 0x5410, R26 ;  /* 0x0000541005257816 */ /* 0x000fe2000000001a */
[----:B------:R-:W-:Y:S01]  /*9eb0*/  ST.E.U16 desc[UR4][R30.64+0x40], R20 ;  /* 0x000040141e007985 */ /* 0x000fe2000c101504 */
[----:B------:R-:W-:-:S03]  /*9ec0*/  SHF.R.U32.HI R5, RZ, 0x18, R0 ;  /* 0x00000018ff057819 */ /* 0x000fc60000011600 */
        /* <DEDUP_REMOVED lines=19> */
[----:B------:R-:W-:Y:S04]  /*a000*/  ST.E.U16 desc[UR4][R34.64+0x70], R52 ;  /* 0x0000703422007985 */ /* 0x000fe8000c101504 */
[----:B------:R-:W-:Y:S04]  /*a010*/  ST.E.U16 desc[UR4][R34.64+0x72], R51 ;  /* 0x0000723322007985 */ /* 0x000fe8000c101504 */
[----:B------:R-:W-:Y:S04]  /*a020*/  ST.E.U16 desc[UR4][R32.64+0x70], R50 ;  /* 0x0000703220007985 */ /* 0x000fe8000c101504 */
[----:B------:R-:W-:Y:S04]  /*a030*/  ST.E.U16 desc[UR4][R32.64+0x72], R49 ;  /* 0x0000723120007985 */ /* 0x000fe8000c101504 */
[----:B------:R2:W-:Y:S04]  /*a040*/  ST.E.U16 desc[UR4][R30.64+0x70], R6 ;  /* 0x000070061e007985 */ /* 0x0005e8000c101504 */
[----:B------:R3:W-:Y:S01]  /*a050*/  ST.E.U16 desc[UR4][R30.64+0x72], R3 ;  /* 0x000072031e007985 */ /* 0x0007e2000c101504 */
[----:B-1----:R-:W-:-:S03]  /*a060*/  SHF.R.U32.HI R9, RZ, 0x18, R25 ;  /* 0x00000018ff097819 */ /* 0x002fc60000011619 */
[----:B------:R1:W-:Y:S04]  /*a070*/  ST.E.U16 desc[UR4][R28.64+0x70], R8 ;  /* 0x000070081c007985 */ /* 0x0003e8000c101504 */
[----:B------:R4:W-:Y:S04]  /*a080*/  ST.E.U16 desc[UR4][R28.64+0x72], R7 ;  /* 0x000072071c007985 */ /* 0x0009e8000c101504 */
[----:B------:R-:W5:Y:S04]  /*a090*/  LDSM.16.MT88.4 R112, [R174+0x9000] ;  /* 0x00900000ae70783b */ /* 0x000f680000004200 */
[----:B------:R-:W-:Y:S04]  /*a0a0*/  LDSM.16.MT88.4 R76, [R188+0x9400] ;  /* 0x00940000bc4c783b */ /* 0x000fe80000004200 */
[----:B------:R-:W5:Y:S01]  /*a0b0*/  LDSM.16.MT88.4 R108, [R188+0xa000] ;  /* 0x00a00000bc6c783b */ /* 0x000f620000004200 */
[----:B--2---:R-:W-:-:S03]  /*a0c0*/  LOP3.LUT R6, R25, 0xff, RZ, 0xc0, !PT ;  /* 0x000000ff19067812 */ /* 0x004fc600078ec0ff */
[----:B------:R-:W-:Y:S01]  /*a0d0*/  LDSM.16.MT88.4 R72, [R174+0xa400] ;  /* 0x00a40000ae48783b */ /* 0x000fe20000004200 */
[----:B---3--:R-:W-:-:S03]  /*a0e0*/  SHF.R.U32.HI R3, RZ, 0x8, R4 ;  /* 0x00000008ff037819 */ /* 0x008fc60000011604 */
[----:B------:R-:W-:Y:S01]  /*a0f0*/  LDSM.16.MT88.4 R48, [R174+0xb000] ;  /* 0x00b00000ae30783b */ /* 0x000fe20000004200 */
[----:B------:R-:W-:Y:S02]  /*a100*/  SHF.R.U32.HI R4, RZ, 0x10, R25 ;  /* 0x00000010ff047819 */ /* 0x000fe40000011619 */
[----:B------:R-:W-:Y:S01]  /*a110*/  PRMT R11, R6, 0x5410, R3 ;  /* 0x00005410060b7816 */ /* 0x000fe20000000003 */
[----:B------:R-:W-:Y:S01]  /*a120*/  STL.64 [R1+0x68], R146 ;  /* 0x0000689201007387 */ /* 0x000fe20000100a00 */
[C---:B------:R-:W-:Y:S02]  /*a130*/  LOP3.LUT R3, R0.reuse, 0xffff, RZ, 0xc0, !PT ;  /* 0x0000ffff00037812 */ /* 0x040fe400078ec0ff */
[----:B------:R-:W-:Y:S01]  /*a140*/  SHF.R.U32.HI R6, RZ, 0x10, R0 ;  /* 0x00000010ff067819 */ /* 0x000fe20000011600 */
[----:B------:R-:W-:Y:S01]  /*a150*/  STL.64 [R1+0x60], R144 ;  /* 0x0000609001007387 */ /* 0x000fe20000100a00 */
[----:B-1----:R-:W-:Y:S02]  /*a160*/  LOP3.LUT R8, R0, 0xff, RZ, 0xc0, !PT ;  /* 0x000000ff00087812 */ /* 0x002fe400078ec0ff */
[----:B------:R-:W-:-:S02]  /*a170*/  LOP3.LUT R0, R36, 0xffff, RZ, 0xc0, !PT ;  /* 0x0000ffff24007812 */ /* 0x000fc400078ec0ff */
[----:B----4-:R-:W-:Y:S02]  /*a180*/  LOP3.LUT R7, R4, 0xff, RZ, 0xc0, !PT ;  /* 0x000000ff04077812 */ /* 0x010fe400078ec0ff */
[----:B------:R-:W-:Y:S02]  /*a190*/  SHF.R.U32.HI R4, RZ, 0x8, R3 ;  /* 0x00000008ff047819 */ /* 0x000fe40000011603 */
[----:B------:R-:W-:Y:S02]  /*a1a0*/  LOP3.LUT R3, R6, 0xff, RZ, 0xc0, !PT ;  /* 0x000000ff06037812 */ /* 0x000fe400078ec0ff */
[----:B------:R-:W-:Y:S02]  /*a1b0*/  SHF.R.U32.HI R6, RZ, 0x8, R0 ;  /* 0x00000008ff067819 */ /* 0x000fe40000011600 */
[----:B------:R-:W-:Y:S02]  /*a1c0*/  HSET2.LE.AND R0, R82, R70, PT ;  /* 0x0000004652007233 */ /* 0x000fe40003803000 */
[----:B------:R-:W-:-:S02]  /*a1d0*/  PRMT R10, R7, 0x5410, R9 ;  /* 0x00005410070a7816 */ /* 0x000fc40000000009 */
[----:B------:R-:W-:Y:S02]  /*a1e0*/  PRMT R8, R8, 0x5410, R4 ;  /* 0x0000541008087816 */ /* 0x000fe40000000004 */
[----:B------:R-:W-:Y:S02]  /*a1f0*/  PRMT R9, R3, 0x5410, R5 ;  /* 0x0000541003097816 */ /* 0x000fe40000000005 */
[----:B------:R-:W-:Y:S02]  /*a200*/  LOP3.LUT R24, R170, R0, RZ, 0xc0, !PT ;  /* 0x00000000aa187212 */ /* 0x000fe400078ec0ff */
[--C-:B------:R-:W-:Y:S02]  /*a210*/  HSET2.LE.AND R3, R81, R70.reuse, PT ;  /* 0x0000004651037233 */ /* 0x100fe40003803000 */
[--C-:B------:R-:W-:Y:S02]  /*a220*/  HSET2.LE.AND R4, R84, R70.reuse, PT ;  /* 0x0000004654047233 */ /* 0x100fe40003803000 */
[--C-:B------:R-:W-:Y:S01]  /*a230*/  HSET2.LE.AND R0, R55, R70.reuse, PT ;  /* 0x0000004637007233 */ /* 0x100fe20003803000 */
[----:B------:R-:W1:Y:S01]  /*a240*/  LDSM.16.MT88.4 R84, [R174+0x9400] ;  /* 0x00940000ae54783b */ /* 0x000e620000004200 */
[----:B------:R-:W-:-:S02]  /*a250*/  HSET2.LE.AND R5, R83, R70, PT ;  /* 0x0000004653057233 */ /* 0x000fc40003803000 */
[----:B------:R-:W-:Y:S01]  /*a260*/  LOP3.LUT R25, R168, R3, RZ, 0xc0, !PT ;  /* 0x00000003a8197212 */ /* 0x000fe200078ec0ff */
[----:B------:R-:W-:Y:S01]  /*a270*/  LDSM.16.MT88.4 R80, [R188+0x9000] ;  /* 0x00900000bc50783b */ /* 0x000fe20000004200 */
[----:B------:R-:W-:Y:S02]  /*a280*/  LOP3.LUT R26, R167, R4, RZ, 0xc0, !PT ;  /* 0x00000004a71a7212 */ /* 0x000fe400078ec0ff */
[----:B------:R-:W-:Y:S02]  /*a290*/  LOP3.LUT R14, R95, R0, RZ, 0xc0, !PT ;  /* 0x000000005f0e7212 */ /* 0x000fe400078ec0ff */
[--C-:B------:R-:W-:Y:S02]  /*a2a0*/  HSET2.LE.AND R3, R39, R70.reuse, PT ;  /* 0x0000004627037233 */ /* 0x100fe40003803000 */
[--C-:B------:R-:W-:Y:S02]  /*a2b0*/  HSET2.LE.AND R4, R8, R70.reuse, PT ;  /* 0x0000004608047233 */ /* 0x100fe40003803000 */
[----:B------:R-:W-:-:S02]  /*a2c0*/  HSET2.LE.AND R0, R9, R70, PT ;  /* 0x0000004609007233 */ /* 0x000fc40003803000 */
[----:B------:R-:W-:Y:S02]  /*a2d0*/  LOP3.LUT R15, R91, R3, RZ, 0xc0, !PT ;  /* 0x000000035b0f7212 */ /* 0x000fe400078ec0ff */
[----:B------:R-:W-:Y:S02]  /*a2e0*/  LOP3.LUT R12, R107, R4, RZ, 0xc0, !PT ;  /* 0x000000046b0c7212 */ /* 0x000fe400078ec0ff */
[----:B------:R-:W-:Y:S02]  /*a2f0*/  LOP3.LUT R13, R105, R0, RZ, 0xc0, !PT ;  /* 0x00000000690d7212 */ /* 0x000fe400078ec0ff */
[----:B------:R-:W-:Y:S02]  /*a300*/  HSET2.LE.AND R3, R88, R70, PT ;  /* 0x0000004658037233 */ /* 0x000fe40003803000 */
[----:B------:R-:W-:Y:S01]  /*a310*/  LOP3.LUT R7, R36, 0xff, RZ, 0xc0, !PT ;  /* 0x000000ff24077812 */ /* 0x000fe200078ec0ff */
[----:B------:R-:W2:Y:S01]  /*a320*/  LDSM.16.MT88.4 R88, [R174+0xa000] ;  /* 0x00a00000ae58783b */ /* 0x000ea20000004200 */
[----:B------:R-:W-:Y:S01]  /*a330*/  LOP3.LUT R27, R163, R5, RZ, 0xc0, !PT ;  /* 0x00000005a31b7212 */ /* 0x000fe200078ec0ff */
[----:B-----5:R-:W-:Y:S01]  /*a340*/  HMMA.16816.F32 R16, R12, R112, RZ ;  /* 0x000000700c10723c */ /* 0x020fe200000018ff */
[----:B------:R-:W-:-:S02]  /*a350*/  PRMT R7, R7, 0x5410, R6 ;  /* 0x0000541007077816 */ /* 0x000fc40000000006 */
[----:B------:R-:W-:Y:S02]  /*a360*/  SHF.R.U32.HI R6, RZ, 0x18, R36 ;  /* 0x00000018ff067819 */ /* 0x000fe40000011624 */
[----:B------:R-:W-:Y:S01]  /*a370*/  LOP3.LUT R5, R2, 0xff, RZ, 0xc0, !PT ;  /* 0x000000ff02057812 */ /* 0x000fe200078ec0ff */
[C---:B------:R-:W-:Y:S01]  /*a380*/  HMMA.16816.F32 R40, R24.reuse, R112, RZ ;  /* 0x000000701828723c */ /* 0x040fe200000018ff */
[--C-:B------:R-:W-:Y:S02]  /*a390*/  HSET2.LE.AND R0, R11, R70.reuse, PT ;  /* 0x000000460b007233 */ /* 0x100fe40003803000 */
[--C-:B------:R-:W-:Y:S02]  /*a3a0*/  HSET2.LE.AND R2, R10, R70.reuse, PT ;  /* 0x000000460a027233 */ /* 0x100fe40003803000 */
[----:B------:R-:W-:Y:S01]  /*a3b0*/  HSET2.LE.AND R4, R92, R70, PT ;  /* 0x000000465c047233 */ /* 0x000fe20003803000 */
[----:B------:R-:W-:Y:S01]  /*a3c0*/  HMMA.16816.F32 R44, R24, R108, RZ ;  /* 0x0000006c182c723c */ /* 0x000fe200000018ff */
[----:B------:R-:W-:-:S02]  /*a3d0*/  PRMT R5, R5, 0x5410, R6 ;  /* 0x0000541005057816 */ /* 0x000fc40000000006 */
[----:B------:R-:W-:Y:S02]  /*a3e0*/  LOP3.LUT R20, R169, R0, RZ, 0xc0, !PT ;  /* 0x00000000a9147212 */ /* 0x000fe400078ec0ff */
[----:B------:R-:W-:Y:S02]  /*a3f0*/  LOP3.LUT R21, R166, R2, RZ, 0xc0, !PT ;  /* 0x00000002a6157212 */ /* 0x000fe400078ec0ff */
[----:B------:R-:W-:Y:S02]  /*a400*/  LOP3.LUT R22, R162, R3, RZ, 0xc0, !PT ;  /* 0x00000003a2167212 */ /* 0x000fe400078ec0ff */
[----:B------:R-:W-:Y:S02]  /*a410*/  LOP3.LUT R23, R161, R4, RZ, 0xc0, !PT ;  /* 0x00000004a1177212 */ /* 0x000fe400078ec0ff */
[--C-:B------:R-:W-:Y:S02]  /*a420*/  HSET2.LE.AND R0, R38, R70.reuse, PT ;  /* 0x0000004626007233 */ /* 0x100fe40003803000 */
[----:B------:R-:W-:-:S02]  /*a430*/  HSET2.LE.AND R2, R37, R70, PT ;  /* 0x0000004625027233 */ /* 0x000fc40003803000 */
[--C-:B------:R-:W-:Y:S02]  /*a440*/  HSET2.LE.AND R3, R7, R70.reuse, PT ;  /* 0x0000004607037233 */ /* 0x100fe40003803000 */
[----:B------:R-:W-:Y:S01]  /*a450*/  HSET2.LE.AND R4, R5, R70, PT ;  /* 0x0000004605047233 */ /* 0x000fe20003803000 */
[----:B-1----:R-:W-:Y:S01]  /*a460*/  HMMA.16816.F32 R168, R20, R84, R40 ;  /* 0x0000005414a8723c */ /* 0x002fe20000001828 */
[----:B------:R-:W-:Y:S02]  /*a470*/  LOP3.LUT R10, R94, R0, RZ, 0xc0, !PT ;  /* 0x000000005e0a7212 */ /* 0x000fe400078ec0ff */
[----:B------:R-:W-:Y:S02]  /*a480*/  LOP3.LUT R11, R93, R2, RZ, 0xc0, !PT ;  /* 0x000000025d0b7212 */ /* 0x000fe400078ec0ff */
[----:B------:R-:W-:Y:S02]  /*a490*/  LOP3.LUT R8, R106, R3, RZ, 0xc0, !PT ;  /* 0x000000036a087212 */ /* 0x000fe400078ec0ff */
[----:B------:R-:W-:Y:S01]  /*a4a0*/  LOP3.LUT R9, R104, R4, RZ, 0xc0, !PT ;  /* 0x0000000468097212 */ /* 0x000fe200078ec0ff */
[----:B--2---:R-:W-:Y:S01]  /*a4b0*/  HMMA.16816.F32 R36, R24, R88, RZ ;  /* 0x000000581824723c */ /* 0x004fe200000018ff */
[----:B------:R-:W1:Y:S01]  /*a4c0*/  LDSM.16.MT88.4 R104, [R188+0xa400] ;  /* 0x00a40000bc68783b */ /* 0x000e620000004200 */
[----:B------:R-:W-:-:S04]  /*a4d0*/  LOP3.LUT R2, R153, R227, RZ, 0x3c, !PT ;  /* 0x000000e399027212 */ /* 0x000fc800078e3cff */
[----:B------:R-:W-:Y:S01]  /*a4e0*/  HMMA.16816.F32 R136, R8, R84, R16 ;  /* 0x000000540888723c */ /* 0x000fe20000001810 */
[----:B------:R-:W-:-:S05]  /*a4f0*/  IMAD.WIDE.U32 R2, R2, -0x326172a9, RZ ;  /* 0xcd9e8d5702027825 */ /* 0x000fca00078e00ff */
[----:B------:R-:W-:Y:S01]  /*a500*/  HMMA.16816.F32 R16, R24, R80, RZ ;  /* 0x000000501810723c */ /* 0x000fe200000018ff */
[----:B------:R-:W-:-:S05]  /*a510*/  LOP3.LUT R0, R3, R213, R224, 0x96, !PT ;  /* 0x000000d503007212 */ /* 0x000fca00078e96e0 */
[C---:B------:R-:W-:Y:S06]  /*a520*/  HMMA.16816.F32 R4, R12.reuse, R80, RZ ;  /* 0x000000500c04723c */ /* 0x040fec00000018ff */
[----:B------:R-:W-:Y:S06]  /*a530*/  HMMA.16816.F32 R40, R12, R88, RZ ;  /* 0x000000580c28723c */ /* 0x000fec00000018ff */
[C---:B------:R-:W-:Y:S06]  /*a540*/  HMMA.16816.F32 R152, R20.reuse, R72, R36 ;  /* 0x000000481498723c */ /* 0x040fec0000001824 */
[----:B------:R-:W-:Y:S06]  /*a550*/  HMMA.16816.F32 R160, R20, R76, R16 ;  /* 0x0000004c14a0723c */ /* 0x000fec0000001810 */
[----:B------:R-:W-:Y:S06]  /*a560*/  HMMA.16816.F32 R16, R12, R108, RZ ;  /* 0x0000006c0c10723c */ /* 0x000fec00000018ff */
[C---:B------:R-:W-:Y:S06]  /*a570*/  HMMA.16816.F32 R128, R8.reuse, R76, R4 ;  /* 0x0000004c0880723c */ /* 0x040fec0000001804 */
[----:B------:R-:W-:Y:S01]  /*a580*/  HMMA.16816.F32 R120, R8, R72, R40 ;  /* 0x000000480878723c */ /* 0x000fe20000001828 */
[----:B------:R-:W-:-:S02]  /*a590*/  LOP3.LUT R6, R221, R212, R2, 0x96, !PT ;  /* 0x000000d4dd067212 */ /* 0x000fc400078e9602 */
[----:B------:R-:W-:Y:S02]  /*a5a0*/  LOP3.LUT R5, R3, R213, R214, 0x96, !PT ;  /* 0x000000d503057212 */ /* 0x000fe400078e96d6 */
[----:B------:R-:W-:Y:S01]  /*a5b0*/  LOP3.LUT R4, R145, R212, R2, 0x96, !PT ;  /* 0x000000d491047212 */ /* 0x000fe200078e9602 */
[----:B------:R-:W-:Y:S01]  /*a5c0*/  IMAD.WIDE.U32 R2, R0, -0x2daee0ad, RZ ;  /* 0xd2511f5300027825 */ /* 0x000fe200078e00ff */
[-C--:B-1----:R-:W-:Y:S03]  /*a5d0*/  HMMA.16816.F32 R224, R20, R104.reuse, R44 ;  /* 0x0000006814e0723c */ /* 0x082fe6000000182c */
[----:B------:R-:W-:Y:S01]  /*a5e0*/  IMAD.WIDE.U32 R36, R6, -0x2daee0ad, RZ ;  /* 0xd2511f5306247825 */ /* 0x000fe200078e00ff */
[----:B------:R-:W-:Y:S02]  /*a5f0*/  LOP3.LUT R7, R3, R141, R180, 0x96, !PT ;  /* 0x0000008d03077212 */ /* 0x000fe400078e96b4 */
[----:B------:R-:W-:Y:S01]  /*a600*/  HMMA.16816.F32 R212, R8, R104, R16 ;  /* 0x0000006808d4723c */ /* 0x000fe20000001810 */
[----:B------:R-:W-:Y:S01]  /*a610*/  IMAD.WIDE.U32 R40, R4, -0x2daee0ad, RZ ;  /* 0xd2511f5304287825 */ /* 0x000fe200078e00ff */
[----:B------:R-:W-:-:S03]  /*a620*/  LOP3.LUT R6, R37, R252, R2, 0x96, !PT ;  /* 0x000000fc25067212 */ /* 0x000fc600078e9602 */
[----:B------:R-:W-:-:S04]  /*a630*/  IMAD.WIDE.U32 R2, R5, -0x2daee0ad, RZ ;  /* 0xd2511f5305027825 */ /* 0x000fc800078e00ff */
[----:B------:R-:W-:Y:S01]  /*a640*/  IMAD.WIDE.U32 R18, R6, -0x326172a9, RZ ;  /* 0xcd9e8d5706127825 */ /* 0x000fe200078e00ff */
[----:B------:R-:W-:Y:S02]  /*a650*/  LOP3.LUT R4, R3, R141, R146, 0x96, !PT ;  /* 0x0000008d03047212 */ /* 0x000fe400078e9692 */
[----:B------:R-:W-:Y:S01]  /*a660*/  LOP3.LUT R0, R41, R252, R2, 0x96, !PT ;  /* 0x000000fc29007212 */ /* 0x000fe200078e9602 */
        /* <DEDUP_REMOVED lines=57> */
[----:B------:R-:W-:Y:S02]  /*aa00*/  LOP3.LUT R6, R42, 0xff, RZ, 0xc0, !PT ;  /* 0x000000ff2a067812 */ /* 0x000fe400078ec0ff */
[----:B------:R-:W-:-:S02]  /*aa10*/  SHF.R.U32.HI R3, RZ, 0x8, R17 ;  /* 0x00000008ff037819 */ /* 0x000fc40000011611 */
[----:B------:R-:W-:Y:S02]  /*aa20*/  PRMT R62, R2, 0x5410, R18 ;  /* 0x00005410023e7816 */ /* 0x000fe40000000012 */
[----:B------:R-:W-:Y:S01]  /*aa30*/  LOP3.LUT R2, R4, 0xffff, RZ, 0xc0, !PT ;  /* 0x0000ffff04027812 */ /* 0x000fe200078ec0ff */
[----:B------:R-:W-:Y:S01]  /*aa40*/  HMMA.16816.F32 R16, R24, R48, RZ ;  /* 0x000000301810723c */ /* 0x000fe200000018ff */
[----:B------:R-:W-:Y:S02]  /*aa50*/  PRMT R65, R43, 0x5410, R7 ;  /* 0x000054102b417816 */ /* 0x000fe40000000007 */
[----:B------:R-:W-:Y:S02]  /*aa60*/  PRMT R64, R6, 0x5410, R44 ;  /* 0x0000541006407816 */ /* 0x000fe4000000002c */
[----:B------:R-:W-:Y:S01]  /*aa70*/  PRMT R63, R37, 0x5410, R3 ;  /* 0x00005410253f7816 */ /* 0x000fe20000000003 */
[----:B------:R-:W-:Y:S01]  /*aa80*/  LDSM.16.MT88.4 R44, [R188+0xb000] ;  /* 0x00b00000bc2c783b */ /* 0x000fe20000004200 */
[----:B------:R-:W-:-:S02]  /*aa90*/  SHF.R.U32.HI R3, RZ, 0x10, R4 ;  /* 0x00000010ff037819 */ /* 0x000fc40000011604 */
[----:B------:R-:W-:Y:S02]  /*aaa0*/  LOP3.LUT R7, R4, 0xff, RZ, 0xc0, !PT ;  /* 0x000000ff04077812 */ /* 0x000fe400078ec0ff */
[----:B------:R-:W-:Y:S02]  /*aab0*/  SHF.R.U32.HI R6, RZ, 0x18, R4 ;  /* 0x00000018ff067819 */ /* 0x000fe40000011604 */
[----:B------:R-:W-:Y:S02]  /*aac0*/  SHF.R.U32.HI R4, RZ, 0x8, R2 ;  /* 0x00000008ff047819 */ /* 0x000fe40000011602 */
[----:B------:R-:W-:Y:S01]  /*aad0*/  SHF.R.U32.HI R2, RZ, 0x8, R36 ;  /* 0x00000008ff027819 */ /* 0x000fe20000011624 */
[----:B------:R-:W-:Y:S01]  /*aae0*/  FADD.FTZ R36, R164, R96 ;  /* 0x00000060a4247221 */ /* 0x000fe20000010000 */
[----:B------:R-:W-:Y:S02]  /*aaf0*/  LOP3.LUT R3, R3, 0xff, RZ, 0xc0, !PT ;  /* 0x000000ff03037812 */ /* 0x000fe400078ec0ff */
[----:B------:R-:W-:-:S02]  /*ab00*/  PRMT R61, R7, 0x5410, R4 ;  /* 0x00005410073d7816 */ /* 0x000fc40000000004 */
[----:B------:R-:W-:Y:S02]  /*ab10*/  LOP3.LUT R4, R39, 0xff, RZ, 0xc0, !PT ;  /* 0x000000ff27047812 */ /* 0x000fe400078ec0ff */
[----:B------:R-:W-:Y:S02]  /*ab20*/  PRMT R59, R38, 0x5410, R2 ;  /* 0x00005410263b7816 */ /* 0x000fe40000000002 */
[----:B------:R-:W-:Y:S02]  /*ab30*/  PRMT R60, R3, 0x5410, R6 ;  /* 0x00005410033c7816 */ /* 0x000fe40000000006 */
[----:B------:R-:W-:Y:S02]  /*ab40*/  LOP3.LUT R2, R5, 0xffff, RZ, 0xc0, !PT ;  /* 0x0000ffff05027812 */ /* 0x000fe400078ec0ff */
[----:B------:R-:W-:Y:S02]  /*ab50*/  SHF.R.U32.HI R6, RZ, 0x10, R5 ;  /* 0x00000010ff067819 */ /* 0x000fe40000011605 */
[----:B------:R-:W-:-:S02]  /*ab60*/  PRMT R52, R4, 0x5410, R40 ;  /* 0x0000541004347816 */ /* 0x000fc40000000028 */
[----:B------:R-:W1:Y:S01]  /*ab70*/  LDSM.16.MT88.4 R40, [R174+0xb400] ;  /* 0x00b40000ae28783b */ /* 0x000e620000004200 */
[----:B------:R-:W-:Y:S02]  /*ab80*/  LOP3.LUT R7, R5, 0xff, RZ, 0xc0, !PT ;  /* 0x000000ff05077812 */ /* 0x000fe400078ec0ff */
[----:B------:R-:W-:Y:S02]  /*ab90*/  SHF.R.U32.HI R3, RZ, 0x8, R2 ;  /* 0x00000008ff037819 */ /* 0x000fe40000011602 */
[----:B------:R-:W-:Y:S02]  /*aba0*/  SHF.R.U32.HI R5, RZ, 0x18, R5 ;  /* 0x00000018ff057819 */ /* 0x000fe40000011605 */
[----:B------:R-:W-:Y:S02]  /*abb0*/  LOP3.LUT R2, R6, 0xff, RZ, 0xc0, !PT ;  /* 0x000000ff06027812 */ /* 0x000fe400078ec0ff */
[----:B------:R-:W-:Y:S02]  /*abc0*/  SHF.R.U32.HI R4, RZ, 0x10, R0 ;  /* 0x00000010ff047819 */ /* 0x000fe40000011600 */
[----:B------:R-:W-:-:S02]  /*abd0*/  PRMT R57, R2, 0x5410, R5 ;  /* 0x0000541002397816 */ /* 0x000fc40000000005 */
[C---:B------:R-:W-:Y:S02]  /*abe0*/  LOP3.LUT R2, R0.reuse, 0xffff, RZ, 0xc0, !PT ;  /* 0x0000ffff00027812 */ /* 0x040fe400078ec0ff */
[----:B------:R-:W-:Y:S02]  /*abf0*/  LOP3.LUT R5, R0, 0xff, RZ, 0xc0, !PT ;  /* 0x000000ff00057812 */ /* 0x000fe400078ec0ff */
[----:B------:R-:W-:Y:S02]  /*ac00*/  SHF.R.U32.HI R2, RZ, 0x8, R2 ;  /* 0x00000008ff027819 */ /* 0x000fe40000011602 */
[----:B------:R-:W-:Y:S02]  /*ac10*/  PRMT R58, R7, 0x5410, R3 ;  /* 0x00005410073a7816 */ /* 0x000fe40000000003 */
[----:B------:R-:W-:Y:S02]  /*ac20*/  SHF.R.U32.HI R3, RZ, 0x18, R0 ;  /* 0x00000018ff037819 */ /* 0x000fe40000011600 */
[----:B------:R-:W-:-:S02]  /*ac30*/  LOP3.LUT R0, R4, 0xff, RZ, 0xc0, !PT ;  /* 0x000000ff04007812 */ /* 0x000fc400078ec0ff */
[----:B------:R-:W-:Y:S01]  /*ac40*/  PRMT R56, R5, 0x5410, R2 ;  /* 0x0000541005387816 */ /* 0x000fe20000000002 */
[----:B------:R-:W-:Y:S01]  /*ac50*/  FADD.FTZ R2, R183, R97 ;  /* 0x00000061b7027221 */ /* 0x000fe20000010000 */
[----:B------:R-:W-:Y:S01]  /*ac60*/  HMMA.16816.F32 R4, R12, R48, RZ ;  /* 0x000000300c04723c */ /* 0x000fe200000018ff */
[----:B------:R-:W-:Y:S01]  /*ac70*/  PRMT R55, R0, 0x5410, R3 ;  /* 0x0000541000377816 */ /* 0x000fe20000000003 */
[----:B------:R-:W-:Y:S01]  /*ac80*/  FADD.FTZ R0, R157, R99 ;  /* 0x000000639d007221 */ /* 0x000fe20000010000 */
[----:B------:R-:W-:Y:S01]  /*ac90*/  FADD.FTZ R37, R238, R2 ;  /* 0x00000002ee257221 */ /* 0x000fe20000010000 */
[----:B------:R-:W-:Y:S01]  /*aca0*/  FADD.FTZ R2, R179, R36 ;  /* 0x00000024b3027221 */ /* 0x000fe20000010000 */
[----:B------:R-:W-:Y:S01]  /*acb0*/  FADD.FTZ R3, R182, R98 ;  /* 0x00000062b6037221 */ /* 0x000fe20000010000 */
[----:B------:R-:W-:Y:S01]  /*acc0*/  FADD.FTZ R0, R158, R0 ;  /* 0x000000009e007221 */ /* 0x000fe20000010000 */
[--C-:B------:R-:W-:Y:S02]  /*acd0*/  HSET2.LE.AND R52, R52, R70.reuse, PT ;  /* 0x0000004634347233 */ /* 0x100fe40003803000 */
[----:B------:R-:W-:Y:S01]  /*ace0*/  FADD.FTZ R3, R237, R3 ;  /* 0x00000003ed037221 */ /* 0x000fe20000010000 */
[----:B------:R-:W-:Y:S01]  /*acf0*/  FADD.FTZ R0, R135, R0 ;  /* 0x0000000087007221 */ /* 0x000fe20000010000 */
[--C-:B------:R-:W-:Y:S01]  /*ad00*/  HSET2.LE.AND R49, R59, R70.reuse, PT ;  /* 0x000000463b317233 */ /* 0x100fe20003803000 */
[----:B-1----:R-:W-:Y:S01]  /*ad10*/  HMMA.16816.F32 R180, R20, R40, R16 ;  /* 0x0000002814b4723c */ /* 0x002fe20000001810 */
[----:B------:R-:W-:-:S02]  /*ad20*/  HSET2.LE.AND R48, R55, R70, PT ;  /* 0x0000004637307233 */ /* 0x000fc40003803000 */
[----:B------:R-:W-:Y:S02]  /*ad30*/  LOP3.LUT R95, R117, R52, RZ, 0xc0, !PT ;  /* 0x00000034755f7212 */ /* 0x000fe400078ec0ff */
[----:B------:R-:W-:Y:S01]  /*ad40*/  LOP3.LUT R94, R116, R49, RZ, 0xc0, !PT ;  /* 0x00000031745e7212 */ /* 0x000fe200078ec0ff */
[----:B------:R-:W-:Y:S01]  /*ad50*/  HMMA.16816.F32 R16, R24, R44, RZ ;  /* 0x0000002c1810723c */ /* 0x000fe200000018ff */
[----:B------:R-:W-:-:S05]  /*ad60*/  LOP3.LUT R93, R118, R48, RZ, 0xc0, !PT ;  /* 0x00000030765d7212 */ /* 0x000fca00078ec0ff */
[----:B------:R-:W-:Y:S07]  /*ad70*/  HMMA.16816.F32 R164, R8, R40, R4 ;  /* 0x0000002808a4723c */ /* 0x000fee0000001804 */
[----:B------:R-:W-:Y:S01]  /*ad80*/  FADD.FTZ R4, R231, R37 ;  /* 0x00000025e7047221 */ /* 0x000fe20000010000 */
[----:B------:R-:W-:Y:S01]  /*ad90*/  FADD.FTZ R5, R229, R3 ;  /* 0x00000003e5057221 */ /* 0x000fe20000010000 */
[----:B------:R-:W1:Y:S01]  /*ada0*/  LDSM.16.MT88.4 R36, [R188+0xb400] ;  /* 0x00b40000bc24783b */ /* 0x000e620000004200 */
[----:B------:R-:W-:Y:S01]  /*adb0*/  FADD.FTZ R3, R159, R2 ;  /* 0x000000029f037221 */ /* 0x000fe20000010000 */
        /* <DEDUP_REMOVED lines=8> */
[--C-:B------:R-:W-:Y:S01]  /*ae40*/  HSET2.LE.AND R0, R69, R70.reuse, PT ;  /* 0x0000004645007233 */ /* 0x100fe20003803000 */
[----:B------:R-:W-:Y:S01]  /*ae50*/  FADD.FTZ R105, R211, R54 ;  /* 0x00000036d3697221 */ /* 0x000fe20000010000 */
[--C-:B------:R-:W-:Y:S01]  /*ae60*/  HSET2.LE.AND R2, R68, R70.reuse, PT ;  /* 0x0000004644027233 */ /* 0x100fe20003803000 */
[----:B------:R-:W-:Y:S01]  /*ae70*/  FADD.FTZ R104, R124, R53 ;  /* 0x000000357c687221 */ /* 0x000fe20000010000 */
[--C-:B------:R-:W-:Y:S01]  /*ae80*/  HSET2.LE.AND R40, R64, R70.reuse, PT ;  /* 0x0000004640287233 */ /* 0x100fe20003803000 */
[----:B------:R-:W-:Y:S01]  /*ae90*/  HMMA.16816.F32 R52, R12, R50, RZ ;  /* 0x000000320c34723c */ /* 0x000fe200000018ff */
[----:B------:R-:W-:-:S02]  /*aea0*/  HSET2.LE.AND R3, R63, R70, PT ;  /* 0x000000463f037233 */ /* 0x000fc40003803000 */
[--C-:B------:R-:W-:Y:S02]  /*aeb0*/  HSET2.LE.AND R41, R61, R70.reuse, PT ;  /* 0x000000463d297233 */ /* 0x100fe40003803000 */
[--C-:B------:R-:W-:Y:S01]  /*aec0*/  HSET2.LE.AND R44, R60, R70.reuse, PT ;  /* 0x000000463c2c7233 */ /* 0x100fe20003803000 */
[----:B------:R-:W-:Y:S01]  /*aed0*/  HMMA.16816.F32 R48, R24, R50, RZ ;  /* 0x000000321830723c */ /* 0x000fe200000018ff */
[----:B------:R-:W-:Y:S02]  /*aee0*/  HSET2.LE.AND R45, R56, R70, PT ;  /* 0x00000046382d7233 */ /* 0x000fe40003803000 */
[----:B------:R-:W-:Y:S01]  /*aef0*/  LOP3.LUT R98, R151, R3, RZ, 0xc0, !PT ;  /* 0x0000000397627212 */ /* 0x000fe200078ec0ff */
[----:B------:R-:W-:Y:S02]  /*af00*/  FADD.FTZ R3, R236, R105 ;  /* 0x00000069ec037221 */ /* 0x000fe40000010000 */
[----:B------:R-:W-:-:S12]  /*af10*/  LOP3.LUT R92, R119, R45, RZ, 0xc0, !PT ;  /* 0x0000002d775c7212 */ /* 0x000fd800078ec0ff */
[----:B------:R-:W-:Y:S06]  /*af20*/  HMMA.16816.F32 R144, R8, R42, R52 ;  /* 0x0000002a0890723c */ /* 0x000fec0000001834 */
[-C--:B-1----:R-:W-:Y:S06]  /*af30*/  HMMA.16816.F32 R176, R20, R36.reuse, R16 ;  /* 0x0000002414b0723c */ /* 0x082fec0000001810 */
[----:B------:R-:W-:Y:S01]  /*af40*/  HMMA.16816.F32 R156, R8, R36, R4 ;  /* 0x00000024089c723c */ /* 0x000fe20000001804 */
[----:B------:R-:W-:Y:S01]  /*af50*/  LOP3.LUT R18, R210, R0, RZ, 0xc0, !PT ;  /* 0x00000000d2127212 */ /* 0x000fe200078ec0ff */
[----:B------:R-:W-:Y:S01]  /*af60*/  FADD.FTZ R0, R243, R185 ;  /* 0x000000b9f3007221 */ /* 0x000fe20000010000 */
[----:B------:R-:W-:Y:S01]  /*af70*/  LOP3.LUT R19, R195, R2, RZ, 0xc0, !PT ;  /* 0x00000002c3137212 */ /* 0x000fe200078ec0ff */
[----:B------:R-:W-:-:S02]  /*af80*/  FADD.FTZ R2, R244, R186 ;  /* 0x000000baf4027221 */ /* 0x000fc40000010000 */
[----:B------:R-:W-:Y:S01]  /*af90*/  HMMA.16816.F32 R48, R20, R42, R48 ;  /* 0x0000002a1430723c */ /* 0x000fe20000001830 */
[--C-:B------:R-:W-:Y:S02]  /*afa0*/  HSET2.LE.AND R5, R67, R70.reuse, PT ;  /* 0x0000004643057233 */ /* 0x100fe40003803000 */
[--C-:B------:R-:W-:Y:S02]  /*afb0*/  HSET2.LE.AND R6, R66, R70.reuse, PT ;  /* 0x0000004642067233 */ /* 0x100fe40003803000 */
[--C-:B------:R-:W-:Y:S02]  /*afc0*/  HSET2.LE.AND R37, R65, R70.reuse, PT ;  /* 0x0000004641257233 */ /* 0x100fe40003803000 */
[--C-:B------:R-:W-:Y:S01]  /*afd0*/  HSET2.LE.AND R4, R62, R70.reuse, PT ;  /* 0x000000463e047233 */ /* 0x100fe20003803000 */
[----:B------:R-:W-:Y:S01]  /*afe0*/  HMMA.16816.F32 R64, R12, R82, RZ ;  /* 0x000000520c40723c */ /* 0x000fe200000018ff */
[--C-:B------:R-:W-:Y:S02]  /*aff0*/  HSET2.LE.AND R7, R58, R70.reuse, PT ;  /* 0x000000463a077233 */ /* 0x100fe40003803000 */
[----:B------:R-:W-:-:S02]  /*b000*/  HSET2.LE.AND R36, R57, R70, PT ;  /* 0x0000004639247233 */ /* 0x000fc40003803000 */
        /* <DEDUP_REMOVED lines=12> */
[----:B------:R-:W-:Y:S01]  /*b0d0*/  IADD3 R194, P0, R34, -0x80, RZ ;  /* 0xffffff8022c27810 */ /* 0x000fe20007f1e0ff */
[----:B------:R-:W-:Y:S03]  /*b0e0*/  HMMA.16816.F32 R12, R12, R46, RZ ;  /* 0x0000002e0c0c723c */ /* 0x000fe600000018ff */
[----:B------:R-:W-:-:S03]  /*b0f0*/  IADD3.X R195, R35, -0x1, RZ, P0, !PT ;  /* 0xffffffff23c37810 */ /* 0x000fc600007fe4ff */
[C---:B------:R-:W-:Y:S06]  /*b100*/  HMMA.16816.F32 R68, R8.reuse, R86, R68 ;  /* 0x000000560844723c */ /* 0x040fec0000001844 */
[C---:B------:R-:W-:Y:S06]  /*b110*/  HMMA.16816.F32 R64, R8.reuse, R78, R64 ;  /* 0x0000004e0840723c */ /* 0x040fec0000001840 */
[C---:B------:R-:W-:Y:S06]  /*b120*/  HMMA.16816.F32 R60, R8.reuse, R74, R60 ;  /* 0x0000004a083c723c */ /* 0x040fec000000183c */
[C---:B------:R-:W-:Y:S06]  /*b130*/  HMMA.16816.F32 R148, R8.reuse, R106, R56 ;  /* 0x0000006a0894723c */ /* 0x040fec0000001838 */
[----:B------:R-:W-:Y:S06]  /*b140*/  HMMA.16816.F32 R140, R8, R38, R12 ;  /* 0x00000026088c723c */ /* 0x000fec000000180c */
[C---:B------:R-:W-:Y:S06]  /*b150*/  HMMA.16816.F32 R8, R24.reuse, R114, RZ ;  /* 0x000000721808723c */ /* 0x040fec00000018ff */
[----:B------:R-:W-:Y:S01]  /*b160*/  HMMA.16816.F32 R12, R24, R82, RZ ;  /* 0x00000052180c723c */ /* 0x000fe200000018ff */
[----:B------:R-:W-:-:S15]  /*b170*/  LDSM.16.MT88.4 R80, [R174+0xbc00] ;  /* 0x00bc0000ae50783b */ /* 0x000fde0000004200 */
[----:B------:R-:W-:-:S02]  /*b180*/  NOP ;  /* 0x0000000000007918 */ /* 0x000fc40000000000 */
[----:B------:R-:W-:Y:S06]  /*b190*/  HMMA.16816.F32 R56, R20, R86, R8 ;  /* 0x000000561438723c */ /* 0x000fec0000001808 */
[----:B------:R-:W-:Y:S06]  /*b1a0*/  HMMA.16816.F32 R8, R24, R90, RZ ;  /* 0x0000005a1808723c */ /* 0x000fec00000018ff */
[----:B------:R-:W-:Y:S01]  /*b1b0*/  HMMA.16816.F32 R76, R20, R78, R12 ;  /* 0x0000004e144c723c */ /* 0x000fe2000000180c */
[----:B------:R-:W1:-:S15]  /*b1c0*/  LDSM.16.MT88.4 R12, [R188+0x9800] ;  /* 0x00980000bc0c783b */ /* 0x000e5e0000004200 */
[----:B------:R-:W-:-:S02]  /*b1d0*/  NOP ;  /* 0x0000000000007918 */ /* 0x000fc40000000000 */
[----:B------:R-:W-:Y:S06]  /*b1e0*/  HMMA.16816.F32 R52, R20, R74, R8 ;  /* 0x0000004a1434723c */ /* 0x000fec0000001808 */
[C---:B------:R-:W-:Y:S06]  /*b1f0*/  HMMA.16816.F32 R8, R24.reuse, R110, RZ ;  /* 0x0000006e1808723c */ /* 0x040fec00000018ff */
[----:B------:R-:W-:Y:S06]  /*b200*/  HMMA.16816.F32 R24, R24, R46, RZ ;  /* 0x0000002e1818723c */ /* 0x000fec00000018ff */
[-C--:B-1----:R-:W-:Y:S06]  /*b210*/  HMMA.16816.F32 R160, R16, R12.reuse, R160 ;  /* 0x0000000c10a0723c */ /* 0x082fec00000018a0 */
[----:B------:R-:W-:Y:S06]  /*b220*/  HMMA.16816.F32 R128, R4, R12, R128 ;  /* 0x0000000c0480723c */ /* 0x000fec0000001880 */
[C---:B------:R-:W-:Y:S01]  /*b230*/  HMMA.16816.F32 R44, R20.reuse, R106, R8 ;  /* 0x0000006a142c723c */ /* 0x040fe20000001808 */
[----:B------:R-:W1:Y:S05]  /*b240*/  LDSM.16.MT88.4 R8, [R174+0xa800] ;  /* 0x00a80000ae08783b */ /* 0x000e6a0000004200 */
[----:B------:R-:W-:Y:S01]  /*b250*/  HMMA.16816.F32 R24, R20, R38, R24 ;  /* 0x000000261418723c */ /* 0x000fe20000001818 */
[----:B------:R-:W2:Y:S05]  /*b260*/  LDSM.16.MT88.4 R20, [R174+0x9800] ;  /* 0x00980000ae14783b */ /* 0x000eaa0000004200 */
[----:B------:R-:W-:Y:S06]  /*b270*/  HMMA.16816.F32 R124, R4, R14, R64 ;  /* 0x0000000e047c723c */ /* 0x000fec0000001840 */
[C---:B-1----:R-:W-:Y:S06]  /*b280*/  HMMA.16816.F32 R152, R16.reuse, R8, R152 ;  /* 0x000000081098723c */ /* 0x042fec0000001898 */
[C---:B--2---:R-:W-:Y:S06]  /*b290*/  HMMA.16816.F32 R36, R16.reuse, R22, R56 ;  /* 0x000000161024723c */ /* 0x044fec0000001838 */
[-C--:B------:R-:W-:Y:S06]  /*b2a0*/  HMMA.16816.F32 R168, R16, R20.reuse, R168 ;  /* 0x0000001410a8723c */ /* 0x080fec00000018a8 */
[C---:B------:R-:W-:Y:S06]  /*b2b0*/  HMMA.16816.F32 R136, R4.reuse, R20, R136 ;  /* 0x000000140488723c */ /* 0x040fec0000001888 */
[----:B------:R-:W-:Y:S01]  /*b2c0*/  HMMA.16816.F32 R132, R4, R22, R68 ;  /* 0x000000160484723c */ /* 0x000fe20000001844 */
[----:B------:R-:W1:Y:S05]  /*b2d0*/  LDSM.16.MT88.4 R20, [R188+0xa800] ;  /* 0x00a80000bc14783b */ /* 0x000e6a0000004200 */
[----:B------:R-:W-:Y:S01]  /*b2e0*/  HMMA.16816.F32 R56, R16, R14, R76 ;  /* 0x0000000e1038723c */ /* 0x000fe2000000184c */
[----:B------:R-:W2:Y:S05]  /*b2f0*/  LDSM.16.MT88.4 R12, [R174+0xb800] ;  /* 0x00b80000ae0c783b */ /* 0x000eaa0000004200 */
[C---:B------:R-:W-:Y:S06]  /*b300*/  HMMA.16816.F32 R120, R4.reuse, R8, R120 ;  /* 0x000000080478723c */ /* 0x040fec0000001878 */
[-C--:B------:R-:W-:Y:S06]  /*b310*/  HMMA.16816.F32 R116, R4, R10.reuse, R60 ;  /* 0x0000000a0474723c */ /* 0x080fec000000183c */
[----:B------:R-:W-:Y:S01]  /*b320*/  HMMA.16816.F32 R52, R16, R10, R52 ;  /* 0x0000000a1034723c */ /* 0x000fe20000001834 */
[----:B------:R-:W3:Y:S05]  /*b330*/  LDSM.16.MT88.4 R8, [R188+0xb800] ;  /* 0x00b80000bc08783b */ /* 0x000eea0000004200 */
[C---:B-1----:R-:W-:Y:S06]  /*b340*/  HMMA.16816.F32 R112, R4.reuse, R20, R212 ;  /* 0x000000140470723c */ /* 0x042fec00000018d4 */
[C---:B--2---:R-:W-:Y:S01]  /*b350*/  HMMA.16816.F32 R72, R4.reuse, R12, R164 ;  /* 0x0000000c0448723c */ /* 0x044fe200000018a4 */
[----:B------:R-:W-:Y:S05]  /*b360*/  LDSM.16.MT88.4 R164, [R174+0x9c00] ;  /* 0x009c0000aea4783b */ /* 0x000fea0000004200 */
[C---:B------:R-:W-:Y:S01]  /*b370*/  HMMA.16816.F32 R108, R4.reuse, R22, R148 ;  /* 0x00000016046c723c */ /* 0x040fe20000001894 */
[----:B------:R-:W-:Y:S05]  /*b380*/  LDSM.16.MT88.4 R148, [R174+0xac00] ;  /* 0x00ac0000ae94783b */ /* 0x000fea0000004200 */
[C---:B------:R-:W-:Y:S06]  /*b390*/  HMMA.16816.F32 R76, R4.reuse, R14, R144 ;  /* 0x0000000e044c723c */ /* 0x040fec0000001890 */
[C---:B---3--:R-:W-:Y:S01]  /*b3a0*/  HMMA.16816.F32 R88, R4.reuse, R8, R156 ;  /* 0x000000080458723c */ /* 0x048fe2000000189c */
[----:B------:R-:W-:Y:S05]  /*b3b0*/  LDSM.16.MT88.4 R156, [R188+0x9c00] ;  /* 0x009c0000bc9c783b */ /* 0x000fea0000004200 */
[----:B------:R-:W-:Y:S01]  /*b3c0*/  HMMA.16816.F32 R40, R4, R10, R140 ;  /* 0x0000000a0428723c */ /* 0x000fe2000000188c */
[----:B------:R-:W1:Y:S04]  /*b3d0*/  LDSM.16.MT88.4 R4, [R188+0xbc00] ;  /* 0x00bc0000bc04783b */ /* 0x000e680000004200 */
[----:B------:R-:W2:Y:S01]  /*b3e0*/  LDSM.16.MT88.4 R140, [R188+0xac00] ;  /* 0x00ac0000bc8c783b */ /* 0x000ea20000004200 */
[C---:B------:R-:W-:Y:S06]  /*b3f0*/  HMMA.16816.F32 R84, R16.reuse, R8, R176 ;  /* 0x000000081054723c */ /* 0x040fec00000018b0 */
[C---:B------:R-:W-:Y:S06]  /*b400*/  HMMA.16816.F32 R144, R16.reuse, R20, R224 ;  /* 0x000000141090723c */ /* 0x040fec00000018e0 */
[C---:B------:R-:W-:Y:S06]  /*b410*/  HMMA.16816.F32 R68, R16.reuse, R12, R180 ;  /* 0x0000000c1044723c */ /* 0x040fec00000018b4 */
[C---:B------:R-:W-:Y:S06]  /*b420*/  HMMA.16816.F32 R44, R16.reuse, R22, R44 ;  /* 0x00000016102c723c */ /* 0x040fec000000182c */
[C---:B------:R-:W-:Y:S06]  /*b430*/  HMMA.16816.F32 R48, R16.reuse, R14, R48 ;  /* 0x0000000e1030723c */ /* 0x040fec0000001830 */
[----:B------:R-:W-:Y:S06]  /*b440*/  HMMA.16816.F32 R24, R16, R10, R24 ;  /* 0x0000000a1018723c */ /* 0x000fec0000001818 */
[-C--:B-1----:R-:W-:Y:S06]  /*b450*/  HMMA.16816.F32 R88, R92, R4.reuse, R88 ;  /* 0x000000045c58723c */ /* 0x082fec0000001858 */
[C---:B------:R-:W-:Y:S06]  /*b460*/  HMMA.16816.F32 R84, R96.reuse, R4, R84 ;  /* 0x000000046054723c */ /* 0x040fec0000001854 */
[-C--:B------:R-:W-:Y:S01]  /*b470*/  HMMA.16816.F32 R168, R96, R164.reuse, R168 ;  /* 0x000000a460a8723c */ /* 0x080fe200000018a8 */
        /* <DEDUP_REMOVED lines=18> */
[C---:B--2---:R-:W-:Y:S06]  /*b5a0*/  HMMA.16816.F32 R112, R92.reuse, R140, R112 ;  /* 0x0000008c5c70723c */ /* 0x044fec0000001870 */
        /* <DEDUP_REMOVED lines=20> */
[----:B------:R-:W5:Y:S04]  /*b6f0*/  LDL R228, [R1+0x134] ;  /* 0x0001340001e47983 */ /* 0x000f680000100800 */
[----:B------:R-:W5:Y:S01]  /*b700*/  LDL.64 R230, [R1+0x190] ;  /* 0x0001900001e67983 */ /* 0x000f620000100a00 */
[----:B------:R-:W-:Y:S05]  /*b710*/  WARPSYNC.ALL ;  /* 0x0000000000007948 */ /* 0x000fea0003800000 */
[----:B------:R-:W-:Y:S01]  /*b720*/  IMAD.MOV.U32 R211, RZ, RZ, R251 ;  /* 0x000000ffffd37224 */ /* 0x000fe200078e00fb */
[----:B------:R-:W-:Y:S01]  /*b730*/  BAR.SYNC.DEFER_BLOCKING 0x0 ;  /* 0x0000000000007b1d */ /* 0x000fe20000010000 */
[----:B--2---:R-:W-:Y:S01]  /*b740*/  VIADD R216, R229, 0xfffffffe ;  /* 0xfffffffee5d87836 */ /* 0x004fe20000000000 */
[----:B---3--:R-:W-:-:S02]  /*b750*/  ISETP.GE.AND P3, PT, R237, R203, PT ;  /* 0x000000cbed00720c */ /* 0x008fc40003f66270 */
[-C--:B----4-:R-:W-:Y:S02]  /*b760*/  ISETP.GE.AND P2, PT, R238, R203.reuse, PT ;  /* 0x000000cbee00720c */ /* 0x090fe40003f46270 */
[----:B-----5:R-:W-:Y:S01]  /*b770*/  ISETP.GE.AND P4, PT, R228, R203, PT ;  /* 0x000000cbe400720c */ /* 0x020fe20003f86270 */
[----:B------:R-:W-:Y:S01]  /*b780*/  IMAD R0, R250, R216, RZ ;  /* 0x000000d8fa007224 */ /* 0x000fe200078e02ff */
[----:B------:R-:W-:Y:S01]  /*b790*/  SHF.R.S32.HI R4, RZ, 0x1f, R216 ;  /* 0x0000001fff047819 */ /* 0x000fe200000114d8 */
[----:B------:R-:W-:-:S04]  /*b7a0*/  IMAD.WIDE.U32 R2, R216, R247, R230 ;  /* 0x000000f7d8027225 */ /* 0x000fc800078e00e6 */
[----:B------:R-:W-:Y:S02]  /*b7b0*/  IMAD R0, R4, R247, R0 ;  /* 0x000000f704007224 */ /* 0x000fe400078e0200 */
[CC--:B------:R-:W-:Y:S02]  /*b7c0*/  @!P3 LEA R10, P1, R2.reuse, R222.reuse, 0x1 ;  /* 0x000000de020ab211 */ /* 0x0c0fe400078208ff */
[CC--:B------:R-:W-:Y:S01]  /*b7d0*/  @!P2 LEA R8, P0, R2.reuse, R222.reuse, 0x1 ;  /* 0x000000de0208a211 */ /* 0x0c0fe200078008ff */
[----:B------:R-:W-:Y:S01]  /*b7e0*/  IMAD.IADD R3, R3, 0x1, R0 ;  /* 0x0000000103037824 */ /* 0x000fe200078e0200 */
[----:B------:R-:W-:Y:S02]  /*b7f0*/  @!P4 LEA R12, P6, R2, R222, 0x1 ;  /* 0x000000de020cc211 */ /* 0x000fe400078c08ff */
[----:B------:R-:W-:Y:S02]  /*b800*/  IADD3 R0, P5, R248, R2, RZ ;  /* 0x00000002f8007210 */ /* 0x000fe40007fbe0ff */
[----:B------:R-:W-:-:S02]  /*b810*/  @!P4 LEA.HI.X R13, R2, R223, R3, 0x1, P6 ;  /* 0x000000df020dc211 */ /* 0x000fc400030f0c03 */
[CCC-:B------:R-:W-:Y:S02]  /*b820*/  @!P3 LEA.HI.X R11, R2.reuse, R223.reuse, R3.reuse, 0x1, P1 ;  /* 0x000000df020bb211 */ /* 0x1c0fe400008f0c03 */
        /* <DEDUP_REMOVED lines=41> */
[----:B------:R-:W5:Y:S04]  /*bac0*/  LDSM.16.M88.4 R48, [R175+0x6800] ;  /* 0x00680000af30783b */ /* 0x000f680000000200 */
[----:B-1----:R-:W1:Y:S04]  /*bad0*/  LDSM.16.M88.4 R12, [R190+0x1000] ;  /* 0x00100000be0c783b */ /* 0x002e680000000200 */
[----:B------:R-:W4:Y:S04]  /*bae0*/  LDSM.16.M88.4 R44, [R175+0x6c00] ;  /* 0x006c0000af2c783b */ /* 0x000f280000000200 */
[----:B--2---:R-:W-:Y:S04]  /*baf0*/  LDSM.16.M88.4 R8, [R191] ;  /* 0x00000000bf08783b */ /* 0x004fe80000000200 */
[----:B------:R-:W2:Y:S04]  /*bb00*/  LDSM.16.M88.4 R24, [R189+0x6800] ;  /* 0x00680000bd18783b */ /* 0x000ea80000000200 */
[----:B---3--:R-:W3:Y:S04]  /*bb10*/  LDSM.16.M88.4 R4, [R191+0x1000] ;  /* 0x00100000bf04783b */ /* 0x008ee80000000200 */
[----:B------:R-:W3:Y:S04]  /*bb20*/  LDSM.16.M88.4 R20, [R189+0x6c00] ;  /* 0x006c0000bd14783b */ /* 0x000ee80000000200 */
[----:B------:R-:W3:Y:S04]  /*bb30*/  LDSM.16.M88.4 R56, [R175+0x6000] ;  /* 0x00600000af38783b */ /* 0x000ee80000000200 */
[----:B------:R-:W3:Y:S04]  /*bb40*/  LDSM.16.M88.4 R52, [R175+0x6400] ;  /* 0x00640000af34783b */ /* 0x000ee80000000200 */
[----:B------:R-:W3:Y:S01]  /*bb50*/  LDSM.16.M88.4 R36, [R189+0x6400] ;  /* 0x00640000bd24783b */ /* 0x000ee20000000200 */
[-C--:B-----5:R-:W-:Y:S03]  /*bb60*/  HMMA.16816.F32 R176, R16, R48.reuse, RZ ;  /* 0x0000003010b0723c */ /* 0x0a0fe600000018ff */
[----:B------:R-:W5:Y:S01]  /*bb70*/  LDSM.16.M88.4 R40, [R189+0x6000] ;  /* 0x00600000bd28783b */ /* 0x000f620000000200 */
[----:B------:R-:W5:Y:S02]  /*bb80*/  S2R R210, SR_TID.X ;  /* 0x0000000000d27919 */ /* 0x000f640000002100 */
[----:B-1----:R-:W-:Y:S01]  /*bb90*/  HMMA.16816.F32 R104, R12, R48, RZ ;  /* 0x000000300c68723c */ /* 0x002fe200000018ff */
[----:B------:R-:W0:Y:S05]  /*bba0*/  LDGDEPBAR ;  /* 0x00000000000079af */ /* 0x000e2a0000000000 */
[-C--:B----4-:R-:W-:Y:S06]  /*bbb0*/  HMMA.16816.F32 R64, R16, R44.reuse, RZ ;  /* 0x0000002c1040723c */ /* 0x090fec00000018ff */
[----:B------:R-:W-:Y:S06]  /*bbc0*/  HMMA.16816.F32 R60, R12, R44, RZ ;  /* 0x0000002c0c3c723c */ /* 0x000fec00000018ff */
[-C--:B--2---:R-:W-:Y:S06]  /*bbd0*/  HMMA.16816.F32 R232, R8, R24.reuse, R176 ;  /* 0x0000001808e8723c */ /* 0x084fec00000018b0 */
[----:B---3--:R-:W-:Y:S06]  /*bbe0*/  HMMA.16816.F32 R176, R4, R24, R104 ;  /* 0x0000001804b0723c */ /* 0x008fec0000001868 */
[-C--:B------:R-:W-:Y:S06]  /*bbf0*/  HMMA.16816.F32 R248, R8, R20.reuse, R64 ;  /* 0x0000001408f8723c */ /* 0x080fec0000001840 */
        /* <DEDUP_REMOVED lines=13> */
[----:B------:R-:W-:Y:S06]  /*bcd0*/  HMMA.16816.F32 R228, R8, R36, R184 ;  /* 0x0000002408e4723c */ /* 0x000fec00000018b8 */
[----:B------:R-:W-:Y:S06]  /*bce0*/  HMMA.16816.F32 R184, R4, R26, R60 ;  /* 0x0000001a04b8723c */ /* 0x000fec000000183c */
[-C--:B-----5:R-:W-:Y:S06]  /*bcf0*/  HMMA.16816.F32 R224, R8, R40.reuse, R224 ;  /* 0x0000002808e0723c */ /* 0x0a0fec00000018e0 */
        /* <DEDUP_REMOVED lines=87> */
[----:B------:R-:W1:Y:S05]  /*c270*/  LDSM.16.M88.4 R12, [R189+0x8800] ;  /* 0x00880000bd0c783b */ /* 0x000e6a0000000200 */
[----:B-1----:R-:W-:Y:S06]  /*c280*/  HMMA.16816.F32 R248, R4, R14, R44 ;  /* 0x0000000e04f8723c */ /* 0x002fec000000182c */
[-C--:B------:R-:W-:Y:S06]  /*c290*/  HMMA.16816.F32 R236, R8, R12.reuse, R56 ;  /* 0x0000000c08ec723c */ /* 0x080fec0000001838 */
[----:B------:R-:W-:-:S12]  /*c2a0*/  HMMA.16816.F32 R240, R4, R12, R48 ;  /* 0x0000000c04f0723c */ /* 0x000fd80000001830 */
[----:B------:R-:W-:Y:S02]  /*c2b0*/  IMAD.MOV.U32 R2, RZ, RZ, R250 ;  /* 0x000000ffff027224 */ /* 0x000fe400078e00fa */
[----:B------:R-:W-:Y:S02]  /*c2c0*/  IMAD.MOV.U32 R47, RZ, RZ, R251 ;  /* 0x000000ffff2f7224 */ /* 0x000fe400078e00fb */
[----:B------:R-:W-:Y:S02]  /*c2d0*/  IMAD.MOV.U32 R46, RZ, RZ, R249 ;  /* 0x000000ffff2e7224 */ /* 0x000fe400078e00f9 */
[----:B------:R-:W-:Y:S02]  /*c2e0*/  IMAD.MOV.U32 R45, RZ, RZ, R248 ;  /* 0x000000ffff2d7224 */ /* 0x000fe400078e00f8 */
[----:B------:R-:W-:Y:S01]  /*c2f0*/  HMMA.16816.F32 R248, R8, R14, R24 ;  /* 0x0000000e08f8723c */ /* 0x000fe20000001818 */
[----:B------:R-:W1:Y:S01]  /*c300*/  LDSM.16.M88.4 R12, [R189+0x8c00] ;  /* 0x008c0000bd0c783b */ /* 0x000e620000000200 */
[----:B------:R-:W-:Y:S01]  /*c310*/  IMAD.SHL.U32 R210, R210, 0x2, RZ ;  /* 0x00000002d2d27824 */ /* 0x000fe200078e00ff */
[----:B------:R-:W-:-:S04]  /*c320*/  DEPBAR.LE SB0, 0x0 ;  /* 0x000080000000791a */ /* 0x000fc80000000000 */
[----:B------:R-:W-:Y:S01]  /*c330*/  LOP3.LUT R210, R210, 0x6, RZ, 0xc0, !PT ;  /* 0x00000006d2d27812 */ /* 0x000fe200078ec0ff */
[C---:B-1----:R-:W-:Y:S06]  /*c340*/  HMMA.16816.F32 R36, R4.reuse, R12, R36 ;  /* 0x0000000c0424723c */ /* 0x042fec0000001824 */
[----:B------:R-:W-:Y:S06]  /*c350*/  HMMA.16816.F32 R4, R4, R14, R20 ;  /* 0x0000000e0404723c */ /* 0x000fec0000001814 */
[----:B------:R-:W-:Y:S01]  /*c360*/  HMMA.16816.F32 R40, R8, R12, R40 ;  /* 0x0000000c0828723c */ /* 0x000fe20000001828 */
[----:B------:R-:W-:-:S15]  /*c370*/  IMAD R0, R216, 0x40, R210 ;  /* 0x00000040d8007824 */ /* 0x000fde00078e02d2 */
[----:B------:R-:W-:-:S02]  /*c380*/  NOP ;  /* 0x0000000000007918 */ /* 0x000fc40000000000 */
[----:B------:R-:W-:Y:S02]  /*c390*/  IMAD.MOV.U32 R247, RZ, RZ, R4 ;  /* 0x000000fffff77224 */ /* 0x000fe400078e0004 */
[----:B------:R-:W-:Y:S02]  /*c3a0*/  IMAD.MOV.U32 R244, RZ, RZ, R6 ;  /* 0x000000fffff47224 */ /* 0x000fe400078e0006 */
[----:B------:R-:W-:Y:S02]  /*c3b0*/  IMAD.MOV.U32 R178, RZ, RZ, R5 ;  /* 0x000000ffffb27224 */ /* 0x000fe400078e0005 */
[----:B------:R-:W-:Y:S02]  /*c3c0*/  IMAD.MOV.U32 R21, RZ, RZ, R7 ;  /* 0x000000ffff157224 */ /* 0x000fe400078e0007 */
[----:B------:R-:W-:Y:S01]  /*c3d0*/  HMMA.16816.F32 R4, R8, R14, R16 ;  /* 0x0000000e0804723c */ /* 0x000fe20000001810 */
[----:B------:R-:W-:Y:S02]  /*c3e0*/  IMAD.MOV.U32 R13, RZ, RZ, R38 ;  /* 0x000000ffff0d7224 */ /* 0x000fe400078e0026 */
[----:B------:R-:W-:-:S02]  /*c3f0*/  IMAD.MOV.U32 R38, RZ, RZ, R2 ;  /* 0x000000ffff267224 */ /* 0x000fc400078e0002 */
[----:B------:R-:W-:-:S05]  /*c400*/  IMAD.IADD R2, R201, 0x1, -R0 ;  /* 0x00000001c9027824 */ /* 0x000fca00078e0a00 */
[----:B------:R-:W-:Y:S01]  /*c410*/  IABS R2, R2 ;  /* 0x0000000200027213 */ /* 0x000fe20000000000 */
[----:B------:R-:W-:-:S03]  /*c420*/  IMAD.MOV.U32 R3, RZ, RZ, R42 ;  /* 0x000000ffff037224 */ /* 0x000fc600078e002a */
[----:B------:R-:W-:Y:S01]  /*c430*/  I2FP.F32.S32 R2, R2 ;  /* 0x0000000200027245 */ /* 0x000fe20000201400 */
[----:B------:R-:W-:Y:S02]  /*c440*/  IMAD.MOV.U32 R16, RZ, RZ, R13 ;  /* 0x000000ffff107224 */ /* 0x000fe400078e000d */
[----:B------:R-:W-:Y:S02]  /*c450*/  IMAD.MOV.U32 R14, RZ, RZ, R3 ;  /* 0x000000ffff0e7224 */ /* 0x000fe400078e0003 */
[----:B------:R-:W-:Y:S01]  /*c460*/  FFMA.FTZ R13, R2, -R193, R52 ;  /* 0x800000c1020d7223 */ /* 0x000fe20000010034 */
[--C-:B------:R-:W-:Y:S02]  /*c470*/  IMAD.IADD R3, R204, 0x1, -R0.reuse ;  /* 0x00000001cc037824 */ /* 0x100fe400078e0a00 */
[----:B------:R-:W-:Y:S02]  /*c480*/  IMAD.IADD R2, R205, 0x1, -R0 ;  /* 0x00000001cd027824 */ /* 0x000fe400078e0a00 */
[----:B------:R-:W-:-:S02]  /*c490*/  IMAD.MOV.U32 R24, RZ, RZ, R5 ;  /* 0x000000ffff187224 */ /* 0x000fc400078e0005 */
[----:B------:R-:W-:Y:S02]  /*c4a0*/  IMAD.IADD R5, R202, 0x1, -R0 ;  /* 0x00000001ca057824 */ /* 0x000fe400078e0a00 */
[----:B------:R-:W-:Y:S02]  /*c4b0*/  IMAD.MOV.U32 R12, RZ, RZ, R36 ;  /* 0x000000ffff0c7224 */ /* 0x000fe400078e0024 */
[----:B------:R-:W-:Y:S01]  /*c4c0*/  IMAD.MOV.U32 R36, RZ, RZ, R4 ;  /* 0x000000ffff247224 */ /* 0x000fe200078e0004 */
[----:B------:R-:W-:Y:S02]  /*c4d0*/  IABS R4, R3 ;  /* 0x0000000300047213 */ /* 0x000fe40000000000 */
[----:B------:R-:W-:Y:S02]  /*c4e0*/  IABS R3, R2 ;  /* 0x0000000200037213 */ /* 0x000fe40000000000 */
[----:B------:R-:W-:-:S04]  /*c4f0*/  IABS R2, R5 ;  /* 0x0000000500027213 */ /* 0x000fc80000000000 */
[----:B------:R-:W-:Y:S01]  /*c500*/  I2FP.F32.S32 R2, R2 ;  /* 0x0000000200027245 */ /* 0x000fe20000201400 */
[----:B------:R-:W-:Y:S01]  /*c510*/  IMAD.MOV.U32 R217, RZ, RZ, R7 ;  /* 0x000000ffffd97224 */ /* 0x000fe200078e0007 */
[----:B------:R-:W-:Y:S02]  /*c520*/  I2FP.F32.S32 R4, R4 ;  /* 0x0000000400047245 */ /* 0x000fe40000201400 */
[----:B------:R-:W-:Y:S01]  /*c530*/  I2FP.F32.S32 R3, R3 ;  /* 0x0000000300037245 */ /* 0x000fe20000201400 */
[-C--:B------:R-:W-:Y:S01]  /*c540*/  FFMA.FTZ R7, R2, -R193.reuse, R66 ;  /* 0x800000c102077223 */ /* 0x080fe20000010042 */
[----:B------:R-:W-:Y:S02]  /*c550*/  VIADD R2, R0, 0x1 ;  /* 0x0000000100027836 */ /* 0x000fe40000000000 */
[-C--:B------:R-:W-:Y:S01]  /*c560*/  FFMA.FTZ R11, R4, -R193.reuse, R54 ;  /* 0x800000c1040b7223 */ /* 0x080fe20000010036 */
[----:B------:R-:W-:Y:S02]  /*c570*/  IMAD.MOV.U32 R17, RZ, RZ, R6 ;  /* 0x000000ffff117224 */ /* 0x000fe400078e0006 */
[----:B------:R-:W-:Y:S01]  /*c580*/  FFMA.FTZ R9, R3, -R193, R64 ;  /* 0x800000c103097223 */ /* 0x000fe20000010040 */
[----:B------:R-:W-:-:S02]  /*c590*/  IMAD.IADD R4, R201, 0x1, -R2 ;  /* 0x00000001c9047824 */ /* 0x000fc400078e0a02 */
[--C-:B------:R-:W-:Y:S02]  /*c5a0*/  IMAD.IADD R3, R204, 0x1, -R2.reuse ;  /* 0x00000001cc037824 */ /* 0x100fe400078e0a02 */
[----:B------:R-:W-:Y:S01]  /*c5b0*/  IMAD.IADD R6, R205, 0x1, -R2 ;  /* 0x00000001cd067824 */ /* 0x000fe200078e0a02 */
[C---:B------:R-:W-:Y:S02]  /*c5c0*/  ISETP.GE.AND P0, PT, R0.reuse, R200, PT ;  /* 0x000000c80000720c */ /* 0x040fe40003f06270 */
[C---:B------:R-:W-:Y:S02]  /*c5d0*/  ISETP.GE.AND P6, PT, R0.reuse, R199, PT ;  /* 0x000000c70000720c */ /* 0x040fe40003fc6270 */
[C---:B------:R-:W-:Y:S02]  /*c5e0*/  ISETP.GE.AND P5, PT, R0.reuse, R198, PT ;  /* 0x000000c60000720c */ /* 0x040fe40003fa6270 */
[----:B------:R-:W-:Y:S02]  /*c5f0*/  ISETP.GE.AND P1, PT, R0, R197, PT ;  /* 0x000000c50000720c */ /* 0x000fe40003f26270 */
[----:B------:R-:W-:-:S02]  /*c600*/  IABS R5, R4 ;  /* 0x0000000400057213 */ /* 0x000fc40000000000 */
[----:B------:R-:W-:Y:S02]  /*c610*/  IABS R4, R3 ;  /* 0x0000000300047213 */ /* 0x000fe40000000000 */
[----:B------:R-:W-:Y:S02]  /*c620*/  IABS R3, R6 ;  /* 0x0000000600037213 */ /* 0x000fe40000000000 */
[C---:B------:R-:W-:Y:S02]  /*c630*/  ISETP.GE.OR P0, PT, R0.reuse, R209, !P0 ;  /* 0x000000d10000720c */ /* 0x040fe40004706670 */
[C---:B------:R-:W-:Y:S02]  /*c640*/  ISETP.GE.OR P6, PT, R0.reuse, R208, !P6 ;  /* 0x000000d00000720c */ /* 0x040fe400077c6670 */
[C---:B------:R-:W-:Y:S02]  /*c650*/  ISETP.GE.OR P5, PT, R0.reuse, R207, !P5 ;  /* 0x000000cf0000720c */ /* 0x040fe40006fa6670 */
[----:B------:R-:W-:-:S02]  /*c660*/  ISETP.GE.OR P1, PT, R0, R206, !P1 ;  /* 0x000000ce0000720c */ /* 0x000fc40004f26670 */
[----:B------:R-:W-:Y:S02]  /*c670*/  I2FP.F32.S32 R3, R3 ;  /* 0x0000000300037245 */ /* 0x000fe40000201400 */
[----:B------:R-:W-:Y:S02]  /*c680*/  FSEL R176, R13, -INF , !P0 ;  /* 0xff8000000db07808 */ /* 0x000fe40004000000 */
[----:B------:R-:W-:Y:S02]  /*c690*/  FSEL R182, R11, -INF , !P6 ;  /* 0xff8000000bb67808 */ /* 0x000fe40007000000 */
[----:B------:R-:W-:Y:S02]  /*c6a0*/  FSEL R210, R9, -INF , !P5 ;  /* 0xff80000009d27808 */ /* 0x000fe40006800000 */
[----:B------:R-:W-:Y:S02]  /*c6b0*/  FSEL R50, R7, -INF , !P1 ;  /* 0xff80000007327808 */ /* 0x000fe40004800000 */
[----:B------:R-:W-:-:S02]  /*c6c0*/  ISETP.GE.AND P0, PT, R2, R200, PT ;  /* 0x000000c80200720c */ /* 0x000fc40003f06270 */
[C---:B------:R-:W-:Y:S02]  /*c6d0*/  ISETP.GE.AND P6, PT, R2.reuse, R199, PT ;  /* 0x000000c70200720c */ /* 0x040fe40003fc6270 */
[C---:B------:R-:W-:Y:S02]  /*c6e0*/  ISETP.GE.AND P5, PT, R2.reuse, R198, PT ;  /* 0x000000c60200720c */ /* 0x040fe40003fa6270 */
[----:B------:R-:W-:Y:S01]  /*c6f0*/  ISETP.GE.AND P1, PT, R2, R197, PT ;  /* 0x000000c50200720c */ /* 0x000fe20003f26270 */
[----:B------:R-:W-:Y:S01]  /*c700*/  FFMA.FTZ R8, R3, -R193, R65 ;  /* 0x800000c103087223 */ /* 0x000fe20000010041 */
[----:B------:R-:W-:Y:S01]  /*c710*/  I2FP.F32.S32 R4, R4 ;  /* 0x0000000400047245 */ /* 0x000fe20000201400 */
[----:B------:R-:W-:Y:S01]  /*c720*/  VIADD R3, R0, 0x8 ;  /* 0x0000000800037836 */ /* 0x000fe20000000000 */
[----:B------:R-:W-:Y:S02]  /*c730*/  I2FP.F32.S32 R5, R5 ;  /* 0x0000000500057245 */ /* 0x000fe40000201400 */
[----:B------:R-:W-:-:S02]  /*c740*/  ISETP.GE.OR P0, PT, R2, R209, !P0 ;  /* 0x000000d10200720c */ /* 0x000fc40004706670 */
[C---:B------:R-:W-:Y:S02]  /*c750*/  ISETP.GE.OR P6, PT, R2.reuse, R208, !P6 ;  /* 0x000000d00200720c */ /* 0x040fe400077c6670 */
[C---:B------:R-:W-:Y:S02]  /*c760*/  ISETP.GE.OR P5, PT, R2.reuse, R207, !P5 ;  /* 0x000000cf0200720c */ /* 0x040fe40006fa6670 */
[----:B------:R-:W-:Y:S01]  /*c770*/  ISETP.GE.OR P1, PT, R2, R206, !P1 ;  /* 0x000000ce0200720c */ /* 0x000fe20004f26670 */
[----:B------:R-:W-:Y:S02]  /*c780*/  IMAD.IADD R2, R202, 0x1, -R2 ;  /* 0x00000001ca027824 */ /* 0x000fe400078e0a02 */
[-C--:B------:R-:W-:Y:S01]  /*c790*/  FFMA.FTZ R10, R4, -R193.reuse, R55 ;  /* 0x800000c1040a7223 */ /* 0x080fe20000010037 */
[----:B------:R-:W-:Y:S02]  /*c7a0*/  IMAD.MOV.U32 R15, RZ, RZ, R12 ;  /* 0x000000ffff0f7224 */ /* 0x000fe400078e000c */
[----:B------:R-:W-:Y:S01]  /*c7b0*/  FFMA.FTZ R12, R5, -R193, R53 ;  /* 0x800000c1050c7223 */ /* 0x000fe20000010035 */
[--C-:B------:R-:W-:Y:S01]  /*c7c0*/  IMAD.IADD R4, R201, 0x1, -R3.reuse ;  /* 0x00000001c9047824 */ /* 0x100fe200078e0a03 */
[----:B------:R-:W-:Y:S01]  /*c7d0*/  IABS R6, R2 ;  /* 0x0000000200067213 */ /* 0x000fe20000000000 */
[----:B------:R-:W-:-:S03]  /*c7e0*/  IMAD.IADD R5, R204, 0x1, -R3 ;  /* 0x00000001cc057824 */ /* 0x000fc600078e0a03 */
[----:B------:R-:W-:Y:S02]  /*c7f0*/  IABS R4, R4 ;  /* 0x0000000400047213 */ /* 0x000fe40000000000 */
[----:B------:R-:W-:Y:S02]  /*c800*/  IABS R2, R5 ;  /* 0x0000000500027213 */ /* 0x000fe40000000000 */
[----:B------:R-:W-:Y:S02]  /*c810*/  I2FP.F32.S32 R6, R6 ;  /* 0x0000000600067245 */ /* 0x000fe40000201400 */
[----:B------:R-:W-:Y:S02]  /*c820*/  I2FP.F32.S32 R5, R4 ;  /* 0x0000000400057245 */ /* 0x000fe40000201400 */
[----:B------:R-:W-:Y:S01]  /*c830*/  I2FP.F32.S32 R4, R2 ;  /* 0x0000000200047245 */ /* 0x000fe20000201400 */
[----:B------:R-:W-:Y:S01]  /*c840*/  FFMA.FTZ R2, R6, -R193, R67 ;  /* 0x800000c106027223 */ /* 0x000fe20000010043 */
[----:B------:R-:W-:-:S02]  /*c850*/  FSEL R67, R12, -INF , !P0 ;  /* 0xff8000000c437808 */ /* 0x000fc40004000000 */
[----:B------:R-:W-:Y:S02]  /*c860*/  FSEL R180, R10, -INF , !P6 ;  /* 0xff8000000ab47808 */ /* 0x000fe40007000000 */
[----:B------:R-:W-:Y:S02]  /*c870*/  FSEL R195, R8, -INF , !P5 ;  /* 0xff80000008c37808 */ /* 0x000fe40006800000 */
[----:B------:R-:W-:Y:S01]  /*c880*/  FSEL R49, R2, -INF , !P1 ;  /* 0xff80000002317808 */ /* 0x000fe20004800000 */
[----:B------:R-:W-:Y:S01]  /*c890*/  FFMA.FTZ R7, R5, -R193, R224 ;  /* 0x800000c105077223 */ /* 0x000fe200000100e0 */
[C---:B------:R-:W-:Y:S02]  /*c8a0*/  ISETP.GE.AND P0, PT, R3.reuse, R200, PT ;  /* 0x000000c80300720c */ /* 0x040fe40003f06270 */
[C---:B------:R-:W-:Y:S02]  /*c8b0*/  ISETP.GE.AND P6, PT, R3.reuse, R199, PT ;  /* 0x000000c70300720c */ /* 0x040fe40003fc6270 */
[----:B------:R-:W-:-:S02]  /*c8c0*/  ISETP.GE.AND P5, PT, R3, R198, PT ;  /* 0x000000c60300720c */ /* 0x000fc40003fa6270 */
[----:B------:R-:W-:Y:S01]  /*c8d0*/  ISETP.GE.AND P1, PT, R3, R197, PT ;  /* 0x000000c50300720c */ /* 0x000fe20003f26270 */
[----:B------:R-:W-:Y:S02]  /*c8e0*/  VIADD R2, R0, 0x9 ;  /* 0x0000000900027836 */ /* 0x000fe40000000000 */
[--C-:B------:R-:W-:Y:S01]  /*c8f0*/  IMAD.IADD R5, R205, 0x1, -R3.reuse ;  /* 0x00000001cd057824 */ /* 0x100fe200078e0a03 */
[C---:B------:R-:W-:Y:S01]  /*c900*/  ISETP.GE.OR P0, PT, R3.reuse, R209, !P0 ;  /* 0x000000d10300720c */ /* 0x040fe20004706670 */
[----:B------:R-:W-:Y:S01]  /*c910*/  FFMA.FTZ R6, R4, -R193, R226 ;  /* 0x800000c104067223 */ /* 0x000fe200000100e2 */
[C---:B------:R-:W-:Y:S02]  /*c920*/  ISETP.GE.OR P6, PT, R3.reuse, R208, !P6 ;  /* 0x000000d00300720c */ /* 0x040fe400077c6670 */
[C---:B------:R-:W-:Y:S02]  /*c930*/  ISETP.GE.OR P5, PT, R3.reuse, R207, !P5 ;  /* 0x000000cf0300720c */ /* 0x040fe40006fa6670 */
[----:B------:R-:W-:Y:S01]  /*c940*/  ISETP.GE.OR P1, PT, R3, R206, !P1 ;  /* 0x000000ce0300720c */ /* 0x000fe20004f26670 */
[----:B------:R-:W-:Y:S01]  /*c950*/  IMAD.IADD R3, R202, 0x1, -R3 ;  /* 0x00000001ca037824 */ /* 0x000fe200078e0a03 */
[----:B------:R-:W-:Y:S01]  /*c960*/  IABS R8, R5 ;  /* 0x0000000500087213 */ /* 0x000fe20000000000 */
[----:B------:R-:W-:-:S03]  /*c970*/  IMAD.IADD R4, R201, 0x1, -R2 ;  /* 0x00000001c9047824 */ /* 0x000fc600078e0a02 */
[----:B------:R-:W-:Y:S02]  /*c980*/  IABS R5, R3 ;  /* 0x0000000300057213 */ /* 0x000fe40000000000 */
[----:B------:R-:W-:Y:S01]  /*c990*/  IABS R3, R4 ;  /* 0x0000000400037213 */ /* 0x000fe20000000000 */
[----:B------:R-:W-:Y:S01]  /*c9a0*/  IMAD.MOV.U32 R4, RZ, RZ, R8 ;  /* 0x000000ffff047224 */ /* 0x000fe200078e0008 */
[----:B------:R-:W-:-:S04]  /*c9b0*/  I2FP.F32.S32 R8, R5 ;  /* 0x0000000500087245 */ /* 0x000fc80000201400 */
[----:B------:R-:W-:Y:S02]  /*c9c0*/  I2FP.F32.S32 R4, R4 ;  /* 0x0000000400047245 */ /* 0x000fe40000201400 */
[----:B------:R-:W-:Y:S01]  /*c9d0*/  I2FP.F32.S32 R5, R3 ;  /* 0x0000000300057245 */ /* 0x000fe20000201400 */
[-C--:B------:R-:W-:Y:S02]  /*c9e0*/  FFMA.FTZ R3, R8, -R193.reuse, R234 ;  /* 0x800000c108037223 */ /* 0x080fe400000100ea */
[----:B------:R-:W-:Y:S01]  /*c9f0*/  FFMA.FTZ R4, R4, -R193, R232 ;  /* 0x800000c104047223 */ /* 0x000fe200000100e8 */
[----:B------:R-:W-:Y:S02]  /*ca00*/  FSEL R65, R7, -INF , !P0 ;  /* 0xff80000007417808 */ /* 0x000fe40004000000 */
[----:B------:R-:W-:Y:S02]  /*ca10*/  FSEL R179, R6, -INF , !P6 ;  /* 0xff80000006b37808 */ /* 0x000fe40007000000 */
[----:B------:R-:W-:-:S02]  /*ca20*/  FSEL R194, R4, -INF , !P5 ;  /* 0xff80000004c27808 */ /* 0x000fc40006800000 */
[----:B------:R-:W-:Y:S01]  /*ca30*/  FSEL R48, R3, -INF , !P1 ;  /* 0xff80000003307808 */ /* 0x000fe20004800000 */
[--C-:B------:R-:W-:Y:S01]  /*ca40*/  IMAD.IADD R4, R204, 0x1, -R2.reuse ;  /* 0x00000001cc047824 */ /* 0x100fe200078e0a02 */
[C---:B------:R-:W-:Y:S02]  /*ca50*/  ISETP.GE.AND P0, PT, R2.reuse, R200, PT ;  /* 0x000000c80200720c */ /* 0x040fe40003f06270 */
[C---:B------:R-:W-:Y:S02]  /*ca60*/  ISETP.GE.AND P6, PT, R2.reuse, R199, PT ;  /* 0x000000c70200720c */ /* 0x040fe40003fc6270 */
[C---:B------:R-:W-:Y:S02]  /*ca70*/  ISETP.GE.AND P5, PT, R2.reuse, R198, PT ;  /* 0x000000c60200720c */ /* 0x040fe40003fa6270 */
[C---:B------:R-:W-:Y:S01]  /*ca80*/  ISETP.GE.AND P1, PT, R2.reuse, R197, PT ;  /* 0x000000c50200720c */ /* 0x040fe20003f26270 */
[----:B------:R-:W-:Y:S01]  /*ca90*/  IMAD.IADD R3, R205, 0x1, -R2 ;  /* 0x00000001cd037824 */ /* 0x000fe200078e0a02 */
[----:B------:R-:W-:-:S02]  /*caa0*/  ISETP.GE.OR P0, PT, R2, R209, !P0 ;  /* 0x000000d10200720c */ /* 0x000fc40004706670 */
[C---:B------:R-:W-:Y:S02]  /*cab0*/  ISETP.GE.OR P6, PT, R2.reuse, R208, !P6 ;  /* 0x000000d00200720c */ /* 0x040fe400077c6670 */
[C---:B------:R-:W-:Y:S02]  /*cac0*/  ISETP.GE.OR P5, PT, R2.reuse, R207, !P5 ;  /* 0x000000cf0200720c */ /* 0x040fe40006fa6670 */
[----:B------:R-:W-:Y:S01]  /*cad0*/  ISETP.GE.OR P1, PT, R2, R206, !P1 ;  /* 0x000000ce0200720c */ /* 0x000fe20004f26670 */
[----:B------:R-:W-:Y:S01]  /*cae0*/  IMAD.IADD R2, R202, 0x1, -R2 ;  /* 0x00000001ca027824 */ /* 0x000fe200078e0a02 */
[----:B------:R-:W-:-:S04]  /*caf0*/  IABS R4, R4 ;  /* 0x0000000400047213 */ /* 0x000fc80000000000 */
[----:B------:R-:W-:Y:S01]  /*cb00*/  IABS R7, R2 ;  /* 0x0000000200077213 */ /* 0x000fe20000000000 */
[----:B------:R-:W-:Y:S01]  /*cb10*/  IMAD.MOV.U32 R2, RZ, RZ, R4 ;  /* 0x000000ffff027224 */ /* 0x000fe200078e0004 */
[----:B------:R-:W-:-:S04]  /*cb20*/  IABS R3, R3 ;  /* 0x0000000300037213 */ /* 0x000fc80000000000 */
[----:B------:R-:W-:Y:S02]  /*cb30*/  I2FP.F32.S32 R2, R2 ;  /* 0x0000000200027245 */ /* 0x000fe40000201400 */
[----:B------:R-:W-:-:S03]  /*cb40*/  I2FP.F32.S32 R3, R3 ;  /* 0x0000000300037245 */ /* 0x000fc60000201400 */
[-C--:B------:R-:W-:Y:S01]  /*cb50*/  FFMA.FTZ R9, R2, -R193.reuse, R227 ;  /* 0x800000c102097223 */ /* 0x080fe200000100e3 */
[----:B------:R-:W-:Y:S02]  /*cb60*/  VIADD R2, R0, 0x10 ;  /* 0x0000001000027836 */ /* 0x000fe40000000000 */
[----:B------:R-:W-:Y:S01]  /*cb70*/  FFMA.FTZ R8, R3, -R193, R233 ;  /* 0x800000c103087223 */ /* 0x000fe200000100e9 */
[----:B------:R-:W-:Y:S01]  /*cb80*/  I2FP.F32.S32 R7, R7 ;  /* 0x0000000700077245 */ /* 0x000fe20000201400 */
[--C-:B------:R-:W-:Y:S02]  /*cb90*/  IMAD.IADD R4, R201, 0x1, -R2.reuse ;  /* 0x00000001c9047824 */ /* 0x100fe400078e0a02 */
[--C-:B------:R-:W-:Y:S02]  /*cba0*/  IMAD.IADD R3, R204, 0x1, -R2.reuse ;  /* 0x00000001cc037824 */ /* 0x100fe400078e0a02 */
[----:B------:R-:W-:Y:S02]  /*cbb0*/  IMAD.IADD R6, R205, 0x1, -R2 ;  /* 0x00000001cd067824 */ /* 0x000fe400078e0a02 */
[-C--:B------:R-:W-:Y:S01]  /*cbc0*/  FFMA.FTZ R13, R5, -R193.reuse, R225 ;  /* 0x800000c1050d7223 */ /* 0x080fe200000100e1 */
[----:B------:R-:W-:Y:S01]  /*cbd0*/  IABS R5, R4 ;  /* 0x0000000400057213 */ /* 0x000fe20000000000 */
[----:B------:R-:W-:Y:S01]  /*cbe0*/  FFMA.FTZ R7, R7, -R193, R235 ;  /* 0x800000c107077223 */ /* 0x000fe200000100eb */
[----:B------:R-:W-:-:S02]  /*cbf0*/  IABS R4, R3 ;  /* 0x0000000300047213 */ /* 0x000fc40000000000 */
[----:B------:R-:W-:Y:S01]  /*cc00*/  IABS R3, R6 ;  /* 0x0000000600037213 */ /* 0x000fe20000000000 */
[----:B------:R-:W-:Y:S01]  /*cc10*/  IMAD.MOV.U32 R224, RZ, RZ, R47 ;  /* 0x000000ffffe07224 */ /* 0x000fe200078e002f */
[----:B------:R-:W-:Y:S02]  /*cc20*/  FSEL R60, R13, -INF , !P0 ;  /* 0xff8000000d3c7808 */ /* 0x000fe40004000000 */
[----:B------:R-:W-:Y:S02]  /*cc30*/  I2FP.F32.S32 R3, R3 ;  /* 0x0000000300037245 */ /* 0x000fe40000201400 */
[----:B------:R-:W-:Y:S02]  /*cc40*/  FSEL R66, R9, -INF , !P6 ;  /* 0xff80000009427808 */ /* 0x000fe40007000000 */
[----:B------:R-:W-:Y:S02]  /*cc50*/  FSEL R183, R8, -INF , !P5 ;  /* 0xff80000008b77808 */ /* 0x000fe40006800000 */
[----:B------:R-:W-:-:S02]  /*cc60*/  FSEL R47, R7, -INF , !P1 ;  /* 0xff800000072f7808 */ /* 0x000fc40004800000 */
[C---:B------:R-:W-:Y:S02]  /*cc70*/  ISETP.GE.AND P0, PT, R2.reuse, R200, PT ;  /* 0x000000c80200720c */ /* 0x040fe40003f06270 */
[C---:B------:R-:W-:Y:S02]  /*cc80*/  ISETP.GE.AND P6, PT, R2.reuse, R199, PT ;  /* 0x000000c70200720c */ /* 0x040fe40003fc6270 */
[C---:B------:R-:W-:Y:S02]  /*cc90*/  ISETP.GE.AND P5, PT, R2.reuse, R198, PT ;  /* 0x000000c60200720c */ /* 0x040fe40003fa6270 */
[----:B------:R-:W-:Y:S01]  /*cca0*/  ISETP.GE.AND P1, PT, R2, R197, PT ;  /* 0x000000c50200720c */ /* 0x000fe20003f26270 */
[----:B------:R-:W-:Y:S01]  /*ccb0*/  FFMA.FTZ R10, R3, -R193, R212 ;  /* 0x800000c1030a7223 */ /* 0x000fe200000100d4 */
[----:B------:R-:W-:Y:S01]  /*ccc0*/  I2FP.F32.S32 R4, R4 ;  /* 0x0000000400047245 */ /* 0x000fe20000201400 */
[----:B------:R-:W-:Y:S01]  /*ccd0*/  VIADD R3, R0, 0x11 ;  /* 0x0000001100037836 */ /* 0x000fe20000000000 */
[----:B------:R-:W-:-:S02]  /*cce0*/  I2FP.F32.S32 R5, R5 ;  /* 0x0000000500057245 */ /* 0x000fc40000201400 */
[C---:B------:R-:W-:Y:S02]  /*ccf0*/  ISETP.GE.OR P0, PT, R2.reuse, R209, !P0 ;  /* 0x000000d10200720c */ /* 0x040fe40004706670 */
[C---:B------:R-:W-:Y:S02]  /*cd00*/  ISETP.GE.OR P6, PT, R2.reuse, R208, !P6 ;  /* 0x000000d00200720c */ /* 0x040fe400077c6670 */
[C---:B------:R-:W-:Y:S02]  /*cd10*/  ISETP.GE.OR P5, PT, R2.reuse, R207, !P5 ;  /* 0x000000cf0200720c */ /* 0x040fe40006fa6670 */
[----:B------:R-:W-:Y:S01]  /*cd20*/  ISETP.GE.OR P1, PT, R2, R206, !P1 ;  /* 0x000000ce0200720c */ /* 0x000fe20004f26670 */
[----:B------:R-:W-:Y:S02]  /*cd30*/  IMAD.IADD R2, R202, 0x1, -R2 ;  /* 0x00000001ca027824 */ /* 0x000fe400078e0a02 */
[-C--:B------:R-:W-:Y:S01]  /*cd40*/  FFMA.FTZ R11, R4, -R193.reuse, R230 ;  /* 0x800000c1040b7223 */ /* 0x080fe200000100e6 */
[----:B------:R-:W-:Y:S01]  /*cd50*/  FFMA.FTZ R12, R5, -R193, R228 ;  /* 0x800000c1050c7223 */ /* 0x000fe200000100e4 */
[----:B------:R-:W-:-:S02]  /*cd60*/  IMAD.IADD R4, R201, 0x1, -R3 ;  /* 0x00000001c9047824 */ /* 0x000fc400078e0a03 */
[----:B------:R-:W-:Y:S01]  /*cd70*/  IMAD.IADD R5, R204, 0x1, -R3 ;  /* 0x00000001cc057824 */ /* 0x000fe200078e0a03 */
[----:B------:R-:W-:Y:S02]  /*cd80*/  IABS R6, R2 ;  /* 0x0000000200067213 */ /* 0x000fe40000000000 */
[----:B------:R-:W-:Y:S02]  /*cd90*/  IABS R4, R4 ;  /* 0x0000000400047213 */ /* 0x000fe40000000000 */
[----:B------:R-:W-:Y:S02]  /*cda0*/  IABS R2, R5 ;  /* 0x0000000500027213 */ /* 0x000fe40000000000 */
[----:B------:R-:W-:Y:S02]  /*cdb0*/  I2FP.F32.S32 R6, R6 ;  /* 0x0000000600067245 */ /* 0x000fe40000201400 */
[----:B------:R-:W-:Y:S02]  /*cdc0*/  I2FP.F32.S32 R5, R4 ;  /* 0x0000000400057245 */ /* 0x000fe40000201400 */
[----:B------:R-:W-:Y:S01]  /*cdd0*/  I2FP.F32.S32 R4, R2 ;  /* 0x0000000200047245 */ /* 0x000fe20000201400 */
[----:B------:R-:W-:Y:S01]  /*cde0*/  FFMA.FTZ R2, R6, -R193, R214 ;  /* 0x800000c106027223 */ /* 0x000fe200000100d6 */
[----:B------:R-:W-:Y:S01]  /*cdf0*/  IMAD.MOV.U32 R226, RZ, RZ, R46 ;  /* 0x000000ffffe27224 */ /* 0x000fe200078e002e */
        /* <DEDUP_REMOVED lines=10> */
[----:B------:R-:W-:Y:S01]  /*cea0*/  IMAD.IADD R5, R205, 0x1, -R3 ;  /* 0x00000001cd057824 */ /* 0x000fe200078e0a03 */
        /* <DEDUP_REMOVED lines=12> */
[----:B------:R-:W-:Y:S01]  /*cf70*/  I2FP.F32.S32 R4, R4 ;  /* 0x0000000400047245 */ /* 0x000fe20000201400 */
[----:B------:R-:W-:Y:S01]  /*cf80*/  IMAD.MOV.U32 R25, RZ, RZ, R43 ;  /* 0x000000ffff197224 */ /* 0x000fe200078e002b */
[----:B------:R-:W-:Y:S01]  /*cf90*/  I2FP.F32.S32 R5, R3 ;  /* 0x0000000300057245 */ /* 0x000fe20000201400 */
[-C--:B------:R-:W-:Y:S02]  /*cfa0*/  FFMA.FTZ R3, R8, -R193.reuse, R215 ;  /* 0x800000c108037223 */ /* 0x080fe400000100d7 */
[----:B------:R-:W-:Y:S01]  /*cfb0*/  FFMA.FTZ R4, R4, -R193, R213 ;  /* 0x800000c104047223 */ /* 0x000fe200000100d5 */
[----:B------:R-:W-:Y:S01]  /*cfc0*/  IMAD.MOV.U32 R22, RZ, RZ, R25 ;  /* 0x000000ffff167224 */ /* 0x000fe200078e0019 */
[----:B------:R-:W-:Y:S01]  /*cfd0*/  FSEL R56, R7, -INF , !P0 ;  /* 0xff80000007387808 */ /* 0x000fe20004000000 */
[----:B------:R-:W-:Y:S01]  /*cfe0*/  IMAD.MOV.U32 R25, RZ, RZ, R45 ;  /* 0x000000ffff197224 */ /* 0x000fe200078e002d */
        /* <DEDUP_REMOVED lines=63> */
[----:B------:R-:W-:Y:S01]  /*d3e0*/  FSEL R42, R12, -INF , !P0 ;  /* 0xff8000000c2a7808 */ /* 0x000fe20004000000 */
[----:B------:R-:W-:Y:S01]  /*d3f0*/  IMAD.MOV.U32 R40, RZ, RZ, R37 ;  /* 0x000000ffff287224 */ /* 0x000fe200078e0025 */
[----:B------:R-:W-:-:S02]  /*d400*/  FSEL R55, R11, -INF , !P6 ;  /* 0xff8000000b377808 */ /* 0x000fc40007000000 */
[----:B------:R-:W-:Y:S02]  /*d410*/  FSEL R62, R10, -INF , !P5 ;  /* 0xff8000000a3e7808 */ /* 0x000fe40006800000 */
[----:B------:R-:W-:Y:S01]  /*d420*/  FSEL R37, R2, -INF , !P1 ;  /* 0xff80000002257808 */ /* 0x000fe20004800000 */
[----:B------:R-:W-:Y:S01]  /*d430*/  FFMA.FTZ R7, R5, -R193, R236 ;  /* 0x800000c105077223 */ /* 0x000fe200000100ec */
[C---:B------:R-:W-:Y:S02]  /*d440*/  ISETP.GE.AND P0, PT, R3.reuse, R200, PT ;  /* 0x000000c80300720c */ /* 0x040fe40003f06270 */
[C---:B------:R-:W-:Y:S02]  /*d450*/  ISETP.GE.AND P6, PT, R3.reuse, R199, PT ;  /* 0x000000c70300720c */ /* 0x040fe40003fc6270 */
[C---:B------:R-:W-:Y:S02]  /*d460*/  ISETP.GE.AND P5, PT, R3.reuse, R198, PT ;  /* 0x000000c60300720c */ /* 0x040fe40003fa6270 */
[----:B------:R-:W-:Y:S01]  /*d470*/  ISETP.GE.AND P1, PT, R3, R197, PT ;  /* 0x000000c50300720c */ /* 0x000fe20003f26270 */
[----:B------:R-:W-:-:S02]  /*d480*/  VIADD R2, R0, 0x21 ;  /* 0x0000002100027836 */ /* 0x000fc40000000000 */
        /* <DEDUP_REMOVED lines=30> */
[C---:B------:R-:W-:Y:S01]  /*d670*/  ISETP.GE.OR P6, PT, R2.reuse, R208, !P6 ;  /* 0x000000d00200720c */ /* 0x040fe200077c6670 */
[----:B------:R-:W-:Y:S01]  /*d680*/  BAR.SYNC.DEFER_BLOCKING 0x0 ;  /* 0x0000000000007b1d */ /* 0x000fe20000010000 */
        /* <DEDUP_REMOVED lines=11> */
[-C--:B------:R-:W-:Y:S02]  /*d740*/  FFMA.FTZ R8, R3, -R193.reuse, R241 ;  /* 0x800000c103087223 */ /* 0x080fe400000100f1 */
[--C-:B------:R-:W-:Y:S02]  /*d750*/  IMAD.IADD R4, R201, 0x1, -R2.reuse ;  /* 0x00000001c9047824 */ /* 0x100fe400078e0a02 */
[--C-:B------:R-:W-:Y:S02]  /*d760*/  IMAD.IADD R3, R204, 0x1, -R2.reuse ;  /* 0x00000001cc037824 */ /* 0x100fe400078e0a02 */
[----:B------:R-:W-:Y:S02]  /*d770*/  IMAD.IADD R6, R205, 0x1, -R2 ;  /* 0x00000001cd067824 */ /* 0x000fe400078e0a02 */
[----:B------:R-:W-:Y:S01]  /*d780*/  FFMA.FTZ R13, R5, -R193, R237 ;  /* 0x800000c1050d7223 */ /* 0x000fe200000100ed */
[----:B------:R-:W-:-:S02]  /*d790*/  IABS R5, R4 ;  /* 0x0000000400057213 */ /* 0x000fc40000000000 */
[----:B------:R-:W-:Y:S02]  /*d7a0*/  IABS R4, R3 ;  /* 0x0000000300047213 */ /* 0x000fe40000000000 */
[----:B------:R-:W-:Y:S02]  /*d7b0*/  I2FP.F32.S32 R7, R7 ;  /* 0x0000000700077245 */ /* 0x000fe40000201400 */
[----:B------:R-:W-:-:S03]  /*d7c0*/  IABS R3, R6 ;  /* 0x0000000600037213 */ /* 0x000fc60000000000 */
[----:B------:R-:W-:Y:S01]  /*d7d0*/  FFMA.FTZ R7, R7, -R193, R243 ;  /* 0x800000c107077223 */ /* 0x000fe200000100f3 */
[----:B------:R-:W-:Y:S02]  /*d7e0*/  I2FP.F32.S32 R3, R3 ;  /* 0x0000000300037245 */ /* 0x000fe40000201400 */
[----:B------:R-:W-:Y:S02]  /*d7f0*/  FSEL R43, R9, -INF , !P6 ;  /* 0xff800000092b7808 */ /* 0x000fe40007000000 */
[----:B------:R-:W-:Y:S01]  /*d800*/  FSEL R54, R8, -INF , !P5 ;  /* 0xff80000008367808 */ /* 0x000fe20006800000 */
[----:B------:R-:W-:Y:S01]  /*d810*/  FFMA.FTZ R10, R3, -R193, R25 ;  /* 0x800000c1030a7223 */ /* 0x000fe20000010019 */
[----:B------:R-:W-:Y:S02]  /*d820*/  FSEL R25, R13, -INF , !P0 ;  /* 0xff8000000d197808 */ /* 0x000fe40004000000 */
[----:B------:R-:W-:Y:S02]  /*d830*/  FSEL R20, R7, -INF , !P1 ;  /* 0xff80000007147808 */ /* 0x000fe40004800000 */
[----:B------:R-:W-:-:S02]  /*d840*/  ISETP.GE.AND P0, PT, R2, R200, PT ;  /* 0x000000c80200720c */ /* 0x000fc40003f06270 */
[C---:B------:R-:W-:Y:S02]  /*d850*/  ISETP.GE.AND P6, PT, R2.reuse, R199, PT ;  /* 0x000000c70200720c */ /* 0x040fe40003fc6270 */
[C---:B------:R-:W-:Y:S02]  /*d860*/  ISETP.GE.AND P5, PT, R2.reuse, R198, PT ;  /* 0x000000c60200720c */ /* 0x040fe40003fa6270 */
[----:B------:R-:W-:Y:S02]  /*d870*/  ISETP.GE.AND P1, PT, R2, R197, PT ;  /* 0x000000c50200720c */ /* 0x000fe40003f26270 */
        /* <DEDUP_REMOVED lines=9> */
[----:B------:R-:W-:Y:S01]  /*d910*/  FFMA.FTZ R12, R5, -R193, R248 ;  /* 0x800000c1050c7223 */ /* 0x000fe200000100f8 */
[--C-:B------:R-:W-:Y:S02]  /*d920*/  IMAD.IADD R4, R201, 0x1, -R3.reuse ;  /* 0x00000001c9047824 */ /* 0x100fe400078e0a03 */
[----:B------:R-:W-:Y:S01]  /*d930*/  IMAD.IADD R5, R204, 0x1, -R3 ;  /* 0x00000001cc057824 */ /* 0x000fe200078e0a03 */
[----:B------:R-:W-:-:S02]  /*d940*/  IABS R6, R2 ;  /* 0x0000000200067213 */ /* 0x000fc40000000000 */
        /* <DEDUP_REMOVED lines=32> */
[-C--:B------:R-:W-:Y:S01]  /*db50*/  FFMA.FTZ R4, R4, -R193.reuse, R226 ;  /* 0x800000c104047223 */ /* 0x080fe200000100e2 */
[----:B------:R-:W-:Y:S02]  /*db60*/  IMAD.MOV.U32 R232, RZ, RZ, R14 ;  /* 0x000000ffffe87224 */ /* 0x000fe400078e000e */
[----:B------:R-:W-:Y:S01]  /*db70*/  FFMA.FTZ R10, R5, -R193, R27 ;  /* 0x800000c1050a7223 */ /* 0x000fe2000001001b */
[----:B------:R-:W-:Y:S01]  /*db80*/  IMAD.MOV.U32 R226, RZ, RZ, R15 ;  /* 0x000000ffffe27224 */ /* 0x000fe200078e000f */
[----:B------:R-:W-:Y:S01]  /*db90*/  FSEL R27, R6, -INF , !P6 ;  /* 0xff800000061b7808 */ /* 0x000fe20007000000 */
[----:B------:R-:W-:Y:S01]  /*dba0*/  IMAD.MOV.U32 R14, RZ, RZ, R16 ;  /* 0x000000ffff0e7224 */ /* 0x000fe200078e0010 */
[----:B------:R-:W-:Y:S01]  /*dbb0*/  FSEL R16, R3, -INF , !P1 ;  /* 0xff80000003107808 */ /* 0x000fe20004800000 */
[----:B------:R-:W-:Y:S01]  /*dbc0*/  IMAD.MOV.U32 R15, RZ, RZ, R19 ;  /* 0x000000ffff0f7224 */ /* 0x000fe200078e0013 */
[----:B------:R-:W-:Y:S01]  /*dbd0*/  FSEL R19, R7, -INF , !P0 ;  /* 0xff80000007137808 */ /* 0x000fe20004000000 */
[----:B------:R-:W-:Y:S01]  /*dbe0*/  IMAD.MOV.U32 R224, RZ, RZ, R44 ;  /* 0x000000ffffe07224 */ /* 0x000fe200078e002c */
[----:B------:R-:W-:Y:S01]  /*dbf0*/  FSEL R44, R4, -INF , !P5 ;  /* 0xff800000042c7808 */ /* 0x000fe20006800000 */
[----:B------:R-:W-:Y:S01]  /*dc00*/  IMAD.IADD R4, R204, 0x1, -R2 ;  /* 0x00000001cc047824 */ /* 0x000fe200078e0a02 */
[----:B------:R-:W-:-:S02]  /*dc10*/  ISETP.GE.AND P0, PT, R2, R200, PT ;  /* 0x000000c80200720c */ /* 0x000fc40003f06270 */
[C---:B------:R-:W-:Y:S02]  /*dc20*/  ISETP.GE.AND P6, PT, R2.reuse, R199, PT ;  /* 0x000000c70200720c */ /* 0x040fe40003fc6270 */
[C---:B------:R-:W-:Y:S02]  /*dc30*/  ISETP.GE.AND P5, PT, R2.reuse, R198, PT ;  /* 0x000000c60200720c */ /* 0x040fe40003fa6270 */
[C---:B------:R-:W-:Y:S01]  /*dc40*/  ISETP.GE.AND P1, PT, R2.reuse, R197, PT ;  /* 0x000000c50200720c */ /* 0x040fe20003f26270 */
[----:B------:R-:W-:Y:S01]  /*dc50*/  IMAD.IADD R3, R205, 0x1, -R2 ;  /* 0x00000001cd037824 */ /* 0x000fe200078e0a02 */
[C---:B------:R-:W-:Y:S02]  /*dc60*/  ISETP.GE.OR P0, PT, R2.reuse, R209, !P0 ;  /* 0x000000d10200720c */ /* 0x040fe40004706670 */
[C---:B------:R-:W-:Y:S02]  /*dc70*/  ISETP.GE.OR P6, PT, R2.reuse, R208, !P6 ;  /* 0x000000d00200720c */ /* 0x040fe400077c6670 */
[----:B------:R-:W-:-:S02]  /*dc80*/  ISETP.GE.OR P5, PT, R2, R207, !P5 ;  /* 0x000000cf0200720c */ /* 0x000fc40006fa6670 */
        /* <DEDUP_REMOVED lines=10> */
[----:B------:R-:W-:Y:S02]  /*dd30*/  FFMA.FTZ R8, R3, -R193, R226 ;  /* 0x800000c103087223 */ /* 0x000fe400000100e2 */
[--C-:B------:R-:W-:Y:S02]  /*dd40*/  IMAD.IADD R4, R201, 0x1, -R2.reuse ;  /* 0x00000001c9047824 */ /* 0x100fe400078e0a02 */
[--C-:B------:R-:W-:Y:S02]  /*dd50*/  IMAD.IADD R3, R204, 0x1, -R2.reuse ;  /* 0x00000001cc037824 */ /* 0x100fe400078e0a02 */
[----:B------:R-:W-:Y:S01]  /*dd60*/  IMAD.IADD R6, R205, 0x1, -R2 ;  /* 0x00000001cd067824 */ /* 0x000fe200078e0a02 */
[----:B------:R-:W-:-:S02]  /*dd70*/  IABS R5, R4 ;  /* 0x0000000400057213 */ /* 0x000fc40000000000 */
[----:B------:R-:W-:Y:S02]  /*dd80*/  IABS R4, R3 ;  /* 0x0000000300047213 */ /* 0x000fe40000000000 */
[----:B------:R-:W-:Y:S02]  /*dd90*/  I2FP.F32.S32 R7, R7 ;  /* 0x0000000700077245 */ /* 0x000fe40000201400 */
[----:B------:R-:W-:Y:S02]  /*dda0*/  IABS R3, R6 ;  /* 0x0000000600037213 */ /* 0x000fe40000000000 */
[----:B------:R-:W-:Y:S01]  /*ddb0*/  I2FP.F32.S32 R5, R5 ;  /* 0x0000000500057245 */ /* 0x000fe20000201400 */
[----:B------:R-:W-:Y:S01]  /*ddc0*/  FFMA.FTZ R7, R7, -R193, R14 ;  /* 0x800000c107077223 */ /* 0x000fe2000001000e */
[----:B------:R-:W-:Y:S02]  /*ddd0*/  I2FP.F32.S32 R4, R4 ;  /* 0x0000000400047245 */ /* 0x000fe40000201400 */
        /* <DEDUP_REMOVED lines=8> */
[C---:B------:R-:W-:Y:S02]  /*de60*/  ISETP.GE.AND P0, PT, R2.reuse, R200, PT ;  /* 0x000000c80200720c */ /* 0x040fe40003f06270 */
[C---:B------:R-:W-:Y:S02]  /*de70*/  ISETP.GE.AND P6, PT, R2.reuse, R199, PT ;  /* 0x000000c70200720c */ /* 0x040fe40003fc6270 */
[C---:B------:R-:W-:Y:S02]  /*de80*/  ISETP.GE.AND P5, PT, R2.reuse, R198, PT ;  /* 0x000000c60200720c */ /* 0x040fe40003fa6270 */
[----:B------:R-:W-:Y:S01]  /*de90*/  ISETP.GE.AND P1, PT, R2, R197, PT ;  /* 0x000000c50200720c */ /* 0x000fe20003f26270 */
[----:B------:R-:W-:Y:S01]  /*dea0*/  VIADD R3, R0, 0x38 ;  /* 0x0000003800037836 */ /* 0x000fe20000000000 */
[----:B------:R-:W-:-:S02]  /*deb0*/  ISETP.GE.OR P0, PT, R2, R209, !P0 ;  /* 0x000000d10200720c */ /* 0x000fc40004706670 */
[C---:B------:R-:W-:Y:S02]  /*dec0*/  ISETP.GE.OR P6, PT, R2.reuse, R208, !P6 ;  /* 0x000000d00200720c */ /* 0x040fe400077c6670 */
[C---:B------:R-:W-:Y:S02]  /*ded0*/  ISETP.GE.OR P5, PT, R2.reuse, R207, !P5 ;  /* 0x000000cf0200720c */ /* 0x040fe40006fa6670 */
[----:B------:R-:W-:Y:S01]  /*dee0*/  ISETP.GE.OR P1, PT, R2, R206, !P1 ;  /* 0x000000ce0200720c */ /* 0x000fe20004f26670 */
[----:B------:R-:W-:Y:S02]  /*def0*/  IMAD.IADD R2, R202, 0x1, -R2 ;  /* 0x00000001ca027824 */ /* 0x000fe400078e0a02 */
[----:B------:R-:W-:-:S03]  /*df00*/  IMAD.IADD R5, R204, 0x1, -R3 ;  /* 0x00000001cc057824 */ /* 0x000fc600078e0a03 */
[----:B------:R-:W-:Y:S01]  /*df10*/  IABS R6, R2 ;  /* 0x0000000200067213 */ /* 0x000fe20000000000 */
[----:B------:R-:W-:Y:S01]  /*df20*/  IMAD.IADD R4, R201, 0x1, -R3 ;  /* 0x00000001c9047824 */ /* 0x000fe200078e0a03 */
[----:B------:R-:W-:-:S03]  /*df30*/  IABS R2, R5 ;  /* 0x0000000500027213 */ /* 0x000fc60000000000 */
[----:B------:R-:W-:Y:S01]  /*df40*/  IMAD.MOV.U32 R5, RZ, RZ, R6 ;  /* 0x000000ffff057224 */ /* 0x000fe200078e0006 */
[----:B------:R-:W-:-:S04]  /*df50*/  IABS R4, R4 ;  /* 0x0000000400047213 */ /* 0x000fc80000000000 */
[----:B------:R-:W-:Y:S02]  /*df60*/  I2FP.F32.S32 R5, R5 ;  /* 0x0000000500057245 */ /* 0x000fe40000201400 */
        /* <DEDUP_REMOVED lines=8> */
[----:B------:R-:W-:Y:S01]  /*dff0*/  FSEL R8, R5, -INF , !P1 ;  /* 0xff80000005087808 */ /* 0x000fe20004800000 */
[----:B------:R-:W-:Y:S01]  /*e000*/  IMAD.IADD R4, R205, 0x1, -R3 ;  /* 0x00000001cd047824 */ /* 0x000fe200078e0a03 */
[C---:B------:R-:W-:Y:S02]  /*e010*/  ISETP.GE.AND P0, PT, R3.reuse, R200, PT ;  /* 0x000000c80300720c */ /* 0x040fe40003f06270 */
[C---:B------:R-:W-:Y:S02]  /*e020*/  ISETP.GE.AND P6, PT, R3.reuse, R199, PT ;  /* 0x000000c70300720c */ /* 0x040fe40003fc6270 */
[C---:B------:R-:W-:Y:S02]  /*e030*/  ISETP.GE.AND P5, PT, R3.reuse, R198, PT ;  /* 0x000000c60300720c */ /* 0x040fe40003fa6270 */
[C---:B------:R-:W-:Y:S02]  /*e040*/  ISETP.GE.AND P1, PT, R3.reuse, R197, PT ;  /* 0x000000c50300720c */ /* 0x040fe40003f26270 */
[----:B------:R-:W-:-:S02]  /*e050*/  ISETP.GE.OR P0, PT, R3, R209, !P0 ;  /* 0x000000d10300720c */ /* 0x000fc40004706670 */
[C---:B------:R-:W-:Y:S02]  /*e060*/  ISETP.GE.OR P6, PT, R3.reuse, R208, !P6 ;  /* 0x000000d00300720c */ /* 0x040fe400077c6670 */
[C---:B------:R-:W-:Y:S02]  /*e070*/  ISETP.GE.OR P5, PT, R3.reuse, R207, !P5 ;  /* 0x000000cf0300720c */ /* 0x040fe40006fa6670 */
[----:B------:R-:W-:Y:S01]  /*e080*/  ISETP.GE.OR P1, PT, R3, R206, !P1 ;  /* 0x000000ce0300720c */ /* 0x000fe20004f26670 */
[----:B------:R-:W-:Y:S01]  /*e090*/  IMAD.IADD R3, R202, 0x1, -R3 ;  /* 0x00000001ca037824 */ /* 0x000fe200078e0a03 */
[----:B------:R-:W-:Y:S01]  /*e0a0*/  IABS R4, R4 ;  /* 0x0000000400047213 */ /* 0x000fe20000000000 */
[----:B------:R-:W-:-:S03]  /*e0b0*/  VIADD R0, R0, 0x39 ;  /* 0x0000003900007836 */ /* 0x000fc60000000000 */
[----:B------:R-:W-:Y:S01]  /*e0c0*/  IABS R7, R3 ;  /* 0x0000000300077213 */ /* 0x000fe20000000000 */
[----:B------:R-:W-:Y:S02]  /*e0d0*/  IMAD.IADD R2, R201, 0x1, -R0 ;  /* 0x00000001c9027824 */ /* 0x000fe400078e0a00 */
[----:B------:R-:W-:Y:S01]  /*e0e0*/  IMAD.MOV.U32 R3, RZ, RZ, R4 ;  /* 0x000000ffff037224 */ /* 0x000fe200078e0004 */
[----:B------:R-:W-:Y:S02]  /*e0f0*/  I2FP.F32.S32 R7, R7 ;  /* 0x0000000700077245 */ /* 0x000fe40000201400 */
[----:B------:R-:W-:Y:S02]  /*e100*/  IABS R2, R2 ;  /* 0x0000000200027213 */ /* 0x000fe40000000000 */
[----:B------:R-:W-:Y:S01]  /*e110*/  I2FP.F32.S32 R3, R3 ;  /* 0x0000000300037245 */ /* 0x000fe20000201400 */
[----:B------:R-:W-:Y:S01]  /*e120*/  FFMA.FTZ R7, R7, -R193, R244 ;  /* 0x800000c107077223 */ /* 0x000fe200000100f4 */
[----:B------:R-:W-:-:S03]  /*e130*/  I2FP.F32.S32 R2, R2 ;  /* 0x0000000200027245 */ /* 0x000fc60000201400 */
[-C--:B------:R-:W-:Y:S01]  /*e140*/  FFMA.FTZ R3, R3, -R193.reuse, R247 ;  /* 0x800000c103037223 */ /* 0x080fe200000100f7 */
[----:B------:R-:W-:Y:S01]  /*e150*/  FSEL R11, R11, -INF , !P0 ;  /* 0xff8000000b0b7808 */ /* 0x000fe20004000000 */
[----:B------:R-:W-:Y:S01]  /*e160*/  FFMA.FTZ R9, R2, -R193, R24 ;  /* 0x800000c102097223 */ /* 0x000fe20000010018 */
[----:B------:R-:W-:Y:S02]  /*e170*/  FSEL R15, R6, -INF , !P6 ;  /* 0xff800000060f7808 */ /* 0x000fe40007000000 */
        /* <DEDUP_REMOVED lines=15> */
[----:B------:R-:W-:Y:S01]  /*e270*/  IABS R6, R0 ;  /* 0x0000000000067213 */ /* 0x000fe20000000000 */
[----:B------:R-:W-:Y:S01]  /*e280*/  IMAD.MOV.U32 R2, RZ, RZ, R4 ;  /* 0x000000ffff027224 */ /* 0x000fe200078e0004 */
[----:B------:R-:W-:Y:S01]  /*e290*/  FSEL R9, R9, -INF , !P0 ;  /* 0xff80000009097808 */ /* 0x000fe20004000000 */
[----:B------:R-:W-:Y:S01]  /*e2a0*/  IMAD.MOV.U32 R0, RZ, RZ, R3 ;  /* 0x000000ffff007224 */ /* 0x000fe200078e0003 */
[----:B------:R-:W-:Y:S02]  /*e2b0*/  ISETP.GT.AND P0, PT, R216, R211, PT ;  /* 0x000000d3d800720c */ /* 0x000fe40003f04270 */
[----:B------:R-:W-:Y:S02]  /*e2c0*/  I2FP.F32.S32 R2, R2 ;  /* 0x0000000200027245 */ /* 0x000fe40000201400 */
[----:B------:R-:W-:-:S02]  /*e2d0*/  I2FP.F32.S32 R0, R0 ;  /* 0x0000000000007245 */ /* 0x000fc40000201400 */
[----:B------:R-:W-:Y:S01]  /*e2e0*/  I2FP.F32.S32 R6, R6 ;  /* 0x0000000600067245 */ /* 0x000fe20000201400 */
[-C--:B------:R-:W-:Y:S02]  /*e2f0*/  FFMA.FTZ R2, R2, -R193.reuse, R217 ;  /* 0x800000c102027223 */ /* 0x080fe400000100d9 */
[-C--:B------:R-:W-:Y:S02]  /*e300*/  FFMA.FTZ R0, R0, -R193.reuse, R178 ;  /* 0x800000c100007223 */ /* 0x080fe400000100b2 */
[----:B------:R-:W-:Y:S01]  /*e310*/  FFMA.FTZ R6, R6, -R193, R21 ;  /* 0x800000c106067223 */ /* 0x000fe20000010015 */
[----:B------:R-:W-:Y:S01]  /*e320*/  BSSY B1, `(.L_x_1106) ;  /* 0x0000043000017945 */ /* 0x000fe20003800000 */
[----:B------:R-:W-:Y:S02]  /*e330*/  FSEL R13, R2, -INF , !P6 ;  /* 0xff800000020d7808 */ /* 0x000fe40007000000 */
        /* <DEDUP_REMOVED lines=63> */
.L_x_1109:
[----:B------:R-:W-:Y:S05]  /*e730*/  BSYNC B0 ;  /* 0x0000000000007941 */ /* 0x000fea0003800000 */
.L_x_1108:
[----:B------:R-:W0:Y:S02]  /*e740*/  LDGDEPBAR ;  /* 0x00000000000079af */ /* 0x000e240000000000 */
.L_x_1107:
[----:B------:R-:W-:Y:S05]  /*e750*/  BSYNC B1 ;  /* 0x0000000000017941 */ /* 0x000fea0003800000 */
.L_x_1106:
[----:B------:R-:W3:Y:S01]  /*e760*/  LD.E R0, desc[UR4][R172.64+0xdc] ;  /* 0x0000dc04ac007980 */ /* 0x000ee2000c101900 */
[----:B------:R-:W-:-:S03]  /*e770*/  FMNMX.FTZ R2, R103, R50, !PT ;  /* 0x0000003267027209 */ /* 0x000fc60007810000 */
[----:B------:R-:W4:Y:S01]  /*e780*/  LDL.64 R184, [R1+0x160] ;  /* 0x0001600001b87983 */ /* 0x000f220000100a00 */
[----:B------:R-:W-:-:S03]  /*e790*/  FMNMX.FTZ R2, R49, R2, !PT ;  /* 0x0000000231027209 */ /* 0x000fc60007810000 */
[----:B------:R-:W4:Y:S01]  /*e7a0*/  LDL.64 R242, [R1+0x80] ;  /* 0x0000800001f27983 */ /* 0x000f220000100a00 */
[----:B------:R-:W-:-:S03]  /*e7b0*/  FMNMX.FTZ R2, R48, R2, !PT ;  /* 0x0000000230027209 */ /* 0x000fc60007810000 */
[----:B------:R-:W4:Y:S01]  /*e7c0*/  LDL R227, [R1+0x10] ;  /* 0x0000100001e37983 */ /* 0x000f220000100800 */
        /* <DEDUP_REMOVED lines=13> */
[----:B------:R-:W4:Y:S01]  /*e8a0*/  LDL.64 R104, [R1+0x88] ;  /* 0x0000880001687983 */ /* 0x000f220000100a00 */
[----:B------:R-:W-:-:S03]  /*e8b0*/  FMNMX.FTZ R2, R18, R2, !PT ;  /* 0x0000000212027209 */ /* 0x000fc60007810000 */
[----:B------:R1:W-:Y:S01]  /*e8c0*/  STL [R1+0x290], R93 ;  /* 0x0002905d01007387 */ /* 0x0003e20000100800 */
[----:B------:R-:W-:-:S04]  /*e8d0*/  FMNMX.FTZ R2, R16, R2, !PT ;  /* 0x0000000210027209 */ /* 0x000fc80007810000 */
[----:B------:R-:W-:-:S04]  /*e8e0*/  FMNMX.FTZ R2, R10, R2, !PT ;  /* 0x000000020a027209 */ /* 0x000fc80007810000 */
[----:B------:R-:W-:-:S04]  /*e8f0*/  FMNMX.FTZ R2, R8, R2, !PT ;  /* 0x0000000208027209 */ /* 0x000fc80007810000 */
[----:B------:R-:W-:-:S04]  /*e900*/  FMNMX.FTZ R2, R7, R2, !PT ;  /* 0x0000000207027209 */ /* 0x000fc80007810000 */
[----:B------:R-:W-:Y:S01]  /*e910*/  FMNMX.FTZ R2, R6, R2, !PT ;  /* 0x0000000206027209 */ /* 0x000fe20007810000 */
[----:B-1----:R-:W4:Y:S04]  /*e920*/  LDL.LU R93, [R1+0x140] ;  /* 0x00014000015d7983 */ /* 0x002f280000300800 */
[----:B--2---:R-:W1:Y:S01]  /*e930*/  SHFL.BFLY PT, R4, R2, 0x2, 0x1f ;  /* 0x0c401f0002047f89 */ /* 0x004e6200000e0000 */
[----:B------:R-:W-:-:S03]  /*e940*/  FMNMX.FTZ R3, R102, R176, !PT ;  /* 0x000000b066037209 */ /* 0x000fc60007810000 */
[----:B------:R-:W-:Y:S01]  /*e950*/  STL.64 [R1+0x288], R34 ;  /* 0x0002882201007387 */ /* 0x000fe20000100a00 */
[----:B------:R-:W-:-:S03]  /*e960*/  FMNMX.FTZ R3, R67, R3, !PT ;  /* 0x0000000343037209 */ /* 0x000fc60007810000 */
[----:B------:R-:W-:Y:S01]  /*e970*/  STL.64 [R1+0x280], R32 ;  /* 0x0002802001007387 */ /* 0x000fe20000100a00 */
[----:B------:R-:W-:-:S03]  /*e980*/  FMNMX.FTZ R3, R65, R3, !PT ;  /* 0x0000000341037209 */ /* 0x000fc60007810000 */
[----:B------:R-:W-:Y:S01]  /*e990*/  STL.64 [R1+0x278], R30 ;  /* 0x0002781e01007387 */ /* 0x000fe20000100a00 */
[----:B------:R-:W-:-:S03]  /*e9a0*/  FMNMX.FTZ R3, R60, R3, !PT ;  /* 0x000000033c037209 */ /* 0x000fc60007810000 */
[----:B------:R-:W-:Y:S01]  /*e9b0*/  STL.64 [R1+0x270], R28 ;  /* 0x0002701c01007387 */ /* 0x000fe20000100a00 */
[----:B------:R-:W-:-:S03]  /*e9c0*/  FMNMX.FTZ R3, R58, R3, !PT ;  /* 0x000000033a037209 */ /* 0x000fc60007810000 */
[----:B------:R-:W-:Y:S01]  /*e9d0*/  STL [R1+0x268], R174 ;  /* 0x000268ae01007387 */ /* 0x000fe20000100800 */
[----:B-1----:R-:W-:-:S03]  /*e9e0*/  FMNMX.FTZ R2, R2, R4, !PT ;  /* 0x0000000402027209 */ /* 0x002fc60007810000 */
[----:B------:R-:W-:Y:S01]  /*e9f0*/  STL [R1+0x264], R188 ;  /* 0x000264bc01007387 */ /* 0x000fe20000100800 */
[----:B------:R-:W-:-:S03]  /*ea00*/  FMNMX.FTZ R3, R56, R3, !PT ;  /* 0x0000000338037209 */ /* 0x000fc60007810000 */
[----:B------:R-:W1:Y:S01]  /*ea10*/  SHFL.BFLY PT, R4, R2, 0x1, 0x1f ;  /* 0x0c201f0002047f89 */ /* 0x000e6200000e0000 */
[----:B------:R-:W-:-:S03]  /*ea20*/  FMNMX.FTZ R3, R51, R3, !PT ;  /* 0x0000000333037209 */ /* 0x000fc60007810000 */
[----:B------:R-:W-:Y:S01]  /*ea30*/  STL [R1+0x228], R223 ;  /* 0x000228df01007387 */ /* 0x000fe20000100800 */
        /* <DEDUP_REMOVED lines=31> */
[----:B------:R1:W-:Y:S04]  /*ec30*/  STL [R1+0x1d0], R175 ;  /* 0x0001d0af01007387 */ /* 0x0003e80000100800 */
[----:B-1----:R-:W2:Y:S04]  /*ec40*/  LDL R175, [R1+0x130] ;  /* 0x0001300001af7983 */ /* 0x002ea80000100800 */
        /* <DEDUP_REMOVED lines=24> */
[----:B------:R-:W1:Y:S04]  /*edd0*/  SHFL.BFLY PT, R3, R2, 0x1, 0x1f ;  /* 0x0c201f0002037f89 */ /* 0x000e6800000e0000 */
[----:B------:R-:W-:Y:S04]  /*ede0*/  STL [R1+0x22c], R173 ;  /* 0x00022cad01007387 */ /* 0x000fe80000100800 */
[----:B------:R-:W-:Y:S01]  /*edf0*/  STL [R1+0x48], R31 ;  /* 0x0000481f01007387 */ /* 0x000fe20000100800 */
        /* <DEDUP_REMOVED lines=37> */
[----:B------:R-:W4:Y:S01]  /*f050*/  MUFU.EX2 R4, R4 ;  /* 0x0000000400047308 */ /* 0x000f220000000800 */
[----:B------:R-:W-:-:S04]  /*f060*/  FMNMX.FTZ R2, R27, R2, !PT ;  /* 0x000000021b027209 */ /* 0x000fc80007810000 */
[----:B------:R-:W-:-:S03]  /*f070*/  FMNMX.FTZ R2, R22, R2, !PT ;  /* 0x0000000216027209 */ /* 0x000fc60007810000 */
[----:B------:R-:W1:Y:S01]  /*f080*/  MUFU.EX2 R5, R5 ;  /* 0x0000000500057308 */ /* 0x000e620000000800 */
[----:B------:R-:W-:-:S04]  /*f090*/  FMNMX.FTZ R2, R17, R2, !PT ;  /* 0x0000000211027209 */ /* 0x000fc80007810000 */
[----:B------:R-:W-:Y:S01]  /*f0a0*/  FMNMX.FTZ R2, R15, R2, !PT ;  /* 0x000000020f027209 */ /* 0x000fe20007810000 */
[----:B----4-:R-:W-:-:S03]  /*f0b0*/  FFMA.FTZ R3, R93, R4, R6 ;  /* 0x000000045d037223 */ /* 0x010fc60000010006 */
[----:B------:R-:W-:Y:S01]  /*f0c0*/  FMNMX.FTZ R2, R13, R2, !PT ;  /* 0x000000020d027209 */ /* 0x000fe20007810000 */
[----:B-1----:R-:W-:-:S04]  /*f0d0*/  FADD.FTZ R103, R5, R3 ;  /* 0x0000000305677221 */ /* 0x002fc80000010000 */
[----:B------:R-:W1:Y:S02]  /*f0e0*/  SHFL.BFLY PT, R3, R2, 0x2, 0x1f ;  /* 0x0c401f0002037f89 */ /* 0x000e6400000e0000 */
[----:B-1----:R-:W-:-:S05]  /*f0f0*/  FMNMX.FTZ R2, R2, R3, !PT ;  /* 0x0000000302027209 */ /* 0x002fca0007810000 */
[----:B------:R-:W1:Y:S01]  /*f100*/  SHFL.BFLY PT, R3, R2, 0x1, 0x1f ;  /* 0x0c201f0002037f89 */ /* 0x000e6200000e0000 */
[----:B------:R-:W-:Y:S02]  /*f110*/  IMAD.MOV.U32 R35, RZ, RZ, R250 ;  /* 0x000000ffff237224 */ /* 0x000fe400078e00fa */
[----:B------:R-:W-:Y:S01]  /*f120*/  IMAD.MOV.U32 R250, RZ, RZ, R247 ;  /* 0x000000fffffa7224 */ /* 0x000fe200078e00f7 */
[----:B------:R-:W-:Y:S02]  /*f130*/  F2FP.F16.F32.PACK_AB R178, R5, R6 ;  /* 0x0000000605b2723e */ /* 0x000fe400000000ff */
        /* <DEDUP_REMOVED lines=51> */
[----:B------:R-:W3:Y:S04]  /*f470*/  LDL.LU R28, [R1] ;  /* 0x00000000011c7983 */ /* 0x000ee80000300800 */
[----:B------:R-:W4:Y:S01]  /*f480*/  LDL.LU R29, [R1+0x4] ;  /* 0x00000400011d7983 */ /* 0x000f220000300800 */
[----:B-1----:R-:W-:-:S05]  /*f490*/  FMNMX.FTZ R2, R2, R5, !PT ;  /* 0x0000000502027209 */ /* 0x002fca0007810000 */
[----:B------:R-:W1:Y:S01]  /*f4a0*/  SHFL.BFLY PT, R5, R2, 0x1, 0x1f ;  /* 0x0c201f0002057f89 */ /* 0x000e6200000e0000 */
[----:B------:R-:W-:Y:S02]  /*f4b0*/  IMAD.MOV.U32 R30, RZ, RZ, R252 ;  /* 0x000000ffff1e7224 */ /* 0x000fe400078e00fc */
[----:B------:R-:W-:Y:S02]  /*f4c0*/  IMAD.MOV.U32 R188, RZ, RZ, R34 ;  /* 0x000000ffffbc7224 */ /* 0x000fe400078e0022 */
[----:B------:R-:W-:Y:S01]  /*f4d0*/  IMAD.MOV.U32 R174, RZ, RZ, R35 ;  /* 0x000000ffffae7224 */ /* 0x000fe200078e0023 */
[----:B-1----:R-:W-:-:S05]  /*f4e0*/  FMNMX.FTZ R252, R2, R5, !PT ;  /* 0x0000000502fc7209 */ /* 0x002fca0007810000 */
[----:B------:R-:W-:Y:S04]  /*f4f0*/  STL [R1+0x23c], R252 ;  /* 0x00023cfc01007387 */ /* 0x000fe80000100800 */
[----:B------:R-:W2:Y:S01]  /*f500*/  LDL.64 R34, [R1+0x150] ;  /* 0x0001500001227983 */ /* 0x000ea20000100a00 */
[----:B------:R-:W-:-:S04]  /*f510*/  FSETP.NEU.FTZ.AND P0, PT, R252, -INF , PT ;  /* 0xff800000fc00780b */ /* 0x000fc80003f1d000 */
[----:B------:R-:W-:Y:S02]  /*f520*/  FSEL R2, R252, RZ, P0 ;  /* 0x000000fffc027208 */ /* 0x000fe40000000000 */
[----:B------:R-:W-:-:S03]  /*f530*/  F2FP.F16.F32.PACK_AB R180, R6, R180 ;  /* 0x000000b406b4723e */ /* 0x000fc600000000ff */
[----:B------:R-:W-:Y:S01]  /*f540*/  FADD.FTZ R6, R100, -R2 ;  /* 0x8000000264067221 */ /* 0x000fe20000010000 */
[----:B------:R-:W-:-:S05]  /*f550*/  FMUL.FTZ R2, R0, R252 ;  /* 0x000000fc00027220 */ /* 0x000fca0000410000 */
[----:B------:R-:W-:Y:S01]  /*f560*/  FSEL R2, R2, RZ, P0 ;  /* 0x000000ff02027208 */ /* 0x000fe20000000000 */
[----:B------:R-:W-:Y:S04]  /*f570*/  MUFU.EX2 R102, R16 ;  /* 0x0000001000667308 */ /* 0x000fe80000000800 */
[----:B------:R-:W-:Y:S01]  /*f580*/  FFMA.FTZ R5, R210, R0, -R2 ;  /* 0x00000000d2057223 */ /* 0x000fe20000010802 */
[----:B------:R-:W-:-:S03]  /*f590*/  FMUL.FTZ R6, R0, R6 ;  /* 0x0000000600067220 */ /* 0x000fc60000410000 */
[----:B------:R1:W-:Y:S08]  /*f5a0*/  MUFU.EX2 R16, R5 ;  /* 0x0000000500107308 */ /* 0x0003f00000000800 */
[----:B------:R-:W-:Y:S01]  /*f5b0*/  MUFU.EX2 R6, R6 ;  /* 0x0000000600067308 */ /* 0x000fe20000000800 */
[----:B-1----:R-:W-:-:S07]  /*f5c0*/  FFMA.FTZ R5, R195, R0, -R2 ;  /* 0x00000000c3057223 */ /* 0x002fce0000010802 */
[----:B------:R1:W-:Y:S01]  /*f5d0*/  MUFU.EX2 R15, R5 ;  /* 0x00000005000f7308 */ /* 0x0003e20000000800 */
[----:B------:R-:W-:-:S07]  /*f5e0*/  IMAD.MOV.U32 R33, RZ, RZ, R105 ;  /* 0x000000ffff217224 */ /* 0x000fce00078e0069 */
[----:B------:R-:W-:Y:S01]  /*f5f0*/  MUFU.EX2 R50, R50 ;  /* 0x0000003200327308 */ /* 0x000fe20000000800 */
[----:B-1----:R-:W-:-:S07]  /*f600*/  FMUL.FTZ R5, R0, R37 ;  /* 0x0000002500057220 */ /* 0x002fce0000410000 */
[----:B------:R-:W1:Y:S08]  /*f610*/  MUFU.EX2 R26, R26 ;  /* 0x0000001a001a7308 */ /* 0x000e700000000800 */
[----:B------:R-:W-:Y:S01]  /*f620*/  MUFU.EX2 R5, R5 ;  /* 0x0000000500057308 */ /* 0x000fe20000000800 */
[----:B------:R-:W-:-:S07]  /*f630*/  IMAD.MOV.U32 R32, RZ, RZ, R104 ;  /* 0x000000ffff207224 */ /* 0x000fce00078e0068 */
[----:B------:R-:W-:Y:S01]  /*f640*/  MUFU.EX2 R49, R49 ;  /* 0x0000003100317308 */ /* 0x000fe20000000800 */
[-CC-:B------:R-:W-:Y:S01]  /*f650*/  FFMA.FTZ R12, R62, R0.reuse, -R2.reuse ;  /* 0x000000003e0c7223 */ /* 0x180fe20000010802 */
[----:B------:R-:W-:-:S06]  /*f660*/  FFMA.FTZ R17, R59, R0, -R2 ;  /* 0x000000003b117223 */ /* 0x000fcc0000010802 */
[----:B------:R-:W1:Y:S01]  /*f670*/  MUFU.EX2 R20, R20 ;  /* 0x0000001400147308 */ /* 0x000e620000000800 */
[-CC-:B------:R-:W-:Y:S01]  /*f680*/  FFMA.FTZ R53, R53, R0.reuse, -R2.reuse ;  /* 0x0000000035357223 */ /* 0x180fe20000010802 */
[-CC-:B------:R-:W-:Y:S01]  /*f690*/  FFMA.FTZ R44, R44, R0.reuse, -R2.reuse ;  /* 0x000000002c2c7223 */ /* 0x180fe20000010802 */
[----:B------:R-:W-:-:S05]  /*f6a0*/  FFMA.FTZ R40, R40, R0, -R2 ;  /* 0x0000000028287223 */ /* 0x000fca0000010802 */
[----:B------:R1:W-:Y:S01]  /*f6b0*/  MUFU.EX2 R22, R9 ;  /* 0x0000000900167308 */ /* 0x0003e20000000800 */
[-CC-:B------:R-:W-:Y:S01]  /*f6c0*/  FFMA.FTZ R36, R36, R0.reuse, -R2.reuse ;  /* 0x0000000024247223 */ /* 0x180fe20000010802 */
[-CC-:B------:R-:W-:Y:S01]  /*f6d0*/  FFMA.FTZ R24, R24, R0.reuse, -R2.reuse ;  /* 0x0000000018187223 */ /* 0x180fe20000010802 */
[----:B------:R-:W-:-:S05]  /*f6e0*/  FFMA.FTZ R21, R21, R0, -R2 ;  /* 0x0000000015157223 */ /* 0x000fca0000010802 */
[----:B------:R1:W-:Y:S08]  /*f6f0*/  MUFU.EX2 R105, R8 ;  /* 0x0000000800697308 */ /* 0x0003f00000000800 */
[----:B------:R1:W-:Y:S02]  /*f700*/  MUFU.EX2 R41, R18 ;  /* 0x0000001200297308 */ /* 0x0003e40000000800 */
[-CC-:B-1----:R-:W-:Y:S01]  /*f710*/  FFMA.FTZ R9, R64, R0.reuse, -R2.reuse ;  /* 0x0000000040097223 */ /* 0x182fe20000010802 */
[----:B------:R-:W-:-:S05]  /*f720*/  FFMA.FTZ R8, R194, R0, -R2 ;  /* 0x00000000c2087223 */ /* 0x000fca0000010802 */
[----:B------:R1:W-:Y:S01]  /*f730*/  MUFU.EX2 R39, R7 ;  /* 0x0000000700277308 */ /* 0x0003e20000000800 */
[----:B------:R-:W-:-:S07]  /*f740*/  FFMA.FTZ R18, R54, R0, -R2 ;  /* 0x0000000036127223 */ /* 0x000fce0000010802 */
[----:B------:R1:W-:Y:S08]  /*f750*/  MUFU.EX2 R104, R10 ;  /* 0x0000000a00687308 */ /* 0x0003f00000000800 */
[----:B------:R1:W-:Y:S02]  /*f760*/  MUFU.EX2 R100, R11 ;  /* 0x0000000b00647308 */ /* 0x0003e40000000800 */
[----:B-1----:R-:W-:-:S06]  /*f770*/  FFMA.FTZ R7, R183, R0, -R2 ;  /* 0x00000000b7077223 */ /* 0x002fcc0000010802 */
[----:B------:R-:W-:Y:S01]  /*f780*/  MUFU.EX2 R19, R8 ;  /* 0x0000000800137308 */ /* 0x000fe20000000800 */
[-CC-:B------:R-:W-:Y:S01]  /*f790*/  FFMA.FTZ R10, R177, R0.reuse, -R2.reuse ;  /* 0x00000000b10a7223 */ /* 0x180fe20000010802 */
[----:B------:R-:W-:-:S06]  /*f7a0*/  FFMA.FTZ R11, R181, R0, -R2 ;  /* 0x00000000b50b7223 */ /* 0x000fcc0000010802 */
[----:B------:R-:W-:Y:S01]  /*f7b0*/  MUFU.EX2 R48, R48 ;  /* 0x0000003000307308 */ /* 0x000fe20000000800 */
[----:B------:R-:W-:-:S07]  /*f7c0*/  FADD.FTZ R2, R26, R103 ;  /* 0x000000671a027221 */ /* 0x000fce0000010000 */
[----:B------:R-:W1:Y:S08]  /*f7d0*/  MUFU.EX2 R13, R7 ;  /* 0x00000007000d7308 */ /* 0x000e700000000800 */
[----:B------:R-:W4:Y:S08]  /*f7e0*/  MUFU.EX2 R47, R47 ;  /* 0x0000002f002f7308 */ /* 0x000f300000000800 */
[----:B------:R-:W4:Y:S08]  /*f7f0*/  MUFU.EX2 R11, R11 ;  /* 0x0000000b000b7308 */ /* 0x000f300000000800 */
[----:B------:R-:W4:Y:S01]  /*f800*/  MUFU.EX2 R46, R46 ;  /* 0x0000002e002e7308 */ /* 0x000f220000000800 */
[----:B------:R-:W-:-:S07]  /*f810*/  F2FP.F16.F32.PACK_AB R176, R20, R26 ;  /* 0x0000001a14b0723e */ /* 0x000fce00000000ff */
[----:B------:R-:W4:Y:S08]  /*f820*/  MUFU.EX2 R45, R45 ;  /* 0x0000002d002d7308 */ /* 0x000f300000000800 */
[----:B------:R-:W4:Y:S01]  /*f830*/  MUFU.EX2 R14, R14 ;  /* 0x0000000e000e7308 */ /* 0x000f220000000800 */
[----:B------:R-:W-:Y:S02]  /*f840*/  IMAD.MOV.U32 R222, RZ, RZ, R93 ;  /* 0x000000ffffde7224 */ /* 0x000fe400078e005d */
[----:B------:R-:W-:Y:S01]  /*f850*/  IMAD.SHL.U32 R93, R216, 0x2, RZ ;  /* 0x00000002d85d7824 */ /* 0x000fe200078e00ff */
[----:B-1----:R-:W-:Y:S01]  /*f860*/  F2FP.F16.F32.PACK_AB R26, R13, R19 ;  /* 0x000000130d1a723e */ /* 0x002fe200000000ff */
[----:B------:R-:W-:-:S02]  /*f870*/  IMAD.MOV.U32 R209, RZ, RZ, R251 ;  /* 0x000000ffffd17224 */ /* 0x000fc400078e00fb */
[----:B------:R-:W-:Y:S02]  /*f880*/  IMAD.MOV.U32 R251, RZ, RZ, R243 ;  /* 0x000000fffffb7224 */ /* 0x000fe400078e00f3 */
[----:B---3--:R-:W-:-:S04]  /*f890*/  FFMA.FTZ R0, R28, R6, R16 ;  /* 0x000000061c007223 */ /* 0x008fc80000010010 */
[----:B------:R-:W-:Y:S01]  /*f8a0*/  FADD.FTZ R7, R15, R0 ;  /* 0x000000000f077221 */ /* 0x000fe20000010000 */
[----:B----4-:R-:W-:-:S04]  /*f8b0*/  FFMA.FTZ R0, R29, R5, R50 ;  /* 0x000000051d007223 */ /* 0x010fc80000010032 */
        /* <DEDUP_REMOVED lines=18> */
[----:B------:R-:W-:-:S07]  /*f9e0*/  IMAD.MOV.U32 R200, RZ, RZ, R184 ;  /* 0x000000ffffc87224 */ /* 0x000fce00078e00b8 */
[----:B------:R-:W3:Y:S01]  /*f9f0*/  MUFU.EX2 R9, R9 ;  /* 0x0000000900097308 */ /* 0x000ee20000000800 */
[----:B--2---:R-:W-:-:S04]  /*fa00*/  LOP3.LUT R0, R35, R93, RZ, 0x3c, !PT ;  /* 0x0000005d23007212 */ /* 0x004fc800078e3cff */
[----:B------:R-:W-:-:S03]  /*fa10*/  LOP3.LUT R0, R0, R251, RZ, 0x3c, !PT ;  /* 0x000000fb00007212 */ /* 0x000fc600078e3cff */
[----:B------:R-:W2:Y:S02]  /*fa20*/  MUFU.EX2 R12, R12 ;  /* 0x0000000c000c7308 */ /* 0x000ea40000000800 */
[----:B------:R-:W-:-:S05]  /*fa30*/  IMAD.WIDE.U32 R54, R0, -0x326172a9, RZ ;  /* 0xcd9e8d5700367825 */ /* 0x000fca00078e00ff */
[----:B------:R-:W-:Y:S01]  /*fa40*/  LOP3.LUT R0, R55, R188, R200, 0x96, !PT ;  /* 0x000000bc37007212 */ /* 0x000fe200078e96c8 */
[----:B------:R-:W-:-:S04]  /*fa50*/  IMAD.MOV.U32 R205, RZ, RZ, R249 ;  /* 0x000000ffffcd7224 */ /* 0x000fc800078e00f9 */
[----:B------:R-:W-:-:S04]  /*fa60*/  IMAD.WIDE.U32 R182, R0, -0x2daee0ad, RZ ;  /* 0xd2511f5300b67825 */ /* 0x000fc800078e00ff */
[----:B-1----:R-:W-:Y:S01]  /*fa70*/  FADD.FTZ R2, R10, R2 ;  /* 0x000000020a027221 */ /* 0x002fe20000010000 */
[----:B------:R-:W-:Y:S02]  /*fa80*/  F2FP.F16.F32.PACK_AB R235, R45, R46 ;  /* 0x0000002e2deb723e */ /* 0x000fe400000000ff */
[----:B------:R-:W-:Y:S01]  /*fa90*/  LOP3.LUT R8, R183, R205, R32, 0x96, !PT ;  /* 0x000000cdb7087212 */ /* 0x000fe200078e9620 */
[----:B---3--:R-:W-:Y:S01]  /*faa0*/  FADD.FTZ R2, R9, R2 ;  /* 0x0000000209027221 */ /* 0x008fe20000010000 */
[----:B--2---:R-:W-:Y:S01]  /*fab0*/  F2FP.F16.F32.PACK_AB R45, R12, R9 ;  /* 0x000000090c2d723e */ /* 0x004fe200000000ff */
[----:B------:R-:W-:Y:S01]  /*fac0*/  IMAD.MOV.U32 R204, RZ, RZ, R248 ;  /* 0x000000ffffcc7224 */ /* 0x000fe200078e00f8 */
[----:B------:R-:W-:Y:S01]  /*fad0*/  LOP3.LUT R0, R221, R175, R54, 0x96, !PT ;  /* 0x000000afdd007212 */ /* 0x000fe200078e9636 */
[----:B------:R-:W-:Y:S01]  /*fae0*/  IMAD.WIDE.U32 R8, R8, -0x326172a9, RZ ;  /* 0xcd9e8d5708087825 */ /* 0x000fe200078e00ff */
[----:B------:R-:W-:-:S03]  /*faf0*/  F2FP.F16.F32.PACK_AB R100, R14, R100 ;  /* 0x000000640e64723e */ /* 0x000fc600000000ff */
[----:B------:R-:W-:Y:S01]  /*fb00*/  IMAD.MOV.U32 R201, RZ, RZ, R185 ;  /* 0x000000ffffc97224 */ /* 0x000fe200078e00b9 */
[----:B------:R-:W-:Y:S01]  /*fb10*/  LOP3.LUT R14, R9, R204, R220, 0x96, !PT ;  /* 0x000000cc090e7212 */ /* 0x000fe200078e96dc */
[----:B------:R-:W-:Y:S02]  /*fb20*/  IMAD.MOV.U32 R223, RZ, RZ, R30 ;  /* 0x000000ffffdf7224 */ /* 0x000fe400078e001e */
[----:B------:R-:W-:Y:S01]  /*fb30*/  IMAD.WIDE.U32 R184, R0, -0x2daee0ad, RZ ;  /* 0xd2511f5300b87825 */ /* 0x000fe200078e00ff */
[----:B------:R-:W-:-:S03]  /*fb40*/  F2FP.F16.F32.PACK_AB R37, R15, R16 ;  /* 0x000000100f25723e */ /* 0x000fc600000000ff */
[----:B------:R-:W-:Y:S01]  /*fb50*/  FADD.FTZ R16, R12, R2 ;  /* 0x000000020c107221 */ /* 0x000fe20000010000 */
[----:B------:R-:W-:Y:S01]  /*fb60*/  IMAD.WIDE.U32 R14, R14, -0x2daee0ad, RZ ;  /* 0xd2511f530e0e7825 */ /* 0x000fe200078e00ff */
[----:B------:R-:W-:Y:S02]  /*fb70*/  LOP3.LUT R12, R185, R223, R182, 0x96, !PT ;  /* 0x000000dfb90c7212 */ /* 0x000fe400078e96b6 */
        /* <DEDUP_REMOVED lines=9> */
[----:B------:R-:W-:-:S05]  /*fc10*/  LOP3.LUT R8, R13, R208, R14, 0x96, !PT ;  /* 0x000000d00d087212 */ /* 0x000fca00078e960e */
        /* <DEDUP_REMOVED lines=20> */
[----:B---3--:R-:W-:Y:S01]  /*fd60*/  FADD.FTZ R7, R10, R2 ;  /* 0x000000020a077221 */ /* 0x008fe20000010000 */
[----:B------:R-:W-:Y:S01]  /*fd70*/  @!P5 HADD2 R57, -R177.H0_H0, -RZ.H0_H0 ;  /* 0xa00000ffb139d230 */ /* 0x000fe20000000900 */
[----:B------:R-:W-:-:S02]  /*fd80*/  PRMT R179, R180, 0x7632, R179 ;  /* 0x00007632b4b37816 */ /* 0x000fc400000000b3 */
[----:B------:R-:W-:Y:S02]  /*fd90*/  F2FP.F16.F32.PACK_AB R105, R105, R22 ;  /* 0x000000166969723e */ /* 0x000fe400000000ff */
[----:B----4-:R-:W-:Y:S01]  /*fda0*/  F2FP.F16.F32.PACK_AB R18, R10, R52 ;  /* 0x000000340a12723e */ /* 0x010fe200000000ff */
[----:B------:R-:W-:Y:S01]  /*fdb0*/  FADD.FTZ R10, R13, R0 ;  /* 0x000000000d0a7221 */ /* 0x000fe20000010000 */
[----:B------:R-:W-:Y:S01]  /*fdc0*/  LOP3.LUT R0, R8, 0xff, RZ, 0xc0, !PT ;  /* 0x000000ff08007812 */ /* 0x000fe200078ec0ff */
[----:B------:R-:W1:Y:S01]  /*fdd0*/  MUFU.EX2 R22, R38 ;  /* 0x0000002600167308 */ /* 0x000e620000000800 */
[----:B------:R-:W-:Y:S01]  /*fde0*/  PRMT R247, R178, 0x5410, R177 ;  /* 0x00005410b2f77816 */ /* 0x000fe200000000b1 */
[----:B------:R-:W-:Y:S01]  /*fdf0*/  @!P0 HADD2 R51, -R179.H0_H0, -RZ.H0_H0 ;  /* 0xa00000ffb3338230 */ /* 0x000fe20000000900 */
[----:B------:R-:W-:Y:S02]  /*fe00*/  @!P5 PRMT R177, R57, 0x5410, RZ ;  /* 0x0000541039b1d816 */ /* 0x000fe400000000ff */
[----:B------:R-:W-:-:S02]  /*fe10*/  F2FP.F16.F32.PACK_AB R210, R13, R17 ;  /* 0x000000110dd2723e */ /* 0x000fc400000000ff */
[----:B------:R-:W-:Y:S01]  /*fe20*/  ISETP.GE.U32.AND P5, PT, R192, R0, PT ;  /* 0x00000000c000720c */ /* 0x000fe20003fa6070 */
[----:B------:R-:W2:Y:S01]  /*fe30*/  MUFU.EX2 R13, R27 ;  /* 0x0000001b000d7308 */ /* 0x000ea20000000800 */
[--C-:B------:R-:W-:Y:S02]  /*fe40*/  SHF.R.U32.HI R0, RZ, 0x18, R8.reuse ;  /* 0x00000018ff007819 */ /* 0x100fe40000011608 */
[----:B------:R-:W-:Y:S02]  /*fe50*/  SHF.R.U32.HI R2, RZ, 0x10, R8 ;  /* 0x00000010ff027819 */ /* 0x000fe40000011608 */
[----:B------:R-:W-:Y:S02]  /*fe60*/  LOP3.LUT R8, R8, 0xffff, RZ, 0xc0, !PT ;  /* 0x0000ffff08087812 */ /* 0x000fe400078ec0ff */
[----:B------:R-:W-:Y:S02]  /*fe70*/  PRMT R244, R180, 0x5410, R179 ;  /* 0x00005410b4f47816 */ /* 0x000fe400000000b3 */
[----:B------:R-:W-:-:S02]  /*fe80*/  @!P0 PRMT R179, R51, 0x5410, RZ ;  /* 0x0000541033b38816 */ /* 0x000fc400000000ff */
[----:B------:R-:W-:Y:S01]  /*fe90*/  ISETP.GE.U32.AND P0, PT, R192, R0, PT ;  /* 0x00000000c000720c */ /* 0x000fe20003f06070 */
[----:B------:R-:W-:Y:S01]  /*fea0*/  @!P1 HADD2 R56, -R180.H0_H0, -RZ.H0_H0 ;  /* 0xa00000ffb4389230 */ /* 0x000fe20000000900 */
[----:B------:R-:W-:Y:S01]  /*feb0*/  SHF.R.U32.HI R0, RZ, 0x8, R8 ;  /* 0x00000008ff007819 */ /* 0x000fe20000011608 */
[----:B------:R-:W-:Y:S01]  /*fec0*/  @!P6 HADD2 R58, -R178.H0_H0, -RZ.H0_H0 ;  /* 0xa00000ffb23ae230 */ /* 0x000fe20000000900 */
[----:B------:R-:W-:Y:S01]  /*fed0*/  LOP3.LUT R2, R2, 0xff, RZ, 0xc0, !PT ;  /* 0x000000ff02027812 */ /* 0x000fe200078ec0ff */
[----:B------:R-:W-:Y:S01]  /*fee0*/  IMAD.WIDE.U32 R8, R11, -0x2daee0ad, RZ ;  /* 0xd2511f530b087825 */ /* 0x000fe200078e00ff */
[----:B------:R-:W-:Y:S02]  /*fef0*/  LOP3.LUT R0, R0, 0xffff, RZ, 0xc0, !PT ;  /* 0x0000ffff00007812 */ /* 0x000fe400078ec0ff */
[----:B------:R-:W-:Y:S02]  /*ff00*/  @!P1 PRMT R180, R56, 0x5410, RZ ;  /* 0x0000541038b49816 */ /* 0x000fe400000000ff */
[----:B------:R-:W-:-:S02]  /*ff10*/  @!P6 PRMT R178, R58, 0x5410, RZ ;  /* 0x000054103ab2e816 */ /* 0x000fc400000000ff */
[----:B------:R-:W-:Y:S01]  /*ff20*/  ISETP.GE.U32.AND P1, PT, R192, R2, PT ;  /* 0x00000002c000720c */ /* 0x000fe20003f26070 */
[----:B-1----:R-:W-:Y:S01]  /*ff30*/  FADD.FTZ R2, R22, R7 ;  /* 0x0000000716027221 */ /* 0x002fe20000010000 */
[----:B------:R-:W-:Y:S02]  /*ff40*/  ISETP.GE.U32.AND P6, PT, R192, R0, PT ;  /* 0x00000000c000720c */ /* 0x000fe40003fc6070 */
[----:B------:R-:W-:Y:S01]  /*ff50*/  LOP3.LUT R0, R9, R246, R12, 0x96, !PT ;  /* 0x000000f609007212 */ /* 0x000fe200078e960c */
[----:B--2---:R-:W-:-:S03]  /*ff60*/  FADD.FTZ R7, R13, R2 ;  /* 0x000000020d077221 */ /* 0x004fc60000010000 */
[----:B------:R-:W-:Y:S01]  /*ff70*/  LOP3.LUT R2, R0, 0xffff, RZ, 0xc0, !PT ;  /* 0x0000ffff00027812 */ /* 0x000fe200078ec0ff */
[----:B------:R-:W-:Y:S01]  /*ff80*/  @!P5 HADD2 R59, -R176.H0_H0, -RZ.H0_H0 ;  /* 0xa00000ffb03bd230 */ /* 0x000fe20000000900 */
[C---:B------:R-:W-:Y:S02]  /*ff90*/  PRMT R107, R176.reuse, 0x7632, R107 ;  /* 0x00007632b06b7816 */ /* 0x040fe4000000006b */
[----:B------:R-:W-:Y:S02]  /*ffa0*/  SHF.R.U32.HI R2, RZ, 0x8, R2 ;  /* 0x00000008ff027819 */ /* 0x000fe40000011602 */
        /* <DEDUP_REMOVED lines=11> */
[----:B------:R-:W-:Y:S02]  /*10060*/  @!P1 HADD2 R62, -R105.H0_H0, -RZ.H0_H0 ;  /* 0xa00000ff693e9230 */ /* 0x000fe40000000900 */
[----:B------:R-:W-:Y:S02]  /*10070*/  IMAD.MOV.U32 R250, RZ, RZ, R242 ;  /* 0x000000fffffa7224 */ /* 0x000fe400078e00f2 */
[----:B------:R-:W-:Y:S01]  /*10080*/  @!P0 HADD2 R61, -R106.H0_H0, -RZ.H0_H0 ;  /* 0xa00000ff6a3d8230 */ /* 0x000fe20000000900 */
[----:B------:R-:W-:Y:S02]  /*10090*/  LOP3.LUT R0, R0, 0xff, RZ, 0xc0, !PT ;  /* 0x000000ff00007812 */ /* 0x000fe400078ec0ff */
[----:B------:R-:W-:Y:S01]  /*100a0*/  PRMT R242, R105, 0x5410, R106 ;  /* 0x0000541069f27816 */ /* 0x000fe2000000006a */
[----:B------:R-:W-:Y:S01]  /*100b0*/  @!P6 HADD2 R64, -R102.H0_H0, -RZ.H0_H0 ;  /* 0xa00000ff6640e230 */ /* 0x000fe20000000900 */
[----:B------:R-:W-:-:S02]  /*100c0*/  @!P1 PRMT R105, R62, 0x5410, RZ ;  /* 0x000054103e699816 */ /* 0x000fc400000000ff */
[----:B------:R-:W-:Y:S02]  /*100d0*/  PRMT R101, R102, 0x7632, R101 ;  /* 0x0000763266657816 */ /* 0x000fe40000000065 */
[----:B------:R-:W-:Y:S01]  /*100e0*/  ISETP.GE.U32.AND P1, PT, R192, R0, PT ;  /* 0x00000000c000720c */ /* 0x000fe20003f26070 */
[----:B------:R-:W1:Y:S01]  /*100f0*/  MUFU.EX2 R53, R53 ;  /* 0x0000003500357308 */ /* 0x000e620000000800 */
[----:B------:R-:W-:Y:S02]  /*10100*/  LOP3.LUT R0, R8, 0xff, RZ, 0xc0, !PT ;  /* 0x000000ff08007812 */ /* 0x000fe400078ec0ff */
[----:B------:R-:W-:Y:S02]  /*10110*/  @!P0 PRMT R106, R61, 0x5410, RZ ;  /* 0x000054103d6a8816 */ /* 0x000fe400000000ff */
[----:B------:R-:W-:Y:S02]  /*10120*/  ISETP.GE.U32.AND P0, PT, R192, R2, PT ;  /* 0x00000002c000720c */ /* 0x000fe40003f06070 */
[----:B------:R-:W-:-:S02]  /*10130*/  PRMT R193, R102, 0x5410, R101 ;  /* 0x0000541066c17816 */ /* 0x000fc40000000065 */
[----:B------:R-:W-:Y:S01]  /*10140*/  @!P6 PRMT R102, R64, 0x5410, RZ ;  /* 0x000054104066e816 */ /* 0x000fe200000000ff */
[----:B------:R-:W2:Y:S01]  /*10150*/  MUFU.EX2 R44, R44 ;  /* 0x0000002c002c7308 */ /* 0x000ea20000000800 */
[----:B------:R-:W-:Y:S02]  /*10160*/  ISETP.GE.U32.AND P6, PT, R192, R0, PT ;  /* 0x00000000c000720c */ /* 0x000fe40003fc6070 */
[----:B------:R-:W-:Y:S02]  /*10170*/  LOP3.LUT R0, R8, 0xffff, RZ, 0xc0, !PT ;  /* 0x0000ffff08007812 */ /* 0x000fe400078ec0ff */
[----:B------:R-:W-:-:S03]  /*10180*/  F2FP.F16.F32.PACK_AB R104, R104, R39 ;  /* 0x000000276868723e */ /* 0x000fc600000000ff */
[----:B------:R-:W3:Y:S01]  /*10190*/  MUFU.EX2 R11, R25 ;  /* 0x00000019000b7308 */ /* 0x000ee20000000800 */
[----:B------:R-:W-:Y:S01]  /*101a0*/  SHF.R.U32.HI R0, RZ, 0x8, R0 ;  /* 0x00000008ff007819 */ /* 0x000fe20000011600 */
[----:B------:R-:W-:Y:S01]  /*101b0*/  @!P5 HADD2 R63, -R101.H0_H0, -RZ.H0_H0 ;  /* 0xa00000ff653fd230 */ /* 0x000fe20000000900 */
[----:B------:R-:W-:Y:S02]  /*101c0*/  PRMT R103, R104, 0x7632, R103 ;  /* 0x0000763268677816 */ /* 0x000fe40000000067 */
[----:B------:R-:W-:-:S03]  /*101d0*/  LOP3.LUT R0, R0, 0xffff, RZ, 0xc0, !PT ;  /* 0x0000ffff00007812 */ /* 0x000fc600078ec0ff */
[----:B------:R-:W4:Y:S01]  /*101e0*/  MUFU.EX2 R17, R23 ;  /* 0x0000001700117308 */ /* 0x000f220000000800 */
[----:B------:R-:W-:Y:S01]  /*101f0*/  @!P0 HADD2 R65, -R103.H0_H0, -RZ.H0_H0 ;  /* 0xa00000ff67418230 */ /* 0x000fe20000000900 */
[----:B------:R-:W-:-:S06]  /*10200*/  @!P5 PRMT R101, R63, 0x5410, RZ ;  /* 0x000054103f65d816 */ /* 0x000fcc00000000ff */
[----:B------:R-:W-:Y:S01]  /*10210*/  MUFU.EX2 R12, R67 ;  /* 0x00000043000c7308 */ /* 0x000fe20000000800 */
[----:B------:R-:W-:-:S07]  /*10220*/  SHF.R.U32.HI R2, RZ, 0x18, R8 ;  /* 0x00000018ff027819 */ /* 0x000fce0000011608 */
[----:B------:R-:W4:Y:S01]  /*10230*/  MUFU.EX2 R9, R211 ;  /* 0x000000d300097308 */ /* 0x000f220000000800 */
[----:B------:R-:W-:Y:S01]  /*10240*/  ISETP.GE.U32.AND P5, PT, R192, R0, PT ;  /* 0x00000000c000720c */ /* 0x000fe20003fa6070 */
[----:B-1----:R-:W-:Y:S01]  /*10250*/  FADD.FTZ R0, R53, R10 ;  /* 0x0000000a35007221 */ /* 0x002fe20000010000 */
[----:B------:R-:W-:-:S05]  /*10260*/  PRMT R191, R104, 0x5410, R103 ;  /* 0x0000541068bf7816 */ /* 0x000fca0000000067 */
[----:B------:R-:W1:Y:S01]  /*10270*/  MUFU.EX2 R40, R40 ;  /* 0x0000002800287308 */ /* 0x000e620000000800 */
[----:B------:R-:W-:Y:S02]  /*10280*/  @!P0 PRMT R103, R65, 0x5410, RZ ;  /* 0x0000541041678816 */ /* 0x000fe400000000ff */
[----:B------:R-:W-:Y:S01]  /*10290*/  ISETP.GE.U32.AND P0, PT, R192, R2, PT ;  /* 0x00000002c000720c */ /* 0x000fe20003f06070 */
[----:B--2---:R-:W-:Y:S01]  /*102a0*/  FADD.FTZ R2, R44, R0 ;  /* 0x000000002c027221 */ /* 0x004fe20000010000 */
[----:B---3--:R-:W-:-:S03]  /*102b0*/  FADD.FTZ R0, R11, R7 ;  /* 0x000000070b007221 */ /* 0x008fc60000010000 */
[----:B------:R-:W2:Y:S01]  /*102c0*/  MUFU.EX2 R36, R36 ;  /* 0x0000002400247308 */ /* 0x000ea20000000800 */
[----:B------:R-:W-:Y:S02]  /*102d0*/  @!P1 HADD2 R66, -R104.H0_H0, -RZ.H0_H0 ;  /* 0xa00000ff68429230 */ /* 0x000fe40000000900 */
[----:B----4-:R-:W-:Y:S01]  /*102e0*/  FADD.FTZ R23, R17, R0 ;  /* 0x0000000011177221 */ /* 0x010fe20000010000 */
[----:B------:R-:W-:-:S04]  /*102f0*/  F2FP.F16.F32.PACK_AB R0, R9, R12 ;  /* 0x0000000c0900723e */ /* 0x000fc800000000ff */
[----:B------:R-:W3:Y:S01]  /*10300*/  MUFU.EX2 R24, R24 ;  /* 0x0000001800187308 */ /* 0x000ee20000000800 */
[----:B------:R-:W-:Y:S02]  /*10310*/  @!P1 PRMT R104, R66, 0x5410, RZ ;  /* 0x0000541042689816 */ /* 0x000fe400000000ff */
[----:B------:R-:W-:-:S05]  /*10320*/  PRMT R57, R0, 0x7610, R57 ;  /* 0x0000761000397816 */ /* 0x000fca0000000039 */
[----:B------:R-:W4:Y:S01]  /*10330*/  MUFU.EX2 R7, R21 ;  /* 0x0000001500077308 */ /* 0x000f220000000800 */
[----:B------:R-:W-:Y:S01]  /*10340*/  PRMT R66, R0, 0x7632, R66 ;  /* 0x0000763200427816 */ /* 0x000fe20000000042 */
[----:B-1----:R-:W-:Y:S01]  /*10350*/  FADD.FTZ R0, R40, R2 ;  /* 0x0000000228007221 */ /* 0x002fe20000010000 */
[----:B------:R-:W-:Y:S02]  /*10360*/  SHF.R.U32.HI R8, RZ, 0x10, R8 ;  /* 0x00000010ff087819 */ /* 0x000fe40000011608 */
[----:B------:R-:W-:Y:S01]  /*10370*/  PRMT R67, R100, 0x7632, R67 ;  /* 0x0000763264437816 */ /* 0x000fe20000000043 */
[----:B--2---:R-:W-:Y:S01]  /*10380*/  FADD.FTZ R0, R36, R0 ;  /* 0x0000000024007221 */ /* 0x004fe20000010000 */
[----:B------:R-:W-:-:S03]  /*10390*/  LOP3.LUT R8, R8, 0xff, RZ, 0xc0, !PT ;  /* 0x000000ff08087812 */ /* 0x000fc600078ec0ff */
[----:B------:R-:W-:Y:S02]  /*103a0*/  @!P0 HADD2 R187, -R67.H0_H0, -RZ.H0_H0 ;  /* 0xa00000ff43bb8230 */ /* 0x000fe40000000900 */
[----:B---3--:R-:W-:Y:S01]  /*103b0*/  FADD.FTZ R0, R24, R0 ;  /* 0x0000000018007221 */ /* 0x008fe20000010000 */
[----:B------:R-:W-:Y:S02]  /*103c0*/  ISETP.GE.U32.AND P1, PT, R192, R8, PT ;  /* 0x00000008c000720c */ /* 0x000fe40003f26070 */
[----:B------:R-:W-:Y:S01]  /*103d0*/  PRMT R189, R100, 0x5410, R67 ;  /* 0x0000541064bd7816 */ /* 0x000fe20000000043 */
[----:B------:R-:W1:Y:S01]  /*103e0*/  MUFU.EX2 R8, R213 ;  /* 0x000000d500087308 */ /* 0x000e620000000800 */
[----:B------:R-:W-:Y:S01]  /*103f0*/  @!P0 PRMT R67, R187, 0x5410, RZ ;  /* 0x00005410bb438816 */ /* 0x000fe200000000ff */
[C---:B----4-:R-:W-:Y:S01]  /*10400*/  FADD.FTZ R0, R7.reuse, R0 ;  /* 0x0000000007007221 */ /* 0x050fe20000010000 */
[----:B------:R-:W-:Y:S01]  /*10410*/  F2FP.F16.F32.PACK_AB R187, R7, R24 ;  /* 0x0000001807bb723e */ /* 0x000fe200000000ff */
[----:B------:R-:W-:Y:S04]  /*10420*/  STL [R1+0x240], R216 ;  /* 0x000240d801007387 */ /* 0x000fe80000100800 */
[----:B------:R-:W2:Y:S01]  /*10430*/  MUFU.EX2 R7, R212 ;  /* 0x000000d400077308 */ /* 0x000ea20000000800 */
        /* <DEDUP_REMOVED lines=10> */
[----:B------:R1:W-:Y:S01]  /*104e0*/  STL [R1], R0 ;  /* 0x0000000001007387 */ /* 0x0003e20000100800 */
[----:B------:R-:W-:-:S02]  /*104f0*/  @!P6 HADD2 R186, -R57.H0_H0, -RZ.H0_H0 ;  /* 0xa00000ff39bae230 */ /* 0x000fc40000000900 */
[----:B------:R-:W-:Y:S02]  /*10500*/  IMAD.MOV.U32 R15, RZ, RZ, R251 ;  /* 0x000000ffff0f7224 */ /* 0x000fe400078e00fb */
[----:B------:R-:W-:Y:S01]  /*10510*/  @!P1 HADD2 R194, -R100.H0_H0, -RZ.H0_H0 ;  /* 0xa00000ff64c29230 */ /* 0x000fe20000000900 */
[----:B------:R-:W-:Y:S01]  /*10520*/  @!P6 PRMT R57, R186, 0x5410, RZ ;  /* 0x00005410ba39e816 */ /* 0x000fe200000000ff */
[----:B------:R-:W-:Y:S02]  /*10530*/  IMAD.MOV.U32 R21, RZ, RZ, R15 ;  /* 0x000000ffff157224 */ /* 0x000fe400078e000f */
[----:B------:R-:W-:Y:S02]  /*10540*/  IMAD.MOV.U32 R14, RZ, RZ, R250 ;  /* 0x000000ffff0e7224 */ /* 0x000fe400078e00fa */
[----:B-1----:R-:W-:Y:S01]  /*10550*/  FADD.FTZ R0, R8, R19 ;  /* 0x0000001308007221 */ /* 0x002fe20000010000 */
[----:B--2---:R-:W-:-:S03]  /*10560*/  F2FP.F16.F32.PACK_AB R19, R7, R8 ;  /* 0x000000080713723e */ /* 0x004fc600000000ff */
[----:B------:R-:W-:Y:S01]  /*10570*/  FADD.FTZ R7, R7, R0 ;  /* 0x0000000007077221 */ /* 0x000fe20000010000 */
[----:B------:R-:W-:Y:S01]  /*10580*/  VIADD R0, R93, 0x1 ;  /* 0x000000015d007836 */ /* 0x000fe20000000000 */
[----:B------:R-:W-:Y:S01]  /*10590*/  @!P1 PRMT R100, R194, 0x5410, RZ ;  /* 0x00005410c2649816 */ /* 0x000fe200000000ff */
[----:B------:R-:W-:Y:S01]  /*105a0*/  FADD.FTZ R2, R12, R20 ;  /* 0x000000140c027221 */ /* 0x000fe20000010000 */
[----:B------:R-:W-:Y:S01]  /*105b0*/  IMAD.MOV.U32 R212, RZ, RZ, R200 ;  /* 0x000000ffffd47224 */ /* 0x000fe200078e00c8 */
[----:B------:R-:W-:Y:S01]  /*105c0*/  F2FP.F16.F32.PACK_AB R195, R44, R53 ;  /* 0x000000352cc3723e */ /* 0x000fe200000000ff */
[----:B------:R-:W-:Y:S01]  /*105d0*/  FMUL.FTZ R211, R152, R4 ;  /* 0x0000000498d37220 */ /* 0x000fe20000410000 */
[----:B------:R-:W-:Y:S01]  /*105e0*/  LOP3.LUT R186, R35, R0, RZ, 0x3c, !PT ;  /* 0x0000000023ba7212 */ /* 0x000fe200078e3cff */
[----:B------:R-:W-:Y:S02]  /*105f0*/  IMAD.MOV.U32 R194, RZ, RZ, R174 ;  /* 0x000000ffffc27224 */ /* 0x000fe400078e00ae */
[-C--:B------:R-:W-:Y:S01]  /*10600*/  FMUL.FTZ R28, R148, R4.reuse ;  /* 0x00000004941c7220 */ /* 0x080fe20000410000 */
[----:B------:R-:W-:Y:S01]  /*10610*/  FMUL.FTZ R29, R149, R4 ;  /* 0x00000004951d7220 */ /* 0x000fe20000410000 */
[----:B------:R-:W-:Y:S01]  /*10620*/  LOP3.LUT R0, R186, R21, RZ, 0x3c, !PT ;  /* 0x00000015ba007212 */ /* 0x000fe200078e3cff */
[----:B------:R-:W-:Y:S01]  /*10630*/  FMUL.FTZ R174, R150, R3 ;  /* 0x0000000396ae7220 */ /* 0x000fe20000410000 */
[----:B------:R-:W-:-:S02]  /*10640*/  IMAD.MOV.U32 R20, RZ, RZ, R14 ;  /* 0x000000ffff147224 */ /* 0x000fc400078e000e */
[----:B------:R-:W-:Y:S01]  /*10650*/  FMUL.FTZ R190, R155, R3 ;  /* 0x000000039bbe7220 */ /* 0x000fe20000410000 */
[----:B------:R-:W-:Y:S02]  /*10660*/  IMAD.MOV.U32 R150, RZ, RZ, R188 ;  /* 0x000000ffff967224 */ /* 0x000fe400078e00bc */
[----:B------:R-:W-:Y:S01]  /*10670*/  FMUL.FTZ R30, R153, R4 ;  /* 0x00000004991e7220 */ /* 0x000fe20000410000 */
[----:B------:R-:W-:-:S04]  /*10680*/  IMAD.WIDE.U32 R14, R0, -0x326172a9, RZ ;  /* 0xcd9e8d57000e7825 */ /* 0x000fc800078e00ff */
[----:B------:R-:W-:Y:S01]  /*10690*/  FADD.FTZ R16, R9, R2 ;  /* 0x0000000209107221 */ /* 0x000fe20000010000 */
[-C--:B------:R-:W-:Y:S01]  /*106a0*/  FMUL.FTZ R188, R151, R3.reuse ;  /* 0x0000000397bc7220 */ /* 0x080fe20000410000 */
[-C--:B------:R-:W-:Y:S01]  /*106b0*/  FMUL.FTZ R189, R154, R3.reuse ;  /* 0x000000039abd7220 */ /* 0x080fe20000410000 */
[----:B------:R-:W-:Y:S01]  /*106c0*/  IMAD.MOV.U32 R213, RZ, RZ, R201 ;  /* 0x000000ffffd57224 */ /* 0x000fe200078e00c9 */
[----:B------:R-:W-:Y:S01]  /*106d0*/  LOP3.LUT R2, R15, R150, R212, 0x96, !PT ;  /* 0x000000960f027212 */ /* 0x000fe200078e96d4 */
        /* <DEDUP_REMOVED lines=27> */
[----:B------:R-:W-:-:S02]  /*10890*/  F2FP.F16.F32.PACK_AB R22, R13, R22 ;  /* 0x000000160d16723e */ /* 0x000fc400000000ff */
[----:B------:R-:W-:Y:S01]  /*108a0*/  F2FP.F16.F32.PACK_AB R17, R17, R11 ;  /* 0x0000000b1111723e */ /* 0x000fe200000000ff */
[----:B------:R-:W-:Y:S01]  /*108b0*/  FMUL.FTZ R168, R168, R4 ;  /* 0x00000004a8a87220 */ /* 0x000fe20000410000 */
[----:B------:R-:W-:Y:S01]  /*108c0*/  LOP3.LUT R0, R3, R152, R32, 0x96, !PT ;  /* 0x0000009803007212 */ /* 0x000fe200078e9620 */
[-C--:B------:R-:W-:Y:S01]  /*108d0*/  FMUL.FTZ R169, R169, R4.reuse ;  /* 0x00000004a9a97220 */ /* 0x080fe20000410000 */
[----:B------:R-:W-:Y:S01]  /*108e0*/  LOP3.LUT R3, R221, R175, R14, 0x96, !PT ;  /* 0x000000afdd037212 */ /* 0x000fe200078e960e */
[-C--:B------:R-:W-:Y:S01]  /*108f0*/  FMUL.FTZ R248, R164, R4.reuse ;  /* 0x00000004a4f87220 */ /* 0x080fe20000410000 */
[-C--:B------:R-:W-:Y:S01]  /*10900*/  FMUL.FTZ R249, R165, R4.reuse ;  /* 0x00000004a5f97220 */ /* 0x080fe20000410000 */
[-C--:B------:R-:W-:Y:S01]  /*10910*/  FMUL.FTZ R244, R160, R4.reuse ;  /* 0x00000004a0f47220 */ /* 0x080fe20000410000 */
[----:B------:R-:W-:Y:S01]  /*10920*/  FMUL.FTZ R247, R161, R4 ;  /* 0x00000004a1f77220 */ /* 0x000fe20000410000 */
[----:B------:R-:W-:-:S04]  /*10930*/  IMAD.WIDE.U32 R8, R3, -0x2daee0ad, RZ ;  /* 0xd2511f5303087825 */ /* 0x000fc800078e00ff */
[-C--:B------:R-:W-:Y:S01]  /*10940*/  FMUL.FTZ R191, R156, R4.reuse ;  /* 0x000000049cbf7220 */ /* 0x080fe20000410000 */
[-C--:B------:R-:W-:Y:S01]  /*10950*/  FMUL.FTZ R193, R157, R4.reuse ;  /* 0x000000049dc17220 */ /* 0x080fe20000410000 */
[----:B------:R-:W-:Y:S01]  /*10960*/  FMUL.FTZ R144, R144, R4 ;  /* 0x0000000490907220 */ /* 0x000fe20000410000 */
[----:B------:R-:W-:Y:S01]  /*10970*/  IMAD.WIDE.U32 R12, R0, -0x326172a9, RZ ;  /* 0xcd9e8d57000c7825 */ /* 0x000fe200078e00ff */
[----:B------:R-:W-:-:S03]  /*10980*/  LOP3.LUT R0, R9, R151, R2, 0x96, !PT ;  /* 0x0000009709007212 */ /* 0x000fc600078e9602 */
[-C--:B------:R-:W-:Y:S01]  /*10990*/  FMUL.FTZ R145, R145, R4.reuse ;  /* 0x0000000491917220 */ /* 0x080fe20000410000 */
[-C--:B------:R-:W-:Y:S01]  /*109a0*/  FMUL.FTZ R172, R140, R4.reuse ;  /* 0x000000048cac7220 */ /* 0x080fe20000410000 */
[-C--:B------:R-:W-:Y:S01]  /*109b0*/  FMUL.FTZ R173, R141, R4.reuse ;  /* 0x000000048dad7220 */ /* 0x080fe20000410000 */
[----:B------:R-:W-:Y:S01]  /*109c0*/  FMUL.FTZ R219, R68, R4 ;  /* 0x0000000444db7220 */ /* 0x000fe20000410000 */
[----:B------:R-:W-:Y:S01]  /*109d0*/  IMAD.WIDE.U32 R10, R0, -0x326172a9, RZ ;  /* 0xcd9e8d57000a7825 */ /* 0x000fe200078e00ff */
[----:B------:R-:W-:-:S03]  /*109e0*/  LOP3.LUT R3, R13, R155, R220, 0x96, !PT ;  /* 0x0000009b0d037212 */ /* 0x000fc600078e96dc */
[-C--:B------:R-:W-:Y:S01]  /*109f0*/  FMUL.FTZ R218, R69, R4.reuse ;  /* 0x0000000445da7220 */ /* 0x080fe20000410000 */
[-C--:B------:R-:W-:Y:S01]  /*10a00*/  FMUL.FTZ R203, R80, R4.reuse ;  /* 0x0000000450cb7220 */ /* 0x080fe20000410000 */
[----:B------:R-:W-:Y:S01]  /*10a10*/  FMUL.FTZ R202, R81, R4 ;  /* 0x0000000451ca7220 */ /* 0x000fe20000410000 */
[----:B------:R-:W-:Y:S01]  /*10a20*/  LOP3.LUT R0, R11, R194, R12, 0x96, !PT ;  /* 0x000000c20b007212 */ /* 0x000fe200078e960c */
[----:B------:R-:W-:-:S04]  /*10a30*/  IMAD.WIDE.U32 R2, R3, -0x2daee0ad, RZ ;  /* 0xd2511f5303027825 */ /* 0x000fc800078e00ff */
[-C--:B------:R-:W-:Y:S01]  /*10a40*/  FMUL.FTZ R199, R84, R4.reuse ;  /* 0x0000000454c77220 */ /* 0x080fe20000410000 */
[-C--:B------:R-:W-:Y:S01]  /*10a50*/  FMUL.FTZ R198, R85, R4.reuse ;  /* 0x0000000455c67220 */ /* 0x080fe20000410000 */
[----:B------:R-:W-:Y:S01]  /*10a60*/  FMUL.FTZ R207, R96, R4 ;  /* 0x0000000460cf7220 */ /* 0x000fe20000410000 */
[----:B------:R-:W-:Y:S01]  /*10a70*/  IMAD.WIDE.U32 R12, R0, -0x2daee0ad, RZ ;  /* 0xd2511f53000c7825 */ /* 0x000fe200078e00ff */
[----:B------:R-:W-:-:S03]  /*10a80*/  LOP3.LUT R3, R3, R149, R8, 0x96, !PT ;  /* 0x0000009503037212 */ /* 0x000fc600078e9608 */
[----:B------:R-:W-:Y:S01]  /*10a90*/  FMUL.FTZ R206, R97, R4 ;  /* 0x0000000461ce7220 */ /* 0x000fe20000410000 */
[----:B------:R-:W-:Y:S01]  /*10aa0*/  @!P5 HADD2 R181, -R66.H0_H0, -RZ.H0_H0 ;  /* 0xa00000ff42b5d230 */ /* 0x000fe20000000900 */
[----:B------:R-:W-:Y:S01]  /*10ab0*/  PRMT R64, R18, 0x7610, R64 ;  /* 0x0000761012407816 */ /* 0x000fe20000000040 */
[----:B------:R-:W2:Y:S01]  /*10ac0*/  LDL.LU R93, [R1+0x290] ;  /* 0x00029000015d7983 */ /* 0x000ea20000300800 */
[----:B------:R-:W-:Y:S01]  /*10ad0*/  LOP3.LUT R2, R13, R148, R2, 0x96, !PT ;  /* 0x000000940d027212 */ /* 0x000fe200078e9602 */
[----:B------:R-:W-:Y:S01]  /*10ae0*/  IMAD.WIDE.U32 R8, R3, -0x326172a9, RZ ;  /* 0xcd9e8d5703087825 */ /* 0x000fe200078e00ff */
[----:B------:R-:W-:Y:S01]  /*10af0*/  MUFU.EX2 R11, R215 ;  /* 0x000000d7000b7308 */ /* 0x000fe20000000800 */
[----:B------:R-:W-:Y:S01]  /*10b00*/  @!P5 PRMT R66, R181, 0x5410, RZ ;  /* 0x00005410b542d816 */ /* 0x000fe200000000ff */
[----:B------:R-:W3:Y:S01]  /*10b10*/  LDL.LU.64 R34, [R1+0x288] ;  /* 0x0002880001227983 */ /* 0x000ee20000300a00 */
[----:B------:R-:W-:-:S05]  /*10b20*/  IMAD.WIDE.U32 R2, R2, -0x326172a9, RZ ;  /* 0xcd9e8d5702027825 */ /* 0x000fca00078e00ff */
[----:B------:R-:W-:-:S04]  /*10b30*/  LOP3.LUT R0, R3, R245, R8, 0x96, !PT ;  /* 0x000000f503007212 */ /* 0x000fc800078e9608 */
[----:B------:R-:W-:Y:S02]  /*10b40*/  LOP3.LUT R4, R0, 0xff, RZ, 0xc0, !PT ;  /* 0x000000ff00047812 */ /* 0x000fe400078ec0ff */
[----:B------:R-:W-:Y:S02]  /*10b50*/  LOP3.LUT R10, R9, R44, R10, 0x96, !PT ;  /* 0x0000002c090a7212 */ /* 0x000fe400078e960a */
[----:B------:R-:W-:Y:S02]  /*10b60*/  ISETP.GE.U32.AND P6, PT, R192, R4, PT ;  /* 0x00000004c000720c */ /* 0x000fe40003fc6070 */
[----:B------:R-:W-:Y:S01]  /*10b70*/  LOP3.LUT R4, R0, 0xffff, RZ, 0xc0, !PT ;  /* 0x0000ffff00047812 */ /* 0x000fe200078ec0ff */
[----:B------:R-:W1:Y:S03]  /*10b80*/  MUFU.EX2 R9, R217 ;  /* 0x000000d900097308 */ /* 0x000e660000000800 */
[----:B------:R-:W-:-:S05]  /*10b90*/  SHF.R.U32.HI R4, RZ, 0x8, R4 ;  /* 0x00000008ff047819 */ /* 0x000fca0000011604 */
[----:B------:R-:W4:Y:S01]  /*10ba0*/  MUFU.EX2 R8, R224 ;  /* 0x000000e000087308 */ /* 0x000f220000000800 */
[----:B------:R-:W-:-:S07]  /*10bb0*/  LOP3.LUT R4, R4, 0xffff, RZ, 0xc0, !PT ;  /* 0x0000ffff04047812 */ /* 0x000fce00078ec0ff */
[----:B------:R-:W4:Y:S01]  /*10bc0*/  MUFU.EX2 R13, R214 ;  /* 0x000000d6000d7308 */ /* 0x000f220000000800 */
[----:B------:R-:W-:Y:S02]  /*10bd0*/  ISETP.GE.U32.AND P5, PT, R192, R4, PT ;  /* 0x00000004c000720c */ /* 0x000fe40003fa6070 */
[--C-:B------:R-:W-:Y:S02]  /*10be0*/  SHF.R.U32.HI R4, RZ, 0x10, R0.reuse ;  /* 0x00000010ff047819 */ /* 0x100fe40000011600 */
[----:B------:R-:W-:-:S04]  /*10bf0*/  SHF.R.U32.HI R0, RZ, 0x18, R0 ;  /* 0x00000018ff007819 */ /* 0x000fc80000011600 */
[----:B------:R-:W-:Y:S01]  /*10c00*/  ISETP.GE.U32.AND P0, PT, R192, R0, PT ;  /* 0x00000000c000720c */ /* 0x000fe20003f06070 */
[----:B-1----:R-:W-:Y:S01]  /*10c10*/  FADD.FTZ R0, R9, R7 ;  /* 0x0000000709007221 */ /* 0x002fe20000010000 */
[----:B------:R-:W-:-:S03]  /*10c20*/  LOP3.LUT R4, R4, 0xff, RZ, 0xc0, !PT ;  /* 0x000000ff04047812 */ /* 0x000fc600078ec0ff */
[----:B----4-:R-:W-:Y:S01]  /*10c30*/  FADD.FTZ R7, R8, R0 ;  /* 0x0000000008077221 */ /* 0x010fe20000010000 */
[----:B------:R-:W-:Y:S02]  /*10c40*/  F2FP.F16.F32.PACK_AB R0, R11, R13 ;  /* 0x0000000d0b00723e */ /* 0x000fe400000000ff */
[----:B------:R-:W-:Y:S02]  /*10c50*/  ISETP.GE.U32.AND P1, PT, R192, R4, PT ;  /* 0x00000004c000720c */ /* 0x000fe40003f26070 */
[----:B------:R-:W-:Y:S01]  /*10c60*/  PRMT R65, R0, 0x7610, R65 ;  /* 0x0000761000417816 */ /* 0x000fe20000000041 */
[----:B------:R-:W-:Y:S01]  /*10c70*/  FADD.FTZ R4, R13, R16 ;  /* 0x000000100d047221 */ /* 0x000fe20000010000 */
[----:B------:R-:W-:Y:S01]  /*10c80*/  F2FP.F16.F32.PACK_AB R82, R8, R9 ;  /* 0x000000090852723e */ /* 0x000fe200000000ff */
[----:B------:R-:W-:Y:S01]  /*10c90*/  MUFU.EX2 R13, R225 ;  /* 0x000000e1000d7308 */ /* 0x000fe20000000800 */
[----:B------:R-:W-:Y:S01]  /*10ca0*/  PRMT R62, R0, 0x7632, R62 ;  /* 0x00007632003e7816 */ /* 0x000fe2000000003e */
[----:B------:R-:W-:-:S02]  /*10cb0*/  @!P6 HADD2 R69, -R65.H0_H0, -RZ.H0_H0 ;  /* 0xa00000ff4145e230 */ /* 0x000fc40000000900 */
[----:B------:R-:W-:Y:S01]  /*10cc0*/  FADD.FTZ R8, R11, R4 ;  /* 0x000000040b087221 */ /* 0x000fe20000010000 */
[----:B------:R-:W-:-:S03]  /*10cd0*/  LOP3.LUT R0, R2, 0xff, RZ, 0xc0, !PT ;  /* 0x000000ff02007812 */ /* 0x000fc600078ec0ff */
[----:B------:R-:W1:Y:S01]  /*10ce0*/  MUFU.EX2 R16, R226 ;  /* 0x000000e200107308 */ /* 0x000e620000000800 */
[----:B------:R-:W-:-:S07]  /*10cf0*/  PRMT R63, R18, 0x7632, R63 ;  /* 0x00007632123f7816 */ /* 0x000fce000000003f */
[----:B------:R4:W1:Y:S01]  /*10d00*/  MUFU.EX2 R11, R230 ;  /* 0x000000e6000b7308 */ /* 0x0008620000000800 */
[----:B------:R-:W-:Y:S01]  /*10d10*/  SHF.R.U32.HI R4, RZ, 0x18, R2 ;  /* 0x00000018ff047819 */ /* 0x000fe20000011602 */
[----:B------:R-:W-:-:S06]  /*10d20*/  @!P1 HADD2 R71, -R64.H0_H0, -RZ.H0_H0 ;  /* 0xa00000ff40479230 */ /* 0x000fcc0000000900 */
[----:B------:R-:W1:Y:S01]  /*10d30*/  MUFU.EX2 R9, R231 ;  /* 0x000000e700097308 */ /* 0x000e620000000800 */
[----:B----4-:R-:W-:Y:S01]  /*10d40*/  IMAD.MOV.U32 R230, RZ, RZ, R152 ;  /* 0x000000ffffe67224 */ /* 0x010fe200078e0098 */
[----:B------:R-:W-:Y:S02]  /*10d50*/  PRMT R152, R65, 0x5410, R62 ;  /* 0x0000541041987816 */ /* 0x000fe4000000003e */
[----:B------:R-:W-:Y:S02]  /*10d60*/  @!P6 PRMT R65, R69, 0x5410, RZ ;  /* 0x000054104541e816 */ /* 0x000fe400000000ff */
[----:B------:R-:W-:Y:S02]  /*10d70*/  ISETP.GE.U32.AND P6, PT, R192, R0, PT ;  /* 0x00000000c000720c */ /* 0x000fe40003fc6070 */
[----:B------:R-:W-:Y:S02]  /*10d80*/  LOP3.LUT R0, R2, 0xffff, RZ, 0xc0, !PT ;  /* 0x0000ffff02007812 */ /* 0x000fe400078ec0ff */
[----:B------:R-:W-:-:S02]  /*10d90*/  SHF.R.U32.HI R2, RZ, 0x10, R2 ;  /* 0x00000010ff027819 */ /* 0x000fc40000011602 */
[----:B------:R-:W-:Y:S01]  /*10da0*/  SHF.R.U32.HI R0, RZ, 0x8, R0 ;  /* 0x00000008ff007819 */ /* 0x000fe20000011600 */
[----:B------:R-:W-:Y:S02]  /*10db0*/  @!P5 HADD2 R68, -R62.H0_H0, -RZ.H0_H0 ;  /* 0xa00000ff3e44d230 */ /* 0x000fe40000000900 */
[----:B------:R-:W-:Y:S02]  /*10dc0*/  IMAD.MOV.U32 R217, RZ, RZ, R194 ;  /* 0x000000ffffd97224 */ /* 0x000fe400078e00c2 */
[----:B------:R-:W-:Y:S01]  /*10dd0*/  @!P0 HADD2 R70, -R63.H0_H0, -RZ.H0_H0 ;  /* 0xa00000ff3f468230 */ /* 0x000fe20000000900 */
[----:B------:R-:W-:Y:S02]  /*10de0*/  PRMT R194, R64, 0x5410, R63 ;  /* 0x0000541040c27816 */ /* 0x000fe4000000003f */
[----:B------:R-:W-:Y:S02]  /*10df0*/  LOP3.LUT R2, R2, 0xff, RZ, 0xc0, !PT ;  /* 0x000000ff02027812 */ /* 0x000fe400078ec0ff */
[----:B------:R-:W-:-:S02]  /*10e00*/  LOP3.LUT R0, R0, 0xffff, RZ, 0xc0, !PT ;  /* 0x0000ffff00007812 */ /* 0x000fc400078ec0ff */
[----:B------:R-:W-:Y:S02]  /*10e10*/  @!P1 PRMT R64, R71, 0x5410, RZ ;  /* 0x0000541047409816 */ /* 0x000fe400000000ff */
[----:B------:R-:W-:Y:S02]  /*10e20*/  ISETP.GE.U32.AND P1, PT, R192, R4, PT ;  /* 0x00000004c000720c */ /* 0x000fe40003f26070 */
[----:B------:R-:W-:Y:S02]  /*10e30*/  @!P5 PRMT R62, R68, 0x5410, RZ ;  /* 0x00005410443ed816 */ /* 0x000fe400000000ff */
[----:B------:R-:W-:Y:S02]  /*10e40*/  @!P0 PRMT R63, R70, 0x5410, RZ ;  /* 0x00005410463f8816 */ /* 0x000fe400000000ff */
[----:B-1----:R-:W-:Y:S02]  /*10e50*/  F2FP.F16.F32.PACK_AB R4, R16, R13 ;  /* 0x0000000d1004723e */ /* 0x002fe400000000ff */
[----:B------:R-:W-:Y:S01]  /*10e60*/  ISETP.GE.U32.AND P5, PT, R192, R2, PT ;  /* 0x00000002c000720c */ /* 0x000fe20003fa6070 */
[----:B------:R-:W-:Y:S01]  /*10e70*/  IMAD.WIDE.U32 R2, R10, -0x2daee0ad, RZ ;  /* 0xd2511f530a027825 */ /* 0x000fe200078e00ff */
[----:B------:R-:W-:-:S03]  /*10e80*/  ISETP.GE.U32.AND P0, PT, R192, R0, PT ;  /* 0x00000000c000720c */ /* 0x000fc60003f06070 */
[----:B------:R-:W-:Y:S01]  /*10e90*/  FADD.FTZ R0, R11, R7 ;  /* 0x000000070b007221 */ /* 0x000fe20000010000 */
[C---:B------:R-:W-:Y:S02]  /*10ea0*/  PRMT R61, R4.reuse, 0x7610, R61 ;  /* 0x00007610043d7816 */ /* 0x040fe4000000003d */
[C---:B------:R-:W-:Y:S01]  /*10eb0*/  F2FP.F16.F32.PACK_AB R81, R9.reuse, R11 ;  /* 0x0000000b0951723e */ /* 0x040fe200000000ff */
[----:B------:R-:W-:Y:S01]  /*10ec0*/  FADD.FTZ R9, R9, R0 ;  /* 0x0000000009097221 */ /* 0x000fe20000010000 */
[----:B------:R-:W-:Y:S01]  /*10ed0*/  LOP3.LUT R0, R3, R246, R12, 0x96, !PT ;  /* 0x000000f603007212 */ /* 0x000fe200078e960c */
[----:B------:R-:W-:Y:S01]  /*10ee0*/  @!P6 HADD2 R80, -R61.H0_H0, -RZ.H0_H0 ;  /* 0xa00000ff3d50e230 */ /* 0x000fe20000000900 */
[----:B------:R-:W-:Y:S02]  /*10ef0*/  PRMT R60, R4, 0x7632, R60 ;  /* 0x00007632043c7816 */ /* 0x000fe4000000003c */
[----:B------:R-:W-:Y:S02]  /*10f00*/  LOP3.LUT R4, R0, 0xff, RZ, 0xc0, !PT ;  /* 0x000000ff00047812 */ /* 0x000fe400078ec0ff */
[----:B------:R-:W-:Y:S01]  /*10f10*/  PRMT R215, R61, 0x5410, R60 ;  /* 0x000054103dd77816 */ /* 0x000fe2000000003c */
[----:B------:R-:W-:Y:S01]  /*10f20*/  @!P0 HADD2 R83, -R60.H0_H0, -RZ.H0_H0 ;  /* 0xa00000ff3c538230 */ /* 0x000fe20000000900 */
[----:B------:R-:W-:-:S02]  /*10f30*/  @!P6 PRMT R61, R80, 0x5410, RZ ;  /* 0x00005410503de816 */ /* 0x000fc400000000ff */
[C---:B------:R-:W-:Y:S02]  /*10f40*/  ISETP.GE.U32.AND P6, PT, R192.reuse, R4, PT ;  /* 0x00000004c000720c */ /* 0x040fe40003fc6070 */
[--C-:B------:R-:W-:Y:S01]  /*10f50*/  SHF.R.U32.HI R4, RZ, 0x18, R0.reuse ;  /* 0x00000018ff047819 */ /* 0x100fe20000011600 */
[----:B------:R-:W-:Y:S01]  /*10f60*/  MUFU.EX2 R12, R229 ;  /* 0x000000e5000c7308 */ /* 0x000fe20000000800 */
[----:B------:R-:W-:Y:S02]  /*10f70*/  @!P0 PRMT R60, R83, 0x5410, RZ ;  /* 0x00005410533c8816 */ /* 0x000fe400000000ff */
[----:B------:R-:W-:Y:S02]  /*10f80*/  ISETP.GE.U32.AND P0, PT, R192, R4, PT ;  /* 0x00000004c000720c */ /* 0x000fe40003f06070 */
[----:B------:R-:W-:-:S03]  /*10f90*/  SHF.R.U32.HI R4, RZ, 0x10, R0 ;  /* 0x00000010ff047819 */ /* 0x000fc60000011600 */
[----:B------:R-:W1:Y:S01]  /*10fa0*/  MUFU.EX2 R18, R232 ;  /* 0x000000e800127308 */ /* 0x000e620000000800 */
[----:B------:R-:W-:Y:S02]  /*10fb0*/  LOP3.LUT R0, R0, 0xffff, RZ, 0xc0, !PT ;  /* 0x0000ffff00007812 */ /* 0x000fe400078ec0ff */
[C---:B------:R-:W-:Y:S02]  /*10fc0*/  PRMT R58, R22.reuse, 0x7610, R58 ;  /* 0x00007610163a7816 */ /* 0x040fe4000000003a */
[----:B------:R-:W-:Y:S02]  /*10fd0*/  SHF.R.U32.HI R0, RZ, 0x8, R0 ;  /* 0x00000008ff007819 */ /* 0x000fe40000011600 */
[----:B------:R-:W-:Y:S01]  /*10fe0*/  PRMT R59, R22, 0x7632, R59 ;  /* 0x00007632163b7816 */ /* 0x000fe2000000003b */
[----:B------:R-:W-:Y:S01]  /*10ff0*/  @!P5 HADD2 R85, -R58.H0_H0, -RZ.H0_H0 ;  /* 0xa00000ff3a55d230 */ /* 0x000fe20000000900 */
[----:B------:R-:W-:Y:S01]  /*11000*/  LOP3.LUT R0, R0, 0xffff, RZ, 0xc0, !PT ;  /* 0x0000ffff00007812 */ /* 0x000fe200078ec0ff */
[----:B------:R-:W-:Y:S01]  /*11010*/  IMAD.MOV.U32 R69, RZ, RZ, R44 ;  /* 0x000000ffff457224 */ /* 0x000fe200078e002c */
[----:B------:R-:W-:-:S02]  /*11020*/  PRMT R44, R58, 0x5410, R59 ;  /* 0x000054103a2c7816 */ /* 0x000fc4000000003b */
[----:B------:R-:W-:Y:S01]  /*11030*/  @!P5 PRMT R58, R85, 0x5410, RZ ;  /* 0x00005410553ad816 */ /* 0x000fe200000000ff */
[----:B------:R-:W-:Y:S01]  /*11040*/  @!P1 HADD2 R84, -R59.H0_H0, -RZ.H0_H0 ;  /* 0xa00000ff3b549230 */ /* 0x000fe20000000900 */
[----:B------:R-:W-:Y:S02]  /*11050*/  ISETP.GE.U32.AND P5, PT, R192, R0, PT ;  /* 0x00000000c000720c */ /* 0x000fe40003fa6070 */
[----:B-1----:R-:W-:Y:S02]  /*11060*/  F2FP.F16.F32.PACK_AB R0, R18, R12 ;  /* 0x0000000c1200723e */ /* 0x002fe400000000ff */
[----:B------:R-:W-:Y:S01]  /*11070*/  LOP3.LUT R4, R4, 0xff, RZ, 0xc0, !PT ;  /* 0x000000ff04047812 */ /* 0x000fe200078ec0ff */
[----:B------:R-:W-:Y:S01]  /*11080*/  FADD.FTZ R7, R13, R8 ;  /* 0x000000080d077221 */ /* 0x000fe20000010000 */
[----:B------:R-:W-:Y:S02]  /*11090*/  PRMT R53, R0, 0x7610, R53 ;  /* 0x0000761000357816 */ /* 0x000fe40000000035 */
[----:B------:R-:W-:-:S02]  /*110a0*/  @!P1 PRMT R59, R84, 0x5410, RZ ;  /* 0x00005410543b9816 */ /* 0x000fc400000000ff */
[----:B------:R-:W-:Y:S01]  /*110b0*/  ISETP.GE.U32.AND P1, PT, R192, R4, PT ;  /* 0x00000004c000720c */ /* 0x000fe20003f26070 */
[----:B------:R-:W-:Y:S01]  /*110c0*/  FADD.FTZ R7, R16, R7 ;  /* 0x0000000710077221 */ /* 0x000fe20000010000 */
[----:B------:R-:W-:Y:S01]  /*110d0*/  F2FP.F16.F32.PACK_AB R234, R49, R50 ;  /* 0x0000003231ea723e */ /* 0x000fe200000000ff */
[----:B------:R-:W-:Y:S01]  /*110e0*/  @!P6 HADD2 R97, -R53.H0_H0, -RZ.H0_H0 ;  /* 0xa00000ff3561e230 */ /* 0x000fe20000000900 */
[----:B------:R-:W-:Y:S01]  /*110f0*/  PRMT R50, R0, 0x7632, R50 ;  /* 0x0000763200327816 */ /* 0x000fe20000000032 */
[----:B------:R-:W-:Y:S01]  /*11100*/  MUFU.EX2 R13, R237 ;  /* 0x000000ed000d7308 */ /* 0x000fe20000000800 */
[----:B------:R-:W-:Y:S02]  /*11110*/  LOP3.LUT R0, R2, 0xff, RZ, 0xc0, !PT ;  /* 0x000000ff02007812 */ /* 0x000fe400078ec0ff */
[----:B------:R-:W-:-:S05]  /*11120*/  PRMT R52, R17, 0x7610, R52 ;  /* 0x0000761011347816 */ /* 0x000fca0000000034 */
[----:B------:R-:W1:Y:S01]  /*11130*/  MUFU.EX2 R16, R236 ;  /* 0x000000ec00107308 */ /* 0x000e620000000800 */
[----:B------:R-:W-:-:S07]  /*11140*/  SHF.R.U32.HI R4, RZ, 0x18, R2 ;  /* 0x00000018ff047819 */ /* 0x000fce0000011602 */
[----:B------:R4:W-:Y:S01]  /*11150*/  MUFU.EX2 R8, R239 ;  /* 0x000000ef00087308 */ /* 0x0009e20000000800 */
[----:B------:R-:W-:Y:S01]  /*11160*/  PRMT R51, R17, 0x7632, R51 ;  /* 0x0000763211337816 */ /* 0x000fe20000000033 */
[----:B------:R-:W-:-:S06]  /*11170*/  @!P1 HADD2 R87, -R52.H0_H0, -RZ.H0_H0 ;  /* 0xa00000ff34579230 */ /* 0x000fcc0000000900 */
[----:B------:R1:W2:Y:S01]  /*11180*/  MUFU.EX2 R10, R238 ;  /* 0x000000ee000a7308 */ /* 0x0002a20000000800 */
[----:B----4-:R-:W-:Y:S02]  /*11190*/  PRMT R239, R53, 0x5410, R50 ;  /* 0x0000541035ef7816 */ /* 0x010fe40000000032 */
[----:B------:R-:W-:Y:S02]  /*111a0*/  @!P6 PRMT R53, R97, 0x5410, RZ ;  /* 0x000054106135e816 */ /* 0x000fe400000000ff */
[----:B------:R-:W-:Y:S02]  /*111b0*/  ISETP.GE.U32.AND P6, PT, R192, R0, PT ;  /* 0x00000000c000720c */ /* 0x000fe40003fc6070 */
[----:B------:R-:W-:Y:S02]  /*111c0*/  LOP3.LUT R0, R2, 0xffff, RZ, 0xc0, !PT ;  /* 0x0000ffff02007812 */ /* 0x000fe400078ec0ff */
[----:B------:R-:W-:Y:S02]  /*111d0*/  SHF.R.U32.HI R2, RZ, 0x10, R2 ;  /* 0x00000010ff027819 */ /* 0x000fe40000011602 */
[----:B-1----:R-:W-:-:S02]  /*111e0*/  PRMT R238, R52, 0x5410, R51 ;  /* 0x0000541034ee7816 */ /* 0x002fc40000000033 */
[----:B------:R-:W-:Y:S02]  /*111f0*/  LOP3.LUT R2, R2, 0xff, RZ, 0xc0, !PT ;  /* 0x000000ff02027812 */ /* 0x000fe400078ec0ff */
[----:B------:R-:W-:Y:S01]  /*11200*/  @!P1 PRMT R52, R87, 0x5410, RZ ;  /* 0x0000541057349816 */ /* 0x000fe200000000ff */
[----:B------:R-:W-:Y:S01]  /*11210*/  FADD.FTZ R3, R12, R7 ;  /* 0x000000070c037221 */ /* 0x000fe20000010000 */
[----:B------:R-:W-:Y:S02]  /*11220*/  ISETP.GE.U32.AND P1, PT, R192, R2, PT ;  /* 0x00000002c000720c */ /* 0x000fe40003f26070 */
[----:B------:R-:W-:Y:S01]  /*11230*/  F2FP.F16.F32.PACK_AB R2, R16, R13 ;  /* 0x0000000d1002723e */ /* 0x000fe200000000ff */
[----:B------:R-:W-:Y:S01]  /*11240*/  IMAD.MOV.U32 R224, RZ, RZ, R151 ;  /* 0x000000ffffe07224 */ /* 0x000fe200078e0097 */
[----:B------:R-:W-:Y:S02]  /*11250*/  F2FP.F16.F32.PACK_AB R233, R47, R48 ;  /* 0x000000302fe9723e */ /* 0x000fe400000000ff */
[----:B------:R-:W-:-:S02]  /*11260*/  PRMT R49, R2, 0x7610, R49 ;  /* 0x0000761002317816 */ /* 0x000fc40000000031 */
[----:B------:R-:W-:Y:S01]  /*11270*/  PRMT R48, R2, 0x7632, R48 ;  /* 0x0000763202307816 */ /* 0x000fe20000000030 */
[----:B------:R-:W-:Y:S02]  /*11280*/  FADD.FTZ R2, R18, R3 ;  /* 0x0000000312027221 */ /* 0x000fe40000010000 */
[----:B------:R1:W-:Y:S01]  /*11290*/  MUFU.EX2 R3, R241 ;  /* 0x000000f100037308 */ /* 0x0003e20000000800 */
[----:B------:R-:W-:Y:S02]  /*112a0*/  IMAD.MOV.U32 R71, RZ, RZ, R211 ;  /* 0x000000ffff477224 */ /* 0x000fe400078e00d3 */
[----:B------:R-:W-:Y:S02]  /*112b0*/  IMAD.MOV.U32 R225, RZ, RZ, R33 ;  /* 0x000000ffffe17224 */ /* 0x000fe400078e0021 */
[----:B------:R-:W-:Y:S02]  /*112c0*/  IMAD.MOV.U32 R229, RZ, RZ, R30 ;  /* 0x000000ffffe57224 */ /* 0x000fe400078e001e */
[----:B------:R-:W-:-:S02]  /*112d0*/  IMAD.MOV.U32 R211, RZ, RZ, R31 ;  /* 0x000000ffffd37224 */ /* 0x000fc400078e001f */
[----:B-1----:R-:W-:Y:S02]  /*112e0*/  IMAD.MOV.U32 R241, RZ, RZ, R69 ;  /* 0x000000fffff17224 */ /* 0x002fe400078e0045 */
[----:B------:R-:W-:Y:S02]  /*112f0*/  IMAD.MOV.U32 R69, RZ, RZ, R224 ;  /* 0x000000ffff457224 */ /* 0x000fe400078e00e0 */
[----:B------:R-:W-:Y:S02]  /*11300*/  IMAD.MOV.U32 R224, RZ, RZ, R32 ;  /* 0x000000ffffe07224 */ /* 0x000fe400078e0020 */
[----:B------:R-:W4:Y:S04]  /*11310*/  LDL.LU.64 R32, [R1+0x68] ;  /* 0x0000680001207983 */ /* 0x000f280000300a00 */
[----:B------:R-:W3:Y:S01]  /*11320*/  LDL.64 R30, [R1+0x148] ;  /* 0x00014800011e7983 */ /* 0x000ee20000100a00 */
[----:B------:R-:W-:Y:S01]  /*11330*/  IMAD.MOV.U32 R214, RZ, RZ, R150 ;  /* 0x000000ffffd67224 */ /* 0x000fe200078e0096 */
[----:B------:R1:W-:Y:S01]  /*11340*/  MUFU.EX2 R7, R240 ;  /* 0x000000f000077308 */ /* 0x0003e20000000800 */
[----:B------:R-:W-:-:S02]  /*11350*/  IMAD.MOV.U32 R68, RZ, RZ, R28 ;  /* 0x000000ffff447224 */ /* 0x000fc400078e001c */
[----:B-1----:R-:W-:Y:S02]  /*11360*/  IMAD.MOV.U32 R240, RZ, RZ, R214 ;  /* 0x000000fffff07224 */ /* 0x002fe400078e00d6 */
[----:B------:R-:W-:Y:S02]  /*11370*/  IMAD.MOV.U32 R214, RZ, RZ, R29 ;  /* 0x000000ffffd67224 */ /* 0x000fe400078e001d */
[----:B------:R-:W4:Y:S01]  /*11380*/  LDL.LU.64 R28, [R1+0x60] ;  /* 0x00006000011c7983 */ /* 0x000f220000300a00 */
[----:B------:R-:W-:Y:S01]  /*11390*/  MUFU.EX2 R11, R227 ;  /* 0x000000e3000b7308 */ /* 0x000fe20000000800 */
[----:B------:R-:W-:Y:S01]  /*113a0*/  SHF.R.U32.HI R0, RZ, 0x8, R0 ;  /* 0x00000008ff007819 */ /* 0x000fe20000011600 */
[----:B------:R-:W-:-:S06]  /*113b0*/  @!P5 HADD2 R96, -R50.H0_H0, -RZ.H0_H0 ;  /* 0xa00000ff3260d230 */ /* 0x000fcc0000000900 */
[----:B------:R-:W1:Y:S01]  /*113c0*/  MUFU.EX2 R12, R228 ;  /* 0x000000e4000c7308 */ /* 0x000e620000000800 */
[----:B------:R-:W-:Y:S01]  /*113d0*/  LOP3.LUT R0, R0, 0xffff, RZ, 0xc0, !PT ;  /* 0x0000ffff00007812 */ /* 0x000fe200078ec0ff */
[----:B------:R-:W-:Y:S01]  /*113e0*/  @!P0 HADD2 R86, -R51.H0_H0, -RZ.H0_H0 ;  /* 0xa00000ff33568230 */ /* 0x000fe20000000900 */
[----:B------:R-:W-:Y:S02]  /*113f0*/  @!P5 PRMT R50, R96, 0x5410, RZ ;  /* 0x000054106032d816 */ /* 0x000fe400000000ff */
[----:B------:R-:W-:Y:S01]  /*11400*/  ISETP.GE.U32.AND P5, PT, R192, R0, PT ;  /* 0x00000000c000720c */ /* 0x000fe20003fa6070 */
[----:B--2---:R-:W-:Y:S01]  /*11410*/  FADD.FTZ R0, R10, R9 ;  /* 0x000000090a007221 */ /* 0x004fe20000010000 */
[----:B------:R-:W-:Y:S02]  /*11420*/  @!P0 PRMT R51, R86, 0x5410, RZ ;  /* 0x0000541056338816 */ /* 0x000fe400000000ff */
[----:B------:R-:W-:Y:S01]  /*11430*/  ISETP.GE.U32.AND P0, PT, R192, R4, PT ;  /* 0x00000004c000720c */ /* 0x000fe20003f06070 */
[----:B------:R-:W-:Y:S01]  /*11440*/  FADD.FTZ R4, R8, R0 ;  /* 0x0000000008047221 */ /* 0x000fe20000010000 */
[----:B------:R-:W-:Y:S01]  /*11450*/  FADD.FTZ R2, R13, R2 ;  /* 0x000000020d027221 */ /* 0x000fe20000010000 */
[----:B-1----:R-:W-:-:S04]  /*11460*/  F2FP.F16.F32.PACK_AB R0, R12, R11 ;  /* 0x0000000b0c00723e */ /* 0x002fc800000000ff */
[C---:B------:R-:W-:Y:S02]  /*11470*/  PRMT R47, R0.reuse, 0x7610, R47 ;  /* 0x00007610002f7816 */ /* 0x040fe4000000002f */
[----:B------:R-:W-:Y:S01]  /*11480*/  PRMT R46, R0, 0x7632, R46 ;  /* 0x00007632002e7816 */ /* 0x000fe2000000002e */
[----:B------:R-:W-:Y:S01]  /*11490*/  FADD.FTZ R0, R7, R4 ;  /* 0x0000000407007221 */ /* 0x000fe20000010000 */
[----:B------:R-:W-:-:S03]  /*114a0*/  F2FP.F16.F32.PACK_AB R56, R3, R7 ;  /* 0x000000070338723e */ /* 0x000fc600000000ff */
[----:B------:R-:W-:Y:S01]  /*114b0*/  FADD.FTZ R3, R3, R0 ;  /* 0x0000000003037221 */ /* 0x000fe20000010000 */
[----:B------:R-:W-:Y:S01]  /*114c0*/  FADD.FTZ R0, R16, R2 ;  /* 0x0000000210007221 */ /* 0x000fe20000010000 */
[----:B------:R-:W-:-:S03]  /*114d0*/  IMAD.MOV.U32 R232, RZ, RZ, R230 ;  /* 0x000000ffffe87224 */ /* 0x000fc600078e00e6 */
[----:B------:R1:W-:Y:S01]  /*114e0*/  STL [R1+0x4], R3 ;  /* 0x0000040301007387 */ /* 0x0003e20000100800 */
[----:B------:R-:W-:Y:S02]  /*114f0*/  @!P5 HADD2 R141, -R48.H0_H0, -RZ.H0_H0 ;  /* 0xa00000ff308dd230 */ /* 0x000fe40000000900 */
[----:B------:R-:W-:Y:S01]  /*11500*/  @!P1 HADD2 R140, -R47.H0_H0, -RZ.H0_H0 ;  /* 0xa00000ff2f8c9230 */ /* 0x000fe20000000900 */
[----:B------:R4:W-:Y:S01]  /*11510*/  STL [R1+0x140], R0 ;  /* 0x0001400001007387 */ /* 0x0009e20000100800 */
[----:B------:R-:W-:Y:S02]  /*11520*/  IMAD.MOV.U32 R230, RZ, RZ, R145 ;  /* 0x000000ffffe67224 */ /* 0x000fe400078e0091 */
[----:B------:R-:W-:Y:S01]  /*11530*/  IMAD.MOV.U32 R231, RZ, RZ, R144 ;  /* 0x000000ffffe77224 */ /* 0x000fe200078e0090 */
[----:B------:R-:W-:Y:S01]  /*11540*/  PRMT R237, R49, 0x5410, R48 ;  /* 0x0000541031ed7816 */ /* 0x000fe20000000030 */
[----:B------:R-:W-:Y:S01]  /*11550*/  IMAD.MOV.U32 R226, RZ, RZ, R149 ;  /* 0x000000ffffe27224 */ /* 0x000fe200078e0095 */
[----:B------:R-:W-:Y:S01]  /*11560*/  PRMT R236, R47, 0x5410, R46 ;  /* 0x000054102fec7816 */ /* 0x000fe2000000002e */
[----:B------:R-:W-:Y:S01]  /*11570*/  IMAD.MOV.U32 R70, RZ, RZ, R148 ;  /* 0x000000ffff467224 */ /* 0x000fe200078e0094 */
        /* <DEDUP_REMOVED lines=29> */
[----:B------:R-:W-:Y:S02]  /*11750*/  IMAD.MOV.U32 R231, RZ, RZ, R21 ;  /* 0x000000ffffe77224 */ /* 0x000fe400078e0015 */
[----:B------:R-:W-:Y:S02]  /*11760*/  @!P6 HADD2 R98, -R49.H0_H0, -RZ.H0_H0 ;  /* 0xa00000ff3162e230 */ /* 0x000fe40000000900 */
[----:B------:R-:W-:Y:S02]  /*11770*/  @!P0 HADD2 R99, -R46.H0_H0, -RZ.H0_H0 ;  /* 0xa00000ff2e638230 */ /* 0x000fe40000000900 */
[-C--:B------:R-:W-:Y:S01]  /*11780*/  FMUL.FTZ R138, R138, R5.reuse ;  /* 0x000000058a8a7220 */ /* 0x080fe20000410000 */
        /* <DEDUP_REMOVED lines=29> */
[----:B------:R-:W-:-:S03]  /*11960*/  IMAD.MOV.U32 R83, RZ, RZ, R71 ;  /* 0x000000ffff537224 */ /* 0x000fc600078e0047 */
[----:B------:R-:W-:Y:S02]  /*11970*/  PRMT R71, R43, 0x5410, R42 ;  /* 0x000054102b477816 */ /* 0x000fe4000000002a */
[C---:B------:R-:W-:Y:S02]  /*11980*/  PRMT R38, R234.reuse, 0x7632, R38 ;  /* 0x00007632ea267816 */ /* 0x040fe40000000026 */
[----:B------:R-:W-:Y:S02]  /*11990*/  PRMT R39, R234, 0x7610, R39 ;  /* 0x00007610ea277816 */ /* 0x000fe40000000027 */
[----:B------:R-:W-:Y:S02]  /*119a0*/  PRMT R37, R26, 0x7610, R37 ;  /* 0x000076101a257816 */ /* 0x000fe40000000025 */
[----:B------:R-:W-:Y:S02]  /*119b0*/  F2FP.F16.F32.PACK_AB R181, R36, R40 ;  /* 0x0000002824b5723e */ /* 0x000fe400000000ff */
[----:B------:R-:W-:-:S02]  /*119c0*/  PRMT R36, R26, 0x7632, R36 ;  /* 0x000076321a247816 */ /* 0x000fc40000000024 */
[----:B---3--:R-:W-:-:S05]  /*119d0*/  LOP3.LUT R2, R55, R240, R30, 0x96, !PT ;  /* 0x000000f037027212 */ /* 0x008fca00078e961e */
[----:B-1----:R-:W-:-:S05]  /*119e0*/  IMAD.WIDE.U32 R2, R2, -0x2daee0ad, RZ ;  /* 0xd2511f5302027825 */ /* 0x002fca00078e00ff */
[----:B----4-:R-:W-:-:S05]  /*119f0*/  LOP3.LUT R0, R3, R232, R32, 0x96, !PT ;  /* 0x000000e803007212 */ /* 0x010fca00078e9620 */
        /* <DEDUP_REMOVED lines=22> */
[----:B------:R-:W-:-:S05]  /*11b60*/  @!P0 HADD2 R72, -R43.H0_H0, -RZ.H0_H0 ;  /* 0xa00000ff2b488230 */ /* 0x000fca0000000900 */
        /* <DEDUP_REMOVED lines=38> */
[----:B------:R-:W-:Y:S02]  /*11dd0*/  LOP3.LUT R0, R3, R246, R8, 0x96, !PT ;  /* 0x000000f603007212 */ /* 0x000fe400078e9608 */
[----:B------:R-:W-:Y:S01]  /*11de0*/  PRMT R27, R233, 0x7610, R27 ;  /* 0x00007610e91b7816 */ /* 0x000fe2000000001b */
[----:B------:R-:W-:Y:S02]  /*11df0*/  @!P0 HADD2 R79, -R26.H0_H0, -RZ.H0_H0 ;  /* 0xa00000ff1a4f8230 */ /* 0x000fe40000000900 */
[----:B------:R-:W-:Y:S01]  /*11e00*/  IMAD.MOV.U32 R73, RZ, RZ, R226 ;  /* 0x000000ffff497224 */ /* 0x000fe200078e00e2 */
[----:B------:R-:W-:Y:S01]  /*11e10*/  LOP3.LUT R4, R0, 0xff, RZ, 0xc0, !PT ;  /* 0x000000ff00047812 */ /* 0x000fe200078ec0ff */
[----:B------:R-:W-:Y:S01]  /*11e20*/  IMAD.MOV.U32 R226, RZ, RZ, R68 ;  /* 0x000000ffffe27224 */ /* 0x000fe200078e0044 */
[----:B------:R-:W-:Y:S02]  /*11e30*/  PRMT R68, R27, 0x5410, R26 ;  /* 0x000054101b447816 */ /* 0x000fe4000000001a */
[----:B------:R-:W-:-:S02]  /*11e40*/  @!P0 PRMT R26, R79, 0x5410, RZ ;  /* 0x000054104f1a8816 */ /* 0x000fc400000000ff */
        /* <DEDUP_REMOVED lines=16> */
[----:B------:R-:W-:Y:S01]  /*11f50*/  IMAD.MOV.U32 R77, RZ, RZ, R31 ;  /* 0x000000ffff4d7224 */ /* 0x000fe200078e001f */
[C---:B------:R-:W-:Y:S02]  /*11f60*/  PRMT R22, R235.reuse, 0x7632, R22 ;  /* 0x00007632eb167816 */ /* 0x040fe40000000016 */
[----:B------:R-:W-:Y:S01]  /*11f70*/  PRMT R23, R235, 0x7610, R23 ;  /* 0x00007610eb177816 */ /* 0x000fe20000000017 */
[----:B------:R-:W-:Y:S02]  /*11f80*/  IMAD.MOV.U32 R9, RZ, RZ, R77 ;  /* 0x000000ffff097224 */ /* 0x000fe400078e004d */
[----:B------:R-:W-:Y:S01]  /*11f90*/  IMAD.MOV.U32 R77, RZ, RZ, R240 ;  /* 0x000000ffff4d7224 */ /* 0x000fe200078e00f0 */
[----:B------:R-:W-:Y:S01]  /*11fa0*/  LOP3.LUT R0, R2, 0xff, RZ, 0xc0, !PT ;  /* 0x000000ff02007812 */ /* 0x000fe200078ec0ff */
[----:B------:R-:W-:-:S02]  /*11fb0*/  IMAD.MOV.U32 R240, RZ, RZ, R228 ;  /* 0x000000fffff07224 */ /* 0x000fc400078e00e4 */
[----:B------:R-:W-:Y:S02]  /*11fc0*/  IMAD.MOV.U32 R228, RZ, RZ, R227 ;  /* 0x000000ffffe47224 */ /* 0x000fe400078e00e3 */
[----:B------:R-:W-:Y:S02]  /*11fd0*/  @!P0 HADD2 R91, -R22.H0_H0, -RZ.H0_H0 ;  /* 0xa00000ff165b8230 */ /* 0x000fe40000000900 */
[----:B------:R-:W-:Y:S01]  /*11fe0*/  IMAD.MOV.U32 R227, RZ, RZ, R154 ;  /* 0x000000ffffe37224 */ /* 0x000fe200078e009a */
[----:B------:R-:W-:Y:S02]  /*11ff0*/  PRMT R154, R23, 0x5410, R22 ;  /* 0x00005410179a7816 */ /* 0x000fe40000000016 */
[----:B------:R-:W-:Y:S02]  /*12000*/  @!P0 PRMT R22, R91, 0x5410, RZ ;  /* 0x000054105b168816 */ /* 0x000fe400000000ff */
[----:B------:R-:W-:Y:S02]  /*12010*/  ISETP.GE.U32.AND P0, PT, R192, R0, PT ;  /* 0x00000000c000720c */ /* 0x000fe40003f06070 */
[----:B------:R-:W-:-:S02]  /*12020*/  LOP3.LUT R0, R2, 0xffff, RZ, 0xc0, !PT ;  /* 0x0000ffff02007812 */ /* 0x000fc400078ec0ff */
[C---:B------:R-:W-:Y:S02]  /*12030*/  PRMT R41, R45.reuse, 0x7610, R41 ;  /* 0x000076102d297816 */ /* 0x040fe40000000029 */
[----:B------:R-:W-:Y:S02]  /*12040*/  SHF.R.U32.HI R0, RZ, 0x8, R0 ;  /* 0x00000008ff007819 */ /* 0x000fe40000011600 */
[----:B------:R-:W-:Y:S01]  /*12050*/  PRMT R40, R45, 0x7632, R40 ;  /* 0x000076322d287816 */ /* 0x000fe20000000028 */
[----:B------:R-:W-:Y:S01]  /*12060*/  IMAD.MOV.U32 R88, RZ, RZ, R72 ;  /* 0x000000ffff587224 */ /* 0x000fe200078e0048 */
[----:B------:R-:W-:-:S03]  /*12070*/  LOP3.LUT R0, R0, 0xffff, RZ, 0xc0, !PT ;  /* 0x0000ffff00007812 */ /* 0x000fc600078ec0ff */
[----:B------:R-:W-:Y:S02]  /*12080*/  @!P0 HADD2 R92, -R41.H0_H0, -RZ.H0_H0 ;  /* 0xa00000ff295c8230 */ /* 0x000fe40000000900 */
[----:B------:R-:W-:Y:S01]  /*12090*/  IMAD.MOV.U32 R72, RZ, RZ, R153 ;  /* 0x000000ffff487224 */ /* 0x000fe200078e0099 */
[----:B------:R-:W-:Y:S01]  /*120a0*/  PRMT R153, R41, 0x5410, R40 ;  /* 0x0000541029997816 */ /* 0x000fe20000000028 */
[----:B------:R-:W-:Y:S01]  /*120b0*/  IMAD.MOV.U32 R76, RZ, RZ, R30 ;  /* 0x000000ffff4c7224 */ /* 0x000fe200078e001e */
[----:B------:R-:W-:Y:S01]  /*120c0*/  @!P0 PRMT R41, R92, 0x5410, RZ ;  /* 0x000054105c298816 */ /* 0x000fe200000000ff */
[----:B------:R-:W-:Y:S01]  /*120d0*/  @!P1 HADD2 R78, -R27.H0_H0, -RZ.H0_H0 ;  /* 0xa00000ff1b4e9230 */ /* 0x000fe20000000900 */
[----:B------:R-:W-:Y:S02]  /*120e0*/  ISETP.GE.U32.AND P0, PT, R192, R0, PT ;  /* 0x00000000c000720c */ /* 0x000fe40003f06070 */
[----:B------:R-:W-:Y:S02]  /*120f0*/  LOP3.LUT R4, R4, 0xff, RZ, 0xc0, !PT ;  /* 0x000000ff04047812 */ /* 0x000fe400078ec0ff */
[----:B------:R-:W-:Y:S01]  /*12100*/  LOP3.LUT R3, R29, R175, R14, 0x96, !PT ;  /* 0x000000af1d037212 */ /* 0x000fe200078e960e */
[----:B------:R-:W-:Y:S01]  /*12110*/  IMAD.MOV.U32 R234, RZ, RZ, R228 ;  /* 0x000000ffffea7224 */ /* 0x000fe200078e00e4 */
[----:B------:R-:W-:Y:S01]  /*12120*/  SHF.R.U32.HI R0, RZ, 0x10, R2 ;  /* 0x00000010ff007819 */ /* 0x000fe20000011602 */
[----:B------:R-:W-:Y:S01]  /*12130*/  IMAD.MOV.U32 R8, RZ, RZ, R76 ;  /* 0x000000ffff087224 */ /* 0x000fe200078e004c */
[----:B------:R-:W-:-:S02]  /*12140*/  PRMT R17, R210, 0x7610, R17 ;  /* 0x00007610d2117816 */ /* 0x000fc40000000011 */
[----:B------:R-:W-:Y:S02]  /*12150*/  PRMT R16, R210, 0x7632, R16 ;  /* 0x00007632d2107816 */ /* 0x000fe40000000010 */
[C---:B------:R-:W-:Y:S02]  /*12160*/  PRMT R13, R195.reuse, 0x7610, R13 ;  /* 0x00007610c30d7816 */ /* 0x040fe4000000000d */
[----:B------:R-:W-:Y:S02]  /*12170*/  PRMT R12, R195, 0x7632, R12 ;  /* 0x00007632c30c7816 */ /* 0x000fe4000000000c */
[----:B------:R-:W-:Y:S02]  /*12180*/  PRMT R18, R19, 0x7632, R18 ;  /* 0x0000763213127816 */ /* 0x000fe40000000012 */
[----:B------:R-:W-:Y:S01]  /*12190*/  PRMT R10, R81, 0x7632, R10 ;  /* 0x00007632510a7816 */ /* 0x000fe2000000000a */
[----:B------:R-:W-:Y:S01]  /*121a0*/  IMAD.MOV.U32 R75, RZ, RZ, R72 ;  /* 0x000000ffff4b7224 */ /* 0x000fe200078e0048 */
[----:B------:R-:W-:Y:S01]  /*121b0*/  LOP3.LUT R0, R0, 0xff, RZ, 0xc0, !PT ;  /* 0x000000ff00007812 */ /* 0x000fe200078ec0ff */
[----:B------:R1:W-:Y:S03]  /*121c0*/  ST.E.U16 desc[UR4][R34.64+-0x80], R178 ;  /* 0xffff80b222007985 */ /* 0x0003e6000c101504 */
[----:B------:R-:W-:Y:S01]  /*121d0*/  ISETP.GE.U32.AND P5, PT, R192, R0, PT ;  /* 0x00000000c000720c */ /* 0x000fe20003fa6070 */
[----:B------:R-:W3:Y:S01]  /*121e0*/  LDL.LU.64 R30, [R1+0x278] ;  /* 0x00027800011e7983 */ /* 0x000ee20000300a00 */
[----:B------:R-:W-:-:S02]  /*121f0*/  LOP3.LUT R0, R15, R77, R8, 0x96, !PT ;  /* 0x0000004d0f007212 */ /* 0x000fc400078e9608 */
[----:B------:R-:W-:Y:S02]  /*12200*/  @!P1 PRMT R27, R78, 0x5410, RZ ;  /* 0x000054104e1b9816 */ /* 0x000fe400000000ff */
[----:B------:R-:W-:Y:S01]  /*12210*/  ISETP.GE.U32.AND P1, PT, R192, R4, PT ;  /* 0x00000004c000720c */ /* 0x000fe20003f26070 */
[----:B------:R-:W-:-:S05]  /*12220*/  IMAD.WIDE.U32 R4, R0, -0x2daee0ad, RZ ;  /* 0xd2511f5300047825 */ /* 0x000fca00078e00ff */
[----:B------:R-:W-:Y:S01]  /*12230*/  LOP3.LUT R0, R5, R232, R6, 0x96, !PT ;  /* 0x000000e805007212 */ /* 0x000fe200078e9606 */
[----:B------:R-:W-:-:S04]  /*12240*/  IMAD.WIDE.U32 R8, R3, -0x2daee0ad, RZ ;  /* 0xd2511f5303087825 */ /* 0x000fc800078e00ff */
[----:B------:R-:W-:Y:S01]  /*12250*/  IMAD.WIDE.U32 R6, R0, -0x326172a9, RZ ;  /* 0xcd9e8d5700067825 */ /* 0x000fe200078e00ff */
[----:B------:R-:W-:-:S04]  /*12260*/  LOP3.LUT R3, R9, R88, R4, 0x96, !PT ;  /* 0x0000005809037212 */ /* 0x000fc800078e9604 */
[----:B------:R-:W-:Y:S01]  /*12270*/  LOP3.LUT R0, R7, R79, R28, 0x96, !PT ;  /* 0x0000004f07007212 */ /* 0x000fe200078e961c */
[----:B------:R-:W-:Y:S02]  /*12280*/  IMAD.MOV.U32 R78, RZ, RZ, R73 ;  /* 0x000000ffff4e7224 */ /* 0x000fe400078e0049 */
[----:B------:R-:W-:Y:S02]  /*12290*/  IMAD.MOV.U32 R228, RZ, RZ, R44 ;  /* 0x000000ffffe47224 */ /* 0x000fe400078e002c */
[----:B------:R-:W-:Y:S02]  /*122a0*/  @!P0 HADD2 R93, -R40.H0_H0, -RZ.H0_H0 ;  /* 0xa00000ff285d8230 */ /* 0x000fe40000000900 */
[----:B------:R-:W-:Y:S01]  /*122b0*/  IMAD.WIDE.U32 R4, R0, -0x2daee0ad, RZ ;  /* 0xd2511f5300047825 */ /* 0x000fe200078e00ff */
[C---:B------:R-:W-:Y:S02]  /*122c0*/  PRMT R14, R82.reuse, 0x7632, R14 ;  /* 0x00007632520e7816 */ /* 0x040fe4000000000e */
[----:B------:R-:W-:Y:S01]  /*122d0*/  PRMT R15, R82, 0x7610, R15 ;  /* 0x00007610520f7816 */ /* 0x000fe2000000000f */
[----:B------:R-:W-:Y:S01]  /*122e0*/  @!P1 HADD2 R90, -R23.H0_H0, -RZ.H0_H0 ;  /* 0xa00000ff175a9230 */ /* 0x000fe20000000900 */
[----:B------:R-:W-:Y:S01]  /*122f0*/  LOP3.LUT R5, R5, R78, R8, 0x96, !PT ;  /* 0x0000004e05057212 */ /* 0x000fe200078e9608 */
[----:B------:R-:W-:Y:S01]  /*12300*/  IMAD.WIDE.U32 R8, R3, -0x326172a9, RZ ;  /* 0xcd9e8d5703087825 */ /* 0x000fe200078e00ff */
[----:B------:R-:W-:Y:S01]  /*12310*/  PRMT R195, R13, 0x5410, R12 ;  /* 0x000054100dc37816 */ /* 0x000fe2000000000c */
[----:B------:R-:W4:Y:S03]  /*12320*/  LDL.LU.64 R28, [R1+0x270] ;  /* 0x00027000011c7983 */ /* 0x000f260000300a00 */
[----:B------:R-:W-:-:S05]  /*12330*/  LOP3.LUT R0, R9, R217, R6, 0x96, !PT ;  /* 0x000000d909007212 */ /* 0x000fca00078e9606 */
[----:B------:R-:W-:Y:S01]  /*12340*/  IMAD.WIDE.U32 R44, R0, -0x2daee0ad, RZ ;  /* 0xd2511f53002c7825 */ /* 0x000fe200078e00ff */
[----:B------:R-:W-:-:S04]  /*12350*/  SHF.R.U32.HI R6, RZ, 0x18, R2 ;  /* 0x00000018ff067819 */ /* 0x000fc80000011602 */
[----:B------:R-:W-:Y:S01]  /*12360*/  LOP3.LUT R3, R45, R74, R4, 0x96, !PT ;  /* 0x0000004a2d037212 */ /* 0x000fe200078e9604 */
[----:B------:R-:W-:-:S04]  /*12370*/  IMAD.WIDE.U32 R4, R5, -0x326172a9, RZ ;  /* 0xcd9e8d5705047825 */ /* 0x000fc800078e00ff */
[----:B------:R-:W-:-:S05]  /*12380*/  IMAD.WIDE.U32 R2, R3, -0x326172a9, RZ ;  /* 0xcd9e8d5703027825 */ /* 0x000fca00078e00ff */
[----:B------:R-:W-:-:S04]  /*12390*/  LOP3.LUT R0, R3, R245, R4, 0x96, !PT ;  /* 0x000000f503007212 */ /* 0x000fc800078e9604 */
[----:B------:R-:W-:Y:S02]  /*123a0*/  LOP3.LUT R4, R0, 0xff, RZ, 0xc0, !PT ;  /* 0x000000ff00047812 */ /* 0x000fe400078ec0ff */
        /* <DEDUP_REMOVED lines=16> */
[----:B------:R-:W-:Y:S02]  /*124b0*/  LOP3.LUT R0, R2, 0xff, RZ, 0xc0, !PT ;  /* 0x000000ff02007812 */ /* 0x000fe400078ec0ff */
[----:B------:R-:W-:-:S09]  /*124c0*/  PRMT R210, R15, 0x5410, R14 ;  /* 0x000054100fd27816 */ /* 0x000fd2000000000e */
        /* <DEDUP_REMOVED lines=8> */
[----:B------:R-:W-:-:S04]  /*12550*/  LOP3.LUT R0, R0, 0xffff, RZ, 0xc0, !PT ;  /* 0x0000ffff00007812 */ /* 0x000fc800078ec0ff */
[----:B------:R-:W-:Y:S02]  /*12560*/  @!P0 PRMT R13, R156, 0x5410, RZ ;  /* 0x000054109c0d8816 */ /* 0x000fe400000000ff */
[----:B------:R-:W-:Y:S01]  /*12570*/  ISETP.GE.U32.AND P0, PT, R192, R0, PT ;  /* 0x00000000c000720c */ /* 0x000fe20003f06070 */
[----:B------:R-:W-:Y:S02]  /*12580*/  @!P1 HADD2 R108, -R18.H0_H0, -RZ.H0_H0 ;  /* 0xa00000ff126c9230 */ /* 0x000fe40000000900 */
[----:B------:R-:W-:Y:S01]  /*12590*/  IMAD.MOV.U32 R76, RZ, RZ, R227 ;  /* 0x000000ffff4c7224 */ /* 0x000fe200078e00e3 */
[----:B------:R-:W-:Y:S01]  /*125a0*/  LOP3.LUT R4, R4, 0xff, RZ, 0xc0, !PT ;  /* 0x000000ff04047812 */ /* 0x000fe200078ec0ff */
[----:B------:R-:W-:Y:S01]  /*125b0*/  IMAD.MOV.U32 R227, RZ, RZ, R152 ;  /* 0x000000ffffe37224 */ /* 0x000fe200078e0098 */
[----:B------:R-:W-:Y:S02]  /*125c0*/  PRMT R152, R19, 0x5410, R18 ;  /* 0x0000541013987816 */ /* 0x000fe40000000012 */
[----:B------:R-:W-:-:S02]  /*125d0*/  @!P1 PRMT R18, R108, 0x5410, RZ ;  /* 0x000054106c129816 */ /* 0x000fc400000000ff */
[C---:B------:R-:W-:Y:S02]  /*125e0*/  ISETP.GE.U32.AND P1, PT, R192.reuse, R4, PT ;  /* 0x00000004c000720c */ /* 0x040fe40003f26070 */
[--C-:B------:R-:W-:Y:S01]  /*125f0*/  SHF.R.U32.HI R0, RZ, 0x10, R2.reuse ;  /* 0x00000010ff007819 */ /* 0x100fe20000011602 */
[----:B------:R-:W-:Y:S01]  /*12600*/  @!P0 HADD2 R157, -R12.H0_H0, -RZ.H0_H0 ;  /* 0xa00000ff0c9d8230 */ /* 0x000fe20000000900 */
[----:B------:R-:W-:Y:S02]  /*12610*/  SHF.R.U32.HI R2, RZ, 0x18, R2 ;  /* 0x00000018ff027819 */ /* 0x000fe40000011602 */
[----:B------:R-:W-:Y:S02]  /*12620*/  LOP3.LUT R5, R5, R241, R8, 0x96, !PT ;  /* 0x000000f105057212 */ /* 0x000fe400078e9608 */
[----:B------:R-:W-:Y:S02]  /*12630*/  @!P0 PRMT R12, R157, 0x5410, RZ ;  /* 0x000054109d0c8816 */ /* 0x000fe400000000ff */
[----:B------:R-:W-:-:S03]  /*12640*/  ISETP.GE.U32.AND P0, PT, R192, R2, PT ;  /* 0x00000002c000720c */ /* 0x000fc60003f06070 */
[----:B------:R-:W-:Y:S01]  /*12650*/  @!P1 HADD2 R111, -R15.H0_H0, -RZ.H0_H0 ;  /* 0xa00000ff0f6f9230 */ /* 0x000fe20000000900 */
[----:B------:R-:W-:Y:S01]  /*12660*/  LOP3.LUT R0, R0, 0xff, RZ, 0xc0, !PT ;  /* 0x000000ff00007812 */ /* 0x000fe200078ec0ff */
[----:B------:R-:W-:-:S03]  /*12670*/  IMAD.WIDE.U32 R2, R5, -0x2daee0ad, RZ ;  /* 0xd2511f5305027825 */ /* 0x000fc600078e00ff */
[----:B------:R-:W-:Y:S02]  /*12680*/  @!P1 PRMT R15, R111, 0x5410, RZ ;  /* 0x000054106f0f9816 */ /* 0x000fe400000000ff */
[----:B------:R-:W-:Y:S02]  /*12690*/  ISETP.GE.U32.AND P1, PT, R192, R0, PT ;  /* 0x00000000c000720c */ /* 0x000fe40003f26070 */
[----:B------:R-:W-:Y:S01]  /*126a0*/  LOP3.LUT R0, R3, R246, R44, 0x96, !PT ;  /* 0x000000f603007212 */ /* 0x000fe200078e962c */
[----:B------:R-:W-:Y:S01]  /*126b0*/  IMAD.MOV.U32 R72, RZ, RZ, R83 ;  /* 0x000000ffff487224 */ /* 0x000fe200078e0053 */
        /* <DEDUP_REMOVED lines=11> */
[----:B------:R-:W-:Y:S01]  /*12770*/  PRMT R8, R181, 0x7632, R8 ;  /* 0x00007632b5087816 */ /* 0x000fe20000000008 */
[----:B------:R-:W-:Y:S01]  /*12780*/  IMAD.MOV.U32 R181, RZ, RZ, R77 ;  /* 0x000000ffffb57224 */ /* 0x000fe200078e004d */
[----:B------:R-:W-:-:S03]  /*12790*/  LOP3.LUT R4, R4, 0xffff, RZ, 0xc0, !PT ;  /* 0x0000ffff04047812 */ /* 0x000fc600078ec0ff */
[----:B------:R-:W-:Y:S02]  /*127a0*/  @!P0 HADD2 R160, -R9.H0_H0, -RZ.H0_H0 ;  /* 0xa00000ff09a08230 */ /* 0x000fe40000000900 */
[----:B------:R-:W-:Y:S01]  /*127b0*/  IMAD.MOV.U32 R77, RZ, RZ, R234 ;  /* 0x000000ffff4d7224 */ /* 0x000fe200078e00ea */
[----:B------:R-:W-:Y:S02]  /*127c0*/  PRMT R234, R9, 0x5410, R8 ;  /* 0x0000541009ea7816 */ /* 0x000fe40000000008 */
        /* <DEDUP_REMOVED lines=8> */
[----:B------:R-:W-:Y:S02]  /*12850*/  PRMT R7, R80, 0x7610, R7 ;  /* 0x0000761050077816 */ /* 0x000fe40000000007 */
[----:B------:R-:W-:Y:S02]  /*12860*/  LOP3.LUT R0, R2, 0xff, RZ, 0xc0, !PT ;  /* 0x000000ff02007812 */ /* 0x000fe400078ec0ff */
        /* <DEDUP_REMOVED lines=14> */
[----:B------:R-:W-:Y:S02]  /*12950*/  LOP3.LUT R0, R0, 0xffff, RZ, 0xc0, !PT ;  /* 0x0000ffff00007812 */ /* 0x000fe400078ec0ff */
[----:B------:R-:W-:Y:S01]  /*12960*/  PRMT R232, R5, 0x5410, R4 ;  /* 0x0000541005e87816 */ /* 0x000fe20000000004 */
[----:B-1----:R-:W-:Y:S01]  /*12970*/  IMAD.MOV.U32 R178, RZ, RZ, R74 ;  /* 0x000000ffffb27224 */ /* 0x002fe200078e004a */
[----:B------:R-:W-:Y:S01]  /*12980*/  @!P0 PRMT R5, R164, 0x5410, RZ ;  /* 0x00005410a4058816 */ /* 0x000fe200000000ff */
[----:B------:R-:W-:Y:S01]  /*12990*/  IMAD.MOV.U32 R74, RZ, RZ, R73 ;  /* 0x000000ffff4a7224 */ /* 0x000fe200078e0049 */
[----:B------:R-:W-:Y:S01]  /*129a0*/  ISETP.GE.U32.AND P0, PT, R192, R0, PT ;  /* 0x00000000c000720c */ /* 0x000fe20003f06070 */
[----:B------:R-:W-:-:S02]  /*129b0*/  IMAD.MOV.U32 R73, RZ, RZ, R214 ;  /* 0x000000ffff497224 */ /* 0x000fc400078e00d6 */
[----:B------:R-:W4:Y:S01]  /*129c0*/  LDL R214, [R1+0x198] ;  /* 0x0001980001d67983 */ /* 0x000f220000100800 */
[----:B------:R-:W-:-:S03]  /*129d0*/  IMAD.MOV.U32 R164, RZ, RZ, R88 ;  /* 0x000000ffffa47224 */ /* 0x000fc600078e0058 */
[----:B------:R-:W4:Y:S06]  /*129e0*/  LDL R88, [R1+0x174] ;  /* 0x0001740001587983 */ /* 0x000f2c0000100800 */
[----:B------:R-:W-:-:S05]  /*129f0*/  @!P0 HADD2 R165, -R4.H0_H0, -RZ.H0_H0 ;  /* 0xa00000ff04a58230 */ /* 0x000fca0000000900 */
[----:B------:R-:W-:Y:S01]  /*12a00*/  @!P0 PRMT R4, R165, 0x5410, RZ ;  /* 0x00005410a5048816 */ /* 0x000fe200000000ff */
[----:B------:R-:W-:Y:S02]  /*12a10*/  IMAD.MOV.U32 R165, RZ, RZ, R79 ;  /* 0x000000ffffa57224 */ /* 0x000fe400078e004f */
[----:B------:R-:W4:Y:S01]  /*12a20*/  LDL R79, [R1+0x17c] ;  /* 0x00017c00014f7983 */ /* 0x000f220000100800 */
[----:B------:R-:W-:-:S04]  /*12a30*/  SHF.R.U32.HI R0, RZ, 0x10, R2 ;  /* 0x00000010ff007819 */ /* 0x000fc80000011602 */
[----:B------:R-:W-:-:S04]  /*12a40*/  LOP3.LUT R0, R0, 0xff, RZ, 0xc0, !PT ;  /* 0x000000ff00007812 */ /* 0x000fc800078ec0ff */
[----:B------:R-:W-:Y:S02]  /*12a50*/  ISETP.GE.U32.AND P0, PT, R192, R0, PT ;  /* 0x00000000c000720c */ /* 0x000fe40003f06070 */
[----:B------:R-:W-:-:S11]  /*12a60*/  SHF.R.U32.HI R2, RZ, 0x18, R2 ;  /* 0x00000018ff027819 */ /* 0x000fd60000011602 */
[----:B------:R-:W-:Y:S01]  /*12a70*/  @!P0 HADD2 R166, -R56.H0_H0, -RZ.H0_H0 ;  /* 0xa00000ff38a68230 */ /* 0x000fe20000000900 */
[----:B------:R-:W-:-:S04]  /*12a80*/  @P0 PRMT R44, R56, 0x7610, R44 ;  /* 0x00007610382c0816 */ /* 0x000fc8000000002c */
[----:B------:R-:W-:Y:S02]  /*12a90*/  @!P0 PRMT R44, R166, 0x5410, RZ ;  /* 0x00005410a62c8816 */ /* 0x000fe400000000ff */
[----:B------:R-:W-:Y:S02]  /*12aa0*/  ISETP.GE.U32.AND P0, PT, R192, R2, PT ;  /* 0x00000002c000720c */ /* 0x000fe40003f06070 */
[C---:B------:R-:W-:Y:S01]  /*12ab0*/  PRMT R0, R56.reuse, 0x7632, R0 ;  /* 0x0000763238007816 */ /* 0x040fe20000000000 */
[----:B------:R-:W-:Y:S01]  /*12ac0*/  IMAD.MOV.U32 R166, RZ, RZ, R217 ;  /* 0x000000ffffa67224 */ /* 0x000fe200078e00d9 */
[----:B------:R-:W-:Y:S02]  /*12ad0*/  ST.E.U16 desc[UR4][R34.64+-0x7e], R177 ;  /* 0xffff82b122007985 */ /* 0x000fe4000c101504 */
[----:B------:R-:W-:Y:S02]  /*12ae0*/  PRMT R217, R56, 0x5410, R0 ;  /* 0x0000541038d97816 */ /* 0x000fe40000000000 */
[----:B--2---:R-:W-:Y:S05]  /*12af0*/  ST.E.U16 desc[UR4][R32.64+-0x80], R180 ;  /* 0xffff80b420007985 */ /* 0x004fea000c101504 */
[----:B------:R-:W-:Y:S01]  /*12b00*/  @!P0 HADD2 R167, -R0.H0_H0, -RZ.H0_H0 ;  /* 0xa00000ff00a78230 */ /* 0x000fe20000000900 */
[----:B------:R-:W-:Y:S04]  /*12b10*/  ST.E.U16 desc[UR4][R32.64+-0x7e], R179 ;  /* 0xffff82b320007985 */ /* 0x000fe8000c101504 */
[----:B------:R-:W-:Y:S01]  /*12b20*/  @!P0 PRMT R0, R167, 0x5410, RZ ;  /* 0x00005410a7008816 */ /* 0x000fe200000000ff */
[----:B------:R-:W-:Y:S01]  /*12b30*/  IMAD.MOV.U32 R167, RZ, RZ, R78 ;  /* 0x000000ffffa77224 */ /* 0x000fe200078e004e */
[----:B---3--:R-:W-:Y:S01]  /*12b40*/  ST.E.U16 desc[UR4][R30.64+-0x80], R43 ;  /* 0xffff802b1e007985 */ /* 0x008fe2000c101504 */
[----:B------:R-:W-:-:S03]  /*12b50*/  IMAD.MOV.U32 R78, RZ, RZ, R240 ;  /* 0x000000ffff4e7224 */ /* 0x000fc600078e00f0 */
[----:B------:R-:W-:Y:S01]  /*12b60*/  ST.E.U16 desc[UR4][R30.64+-0x7e], R42 ;  /* 0xffff822a1e007985 */ /* 0x000fe2000c101504 */
[----:B------:R-:W-:-:S03]  /*12b70*/  IMAD.MOV.U32 R240, RZ, RZ, R215 ;  /* 0x000000fffff07224 */ /* 0x000fc600078e00d7 */
[----:B----4-:R-:W-:Y:S04]  /*12b80*/  ST.E.U16 desc[UR4][R28.64+-0x80], R39 ;  /* 0xffff80271c007985 */ /* 0x010fe8000c101504 */
        /* <DEDUP_REMOVED lines=14> */
[----:B------:R-:W-:-:S02]  /*12c70*/  @!P5 HADD2 R94, -R19.H0_H0, -RZ.H0_H0 ;  /* 0xa00000ff135ed230 */ /* 0x000fc40000000900 */
[----:B------:R-:W-:Y:S01]  /*12c80*/  @!P1 HADD2 R163, -R7.H0_H0, -RZ.H0_H0 ;  /* 0xa00000ff07a39230 */ /* 0x000fe20000000900 */
[----:B------:R-:W-:Y:S02]  /*12c90*/  ST.E.U16 desc[UR4][R30.64+-0x5e], R24 ;  /* 0xffffa2181e007985 */ /* 0x000fe4000c101504 */
[----:B------:R-:W-:Y:S02]  /*12ca0*/  @!P5 PRMT R19, R94, 0x5410, RZ ;  /* 0x000054105e13d816 */ /* 0x000fe400000000ff */
[----:B------:R-:W-:Y:S01]  /*12cb0*/  @!P1 PRMT R7, R163, 0x5410, RZ ;  /* 0x00005410a3079816 */ /* 0x000fe200000000ff */
        /* <DEDUP_REMOVED lines=13> */
[----:B-1----:R-:W-:-:S02]  /*12d90*/  IMAD.MOV.U32 R62, RZ, RZ, R174 ;  /* 0x000000ffff3e7224 */ /* 0x002fc400078e00ae */
[----:B--2---:R-:W-:Y:S02]  /*12da0*/  IMAD.MOV.U32 R63, RZ, RZ, R188 ;  /* 0x000000ffff3f7224 */ /* 0x004fe400078e00bc */
[----:B------:R-:W-:-:S03]  /*12db0*/  IMAD.WIDE.U32 R214, R214, -0x326172a9, RZ ;  /* 0xcd9e8d57d6d67825 */ /* 0x000fc600078e00ff */
[----:B------:R-:W-:Y:S02]  /*12dc0*/  LOP3.LUT R2, R55, R181, R214, 0x96, !PT ;  /* 0x000000b537027212 */ /* 0x000fe400078e96d6 */
[----:B------:R-:W-:-:S03]  /*12dd0*/  LOP3.LUT R25, R88, R215, RZ, 0x3c, !PT ;  /* 0x000000d758197212 */ /* 0x000fc600078e3cff */
[----:B------:R-:W-:-:S04]  /*12de0*/  IMAD.WIDE.U32 R2, R2, -0x2daee0ad, RZ ;  /* 0xd2511f5302027825 */ /* 0x000fc800078e00ff */
[----:B------:R-:W-:Y:S01]  /*12df0*/  IMAD.WIDE.U32 R160, R25, -0x2daee0ad, RZ ;  /* 0xd2511f5319a07825 */ /* 0x000fe200078e00ff */
[----:B------:R-:W-:Y:S02]  /*12e00*/  LOP3.LUT R21, R21, R164, R2, 0x96, !PT ;  /* 0x000000a415157212 */ /* 0x000fe400078e9602 */
[----:B------:R-:W-:Y:S02]  /*12e10*/  LOP3.LUT R2, R3, R187, R160, 0x96, !PT ;  /* 0x000000bb03027212 */ /* 0x000fe400078e96a0 */
[----:B------:R-:W-:Y:S01]  /*12e20*/  LOP3.LUT R3, R161, R79, R230, 0x96, !PT ;  /* 0x0000004fa1037212 */ /* 0x000fe200078e96e6 */
[----:B------:R-:W-:Y:S04]  /*12e30*/  STL.64 [R1+0x158], R214 ;  /* 0x000158d601007387 */ /* 0x000fe80000100a00 */
[----:B------:R-:W-:Y:S01]  /*12e40*/  IMAD.WIDE.U32 R162, R3, -0x326172a9, RZ ;  /* 0xcd9e8d5703a27825 */ /* 0x000fe200078e00ff */
[----:B------:R-:W-:Y:S04]  /*12e50*/  STL.64 [R1+0x70], R160 ;  /* 0x000070a001007387 */ /* 0x000fe80000100a00 */
[----:B------:R-:W-:Y:S04]  /*12e60*/  STL.64 [R1+0x40], R162 ;  /* 0x000040a201007387 */ /* 0x000fe80000100a00 */
[----:B------:R-:W2:Y:S04]  /*12e70*/  LDL.LU R174, [R1+0x268] ;  /* 0x0002680001ae7983 */ /* 0x000ea80000300800 */
[----:B------:R-:W3:Y:S01]  /*12e80*/  LDL.LU R188, [R1+0x264] ;  /* 0x0002640001bc7983 */ /* 0x000ee20000300800 */
[----:B------:R-:W-:-:S04]  /*12e90*/  IMAD.WIDE.U32 R2, R2, -0x326172a9, RZ ;  /* 0xcd9e8d5702027825 */ /* 0x000fc800078e00ff */
[----:B------:R-:W-:Y:S01]  /*12ea0*/  IMAD.WIDE.U32 R26, R21, -0x326172a9, RZ ;  /* 0xcd9e8d57151a7825 */ /* 0x000fe200078e00ff */
[----:B------:R-:W-:Y:S01]  /*12eb0*/  LOP3.LUT R3, R3, R165, R162, 0x96, !PT ;  /* 0x000000a503037212 */ /* 0x000fe200078e96a2 */
[----:B------:R-:W-:Y:S03]  /*12ec0*/  ST.E.U16 desc[UR4][R32.64+-0x40], R64 ;  /* 0xffffc04020007985 */ /* 0x000fe6000c101504 */
[----:B------:R-:W-:Y:S01]  /*12ed0*/  LOP3.LUT R21, R27, R166, R2, 0x96, !PT ;  /* 0x000000a61b157212 */ /* 0x000fe200078e9602 */
[----:B------:R-:W-:Y:S01]  /*12ee0*/  ST.E.U16 desc[UR4][R30.64+-0x40], R17 ;  /* 0xffffc0111e007985 */ /* 0x000fe2000c101504 */
[----:B------:R-:W-:-:S03]  /*12ef0*/  IMAD.WIDE.U32 R2, R3, -0x2daee0ad, RZ ;  /* 0xd2511f5303027825 */ /* 0x000fc600078e00ff */
[----:B------:R-:W-:Y:S01]  /*12f00*/  ST.E.U16 desc[UR4][R30.64+-0x3e], R16 ;  /* 0xffffc2101e007985 */ /* 0x000fe2000c101504 */
[----:B------:R-:W-:-:S03]  /*12f10*/  IMAD.WIDE.U32 R56, R21, -0x2daee0ad, RZ ;  /* 0xd2511f5315387825 */ /* 0x000fc600078e00ff */
        /* <DEDUP_REMOVED lines=18> */
[----:B------:R-:W-:-:S03]  /*13040*/  IMAD.WIDE.U32 R20, R3, -0x326172a9, RZ ;  /* 0xcd9e8d5703147825 */ /* 0x000fc600078e00ff */
[----:B------:R-:W-:Y:S04]  /*13050*/  ST.E.U16 desc[UR4][R28.64+-0x20], R7 ;  /* 0xffffe0071c007985 */ /* 0x000fe8000c101504 */
[----:B------:R1:W-:Y:S01]  /*13060*/  ST.E.U16 desc[UR4][R28.64+-0x1e], R6 ;  /* 0xffffe2061c007985 */ /* 0x0003e2000c101504 */
[----:B------:R-:W-:-:S03]  /*13070*/  IMAD.WIDE.U32 R2, R2, -0x326172a9, RZ ;  /* 0xcd9e8d5702027825 */ /* 0x000fc600078e00ff */
[----:B------:R-:W-:Y:S04]  /*13080*/  ST.E.U16 desc[UR4][R34.64+-0x10], R49 ;  /* 0xfffff03122007985 */ /* 0x000fe8000c101504 */
[----:B------:R-:W-:Y:S04]  /*13090*/  ST.E.U16 desc[UR4][R34.64+-0xe], R48 ;  /* 0xfffff23022007985 */ /* 0x000fe8000c101504 */
[----:B------:R-:W-:Y:S04]  /*130a0*/  ST.E.U16 desc[UR4][R32.64+-0x10], R47 ;  /* 0xfffff02f20007985 */ /* 0x000fe8000c101504 */
[----:B------:R-:W-:Y:S04]  /*130b0*/  ST.E.U16 desc[UR4][R32.64+-0xe], R46 ;  /* 0xfffff22e20007985 */ /* 0x000fe8000c101504 */
[----:B------:R4:W-:Y:S04]  /*130c0*/  ST.E.U16 desc[UR4][R30.64+-0x10], R5 ;  /* 0xfffff0051e007985 */ /* 0x0009e8000c101504 */
[----:B------:R4:W-:Y:S04]  /*130d0*/  ST.E.U16 desc[UR4][R30.64+-0xe], R4 ;  /* 0xfffff2041e007985 */ /* 0x0009e8000c101504 */
[----:B------:R-:W-:Y:S04]  /*130e0*/  ST.E.U16 desc[UR4][R28.64+-0x10], R44 ;  /* 0xfffff02c1c007985 */ /* 0x000fe8000c101504 */
[----:B------:R4:W-:Y:S01]  /*130f0*/  ST.E.U16 desc[UR4][R28.64+-0xe], R0 ;  /* 0xfffff2001c007985 */ /* 0x0009e2000c101504 */
[----:B-1----:R-:W-:-:S02]  /*13100*/  LOP3.LUT R6, R2, 0xff, RZ, 0xc0, !PT ;  /* 0x000000ff02067812 */ /* 0x002fc400078ec0ff */
[----:B------:R-:W-:Y:S02]  /*13110*/  PRMT R235, R192, 0x7054, R192 ;  /* 0x00007054c0eb7816 */ /* 0x000fe400000000c0 */
[--C-:B----4-:R-:W-:Y:S02]  /*13120*/  SHF.R.U32.HI R5, RZ, 0x10, R2.reuse ;  /* 0x00000010ff057819 */ /* 0x110fe40000011602 */
[----:B------:R-:W-:Y:S02]  /*13130*/  SHF.R.U32.HI R4, RZ, 0x18, R2 ;  /* 0x00000018ff047819 */ /* 0x000fe40000011602 */
[----:B------:R-:W-:Y:S02]  /*13140*/  LOP3.LUT R0, R3, R245, R20, 0x96, !PT ;  /* 0x000000f503007212 */ /* 0x000fe400078e9614 */
[----:B------:R-:W-:Y:S02]  /*13150*/  LOP3.LUT R3, R2, 0xffff, RZ, 0xc0, !PT ;  /* 0x0000ffff02037812 */ /* 0x000fe400078ec0ff */
[----:B------:R-:W-:-:S02]  /*13160*/  LOP3.LUT R2, R5, 0xff, RZ, 0xc0, !PT ;  /* 0x000000ff05027812 */ /* 0x000fc400078ec0ff */
[----:B------:R-:W-:-:S04]  /*13170*/  SHF.R.U32.HI R3, RZ, 0x8, R3 ;  /* 0x00000008ff037819 */ /* 0x000fc80000011603 */
[----:B------:R-:W-:Y:S02]  /*13180*/  PRMT R7, R6, 0x5410, R3 ;  /* 0x0000541006077816 */ /* 0x000fe40000000003 */
[----:B------:R-:W-:Y:S02]  /*13190*/  PRMT R6, R2, 0x5410, R4 ;  /* 0x0000541002067816 */ /* 0x000fe40000000004 */
[C---:B------:R-:W-:Y:S02]  /*131a0*/  LOP3.LUT R2, R0.reuse, 0xffff, RZ, 0xc0, !PT ;  /* 0x0000ffff00027812 */ /* 0x040fe400078ec0ff */
[----:B------:R-:W-:Y:S02]  /*131b0*/  SHF.R.U32.HI R3, RZ, 0x10, R0 ;  /* 0x00000010ff037819 */ /* 0x000fe40000011600 */
[----:B------:R-:W-:Y:S02]  /*131c0*/  LOP3.LUT R5, R0, 0xff, RZ, 0xc0, !PT ;  /* 0x000000ff00057812 */ /* 0x000fe400078ec0ff */
[----:B------:R-:W-:-:S02]  /*131d0*/  SHF.R.U32.HI R2, RZ, 0x8, R2 ;  /* 0x00000008ff027819 */ /* 0x000fc40000011602 */
[----:B------:R-:W-:Y:S02]  /*131e0*/  SHF.R.U32.HI R8, RZ, 0x18, R0 ;  /* 0x00000018ff087819 */ /* 0x000fe40000011600 */
[----:B------:R-:W-:Y:S02]  /*131f0*/  LOP3.LUT R4, R3, 0xff, RZ, 0xc0, !PT ;  /* 0x000000ff03047812 */ /* 0x000fe400078ec0ff */
[--C-:B------:R-:W-:Y:S02]  /*13200*/  HSET2.LE.AND R0, R7, R235.reuse, PT ;  /* 0x000000eb07007233 */ /* 0x100fe40003803000 */
[----:B------:R-:W-:Y:S02]  /*13210*/  PRMT R3, R5, 0x5410, R2 ;  /* 0x0000541005037816 */ /* 0x000fe40000000002 */
[----:B------:R-:W-:Y:S02]  /*13220*/  PRMT R4, R4, 0x5410, R8 ;  /* 0x0000541004047816 */ /* 0x000fe40000000008 */
[----:B------:R-:W-:-:S02]  /*13230*/  HSET2.LE.AND R2, R6, R235, PT ;  /* 0x000000eb06027233 */ /* 0x000fc40003803000 */
[----:B------:R-:W-:Y:S02]  /*13240*/  LOP3.LUT R6, R69, R0, RZ, 0xc0, !PT ;  /* 0x0000000045067212 */ /* 0x000fe400078ec0ff */
[--C-:B------:R-:W-:Y:S02]  /*13250*/  HSET2.LE.AND R3, R3, R235.reuse, PT ;  /* 0x000000eb03037233 */ /* 0x100fe40003803000 */
[----:B------:R-:W-:Y:S02]  /*13260*/  HSET2.LE.AND R0, R4, R235, PT ;  /* 0x000000eb04007233 */ /* 0x000fe40003803000 */
[----:B------:R-:W-:Y:S02]  /*13270*/  LOP3.LUT R7, R68, R2, RZ, 0xc0, !PT ;  /* 0x0000000244077212 */ /* 0x000fe400078ec0ff */
[----:B------:R-:W-:Y:S02]  /*13280*/  LOP3.LUT R4, R71, R3, RZ, 0xc0, !PT ;  /* 0x0000000347047212 */ /* 0x000fe400078ec0ff */
[----:B------:R-:W-:Y:S01]  /*13290*/  LOP3.LUT R5, R70, R0, RZ, 0xc0, !PT ;  /* 0x0000000046057212 */ /* 0x000fe200078ec0ff */
[----:B------:R-:W-:-:S02]  /*132a0*/  IMAD.MOV.U32 R159, RZ, RZ, R75 ;  /* 0x000000ffff9f7224 */ /* 0x000fc400078e004b */
[----:B------:R-:W-:Y:S02]  /*132b0*/  IMAD.MOV.U32 R60, RZ, RZ, R74 ;  /* 0x000000ffff3c7224 */ /* 0x000fe400078e004a */
[----:B------:R-:W-:Y:S01]  /*132c0*/  IMAD.MOV.U32 R61, RZ, RZ, R73 ;  /* 0x000000ffff3d7224 */ /* 0x000fe200078e0049 */
[----:B--2---:R-:W1:Y:S04]  /*132d0*/  LDSM.16.MT88.4 R52, [R174+0x9000] ;  /* 0x00900000ae34783b */ /* 0x004e680000004200 */
[----:B---3--:R-:W2:Y:S01]  /*132e0*/  LDSM.16.MT88.4 R44, [R188+0x9000] ;  /* 0x00900000bc2c783b */ /* 0x008ea20000004200 */
[----:B------:R-:W-:Y:S02]  /*132f0*/  LOP3.LUT R9, R183, R187, R224, 0x96, !PT ;  /* 0x000000bbb7097212 */ /* 0x000fe400078e96e0 */
[----:B------:R-:W-:Y:S01]  /*13300*/  LOP3.LUT R10, R185, R164, R182, 0x96, !PT ;  /* 0x000000a4b90a7212 */ /* 0x000fe200078e96b6 */
[----:B------:R-:W-:Y:S04]  /*13310*/  LDSM.16.MT88.4 R40, [R174+0xb000] ;  /* 0x00b00000ae28783b */ /* 0x000fe80000004200 */
[----:B------:R-:W3:Y:S04]  /*13320*/  LDSM.16.MT88.4 R36, [R174+0xa000] ;  /* 0x00a00000ae24783b */ /* 0x000ee80000004200 */
[----:B------:R-:W4:Y:S04]  /*13330*/  LDSM.16.MT88.4 R16, [R188+0xa000] ;  /* 0x00a00000bc10783b */ /* 0x000f280000004200 */
[----:B------:R-:W4:Y:S01]  /*13340*/  LDSM.16.MT88.4 R48, [R188+0xb000] ;  /* 0x00b00000bc30783b */ /* 0x000f220000004200 */
[----:B-1----:R-:W-:Y:S07]  /*13350*/  HMMA.16816.F32 R108, R4, R52, R136 ;  /* 0x00000034046c723c */ /* 0x002fee0000001888 */
[----:B------:R-:W-:-:S02]  /*13360*/  IMAD.MOV.U32 R136, RZ, RZ, R72 ;  /* 0x000000ffff887224 */ /* 0x000fc400078e0048 */
[----:B------:R-:W-:Y:S01]  /*13370*/  IMAD.MOV.U32 R138, RZ, RZ, R189 ;  /* 0x000000ffff8a7224 */ /* 0x000fe200078e00bd */
[----:B------:R-:W-:Y:S01]  /*13380*/  HMMA.16816.F32 R72, R4, R54, R132 ;  /* 0x000000360448723c */ /* 0x000fe20000001884 */
[----:B------:R-:W4:Y:S01]  /*13390*/  LDL.LU R189, [R1+0x260] ;  /* 0x0002600001bd7983 */ /* 0x000f220000300800 */
[----:B------:R-:W-:-:S03]  /*133a0*/  IMAD.MOV.U32 R139, RZ, RZ, R190 ;  /* 0x000000ffff8b7224 */ /* 0x000fc600078e00be */
[----:B------:R-:W4:Y:S02]  /*133b0*/  LDL.LU R190, [R1+0x25c] ;  /* 0x00025c0001be7983 */ /* 0x000f240000300800 */
[----:B------:R-:W-:Y:S02]  /*133c0*/  IMAD.MOV.U32 R132, RZ, RZ, R191 ;  /* 0x000000ffff847224 */ /* 0x000fe400078e00bf */
[----:B------:R-:W4:Y:S01]  /*133d0*/  LDL.LU R191, [R1+0x258] ;  /* 0x0002580001bf7983 */ /* 0x000f220000300800 */
[----:B------:R-:W-:Y:S01]  /*133e0*/  IMAD.MOV.U32 R133, RZ, RZ, R193 ;  /* 0x000000ffff857224 */ /* 0x000fe200078e00c1 */
[----:B--2---:R-:W-:Y:S01]  /*133f0*/  HMMA.16816.F32 R64, R4, R44, R128 ;  /* 0x0000002c0440723c */ /* 0x004fe20000001880 */
[----:B------:R-:W-:Y:S01]  /*13400*/  IMAD.MOV.U32 R134, RZ, RZ, R242 ;  /* 0x000000ffff867224 */ /* 0x000fe200078e00f2 */
[----:B------:R-:W2:Y:S01]  /*13410*/  LDL.LU R193, [R1+0x254] ;  /* 0x0002540001c17983 */ /* 0x000ea20000300800 */
[----:B------:R-:W-:-:S03]  /*13420*/  IMAD.MOV.U32 R135, RZ, RZ, R243 ;  /* 0x000000ffff877224 */ /* 0x000fc600078e00f3 */
[----:B------:R-:W2:Y:S01]  /*13430*/  LDL.LU R242, [R1+0x250] ;  /* 0x0002500001f27983 */ /* 0x000ea20000300800 */
[----:B------:R-:W-:-:S03]  /*13440*/  IMAD.MOV.U32 R128, RZ, RZ, R244 ;  /* 0x000000ffff807224 */ /* 0x000fc600078e00f4 */
[----:B------:R-:W2:Y:S04]  /*13450*/  LDL.LU R243, [R1+0x24c] ;  /* 0x00024c0001f37983 */ /* 0x000ea80000300800 */
[----:B------:R-:W2:Y:S01]  /*13460*/  LDL.LU R244, [R1+0x248] ;  /* 0x0002480001f47983 */ /* 0x000ea20000300800 */
[----:B------:R-:W-:-:S03]  /*13470*/  IMAD.MOV.U32 R129, RZ, RZ, R247 ;  /* 0x000000ffff817224 */ /* 0x000fc600078e00f7 */
[----:B------:R-:W2:Y:S01]  /*13480*/  LDL.LU R247, [R1+0x244] ;  /* 0x0002440001f77983 */ /* 0x000ea20000300800 */
        /* <DEDUP_REMOVED lines=10> */
[----:B------:R-:W-:Y:S02]  /*13530*/  LOP3.LUT R0, R3, R245, R14, 0x96, !PT ;  /* 0x000000f503007212 */ /* 0x000fe400078e960e */
[----:B------:R-:W-:Y:S02]  /*13540*/  LOP3.LUT R3, R2, 0xffff, RZ, 0xc0, !PT ;  /* 0x0000ffff02037812 */ /* 0x000fe400078ec0ff */
[----:B------:R-:W-:Y:S02]  /*13550*/  LOP3.LUT R8, R0, 0xffff, RZ, 0xc0, !PT ;  /* 0x0000ffff00087812 */ /* 0x000fe400078ec0ff */
[----:B------:R-:W-:Y:S02]  /*13560*/  SHF.R.U32.HI R9, RZ, 0x8, R3 ;  /* 0x00000008ff097819 */ /* 0x000fe40000011603 */
[----:B------:R-:W-:Y:S02]  /*13570*/  SHF.R.U32.HI R3, RZ, 0x10, R0 ;  /* 0x00000010ff037819 */ /* 0x000fe40000011600 */
[----:B------:R-:W-:-:S02]  /*13580*/  SHF.R.U32.HI R11, RZ, 0x8, R8 ;  /* 0x00000008ff0b7819 */ /* 0x000fc40000011608 */
[----:B------:R-:W-:Y:S02]  /*13590*/  SHF.R.U32.HI R10, RZ, 0x18, R0 ;  /* 0x00000018ff0a7819 */ /* 0x000fe40000011600 */
[----:B------:R-:W-:Y:S02]  /*135a0*/  LOP3.LUT R8, R3, 0xff, RZ, 0xc0, !PT ;  /* 0x000000ff03087812 */ /* 0x000fe400078ec0ff */
[----:B------:R-:W-:Y:S02]  /*135b0*/  LOP3.LUT R12, R2, 0xff, RZ, 0xc0, !PT ;  /* 0x000000ff020c7812 */ /* 0x000fe400078ec0ff */
[--C-:B------:R-:W-:Y:S02]  /*135c0*/  SHF.R.U32.HI R20, RZ, 0x10, R2.reuse ;  /* 0x00000010ff147819 */ /* 0x100fe40000011602 */
[----:B------:R-:W-:Y:S02]  /*135d0*/  SHF.R.U32.HI R14, RZ, 0x18, R2 ;  /* 0x00000018ff0e7819 */ /* 0x000fe40000011602 */
[----:B------:R-:W-:-:S02]  /*135e0*/  PRMT R2, R8, 0x5410, R10 ;  /* 0x0000541008027816 */ /* 0x000fc4000000000a */
[----:B------:R-:W-:Y:S02]  /*135f0*/  PRMT R3, R12, 0x5410, R9 ;  /* 0x000054100c037816 */ /* 0x000fe40000000009 */
[----:B------:R-:W-:Y:S02]  /*13600*/  LOP3.LUT R13, R0, 0xff, RZ, 0xc0, !PT ;  /* 0x000000ff000d7812 */ /* 0x000fe400078ec0ff */
[--C-:B------:R-:W-:Y:S02]  /*13610*/  HSET2.LE.AND R2, R2, R235.reuse, PT ;  /* 0x000000eb02027233 */ /* 0x100fe40003803000 */
[----:B------:R-:W-:Y:S02]  /*13620*/  PRMT R0, R13, 0x5410, R11 ;  /* 0x000054100d007816 */ /* 0x000fe4000000000b */
[----:B------:R-:W-:-:S03]  /*13630*/  HSET2.LE.AND R3, R3, R235, PT ;  /* 0x000000eb03037233 */ /* 0x000fc60003803000 */
[--C-:B------:R-:W-:Y:S02]  /*13640*/  HSET2.LE.AND R0, R0, R235.reuse, PT ;  /* 0x000000eb00007233 */ /* 0x100fe40003803000 */
[----:B------:R-:W-:Y:S01]  /*13650*/  LOP3.LUT R11, R20, 0xff, RZ, 0xc0, !PT ;  /* 0x000000ff140b7812 */ /* 0x000fe200078ec0ff */
[----:B------:R-:W-:Y:S02]  /*13660*/  IMAD.MOV.U32 R156, RZ, RZ, R78 ;  /* 0x000000ffff9c7224 */ /* 0x000fe400078e004e */
[----:B------:R-:W-:Y:S01]  /*13670*/  IMAD.MOV.U32 R157, RZ, RZ, R77 ;  /* 0x000000ffff9d7224 */ /* 0x000fe200078e004d */
[----:B------:R-:W-:Y:S01]  /*13680*/  PRMT R11, R11, 0x5410, R14 ;  /* 0x000054100b0b7816 */ /* 0x000fe2000000000e */
[----:B------:R-:W-:Y:S01]  /*13690*/  IMAD.MOV.U32 R158, RZ, RZ, R76 ;  /* 0x000000ffff9e7224 */ /* 0x000fe200078e004c */
[----:B---3--:R-:W-:Y:S01]  /*136a0*/  HMMA.16816.F32 R88, R4, R36, R120 ;  /* 0x000000240458723c */ /* 0x008fe20000001878 */
[----:B------:R-:W-:Y:S02]  /*136b0*/  IMAD.MOV.U32 R137, RZ, RZ, R83 ;  /* 0x000000ffff897224 */ /* 0x000fe400078e0053 */
[----:B------:R-:W-:-:S03]  /*136c0*/  HSET2.LE.AND R11, R11, R235, PT ;  /* 0x000000eb0b0b7233 */ /* 0x000fc60003803000 */
[C---:B------:R-:W-:Y:S06]  /*136d0*/  HMMA.16816.F32 R76, R4.reuse, R40, R96 ;  /* 0x00000028044c723c */ /* 0x040fec0000001860 */
[C---:B------:R-:W-:Y:S06]  /*136e0*/  HMMA.16816.F32 R80, R4.reuse, R46, R124 ;  /* 0x0000002e0450723c */ /* 0x040fec000000187c */
[C---:B------:R-:W-:Y:S06]  /*136f0*/  HMMA.16816.F32 R92, R4.reuse, R38, R116 ;  /* 0x00000026045c723c */ /* 0x040fec0000001874 */
[C---:B----4-:R-:W-:Y:S06]  /*13700*/  HMMA.16816.F32 R104, R4.reuse, R16, R112 ;  /* 0x000000100468723c */ /* 0x050fec0000001870 */
[C---:B------:R-:W-:Y:S06]  /*13710*/  HMMA.16816.F32 R84, R4.reuse, R18, R84 ;  /* 0x000000120454723c */ /* 0x040fec0000001854 */
[C---:B------:R-:W-:Y:S06]  /*13720*/  HMMA.16816.F32 R68, R4.reuse, R42, R140 ;  /* 0x0000002a0444723c */ /* 0x040fec000000188c */
[C---:B------:R-:W-:Y:S06]  /*13730*/  HMMA.16816.F32 R100, R4.reuse, R48, R144 ;  /* 0x000000300464723c */ /* 0x040fec0000001890 */
[----:B------:R-:W-:Y:S01]  /*13740*/  HMMA.16816.F32 R96, R4, R50, R148 ;  /* 0x000000320460723c */ /* 0x000fe20000001894 */
[----:B------:R-:W-:-:S02]  /*13750*/  IMAD.MOV.U32 R130, RZ, RZ, R216 ;  /* 0x000000ffff827224 */ /* 0x000fc400078e00d8 */
[----:B------:R-:W-:Y:S01]  /*13760*/  IMAD.MOV.U32 R131, RZ, RZ, R252 ;  /* 0x000000ffff837224 */ /* 0x000fe200078e00fc */
[----:B------:R-:W3:Y:S01]  /*13770*/  LDL.LU R216, [R1+0x240] ;  /* 0x0002400001d87983 */ /* 0x000ee20000300800 */
        /* <DEDUP_REMOVED lines=14> */
[----:B--2---:R-:W-:Y:S02]  /*13860*/  LOP3.LUT R9, R244, R2, RZ, 0xc0, !PT ;  /* 0x00000002f4097212 */ /* 0x004fe400078ec0ff */
[----:B------:R-:W-:Y:S02]  /*13870*/  LOP3.LUT R2, R21, R241, R26, 0x96, !PT ;  /* 0x000000f115027212 */ /* 0x000fe400078e961a */
[----:B------:R-:W-:-:S03]  /*13880*/  LOP3.LUT R10, R243, R3, RZ, 0xc0, !PT ;  /* 0x00000003f30a7212 */ /* 0x000fc600078ec0ff */
[----:B------:R-:W-:Y:S01]  /*13890*/  IMAD.WIDE.U32 R2, R2, -0x2daee0ad, RZ ;  /* 0xd2511f5302027825 */ /* 0x000fe200078e00ff */
[----:B------:R-:W-:Y:S02]  /*138a0*/  LOP3.LUT R8, R247, R0, RZ, 0xc0, !PT ;  /* 0x00000000f7087212 */ /* 0x000fe400078ec0ff */
[----:B------:R-:W-:Y:S01]  /*138b0*/  LOP3.LUT R11, R242, R11, RZ, 0xc0, !PT ;  /* 0x0000000bf20b7212 */ /* 0x000fe200078ec0ff */
[----:B------:R-:W-:Y:S01]  /*138c0*/  IMAD.MOV.U32 R26, RZ, RZ, R165 ;  /* 0x000000ffff1a7224 */ /* 0x000fe200078e00a5 */
[----:B------:R-:W-:Y:S01]  /*138d0*/  LOP3.LUT R0, R3, R246, R56, 0x96, !PT ;  /* 0x000000f603007212 */ /* 0x000fe200078e9638 */
[----:B------:R-:W-:Y:S01]  /*138e0*/  IMAD.MOV.U32 R21, RZ, RZ, R164 ;  /* 0x000000ffff157224 */ /* 0x000fe200078e00a4 */
[----:B------:R-:W-:Y:S01]  /*138f0*/  LOP3.LUT R3, R2, 0xffff, RZ, 0xc0, !PT ;  /* 0x0000ffff02037812 */ /* 0x000fe200078ec0ff */
[----:B------:R-:W-:Y:S01]  /*13900*/  LDSM.16.MT88.4 R56, [R188+0xb400] ;  /* 0x00b40000bc38783b */ /* 0x000fe20000004200 */
[C---:B------:R-:W-:Y:S02]  /*13910*/  LOP3.LUT R4, R0.reuse, 0xffff, RZ, 0xc0, !PT ;  /* 0x0000ffff00047812 */ /* 0x040fe400078ec0ff */
[----:B------:R-:W-:Y:S01]  /*13920*/  LOP3.LUT R13, R0, 0xff, RZ, 0xc0, !PT ;  /* 0x000000ff000d7812 */ /* 0x000fe200078ec0ff */
[----:B------:R-:W-:Y:S01]  /*13930*/  IMAD.MOV.U32 R243, RZ, RZ, R229 ;  /* 0x000000fffff37224 */ /* 0x000fe200078e00e5 */
[--C-:B------:R-:W-:Y:S01]  /*13940*/  SHF.R.U32.HI R5, RZ, 0x10, R0.reuse ;  /* 0x00000010ff057819 */ /* 0x100fe20000011600 */
[----:B------:R-:W2:Y:S01]  /*13950*/  LDL.LU R247, [R1+0x238] ;  /* 0x0002380001f77983 */ /* 0x000ea20000300800 */
[----:B------:R-:W-:-:S02]  /*13960*/  SHF.R.U32.HI R12, RZ, 0x18, R0 ;  /* 0x00000018ff0c7819 */ /* 0x000fc40000011600 */
[----:B------:R-:W-:Y:S02]  /*13970*/  LOP3.LUT R6, R2, 0xff, RZ, 0xc0, !PT ;  /* 0x000000ff02067812 */ /* 0x000fe400078ec0ff */
[--C-:B------:R-:W-:Y:S02]  /*13980*/  SHF.R.U32.HI R14, RZ, 0x10, R2.reuse ;  /* 0x00000010ff0e7819 */ /* 0x100fe40000011602 */
[----:B------:R-:W-:Y:S01]  /*13990*/  SHF.R.U32.HI R7, RZ, 0x18, R2 ;  /* 0x00000018ff077819 */ /* 0x000fe20000011602 */
[----:B------:R-:W-:Y:S01]  /*139a0*/  HMMA.16816.F32 R124, R8, R44, R128 ;  /* 0x0000002c087c723c */ /* 0x000fe20000001880 */
[----:B------:R-:W-:Y:S01]  /*139b0*/  SHF.R.U32.HI R0, RZ, 0x8, R3 ;  /* 0x00000008ff007819 */ /* 0x000fe20000011603 */
[----:B------:R-:W-:Y:S01]  /*139c0*/  IMAD.MOV.U32 R242, RZ, RZ, R227 ;  /* 0x000000fffff27224 */ /* 0x000fe200078e00e3 */
[----:B------:R-:W-:Y:S01]  /*139d0*/  SHF.R.U32.HI R3, RZ, 0x8, R4 ;  /* 0x00000008ff037819 */ /* 0x000fe20000011604 */
[----:B------:R-:W4:Y:S01]  /*139e0*/  LDL.LU R244, [R1+0x234] ;  /* 0x0002340001f47983 */ /* 0x000f220000300800 */
[----:B------:R-:W-:-:S02]  /*139f0*/  LOP3.LUT R4, R5, 0xff, RZ, 0xc0, !PT ;  /* 0x000000ff05047812 */ /* 0x000fc400078ec0ff */
[----:B------:R-:W-:Y:S01]  /*13a00*/  PRMT R6, R6, 0x5410, R0 ;  /* 0x0000541006067816 */ /* 0x000fe20000000000 */
[C---:B------:R-:W-:Y:S01]  /*13a10*/  HMMA.16816.F32 R120, R8.reuse, R46, R132 ;  /* 0x0000002e0878723c */ /* 0x040fe20000001884 */
[----:B------:R-:W-:Y:S01]  /*13a20*/  PRMT R0, R13, 0x5410, R3 ;  /* 0x000054100d007816 */ /* 0x000fe20000000003 */
[----:B------:R-:W-:Y:S01]  /*13a30*/  LDSM.16.MT88.4 R44, [R188+0x9400] ;  /* 0x00940000bc2c783b */ /* 0x000fe20000004200 */
[----:B------:R-:W-:Y:S02]  /*13a40*/  PRMT R2, R4, 0x5410, R12 ;  /* 0x0000541004027816 */ /* 0x000fe4000000000c */
[----:B------:R-:W-:Y:S01]  /*13a50*/  LOP3.LUT R5, R14, 0xff, RZ, 0xc0, !PT ;  /* 0x000000ff0e057812 */ /* 0x000fe200078ec0ff */
[----:B------:R-:W-:Y:S01]  /*13a60*/  HMMA.16816.F32 R128, R8, R36, R136 ;  /* 0x000000240880723c */ /* 0x000fe20000001888 */
[----:B------:R-:W-:Y:S01]  /*13a70*/  HSET2.LE.AND R0, R0, R235, PT ;  /* 0x000000eb00007233 */ /* 0x000fe20003803000 */
[----:B------:R1:W5:Y:S01]  /*13a80*/  LDL.LU R172, [R1+0x230] ;  /* 0x0002300001ac7983 */ /* 0x0003620000300800 */
[----:B------:R-:W-:-:S02]  /*13a90*/  PRMT R5, R5, 0x5410, R7 ;  /* 0x0000541005057816 */ /* 0x000fc40000000007 */
[--C-:B------:R-:W-:Y:S01]  /*13aa0*/  HSET2.LE.AND R2, R2, R235.reuse, PT ;  /* 0x000000eb02027233 */ /* 0x100fe20003803000 */
[----:B------:R-:W-:Y:S01]  /*13ab0*/  HMMA.16816.F32 R132, R8, R38, R60 ;  /* 0x000000260884723c */ /* 0x000fe2000000183c */
[----:B------:R-:W1:Y:S01]  /*13ac0*/  LDSM.16.MT88.4 R36, [R174+0x9400] ;  /* 0x00940000ae24783b */ /* 0x000e620000004200 */
[----:B------:R-:W-:Y:S02]  /*13ad0*/  LOP3.LUT R4, R155, R0, RZ, 0xc0, !PT ;  /* 0x000000009b047212 */ /* 0x000fe400078ec0ff */
[----:B------:R-:W-:Y:S01]  /*13ae0*/  HSET2.LE.AND R0, R5, R235, PT ;  /* 0x000000eb05007233 */ /* 0x000fe20003803000 */
[----:B------:R1:W5:Y:S02]  /*13af0*/  LDL.LU R173, [R1+0x22c] ;  /* 0x00022c0001ad7983 */ /* 0x0003640000300800 */
[----:B------:R-:W-:Y:S02]  /*13b00*/  IMAD.MOV.U32 R60, RZ, RZ, R203 ;  /* 0x000000ffff3c7224 */ /* 0x000fe400078e00cb */
[----:B------:R-:W-:-:S02]  /*13b10*/  IMAD.MOV.U32 R61, RZ, RZ, R202 ;  /* 0x000000ffff3d7224 */ /* 0x000fc400078e00ca */
[----:B------:R-:W-:Y:S02]  /*13b20*/  IMAD.MOV.U32 R62, RZ, RZ, R201 ;  /* 0x000000ffff3e7224 */ /* 0x000fe400078e00c9 */
[----:B------:R-:W-:Y:S01]  /*13b30*/  IMAD.MOV.U32 R63, RZ, RZ, R200 ;  /* 0x000000ffff3f7224 */ /* 0x000fe200078e00c8 */
[----:B------:R-:W-:Y:S01]  /*13b40*/  HSET2.LE.AND R3, R6, R235, PT ;  /* 0x000000eb06037233 */ /* 0x000fe20003803000 */
[----:B------:R-:W-:Y:S01]  /*13b50*/  HMMA.16816.F32 R136, R8, R16, R156 ;  /* 0x000000100888723c */ /* 0x000fe2000000189c */
[----:B------:R-:W-:Y:S01]  /*13b60*/  LOP3.LUT R5, R154, R2, RZ, 0xc0, !PT ;  /* 0x000000029a057212 */ /* 0x000fe200078ec0ff */
[----:B------:R1:W5:Y:S01]  /*13b70*/  LDL.LU R223, [R1+0x228] ;  /* 0x0002280001df7983 */ /* 0x0003620000300800 */
[----:B------:R-:W-:-:S03]  /*13b80*/  LOP3.LUT R2, R15, R241, R22, 0x96, !PT ;  /* 0x000000f10f027212 */ /* 0x000fc600078e9616 */
[----:B------:R-:W-:Y:S01]  /*13b90*/  HMMA.16816.F32 R140, R8, R18, R140 ;  /* 0x00000012088c723c */ /* 0x000fe2000000188c */
[----:B------:R-:W3:Y:S01]  /*13ba0*/  LDSM.16.MT88.4 R16, [R188+0xa400] ;  /* 0x00a40000bc10783b */ /* 0x000ee20000004200 */
[----:B------:R-:W-:Y:S01]  /*13bb0*/  LOP3.LUT R6, R153, R3, RZ, 0xc0, !PT ;  /* 0x0000000399067212 */ /* 0x000fe200078ec0ff */
[----:B------:R-:W-:-:S03]  /*13bc0*/  IMAD.WIDE.U32 R2, R2, -0x2daee0ad, RZ ;  /* 0xd2511f5302027825 */ /* 0x000fc600078e00ff */
[----:B------:R-:W-:Y:S01]  /*13bd0*/  HMMA.16816.F32 R116, R8, R52, R168 ;  /* 0x000000340874723c */ /* 0x000fe200000018a8 */
[----:B------:R-:W-:-:S05]  /*13be0*/  IMAD.MOV.U32 R156, RZ, RZ, R207 ;  /* 0x000000ffff9c7224 */ /* 0x000fca00078e00cf */
[----:B------:R-:W-:Y:S01]  /*13bf0*/  HMMA.16816.F32 R112, R8, R54, R248 ;  /* 0x000000360870723c */ /* 0x000fe200000018f8 */
[----:B------:R-:W3:Y:S01]  /*13c00*/  LDSM.16.MT88.4 R52, [R174+0xa400] ;  /* 0x00a40000ae34783b */ /* 0x000ee20000004200 */
[----:B------:R-:W-:-:S04]  /*13c10*/  IMAD.MOV.U32 R157, RZ, RZ, R206 ;  /* 0x000000ffff9d7224 */ /* 0x000fc800078e00ce */
[C---:B------:R-:W-:Y:S01]  /*13c20*/  HMMA.16816.F32 R148, R8.reuse, R42, R60 ;  /* 0x0000002a0894723c */ /* 0x040fe2000000183c */
[----:B------:R-:W3:Y:S01]  /*13c30*/  LDSM.16.MT88.4 R60, [R174+0xb400] ;  /* 0x00b40000ae3c783b */ /* 0x000ee20000004200 */
[----:B------:R-:W-:Y:S02]  /*13c40*/  IMAD.MOV.U32 R158, RZ, RZ, R205 ;  /* 0x000000ffff9e7224 */ /* 0x000fe400078e00cd */
[----:B------:R-:W-:Y:S01]  /*13c50*/  IMAD.MOV.U32 R159, RZ, RZ, R204 ;  /* 0x000000ffff9f7224 */ /* 0x000fe200078e00cc */
[----:B------:R-:W-:Y:S01]  /*13c60*/  LOP3.LUT R7, R152, R0, RZ, 0xc0, !PT ;  /* 0x0000000098077212 */ /* 0x000fe200078ec0ff */
[----:B------:R-:W-:Y:S01]  /*13c70*/  IMAD.MOV.U32 R168, RZ, RZ, R199 ;  /* 0x000000ffffa87224 */ /* 0x000fe200078e00c7 */
[----:B------:R-:W-:Y:S01]  /*13c80*/  HMMA.16816.F32 R144, R8, R40, R144 ;  /* 0x000000280890723c */ /* 0x000fe20000001890 */
[----:B------:R-:W-:Y:S01]  /*13c90*/  IMAD.MOV.U32 R169, RZ, RZ, R198 ;  /* 0x000000ffffa97224 */ /* 0x000fe200078e00c6 */
[----:B------:R2:W5:Y:S01]  /*13ca0*/  LDL.LU R222, [R1+0x224] ;  /* 0x0002240001de7983 */ /* 0x0005620000300800 */
[----:B------:R-:W-:-:S02]  /*13cb0*/  IMAD.MOV.U32 R170, RZ, RZ, R197 ;  /* 0x000000ffffaa7224 */ /* 0x000fc400078e00c5 */
[----:B------:R-:W-:Y:S01]  /*13cc0*/  IMAD.MOV.U32 R171, RZ, RZ, R196 ;  /* 0x000000ffffab7224 */ /* 0x000fe200078e00c4 */
[----:B------:R-:W-:Y:S01]  /*13cd0*/  LOP3.LUT R0, R2, 0xffff, RZ, 0xc0, !PT ;  /* 0x0000ffff02007812 */ /* 0x000fe200078ec0ff */
[C---:B------:R-:W-:Y:S01]  /*13ce0*/  HMMA.16816.F32 R156, R8.reuse, R50, R156 ;  /* 0x00000032089c723c */ /* 0x040fe2000000189c */
[----:B------:R-:W-:Y:S01]  /*13cf0*/  SHF.R.U32.HI R12, RZ, 0x18, R2 ;  /* 0x00000018ff0c7819 */ /* 0x000fe20000011602 */
[----:B------:R-:W-:Y:S01]  /*13d00*/  IMAD.MOV.U32 R248, RZ, RZ, R167 ;  /* 0x000000fffff87224 */ /* 0x000fe200078e00a7 */
[----:B------:R2:W5:Y:S03]  /*13d10*/  LDL.LU R219, [R1+0x220] ;  /* 0x0002200001db7983 */ /* 0x0005660000300800 */
[----:B------:R-:W-:Y:S01]  /*13d20*/  HMMA.16816.F32 R152, R8, R48, R168 ;  /* 0x000000300898723c */ /* 0x000fe200000018a8 */
[----:B------:R-:W-:Y:S01]  /*13d30*/  IMAD.MOV.U32 R41, RZ, RZ, R163 ;  /* 0x000000ffff297224 */ /* 0x000fe200078e00a3 */
[----:B------:R2:W5:Y:S05]  /*13d40*/  LDL.LU R218, [R1+0x21c] ;  /* 0x00021c0001da7983 */ /* 0x00056a0000300800 */
[----:B------:R-:W-:-:S02]  /*13d50*/  SHF.R.U32.HI R8, RZ, 0x8, R0 ;  /* 0x00000008ff087819 */ /* 0x000fc40000011600 */
[----:B------:R-:W-:Y:S01]  /*13d60*/  LOP3.LUT R9, R2, 0xff, RZ, 0xc0, !PT ;  /* 0x000000ff02097812 */ /* 0x000fe200078ec0ff */
[C---:B-1----:R-:W-:Y:S01]  /*13d70*/  HMMA.16816.F32 R164, R4.reuse, R38, R72 ;  /* 0x0000002604a4723c */ /* 0x042fe20000001848 */
[----:B------:R-:W-:Y:S01]  /*13d80*/  LOP3.LUT R0, R3, R246, R24, 0x96, !PT ;  /* 0x000000f603007212 */ /* 0x000fe200078e9618 */
[----:B------:R-:W-:Y:S01]  /*13d90*/  IMAD.MOV.U32 R49, RZ, RZ, R181 ;  /* 0x000000ffff317224 */ /* 0x000fe200078e00b5 */
[----:B------:R-:W-:Y:S01]  /*13da0*/  SHF.R.U32.HI R3, RZ, 0x10, R2 ;  /* 0x00000010ff037819 */ /* 0x000fe20000011602 */
[----:B------:R-:W-:Y:S01]  /*13db0*/  IMAD.MOV.U32 R250, RZ, RZ, R240 ;  /* 0x000000fffffa7224 */ /* 0x000fe200078e00f0 */
[----:B------:R-:W-:Y:S01]  /*13dc0*/  PRMT R13, R9, 0x5410, R8 ;  /* 0x00005410090d7816 */ /* 0x000fe20000000008 */
[----:B------:R-:W-:Y:S01]  /*13dd0*/  IMAD.MOV.U32 R251, RZ, RZ, R228 ;  /* 0x000000fffffb7224 */ /* 0x000fe200078e00e4 */
[----:B------:R-:W-:Y:S01]  /*13de0*/  LOP3.LUT R9, R3, 0xff, RZ, 0xc0, !PT ;  /* 0x000000ff03097812 */ /* 0x000fe200078ec0ff */
[----:B------:R-:W-:Y:S01]  /*13df0*/  IMAD.MOV.U32 R50, RZ, RZ, R180 ;  /* 0x000000ffff327224 */ /* 0x000fe200078e00b4 */
[C---:B------:R-:W-:Y:S01]  /*13e00*/  LOP3.LUT R2, R0.reuse, 0xffff, RZ, 0xc0, !PT ;  /* 0x0000ffff00027812 */ /* 0x040fe200078ec0ff */
[----:B------:R-:W-:Y:S01]  /*13e10*/  IMAD.MOV.U32 R249, RZ, RZ, R178 ;  /* 0x000000fffff97224 */ /* 0x000fe200078e00b2 */
[----:B------:R-:W-:Y:S01]  /*13e20*/  SHF.R.U32.HI R3, RZ, 0x10, R0 ;  /* 0x00000010ff037819 */ /* 0x000fe20000011600 */
[----:B------:R-:W-:Y:S01]  /*13e30*/  IMAD.MOV.U32 R40, RZ, RZ, R162 ;  /* 0x000000ffff287224 */ /* 0x000fe200078e00a2 */
[----:B------:R-:W-:Y:S01]  /*13e40*/  LOP3.LUT R11, R0, 0xff, RZ, 0xc0, !PT ;  /* 0x000000ff000b7812 */ /* 0x000fe200078ec0ff */
[----:B------:R-:W-:Y:S01]  /*13e50*/  IMAD.MOV.U32 R42, RZ, RZ, R224 ;  /* 0x000000ffff2a7224 */ /* 0x000fe200078e00e0 */
[----:B------:R-:W-:Y:S01]  /*13e60*/  SHF.R.U32.HI R8, RZ, 0x8, R2 ;  /* 0x00000008ff087819 */ /* 0x000fe20000011602 */
[----:B------:R-:W-:Y:S01]  /*13e70*/  IMAD.MOV.U32 R43, RZ, RZ, R225 ;  /* 0x000000ffff2b7224 */ /* 0x000fe200078e00e1 */
[----:B------:R-:W-:Y:S01]  /*13e80*/  SHF.R.U32.HI R10, RZ, 0x18, R0 ;  /* 0x00000018ff0a7819 */ /* 0x000fe20000011600 */
[----:B------:R-:W-:Y:S01]  /*13e90*/  HMMA.16816.F32 R108, R4, R36, R108 ;  /* 0x00000024046c723c */ /* 0x000fe2000000186c */
[----:B------:R-:W-:Y:S01]  /*13ea0*/  LOP3.LUT R2, R3, 0xff, RZ, 0xc0, !PT ;  /* 0x000000ff03027812 */ /* 0x000fe200078ec0ff */
[----:B------:R1:W5:Y:S01]  /*13eb0*/  LDL.LU R209, [R1+0x218] ;  /* 0x0002180001d17983 */ /* 0x0003620000300800 */
[----:B------:R-:W-:-:S02]  /*13ec0*/  PRMT R0, R11, 0x5410, R8 ;  /* 0x000054100b007816 */ /* 0x000fc40000000008 */
[----:B------:R-:W-:Y:S01]  /*13ed0*/  PRMT R14, R9, 0x5410, R12 ;  /* 0x00005410090e7816 */ /* 0x000fe2000000000c */
[----:B------:R-:W-:Y:S01]  /*13ee0*/  IMAD.MOV.U32 R72, RZ, RZ, R214 ;  /* 0x000000ffff487224 */ /* 0x000fe200078e00d6 */
[----:B------:R-:W-:Y:S01]  /*13ef0*/  PRMT R2, R2, 0x5410, R10 ;  /* 0x0000541002027816 */ /* 0x000fe2000000000a */
[----:B------:R-:W-:Y:S01]  /*13f00*/  IMAD.MOV.U32 R181, RZ, RZ, R213 ;  /* 0x000000ffffb57224 */ /* 0x000fe200078e00d5 */
[----:B------:R-:W-:Y:S01]  /*13f10*/  LOP3.LUT R9, R186, R183, RZ, 0x3c, !PT ;  /* 0x000000b7ba097212 */ /* 0x000fe200078e3cff */
[----:B------:R-:W-:Y:S01]  /*13f20*/  IMAD.MOV.U32 R240, RZ, RZ, R226 ;  /* 0x000000fffff07224 */ /* 0x000fe200078e00e2 */
[--C-:B------:R-:W-:Y:S01]  /*13f30*/  HSET2.LE.AND R0, R0, R235.reuse, PT ;  /* 0x000000eb00007233 */ /* 0x100fe20003803000 */
[----:B------:R-:W-:Y:S01]  /*13f40*/  IMAD.MOV.U32 R74, RZ, RZ, R160 ;  /* 0x000000ffff4a7224 */ /* 0x000fe200078e00a0 */
[--C-:B------:R-:W-:Y:S01]  /*13f50*/  HSET2.LE.AND R2, R2, R235.reuse, PT ;  /* 0x000000eb02027233 */ /* 0x100fe20003803000 */
[----:B------:R-:W-:Y:S01]  /*13f60*/  IMAD.MOV.U32 R75, RZ, RZ, R161 ;  /* 0x000000ffff4b7224 */ /* 0x000fe200078e00a1 */
[--C-:B------:R-:W-:Y:S01]  /*13f70*/  HSET2.LE.AND R3, R13, R235.reuse, PT ;  /* 0x000000eb0d037233 */ /* 0x100fe20003803000 */
[----:B------:R-:W-:Y:S01]  /*13f80*/  IMAD.WIDE.U32 R12, R9, -0x326172a9, RZ ;  /* 0xcd9e8d57090c7825 */ /* 0x000fe200078e00ff */
[----:B------:R-:W-:Y:S01]  /*13f90*/  LOP3.LUT R8, R193, R0, RZ, 0xc0, !PT ;  /* 0x00000000c1087212 */ /* 0x000fe200078ec0ff */
[----:B---3--:R-:W-:Y:S01]  /*13fa0*/  HMMA.16816.F32 R228, R4, R16, R104 ;  /* 0x0000001004e4723c */ /* 0x008fe20000001868 */
[----:B------:R-:W-:Y:S01]  /*13fb0*/  LOP3.LUT R9, R191, R2, RZ, 0xc0, !PT ;  /* 0x00000002bf097212 */ /* 0x000fe200078ec0ff */
[----:B------:R-:W-:Y:S01]  /*13fc0*/  IMAD.MOV.U32 R73, RZ, RZ, R215 ;  /* 0x000000ffff497224 */ /* 0x000fe200078e00d7 */
[----:B------:R-:W-:-:S03]  /*13fd0*/  HSET2.LE.AND R0, R14, R235, PT ;  /* 0x000000eb0e007233 */ /* 0x000fc60003803000 */
[----:B------:R-:W-:Y:S01]  /*13fe0*/  HMMA.16816.F32 R168, R4, R44, R64 ;  /* 0x0000002c04a8723c */ /* 0x000fe20000001840 */
[----:B------:R-:W-:-:S05]  /*13ff0*/  LOP3.LUT R2, R13, R49, R72, 0x96, !PT ;  /* 0x000000310d027212 */ /* 0x000fca00078e9648 */
[C---:B------:R-:W-:Y:S01]  /*14000*/  HMMA.16816.F32 R176, R4.reuse, R52, R88 ;  /* 0x0000003404b0723c */ /* 0x040fe20000001858 */
[----:B------:R-:W-:Y:S01]  /*14010*/  LOP3.LUT R14, R41, R175, R12, 0x96, !PT ;  /* 0x000000af290e7212 */ /* 0x000fe200078e960c */
[----:B------:R-:W-:Y:S01]  /*14020*/  IMAD.MOV.U32 R51, RZ, RZ, R181 ;  /* 0x000000ffff337224 */ /* 0x000fe200078e00b5 */
[----:B------:R-:W-:Y:S01]  /*14030*/  LOP3.LUT R10, R190, R3, RZ, 0xc0, !PT ;  /* 0x00000003be0a7212 */ /* 0x000fe200078ec0ff */
[----:B------:R-:W-:Y:S01]  /*14040*/  IMAD.WIDE.U32 R2, R2, -0x2daee0ad, RZ ;  /* 0xd2511f5302027825 */ /* 0x000fe200078e00ff */
[----:B------:R1:W5:Y:S01]  /*14050*/  LDL.LU R208, [R1+0x214] ;  /* 0x0002140001d07983 */ /* 0x0003620000300800 */
[----:B------:R-:W-:Y:S01]  /*14060*/  HMMA.16816.F32 R180, R4, R56, R100 ;  /* 0x0000003804b4723c */ /* 0x000fe20000001864 */
[----:B------:R-:W-:-:S05]  /*14070*/  LOP3.LUT R11, R189, R0, RZ, 0xc0, !PT ;  /* 0x00000000bd0b7212 */ /* 0x000fca00078ec0ff */
[C---:B------:R-:W-:Y:S06]  /*14080*/  HMMA.16816.F32 R160, R4.reuse, R46, R80 ;  /* 0x0000002e04a0723c */ /* 0x040fec0000001850 */
[C---:B------:R-:W-:Y:S06]  /*14090*/  HMMA.16816.F32 R212, R4.reuse, R54, R92 ;  /* 0x0000003604d4723c */ /* 0x040fec000000185c */
[C---:B------:R-:W-:Y:S06]  /*140a0*/  HMMA.16816.F32 R224, R4.reuse, R18, R84 ;  /* 0x0000001204e0723c */ /* 0x040fec0000001854 */
[C---:B------:R-:W-:Y:S06]  /*140b0*/  HMMA.16816.F32 R104, R4.reuse, R60, R76 ;  /* 0x0000003c0468723c */ /* 0x040fec000000184c */
[C---:B------:R-:W-:Y:S01]  /*140c0*/  HMMA.16816.F32 R184, R4.reuse, R62, R68 ;  /* 0x0000003e04b8723c */ /* 0x040fe20000001844 */
[----:B------:R-:W-:Y:S01]  /*140d0*/  LOP3.LUT R3, R3, R20, R74, 0x96, !PT ;  /* 0x0000001403037212 */ /* 0x000fe200078e964a */
[----:B------:R-:W-:Y:S01]  /*140e0*/  IMAD.MOV.U32 R22, RZ, RZ, R42 ;  /* 0x000000ffff167224 */ /* 0x000fe200078e002a */
[----:B------:R1:W5:Y:S03]  /*140f0*/  LDL.LU R207, [R1+0x210] ;  /* 0x0002100001cf7983 */ /* 0x0003660000300800 */
[----:B------:R-:W-:Y:S01]  /*14100*/  HMMA.16816.F32 R100, R4, R58, R96 ;  /* 0x0000003a0464723c */ /* 0x000fe20000001860 */
[----:B------:R-:W-:Y:S01]  /*14110*/  IMAD.MOV.U32 R23, RZ, RZ, R43 ;  /* 0x000000ffff177224 */ /* 0x000fe200078e002b */
[----:B------:R1:W5:Y:S04]  /*14120*/  LDL.LU R206, [R1+0x20c] ;  /* 0x00020c0001ce7983 */ /* 0x0003680000300800 */
[C---:B------:R-:W-:Y:S01]  /*14130*/  HMMA.16816.F32 R92, R8.reuse, R36, R116 ;  /* 0x00000024085c723c */ /* 0x040fe20000001874 */
[----:B------:R-:W-:Y:S01]  /*14140*/  IMAD.WIDE.U32 R4, R14, -0x2daee0ad, RZ ;  /* 0xd2511f530e047825 */ /* 0x000fe200078e00ff */
[----:B------:R-:W-:Y:S01]  /*14150*/  LOP3.LUT R6, R221, R175, R12, 0x96, !PT ;  /* 0x000000afdd067212 */ /* 0x000fe200078e960c */
[----:B------:R1:W5:Y:S03]  /*14160*/  LDL.LU R205, [R1+0x208] ;  /* 0x0002080001cd7983 */ /* 0x0003660000300800 */
        /* <DEDUP_REMOVED lines=9> */
[C---:B------:R-:W-:Y:S01]  /*14200*/  HMMA.16816.F32 R84, R8.reuse, R46, R120 ;  /* 0x0000002e0854723c */ /* 0x040fe20000001878 */
[----:B------:R-:W-:Y:S02]  /*14210*/  LDSM.16.MT88.4 R44, [R188+0x9800] ;  /* 0x00980000bc2c783b */ /* 0x000fe40000004200 */
[----:B------:R-:W-:Y:S01]  /*14220*/  IMAD.WIDE.U32 R40, R0, -0x2daee0ad, RZ ;  /* 0xd2511f5300287825 */ /* 0x000fe200078e00ff */
[----:B------:R-:W-:Y:S01]  /*14230*/  LOP3.LUT R0, R3, R248, R4, 0x96, !PT ;  /* 0x000000f803007212 */ /* 0x000fe200078e9604 */
[----:B------:R1:W5:Y:S03]  /*14240*/  LDL.LU R202, [R1+0x1fc] ;  /* 0x0001fc0001ca7983 */ /* 0x0003660000300800 */
[----:B------:R-:W-:Y:S01]  /*14250*/  LOP3.LUT R2, R41, R249, R2, 0x96, !PT ;  /* 0x000000f929027212 */ /* 0x000fe200078e9602 */
[----:B------:R-:W-:Y:S01]  /*14260*/  IMAD.WIDE.U32 R36, R0, -0x326172a9, RZ ;  /* 0xcd9e8d5700247825 */ /* 0x000fe200078e00ff */
[----:B------:R-:W-:Y:S01]  /*14270*/  LOP3.LUT R4, R13, R49, R50, 0x96, !PT ;  /* 0x000000310d047212 */ /* 0x000fe200078e9632 */
[----:B------:R-:W-:Y:S01]  /*14280*/  HMMA.16816.F32 R72, R8, R16, R136 ;  /* 0x000000100848723c */ /* 0x000fe20000001888 */
[----:B------:R-:W3:Y:S01]  /*14290*/  LDSM.16.MT88.4 R48, [R174+0x9800] ;  /* 0x00980000ae30783b */ /* 0x000ee20000004200 */
[----:B------:R-:W-:-:S03]  /*142a0*/  IMAD.WIDE.U32 R2, R2, -0x326172a9, RZ ;  /* 0xcd9e8d5702027825 */ /* 0x000fc600078e00ff */
[----:B------:R1:W5:Y:S02]  /*142b0*/  LDL.LU R201, [R1+0x1f8] ;  /* 0x0001f80001c97983 */ /* 0x0003640000300800 */
[----:B------:R-:W-:Y:S01]  /*142c0*/  LOP3.LUT R0, R3, R245, R36, 0x96, !PT ;  /* 0x000000f503007212 */ /* 0x000fe200078e9624 */
[----:B------:R-:W-:Y:S01]  /*142d0*/  IMAD.WIDE.U32 R4, R4, -0x2daee0ad, RZ ;  /* 0xd2511f5304047825 */ /* 0x000fe200078e00ff */
[C---:B------:R-:W-:Y:S01]  /*142e0*/  LOP3.LUT R3, R2.reuse, 0xffff, RZ, 0xc0, !PT ;  /* 0x0000ffff02037812 */ /* 0x040fe200078ec0ff */
[----:B------:R-:W-:Y:S01]  /*142f0*/  HMMA.16816.F32 R64, R8, R18, R140 ;  /* 0x000000120840723c */ /* 0x000fe2000000188c */
[----:B------:R-:W-:Y:S01]  /*14300*/  LOP3.LUT R13, R2, 0xff, RZ, 0xc0, !PT ;  /* 0x000000ff020d7812 */ /* 0x000fe200078ec0ff */
[----:B------:R-:W-:Y:S01]  /*14310*/  IMAD.WIDE.U32 R24, R6, -0x2daee0ad, RZ ;  /* 0xd2511f5306187825 */ /* 0x000fe200078e00ff */
[--C-:B------:R-:W-:Y:S01]  /*14320*/  SHF.R.U32.HI R7, RZ, 0x10, R2.reuse ;  /* 0x00000010ff077819 */ /* 0x100fe20000011602 */
[----:B------:R-:W-:Y:S01]  /*14330*/  LDSM.16.MT88.4 R16, [R188+0xa800] ;  /* 0x00a80000bc10783b */ /* 0x000fe20000004200 */
[----:B------:R-:W-:-:S02]  /*14340*/  SHF.R.U32.HI R12, RZ, 0x18, R2 ;  /* 0x00000018ff0c7819 */ /* 0x000fc40000011602 */
[----:B------:R-:W-:Y:S01]  /*14350*/  LOP3.LUT R2, R0, 0xffff, RZ, 0xc0, !PT ;  /* 0x0000ffff00027812 */ /* 0x000fe200078ec0ff */
[C---:B------:R-:W-:Y:S01]  /*14360*/  HMMA.16816.F32 R112, R8.reuse, R38, R112 ;  /* 0x000000260870723c */ /* 0x040fe20000001870 */
[----:B------:R-:W-:Y:S01]  /*14370*/  SHF.R.U32.HI R3, RZ, 0x8, R3 ;  /* 0x00000008ff037819 */ /* 0x000fe20000011603 */
[----:B------:R1:W5:Y:S01]  /*14380*/  LDL.LU R200, [R1+0x1f4] ;  /* 0x0001f40001c87983 */ /* 0x0003620000300800 */
[----:B------:R-:W-:Y:S02]  /*14390*/  LOP3.LUT R14, R5, R20, R22, 0x96, !PT ;  /* 0x00000014050e7212 */ /* 0x000fe400078e9616 */
[----:B------:R-:W-:Y:S01]  /*143a0*/  LOP3.LUT R5, R7, 0xff, RZ, 0xc0, !PT ;  /* 0x000000ff07057812 */ /* 0x000fe200078ec0ff */
[----:B------:R-:W-:Y:S01]  /*143b0*/  HMMA.16816.F32 R80, R8, R52, R128 ;  /* 0x000000340850723c */ /* 0x000fe20000001880 */
[----:B------:R-:W-:Y:S01]  /*143c0*/  SHF.R.U32.HI R6, RZ, 0x8, R2 ;  /* 0x00000008ff067819 */ /* 0x000fe20000011602 */
[----:B------:R1:W5:Y:S01]  /*143d0*/  LDL.LU R199, [R1+0x1f0] ;  /* 0x0001f00001c77983 */ /* 0x0003620000300800 */
[----:B------:R-:W-:-:S02]  /*143e0*/  PRMT R2, R13, 0x5410, R3 ;  /* 0x000054100d027816 */ /* 0x000fc40000000003 */
[----:B------:R-:W-:Y:S01]  /*143f0*/  SHF.R.U32.HI R3, RZ, 0x10, R0 ;  /* 0x00000010ff037819 */ /* 0x000fe20000011600 */
[C---:B------:R-:W-:Y:S01]  /*14400*/  HMMA.16816.F32 R76, R8.reuse, R54, R132 ;  /* 0x00000036084c723c */ /* 0x040fe20000001884 */
[----:B------:R-:W-:Y:S01]  /*14410*/  LOP3.LUT R15, R25, R21, R4, 0x96, !PT ;  /* 0x00000015190f7212 */ /* 0x000fe200078e9604 */
[----:B------:R1:W5:Y:S01]  /*14420*/  LDL.LU R198, [R1+0x1ec] ;  /* 0x0001ec0001c67983 */ /* 0x0003620000300800 */
[----:B------:R-:W-:Y:S02]  /*14430*/  LOP3.LUT R7, R0, 0xff, RZ, 0xc0, !PT ;  /* 0x000000ff00077812 */ /* 0x000fe400078ec0ff */
[----:B------:R-:W-:Y:S01]  /*14440*/  PRMT R4, R5, 0x5410, R12 ;  /* 0x0000541005047816 */ /* 0x000fe2000000000c */
[----:B------:R-:W1:Y:S01]  /*14450*/  LDSM.16.MT88.4 R20, [R174+0xa800] ;  /* 0x00a80000ae14783b */ /* 0x000e620000004200 */
[----:B------:R-:W-:Y:S02]  /*14460*/  SHF.R.U32.HI R5, RZ, 0x18, R0 ;  /* 0x00000018ff057819 */ /* 0x000fe40000011600 */
[----:B------:R-:W-:Y:S01]  /*14470*/  LOP3.LUT R3, R3, 0xff, RZ, 0xc0, !PT ;  /* 0x000000ff03037812 */ /* 0x000fe200078ec0ff */
[----:B------:R-:W-:Y:S01]  /*14480*/  HMMA.16816.F32 R52, R8, R60, R144 ;  /* 0x0000003c0834723c */ /* 0x000fe20000001890 */
[----:B------:R-:W-:Y:S01]  /*14490*/  PRMT R6, R7, 0x5410, R6 ;  /* 0x0000541007067816 */ /* 0x000fe20000000006 */
[----:B------:R1:W5:Y:S01]  /*144a0*/  LDL.LU R197, [R1+0x1e8] ;  /* 0x0001e80001c57983 */ /* 0x0003620000300800 */
[----:B------:R-:W-:-:S02]  /*144b0*/  HSET2.LE.AND R0, R2, R235, PT ;  /* 0x000000eb02007233 */ /* 0x000fc40003803000 */
[--C-:B------:R-:W-:Y:S01]  /*144c0*/  HSET2.LE.AND R2, R4, R235.reuse, PT ;  /* 0x000000eb04027233 */ /* 0x100fe20003803000 */
[C---:B------:R-:W-:Y:S01]  /*144d0*/  HMMA.16816.F32 R68, R8.reuse, R56, R152 ;  /* 0x000000380844723c */ /* 0x040fe20000001898 */
[----:B------:R-:W-:Y:S01]  /*144e0*/  PRMT R4, R3, 0x5410, R5 ;  /* 0x0000541003047816 */ /* 0x000fe20000000005 */
[----:B------:R1:W5:Y:S01]  /*144f0*/  LDL.LU R196, [R1+0x1e4] ;  /* 0x0001e40001c47983 */ /* 0x0003620000300800 */
[--C-:B------:R-:W-:Y:S02]  /*14500*/  HSET2.LE.AND R3, R6, R235.reuse, PT ;  /* 0x000000eb06037233 */ /* 0x100fe40003803000 */
[----:B------:R-:W-:Y:S01]  /*14510*/  LOP3.LUT R6, R195, R0, RZ, 0xc0, !PT ;  /* 0x00000000c3067212 */ /* 0x000fe200078ec0ff */
[----:B------:R-:W-:Y:S01]  /*14520*/  LDSM.16.MT88.4 R140, [R188+0xac00] ;  /* 0x00ac0000bc8c783b */ /* 0x000fe20000004200 */
[----:B------:R-:W-:Y:S02]  /*14530*/  HSET2.LE.AND R0, R4, R235, PT ;  /* 0x000000eb04007233 */ /* 0x000fe40003803000 */
[----:B------:R-:W-:Y:S01]  /*14540*/  LOP3.LUT R7, R194, R2, RZ, 0xc0, !PT ;  /* 0x00000002c2077212 */ /* 0x000fe200078ec0ff */
[C---:B------:R-:W-:Y:S01]  /*14550*/  HMMA.16816.F32 R60, R8.reuse, R62, R148 ;  /* 0x0000003e083c723c */ /* 0x040fe20000001894 */
[----:B------:R-:W-:Y:S01]  /*14560*/  LOP3.LUT R4, R211, R3, RZ, 0xc0, !PT ;  /* 0x00000003d3047212 */ /* 0x000fe200078ec0ff */
[----:B------:R-:W-:Y:S01]  /*14570*/  IMAD.WIDE.U32 R2, R14, -0x326172a9, RZ ;  /* 0xcd9e8d570e027825 */ /* 0x000fe200078e00ff */
[----:B------:R-:W-:Y:S01]  /*14580*/  LOP3.LUT R5, R210, R0, RZ, 0xc0, !PT ;  /* 0x00000000d2057212 */ /* 0x000fe200078ec0ff */
[----:B------:R1:W5:Y:S02]  /*14590*/  LDL.LU R193, [R1+0x1e0] ;  /* 0x0001e00001c17983 */ /* 0x0003640000300800 */
[----:B------:R-:W-:Y:S01]  /*145a0*/  IMAD.WIDE.U32 R210, R15, -0x326172a9, RZ ;  /* 0xcd9e8d570fd27825 */ /* 0x000fe200078e00ff */
[----:B------:R-:W-:Y:S01]  /*145b0*/  LOP3.LUT R3, R3, R26, R220, 0x96, !PT ;  /* 0x0000001a03037212 */ /* 0x000fe200078e96dc */
[----:B------:R-:W2:Y:S03]  /*145c0*/  LDSM.16.MT88.4 R12, [R174+0xb800] ;  /* 0x00b80000ae0c783b */ /* 0x000ea60000004200 */
[----:B------:R-:W-:Y:S01]  /*145d0*/  LOP3.LUT R0, R211, R27, R2, 0x96, !PT ;  /* 0x0000001bd3007212 */ /* 0x000fe200078e9602 */
[----:B------:R-:W-:Y:S01]  /*145e0*/  IMAD.WIDE.U32 R2, R3, -0x2daee0ad, RZ ;  /* 0xd2511f5303027825 */ /* 0x000fe200078e00ff */
[----:B------:R-:W-:Y:S01]  /*145f0*/  HMMA.16816.F32 R56, R8, R58, R156 ;  /* 0x0000003a0838723c */ /* 0x000fe2000000189c */
[----:B------:R2:W5:Y:S02]  /*14600*/  LDL.LU R191, [R1+0x1dc] ;  /* 0x0001dc0001bf7983 */ /* 0x0005640000300800 */
[----:B------:R-:W-:Y:S01]  /*14610*/  IMAD.WIDE.U32 R194, R0, -0x2daee0ad, RZ ;  /* 0xd2511f5300c27825 */ /* 0x000fe200078e00ff */
[----:B------:R-:W-:Y:S01]  /*14620*/  LOP3.LUT R0, R3, R248, R24, 0x96, !PT ;  /* 0x000000f803007212 */ /* 0x000fe200078e9618 */
[----:B------:R2:W5:Y:S03]  /*14630*/  LDL.LU R190, [R1+0x1d8] ;  /* 0x0001d80001be7983 */ /* 0x0005660000300800 */
[----:B------:R-:W-:Y:S01]  /*14640*/  LOP3.LUT R2, R195, R249, R2, 0x96, !PT ;  /* 0x000000f9c3027212 */ /* 0x000fe200078e9602 */
[----:B------:R-:W4:Y:S01]  /*14650*/  LDSM.16.MT88.4 R24, [R188+0xb800] ;  /* 0x00b80000bc18783b */ /* 0x000f220000004200 */
[----:B------:R-:W-:Y:S01]  /*14660*/  IMAD.WIDE.U32 R38, R0, -0x326172a9, RZ ;  /* 0xcd9e8d5700267825 */ /* 0x000fe200078e00ff */
[----:B---3--:R-:W-:Y:S02]  /*14670*/  HMMA.16816.F32 R136, R4, R48, R108 ;  /* 0x000000300488723c */ /* 0x008fe4000000186c */
[----:B------:R3:W5:Y:S01]  /*14680*/  LDL.LU R189, [R1+0x1d4] ;  /* 0x0001d40001bd7983 */ /* 0x0007620000300800 */
[----:B------:R-:W-:-:S03]  /*14690*/  IMAD.WIDE.U32 R2, R2, -0x326172a9, RZ ;  /* 0xcd9e8d5702027825 */ /* 0x000fc600078e00ff */
[----:B-1----:R-:W-:Y:S01]  /*146a0*/  HMMA.16816.F32 R120, R4, R20, R176 ;  /* 0x000000140478723c */ /* 0x002fe200000018b0 */
[----:B------:R3:W5:Y:S01]  /*146b0*/  LDL.LU R175, [R1+0x1d0] ;  /* 0x0001d00001af7983 */ /* 0x0007620000300800 */
[----:B------:R-:W-:Y:S02]  /*146c0*/  LOP3.LUT R0, R3, R245, R38, 0x96, !PT ;  /* 0x000000f503007212 */ /* 0x000fe400078e9626 */
[C---:B------:R-:W-:Y:S01]  /*146d0*/  LOP3.LUT R3, R2.reuse, 0xffff, RZ, 0xc0, !PT ;  /* 0x0000ffff02037812 */ /* 0x040fe200078ec0ff */
[----:B------:R-:W-:Y:S01]  /*146e0*/  LDSM.16.MT88.4 R156, [R188+0x9c00] ;  /* 0x009c0000bc9c783b */ /* 0x000fe20000004200 */
[----:B------:R-:W-:Y:S02]  /*146f0*/  LOP3.LUT R36, R2, 0xff, RZ, 0xc0, !PT ;  /* 0x000000ff02247812 */ /* 0x000fe400078ec0ff */
[--C-:B------:R-:W-:Y:S01]  /*14700*/  SHF.R.U32.HI R11, RZ, 0x10, R2.reuse ;  /* 0x00000010ff0b7819 */ /* 0x100fe20000011602 */
[----:B------:R-:W-:Y:S01]  /*14710*/  LDSM.16.MT88.4 R148, [R174+0xac00] ;  /* 0x00ac0000ae94783b */ /* 0x000fe20000004200 */
[----:B------:R-:W-:-:S02]  /*14720*/  SHF.R.U32.HI R10, RZ, 0x18, R2 ;  /* 0x00000018ff0a7819 */ /* 0x000fc40000011602 */
[C---:B------:R-:W-:Y:S02]  /*14730*/  LOP3.LUT R2, R0.reuse, 0xffff, RZ, 0xc0, !PT ;  /* 0x0000ffff00027812 */ /* 0x040fe400078ec0ff */
[----:B------:R-:W-:Y:S02]  /*14740*/  SHF.R.U32.HI R3, RZ, 0x8, R3 ;  /* 0x00000008ff037819 */ /* 0x000fe40000011603 */
        /* <DEDUP_REMOVED lines=19> */
[----:B------:R-:W-:Y:S02]  /*14880*/  LOP3.LUT R9, R243, R9, RZ, 0xc0, !PT ;  /* 0x00000009f3097212 */ /* 0x000fe400078ec0ff */
[----:B------:R-:W-:Y:S01]  /*14890*/  LOP3.LUT R0, R3, R246, R40, 0x96, !PT ;  /* 0x000000f603007212 */ /* 0x000fe200078e9628 */
[C---:B------:R-:W-:Y:S01]  /*148a0*/  HMMA.16816.F32 R132, R4.reuse, R50, R164 ;  /* 0x000000320484723c */ /* 0x040fe200000018a4 */
[----:B------:R-:W-:Y:S01]  /*148b0*/  LOP3.LUT R3, R2, 0xffff, RZ, 0xc0, !PT ;  /* 0x0000ffff02037812 */ /* 0x000fe200078ec0ff */
[----:B------:R-:W1:Y:S04]  /*148c0*/  LDSM.16.MT88.4 R164, [R174+0x9c00] ;  /* 0x009c0000aea4783b */ /* 0x000e680000004200 */
[C---:B------:R-:W-:Y:S06]  /*148d0*/  HMMA.16816.F32 R128, R4.reuse, R44, R168 ;  /* 0x0000002c0480723c */ /* 0x040fec00000018a8 */
[C---:B------:R-:W-:Y:S06]  /*148e0*/  HMMA.16816.F32 R124, R4.reuse, R46, R160 ;  /* 0x0000002e047c723c */ /* 0x040fec00000018a0 */
[C---:B------:R-:W-:Y:S06]  /*148f0*/  HMMA.16816.F32 R116, R4.reuse, R22, R212 ;  /* 0x000000160474723c */ /* 0x040fec00000018d4 */
[C---:B------:R-:W-:Y:S06]  /*14900*/  HMMA.16816.F32 R96, R4.reuse, R16, R228 ;  /* 0x000000100460723c */ /* 0x040fec00000018e4 */
[C---:B------:R-:W-:Y:S06]  /*14910*/  HMMA.16816.F32 R108, R4.reuse, R18, R224 ;  /* 0x00000012046c723c */ /* 0x040fec00000018e0 */
[C---:B--2---:R-:W-:Y:S06]  /*14920*/  HMMA.16816.F32 R104, R4.reuse, R12, R104 ;  /* 0x0000000c0468723c */ /* 0x044fec0000001868 */
[C---:B------:R-:W-:Y:S06]  /*14930*/  HMMA.16816.F32 R176, R4.reuse, R14, R184 ;  /* 0x0000000e04b0723c */ /* 0x040fec00000018b8 */
[C---:B----4-:R-:W-:Y:S06]  /*14940*/  HMMA.16816.F32 R180, R4.reuse, R24, R180 ;  /* 0x0000001804b4723c */ /* 0x050fec00000018b4 */
        /* <DEDUP_REMOVED lines=18> */
[----:B------:R-:W-:Y:S07]  /*14a70*/  HMMA.16816.F32 R168, R8, R48, R92 ;  /* 0x0000003008a8723c */ /* 0x000fee000000185c */
[----:B------:R-:W-:Y:S01]  /*14a80*/  LOP3.LUT R95, R217, R2, RZ, 0xc0, !PT ;  /* 0x00000002d95f7212 */ /* 0x000fe200078ec0ff */
[----:B------:R-:W-:-:S05]  /*14a90*/  IMAD.MOV.U32 R217, RZ, RZ, R241 ;  /* 0x000000ffffd97224 */ /* 0x000fca00078e00f1 */
[----:B------:R-:W-:Y:S02]  /*14aa0*/  LOP3.LUT R2, R39, R217, R210, 0x96, !PT ;  /* 0x000000d927027212 */ /* 0x000fe400078e96d2 */
[----:B------:R-:W2:Y:S01]  /*14ab0*/  LDL R210, [R1+0x180] ;  /* 0x0001800001d27983 */ /* 0x000ea20000100800 */
[----:B------:R-:W-:Y:S02]  /*14ac0*/  PRMT R0, R16, 0x5410, R6 ;  /* 0x0000541010007816 */ /* 0x000fe40000000006 */
[--C-:B------:R-:W-:Y:S01]  /*14ad0*/  HSET2.LE.AND R3, R5, R235.reuse, PT ;  /* 0x000000eb05037233 */ /* 0x100fe20003803000 */
[C---:B------:R-:W-:Y:S01]  /*14ae0*/  HMMA.16816.F32 R152, R8.reuse, R20, R80 ;  /* 0x000000140898723c */ /* 0x040fe20000001850 */
[----:B------:R-:W4:Y:S01]  /*14af0*/  LDSM.16.MT88.4 R80, [R174+0xbc00] ;  /* 0x00bc0000ae50783b */ /* 0x000f220000004200 */
[--C-:B------:R-:W-:Y:S02]  /*14b00*/  HSET2.LE.AND R0, R0, R235.reuse, PT ;  /* 0x000000eb00007233 */ /* 0x100fe40003803000 */
[----:B------:R-:W-:Y:S01]  /*14b10*/  LOP3.LUT R92, R234, R3, RZ, 0xc0, !PT ;  /* 0x00000003ea5c7212 */ /* 0x000fe200078ec0ff */
[----:B------:R-:W-:Y:S01]  /*14b20*/  IMAD.WIDE.U32 R2, R2, -0x2daee0ad, RZ ;  /* 0xd2511f5302027825 */ /* 0x000fe200078e00ff */
[----:B------:R-:W-:Y:S01]  /*14b30*/  HMMA.16816.F32 R60, R8, R14, R60 ;  /* 0x0000000e083c723c */ /* 0x000fe2000000183c */
[----:B------:R-:W3:Y:S01]  /*14b40*/  LDSM.16.MT88.4 R12, [R188+0xbc00] ;  /* 0x00bc0000bc0c783b */ /* 0x000ee20000004200 */
        /* <DEDUP_REMOVED lines=30> */
[----:B------:R-:W-:Y:S01]  /*14d30*/  HSET2.LE.AND R4, R4, R235, PT ;  /* 0x000000eb04047233 */ /* 0x000fe20003803000 */
[----:B------:R-:W-:Y:S07]  /*14d40*/  HMMA.16816.F32 R112, R92, R140, R96 ;  /* 0x0000008c5c70723c */ /* 0x000fee0000001860 */
[----:B------:R-:W-:-:S02]  /*14d50*/  LOP3.LUT R98, R237, R0, RZ, 0xc0, !PT ;  /* 0x00000000ed627212 */ /* 0x000fc400078ec0ff */
[----:B------:R-:W-:Y:S02]  /*14d60*/  LOP3.LUT R99, R236, R2, RZ, 0xc0, !PT ;  /* 0x00000002ec637212 */ /* 0x000fe400078ec0ff */
[----:B------:R-:W-:Y:S02]  /*14d70*/  LOP3.LUT R96, R239, R3, RZ, 0xc0, !PT ;  /* 0x00000003ef607212 */ /* 0x000fe400078ec0ff */
[----:B------:R-:W-:Y:S01]  /*14d80*/  LOP3.LUT R97, R238, R4, RZ, 0xc0, !PT ;  /* 0x00000004ee617212 */ /* 0x000fe200078ec0ff */
[----:B-1----:R-:W-:Y:S01]  /*14d90*/  HMMA.16816.F32 R136, R92, R164, R136 ;  /* 0x000000a45c88723c */ /* 0x002fe20000001888 */
[----:B------:R-:W-:-:S05]  /*14da0*/  IADD3 R194, P0, R34, -0x100, RZ ;  /* 0xffffff0022c27810 */ /* 0x000fca0007f1e0ff */
[----:B------:R-:W-:Y:S01]  /*14db0*/  HMMA.16816.F32 R132, R92, R166, R132 ;  /* 0x000000a65c84723c */ /* 0x000fe20000001884 */
[----:B------:R-:W-:-:S05]  /*14dc0*/  IMAD.MOV.U32 R184, RZ, RZ, R216 ;  /* 0x000000ffffb87224 */ /* 0x000fca00078e00d8 */
[----:B------:R-:W-:Y:S01]  /*14dd0*/  HMMA.16816.F32 R128, R92, R156, R128 ;  /* 0x0000009c5c80723c */ /* 0x000fe20000001880 */
[----:B------:R-:W-:-:S05]  /*14de0*/  IADD3.X R195, R35, -0x1, RZ, P0, !PT ;  /* 0xffffffff23c37810 */ /* 0x000fca00007fe4ff */
[C---:B------:R-:W-:Y:S06]  /*14df0*/  HMMA.16816.F32 R124, R92.reuse, R158, R124 ;  /* 0x0000009e5c7c723c */ /* 0x040fec000000187c */
[C---:B------:R-:W-:Y:S06]  /*14e00*/  HMMA.16816.F32 R120, R92.reuse, R148, R120 ;  /* 0x000000945c78723c */ /* 0x040fec0000001878 */
[C---:B------:R-:W-:Y:S06]  /*14e10*/  HMMA.16816.F32 R116, R92.reuse, R150, R116 ;  /* 0x000000965c74723c */ /* 0x040fec0000001874 */
[C---:B------:R-:W-:Y:S06]  /*14e20*/  HMMA.16816.F32 R108, R92.reuse, R142, R108 ;  /* 0x0000008e5c6c723c */ /* 0x040fec000000186c */
[C---:B----4-:R-:W-:Y:S06]  /*14e30*/  HMMA.16816.F32 R72, R92.reuse, R80, R104 ;  /* 0x000000505c48723c */ /* 0x050fec0000001868 */
[----:B------:R-:W-:Y:S06]  /*14e40*/  HMMA.16816.F32 R76, R92, R82, R176 ;  /* 0x000000525c4c723c */ /* 0x000fec00000018b0 */
[C---:B------:R-:W-:Y:S06]  /*14e50*/  HMMA.16816.F32 R168, R96.reuse, R164, R168 ;  /* 0x000000a460a8723c */ /* 0x040fec00000018a8 */
[C---:B------:R-:W-:Y:S06]  /*14e60*/  HMMA.16816.F32 R160, R96.reuse, R156, R160 ;  /* 0x0000009c60a0723c */ /* 0x040fec00000018a0 */
[C---:B------:R-:W-:Y:S06]  /*14e70*/  HMMA.16816.F32 R152, R96.reuse, R148, R152 ;  /* 0x000000946098723c */ /* 0x040fec0000001898 */
[C---:B------:R-:W-:Y:S06]  /*14e80*/  HMMA.16816.F32 R144, R96.reuse, R140, R144 ;  /* 0x0000008c6090723c */ /* 0x040fec0000001890 */
[----:B------:R-:W-:Y:S06]  /*14e90*/  HMMA.16816.F32 R68, R96, R80, R52 ;  /* 0x000000506044723c */ /* 0x000fec0000001834 */
[----:B---3--:R-:W-:Y:S06]  /*14ea0*/  HMMA.16816.F32 R88, R92, R12, R180 ;  /* 0x0000000c5c58723c */ /* 0x008fec00000018b4 */
        /* <DEDUP_REMOVED lines=12> */
[----:B--2---:R-:W-:-:S13]  /*14f70*/  ISETP.GT.AND P1, PT, R216, R210, PT ;  /* 0x000000d2d800720c */ /* 0x004fda0003f24270 */
[----:B------:R-:W-:Y:S05]  /*14f80*/  @!P1 BRA `(.L_x_1105) ;  /* 0x00000098001c9947 */ /* 0x000fea0003800000 */
        /* <DEDUP_REMOVED lines=10> */
[----:B--2---:R-:W-:-:S04]  /*15030*/  IMAD.MOV.U32 R211, RZ, RZ, R235 ;  /* 0x000000ffffd37224 */ /* 0x004fc800078e00eb */
[----:B------:R-:W-:Y:S01]  /*15040*/  VIADD R216, R211, 0xfffffffd ;  /* 0xfffffffdd3d87836 */ /* 0x000fe20000000000 */
[C---:B---3--:R-:W-:Y:S01]  /*15050*/  SHF.L.U64.HI R0, R240.reuse, 0x6, R241 ;  /* 0x00000006f0007819 */ /* 0x048fe200000102f1 */
[----:B------:R-:W-:-:S03]  /*15060*/  IMAD.SHL.U32 R5, R240, 0x40, RZ ;  /* 0x00000040f0057824 */ /* 0x000fc600078e00ff */
[----:B------:R-:W-:Y:S01]  /*15070*/  SHF.R.S32.HI R4, RZ, 0x1f, R216 ;  /* 0x0000001fff047819 */ /* 0x000fe200000114d8 */
[----:B------:R-:W-:Y:S02]  /*15080*/  IMAD R0, R0, R216, RZ ;  /* 0x000000d800007224 */ /* 0x000fe400078e02ff */
[----:B----4-:R-:W-:Y:S02]  /*15090*/  IMAD.MOV.U32 R3, RZ, RZ, R251 ;  /* 0x000000ffff037224 */ /* 0x010fe400078e00fb */
        /* <DEDUP_REMOVED lines=48> */
[----:B------:R-:W4:Y:S04]  /*153a0*/  LDSM.16.M88.4 R48, [R175+0x6800] ;  /* 0x00680000af30783b */ /* 0x000f280000000200 */
[----:B-1----:R-:W1:Y:S04]  /*153b0*/  LDSM.16.M88.4 R12, [R190+0x1000] ;  /* 0x00100000be0c783b */ /* 0x002e680000000200 */
[----:B------:R-:W1:Y:S04]  /*153c0*/  LDSM.16.M88.4 R44, [R175+0x6c00] ;  /* 0x006c0000af2c783b */ /* 0x000e680000000200 */
[----:B--2---:R-:W-:Y:S04]  /*153d0*/  LDSM.16.M88.4 R8, [R191] ;  /* 0x00000000bf08783b */ /* 0x004fe80000000200 */
[----:B------:R-:W2:Y:S04]  /*153e0*/  LDSM.16.M88.4 R24, [R189+0x6800] ;  /* 0x00680000bd18783b */ /* 0x000ea80000000200 */
[----:B------:R-:W2:Y:S04]  /*153f0*/  LDSM.16.M88.4 R52, [R175+0x6400] ;  /* 0x00640000af34783b */ /* 0x000ea80000000200 */
[----:B---3--:R-:W3:Y:S04]  /*15400*/  LDSM.16.M88.4 R4, [R191+0x1000] ;  /* 0x00100000bf04783b */ /* 0x008ee80000000200 */
[----:B------:R-:W3:Y:S04]  /*15410*/  LDSM.16.M88.4 R20, [R189+0x6c00] ;  /* 0x006c0000bd14783b */ /* 0x000ee80000000200 */
[----:B------:R-:W3:Y:S04]  /*15420*/  LDSM.16.M88.4 R56, [R175+0x6000] ;  /* 0x00600000af38783b */ /* 0x000ee80000000200 */
[----:B------:R-:W3:Y:S01]  /*15430*/  LDSM.16.M88.4 R36, [R189+0x6400] ;  /* 0x00640000bd24783b */ /* 0x000ee20000000200 */
[-C--:B----4-:R-:W-:Y:S03]  /*15440*/  HMMA.16816.F32 R104, R16, R48.reuse, RZ ;  /* 0x000000301068723c */ /* 0x090fe600000018ff */
[----:B------:R-:W4:Y:S04]  /*15450*/  LDSM.16.M88.4 R40, [R189+0x6000] ;  /* 0x00600000bd28783b */ /* 0x000f280000000200 */
[----:B------:R-:W0:Y:S01]  /*15460*/  LDGDEPBAR ;  /* 0x00000000000079af */ /* 0x000e220000000000 */
[----:B-1----:R-:W-:Y:S06]  /*15470*/  HMMA.16816.F32 R100, R12, R48, RZ ;  /* 0x000000300c64723c */ /* 0x002fec00000018ff */
[-C--:B------:R-:W-:Y:S06]  /*15480*/  HMMA.16816.F32 R64, R16, R44.reuse, RZ ;  /* 0x0000002c1040723c */ /* 0x080fec00000018ff */
[----:B------:R-:W-:Y:S06]  /*15490*/  HMMA.16816.F32 R60, R12, R44, RZ ;  /* 0x0000002c0c3c723c */ /* 0x000fec00000018ff */
[----:B--2---:R-:W-:Y:S06]  /*154a0*/  HMMA.16816.F32 R228, R8, R24, R104 ;  /* 0x0000001808e4723c */ /* 0x004fec0000001868 */
[----:B------:R-:W-:Y:S06]  /*154b0*/  HMMA.16816.F32 R180, R16, R52, RZ ;  /* 0x0000003410b4723c */ /* 0x000fec00000018ff */
[----:B---3--:R-:W-:Y:S06]  /*154c0*/  HMMA.16816.F32 R104, R4, R24, R100 ;  /* 0x000000180468723c */ /* 0x008fec0000001864 */
[-C--:B------:R-:W-:Y:S06]  /*154d0*/  HMMA.16816.F32 R240, R8, R20.reuse, R64 ;  /* 0x0000001408f0723c */ /* 0x080fec0000001840 */
[----:B------:R-:W-:Y:S06]  /*154e0*/  HMMA.16816.F32 R236, R4, R20, R60 ;  /* 0x0000001404ec723c */ /* 0x000fec000000183c */
[-C--:B------:R-:W-:Y:S06]  /*154f0*/  HMMA.16816.F32 R212, R16, R56.reuse, RZ ;  /* 0x0000003810d4723c */ /* 0x080fec00000018ff */
        /* <DEDUP_REMOVED lines=10> */
[-C--:B------:R-:W-:Y:S06]  /*155a0*/  HMMA.16816.F32 R224, R8, R36.reuse, R180 ;  /* 0x0000002408e0723c */ /* 0x080fec00000018b4 */
[C---:B------:R-:W-:Y:S06]  /*155b0*/  HMMA.16816.F32 R180, R4.reuse, R36, R176 ;  /* 0x0000002404b4723c */ /* 0x040fec00000018b0 */
[----:B------:R-:W-:Y:S06]  /*155c0*/  HMMA.16816.F32 R176, R4, R26, R60 ;  /* 0x0000001a04b0723c */ /* 0x000fec000000183c */
[-C--:B----4-:R-:W-:Y:S06]  /*155d0*/  HMMA.16816.F32 R212, R8, R40.reuse, R212 ;  /* 0x0000002808d4723c */ /* 0x090fec00000018d4 */
        /* <DEDUP_REMOVED lines=19> */
[----:B------:R-:W-:Y:S01]  /*15710*/  HMMA.16816.F32 R60, R8, R14, R60 ;  /* 0x0000000e083c723c */ /* 0x000fe2000000183c */
[----:B------:R-:W1:Y:S05]  /*15720*/  LDSM.16.M88.4 R12, [R175+0x7800] ;  /* 0x00780000af0c783b */ /* 0x000e6a0000000200 */
[-C--:B-1----:R-:W-:Y:S06]  /*15730*/  HMMA.16816.F32 R100, R4, R12.reuse, R104 ;  /* 0x0000000c0464723c */ /* 0x082fec0000001868 */
[----:B------:R-:W-:Y:S06]  /*15740*/  HMMA.16816.F32 R64, R8, R12, R228 ;  /* 0x0000000c0840723c */ /* 0x000fec00000018e4 */
        /* <DEDUP_REMOVED lines=57> */
[----:B------:R-:W-:Y:S01]  /*15ae0*/  HMMA.16816.F32 R228, R8, R14, R228 ;  /* 0x0000000e08e4723c */ /* 0x000fe200000018e4 */
[----:B------:R-:W1:Y:S05]  /*15af0*/  LDSM.16.M88.4 R12, [R189+0x8400] ;  /* 0x00840000bd0c783b */ /* 0x000e6a0000000200 */
[----:B-1----:R-:W-:Y:S06]  /*15b00*/  HMMA.16816.F32 R176, R4, R14, R100 ;  /* 0x0000000e04b0723c */ /* 0x002fec0000001864 */
[-C--:B------:R-:W-:Y:S06]  /*15b10*/  HMMA.16816.F32 R224, R8, R12.reuse, R224 ;  /* 0x0000000c08e0723c */ /* 0x080fec00000018e0 */
[----:B------:R-:W-:Y:S06]  /*15b20*/  HMMA.16816.F32 R212, R4, R12, R212 ;  /* 0x0000000c04d4723c */ /* 0x000fec00000018d4 */
[C---:B------:R-:W-:Y:S01]  /*15b30*/  HMMA.16816.F32 R100, R8.reuse, R14, R60 ;  /* 0x0000000e0864723c */ /* 0x040fe2000000183c */
[----:B------:R-:W1:Y:S05]  /*15b40*/  LDSM.16.M88.4 R12, [R189+0x8800] ;  /* 0x00880000bd0c783b */ /* 0x000e6a0000000200 */
[-C--:B-1----:R-:W-:Y:S06]  /*15b50*/  HMMA.16816.F32 R184, R8, R12.reuse, R56 ;  /* 0x0000000c08b8723c */ /* 0x082fec0000001838 */
[C---:B------:R-:W-:Y:S06]  /*15b60*/  HMMA.16816.F32 R236, R4.reuse, R12, R44 ;  /* 0x0000000c04ec723c */ /* 0x040fec000000182c */
[-C--:B------:R-:W-:Y:S06]  /*15b70*/  HMMA.16816.F32 R248, R4, R14.reuse, R40 ;  /* 0x0000000e04f8723c */ /* 0x080fec0000001828 */
[----:B------:R-:W-:Y:S01]  /*15b80*/  HMMA.16816.F32 R240, R8, R14, R24 ;  /* 0x0000000e08f0723c */ /* 0x000fe20000001818 */
[----:B------:R-:W1:Y:S01]  /*15b90*/  LDSM.16.M88.4 R12, [R189+0x8c00] ;  /* 0x008c0000bd0c783b */ /* 0x000e620000000200 */
[----:B------:R-:W-:Y:S01]  /*15ba0*/  ISETP.GT.AND P0, PT, R216, R210, PT ;  /* 0x000000d2d800720c */ /* 0x000fe20003f04270 */
[----:B------:R-:W-:-:S04]  /*15bb0*/  DEPBAR.LE SB0, 0x0 ;  /* 0x000080000000791a */ /* 0x000fc80000000000 */
[-C--:B-1----:R-:W-:Y:S06]  /*15bc0*/  HMMA.16816.F32 R40, R8, R12.reuse, R48 ;  /* 0x0000000c0828723c */ /* 0x082fec0000001830 */
[C---:B------:R-:W-:Y:S06]  /*15bd0*/  HMMA.16816.F32 R24, R4.reuse, R12, R36 ;  /* 0x0000000c0418723c */ /* 0x040fec0000001824 */
[-C--:B------:R-:W-:Y:S06]  /*15be0*/  HMMA.16816.F32 R20, R4, R14.reuse, R20 ;  /* 0x0000000e0414723c */ /* 0x080fec0000001814 */
[----:B------:R-:W-:Y:S05]  /*15bf0*/  HMMA.16816.F32 R4, R8, R14, R16 ;  /* 0x0000000e0804723c */ /* 0x000fea0000001810 */
[----:B------:R1:W-:Y:S04]  /*15c00*/  STL.64 [R1+0x20], R40 ;  /* 0x0000202801007387 */ /* 0x0003e80000100a00 */
[----:B------:R1:W-:Y:S04]  /*15c10*/  STL.64 [R1+0x28], R42 ;  /* 0x0000282a01007387 */ /* 0x0003e80000100a00 */
[----:B------:R1:W-:Y:S04]  /*15c20*/  STL.64 [R1+0x30], R24 ;  /* 0x0000301801007387 */ /* 0x0003e80000100a00 */
[----:B------:R1:W-:Y:S04]  /*15c30*/  STL.64 [R1+0x38], R26 ;  /* 0x0000381a01007387 */ /* 0x0003e80000100a00 */
[----:B------:R1:W-:Y:S04]  /*15c40*/  STL.64 [R1+0x60], R20 ;  /* 0x0000601401007387 */ /* 0x0003e80000100a00 */
[----:B------:R1:W-:Y:S04]  /*15c50*/  STL.64 [R1+0x68], R22 ;  /* 0x0000681601007387 */ /* 0x0003e80000100a00 */
[----:B------:R1:W-:Y:S04]  /*15c60*/  STL.64 [R1+0x50], R4 ;  /* 0x0000500401007387 */ /* 0x0003e80000100a00 */
[----:B------:R1:W-:Y:S01]  /*15c70*/  STL.64 [R1+0x58], R6 ;  /* 0x0000580601007387 */ /* 0x0003e20000100a00 */
[----:B------:R-:W-:Y:S01]  /*15c80*/  BSSY B1, `(.L_x_1110) ;  /* 0x0000041000017945 */ /* 0x000fe20003800000 */
[----:B------:R-:W-:Y:S06]  /*15c90*/  BAR.SYNC.DEFER_BLOCKING 0x0 ;  /* 0x0000000000007b1d */ /* 0x000fec0000010000 */
[----:B------:R-:W-:Y:S05]  /*15ca0*/  @!P0 BRA `(.L_x_1111) ;  /* 0x0000000000f88947 */ /* 0x000fea0003800000 */
[----:B------:R-:W2:Y:S01]  /*15cb0*/  LDL.64 R2, [R1+0x188] ;  /* 0x0001880001027983 */ /* 0x000ea20000100a00 */
[----:B------:R-:W-:-:S03]  /*15cc0*/  IMAD.MOV.U32 R0, RZ, RZ, R211 ;  /* 0x000000ffff007224 */ /* 0x000fc600078e00d3 */
[----:B------:R-:W2:Y:S04]  /*15cd0*/  LDL R195, [R1+0x184] ;  /* 0x0001840001c37983 */ /* 0x000ea80000100800 */
[----:B------:R-:W3:Y:S04]  /*15ce0*/  LDL R194, [R1+0x1bc] ;  /* 0x0001bc0001c27983 */ /* 0x000ee80000100800 */
[----:B------:R-:W4:Y:S04]  /*15cf0*/  LDL R210, [R1+0x19c] ;  /* 0x00019c0001d27983 */ /* 0x000f280000100800 */
[----:B------:R-:W5:Y:S01]  /*15d00*/  LDL R211, [R1+0x1a8] ;  /* 0x0001a80001d37983 */ /* 0x000f620000100800 */
[----:B------:R-:W-:-:S05]  /*15d10*/  VIADD R0, R0, 0xfffffffc ;  /* 0xfffffffc00007836 */ /* 0x000fca0000000000 */
[----:B-1----:R-:W-:Y:S01]  /*15d20*/  SHF.R.S32.HI R4, RZ, 0x1f, R0 ;  /* 0x0000001fff047819 */ /* 0x002fe20000011400 */
        /* <DEDUP_REMOVED lines=52> */
.L_x_1113:
[----:B------:R-:W-:Y:S05]  /*16070*/  BSYNC B0 ;  /* 0x0000000000007941 */ /* 0x000fea0003800000 */
.L_x_1112:
[----:B------:R-:W0:Y:S02]  /*16080*/  LDGDEPBAR ;  /* 0x00000000000079af */ /* 0x000e240000000000 */
.L_x_1111:
[----:B------:R-:W-:Y:S05]  /*16090*/  BSYNC B1 ;  /* 0x0000000000017941 */ /* 0x000fea0003800000 */
.L_x_1110:
[----:B-1----:R-:W3:Y:S04]  /*160a0*/  LDL.LU R6, [R1+0x28] ;  /* 0x0000280001067983 */ /* 0x002ee80000300800 */
[----:B--2---:R-:W2:Y:S04]  /*160b0*/  LDL.LU R5, [R1+0x30] ;  /* 0x0000300001057983 */ /* 0x004ea80000300800 */
[----:B------:R-:W4:Y:S04]  /*160c0*/  LDL.LU R4, [R1+0x38] ;  /* 0x0000380001047983 */ /* 0x000f280000300800 */
[----:B------:R-:W4:Y:S04]  /*160d0*/  LDL.LU R7, [R1+0x3c] ;  /* 0x00003c0001077983 */ /* 0x000f280000300800 */
[----:B------:R-:W4:Y:S04]  /*160e0*/  LDL.LU R3, [R1+0x20] ;  /* 0x0000200001037983 */ /* 0x000f280000300800 */
[----:B------:R-:W4:Y:S04]  /*160f0*/  LDL.LU R8, [R1+0x24] ;  /* 0x0000240001087983 */ /* 0x000f280000300800 */
[----:B------:R-:W4:Y:S04]  /*16100*/  LDL R36, [R1+0x18] ;  /* 0x0000180001247983 */ /* 0x000f280000100800 */
[----:B------:R-:W4:Y:S04]  /*16110*/  LDL R27, [R1+0x94] ;  /* 0x00009400011b7983 */ /* 0x000f280000100800 */
[----:B------:R-:W4:Y:S04]  /*16120*/  LDL R26, [R1+0x1c] ;  /* 0x00001c00011a7983 */ /* 0x000f280000100800 */
[----:B------:R-:W4:Y:S04]  /*16130*/  LDL.LU R25, [R1+0x5c] ;  /* 0x00005c0001197983 */ /* 0x000f280000300800 */
[----:B------:R-:W4:Y:S04]  /*16140*/  LDL.LU R24, [R1+0x6c] ;  /* 0x00006c0001187983 */ /* 0x000f280000300800 */
[----:B------:R-:W4:Y:S04]  /*16150*/  LDL.LU R23, [R1+0x60] ;  /* 0x0000600001177983 */ /* 0x000f280000300800 */
[----:B------:R-:W4:Y:S04]  /*16160*/  LDL.LU R22, [R1+0x58] ;  /* 0x0000580001167983 */ /* 0x000f280000300800 */
[----:B------:R-:W4:Y:S04]  /*16170*/  LDL.LU R21, [R1+0x50] ;  /* 0x0000500001157983 */ /* 0x000f280000300800 */
[----:B------:R-:W4:Y:S04]  /*16180*/  LDL.LU R20, [R1+0x54] ;  /* 0x0000540001147983 */ /* 0x000f280000300800 */
[----:B------:R-:W4:Y:S04]  /*16190*/  LDL R19, [R1+0x10] ;  /* 0x0000100001137983 */ /* 0x000f280000100800 */
[----:B------:R-:W4:Y:S04]  /*161a0*/  LDL.LU.64 R10, [R1+0x158] ;  /* 0x00015800010a7983 */ /* 0x000f280000300a00 */
[----:B------:R-:W4:Y:S04]  /*161b0*/  LDL R18, [R1+0xb4] ;  /* 0x0000b40001127983 */ /* 0x000f280000100800 */
[----:B------:R-:W4:Y:S04]  /*161c0*/  LDL R17, [R1+0xa0] ;  /* 0x0000a00001117983 */ /* 0x000f280000100800 */
[----:B------:R-:W4:Y:S04]  /*161d0*/  LDL R16, [R1+0xac] ;  /* 0x0000ac0001107983 */ /* 0x000f280000100800 */
[----:B------:R-:W4:Y:S04]  /*161e0*/  LDL.LU.64 R14, [R1+0x88] ;  /* 0x00008800010e7983 */ /* 0x000f280000300a00 */
[----:B------:R-:W4:Y:S04]  /*161f0*/  LDL.64 R12, [R1+0x150] ;  /* 0x00015000010c7983 */ /* 0x000f280000100a00 */
[----:B------:R-:W4:Y:S01]  /*16200*/  LDL.LU R9, [R1+0x68] ;  /* 0x0000680001097983 */ /* 0x000f220000300800 */
[----:B------:R-:W1:Y:S03]  /*16210*/  S2R R0, SR_TID.X ;  /* 0x0000000000007919 */ /* 0x000e660000002100 */
[----:B------:R-:W-:Y:S04]  /*16220*/  STL.64 [R1+0x270], R32 ;  /* 0x0002702001007387 */ /* 0x000fe80000100a00 */
[----:B------:R-:W-:Y:S04]  /*16230*/  STL.64 [R1+0x268], R30 ;  /* 0x0002681e01007387 */ /* 0x000fe80000100a00 */
[----:B------:R1:W-:Y:S04]  /*16240*/  STL.64 [R1+0x260], R28 ;  /* 0x0002601c01007387 */ /* 0x0003e80000100a00 */
[----:B------:R-:W-:Y:S04]  /*16250*/  STL [R1+0x1f4], R223 ;  /* 0x0001f4df01007387 */ /* 0x000fe80000100800 */
[----:B------:R-:W-:Y:S04]  /*16260*/  STL [R1+0x1f0], R222 ;  /* 0x0001f0de01007387 */ /* 0x000fe80000100800 */
[----:B------:R-:W-:Y:S04]  /*16270*/  STL [R1+0x1ec], R219 ;  /* 0x0001ecdb01007387 */ /* 0x000fe80000100800 */
[----:B------:R1:W-:Y:S02]  /*16280*/  STL [R1+0x1e8], R218 ;  /* 0x0001e8da01007387 */ /* 0x0003e40000100800 */
[----:B-1----:R-:W-:-:S02]  /*16290*/  IMAD.SHL.U32 R0, R0, 0x2, RZ ;  /* 0x0000000200007824 */ /* 0x002fc400078e00ff */
[----:B------:R-:W-:Y:S03]  /*162a0*/  STL [R1+0x1e4], R203 ;  /* 0x0001e4cb01007387 */ /* 0x000fe60000100800 */
[----:B------:R-:W-:Y:S01]  /*162b0*/  LOP3.LUT R0, R0, 0x6, RZ, 0xc0, !PT ;  /* 0x0000000600007812 */ /* 0x000fe200078ec0ff */
[----:B------:R-:W-:Y:S01]  /*162c0*/  STL [R1+0x1e0], R196 ;  /* 0x0001e0c401007387 */ /* 0x000fe20000100800 */
[----:B------:R-:W-:-:S03]  /*162d0*/  IMAD.MOV.U32 R29, RZ, RZ, R217 ;  /* 0x000000ffff1d7224 */ /* 0x000fc600078e00d9 */
[----:B------:R2:W-:Y:S01]  /*162e0*/  STL [R1+0x1dc], R191 ;  /* 0x0001dcbf01007387 */ /* 0x0005e20000100800 */
[----:B------:R-:W-:-:S03]  /*162f0*/  IMAD R0, R216, 0x40, R0 ;  /* 0x00000040d8007824 */ /* 0x000fc600078e0200 */
[----:B------:R4:W-:Y:S04]  /*16300*/  STL [R1+0x1d8], R190 ;  /* 0x0001d8be01007387 */ /* 0x0009e80000100800 */
[----:B------:R-:W-:Y:S04]  /*16310*/  STL [R1+0x1d4], R189 ;  /* 0x0001d4bd01007387 */ /* 0x000fe80000100800 */
[----:B------:R1:W-:Y:S01]  /*16320*/  STL [R1+0x1d0], R175 ;  /* 0x0001d0af01007387 */ /* 0x0003e20000100800 */
[C---:B------:R-:W-:Y:S02]  /*16330*/  ISETP.GE.AND P4, PT, R0.reuse, R200, PT ;  /* 0x000000c80000720c */ /* 0x040fe40003f86270 */
[C---:B------:R-:W-:Y:S01]  /*16340*/  ISETP.GE.AND P6, PT, R0.reuse, R199, PT ;  /* 0x000000c70000720c */ /* 0x040fe20003fc6270 */
[----:B------:R-:W4:Y:S01]  /*16350*/  LDL R218, [R1+0x48] ;  /* 0x0000480001da7983 */ /* 0x000f220000100800 */
[----:B------:R-:W-:-:S02]  /*16360*/  ISETP.GE.OR P4, PT, R0, R209, !P4 ;  /* 0x000000d10000720c */ /* 0x000fc40006786670 */
[C---:B------:R-:W-:Y:S02]  /*16370*/  ISETP.GE.AND P3, PT, R0.reuse, R198, PT ;  /* 0x000000c60000720c */ /* 0x040fe40003f66270 */
[C---:B------:R-:W-:Y:S02]  /*16380*/  ISETP.GE.OR P6, PT, R0.reuse, R208, !P6 ;  /* 0x000000d00000720c */ /* 0x040fe400077c6670 */
[----:B------:R-:W-:Y:S01]  /*16390*/  ISETP.GE.OR P3, PT, R0, R207, !P3 ;  /* 0x000000cf0000720c */ /* 0x000fe20005f66670 */
[----:B---3--:R-:W-:Y:S02]  /*163a0*/  IMAD.MOV.U32 R43, RZ, RZ, R6 ;  /* 0x000000ffff2b7224 */ /* 0x008fe400078e0006 */
[----:B--2---:R-:W-:Y:S02]  /*163b0*/  IMAD.MOV.U32 R191, RZ, RZ, R5 ;  /* 0x000000ffffbf7224 */ /* 0x004fe400078e0005 */
[----:B----4-:R-:W-:Y:S02]  /*163c0*/  IMAD.MOV.U32 R190, RZ, RZ, R7 ;  /* 0x000000ffffbe7224 */ /* 0x010fe400078e0007 */
[----:B-1----:R-:W-:-:S02]  /*163d0*/  IMAD.MOV.U32 R175, RZ, RZ, R3 ;  /* 0x000000ffffaf7224 */ /* 0x002fc400078e0003 */
[----:B------:R-:W-:Y:S02]  /*163e0*/  IMAD.IADD R3, R201, 0x1, -R0 ;  /* 0x00000001c9037824 */ /* 0x000fe400078e0a00 */
[----:B------:R-:W-:-:S03]  /*163f0*/  IMAD.MOV.U32 R189, RZ, RZ, R8 ;  /* 0x000000ffffbd7224 */ /* 0x000fc600078e0008 */
[----:B------:R-:W-:Y:S01]  /*16400*/  IABS R3, R3 ;  /* 0x0000000300037213 */ /* 0x000fe20000000000 */
[----:B------:R-:W-:-:S03]  /*16410*/  IMAD.MOV.U32 R104, RZ, RZ, R36 ;  /* 0x000000ffff687224 */ /* 0x000fc600078e0024 */
[----:B------:R-:W-:Y:S01]  /*16420*/  I2FP.F32.S32 R3, R3 ;  /* 0x0000000300037245 */ /* 0x000fe20000201400 */
[----:B------:R-:W-:Y:S01]  /*16430*/  IMAD.IADD R6, R202, 0x1, -R0 ;  /* 0x00000001ca067824 */ /* 0x000fe200078e0a00 */
[----:B------:R-:W-:Y:S01]  /*16440*/  LOP3.LUT R2, R2, 0xffffffef, RZ, 0xc0, !PT ;  /* 0xffffffef02027812 */ /* 0x000fe200078ec0ff */
[----:B------:R-:W-:Y:S02]  /*16450*/  IMAD.MOV.U32 R105, RZ, RZ, R27 ;  /* 0x000000ffff697224 */ /* 0x000fe400078e001b */
[----:B------:R-:W-:Y:S02]  /*16460*/  IMAD.MOV.U32 R106, RZ, RZ, R26 ;  /* 0x000000ffff6a7224 */ /* 0x000fe400078e001a */
[----:B------:R-:W-:Y:S02]  /*16470*/  IMAD.MOV.U32 R26, RZ, RZ, R25 ;  /* 0x000000ffff1a7224 */ /* 0x000fe400078e0019 */
[----:B------:R-:W-:Y:S02]  /*16480*/  IMAD.MOV.U32 R219, RZ, RZ, R24 ;  /* 0x000000ffffdb7224 */ /* 0x000fe400078e0018 */
[----:B------:R-:W-:-:S02]  /*16490*/  IMAD.MOV.U32 R24, RZ, RZ, R4 ;  /* 0x000000ffff187224 */ /* 0x000fc400078e0004 */
[----:B------:R-:W-:Y:S02]  /*164a0*/  IMAD.IADD R4, R204, 0x1, -R0 ;  /* 0x00000001cc047824 */ /* 0x000fe400078e0a00 */
[----:B------:R-:W-:Y:S02]  /*164b0*/  IMAD.MOV.U32 R46, RZ, RZ, R23 ;  /* 0x000000ffff2e7224 */ /* 0x000fe400078e0017 */
[----:B------:R-:W-:Y:S01]  /*164c0*/  IMAD.MOV.U32 R28, RZ, RZ, R22 ;  /* 0x000000ffff1c7224 */ /* 0x000fe200078e0016 */
[----:B------:R-:W-:Y:S01]  /*164d0*/  IABS R5, R4 ;  /* 0x0000000400057213 */ /* 0x000fe20000000000 */
[----:B------:R-:W-:-:S03]  /*164e0*/  IMAD.MOV.U32 R196, RZ, RZ, R21 ;  /* 0x000000ffffc47224 */ /* 0x000fc600078e0015 */
[----:B------:R-:W-:Y:S01]  /*164f0*/  I2FP.F32.S32 R5, R5 ;  /* 0x0000000500057245 */ /* 0x000fe20000201400 */
        /* <DEDUP_REMOVED lines=8> */
[----:B------:R-:W-:Y:S01]  /*16580*/  FFMA.FTZ R15, R3, -R193, R52 ;  /* 0x800000c1030f7223 */ /* 0x000fe20000010034 */
[----:B------:R-:W-:Y:S02]  /*16590*/  IMAD.IADD R3, R205, 0x1, -R0 ;  /* 0x00000001cd037824 */ /* 0x000fe400078e0a00 */
[----:B------:R-:W-:Y:S02]  /*165a0*/  IMAD.MOV.U32 R30, RZ, RZ, R12 ;  /* 0x000000ffff1e7224 */ /* 0x000fe400078e000c */
[----:B------:R-:W-:Y:S01]  /*165b0*/  IMAD.MOV.U32 R222, RZ, RZ, R14 ;  /* 0x000000ffffde7224 */ /* 0x000fe200078e000e */
[----:B------:R-:W-:Y:S01]  /*165c0*/  IABS R4, R3 ;  /* 0x0000000300047213 */ /* 0x000fe20000000000 */
[----:B------:R-:W-:Y:S01]  /*165d0*/  IMAD.MOV.U32 R203, RZ, RZ, R9 ;  /* 0x000000ffffcb7224 */ /* 0x000fe200078e0009 */
[----:B------:R-:W-:Y:S01]  /*165e0*/  IABS R3, R6 ;  /* 0x0000000600037213 */ /* 0x000fe20000000000 */
[----:B------:R-:W-:-:S03]  /*165f0*/  IMAD.MOV.U32 R31, RZ, RZ, R13 ;  /* 0x000000ffff1f7224 */ /* 0x000fc600078e000d */
[----:B------:R-:W-:Y:S02]  /*16600*/  I2FP.F32.S32 R3, R3 ;  /* 0x0000000300037245 */ /* 0x000fe40000201400 */
[----:B------:R-:W-:-:S03]  /*16610*/  I2FP.F32.S32 R4, R4 ;  /* 0x0000000400047245 */ /* 0x000fc60000201400 */
[-C--:B------:R-:W-:Y:S01]  /*16620*/  FFMA.FTZ R12, R3, -R193.reuse, R66 ;  /* 0x800000c1030c7223 */ /* 0x080fe20000010042 */
[----:B------:R-:W-:Y:S02]  /*16630*/  VIADD R3, R0, 0x1 ;  /* 0x0000000100037836 */ /* 0x000fe40000000000 */
[-C--:B------:R-:W-:Y:S02]  /*16640*/  FFMA.FTZ R8, R4, -R193.reuse, R64 ;  /* 0x800000c104087223 */ /* 0x080fe40000010040 */
[--C-:B------:R-:W-:Y:S02]  /*16650*/  IMAD.IADD R4, R201, 0x1, -R3.reuse ;  /* 0x00000001c9047824 */ /* 0x100fe400078e0a03 */
[----:B------:R-:W-:Y:S02]  /*16660*/  IMAD.IADD R6, R204, 0x1, -R3 ;  /* 0x00000001cc067824 */ /* 0x000fe400078e0a03 */
[----:B------:R-:W-:Y:S01]  /*16670*/  FFMA.FTZ R9, R5, -R193, R54 ;  /* 0x800000c105097223 */ /* 0x000fe20000010036 */
[----:B------:R-:W-:-:S02]  /*16680*/  IABS R5, R4 ;  /* 0x0000000400057213 */ /* 0x000fc40000000000 */
[----:B------:R-:W-:-:S04]  /*16690*/  IABS R4, R6 ;  /* 0x0000000600047213 */ /* 0x000fc80000000000 */
[----:B------:R-:W-:Y:S02]  /*166a0*/  I2FP.F32.S32 R4, R4 ;  /* 0x0000000400047245 */ /* 0x000fe40000201400 */
[----:B------:R-:W-:Y:S01]  /*166b0*/  I2FP.F32.S32 R5, R5 ;  /* 0x0000000500057245 */ /* 0x000fe20000201400 */
[----:B------:R-:W-:Y:S02]  /*166c0*/  IMAD.IADD R6, R202, 0x1, -R3 ;  /* 0x00000001ca067824 */ /* 0x000fe400078e0a03 */
[-C--:B------:R-:W-:Y:S01]  /*166d0*/  FFMA.FTZ R14, R4, -R193.reuse, R55 ;  /* 0x800000c1040e7223 */ /* 0x080fe20000010037 */
[----:B------:R-:W-:Y:S02]  /*166e0*/  IMAD.IADD R4, R205, 0x1, -R3 ;  /* 0x00000001cd047824 */ /* 0x000fe400078e0a03 */
[----:B------:R-:W-:Y:S01]  /*166f0*/  FFMA.FTZ R7, R5, -R193, R53 ;  /* 0x800000c105077223 */ /* 0x000fe20000010035 */
[----:B------:R-:W-:Y:S02]  /*16700*/  ISETP.GE.AND P2, PT, R3, R200, PT ;  /* 0x000000c80300720c */ /* 0x000fe40003f46270 */
[----:B------:R-:W-:-:S02]  /*16710*/  IABS R5, R4 ;  /* 0x0000000400057213 */ /* 0x000fc40000000000 */
[----:B------:R-:W-:Y:S02]  /*16720*/  IABS R4, R6 ;  /* 0x0000000600047213 */ /* 0x000fe40000000000 */
[C---:B------:R-:W-:Y:S02]  /*16730*/  ISETP.GE.AND P5, PT, R3.reuse, R199, PT ;  /* 0x000000c70300720c */ /* 0x040fe40003fa6270 */
[C---:B------:R-:W-:Y:S02]  /*16740*/  ISETP.GE.AND P0, PT, R3.reuse, R198, PT ;  /* 0x000000c60300720c */ /* 0x040fe40003f06270 */
[C---:B------:R-:W-:Y:S02]  /*16750*/  ISETP.GE.AND P1, PT, R3.reuse, R197, PT ;  /* 0x000000c50300720c */ /* 0x040fe40003f26270 */
[----:B------:R-:W-:Y:S02]  /*16760*/  I2FP.F32.S32 R4, R4 ;  /* 0x0000000400047245 */ /* 0x000fe40000201400 */
[----:B------:R-:W-:-:S02]  /*16770*/  ISETP.GE.OR P2, PT, R3, R209, !P2 ;  /* 0x000000d10300720c */ /* 0x000fc40005746670 */
[C---:B------:R-:W-:Y:S02]  /*16780*/  ISETP.GE.OR P5, PT, R3.reuse, R208, !P5 ;  /* 0x000000d00300720c */ /* 0x040fe40006fa6670 */
[C---:B------:R-:W-:Y:S02]  /*16790*/  ISETP.GE.OR P0, PT, R3.reuse, R207, !P0 ;  /* 0x000000cf0300720c */ /* 0x040fe40004706670 */
[----:B------:R-:W-:Y:S01]  /*167a0*/  ISETP.GE.OR P1, PT, R3, R206, !P1 ;  /* 0x000000ce0300720c */ /* 0x000fe20004f26670 */
[----:B------:R-:W-:Y:S02]  /*167b0*/  VIADD R3, R0, 0x8 ;  /* 0x0000000800037836 */ /* 0x000fe40000000000 */
[----:B------:R-:W-:Y:S02]  /*167c0*/  FFMA.FTZ R13, R4, -R193, R67 ;  /* 0x800000c1040d7223 */ /* 0x000fe40000010043 */
[--C-:B------:R-:W-:Y:S01]  /*167d0*/  IMAD.IADD R4, R201, 0x1, -R3.reuse ;  /* 0x00000001c9047824 */ /* 0x100fe200078e0a03 */
[----:B------:R-:W-:Y:S01]  /*167e0*/  I2FP.F32.S32 R5, R5 ;  /* 0x0000000500057245 */ /* 0x000fe20000201400 */
[----:B------:R-:W-:-:S03]  /*167f0*/  IMAD.IADD R6, R204, 0x1, -R3 ;  /* 0x00000001cc067824 */ /* 0x000fc600078e0a03 */
[----:B------:R-:W-:Y:S01]  /*16800*/  IABS R4, R4 ;  /* 0x0000000400047213 */ /* 0x000fe20000000000 */
[----:B------:R-:W-:-:S04]  /*16810*/  FFMA.FTZ R11, R5, -R193, R65 ;  /* 0x800000c1050b7223 */ /* 0x000fc80000010041 */
[----:B------:R-:W-:Y:S01]  /*16820*/  IMAD.MOV.U32 R5, RZ, RZ, R4 ;  /* 0x000000ffff057224 */ /* 0x000fe200078e0004 */
[----:B------:R-:W-:-:S04]  /*16830*/  IABS R4, R6 ;  /* 0x0000000600047213 */ /* 0x000fc80000000000 */
[----:B------:R-:W-:Y:S02]  /*16840*/  I2FP.F32.S32 R4, R4 ;  /* 0x0000000400047245 */ /* 0x000fe40000201400 */
[----:B------:R-:W-:Y:S02]  /*16850*/  FSEL R61, R15, -INF , !P4 ;  /* 0xff8000000f3d7808 */ /* 0x000fe40006000000 */
[----:B------:R-:W-:Y:S01]  /*16860*/  ISETP.GE.AND P4, PT, R0, R197, PT ;  /* 0x000000c50000720c */ /* 0x000fe20003f86270 */
[----:B------:R-:W-:Y:S01]  /*16870*/  FFMA.FTZ R17, R4, -R193, R230 ;  /* 0x800000c104117223 */ /* 0x000fe200000100e6 */
[----:B------:R-:W-:Y:S01]  /*16880*/  I2FP.F32.S32 R5, R5 ;  /* 0x0000000500057245 */ /* 0x000fe20000201400 */
[--C-:B------:R-:W-:Y:S01]  /*16890*/  IMAD.IADD R4, R205, 0x1, -R3.reuse ;  /* 0x00000001cd047824 */ /* 0x100fe200078e0a03 */
[----:B------:R-:W-:Y:S01]  /*168a0*/  ISETP.GE.OR P4, PT, R0, R206, !P4 ;  /* 0x000000ce0000720c */ /* 0x000fe20006786670 */
[----:B------:R-:W-:Y:S02]  /*168b0*/  IMAD.IADD R6, R202, 0x1, -R3 ;  /* 0x00000001ca067824 */ /* 0x000fe400078e0a03 */
[----:B------:R-:W-:Y:S01]  /*168c0*/  FFMA.FTZ R10, R5, -R193, R228 ;  /* 0x800000c1050a7223 */ /* 0x000fe200000100e4 */
[----:B------:R-:W-:-:S02]  /*168d0*/  IABS R5, R4 ;  /* 0x0000000400057213 */ /* 0x000fc40000000000 */
[----:B------:R-:W-:Y:S02]  /*168e0*/  FSEL R66, R9, -INF , !P6 ;  /* 0xff80000009427808 */ /* 0x000fe40007000000 */
[----:B------:R-:W-:Y:S02]  /*168f0*/  FSEL R180, R8, -INF , !P3 ;  /* 0xff80000008b47808 */ /* 0x000fe40005800000 */
[----:B------:R-:W-:Y:S02]  /*16900*/  IABS R4, R6 ;  /* 0x0000000600047213 */ /* 0x000fe40000000000 */
[----:B------:R-:W-:Y:S02]  /*16910*/  FSEL R56, R12, -INF , !P4 ;  /* 0xff8000000c387808 */ /* 0x000fe40006000000 */
[----:B------:R-:W-:Y:S02]  /*16920*/  FSEL R60, R7, -INF , !P2 ;  /* 0xff800000073c7808 */ /* 0x000fe40005000000 */
[----:B------:R-:W-:-:S02]  /*16930*/  ISETP.GE.AND P6, PT, R3, R200, PT ;  /* 0x000000c80300720c */ /* 0x000fc40003fc6270 */
[C---:B------:R-:W-:Y:S02]  /*16940*/  ISETP.GE.AND P3, PT, R3.reuse, R199, PT ;  /* 0x000000c70300720c */ /* 0x040fe40003f66270 */
[C---:B------:R-:W-:Y:S02]  /*16950*/  ISETP.GE.AND P4, PT, R3.reuse, R198, PT ;  /* 0x000000c60300720c */ /* 0x040fe40003f86270 */
[C---:B------:R-:W-:Y:S02]  /*16960*/  ISETP.GE.AND P2, PT, R3.reuse, R197, PT ;  /* 0x000000c50300720c */ /* 0x040fe40003f46270 */
[----:B------:R-:W-:Y:S02]  /*16970*/  I2FP.F32.S32 R4, R4 ;  /* 0x0000000400047245 */ /* 0x000fe40000201400 */
[C---:B------:R-:W-:Y:S02]  /*16980*/  ISETP.GE.OR P6, PT, R3.reuse, R209, !P6 ;  /* 0x000000d10300720c */ /* 0x040fe400077c6670 */
[----:B------:R-:W-:-:S02]  /*16990*/  ISETP.GE.OR P3, PT, R3, R208, !P3 ;  /* 0x000000d00300720c */ /* 0x000fc40005f66670 */
[C---:B------:R-:W-:Y:S02]  /*169a0*/  ISETP.GE.OR P4, PT, R3.reuse, R207, !P4 ;  /* 0x000000cf0300720c */ /* 0x040fe40006786670 */
[----:B------:R-:W-:Y:S01]  /*169b0*/  ISETP.GE.OR P2, PT, R3, R206, !P2 ;  /* 0x000000ce0300720c */ /* 0x000fe20005746670 */
[----:B------:R-:W-:Y:S01]  /*169c0*/  VIADD R3, R0, 0x9 ;  /* 0x0000000900037836 */ /* 0x000fe20000000000 */
[----:B------:R-:W-:Y:S01]  /*169d0*/  I2FP.F32.S32 R5, R5 ;  /* 0x0000000500057245 */ /* 0x000fe20000201400 */
        /* <DEDUP_REMOVED lines=12> */
[----:B------:R-:W-:Y:S02]  /*16aa0*/  FSEL R63, R14, -INF , !P5 ;  /* 0xff8000000e3f7808 */ /* 0x000fe40006800000 */
[----:B------:R-:W-:-:S02]  /*16ab0*/  FSEL R107, R11, -INF , !P0 ;  /* 0xff8000000b6b7808 */ /* 0x000fc40004000000 */
[----:B------:R-:W-:Y:S02]  /*16ac0*/  IABS R5, R4 ;  /* 0x0000000400057213 */ /* 0x000fe40000000000 */
[----:B------:R-:W-:Y:S02]  /*16ad0*/  IABS R4, R6 ;  /* 0x0000000600047213 */ /* 0x000fe40000000000 */
[----:B------:R-:W-:Y:S02]  /*16ae0*/  FSEL R52, R13, -INF , !P1 ;  /* 0xff8000000d347808 */ /* 0x000fe40004800000 */
[----:B------:R-:W-:Y:S02]  /*16af0*/  FSEL R58, R10, -INF , !P6 ;  /* 0xff8000000a3a7808 */ /* 0x000fe40007000000 */
[C---:B------:R-:W-:Y:S02]  /*16b00*/  ISETP.GE.AND P5, PT, R3.reuse, R200, PT ;  /* 0x000000c80300720c */ /* 0x040fe40003fa6270 */
[----:B------:R-:W-:-:S02]  /*16b10*/  ISETP.GE.AND P0, PT, R3, R199, PT ;  /* 0x000000c70300720c */ /* 0x000fc40003f06270 */
[C---:B------:R-:W-:Y:S02]  /*16b20*/  ISETP.GE.AND P1, PT, R3.reuse, R198, PT ;  /* 0x000000c60300720c */ /* 0x040fe40003f26270 */
[C---:B------:R-:W-:Y:S02]  /*16b30*/  ISETP.GE.AND P6, PT, R3.reuse, R197, PT ;  /* 0x000000c50300720c */ /* 0x040fe40003fc6270 */
[----:B------:R-:W-:Y:S02]  /*16b40*/  I2FP.F32.S32 R4, R4 ;  /* 0x0000000400047245 */ /* 0x000fe40000201400 */
[C---:B------:R-:W-:Y:S02]  /*16b50*/  ISETP.GE.OR P5, PT, R3.reuse, R209, !P5 ;  /* 0x000000d10300720c */ /* 0x040fe40006fa6670 */
[C---:B------:R-:W-:Y:S02]  /*16b60*/  ISETP.GE.OR P0, PT, R3.reuse, R208, !P0 ;  /* 0x000000d00300720c */ /* 0x040fe40004706670 */
[----:B------:R-:W-:-:S02]  /*16b70*/  ISETP.GE.OR P1, PT, R3, R207, !P1 ;  /* 0x000000cf0300720c */ /* 0x000fc40004f26670 */
        /* <DEDUP_REMOVED lines=11> */
[--C-:B------:R-:W-:Y:S02]  /*16c30*/  IMAD.IADD R6, R202, 0x1, -R3.reuse ;  /* 0x00000001ca067824 */ /* 0x100fe400078e0a03 */
        /* <DEDUP_REMOVED lines=141> */
[----:B------:R-:W-:Y:S02]  /*17510*/  IABS R4, R6 ;  /* 0x0000000600047213 */ /* 0x000fe40000000000 */
[----:B------:R-:W-:Y:S02]  /*17520*/  I2FP.F32.S32 R5, R5 ;  /* 0x0000000500057245 */ /* 0x000fe40000201400 */
[----:B------:R-:W-:Y:S02]  /*17530*/  I2FP.F32.S32 R4, R4 ;  /* 0x0000000400047245 */ /* 0x000fe40000201400 */
[----:B------:R-:W-:Y:S02]  /*17540*/  FSEL R25, R11, -INF , !P0 ;  /* 0xff8000000b197808 */ /* 0x000fe40004000000 */
[----:B------:R-:W-:Y:S01]  /*17550*/  ISETP.GE.AND P0, PT, R3, R200, PT ;  /* 0x000000c80300720c */ /* 0x000fe20003f06270 */
[----:B------:R-:W-:Y:S01]  /*17560*/  FFMA.FTZ R10, R4, -R193, R187 ;  /* 0x800000c1040a7223 */ /* 0x000fe200000100bb */
[----:B------:R-:W-:-:S02]  /*17570*/  IMAD.IADD R4, R205, 0x1, -R3 ;  /* 0x00000001cd047824 */ /* 0x000fc400078e0a03 */
[----:B------:R-:W-:Y:S01]  /*17580*/  FFMA.FTZ R7, R5, -R193, R185 ;  /* 0x800000c105077223 */ /* 0x000fe200000100b9 */
[----:B------:R-:W-:Y:S01]  /*17590*/  IMAD.IADD R6, R202, 0x1, -R3 ;  /* 0x00000001ca067824 */ /* 0x000fe200078e0a03 */
[----:B------:R-:W-:Y:S02]  /*175a0*/  ISETP.GE.OR P0, PT, R3, R209, !P0 ;  /* 0x000000d10300720c */ /* 0x000fe40004706670 */
[----:B------:R-:W-:Y:S02]  /*175b0*/  IABS R5, R4 ;  /* 0x0000000400057213 */ /* 0x000fe40000000000 */
[----:B------:R-:W-:Y:S02]  /*175c0*/  FSEL R40, R9, -INF , !P1 ;  /* 0xff80000009287808 */ /* 0x000fe40004800000 */
[----:B------:R-:W-:Y:S02]  /*175d0*/  IABS R4, R6 ;  /* 0x0000000600047213 */ /* 0x000fe40000000000 */
[----:B------:R-:W-:-:S02]  /*175e0*/  FSEL R19, R8, -INF , !P2 ;  /* 0xff80000008137808 */ /* 0x000fc40005000000 */
[----:B------:R-:W-:Y:S02]  /*175f0*/  FSEL R23, R7, -INF , !P0 ;  /* 0xff80000007177808 */ /* 0x000fe40004000000 */
[C---:B------:R-:W-:Y:S02]  /*17600*/  ISETP.GE.AND P1, PT, R3.reuse, R199, PT ;  /* 0x000000c70300720c */ /* 0x040fe40003f26270 */
[C---:B------:R-:W-:Y:S02]  /*17610*/  ISETP.GE.AND P2, PT, R3.reuse, R198, PT ;  /* 0x000000c60300720c */ /* 0x040fe40003f46270 */
[C---:B------:R-:W-:Y:S02]  /*17620*/  ISETP.GE.AND P0, PT, R3.reuse, R197, PT ;  /* 0x000000c50300720c */ /* 0x040fe40003f06270 */
[----:B------:R-:W-:Y:S02]  /*17630*/  I2FP.F32.S32 R4, R4 ;  /* 0x0000000400047245 */ /* 0x000fe40000201400 */
        /* <DEDUP_REMOVED lines=21> */
[----:B------:R-:W-:Y:S02]  /*17790*/  @P6 LOP3.LUT R2, R2, 0x10, RZ, 0xfc, !PT ;  /* 0x0000001002026812 */ /* 0x000fe400078efcff */
[----:B------:R-:W-:Y:S02]  /*177a0*/  FSEL R38, R10, -INF , !P1 ;  /* 0xff8000000a267808 */ /* 0x000fe40004800000 */
[----:B------:R-:W-:Y:S02]  /*177b0*/  IABS R4, R6 ;  /* 0x0000000600047213 */ /* 0x000fe40000000000 */
[----:B------:R-:W-:Y:S02]  /*177c0*/  FSEL R27, R8, -INF , !P0 ;  /* 0xff800000081b7808 */ /* 0x000fe40004000000 */
[C---:B------:R-:W-:Y:S02]  /*177d0*/  ISETP.GE.AND P1, PT, R3.reuse, R200, PT ;  /* 0x000000c80300720c */ /* 0x040fe40003f26270 */
[----:B------:R-:W-:-:S02]  /*177e0*/  ISETP.GE.AND P6, PT, R3, R198, PT ;  /* 0x000000c60300720c */ /* 0x000fc40003fc6270 */
[C---:B------:R-:W-:Y:S02]  /*177f0*/  ISETP.GE.AND P0, PT, R3.reuse, R197, PT ;  /* 0x000000c50300720c */ /* 0x040fe40003f06270 */
[----:B------:R-:W-:Y:S02]  /*17800*/  I2FP.F32.S32 R4, R4 ;  /* 0x0000000400047245 */ /* 0x000fe40000201400 */
[C---:B------:R-:W-:Y:S02]  /*17810*/  ISETP.GE.OR P1, PT, R3.reuse, R209, !P1 ;  /* 0x000000d10300720c */ /* 0x040fe40004f26670 */
[C---:B------:R-:W-:Y:S02]  /*17820*/  ISETP.GE.OR P6, PT, R3.reuse, R207, !P6 ;  /* 0x000000cf0300720c */ /* 0x040fe400077c6670 */
[----:B------:R-:W-:Y:S01]  /*17830*/  ISETP.GE.OR P0, PT, R3, R206, !P0 ;  /* 0x000000ce0300720c */ /* 0x000fe20004706670 */
[----:B------:R-:W-:Y:S01]  /*17840*/  VIADD R3, R0, 0x29 ;  /* 0x0000002900037836 */ /* 0x000fe20000000000 */
[----:B------:R-:W-:Y:S01]  /*17850*/  I2FP.F32.S32 R5, R5 ;  /* 0x0000000500057245 */ /* 0x000fe20000201400 */
[----:B------:R-:W-:-:S02]  /*17860*/  FFMA.FTZ R10, R4, -R193, R250 ;  /* 0x800000c1040a7223 */ /* 0x000fc400000100fa */
[--C-:B------:R-:W-:Y:S02]  /*17870*/  IMAD.IADD R4, R201, 0x1, -R3.reuse ;  /* 0x00000001c9047824 */ /* 0x100fe400078e0a03 */
[----:B------:R-:W-:Y:S02]  /*17880*/  IMAD.IADD R6, R204, 0x1, -R3 ;  /* 0x00000001cc067824 */ /* 0x000fe400078e0a03 */
[----:B------:R-:W-:Y:S01]  /*17890*/  FFMA.FTZ R176, R5, -R193, R248 ;  /* 0x800000c105b07223 */ /* 0x000fe200000100f8 */
[----:B------:R-:W-:Y:S02]  /*178a0*/  IABS R5, R4 ;  /* 0x0000000400057213 */ /* 0x000fe40000000000 */
[----:B------:R-:W-:-:S04]  /*178b0*/  IABS R4, R6 ;  /* 0x0000000600047213 */ /* 0x000fc80000000000 */
[----:B------:R-:W-:Y:S02]  /*178c0*/  I2FP.F32.S32 R4, R4 ;  /* 0x0000000400047245 */ /* 0x000fe40000201400 */
[----:B------:R-:W-:Y:S01]  /*178d0*/  I2FP.F32.S32 R5, R5 ;  /* 0x0000000500057245 */ /* 0x000fe20000201400 */
[----:B------:R-:W-:Y:S02]  /*178e0*/  IMAD.IADD R6, R202, 0x1, -R3 ;  /* 0x00000001ca067824 */ /* 0x000fe400078e0a03 */
[-C--:B------:R-:W-:Y:S01]  /*178f0*/  FFMA.FTZ R11, R4, -R193.reuse, R243 ;  /* 0x800000c1040b7223 */ /* 0x080fe200000100f3 */
[----:B------:R-:W-:Y:S02]  /*17900*/  IMAD.IADD R4, R205, 0x1, -R3 ;  /* 0x00000001cd047824 */ /* 0x000fe400078e0a03 */
[----:B------:R-:W-:-:S03]  /*17910*/  FFMA.FTZ R9, R5, -R193, R241 ;  /* 0x800000c105097223 */ /* 0x000fc600000100f1 */
[----:B------:R-:W-:Y:S02]  /*17920*/  IABS R5, R4 ;  /* 0x0000000400057213 */ /* 0x000fe40000000000 */
[----:B------:R-:W-:Y:S01]  /*17930*/  IABS R4, R6 ;  /* 0x0000000600047213 */ /* 0x000fe20000000000 */
[----:B------:R-:W-:-:S03]  /*17940*/  VIADD R6, R0, 0x30 ;  /* 0x0000003000067836 */ /* 0x000fc60000000000 */
[----:B------:R-:W-:Y:S02]  /*17950*/  I2FP.F32.S32 R4, R4 ;  /* 0x0000000400047245 */ /* 0x000fe40000201400 */
[----:B------:R-:W-:-:S03]  /*17960*/  FSEL R20, R7, -INF , !P1 ;  /* 0xff80000007147808 */ /* 0x000fc60004800000 */
[----:B------:R-:W-:Y:S01]  /*17970*/  FFMA.FTZ R7, R4, -R193, R251 ;  /* 0x800000c104077223 */ /* 0x000fe200000100fb */
[----:B------:R-:W-:-:S05]  /*17980*/  IMAD.IADD R4, R201, 0x1, -R6 ;  /* 0x00000001c9047824 */ /* 0x000fca00078e0a06 */
[----:B------:R-:W-:-:S04]  /*17990*/  IABS R4, R4 ;  /* 0x0000000400047213 */ /* 0x000fc80000000000 */
[----:B------:R-:W-:Y:S02]  /*179a0*/  I2FP.F32.S32 R4, R4 ;  /* 0x0000000400047245 */ /* 0x000fe40000201400 */
[----:B------:R-:W-:Y:S02]  /*179b0*/  FSEL R12, R10, -INF , !P0 ;  /* 0xff8000000a0c7808 */ /* 0x000fe40004000000 */
[C---:B------:R-:W-:Y:S01]  /*179c0*/  ISETP.GE.AND P0, PT, R3.reuse, R200, PT ;  /* 0x000000c80300720c */ /* 0x040fe20003f06270 */
[----:B------:R-:W-:Y:S01]  /*179d0*/  FFMA.FTZ R8, R4, -R193, R175 ;  /* 0x800000c104087223 */ /* 0x000fe200000100af */
[----:B------:R-:W-:Y:S02]  /*179e0*/  IMAD.IADD R4, R202, 0x1, -R6 ;  /* 0x00000001ca047824 */ /* 0x000fe400078e0a06 */
[----:B------:R-:W-:-:S03]  /*179f0*/  ISETP.GE.OR P0, PT, R3, R209, !P0 ;  /* 0x000000d10300720c */ /* 0x000fc60004706670 */
[----:B------:R-:W-:Y:S02]  /*17a00*/  IABS R4, R4 ;  /* 0x0000000400047213 */ /* 0x000fe40000000000 */
[----:B------:R-:W-:Y:S02]  /*17a10*/  FSEL R17, R9, -INF , !P0 ;  /* 0xff80000009117808 */ /* 0x000fe40004000000 */
[C---:B------:R-:W-:Y:S02]  /*17a20*/  ISETP.GE.AND P0, PT, R3.reuse, R199, PT ;  /* 0x000000c70300720c */ /* 0x040fe40003f06270 */
[----:B------:R-:W-:Y:S02]  /*17a30*/  I2FP.F32.S32 R4, R4 ;  /* 0x0000000400047245 */ /* 0x000fe40000201400 */
[----:B------:R-:W-:-:S03]  /*17a40*/  ISETP.GE.OR P0, PT, R3, R208, !P0 ;  /* 0x000000d00300720c */ /* 0x000fc60004706670 */
[----:B------:R-:W-:Y:S01]  /*17a50*/  FFMA.FTZ R10, R4, -R193, R24 ;  /* 0x800000c1040a7223 */ /* 0x000fe20000010018 */
[----:B------:R-:W-:Y:S02]  /*17a60*/  FSEL R24, R11, -INF , !P0 ;  /* 0xff8000000b187808 */ /* 0x000fe40004000000 */
[----:B------:R-:W-:Y:S02]  /*17a70*/  I2FP.F32.S32 R5, R5 ;  /* 0x0000000500057245 */ /* 0x000fe40000201400 */
[----:B------:R-:W-:-:S03]  /*17a80*/  ISETP.GE.AND P0, PT, R3, R197, PT ;  /* 0x000000c50300720c */ /* 0x000fc60003f06270 */
[----:B------:R-:W-:Y:S01]  /*17a90*/  FFMA.FTZ R100, R5, -R193, R249 ;  /* 0x800000c105647223 */ /* 0x000fe200000100f9 */
[----:B------:R-:W-:Y:S01]  /*17aa0*/  ISETP.GE.OR P0, PT, R3, R206, !P0 ;  /* 0x000000ce0300720c */ /* 0x000fe20004706670 */
[----:B------:R-:W-:Y:S01]  /*17ab0*/  VIADD R5, R0, 0x31 ;  /* 0x0000003100057836 */ /* 0x000fe20000000000 */
[----:B------:R-:W-:Y:S02]  /*17ac0*/  LOP3.LUT R2, R2, 0xfffffff7, RZ, 0xc0, !PT ;  /* 0xfffffff702027812 */ /* 0x000fe400078ec0ff */
[----:B------:R-:W-:Y:S01]  /*17ad0*/  FSEL R11, R7, -INF , !P0 ;  /* 0xff800000070b7808 */ /* 0x000fe20004000000 */
[----:B------:R-:W-:Y:S01]  /*17ae0*/  IMAD.IADD R4, R201, 0x1, -R5 ;  /* 0x00000001c9047824 */ /* 0x000fe200078e0a05 */
[----:B------:R-:W-:Y:S02]  /*17af0*/  ISETP.GE.AND P0, PT, R6, R200, PT ;  /* 0x000000c80600720c */ /* 0x000fe40003f06270 */
[----:B------:R-:W-:Y:S02]  /*17b00*/  @P5 LOP3.LUT R2, R2, 0x8, RZ, 0xfc, !PT ;  /* 0x0000000802025812 */ /* 0x000fe400078efcff */
[----:B------:R-:W-:-:S02]  /*17b10*/  ISETP.GE.OR P0, PT, R6, R209, !P0 ;  /* 0x000000d10600720c */ /* 0x000fc40004706670 */
[C---:B------:R-:W-:Y:S02]  /*17b20*/  ISETP.GE.AND P5, PT, R3.reuse, R198, PT ;  /* 0x000000c60300720c */ /* 0x040fe40003fa6270 */
[----:B------:R-:W-:Y:S02]  /*17b30*/  IABS R4, R4 ;  /* 0x0000000400047213 */ /* 0x000fe40000000000 */
[----:B------:R-:W-:Y:S02]  /*17b40*/  FSEL R16, R8, -INF , !P0 ;  /* 0xff80000008107808 */ /* 0x000fe40004000000 */
[----:B------:R-:W-:Y:S02]  /*17b50*/  ISETP.GE.AND P0, PT, R6, R197, PT ;  /* 0x000000c50600720c */ /* 0x000fe40003f06270 */
[----:B------:R-:W-:Y:S01]  /*17b60*/  ISETP.GE.OR P5, PT, R3, R207, !P5 ;  /* 0x000000cf0300720c */ /* 0x000fe20006fa6670 */
[----:B------:R-:W-:Y:S01]  /*17b70*/  IMAD.IADD R3, R204, 0x1, -R6 ;  /* 0x00000001cc037824 */ /* 0x000fe200078e0a06 */
[----:B------:R-:W-:-:S02]  /*17b80*/  I2FP.F32.S32 R4, R4 ;  /* 0x0000000400047245 */ /* 0x000fc40000201400 */
[----:B------:R-:W-:Y:S02]  /*17b90*/  ISETP.GE.OR P0, PT, R6, R206, !P0 ;  /* 0x000000ce0600720c */ /* 0x000fe40004706670 */
[----:B------:R-:W-:Y:S01]  /*17ba0*/  IABS R3, R3 ;  /* 0x0000000300037213 */ /* 0x000fe20000000000 */
[----:B------:R-:W-:Y:S01]  /*17bb0*/  FFMA.FTZ R7, R4, -R193, R189 ;  /* 0x800000c104077223 */ /* 0x000fe200000100bd */
[----:B------:R-:W-:Y:S01]  /*17bc0*/  IMAD.IADD R4, R202, 0x1, -R5 ;  /* 0x00000001ca047824 */ /* 0x000fe200078e0a05 */
[----:B------:R-:W-:Y:S02]  /*17bd0*/  FSEL R10, R10, -INF , !P0 ;  /* 0xff8000000a0a7808 */ /* 0x000fe40004000000 */
[----:B------:R-:W-:Y:S02]  /*17be0*/  ISETP.GE.AND P0, PT, R5, R200, PT ;  /* 0x000000c80500720c */ /* 0x000fe40003f06270 */
[----:B------:R-:W-:Y:S02]  /*17bf0*/  I2FP.F32.S32 R3, R3 ;  /* 0x0000000300037245 */ /* 0x000fe40000201400 */
[----:B------:R-:W-:-:S02]  /*17c00*/  IABS R4, R4 ;  /* 0x0000000400047213 */ /* 0x000fc40000000000 */
[----:B------:R-:W-:Y:S01]  /*17c10*/  ISETP.GE.OR P0, PT, R5, R209, !P0 ;  /* 0x000000d10500720c */ /* 0x000fe20004706670 */
[----:B------:R-:W-:Y:S01]  /*17c20*/  FFMA.FTZ R43, R3, -R193, R43 ;  /* 0x800000c1032b7223 */ /* 0x000fe2000001002b */
[----:B------:R-:W-:Y:S01]  /*17c30*/  I2FP.F32.S32 R4, R4 ;  /* 0x0000000400047245 */ /* 0x000fe20000201400 */
[----:B------:R-:W-:Y:S01]  /*17c40*/  IMAD.IADD R3, R205, 0x1, -R6 ;  /* 0x00000001cd037824 */ /* 0x000fe200078e0a06 */
[----:B------:R-:W-:Y:S02]  /*17c50*/  FSEL R15, R7, -INF , !P0 ;  /* 0xff800000070f7808 */ /* 0x000fe40004000000 */
[C---:B------:R-:W-:Y:S01]  /*17c60*/  ISETP.GE.AND P0, PT, R5.reuse, R197, PT ;  /* 0x000000c50500720c */ /* 0x040fe20003f06270 */
[----:B------:R-:W-:Y:S01]  /*17c70*/  FFMA.FTZ R4, R4, -R193, R190 ;  /* 0x800000c104047223 */ /* 0x000fe200000100be */
[----:B------:R-:W-:Y:S02]  /*17c80*/  IABS R3, R3 ;  /* 0x0000000300037213 */ /* 0x000fe40000000000 */
[----:B------:R-:W-:-:S02]  /*17c90*/  ISETP.GE.OR P0, PT, R5, R206, !P0 ;  /* 0x000000ce0500720c */ /* 0x000fc40004706670 */
[----:B------:R-:W-:Y:S02]  /*17ca0*/  I2FP.F32.S32 R3, R3 ;  /* 0x0000000300037245 */ /* 0x000fe40000201400 */
[----:B------:R-:W-:Y:S01]  /*17cb0*/  FSEL R9, R4, -INF , !P0 ;  /* 0xff80000004097808 */ /* 0x000fe20004000000 */
[----:B------:R-:W-:Y:S02]  /*17cc0*/  VIADD R4, R0, 0x38 ;  /* 0x0000003800047836 */ /* 0x000fe40000000000 */
[----:B------:R-:W-:Y:S02]  /*17cd0*/  FFMA.FTZ R64, R3, -R193, R191 ;  /* 0x800000c103407223 */ /* 0x000fe400000100bf */
[----:B------:R-:W-:-:S05]  /*17ce0*/  IMAD.IADD R3, R201, 0x1, -R4 ;  /* 0x00000001c9037824 */ /* 0x000fca00078e0a04 */
[----:B------:R-:W-:Y:S02]  /*17cf0*/  IABS R3, R3 ;  /* 0x0000000300037213 */ /* 0x000fe40000000000 */
[C---:B------:R-:W-:Y:S02]  /*17d00*/  ISETP.GE.AND P0, PT, R4.reuse, R200, PT ;  /* 0x000000c80400720c */ /* 0x040fe40003f06270 */
[----:B------:R-:W-:Y:S02]  /*17d10*/  I2FP.F32.S32 R3, R3 ;  /* 0x0000000300037245 */ /* 0x000fe40000201400 */
[----:B------:R-:W-:-:S03]  /*17d20*/  ISETP.GE.OR P0, PT, R4, R209, !P0 ;  /* 0x000000d10400720c */ /* 0x000fc60004706670 */
[----:B------:R-:W-:-:S05]  /*17d30*/  FFMA.FTZ R3, R3, -R193, R196 ;  /* 0x800000c103037223 */ /* 0x000fca00000100c4 */
[----:B------:R-:W-:Y:S01]  /*17d40*/  FSEL R14, R3, -INF , !P0 ;  /* 0xff800000030e7808 */ /* 0x000fe20004000000 */
[----:B------:R-:W-:-:S05]  /*17d50*/  IMAD.IADD R3, R202, 0x1, -R4 ;  /* 0x00000001ca037824 */ /* 0x000fca00078e0a04 */
[----:B------:R-:W-:Y:S02]  /*17d60*/  IABS R3, R3 ;  /* 0x0000000300037213 */ /* 0x000fe40000000000 */
[C---:B------:R-:W-:Y:S02]  /*17d70*/  ISETP.GE.AND P0, PT, R4.reuse, R197, PT ;  /* 0x000000c50400720c */ /* 0x040fe40003f06270 */
[----:B------:R-:W-:Y:S02]  /*17d80*/  I2FP.F32.S32 R3, R3 ;  /* 0x0000000300037245 */ /* 0x000fe40000201400 */
[----:B------:R-:W-:-:S03]  /*17d90*/  ISETP.GE.OR P0, PT, R4, R206, !P0 ;  /* 0x000000ce0400720c */ /* 0x000fc60004706670 */
[----:B------:R-:W-:-:S05]  /*17da0*/  FFMA.FTZ R3, R3, -R193, R203 ;  /* 0x800000c103037223 */ /* 0x000fca00000100cb */
[----:B------:R-:W-:Y:S01]  /*17db0*/  FSEL R8, R3, -INF , !P0 ;  /* 0xff80000003087808 */ /* 0x000fe20004000000 */
[----:B------:R-:W-:-:S04]  /*17dc0*/  VIADD R3, R0, 0x39 ;  /* 0x0000003900037836 */ /* 0x000fc80000000000 */
[----:B------:R-:W-:-:S05]  /*17dd0*/  IMAD.IADD R0, R201, 0x1, -R3 ;  /* 0x00000001c9007824 */ /* 0x000fca00078e0a03 */
[----:B------:R-:W-:-:S04]  /*17de0*/  IABS R0, R0 ;  /* 0x0000000000007213 */ /* 0x000fc80000000000 */
[----:B------:R-:W-:Y:S01]  /*17df0*/  I2FP.F32.S32 R0, R0 ;  /* 0x0000000000007245 */ /* 0x000fe20000201400 */
[----:B------:R-:W-:Y:S04]  /*17e00*/  STL [R1+0x1f8], R201 ;  /* 0x0001f8c901007387 */ /* 0x000fe80000100800 */
[----:B------:R-:W-:Y:S01]  /*17e10*/  FFMA.FTZ R0, R0, -R193, R51 ;  /* 0x800000c100007223 */ /* 0x000fe20000010033 */
[----:B------:R-:W-:Y:S02]  /*17e20*/  IMAD.MOV.U32 R51, RZ, RZ, R26 ;  /* 0x000000ffff337224 */ /* 0x000fe400078e001a */
[----:B------:R-:W2:Y:S01]  /*17e30*/  LDL.LU R26, [R1+0x2c] ;  /* 0x00002c00011a7983 */ /* 0x000ea20000300800 */
[----:B------:R-:W-:-:S04]  /*17e40*/  ISETP.GE.AND P0, PT, R3, R200, PT ;  /* 0x000000c80300720c */ /* 0x000fc80003f06270 */
[----:B------:R-:W-:-:S04]  /*17e50*/  ISETP.GE.OR P0, PT, R3, R209, !P0 ;  /* 0x000000d10300720c */ /* 0x000fc80004706670 */
[----:B------:R-:W-:Y:S01]  /*17e60*/  FSEL R13, R0, -INF , !P0 ;  /* 0xff800000000d7808 */ /* 0x000fe20004000000 */
[----:B------:R-:W-:-:S05]  /*17e70*/  IMAD.IADD R0, R202, 0x1, -R3 ;  /* 0x00000001ca007824 */ /* 0x000fca00078e0a03 */
[----:B------:R-:W-:Y:S01]  /*17e80*/  IABS R0, R0 ;  /* 0x0000000000007213 */ /* 0x000fe20000000000 */
[----:B------:R-:W-:Y:S03]  /*17e90*/  STL [R1+0x1fc], R200 ;  /* 0x0001fcc801007387 */ /* 0x000fe60000100800 */
[----:B------:R-:W-:Y:S01]  /*17ea0*/  I2FP.F32.S32 R0, R0 ;  /* 0x0000000000007245 */ /* 0x000fe20000201400 */
[----:B------:R-:W-:Y:S04]  /*17eb0*/  STL [R1+0x200], R209 ;  /* 0x000200d101007387 */ /* 0x000fe80000100800 */
[----:B------:R-:W-:Y:S01]  /*17ec0*/  STL [R1+0x204], R202 ;  /* 0x000204ca01007387 */ /* 0x000fe20000100800 */
[----:B------:R-:W-:Y:S01]  /*17ed0*/  FFMA.FTZ R0, R0, -R193, R219 ;  /* 0x800000c100007223 */ /* 0x000fe200000100db */
[----:B------:R-:W-:-:S02]  /*17ee0*/  IMAD.MOV.U32 R219, RZ, RZ, R28 ;  /* 0x000000ffffdb7224 */ /* 0x000fc400078e001c */
[----:B------:R-:W-:Y:S04]  /*17ef0*/  STL [R1+0x208], R197 ;  /* 0x000208c501007387 */ /* 0x000fe80000100800 */
[----:B------:R-:W-:Y:S04]  /*17f00*/  STL [R1+0x20c], R206 ;  /* 0x00020cce01007387 */ /* 0x000fe80000100800 */
[----:B------:R-:W3:Y:S01]  /*17f10*/  LDL.LU R28, [R1+0x34] ;  /* 0x00003400011c7983 */ /* 0x000ee20000300800 */
[----:B------:R-:W-:Y:S02]  /*17f20*/  ISETP.GE.AND P0, PT, R3, R197, PT ;  /* 0x000000c50300720c */ /* 0x000fe40003f06270 */
[----:B------:R-:W-:-:S02]  /*17f30*/  LOP3.LUT R2, R2, 0xfffffffb, RZ, 0xc0, !PT ;  /* 0xfffffffb02027812 */ /* 0x000fc400078ec0ff */
[----:B------:R-:W-:Y:S02]  /*17f40*/  ISETP.GE.OR P0, PT, R3, R206, !P0 ;  /* 0x000000ce0300720c */ /* 0x000fe40004706670 */
[----:B------:R-:W-:Y:S02]  /*17f50*/  @P4 LOP3.LUT R2, R2, 0x4, RZ, 0xfc, !PT ;  /* 0x0000000402024812 */ /* 0x000fe400078efcff */
[----:B------:R-:W-:Y:S01]  /*17f60*/  FSEL R7, R0, -INF , !P0 ;  /* 0xff80000000077808 */ /* 0x000fe20004000000 */
[----:B------:R-:W-:Y:S01]  /*17f70*/  IMAD.IADD R0, R204, 0x1, -R5 ;  /* 0x00000001cc007824 */ /* 0x000fe200078e0a05 */
[----:B------:R-:W-:-:S04]  /*17f80*/  LOP3.LUT R2, R2, 0xfffffffd, RZ, 0xc0, !PT ;  /* 0xfffffffd02027812 */ /* 0x000fc800078ec0ff */
[----:B------:R-:W-:Y:S02]  /*17f90*/  IABS R0, R0 ;  /* 0x0000000000007213 */ /* 0x000fe40000000000 */
[----:B------:R-:W-:Y:S02]  /*17fa0*/  @P3 LOP3.LUT R2, R2, 0x2, RZ, 0xfc, !PT ;  /* 0x0000000202023812 */ /* 0x000fe400078efcff */
[----:B------:R-:W-:Y:S02]  /*17fb0*/  I2FP.F32.S32 R0, R0 ;  /* 0x0000000000007245 */ /* 0x000fe40000201400 */
[----:B------:R-:W-:-:S04]  /*17fc0*/  LOP3.LUT R2, R2, 0xfffffffe, RZ, 0xc0, !PT ;  /* 0xfffffffe02027812 */ /* 0x000fc800078ec0ff */
[----:B------:R-:W-:-:S04]  /*17fd0*/  @P2 LOP3.LUT R2, R2, 0x1, RZ, 0xfc, !PT ;  /* 0x0000000102022812 */ /* 0x000fc800078efcff */
[----:B------:R-:W-:Y:S02]  /*17fe0*/  LOP3.LUT R2, R2, 0xfffffdff, RZ, 0xc0, !PT ;  /* 0xfffffdff02027812 */ /* 0x000fe400078ec0ff */
[----:B------:R-:W-:Y:S02]  /*17ff0*/  ISETP.GE.AND P0, PT, R6, R199, PT ;  /* 0x000000c70600720c */ /* 0x000fe40003f06270 */
[----:B------:R-:W-:Y:S02]  /*18000*/  @P6 LOP3.LUT R2, R2, 0x200, RZ, 0xfc, !PT ;  /* 0x0000020002026812 */ /* 0x000fe400078efcff */
[----:B------:R-:W-:Y:S02]  /*18010*/  ISETP.GE.OR P0, PT, R6, R208, !P0 ;  /* 0x000000d00600720c */ /* 0x000fe40004706670 */
[----:B------:R-:W-:Y:S02]  /*18020*/  LOP3.LUT R2, R2, 0xfffffbff, RZ, 0xc0, !PT ;  /* 0xfffffbff02027812 */ /* 0x000fe400078ec0ff */
[----:B------:R-:W-:-:S02]  /*18030*/  ISETP.GE.AND P4, PT, R6, R198, PT ;  /* 0x000000c60600720c */ /* 0x000fc40003f86270 */
[----:B------:R-:W-:Y:S02]  /*18040*/  @P5 LOP3.LUT R2, R2, 0x400, RZ, 0xfc, !PT ;  /* 0x0000040002025812 */ /* 0x000fe400078efcff */
[----:B------:R-:W-:Y:S02]  /*18050*/  ISETP.GE.OR P4, PT, R6, R207, !P4 ;  /* 0x000000cf0600720c */ /* 0x000fe40006786670 */
[----:B------:R-:W-:-:S04]  /*18060*/  LOP3.LUT R2, R2, 0xfffffeff, RZ, 0xc0, !PT ;  /* 0xfffffeff02027812 */ /* 0x000fc800078ec0ff */
[----:B------:R-:W-:Y:S02]  /*18070*/  @P0 LOP3.LUT R2, R2, 0x100, RZ, 0xfc, !PT ;  /* 0x0000010002020812 */ /* 0x000fe400078efcff */
[C---:B------:R-:W-:Y:S02]  /*18080*/  ISETP.GE.AND P0, PT, R5.reuse, R199, PT ;  /* 0x000000c70500720c */ /* 0x040fe40003f06270 */
[----:B------:R-:W-:Y:S02]  /*18090*/  LOP3.LUT R2, R2, 0xfffff7ff, RZ, 0xc0, !PT ;  /* 0xfffff7ff02027812 */ /* 0x000fe400078ec0ff */
[C---:B------:R-:W-:Y:S02]  /*180a0*/  ISETP.GE.AND P3, PT, R5.reuse, R198, PT ;  /* 0x000000c60500720c */ /* 0x040fe40003f66270 */
[----:B------:R-:W-:Y:S02]  /*180b0*/  @P4 LOP3.LUT R2, R2, 0x800, RZ, 0xfc, !PT ;  /* 0x0000080002024812 */ /* 0x000fe400078efcff */
[----:B------:R-:W-:-:S02]  /*180c0*/  ISETP.GE.OR P4, PT, R5, R208, !P0 ;  /* 0x000000d00500720c */ /* 0x000fc40004786670 */
[----:B------:R-:W-:Y:S01]  /*180d0*/  ISETP.GE.OR P3, PT, R5, R207, !P3 ;  /* 0x000000cf0500720c */ /* 0x000fe20005f66670 */
[----:B------:R-:W-:-:S05]  /*180e0*/  IMAD.IADD R5, R205, 0x1, -R5 ;  /* 0x00000001cd057824 */ /* 0x000fca00078e0a05 */
[----:B------:R-:W-:-:S04]  /*180f0*/  IABS R5, R5 ;  /* 0x0000000500057213 */ /* 0x000fc80000000000 */
[----:B------:R-:W-:Y:S01]  /*18100*/  I2FP.F32.S32 R5, R5 ;  /* 0x0000000500057245 */ /* 0x000fe20000201400 */
[----:B--2---:R-:W-:Y:S01]  /*18110*/  FFMA.FTZ R26, R0, -R193, R26 ;  /* 0x800000c1001a7223 */ /* 0x004fe2000001001a */
        /* <DEDUP_REMOVED lines=11> */
[----:B---3--:R-:W-:Y:S02]  /*181d0*/  FFMA.FTZ R55, R5, -R193, R28 ;  /* 0x800000c105377223 */ /* 0x008fe4000001001c */
[----:B------:R-:W2:Y:S01]  /*181e0*/  LDL.LU R28, [R1+0x64] ;  /* 0x00006400011c7983 */ /* 0x000ea20000300800 */
[----:B------:R-:W-:-:S04]  /*181f0*/  FMNMX.FTZ R0, R11, R0, !PT ;  /* 0x000000000b007209 */ /* 0x000fc80007810000 */
[----:B------:R-:W-:Y:S01]  /*18200*/  FMNMX.FTZ R5, R10, R0, !PT ;  /* 0x000000000a057209 */ /* 0x000fe20007810000 */
[----:B------:R-:W-:-:S03]  /*18210*/  IMAD.IADD R0, R204, 0x1, -R4 ;  /* 0x00000001cc007824 */ /* 0x000fc600078e0a04 */
[----:B------:R-:W-:Y:S02]  /*18220*/  FMNMX.FTZ R5, R9, R5, !PT ;  /* 0x0000000509057209 */ /* 0x000fe40007810000 */
[----:B------:R-:W-:Y:S02]  /*18230*/  IABS R0, R0 ;  /* 0x0000000000007213 */ /* 0x000fe40000000000 */
[----:B------:R-:W-:Y:S02]  /*18240*/  FMNMX.FTZ R5, R8, R5, !PT ;  /* 0x0000000508057209 */ /* 0x000fe40007810000 */
[----:B------:R-:W-:Y:S02]  /*18250*/  I2FP.F32.S32 R6, R0 ;  /* 0x0000000000067245 */ /* 0x000fe40000201400 */
[----:B------:R-:W-:-:S05]  /*18260*/  FMNMX.FTZ R0, R7, R5, !PT ;  /* 0x0000000507007209 */ /* 0x000fca0007810000 */
[----:B------:R-:W1:Y:S02]  /*18270*/  SHFL.BFLY PT, R5, R0, 0x2, 0x1f ;  /* 0x0c401f0000057f89 */ /* 0x000e6400000e0000 */
[----:B-1----:R-:W-:Y:S02]  /*18280*/  FMNMX.FTZ R5, R0, R5, !PT ;  /* 0x0000000500057209 */ /* 0x002fe40007810000 */
[----:B------:R-:W3:Y:S01]  /*18290*/  LD.E R0, desc[UR4][R172.64+0xdc] ;  /* 0x0000dc04ac007980 */ /* 0x000ee2000c101900 */
[----:B------:R-:W-:-:S04]  /*182a0*/  FMNMX.FTZ R102, R244, R61, !PT ;  /* 0x0000003df4667209 */ /* 0x000fc80007810000 */
[----:B------:R-:W-:-:S04]  /*182b0*/  FMNMX.FTZ R102, R60, R102, !PT ;  /* 0x000000663c667209 */ /* 0x000fc80007810000 */
[----:B------:R-:W-:Y:S02]  /*182c0*/  FMNMX.FTZ R102, R58, R102, !PT ;  /* 0x000000663a667209 */ /* 0x000fe40007810000 */
[----:B------:R-:W-:Y:S02]  /*182d0*/  ISETP.GE.AND P0, PT, R4, R199, PT ;  /* 0x000000c70400720c */ /* 0x000fe40003f06270 */
[----:B------:R-:W-:Y:S02]  /*182e0*/  FMNMX.FTZ R102, R54, R102, !PT ;  /* 0x0000006636667209 */ /* 0x000fe40007810000 */
[C---:B------:R-:W-:Y:S01]  /*182f0*/  ISETP.GE.AND P2, PT, R4.reuse, R198, PT ;  /* 0x000000c60400720c */ /* 0x040fe20003f46270 */
[----:B------:R-:W1:Y:S01]  /*18300*/  SHFL.BFLY PT, R103, R5, 0x1, 0x1f ;  /* 0x0c201f0005677f89 */ /* 0x000e6200000e0000 */
[----:B------:R-:W-:Y:S02]  /*18310*/  FMNMX.FTZ R102, R49, R102, !PT ;  /* 0x0000006631667209 */ /* 0x000fe40007810000 */
[----:B------:R-:W-:-:S02]  /*18320*/  ISETP.GE.OR P5, PT, R4, R208, !P0 ;  /* 0x000000d00400720c */ /* 0x000fc400047a6670 */
[----:B------:R-:W-:Y:S01]  /*18330*/  ISETP.GE.OR P2, PT, R4, R207, !P2 ;  /* 0x000000cf0400720c */ /* 0x000fe20005746670 */
[----:B------:R-:W-:Y:S01]  /*18340*/  IMAD.IADD R4, R205, 0x1, -R4 ;  /* 0x00000001cd047824 */ /* 0x000fe200078e0a04 */
[----:B------:R-:W-:-:S04]  /*18350*/  FMNMX.FTZ R102, R45, R102, !PT ;  /* 0x000000662d667209 */ /* 0x000fc80007810000 */
[----:B------:R-:W-:Y:S02]  /*18360*/  IABS R4, R4 ;  /* 0x0000000400047213 */ /* 0x000fe40000000000 */
[----:B------:R-:W-:Y:S02]  /*18370*/  FMNMX.FTZ R102, R41, R102, !PT ;  /* 0x0000006629667209 */ /* 0x000fe40007810000 */
[----:B------:R-:W-:Y:S02]  /*18380*/  I2FP.F32.S32 R4, R4 ;  /* 0x0000000400047245 */ /* 0x000fe40000201400 */
[----:B------:R-:W-:Y:S01]  /*18390*/  FMNMX.FTZ R102, R37, R102, !PT ;  /* 0x0000006625667209 */ /* 0x000fe20007810000 */
[-C--:B------:R-:W-:Y:S01]  /*183a0*/  FFMA.FTZ R6, R6, -R193.reuse, R219 ;  /* 0x800000c106067223 */ /* 0x080fe200000100db */
[----:B------:R-:W-:Y:S02]  /*183b0*/  IMAD.MOV.U32 R219, RZ, RZ, R51 ;  /* 0x000000ffffdb7224 */ /* 0x000fe400078e0033 */
[----:B------:R-:W-:Y:S01]  /*183c0*/  FFMA.FTZ R51, R4, -R193, R46 ;  /* 0x800000c104337223 */ /* 0x000fe2000001002e */
[----:B------:R-:W-:Y:S01]  /*183d0*/  FMNMX.FTZ R102, R25, R102, !PT ;  /* 0x0000006619667209 */ /* 0x000fe20007810000 */
[----:B------:R-:W-:Y:S01]  /*183e0*/  IMAD.IADD R4, R204, 0x1, -R3 ;  /* 0x00000001cc047824 */ /* 0x000fe200078e0a03 */
[----:B------:R-:W-:-:S02]  /*183f0*/  ISETP.GE.AND P0, PT, R3, R199, PT ;  /* 0x000000c70300720c */ /* 0x000fc40003f06270 */
[----:B------:R-:W-:Y:S02]  /*18400*/  FMNMX.FTZ R102, R23, R102, !PT ;  /* 0x0000006617667209 */ /* 0x000fe40007810000 */
[----:B------:R-:W-:Y:S02]  /*18410*/  IABS R4, R4 ;  /* 0x0000000400047213 */ /* 0x000fe40000000000 */
[----:B------:R-:W-:Y:S02]  /*18420*/  ISETP.GE.AND P1, PT, R3, R198, PT ;  /* 0x000000c60300720c */ /* 0x000fe40003f26270 */
[----:B-1----:R-:W-:Y:S01]  /*18430*/  FMNMX.FTZ R103, R5, R103, !PT ;  /* 0x0000006705677209 */ /* 0x002fe20007810000 */
[----:B------:R-:W-:Y:S01]  /*18440*/  IMAD.IADD R5, R205, 0x1, -R3 ;  /* 0x00000001cd057824 */ /* 0x000fe200078e0a03 */
[----:B------:R-:W-:Y:S02]  /*18450*/  FMNMX.FTZ R102, R20, R102, !PT ;  /* 0x0000006614667209 */ /* 0x000fe40007810000 */
[----:B------:R-:W-:-:S02]  /*18460*/  ISETP.GE.OR P6, PT, R3, R208, !P0 ;  /* 0x000000d00300720c */ /* 0x000fc400047c6670 */
[----:B------:R-:W-:Y:S01]  /*18470*/  ISETP.GE.OR P1, PT, R3, R207, !P1 ;  /* 0x000000cf0300720c */ /* 0x000fe20004f26670 */
[----:B------:R-:W-:Y:S01]  /*18480*/  IMAD.MOV.U32 R3, RZ, RZ, R4 ;  /* 0x000000ffff037224 */ /* 0x000fe200078e0004 */
[----:B------:R-:W-:Y:S02]  /*18490*/  FMNMX.FTZ R102, R17, R102, !PT ;  /* 0x0000006611667209 */ /* 0x000fe40007810000 */
[----:B------:R-:W-:Y:S02]  /*184a0*/  IABS R5, R5 ;  /* 0x0000000500057213 */ /* 0x000fe40000000000 */
[----:B------:R-:W-:Y:S02]  /*184b0*/  I2FP.F32.S32 R3, R3 ;  /* 0x0000000300037245 */ /* 0x000fe40000201400 */
[----:B------:R-:W-:Y:S01]  /*184c0*/  FMNMX.FTZ R102, R16, R102, !PT ;  /* 0x0000006610667209 */ /* 0x000fe20007810000 */
[----:B------:R-:W-:Y:S02]  /*184d0*/  IMAD.MOV.U32 R46, RZ, RZ, R5 ;  /* 0x000000ffff2e7224 */ /* 0x000fe400078e0005 */
[----:B------:R-:W-:Y:S01]  /*184e0*/  FFMA.FTZ R5, R3, -R193, R219 ;  /* 0x800000c103057223 */ /* 0x000fe200000100db */
[----:B------:R-:W-:-:S02]  /*184f0*/  FMNMX.FTZ R102, R15, R102, !PT ;  /* 0x000000660f667209 */ /* 0x000fc40007810000 */
[----:B------:R-:W-:Y:S02]  /*18500*/  FSETP.NEU.FTZ.AND P0, PT, R103, -INF , PT ;  /* 0xff8000006700780b */ /* 0x000fe40003f1d000 */
[----:B------:R-:W-:Y:S02]  /*18510*/  I2FP.F32.S32 R46, R46 ;  /* 0x0000002e002e7245 */ /* 0x000fe40000201400 */
[----:B------:R-:W-:Y:S01]  /*18520*/  FMNMX.FTZ R102, R14, R102, !PT ;  /* 0x000000660e667209 */ /* 0x000fe20007810000 */
[----:B------:R-:W-:-:S03]  /*18530*/  IMAD.MOV.U32 R190, RZ, RZ, R222 ;  /* 0x000000ffffbe7224 */ /* 0x000fc600078e00de */
[----:B------:R-:W-:Y:S01]  /*18540*/  FMNMX.FTZ R102, R13, R102, !PT ;  /* 0x000000660d667209 */ /* 0x000fe20007810000 */
[----:B------:R-:W-:Y:S02]  /*18550*/  IMAD.MOV.U32 R191, RZ, RZ, R223 ;  /* 0x000000ffffbf7224 */ /* 0x000fe400078e00df */
[----:B------:R-:W-:Y:S02]  /*18560*/  IMAD.MOV.U32 R219, RZ, RZ, R195 ;  /* 0x000000ffffdb7224 */ /* 0x000fe400078e00c3 */
[----:B------:R-:W-:Y:S02]  /*18570*/  IMAD.MOV.U32 R222, RZ, RZ, R106 ;  /* 0x000000ffffde7224 */ /* 0x000fe400078e006a */
[----:B------:R-:W-:Y:S01]  /*18580*/  IMAD.MOV.U32 R223, RZ, RZ, R105 ;  /* 0x000000ffffdf7224 */ /* 0x000fe200078e0069 */
        /* <DEDUP_REMOVED lines=10> */
[----:B------:R-:W4:Y:S01]  /*18630*/  LDL.LU R175, [R1+0x140] ;  /* 0x0001400001af7983 */ /* 0x000f220000300800 */
[----:B------:R-:W-:Y:S01]  /*18640*/  FSEL R4, R103, RZ, P0 ;  /* 0x000000ff67047208 */ /* 0x000fe20000000000 */
[----:B------:R-:W-:-:S02]  /*18650*/  IMAD.MOV.U32 R203, RZ, RZ, R181 ;  /* 0x000000ffffcb7224 */ /* 0x000fc400078e00b5 */
[----:B------:R-:W4:Y:S01]  /*18660*/  LDL R196, [R1+0x130] ;  /* 0x0001300001c47983 */ /* 0x000f220000100800 */
[----:B--2---:R-:W-:Y:S01]  /*18670*/  FFMA.FTZ R46, R46, -R193, R28 ;  /* 0x800000c12e2e7223 */ /* 0x004fe2000001001c */
[----:B------:R-:W-:Y:S02]  /*18680*/  IMAD.MOV.U32 R28, RZ, RZ, R29 ;  /* 0x000000ffff1c7224 */ /* 0x000fe400078e001d */
[----:B------:R-:W-:Y:S02]  /*18690*/  IMAD.MOV.U32 R29, RZ, RZ, R104 ;  /* 0x000000ffff1d7224 */ /* 0x000fe400078e0068 */
        /* <DEDUP_REMOVED lines=17> */
[----:B------:R-:W-:-:S02]  /*187b0*/  FFMA.FTZ R235, R7, R0, -R3 ;  /* 0x0000000007eb7223 */ /* 0x000fc40000010803 */
[----:B------:R-:W1:Y:S02]  /*187c0*/  SHFL.BFLY PT, R3, R102, 0x2, 0x1f ;  /* 0x0c401f0066037f89 */ /* 0x000e6400000e0000 */
[----:B-1----:R-:W-:-:S05]  /*187d0*/  FMNMX.FTZ R102, R102, R3, !PT ;  /* 0x0000000366667209 */ /* 0x002fca0007810000 */
[----:B------:R-:W1:Y:S01]  /*187e0*/  SHFL.BFLY PT, R3, R102, 0x1, 0x1f ;  /* 0x0c201f0066037f89 */ /* 0x000e6200000e0000 */
[----:B------:R-:W-:Y:S01]  /*187f0*/  FADD.FTZ R52, R218, -R4 ;  /* 0x80000004da347221 */ /* 0x000fe20000010000 */
        /* <DEDUP_REMOVED lines=37> */
[----:B------:R1:W-:Y:S03]  /*18a50*/  MUFU.EX2 R41, R4 ;  /* 0x0000000400297308 */ /* 0x0003e60000000800 */
[----:B-1----:R-:W-:-:S05]  /*18a60*/  FMNMX.FTZ R4, R24, R3, !PT ;  /* 0x0000000318047209 */ /* 0x002fca0007810000 */
[----:B------:R-:W1:Y:S01]  /*18a70*/  MUFU.EX2 R3, R9 ;  /* 0x0000000900037308 */ /* 0x000e620000000800 */
[----:B------:R-:W-:Y:S01]  /*18a80*/  STL [R1+0x238], R102 ;  /* 0x0002386601007387 */ /* 0x000fe20000100800 */
[-C--:B-1----:R-:W-:Y:S01]  /*18a90*/  FMUL.FTZ R240, R168, R3.reuse ;  /* 0x00000003a8f07220 */ /* 0x082fe20000410000 */
[-C--:B------:R-:W-:Y:S01]  /*18aa0*/  FMUL.FTZ R241, R169, R3.reuse ;  /* 0x00000003a9f17220 */ /* 0x080fe20000410000 */
[-C--:B------:R-:W-:Y:S01]  /*18ab0*/  FMUL.FTZ R248, R164, R3.reuse ;  /* 0x00000003a4f87220 */ /* 0x080fe20000410000 */
[-C--:B------:R-:W-:Y:S02]  /*18ac0*/  FMUL.FTZ R249, R165, R3.reuse ;  /* 0x00000003a5f97220 */ /* 0x080fe40000410000 */
[----:B------:R-:W-:Y:S01]  /*18ad0*/  STL [R1+0x23c], R240 ;  /* 0x00023cf001007387 */ /* 0x000fe20000100800 */
[----:B------:R-:W-:-:S03]  /*18ae0*/  FMUL.FTZ R9, R160, R3 ;  /* 0x00000003a0097220 */ /* 0x000fc60000410000 */
[----:B------:R-:W-:Y:S04]  /*18af0*/  STL [R1+0x240], R241 ;  /* 0x000240f101007387 */ /* 0x000fe80000100800 */
[----:B------:R1:W-:Y:S04]  /*18b00*/  STL [R1+0x244], R248 ;  /* 0x000244f801007387 */ /* 0x0003e80000100800 */
[----:B------:R-:W-:Y:S01]  /*18b10*/  STL [R1+0x248], R249 ;  /* 0x000248f901007387 */ /* 0x000fe20000100800 */
[----:B-1----:R-:W-:-:S05]  /*18b20*/  FMUL.FTZ R248, R161, R3 ;  /* 0x00000003a1f87220 */ /* 0x002fca0000410000 */
[----:B------:R1:W-:Y:S04]  /*18b30*/  STL [R1+0x250], R248 ;  /* 0x000250f801007387 */ /* 0x0003e80000100800 */
[----:B------:R2:W-:Y:S01]  /*18b40*/  STL [R1+0x20], R9 ;  /* 0x0000200901007387 */ /* 0x0005e20000100800 */
        /* <DEDUP_REMOVED lines=9> */
[----:B------:R-:W-:-:S04]  /*18be0*/  LOP3.LUT P3, RZ, R2, 0x100, RZ, 0xc0, !PT ;  /* 0x0000010002ff7812 */ /* 0x000fc8000786c0ff */
[----:B------:R-:W-:Y:S02]  /*18bf0*/  FSEL R8, R43, -INF , !P3 ;  /* 0xff8000002b087808 */ /* 0x000fe40005800000 */
[----:B------:R-:W-:Y:S02]  /*18c00*/  FSEL R7, R26, -INF , !P4 ;  /* 0xff8000001a077808 */ /* 0x000fe40006000000 */
[----:B------:R-:W-:Y:S02]  /*18c10*/  FMNMX.FTZ R4, R8, R4, !PT ;  /* 0x0000000408047209 */ /* 0x000fe40007810000 */
[----:B------:R-:W-:Y:S02]  /*18c20*/  FSEL R6, R6, -INF , !P5 ;  /* 0xff80000006067808 */ /* 0x000fe40006800000 */
[----:B------:R-:W-:Y:S02]  /*18c30*/  FMNMX.FTZ R4, R7, R4, !PT ;  /* 0x0000000407047209 */ /* 0x000fe40007810000 */
[----:B------:R-:W-:-:S02]  /*18c40*/  FSEL R5, R5, -INF , !P6 ;  /* 0xff80000005057808 */ /* 0x000fc40007000000 */
[----:B------:R-:W-:Y:S01]  /*18c50*/  FMNMX.FTZ R4, R6, R4, !PT ;  /* 0x0000000406047209 */ /* 0x000fe20007810000 */
[----:B----4-:R-:W-:-:S03]  /*18c60*/  FFMA.FTZ R177, R175, R3, R41 ;  /* 0x00000003afb17223 */ /* 0x010fc60000010029 */
[----:B------:R-:W-:Y:S01]  /*18c70*/  FMNMX.FTZ R4, R5, R4, !PT ;  /* 0x0000000405047209 */ /* 0x000fe20007810000 */
        /* <DEDUP_REMOVED lines=17> */
[----:B------:R-:W-:-:S02]  /*18d90*/  FMUL.FTZ R173, R97, R3 ;  /* 0x0000000361ad7220 */ /* 0x000fc40000410000 */
[----:B------:R-:W1:Y:S02]  /*18da0*/  SHFL.BFLY PT, R3, R4, 0x2, 0x1f ;  /* 0x0c401f0004037f89 */ /* 0x000e6400000e0000 */
[----:B-1----:R-:W-:-:S05]  /*18db0*/  FMNMX.FTZ R3, R4, R3, !PT ;  /* 0x0000000304037209 */ /* 0x002fca0007810000 */
[----:B------:R-:W1:Y:S01]  /*18dc0*/  SHFL.BFLY PT, R4, R3, 0x1, 0x1f ;  /* 0x0c201f0003047f89 */ /* 0x000e6200000e0000 */
[C---:B------:R-:W-:Y:S02]  /*18dd0*/  LOP3.LUT P3, RZ, R2.reuse, 0x10, RZ, 0xc0, !PT ;  /* 0x0000001002ff7812 */ /* 0x040fe4000786c0ff */
[C---:B------:R-:W-:Y:S02]  /*18de0*/  LOP3.LUT P4, RZ, R2.reuse, 0x8, RZ, 0xc0, !PT ;  /* 0x0000000802ff7812 */ /* 0x040fe4000788c0ff */
[C---:B------:R-:W-:Y:S02]  /*18df0*/  LOP3.LUT P5, RZ, R2.reuse, 0x4, RZ, 0xc0, !PT ;  /* 0x0000000402ff7812 */ /* 0x040fe400078ac0ff */
[----:B------:R-:W-:Y:S02]  /*18e00*/  LOP3.LUT P6, RZ, R2, 0x2, RZ, 0xc0, !PT ;  /* 0x0000000202ff7812 */ /* 0x000fe400078cc0ff */
[----:B-1----:R-:W-:-:S04]  /*18e10*/  FMNMX.FTZ R101, R3, R4, !PT ;  /* 0x0000000403657209 */ /* 0x002fc80007810000 */
[----:B------:R-:W-:-:S04]  /*18e20*/  FSETP.NEU.FTZ.AND P0, PT, R101, -INF , PT ;  /* 0xff8000006500780b */ /* 0x000fc80003f1d000 */
[----:B------:R-:W-:-:S05]  /*18e30*/  FSEL R3, R101, RZ, P0 ;  /* 0x000000ff65037208 */ /* 0x000fca0000000000 */
[----:B------:R-:W-:Y:S01]  /*18e40*/  FADD.FTZ R9, R247, -R3 ;  /* 0x80000003f7097221 */ /* 0x000fe20000010000 */
[----:B------:R-:W-:Y:S01]  /*18e50*/  FMUL.FTZ R3, R0, R101 ;  /* 0x0000006500037220 */ /* 0x000fe20000410000 */
[----:B------:R-:W-:Y:S02]  /*18e60*/  FSEL R23, R217, -INF , !P3 ;  /* 0xff800000d9177808 */ /* 0x000fe40005800000 */
[----:B------:R-:W-:Y:S02]  /*18e70*/  FSEL R22, R214, -INF , !P4 ;  /* 0xff800000d6167808 */ /* 0x000fe40006000000 */
[----:B------:R-:W-:Y:S02]  /*18e80*/  FSEL R3, R3, RZ, P0 ;  /* 0x000000ff03037208 */ /* 0x000fe40000000000 */
[----:B------:R-:W-:Y:S02]  /*18e90*/  FSEL R21, R194, -INF , !P5 ;  /* 0xff800000c2157808 */ /* 0x000fe40006800000 */
[----:B------:R-:W-:-:S02]  /*18ea0*/  FSEL R20, R182, -INF , !P6 ;  /* 0xff800000b6147808 */ /* 0x000fc40007000000 */
[C---:B------:R-:W-:Y:S02]  /*18eb0*/  LOP3.LUT P0, RZ, R2.reuse, 0x1, RZ, 0xc0, !PT ;  /* 0x0000000102ff7812 */ /* 0x040fe4000780c0ff */
[C---:B------:R-:W-:Y:S02]  /*18ec0*/  LOP3.LUT P3, RZ, R2.reuse, 0x1000, RZ, 0xc0, !PT ;  /* 0x0000100002ff7812 */ /* 0x040fe4000786c0ff */
        /* <DEDUP_REMOVED lines=12> */
[----:B------:R-:W-:Y:S01]  /*18f90*/  FMNMX.FTZ R2, R20, R2, !PT ;  /* 0x0000000214027209 */ /* 0x000fe20007810000 */
        /* <DEDUP_REMOVED lines=16> */
[----:B------:R-:W-:Y:S01]  /*190a0*/  FSEL R19, R176, -INF , !P6 ;  /* 0xff800000b0137808 */ /* 0x000fe20007000000 */
[----:B------:R-:W-:Y:S01]  /*190b0*/  FMUL.FTZ R3, R0, R9 ;  /* 0x0000000900037220 */ /* 0x000fe20000410000 */
[----:B------:R-:W-:-:S02]  /*190c0*/  FMNMX.FTZ R2, R16, R2, !PT ;  /* 0x0000000210027209 */ /* 0x000fc40007810000 */
[----:B------:R-:W-:Y:S02]  /*190d0*/  FSEL R18, R100, -INF , !P5 ;  /* 0xff80000064127808 */ /* 0x000fe40006800000 */
[----:B------:R-:W-:Y:S01]  /*190e0*/  FMNMX.FTZ R2, R19, R2, !PT ;  /* 0x0000000213027209 */ /* 0x000fe20007810000 */
[----:B------:R-:W-:Y:S01]  /*190f0*/  MUFU.EX2 R4, R4 ;  /* 0x0000000400047308 */ /* 0x000fe20000000800 */
[----:B------:R-:W-:Y:S02]  /*19100*/  FSEL R17, R64, -INF , !P4 ;  /* 0xff80000040117808 */ /* 0x000fe40006000000 */
[----:B------:R-:W-:-:S05]  /*19110*/  FMNMX.FTZ R5, R18, R2, !PT ;  /* 0x0000000212057209 */ /* 0x000fca0007810000 */
[----:B------:R-:W-:Y:S01]  /*19120*/  MUFU.EX2 R3, R3 ;  /* 0x0000000300037308 */ /* 0x000fe20000000800 */
[----:B------:R-:W-:Y:S02]  /*19130*/  FSEL R26, R55, -INF , !P3 ;  /* 0xff800000371a7808 */ /* 0x000fe40005800000 */
[----:B------:R-:W-:-:S05]  /*19140*/  FMNMX.FTZ R5, R17, R5, !PT ;  /* 0x0000000511057209 */ /* 0x000fca0007810000 */
[----:B------:R-:W1:Y:S01]  /*19150*/  MUFU.EX2 R2, R10 ;  /* 0x0000000a00027308 */ /* 0x000e620000000800 */
[----:B------:R-:W-:Y:S02]  /*19160*/  FSEL R25, R51, -INF , !P2 ;  /* 0xff80000033197808 */ /* 0x000fe40005000000 */
[----:B------:R-:W-:Y:S02]  /*19170*/  FMNMX.FTZ R5, R26, R5, !PT ;  /* 0x000000051a057209 */ /* 0x000fe40007810000 */
[----:B------:R-:W-:Y:S02]  /*19180*/  FSEL R24, R46, -INF , !P1 ;  /* 0xff8000002e187808 */ /* 0x000fe40004800000 */
[----:B------:R-:W-:-:S04]  /*19190*/  FMNMX.FTZ R5, R25, R5, !PT ;  /* 0x0000000519057209 */ /* 0x000fc80007810000 */
[----:B------:R-:W-:Y:S02]  /*191a0*/  FMNMX.FTZ R5, R24, R5, !PT ;  /* 0x0000000518057209 */ /* 0x000fe40007810000 */
[----:B-1----:R-:W-:Y:S01]  /*191b0*/  F2FP.F16.F32.PACK_AB R55, R2, R4 ;  /* 0x000000040237723e */ /* 0x002fe200000000ff */
[----:B------:R-:W-:Y:S01]  /*191c0*/  STL [R1+0x24c], R102 ;  /* 0x00024c6601007387 */ /* 0x000fe20000100800 */
[----:B--2---:R-:W-:-:S04]  /*191d0*/  FFMA.FTZ R6, R242, R3, R4 ;  /* 0x00000003f2067223 */ /* 0x004fc80000010004 */
[----:B------:R-:W-:Y:S02]  /*191e0*/  FADD.FTZ R27, R2, R6 ;  /* 0x00000006021b7221 */ /* 0x000fe40000010000 */
[----:B------:R-:W1:Y:S02]  /*191f0*/  SHFL.BFLY PT, R2, R5, 0x2, 0x1f ;  /* 0x0c401f0005027f89 */ /* 0x000e6400000e0000 */
[----:B-1----:R-:W-:-:S05]  /*19200*/  FMNMX.FTZ R2, R5, R2, !PT ;  /* 0x0000000205027209 */ /* 0x002fca0007810000 */
[----:B------:R-:W1:Y:S01]  /*19210*/  SHFL.BFLY PT, R4, R2, 0x1, 0x1f ;  /* 0x0c201f0002047f89 */ /* 0x000e6200000e0000 */
[----:B------:R-:W-:-:S03]  /*19220*/  IMAD.MOV.U32 R63, RZ, RZ, R189 ;  /* 0x000000ffff3f7224 */ /* 0x000fc600078e00bd */
[----:B------:R-:W-:Y:S04]  /*19230*/  STL [R1+0x254], R103 ;  /* 0x0002546701007387 */ /* 0x000fe80000100800 */
[----:B------:R-:W-:Y:S04]  /*19240*/  STL [R1+0x258], R207 ;  /* 0x000258cf01007387 */ /* 0x000fe80000100800 */
[----:B------:R-:W2:Y:S01]  /*19250*/  LDL.LU R189, [R1] ;  /* 0x0000000001bd7983 */ /* 0x000ea20000300800 */
[----:B-1----:R-:W-:-:S04]  /*19260*/  FMNMX.FTZ R100, R2, R4, !PT ;  /* 0x0000000402647209 */ /* 0x002fc80007810000 */
[----:B------:R-:W-:-:S04]  /*19270*/  FSETP.NEU.FTZ.AND P0, PT, R100, -INF , PT ;  /* 0xff8000006400780b */ /* 0x000fc80003f1d000 */
[----:B------:R-:W-:-:S05]  /*19280*/  FSEL R2, R100, RZ, P0 ;  /* 0x000000ff64027208 */ /* 0x000fca0000000000 */
[----:B------:R-:W-:Y:S01]  /*19290*/  FADD.FTZ R5, R252, -R2 ;  /* 0x80000002fc057221 */ /* 0x000fe20000010000 */
[----:B------:R-:W-:-:S05]  /*192a0*/  FMUL.FTZ R2, R0, R100 ;  /* 0x0000006400027220 */ /* 0x000fca0000410000 */
[----:B------:R-:W-:-:S05]  /*192b0*/  FSEL R2, R2, RZ, P0 ;  /* 0x000000ff02027208 */ /* 0x000fca0000000000 */
[----:B------:R-:W-:-:S04]  /*192c0*/  FFMA.FTZ R4, R180, R0, -R2 ;  /* 0x00000000b4047223 */ /* 0x000fc80000010802 */
[----:B------:R1:W-:Y:S01]  /*192d0*/  MUFU.EX2 R9, R4 ;  /* 0x0000000400097308 */ /* 0x0003e20000000800 */
[----:B------:R-:W-:Y:S02]  /*192e0*/  IMAD.MOV.U32 R250, RZ, RZ, R190 ;  /* 0x000000fffffa7224 */ /* 0x000fe400078e00be */
[----:B-1----:R-:W-:-:S05]  /*192f0*/  FFMA.FTZ R4, R107, R0, -R2 ;  /* 0x000000006b047223 */ /* 0x002fca0000010802 */
[----:B------:R1:W-:Y:S01]  /*19300*/  MUFU.EX2 R8, R4 ;  /* 0x0000000400087308 */ /* 0x0003e20000000800 */
[----:B------:R-:W-:Y:S02]  /*19310*/  IMAD.MOV.U32 R251, RZ, RZ, R191 ;  /* 0x000000fffffb7224 */ /* 0x000fe400078e00bf */
[----:B------:R-:W-:Y:S02]  /*19320*/  IMAD.MOV.U32 R190, RZ, RZ, R32 ;  /* 0x000000ffffbe7224 */ /* 0x000fe400078e0020 */
[----:B------:R-:W-:Y:S02]  /*19330*/  IMAD.MOV.U32 R191, RZ, RZ, R33 ;  /* 0x000000ffffbf7224 */ /* 0x000fe400078e0021 */
[----:B-1----:R-:W-:Y:S01]  /*19340*/  FMUL.FTZ R4, R0, R5 ;  /* 0x0000000500047220 */ /* 0x002fe20000410000 */
[----:B------:R-:W-:Y:S01]  /*19350*/  FFMA.FTZ R5, R62, R0, -R2 ;  /* 0x000000003e057223 */ /* 0x000fe20000010802 */
[----:B------:R-:W-:Y:S02]  /*19360*/  IMAD.MOV.U32 R62, RZ, RZ, R203 ;  /* 0x000000ffff3e7224 */ /* 0x000fe400078e00cb */
[----:B------:R-:W3:Y:S04]  /*19370*/  LDL.LU R203, [R1+0x14c] ;  /* 0x00014c0001cb7983 */ /* 0x000ee80000300800 */
[----:B------:R-:W4:Y:S01]  /*19380*/  LDL.LU.64 R32, [R1+0x80] ;  /* 0x0000800001207983 */ /* 0x000f220000300a00 */
[----:B------:R-:W-:-:S02]  /*19390*/  IMAD.MOV.U32 R208, RZ, RZ, R30 ;  /* 0x000000ffffd07224 */ /* 0x000fc400078e001e */
[----:B------:R-:W-:Y:S02]  /*193a0*/  IMAD.MOV.U32 R209, RZ, RZ, R31 ;  /* 0x000000ffffd17224 */ /* 0x000fe400078e001f */
[----:B------:R-:W4:Y:S01]  /*193b0*/  LDL.LU.64 R30, [R1+0x160] ;  /* 0x00016000011e7983 */ /* 0x000f220000300a00 */
[----:B------:R-:W-:Y:S01]  /*193c0*/  MUFU.EX2 R4, R4 ;  /* 0x0000000400047308 */ /* 0x000fe20000000800 */
[-CC-:B------:R-:W-:Y:S01]  /*193d0*/  FFMA.FTZ R7, R67, R0.reuse, -R2.reuse ;  /* 0x0000000043077223 */ /* 0x180fe20000010802 */
[----:B------:R-:W-:-:S06]  /*193e0*/  FFMA.FTZ R6, R65, R0, -R2 ;  /* 0x0000000041067223 */ /* 0x000fcc0000010802 */
[----:B------:R-:W1:Y:S08]  /*193f0*/  MUFU.EX2 R15, R11 ;  /* 0x0000000b000f7308 */ /* 0x000e700000000800 */
[----:B------:R-:W1:Y:S08]  /*19400*/  MUFU.EX2 R14, R14 ;  /* 0x0000000e000e7308 */ /* 0x000e700000000800 */
[----:B------:R-:W-:Y:S01]  /*19410*/  MUFU.EX2 R7, R7 ;  /* 0x0000000700077308 */ /* 0x000fe20000000800 */
[-CC-:B------:R-:W-:Y:S01]  /*19420*/  FFMA.FTZ R23, R23, R0.reuse, -R2.reuse ;  /* 0x0000000017177223 */ /* 0x180fe20000010802 */
[-CC-:B------:R-:W-:Y:S01]  /*19430*/  FFMA.FTZ R22, R22, R0.reuse, -R2.reuse ;  /* 0x0000000016167223 */ /* 0x180fe20000010802 */
[----:B------:R-:W-:-:S05]  /*19440*/  FFMA.FTZ R21, R21, R0, -R2 ;  /* 0x0000000015157223 */ /* 0x000fca0000010802 */
[----:B------:R-:W1:Y:S01]  /*19450*/  MUFU.EX2 R13, R13 ;  /* 0x0000000d000d7308 */ /* 0x000e620000000800 */
[-CC-:B------:R-:W-:Y:S01]  /*19460*/  FFMA.FTZ R38, R19, R0.reuse, -R2.reuse ;  /* 0x0000000013267223 */ /* 0x180fe20000010802 */
[-CC-:B------:R-:W-:Y:S01]  /*19470*/  FFMA.FTZ R39, R18, R0.reuse, -R2.reuse ;  /* 0x0000000012277223 */ /* 0x180fe20000010802 */
[-CC-:B------:R-:W-:Y:S01]  /*19480*/  FFMA.FTZ R43, R17, R0.reuse, -R2.reuse ;  /* 0x00000000112b7223 */ /* 0x180fe20000010802 */
[----:B------:R-:W-:-:S04]  /*19490*/  FFMA.FTZ R26, R26, R0, -R2 ;  /* 0x000000001a1a7223 */ /* 0x000fc80000010802 */
[----:B------:R-:W1:Y:S01]  /*194a0*/  MUFU.EX2 R6, R6 ;  /* 0x0000000600067308 */ /* 0x000e620000000800 */
[-CC-:B------:R-:W-:Y:S01]  /*194b0*/  FFMA.FTZ R44, R25, R0.reuse, -R2.reuse ;  /* 0x00000000192c7223 */ /* 0x180fe20000010802 */
[----:B------:R-:W-:Y:S01]  /*194c0*/  FFMA.FTZ R45, R24, R0, -R2 ;  /* 0x00000000182d7223 */ /* 0x000fe20000010802 */
[----:B------:R-:W-:-:S05]  /*194d0*/  FMUL.FTZ R59, R0, R52 ;  /* 0x00000034003b7220 */ /* 0x000fca0000410000 */
[----:B------:R-:W1:Y:S08]  /*194e0*/  MUFU.EX2 R12, R12 ;  /* 0x0000000c000c7308 */ /* 0x000e700000000800 */
[----:B------:R1:W-:Y:S08]  /*194f0*/  MUFU.EX2 R11, R36 ;  /* 0x00000024000b7308 */ /* 0x0003f00000000800 */
[----:B------:R1:W-:Y:S08]  /*19500*/  MUFU.EX2 R10, R37 ;  /* 0x00000025000a7308 */ /* 0x0003f00000000800 */
[----:B------:R-:W-:Y:S01]  /*19510*/  MUFU.EX2 R5, R5 ;  /* 0x0000000500057308 */ /* 0x000fe20000000800 */
[-CC-:B-1----:R-:W-:Y:S01]  /*19520*/  FFMA.FTZ R36, R16, R0.reuse, -R2.reuse ;  /* 0x0000000010247223 */ /* 0x182fe20000010802 */
[----:B------:R-:W-:-:S06]  /*19530*/  FFMA.FTZ R37, R20, R0, -R2 ;  /* 0x0000000014257223 */ /* 0x000fcc0000010802 */
[----:B------:R-:W1:Y:S01]  /*19540*/  MUFU.EX2 R16, R23 ;  /* 0x0000001700107308 */ /* 0x000e620000000800 */
[----:B------:R-:W-:-:S04]  /*19550*/  FADD.FTZ R2, R15, R27 ;  /* 0x0000001b0f027221 */ /* 0x000fc80000010000 */
[----:B------:R-:W-:-:S04]  /*19560*/  FADD.FTZ R2, R14, R2 ;  /* 0x000000020e027221 */ /* 0x000fc80000010000 */
[----:B------:R-:W-:Y:S01]  /*19570*/  FADD.FTZ R2, R13, R2 ;  /* 0x000000020d027221 */ /* 0x000fe20000010000 */
[----:B------:R-:W-:-:S03]  /*19580*/  F2FP.F16.F32.PACK_AB R153, R6, R7 ;  /* 0x000000070699723e */ /* 0x000fc600000000ff */
[----:B------:R-:W-:Y:S01]  /*19590*/  FADD.FTZ R2, R12, R2 ;  /* 0x000000020c027221 */ /* 0x000fe20000010000 */
[----:B------:R-:W-:Y:S02]  /*195a0*/  F2FP.F16.F32.PACK_AB R152, R8, R9 ;  /* 0x000000090898723e */ /* 0x000fe400000000ff */
[----:B-1----:R-:W-:Y:S02]  /*195b0*/  F2FP.F16.F32.PACK_AB R164, R16, R5 ;  /* 0x0000000510a4723e */ /* 0x002fe400000000ff */
[----:B------:R-:W-:Y:S01]  /*195c0*/  F2FP.F16.F32.PACK_AB R52, R12, R13 ;  /* 0x0000000d0c34723e */ /* 0x000fe200000000ff */
[----:B------:R-:W-:Y:S01]  /*195d0*/  IMAD.MOV.U32 R217, RZ, RZ, R175 ;  /* 0x000000ffffd97224 */ /* 0x000fe200078e00af */
[----:B------:R-:W-:Y:S01]  /*195e0*/  F2FP.F16.F32.PACK_AB R51, R10, R11 ;  /* 0x0000000b0a33723e */ /* 0x000fe200000000ff */
[----:B--2---:R-:W-:-:S04]  /*195f0*/  FFMA.FTZ R0, R189, R4, R9 ;  /* 0x00000004bd007223 */ /* 0x004fc80000010009 */
[----:B------:R-:W-:-:S04]  /*19600*/  FADD.FTZ R0, R8, R0 ;  /* 0x0000000008007221 */ /* 0x000fc80000010000 */
[----:B------:R-:W-:-:S04]  /*19610*/  FADD.FTZ R0, R7, R0 ;  /* 0x0000000007007221 */ /* 0x000fc80000010000 */
[----:B------:R-:W-:Y:S01]  /*19620*/  FADD.FTZ R0, R6, R0 ;  /* 0x0000000006007221 */ /* 0x000fe20000010000 */
[----:B------:R-:W-:-:S03]  /*19630*/  FADD.FTZ R6, R11, R2 ;  /* 0x000000020b067221 */ /* 0x000fc60000010000 */
[----:B------:R-:W-:Y:S01]  /*19640*/  FADD.FTZ R0, R5, R0 ;  /* 0x0000000005007221 */ /* 0x000fe20000010000 */
[----:B------:R-:W1:Y:S03]  /*19650*/  MUFU.EX2 R8, R22 ;  /* 0x0000001600087308 */ /* 0x000e660000000800 */
[----:B------:R-:W-:-:S05]  /*19660*/  FADD.FTZ R2, R16, R0 ;  /* 0x0000000010027221 */ /* 0x000fca0000010000 */
[----:B------:R-:W2:Y:S01]  /*19670*/  MUFU.EX2 R7, R21 ;  /* 0x0000001500077308 */ /* 0x000ea20000000800 */
[----:B------:R-:W-:Y:S01]  /*19680*/  FADD.FTZ R20, R10, R6 ;  /* 0x000000060a147221 */ /* 0x000fe20000010000 */
[----:B-1----:R-:W-:-:S04]  /*19690*/  FADD.FTZ R2, R8, R2 ;  /* 0x0000000208027221 */ /* 0x002fc80000010000 */
[C---:B--2---:R-:W-:Y:S01]  /*196a0*/  FADD.FTZ R18, R7.reuse, R2 ;  /* 0x0000000207127221 */ /* 0x044fe20000010000 */
[----:B------:R-:W-:Y:S01]  /*196b0*/  F2FP.F16.F32.PACK_AB R176, R7, R8 ;  /* 0x0000000807b0723e */ /* 0x000fe200000000ff */
[----:B---3--:R-:W-:-:S05]  /*196c0*/  VIADD R0, R203, 0xffffffff ;  /* 0xffffffffcb007836 */ /* 0x008fca0000000000 */
[----:B------:R-:W-:-:S04]  /*196d0*/  LOP3.LUT R214, R209, R0, RZ, 0x3c, !PT ;  /* 0x00000000d1d67212 */ /* 0x000fc800078e3cff */
[----:B----4-:R-:W-:-:S05]  /*196e0*/  LOP3.LUT R0, R214, R33, RZ, 0x3c, !PT ;  /* 0x00000021d6007212 */ /* 0x010fca00078e3cff */
[----:B------:R-:W-:-:S05]  /*196f0*/  IMAD.WIDE.U32 R16, R0, -0x326172a9, RZ ;  /* 0xcd9e8d5700107825 */ /* 0x000fca00078e00ff */
[----:B------:R-:W-:Y:S02]  /*19700*/  LOP3.LUT R0, R17, R218, R30, 0x96, !PT ;  /* 0x000000da11007212 */ /* 0x000fe400078e961e */
[----:B------:R-:W-:-:S03]  /*19710*/  LOP3.LUT R2, R221, R196, R16, 0x96, !PT ;  /* 0x000000c4dd027212 */ /* 0x000fc600078e9610 */
[----:B------:R-:W-:-:S04]  /*19720*/  IMAD.WIDE.U32 R6, R0, -0x2daee0ad, RZ ;  /* 0xd2511f5300067825 */ /* 0x000fc800078e00ff */
[----:B------:R-:W-:Y:S01]  /*19730*/  IMAD.WIDE.U32 R8, R2, -0x2daee0ad, RZ ;  /* 0xd2511f5302087825 */ /* 0x000fe200078e00ff */
[----:B------:R-:W-:-:S05]  /*19740*/  LOP3.LUT R0, R7, R28, R250, 0x96, !PT ;  /* 0x0000001c07007212 */ /* 0x000fca00078e96fa */
        /* <DEDUP_REMOVED lines=27> */
[--C-:B------:R-:W-:Y:S02]  /*19900*/  SHF.R.U32.HI R5, RZ, 0x10, R6.reuse ;  /* 0x00000010ff057819 */ /* 0x100fe40000011606 */
[----:B------:R-:W-:Y:S02]  /*19910*/  ISETP.GE.U32.AND P2, PT, R192, R0, PT ;  /* 0x00000000c000720c */ /* 0x000fe40003f46070 */
[----:B------:R-:W-:Y:S02]  /*19920*/  LOP3.LUT R23, R6, 0xffff, RZ, 0xc0, !PT ;  /* 0x0000ffff06177812 */ /* 0x000fe400078ec0ff */
[----:B------:R-:W-:Y:S01]  /*19930*/  SHF.R.U32.HI R0, RZ, 0x18, R6 ;  /* 0x00000018ff007819 */ /* 0x000fe20000011606 */
[----:B------:R-:W-:Y:S01]  /*19940*/  IMAD.WIDE.U32 R6, R10, -0x2daee0ad, RZ ;  /* 0xd2511f530a067825 */ /* 0x000fe200078e00ff */
[----:B------:R-:W-:Y:S01]  /*19950*/  LOP3.LUT R5, R5, 0xff, RZ, 0xc0, !PT ;  /* 0x000000ff05057812 */ /* 0x000fe200078ec0ff */
[----:B------:R-:W3:Y:S01]  /*19960*/  MUFU.EX2 R22, R37 ;  /* 0x0000002500167308 */ /* 0x000ee20000000800 */
[----:B------:R-:W-:-:S02]  /*19970*/  ISETP.GE.U32.AND P1, PT, R192, R0, PT ;  /* 0x00000000c000720c */ /* 0x000fc40003f26070 */
[----:B------:R-:W-:Y:S02]  /*19980*/  F2FP.F16.F32.PACK_AB R46, R14, R15 ;  /* 0x0000000f0e2e723e */ /* 0x000fe400000000ff */
[----:B------:R-:W-:Y:S02]  /*19990*/  LOP3.LUT R0, R7, R246, R12, 0x96, !PT ;  /* 0x000000f607007212 */ /* 0x000fe400078e960c */
[C---:B------:R-:W-:Y:S01]  /*199a0*/  LOP3.LUT R21, R6.reuse, 0xff, RZ, 0xc0, !PT ;  /* 0x000000ff06157812 */ /* 0x040fe200078ec0ff */
[----:B------:R-:W-:Y:S01]  /*199b0*/  MUFU.EX2 R15, R54 ;  /* 0x00000036000f7308 */ /* 0x000fe20000000800 */
[----:B------:R-:W-:Y:S02]  /*199c0*/  LOP3.LUT R25, R6, 0xffff, RZ, 0xc0, !PT ;  /* 0x0000ffff06197812 */ /* 0x000fe400078ec0ff */
[--C-:B------:R-:W-:Y:S02]  /*199d0*/  SHF.R.U32.HI R24, RZ, 0x10, R6.reuse ;  /* 0x00000010ff187819 */ /* 0x100fe40000011606 */
[----:B------:R-:W-:Y:S01]  /*199e0*/  SHF.R.U32.HI R19, RZ, 0x18, R6 ;  /* 0x00000018ff137819 */ /* 0x000fe20000011606 */
[----:B-1----:R-:W-:Y:S01]  /*199f0*/  FADD.FTZ R6, R9, R20 ;  /* 0x0000001409067221 */ /* 0x002fe20000010000 */
[----:B------:R-:W-:Y:S01]  /*19a00*/  ISETP.GE.U32.AND P6, PT, R192, R5, PT ;  /* 0x00000005c000720c */ /* 0x000fe20003fc6070 */
[----:B------:R-:W-:Y:S01]  /*19a10*/  MUFU.EX2 R8, R36 ;  /* 0x0000002400087308 */ /* 0x000fe20000000800 */
[C---:B--2---:R-:W-:Y:S01]  /*19a20*/  F2FP.F16.F32.PACK_AB R9, R2.reuse, R9 ;  /* 0x000000090209723e */ /* 0x044fe200000000ff */
[----:B------:R-:W-:-:S06]  /*19a30*/  FADD.FTZ R10, R2, R6 ;  /* 0x00000006020a7221 */ /* 0x000fcc0000010000 */
[----:B------:R-:W1:Y:S08]  /*19a40*/  MUFU.EX2 R12, R56 ;  /* 0x00000038000c7308 */ /* 0x000e700000000800 */
[----:B------:R-:W2:Y:S08]  /*19a50*/  MUFU.EX2 R5, R47 ;  /* 0x0000002f00057308 */ /* 0x000eb00000000800 */
[----:B------:R-:W4:Y:S01]  /*19a60*/  MUFU.EX2 R2, R48 ;  /* 0x0000003000027308 */ /* 0x000f220000000800 */
[----:B---3--:R-:W-:Y:S01]  /*19a70*/  FADD.FTZ R6, R22, R18 ;  /* 0x0000001216067221 */ /* 0x008fe20000010000 */
[----:B-1----:R-:W-:-:S03]  /*19a80*/  F2FP.F16.F32.PACK_AB R7, R12, R15 ;  /* 0x0000000f0c07723e */ /* 0x002fc600000000ff */
[C---:B------:R-:W-:Y:S01]  /*19a90*/  FADD.FTZ R18, R8.reuse, R6 ;  /* 0x0000000608127221 */ /* 0x040fe20000010000 */
[----:B------:R-:W-:Y:S01]  /*19aa0*/  F2FP.F16.F32.PACK_AB R169, R8, R22 ;  /* 0x0000001608a9723e */ /* 0x000fe200000000ff */
[----:B--2---:R-:W-:Y:S01]  /*19ab0*/  FADD.FTZ R6, R5, R10 ;  /* 0x0000000a05067221 */ /* 0x004fe20000010000 */
[----:B------:R1:W-:Y:S08]  /*19ac0*/  MUFU.EX2 R11, R105 ;  /* 0x00000069000b7308 */ /* 0x0003f00000000800 */
[----:B------:R2:W-:Y:S01]  /*19ad0*/  MUFU.EX2 R14, R106 ;  /* 0x0000006a000e7308 */ /* 0x0005e20000000800 */
[----:B----4-:R-:W-:-:S02]  /*19ae0*/  F2FP.F16.F32.PACK_AB R22, R2, R5 ;  /* 0x000000050216723e */ /* 0x010fc400000000ff */
[----:B-1----:R-:W-:-:S05]  /*19af0*/  PRMT R105, R7, 0x7632, R105 ;  /* 0x0000763207697816 */ /* 0x002fca0000000069 */
[----:B------:R1:W-:Y:S01]  /*19b00*/  MUFU.EX2 R13, R104 ;  /* 0x00000068000d7308 */ /* 0x0003e20000000800 */
[----:B--2---:R-:W-:Y:S01]  /*19b10*/  PRMT R106, R7, 0x7610, R106 ;  /* 0x00007610076a7816 */ /* 0x004fe2000000006a */
[----:B------:R-:W-:Y:S01]  /*19b20*/  FADD.FTZ R7, R2, R6 ;  /* 0x0000000602077221 */ /* 0x000fe20000010000 */
[----:B------:R-:W-:-:S03]  /*19b30*/  SHF.R.U32.HI R2, RZ, 0x8, R23 ;  /* 0x00000008ff027819 */ /* 0x000fc60000011617 */
[----:B------:R-:W-:Y:S01]  /*19b40*/  @!P4 HADD2 R68, -R106.H0_H0, -RZ.H0_H0 ;  /* 0xa00000ff6a44c230 */ /* 0x000fe20000000900 */
[----:B------:R-:W-:Y:S01]  /*19b50*/  LOP3.LUT R2, R2, 0xffff, RZ, 0xc0, !PT ;  /* 0x0000ffff02027812 */ /* 0x000fe200078ec0ff */
[----:B------:R-:W-:Y:S01]  /*19b60*/  IMAD.MOV.U32 R243, RZ, RZ, R191 ;  /* 0x000000fffff37224 */ /* 0x000fe200078e00bf */
[----:B------:R-:W2:Y:S01]  /*19b70*/  MUFU.EX2 R5, R38 ;  /* 0x0000002600057308 */ /* 0x000ea20000000800 */
[----:B-1----:R-:W-:Y:S02]  /*19b80*/  PRMT R104, R9, 0x7632, R104 ;  /* 0x0000763209687816 */ /* 0x002fe40000000068 */
[----:B------:R-:W-:Y:S02]  /*19b90*/  PRMT R191, R106, 0x5410, R105 ;  /* 0x000054106abf7816 */ /* 0x000fe40000000069 */
[----:B------:R-:W-:Y:S01]  /*19ba0*/  @!P4 PRMT R106, R68, 0x5410, RZ ;  /* 0x00005410446ac816 */ /* 0x000fe200000000ff */
[----:B------:R-:W-:Y:S01]  /*19bb0*/  @!P0 HADD2 R69, -R104.H0_H0, -RZ.H0_H0 ;  /* 0xa00000ff68458230 */ /* 0x000fe20000000900 */
[----:B------:R-:W-:-:S02]  /*19bc0*/  ISETP.GE.U32.AND P4, PT, R192, R2, PT ;  /* 0x00000002c000720c */ /* 0x000fc40003f86070 */
[----:B------:R-:W-:Y:S01]  /*19bd0*/  PRMT R97, R9, 0x7610, R97 ;  /* 0x0000761009617816 */ /* 0x000fe20000000061 */
[----:B------:R-:W1:Y:S01]  /*19be0*/  MUFU.EX2 R2, R39 ;  /* 0x0000002700027308 */ /* 0x000e620000000800 */
[----:B------:R-:W-:Y:S01]  /*19bf0*/  IMAD.MOV.U32 R242, RZ, RZ, R190 ;  /* 0x000000fffff27224 */ /* 0x000fe200078e00be */
[----:B------:R-:W-:Y:S02]  /*19c00*/  SHF.R.U32.HI R6, RZ, 0x10, R0 ;  /* 0x00000010ff067819 */ /* 0x000fe40000011600 */
[----:B------:R-:W-:-:S04]  /*19c10*/  PRMT R190, R97, 0x5410, R104 ;  /* 0x0000541061be7816 */ /* 0x000fc80000000068 */
[----:B------:R-:W3:Y:S01]  /*19c20*/  MUFU.EX2 R27, R49 ;  /* 0x00000031001b7308 */ /* 0x000ee20000000800 */
[----:B------:R-:W-:Y:S01]  /*19c30*/  @!P0 PRMT R104, R69, 0x5410, RZ ;  /* 0x0000541045688816 */ /* 0x000fe200000000ff */
[----:B------:R-:W-:Y:S01]  /*19c40*/  @!P5 HADD2 R81, -R97.H0_H0, -RZ.H0_H0 ;  /* 0xa00000ff6151d230 */ /* 0x000fe20000000900 */
[----:B------:R-:W-:Y:S02]  /*19c50*/  ISETP.GE.U32.AND P0, PT, R192, R19, PT ;  /* 0x00000013c000720c */ /* 0x000fe40003f06070 */
[----:B------:R-:W-:-:S03]  /*19c60*/  LOP3.LUT R6, R6, 0xff, RZ, 0xc0, !PT ;  /* 0x000000ff06067812 */ /* 0x000fc600078ec0ff */
[----:B------:R-:W4:Y:S01]  /*19c70*/  MUFU.EX2 R23, R50 ;  /* 0x0000003200177308 */ /* 0x000f220000000800 */
[----:B------:R-:W-:-:S07]  /*19c80*/  @!P5 PRMT R97, R81, 0x5410, RZ ;  /* 0x000054105161d816 */ /* 0x000fce00000000ff */
[----:B------:R-:W-:Y:S01]  /*19c90*/  MUFU.EX2 R20, R58 ;  /* 0x0000003a00147308 */ /* 0x000fe20000000800 */
[----:B------:R-:W-:-:S07]  /*19ca0*/  ISETP.GE.U32.AND P5, PT, R192, R6, PT ;  /* 0x00000006c000720c */ /* 0x000fce0003fa6070 */
[----:B------:R-:W4:Y:S01]  /*19cb0*/  MUFU.EX2 R19, R60 ;  /* 0x0000003c00137308 */ /* 0x000f220000000800 */
[----:B--2---:R-:W-:Y:S01]  /*19cc0*/  FADD.FTZ R6, R5, R18 ;  /* 0x0000001205067221 */ /* 0x004fe20000010000 */
[----:B-1----:R-:W-:-:S03]  /*19cd0*/  F2FP.F16.F32.PACK_AB R168, R2, R5 ;  /* 0x0000000502a8723e */ /* 0x002fc600000000ff */
[----:B------:R-:W-:Y:S01]  /*19ce0*/  FADD.FTZ R10, R2, R6 ;  /* 0x00000006020a7221 */ /* 0x000fe20000010000 */
[----:B---3--:R-:W-:-:S04]  /*19cf0*/  FADD.FTZ R2, R27, R7 ;  /* 0x000000071b027221 */ /* 0x008fc80000010000 */
[----:B----4-:R-:W-:Y:S01]  /*19d00*/  FADD.FTZ R36, R23, R2 ;  /* 0x0000000217247221 */ /* 0x010fe20000010000 */
[----:B------:R-:W-:-:S04]  /*19d10*/  F2FP.F16.F32.PACK_AB R2, R19, R20 ;  /* 0x000000141302723e */ /* 0x000fc800000000ff */
[C---:B------:R-:W-:Y:S02]  /*19d20*/  PRMT R96, R2.reuse, 0x7610, R96 ;  /* 0x0000761002607816 */ /* 0x040fe40000000060 */
        /* <DEDUP_REMOVED lines=30> */
[----:B------:R-:W1:Y:S01]  /*19f10*/  MUFU.EX2 R2, R44 ;  /* 0x0000002c00027308 */ /* 0x000e620000000800 */
[----:B---3--:R-:W-:-:S04]  /*19f20*/  F2FP.F16.F32.PACK_AB R0, R24, R21 ;  /* 0x000000151800723e */ /* 0x008fc800000000ff */
[C---:B------:R-:W-:Y:S02]  /*19f30*/  PRMT R80, R0.reuse, 0x7610, R80 ;  /* 0x0000761000507816 */ /* 0x040fe40000000050 */
[----:B------:R-:W-:Y:S02]  /*19f40*/  PRMT R69, R0, 0x7632, R69 ;  /* 0x0000763200457816 */ /* 0x000fe40000000045 */
[----:B------:R-:W2:Y:S01]  /*19f50*/  MUFU.EX2 R0, R45 ;  /* 0x0000002d00007308 */ /* 0x000ea20000000800 */
[----:B------:R-:W-:Y:S01]  /*19f60*/  SHF.R.U32.HI R5, RZ, 0x8, R25 ;  /* 0x00000008ff057819 */ /* 0x000fe20000011619 */
[----:B------:R-:W-:Y:S01]  /*19f70*/  @!P2 HADD2 R145, -R80.H0_H0, -RZ.H0_H0 ;  /* 0xa00000ff5091a230 */ /* 0x000fe20000000900 */
[----:B------:R-:W-:Y:S02]  /*19f80*/  F2FP.F16.F32.PACK_AB R18, R23, R27 ;  /* 0x0000001b1712723e */ /* 0x000fe400000000ff */
[----:B------:R-:W-:-:S03]  /*19f90*/  LOP3.LUT R5, R5, 0xffff, RZ, 0xc0, !PT ;  /* 0x0000ffff05057812 */ /* 0x000fc600078ec0ff */
[----:B------:R3:W-:Y:S01]  /*19fa0*/  MUFU.EX2 R8, R195 ;  /* 0x000000c300087308 */ /* 0x0007e20000000800 */
[C---:B------:R-:W-:Y:S02]  /*19fb0*/  PRMT R68, R18.reuse, 0x7610, R68 ;  /* 0x0000761012447816 */ /* 0x040fe40000000044 */
[----:B------:R-:W-:-:S03]  /*19fc0*/  PRMT R67, R18, 0x7632, R67 ;  /* 0x0000763212437816 */ /* 0x000fc60000000043 */
[----:B------:R-:W-:Y:S01]  /*19fd0*/  @!P5 HADD2 R156, -R68.H0_H0, -RZ.H0_H0 ;  /* 0xa00000ff449cd230 */ /* 0x000fe20000000900 */
[----:B---3--:R-:W-:Y:S02]  /*19fe0*/  PRMT R195, R80, 0x5410, R69 ;  /* 0x0000541050c37816 */ /* 0x008fe40000000045 */
[----:B------:R-:W-:Y:S02]  /*19ff0*/  @!P2 PRMT R80, R145, 0x5410, RZ ;  /* 0x000054109150a816 */ /* 0x000fe400000000ff */
[----:B------:R-:W-:Y:S01]  /*1a000*/  ISETP.GE.U32.AND P2, PT, R192, R5, PT ;  /* 0x00000005c000720c */ /* 0x000fe20003f46070 */
[----:B-1----:R-:W-:-:S04]  /*1a010*/  FADD.FTZ R5, R2, R10 ;  /* 0x0000000a02057221 */ /* 0x002fc80000010000 */
[----:B--2---:R-:W-:Y:S01]  /*1a020*/  FADD.FTZ R5, R0, R5 ;  /* 0x0000000500057221 */ /* 0x004fe20000010000 */
[----:B------:R-:W-:Y:S02]  /*1a030*/  PRMT R194, R68, 0x5410, R67 ;  /* 0x0000541044c27816 */ /* 0x000fe40000000043 */
[----:B------:R-:W-:Y:S02]  /*1a040*/  @!P5 PRMT R68, R156, 0x5410, RZ ;  /* 0x000054109c44d816 */ /* 0x000fe400000000ff */
[----:B------:R1:W-:Y:S04]  /*1a050*/  STL [R1], R5 ;  /* 0x0000000501007387 */ /* 0x0003e80000100800 */
[----:B------:R-:W2:Y:S01]  /*1a060*/  LDL.LU R156, [R1+0x4] ;  /* 0x00000400019c7983 */ /* 0x000ea20000300800 */
[----:B------:R-:W-:Y:S08]  /*1a070*/  MUFU.EX2 R23, R181 ;  /* 0x000000b500177308 */ /* 0x000ff00000000800 */
[----:B------:R-:W3:Y:S01]  /*1a080*/  MUFU.EX2 R22, R184 ;  /* 0x000000b800167308 */ /* 0x000ee20000000800 */
[----:B------:R-:W-:Y:S01]  /*1a090*/  @!P1 HADD2 R141, -R84.H0_H0, -RZ.H0_H0 ;  /* 0xa00000ff548d9230 */ /* 0x000fe20000000900 */
[----:B------:R-:W-:-:S06]  /*1a0a0*/  F2FP.F16.F32.PACK_AB R107, R0, R2 ;  /* 0x00000002006b723e */ /* 0x000fcc00000000ff */
[----:B------:R-:W-:Y:S01]  /*1a0b0*/  MUFU.EX2 R37, R57 ;  /* 0x0000003900257308 */ /* 0x000fe20000000800 */
[----:B------:R-:W-:-:S07]  /*1a0c0*/  @!P1 PRMT R84, R141, 0x5410, RZ ;  /* 0x000054108d549816 */ /* 0x000fce00000000ff */
[----:B------:R-:W4:Y:S01]  /*1a0d0*/  MUFU.EX2 R38, R53 ;  /* 0x0000003500267308 */ /* 0x000f220000000800 */
[----:B------:R-:W-:Y:S02]  /*1a0e0*/  ISETP.GE.U32.AND P1, PT, R192, R7, PT ;  /* 0x00000007c000720c */ /* 0x000fe40003f26070 */
[----:B---3--:R-:W-:-:S05]  /*1a0f0*/  F2FP.F16.F32.PACK_AB R0, R22, R23 ;  /* 0x000000171600723e */ /* 0x008fca00000000ff */
[----:B------:R-:W3:Y:S01]  /*1a100*/  MUFU.EX2 R6, R179 ;  /* 0x000000b300067308 */ /* 0x000ee20000000800 */
[----:B------:R-:W-:Y:S02]  /*1a110*/  @!P6 HADD2 R148, -R69.H0_H0, -RZ.H0_H0 ;  /* 0xa00000ff4594e230 */ /* 0x000fe40000000900 */
[----:B------:R-:W-:Y:S01]  /*1a120*/  @!P4 HADD2 R149, -R67.H0_H0, -RZ.H0_H0 ;  /* 0xa00000ff4395c230 */ /* 0x000fe20000000900 */
[----:B------:R-:W-:-:S04]  /*1a130*/  PRMT R66, R0, 0x7610, R66 ;  /* 0x0000761000427816 */ /* 0x000fc80000000042 */
[----:B------:R4:W3:Y:S01]  /*1a140*/  MUFU.EX2 R7, R185 ;  /* 0x000000b900077308 */ /* 0x0008e20000000800 */
[----:B------:R-:W-:Y:S01]  /*1a150*/  PRMT R65, R0, 0x7632, R65 ;  /* 0x0000763200417816 */ /* 0x000fe20000000041 */
[----:B------:R-:W-:Y:S01]  /*1a160*/  IMAD.MOV.U32 R180, RZ, RZ, R193 ;  /* 0x000000ffffb47224 */ /* 0x000fe200078e00c1 */
[----:B------:R-:W-:Y:S01]  /*1a170*/  @!P6 PRMT R69, R148, 0x5410, RZ ;  /* 0x000054109445e816 */ /* 0x000fe200000000ff */
[----:B------:R-:W-:Y:S01]  /*1a180*/  IMAD.MOV.U32 R181, RZ, RZ, R173 ;  /* 0x000000ffffb57224 */ /* 0x000fe200078e00ad */
[----:B------:R-:W-:-:S03]  /*1a190*/  @!P4 PRMT R67, R149, 0x5410, RZ ;  /* 0x000054109543c816 */ /* 0x000fc600000000ff */
[----:B-1----:R-:W1:Y:S01]  /*1a1a0*/  MUFU.EX2 R5, R187 ;  /* 0x000000bb00057308 */ /* 0x002e620000000800 */
[----:B------:R-:W-:Y:S02]  /*1a1b0*/  IMAD.MOV.U32 R144, RZ, RZ, R208 ;  /* 0x000000ffff907224 */ /* 0x000fe400078e00d0 */
[-C--:B------:R-:W-:Y:S01]  /*1a1c0*/  FMUL.FTZ R241, R162, R3.reuse ;  /* 0x00000003a2f17220 */ /* 0x080fe20000410000 */
[----:B------:R-:W-:Y:S02]  /*1a1d0*/  IMAD.MOV.U32 R145, RZ, RZ, R209 ;  /* 0x000000ffff917224 */ /* 0x000fe400078e00d1 */
[-C--:B------:R-:W-:Y:S01]  /*1a1e0*/  FMUL.FTZ R240, R163, R3.reuse ;  /* 0x00000003a3f07220 */ /* 0x080fe20000410000 */
[----:B------:R-:W-:Y:S01]  /*1a1f0*/  IMAD.MOV.U32 R148, RZ, RZ, R250 ;  /* 0x000000ffff947224 */ /* 0x000fe200078e00fa */
[----:B------:R-:W-:Y:S01]  /*1a200*/  MUFU.EX2 R0, R59 ;  /* 0x0000003b00007308 */ /* 0x000fe20000000800 */
[----:B------:R-:W-:Y:S02]  /*1a210*/  IMAD.MOV.U32 R149, RZ, RZ, R251 ;  /* 0x000000ffff957224 */ /* 0x000fe400078e00fb */
[----:B------:R-:W-:Y:S01]  /*1a220*/  FMUL.FTZ R250, R166, R3 ;  /* 0x00000003a6fa7220 */ /* 0x000fe20000410000 */
[----:B------:R-:W-:-:S02]  /*1a230*/  IMAD.MOV.U32 R140, RZ, RZ, R242 ;  /* 0x000000ffff8c7224 */ /* 0x000fc400078e00f2 */
[-C--:B------:R-:W-:Y:S01]  /*1a240*/  FMUL.FTZ R242, R170, R3.reuse ;  /* 0x00000003aaf27220 */ /* 0x080fe20000410000 */
[----:B------:R-:W-:Y:S02]  /*1a250*/  IMAD.MOV.U32 R141, RZ, RZ, R243 ;  /* 0x000000ffff8d7224 */ /* 0x000fe400078e00f3 */
[-C--:B------:R-:W-:Y:S01]  /*1a260*/  FMUL.FTZ R243, R171, R3.reuse ;  /* 0x00000003abf37220 */ /* 0x080fe20000410000 */
[----:B----4-:R-:W-:Y:S02]  /*1a270*/  IMAD.MOV.U32 R185, RZ, RZ, R218 ;  /* 0x000000ffffb97224 */ /* 0x010fe400078e00da */
        /* <DEDUP_REMOVED lines=20> */
[----:B------:R-:W-:Y:S01]  /*1a3c0*/  MUFU.EX2 R3, R211 ;  /* 0x000000d300037308 */ /* 0x000fe20000000800 */
[C---:B---3--:R-:W-:Y:S01]  /*1a3d0*/  F2FP.F16.F32.PACK_AB R18, R6.reuse, R41 ;  /* 0x000000290612723e */ /* 0x048fe200000000ff */
[----:B------:R-:W-:Y:S01]  /*1a3e0*/  FADD.FTZ R6, R6, R177 ;  /* 0x000000b106067221 */ /* 0x000fe20000010000 */
[----:B------:R-:W-:-:S02]  /*1a3f0*/  PRMT R64, R2, 0x7610, R64 ;  /* 0x0000761002407816 */ /* 0x000fc40000000040 */
[----:B------:R-:W-:Y:S01]  /*1a400*/  PRMT R61, R2, 0x7632, R61 ;  /* 0x00007632023d7816 */ /* 0x000fe2000000003d */
[----:B------:R-:W-:Y:S02]  /*1a410*/  FADD.FTZ R6, R7, R6 ;  /* 0x0000000607067221 */ /* 0x000fe40000010000 */
[----:B------:R-:W3:Y:S01]  /*1a420*/  MUFU.EX2 R2, R210 ;  /* 0x000000d200027308 */ /* 0x000ee20000000800 */
[C---:B-1----:R-:W-:Y:S01]  /*1a430*/  F2FP.F16.F32.PACK_AB R25, R5.reuse, R7 ;  /* 0x000000070519723e */ /* 0x042fe200000000ff */
[----:B------:R-:W-:Y:S01]  /*1a440*/  FADD.FTZ R10, R5, R6 ;  /* 0x00000006050a7221 */ /* 0x000fe20000010000 */
[----:B------:R-:W-:-:S05]  /*1a450*/  F2FP.F16.F32.PACK_AB R27, R11, R13 ;  /* 0x0000000d0b1b723e */ /* 0x000fca00000000ff */
[----:B------:R1:W4:Y:S08]  /*1a460*/  MUFU.EX2 R9, R186 ;  /* 0x000000ba00097308 */ /* 0x0003300000000800 */
[----:B------:R4:W2:Y:S08]  /*1a470*/  MUFU.EX2 R7, R212 ;  /* 0x000000d400077308 */ /* 0x0008b00000000800 */
[----:B------:R-:W2:Y:S01]  /*1a480*/  MUFU.EX2 R6, R213 ;  /* 0x000000d500067308 */ /* 0x000ea20000000800 */
[----:B---3--:R-:W-:Y:S01]  /*1a490*/  F2FP.F16.F32.PACK_AB R26, R2, R3 ;  /* 0x00000003021a723e */ /* 0x008fe200000000ff */
[----:B------:R-:W-:-:S04]  /*1a4a0*/  IMAD.MOV.U32 R99, RZ, RZ, R33 ;  /* 0x000000ffff637224 */ /* 0x000fc800078e0021 */
[----:B------:R-:W-:Y:S02]  /*1a4b0*/  IMAD.MOV.U32 R211, RZ, RZ, R99 ;  /* 0x000000ffffd37224 */ /* 0x000fe400078e0063 */
[----:B------:R-:W-:Y:S02]  /*1a4c0*/  IMAD.MOV.U32 R144, RZ, RZ, R140 ;  /* 0x000000ffff907224 */ /* 0x000fe400078e008c */
[----:B-1----:R-:W-:Y:S02]  /*1a4d0*/  IMAD.MOV.U32 R186, RZ, RZ, R30 ;  /* 0x000000ffffba7224 */ /* 0x002fe400078e001e */
[----:B------:R-:W-:Y:S02]  /*1a4e0*/  IMAD.MOV.U32 R184, RZ, RZ, R28 ;  /* 0x000000ffffb87224 */ /* 0x000fe400078e001c */
[----:B----4-:R-:W-:Y:S02]  /*1a4f0*/  IMAD.MOV.U32 R212, RZ, RZ, R148 ;  /* 0x000000ffffd47224 */ /* 0x010fe400078e0094 */
[----:B------:R-:W-:-:S02]  /*1a500*/  IMAD.MOV.U32 R98, RZ, RZ, R32 ;  /* 0x000000ffff627224 */ /* 0x000fc400078e0020 */
[----:B------:R-:W-:Y:S02]  /*1a510*/  @!P3 HADD2 R83, -R66.H0_H0, -RZ.H0_H0 ;  /* 0xa00000ff4253b230 */ /* 0x000fe40000000900 */
[----:B------:R-:W-:Y:S02]  /*1a520*/  @!P2 HADD2 R82, -R65.H0_H0, -RZ.H0_H0 ;  /* 0xa00000ff4152a230 */ /* 0x000fe40000000900 */
[----:B------:R-:W-:Y:S01]  /*1a530*/  IMAD.MOV.U32 R210, RZ, RZ, R98 ;  /* 0x000000ffffd27224 */ /* 0x000fe200078e0062 */
[----:B------:R-:W-:Y:S01]  /*1a540*/  PRMT R177, R66, 0x5410, R65 ;  /* 0x0000541042b17816 */ /* 0x000fe20000000041 */
[----:B------:R-:W-:Y:S01]  /*1a550*/  @!P0 HADD2 R70, -R61.H0_H0, -RZ.H0_H0 ;  /* 0xa00000ff3d468230 */ /* 0x000fe20000000900 */
[----:B------:R-:W-:Y:S02]  /*1a560*/  @!P3 PRMT R66, R83, 0x5410, RZ ;  /* 0x000054105342b816 */ /* 0x000fe400000000ff */
[C---:B------:R-:W-:Y:S02]  /*1a570*/  PRMT R49, R18.reuse, 0x7610, R49 ;  /* 0x0000761012317816 */ /* 0x040fe40000000031 */
[----:B------:R-:W-:Y:S01]  /*1a580*/  PRMT R59, R18, 0x7632, R59 ;  /* 0x00007632123b7816 */ /* 0x000fe2000000003b */
[----:B------:R-:W-:Y:S01]  /*1a590*/  @!P1 HADD2 R71, -R64.H0_H0, -RZ.H0_H0 ;  /* 0xa00000ff40479230 */ /* 0x000fe20000000900 */
[----:B------:R-:W-:Y:S01]  /*1a5a0*/  @!P2 PRMT R65, R82, 0x5410, RZ ;  /* 0x000054105241a816 */ /* 0x000fe200000000ff */
[----:B------:R-:W3:Y:S01]  /*1a5b0*/  LDL.LU.64 R32, [R1+0x270] ;  /* 0x0002700001207983 */ /* 0x000ee20000300a00 */
[----:B------:R-:W-:-:S02]  /*1a5c0*/  PRMT R28, R64, 0x5410, R61 ;  /* 0x00005410401c7816 */ /* 0x000fc4000000003d */
[----:B------:R-:W-:Y:S02]  /*1a5d0*/  @!P0 PRMT R61, R70, 0x5410, RZ ;  /* 0x00005410463d8816 */ /* 0x000fe400000000ff */
[----:B------:R-:W-:Y:S01]  /*1a5e0*/  PRMT R166, R49, 0x5410, R59 ;  /* 0x0000541031a67816 */ /* 0x000fe2000000003b */
[----:B--2---:R-:W-:-:S04]  /*1a5f0*/  FFMA.FTZ R5, R156, R0, R13 ;  /* 0x000000009c057223 */ /* 0x004fc8000001000d */
[----:B------:R-:W-:Y:S01]  /*1a600*/  FADD.FTZ R11, R11, R5 ;  /* 0x000000050b0b7221 */ /* 0x000fe20000010000 */
[----:B------:R-:W-:-:S04]  /*1a610*/  FADD.FTZ R5, R3, R10 ;  /* 0x0000000a03057221 */ /* 0x000fc80000010000 */
[----:B------:R-:W-:Y:S02]  /*1a620*/  FADD.FTZ R10, R2, R5 ;  /* 0x00000005020a7221 */ /* 0x000fe40000010000 */
[----:B------:R-:W1:Y:S01]  /*1a630*/  MUFU.EX2 R5, R215 ;  /* 0x000000d700057308 */ /* 0x000e620000000800 */
[----:B------:R-:W-:Y:S01]  /*1a640*/  FADD.FTZ R2, R14, R11 ;  /* 0x0000000b0e027221 */ /* 0x000fe20000010000 */
[----:B------:R-:W-:-:S03]  /*1a650*/  F2FP.F16.F32.PACK_AB R14, R9, R14 ;  /* 0x0000000e090e723e */ /* 0x000fc600000000ff */
[----:B------:R-:W-:Y:S01]  /*1a660*/  FADD.FTZ R9, R9, R2 ;  /* 0x0000000209097221 */ /* 0x000fe20000010000 */
[----:B------:R-:W-:Y:S01]  /*1a670*/  FADD.FTZ R2, R7, R10 ;  /* 0x0000000a07027221 */ /* 0x000fe20000010000 */
[----:B------:R-:W-:-:S03]  /*1a680*/  F2FP.F16.F32.PACK_AB R13, R6, R7 ;  /* 0x00000007060d723e */ /* 0x000fc600000000ff */
[----:B------:R-:W-:Y:S01]  /*1a690*/  FADD.FTZ R7, R6, R2 ;  /* 0x0000000206077221 */ /* 0x000fe20000010000 */
[----:B------:R-:W-:Y:S01]  /*1a6a0*/  FADD.FTZ R6, R8, R9 ;  /* 0x0000000908067221 */ /* 0x000fe20000010000 */
[----:B------:R-:W2:Y:S01]  /*1a6b0*/  MUFU.EX2 R3, R224 ;  /* 0x000000e000037308 */ /* 0x000ea20000000800 */
[C---:B-1----:R-:W-:Y:S02]  /*1a6c0*/  F2FP.F16.F32.PACK_AB R43, R5.reuse, R8 ;  /* 0x00000008052b723e */ /* 0x042fe400000000ff */
[----:B------:R-:W-:Y:S01]  /*1a6d0*/  FADD.FTZ R6, R5, R6 ;  /* 0x0000000605067221 */ /* 0x000fe20000010000 */
[----:B------:R-:W-:-:S04]  /*1a6e0*/  IMAD.SHL.U32 R5, R216, 0x2, RZ ;  /* 0x00000002d8057824 */ /* 0x000fc800078e00ff */
[----:B------:R-:W1:Y:S01]  /*1a6f0*/  MUFU.EX2 R2, R225 ;  /* 0x000000e100027308 */ /* 0x000e620000000800 */
[----:B------:R-:W-:-:S04]  /*1a700*/  LOP3.LUT R5, R145, R5, RZ, 0x3c, !PT ;  /* 0x0000000591057212 */ /* 0x000fc800078e3cff */
[----:B------:R-:W-:Y:S01]  /*1a710*/  LOP3.LUT R5, R5, R211, RZ, 0x3c, !PT ;  /* 0x000000d305057212 */ /* 0x000fe200078e3cff */
[----:B------:R-:W-:Y:S02]  /*1a720*/  IMAD.MOV.U32 R145, RZ, RZ, R141 ;  /* 0x000000ffff917224 */ /* 0x000fe400078e008d */
[----:B--2---:R-:W-:Y:S02]  /*1a730*/  FADD.FTZ R6, R3, R6 ;  /* 0x0000000603067221 */ /* 0x004fe40000010000 */
[----:B------:R-:W-:-:S04]  /*1a740*/  IMAD.WIDE.U32 R140, R5, -0x326172a9, RZ ;  /* 0xcd9e8d57058c7825 */ /* 0x000fc800078e00ff */
[----:B------:R-:W-:Y:S01]  /*1a750*/  FADD.FTZ R7, R15, R7 ;  /* 0x000000070f077221 */ /* 0x000fe20000010000 */
[C---:B-1----:R-:W-:Y:S01]  /*1a760*/  F2FP.F16.F32.PACK_AB R15, R2.reuse, R3 ;  /* 0x00000003020f723e */ /* 0x042fe200000000ff */
[----:B------:R-:W-:Y:S01]  /*1a770*/  FADD.FTZ R10, R2, R6 ;  /* 0x00000006020a7221 */ /* 0x000fe20000010000 */
[----:B------:R-:W-:Y:S01]  /*1a780*/  LOP3.LUT R2, R141, R185, R186, 0x96, !PT ;  /* 0x000000b98d027212 */ /* 0x000fe200078e96ba */
[----:B------:R-:W-:Y:S01]  /*1a790*/  IMAD.MOV.U32 R215, RZ, RZ, R184 ;  /* 0x000000ffffd77224 */ /* 0x000fe200078e00b8 */
[----:B------:R-:W-:-:S03]  /*1a7a0*/  LOP3.LUT R6, R221, R196, R140, 0x96, !PT ;  /* 0x000000c4dd067212 */ /* 0x000fc600078e968c */
[----:B------:R-:W-:-:S04]  /*1a7b0*/  IMAD.WIDE.U32 R2, R2, -0x2daee0ad, RZ ;  /* 0xd2511f5302027825 */ /* 0x000fc800078e00ff */
[----:B------:R-:W-:Y:S01]  /*1a7c0*/  FADD.FTZ R11, R12, R7 ;  /* 0x000000070c0b7221 */ /* 0x000fe20000010000 */
[----:B------:R-:W-:Y:S01]  /*1a7d0*/  IMAD.MOV.U32 R224, RZ, RZ, R62 ;  /* 0x000000ffffe07224 */ /* 0x000fe200078e003e */
[----:B------:R-:W-:Y:S01]  /*1a7e0*/  LOP3.LUT R3, R3, R215, R212, 0x96, !PT ;  /* 0x000000d703037212 */ /* 0x000fe200078e96d4 */
[----:B------:R-:W-:-:S04]  /*1a7f0*/  IMAD.WIDE.U32 R6, R6, -0x2daee0ad, RZ ;  /* 0xd2511f5306067825 */ /* 0x000fc800078e00ff */
[----:B------:R-:W-:Y:S01]  /*1a800*/  IMAD.MOV.U32 R184, RZ, RZ, R63 ;  /* 0x000000ffffb87224 */ /* 0x000fe200078e003f */
[----:B------:R-:W-:Y:S01]  /*1a810*/  LOP3.LUT R2, R7, R224, R2, 0x96, !PT ;  /* 0x000000e007027212 */ /* 0x000fe200078e9602 */
[----:B------:R-:W-:Y:S01]  /*1a820*/  IMAD.WIDE.U32 R62, R3, -0x326172a9, RZ ;  /* 0xcd9e8d57033e7825 */ /* 0x000fe200078e00ff */
[----:B------:R-:W1:Y:S03]  /*1a830*/  MUFU.EX2 R8, R226 ;  /* 0x000000e200087308 */ /* 0x000e660000000800 */
[----:B------:R-:W-:Y:S01]  /*1a840*/  IMAD.WIDE.U32 R98, R2, -0x326172a9, RZ ;  /* 0xcd9e8d5702627825 */ /* 0x000fe200078e00ff */
[----:B------:R-:W-:-:S04]  /*1a850*/  LOP3.LUT R3, R63, R217, R220, 0x96, !PT ;  /* 0x000000d93f037212 */ /* 0x000fc800078e96dc */
[----:B------:R-:W2:Y:S01]  /*1a860*/  MUFU.EX2 R5, R227 ;  /* 0x000000e300057308 */ /* 0x000ea20000000800 */
[----:B------:R-:W-:Y:S01]  /*1a870*/  IMAD.WIDE.U32 R2, R3, -0x2daee0ad, RZ ;  /* 0xd2511f5303027825 */ /* 0x000fe200078e00ff */
[----:B------:R-:W-:-:S04]  /*1a880*/  LOP3.LUT R7, R99, R233, R62, 0x96, !PT ;  /* 0x000000e963077212 */ /* 0x000fc800078e963e */
[----:B------:R-:W-:Y:S01]  /*1a890*/  LOP3.LUT R9, R3, R234, R6, 0x96, !PT ;  /* 0x000000ea03097212 */ /* 0x000fe200078e9606 */
[----:B------:R-:W-:-:S04]  /*1a8a0*/  IMAD.WIDE.U32 R6, R7, -0x2daee0ad, RZ ;  /* 0xd2511f5307067825 */ /* 0x000fc800078e00ff */
[----:B-1----:R-:W-:Y:S01]  /*1a8b0*/  FADD.FTZ R3, R8, R10 ;  /* 0x0000000a08037221 */ /* 0x002fe20000010000 */
[----:B------:R-:W-:Y:S01]  /*1a8c0*/  LOP3.LUT R2, R7, R29, R2, 0x96, !PT ;  /* 0x0000001d07027212 */ /* 0x000fe200078e9602 */
[----:B------:R-:W-:-:S04]  /*1a8d0*/  IMAD.WIDE.U32 R82, R9, -0x326172a9, RZ ;  /* 0xcd9e8d5709527825 */ /* 0x000fc800078e00ff */
[C---:B--2---:R-:W-:Y:S01]  /*1a8e0*/  FADD.FTZ R10, R5.reuse, R3 ;  /* 0x00000003050a7221 */ /* 0x044fe20000010000 */
        /* <DEDUP_REMOVED lines=15> */
[----:B------:R-:W2:Y:S01]  /*1a9e0*/  MUFU.EX2 R5, R229 ;  /* 0x000000e500057308 */ /* 0x000ea20000000800 */
        /* <DEDUP_REMOVED lines=8> */
[----:B--2---:R-:W-:Y:S01]  /*1aa70*/  FADD.FTZ R10, R5, R2 ;  /* 0x00000002050a7221 */ /* 0x004fe20000010000 */
[----:B------:R-:W-:Y:S01]  /*1aa80*/  SHF.R.U32.HI R2, RZ, 0x8, R9 ;  /* 0x00000008ff027819 */ /* 0x000fe20000011609 */
[----:B------:R-:W-:-:S03]  /*1aa90*/  IMAD.MOV.U32 R228, RZ, RZ, R184 ;  /* 0x000000ffffe47224 */ /* 0x000fc600078e00b8 */
[----:B------:R-:W-:Y:S02]  /*1aaa0*/  LOP3.LUT R2, R2, 0xffff, RZ, 0xc0, !PT ;  /* 0x0000ffff02027812 */ /* 0x000fe400078ec0ff */
[----:B------:R-:W-:Y:S02]  /*1aab0*/  @!P2 PRMT R49, R86, 0x5410, RZ ;  /* 0x000054105631a816 */ /* 0x000fe400000000ff */
[----:B------:R-:W-:Y:S02]  /*1aac0*/  ISETP.GE.U32.AND P2, PT, R192, R2, PT ;  /* 0x00000002c000720c */ /* 0x000fe40003f46070 */
[----:B------:R-:W-:Y:S02]  /*1aad0*/  LOP3.LUT R3, R8, 0xff, RZ, 0xc0, !PT ;  /* 0x000000ff08037812 */ /* 0x000fe400078ec0ff */
[----:B------:R-:W-:Y:S02]  /*1aae0*/  LOP3.LUT R2, R83, R228, R98, 0x96, !PT ;  /* 0x000000e453027212 */ /* 0x000fe400078e9662 */
[----:B------:R-:W-:-:S02]  /*1aaf0*/  @!P1 PRMT R64, R71, 0x5410, RZ ;  /* 0x0000541047409816 */ /* 0x000fc400000000ff */
[----:B------:R-:W-:Y:S01]  /*1ab00*/  ISETP.GE.U32.AND P1, PT, R192, R3, PT ;  /* 0x00000003c000720c */ /* 0x000fe20003f26070 */
[----:B------:R-:W-:Y:S01]  /*1ab10*/  IMAD.WIDE.U32 R2, R2, -0x2daee0ad, RZ ;  /* 0xd2511f5302027825 */ /* 0x000fe200078e00ff */
[----:B------:R-:W-:Y:S02]  /*1ab20*/  F2FP.F16.F32.PACK_AB R12, R5, R7 ;  /* 0x00000007050c723e */ /* 0x000fe400000000ff */
[----:B------:R-:W-:Y:S02]  /*1ab30*/  PRMT R58, R55, 0x7610, R58 ;  /* 0x00007610373a7816 */ /* 0x000fe4000000003a */
[----:B------:R-:W-:Y:S02]  /*1ab40*/  LOP3.LUT R5, R3, R246, R6, 0x96, !PT ;  /* 0x000000f603057212 */ /* 0x000fe400078e9606 */
[----:B------:R-:W-:Y:S02]  /*1ab50*/  PRMT R57, R55, 0x7632, R57 ;  /* 0x0000763237397816 */ /* 0x000fe40000000039 */
[----:B------:R-:W-:Y:S01]  /*1ab60*/  SHF.R.U32.HI R6, RZ, 0x10, R5 ;  /* 0x00000010ff067819 */ /* 0x000fe20000011605 */
[----:B------:R-:W-:Y:S01]  /*1ab70*/  @!P5 HADD2 R143, -R58.H0_H0, -RZ.H0_H0 ;  /* 0xa00000ff3a8fd230 */ /* 0x000fe20000000900 */
[----:B------:R-:W-:Y:S01]  /*1ab80*/  PRMT R56, R25, 0x7610, R56 ;  /* 0x0000761019387816 */ /* 0x000fe20000000038 */
[----:B------:R-:W-:Y:S01]  /*1ab90*/  @!P6 HADD2 R142, -R59.H0_H0, -RZ.H0_H0 ;  /* 0xa00000ff3b8ee230 */ /* 0x000fe20000000900 */
[----:B------:R-:W-:-:S02]  /*1aba0*/  LOP3.LUT R6, R6, 0xff, RZ, 0xc0, !PT ;  /* 0x000000ff06067812 */ /* 0x000fc400078ec0ff */
[----:B------:R-:W-:Y:S01]  /*1abb0*/  PRMT R155, R58, 0x5410, R57 ;  /* 0x000054103a9b7816 */ /* 0x000fe20000000039 */
[----:B------:R-:W-:Y:S01]  /*1abc0*/  @!P3 HADD2 R154, -R56.H0_H0, -RZ.H0_H0 ;  /* 0xa00000ff389ab230 */ /* 0x000fe20000000900 */
[----:B------:R-:W-:Y:S02]  /*1abd0*/  @!P5 PRMT R58, R143, 0x5410, RZ ;  /* 0x000054108f3ad816 */ /* 0x000fe400000000ff */
[----:B------:R-:W-:Y:S02]  /*1abe0*/  PRMT R53, R25, 0x7632, R53 ;  /* 0x0000763219357816 */ /* 0x000fe40000000035 */
[----:B------:R-:W-:Y:S02]  /*1abf0*/  ISETP.GE.U32.AND P5, PT, R192, R6, PT ;  /* 0x00000006c000720c */ /* 0x000fe40003fa6070 */
[----:B------:R-:W-:Y:S02]  /*1ac00*/  LOP3.LUT R6, R2, 0xff, RZ, 0xc0, !PT ;  /* 0x000000ff02067812 */ /* 0x000fe400078ec0ff */
[----:B------:R-:W-:-:S02]  /*1ac10*/  @!P6 PRMT R59, R142, 0x5410, RZ ;  /* 0x000054108e3be816 */ /* 0x000fc400000000ff */
[----:B------:R-:W-:Y:S02]  /*1ac20*/  PRMT R142, R56, 0x5410, R53 ;  /* 0x00005410388e7816 */ /* 0x000fe40000000035 */
[----:B------:R-:W-:Y:S02]  /*1ac30*/  @!P3 PRMT R56, R154, 0x5410, RZ ;  /* 0x000054109a38b816 */ /* 0x000fe400000000ff */
[----:B------:R-:W-:Y:S02]  /*1ac40*/  ISETP.GE.U32.AND P3, PT, R192, R6, PT ;  /* 0x00000006c000720c */ /* 0x000fe40003f66070 */
[C---:B------:R-:W-:Y:S02]  /*1ac50*/  PRMT R48, R13.reuse, 0x7610, R48 ;  /* 0x000076100d307816 */ /* 0x040fe40000000030 */
[----:B------:R-:W-:Y:S01]  /*1ac60*/  PRMT R50, R13, 0x7632, R50 ;  /* 0x000076320d327816 */ /* 0x000fe20000000032 */
[----:B------:R-:W-:Y:S02]  /*1ac70*/  IMAD.MOV.U32 R229, RZ, RZ, R217 ;  /* 0x000000ffffe57224 */ /* 0x000fe400078e00d9 */
[----:B------:R-:W-:Y:S01]  /*1ac80*/  IMAD.MOV.U32 R187, RZ, RZ, R31 ;  /* 0x000000ffffbb7224 */ /* 0x000fe200078e001f */
[----:B------:R-:W-:Y:S01]  /*1ac90*/  PRMT R217, R48, 0x5410, R50 ;  /* 0x0000541030d97816 */ /* 0x000fe20000000032 */
[----:B------:R-:W2:Y:S04]  /*1aca0*/  LDL.LU.64 R30, [R1+0x268] ;  /* 0x00026800011e7983 */ /* 0x000ea80000300a00 */
[----:B------:R-:W-:-:S02]  /*1acb0*/  @!P3 HADD2 R167, -R48.H0_H0, -RZ.H0_H0 ;  /* 0xa00000ff30a7b230 */ /* 0x000fc40000000900 */
[----:B------:R-:W-:Y:S01]  /*1acc0*/  IMAD.MOV.U32 R225, RZ, RZ, R28 ;  /* 0x000000ffffe17224 */ /* 0x000fe200078e001c */
[----:B------:R-:W4:Y:S02]  /*1acd0*/  LDL.64 R226, [R1+0x40] ;  /* 0x0000400001e27983 */ /* 0x000f240000100a00 */
[----:B------:R-:W-:Y:S01]  /*1ace0*/  @!P3 PRMT R48, R167, 0x5410, RZ ;  /* 0x00005410a730b816 */ /* 0x000fe200000000ff */
[----:B------:R-:W-:Y:S02]  /*1acf0*/  IMAD.MOV.U32 R167, RZ, RZ, R29 ;  /* 0x000000ffffa77224 */ /* 0x000fe400078e001d */
[----:B------:R-:W3:Y:S01]  /*1ad00*/  LDL.64 R28, [R1+0x70] ;  /* 0x00007000011c7983 */ /* 0x000ee20000100a00 */
[----:B------:R-:W-:Y:S01]  /*1ad10*/  FADD.FTZ R11, R20, R11 ;  /* 0x0000000b140b7221 */ /* 0x000fe20000010000 */
[----:B------:R-:W-:Y:S01]  /*1ad20*/  @!P2 HADD2 R151, -R53.H0_H0, -RZ.H0_H0 ;  /* 0xa00000ff3597a230 */ /* 0x000fe20000000900 */
[----:B------:R-:W-:Y:S02]  /*1ad30*/  LOP3.LUT R6, R5, 0xff, RZ, 0xc0, !PT ;  /* 0x000000ff05067812 */ /* 0x000fe400078ec0ff */
[----:B------:R-:W-:Y:S01]  /*1ad40*/  FADD.FTZ R7, R19, R11 ;  /* 0x0000000b13077221 */ /* 0x000fe20000010000 */
[----:B------:R-:W-:Y:S01]  /*1ad50*/  @!P4 HADD2 R146, -R57.H0_H0, -RZ.H0_H0 ;  /* 0xa00000ff3992c230 */ /* 0x000fe20000000900 */
[----:B------:R-:W-:-:S02]  /*1ad60*/  @!P2 PRMT R53, R151, 0x5410, RZ ;  /* 0x000054109735a816 */ /* 0x000fc400000000ff */
[----:B------:R-:W-:Y:S01]  /*1ad70*/  FADD.FTZ R11, R21, R7 ;  /* 0x00000007150b7221 */ /* 0x000fe20000010000 */
[----:B------:R-:W-:Y:S02]  /*1ad80*/  SHF.R.U32.HI R7, RZ, 0x18, R5 ;  /* 0x00000018ff077819 */ /* 0x000fe40000011605 */
[----:B------:R-:W-:Y:S02]  /*1ad90*/  ISETP.GE.U32.AND P2, PT, R192, R6, PT ;  /* 0x00000006c000720c */ /* 0x000fe40003f46070 */
[----:B------:R-:W-:Y:S01]  /*1ada0*/  @!P4 PRMT R57, R146, 0x5410, RZ ;  /* 0x000054109239c816 */ /* 0x000fe200000000ff */
[----:B------:R-:W1:Y:S01]  /*1adb0*/  MUFU.EX2 R6, R230 ;  /* 0x000000e600067308 */ /* 0x000e620000000800 */
[----:B------:R-:W-:Y:S02]  /*1adc0*/  ISETP.GE.U32.AND P4, PT, R192, R7, PT ;  /* 0x00000007c000720c */ /* 0x000fe40003f86070 */
[----:B------:R-:W-:Y:S02]  /*1add0*/  LOP3.LUT R9, R2, 0xffff, RZ, 0xc0, !PT ;  /* 0x0000ffff02097812 */ /* 0x000fe400078ec0ff */
[----:B------:R-:W-:-:S02]  /*1ade0*/  SHF.R.U32.HI R8, RZ, 0x10, R2 ;  /* 0x00000010ff087819 */ /* 0x000fc40000011602 */
[----:B------:R-:W-:Y:S02]  /*1adf0*/  SHF.R.U32.HI R7, RZ, 0x18, R2 ;  /* 0x00000018ff077819 */ /* 0x000fe40000011602 */
[----:B------:R-:W1:Y:S01]  /*1ae00*/  MUFU.EX2 R2, R231 ;  /* 0x000000e700027308 */ /* 0x000e620000000800 */
[----:B------:R-:W-:-:S04]  /*1ae10*/  LOP3.LUT R3, R5, 0xffff, RZ, 0xc0, !PT ;  /* 0x0000ffff05037812 */ /* 0x000fc800078ec0ff */
[----:B------:R-:W-:-:S04]  /*1ae20*/  SHF.R.U32.HI R3, RZ, 0x8, R3 ;  /* 0x00000008ff037819 */ /* 0x000fc80000011603 */
[----:B------:R-:W-:-:S04]  /*1ae30*/  LOP3.LUT R3, R3, 0xffff, RZ, 0xc0, !PT ;  /* 0x0000ffff03037812 */ /* 0x000fc800078ec0ff */
[----:B------:R-:W-:Y:S01]  /*1ae40*/  ISETP.GE.U32.AND P6, PT, R192, R3, PT ;  /* 0x00000003c000720c */ /* 0x000fe20003fc6070 */
[----:B-1----:R-:W-:Y:S01]  /*1ae50*/  FADD.FTZ R3, R6, R10 ;  /* 0x0000000a06037221 */ /* 0x002fe20000010000 */
[----:B------:R-:W-:Y:S02]  /*1ae60*/  PRMT R55, R46, 0x7610, R55 ;  /* 0x000076102e377816 */ /* 0x000fe40000000037 */
[----:B------:R-:W-:Y:S02]  /*1ae70*/  PRMT R47, R26, 0x7610, R47 ;  /* 0x000076101a2f7816 */ /* 0x000fe4000000002f */
[C---:B------:R-:W-:Y:S01]  /*1ae80*/  F2FP.F16.F32.PACK_AB R86, R2.reuse, R6 ;  /* 0x000000060256723e */ /* 0x040fe200000000ff */
[----:B------:R-:W-:Y:S01]  /*1ae90*/  FADD.FTZ R6, R2, R3 ;  /* 0x0000000302067221 */ /* 0x000fe20000010000 */
[----:B------:R-:W-:Y:S01]  /*1aea0*/  SHF.R.U32.HI R2, RZ, 0x8, R9 ;  /* 0x00000008ff027819 */ /* 0x000fe20000011609 */
[----:B------:R-:W-:Y:S01]  /*1aeb0*/  @!P1 HADD2 R150, -R55.H0_H0, -RZ.H0_H0 ;  /* 0xa00000ff37969230 */ /* 0x000fe20000000900 */
[----:B------:R-:W-:Y:S01]  /*1aec0*/  PRMT R54, R46, 0x7632, R54 ;  /* 0x000076322e367816 */ /* 0x000fe20000000036 */
[----:B------:R-:W-:Y:S01]  /*1aed0*/  @!P2 HADD2 R157, -R47.H0_H0, -RZ.H0_H0 ;  /* 0xa00000ff2f9da230 */ /* 0x000fe20000000900 */
[----:B------:R-:W-:-:S02]  /*1aee0*/  PRMT R46, R26, 0x7632, R46 ;  /* 0x000076321a2e7816 */ /* 0x000fc4000000002e */
[----:B------:R-:W-:Y:S02]  /*1aef0*/  LOP3.LUT R5, R8, 0xff, RZ, 0xc0, !PT ;  /* 0x000000ff08057812 */ /* 0x000fe400078ec0ff */
[----:B------:R-:W-:Y:S02]  /*1af00*/  LOP3.LUT R2, R2, 0xffff, RZ, 0xc0, !PT ;  /* 0x0000ffff02027812 */ /* 0x000fe400078ec0ff */
[----:B------:R-:W-:Y:S02]  /*1af10*/  PRMT R143, R55, 0x5410, R54 ;  /* 0x00005410378f7816 */ /* 0x000fe40000000036 */
[----:B------:R-:W-:Y:S02]  /*1af20*/  PRMT R184, R47, 0x5410, R46 ;  /* 0x000054102fb87816 */ /* 0x000fe4000000002e */
[----:B------:R-:W-:Y:S02]  /*1af30*/  @!P1 PRMT R55, R150, 0x5410, RZ ;  /* 0x0000541096379816 */ /* 0x000fe400000000ff */
[----:B------:R-:W-:-:S02]  /*1af40*/  @!P2 PRMT R47, R157, 0x5410, RZ ;  /* 0x000054109d2fa816 */ /* 0x000fc400000000ff */
[C---:B------:R-:W-:Y:S02]  /*1af50*/  ISETP.GE.U32.AND P1, PT, R192.reuse, R5, PT ;  /* 0x00000005c000720c */ /* 0x040fe40003f26070 */
[----:B------:R-:W-:Y:S01]  /*1af60*/  ISETP.GE.U32.AND P2, PT, R192, R2, PT ;  /* 0x00000002c000720c */ /* 0x000fe20003f46070 */
[----:B------:R-:W1:Y:S01]  /*1af70*/  MUFU.EX2 R5, R232 ;  /* 0x000000e800057308 */ /* 0x000e620000000800 */
[C---:B------:R-:W-:Y:S02]  /*1af80*/  PRMT R45, R52.reuse, 0x7610, R45 ;  /* 0x00007610342d7816 */ /* 0x040fe4000000002d */
[----:B------:R-:W-:Y:S02]  /*1af90*/  PRMT R44, R52, 0x7632, R44 ;  /* 0x00007632342c7816 */ /* 0x000fe4000000002c */
[----:B------:R-:W-:-:S03]  /*1afa0*/  PRMT R52, R51, 0x7610, R52 ;  /* 0x0000761033347816 */ /* 0x000fc60000000034 */
[----:B------:R-:W1:Y:S01]  /*1afb0*/  MUFU.EX2 R3, R235 ;  /* 0x000000eb00037308 */ /* 0x000e620000000800 */
[----:B------:R-:W-:Y:S01]  /*1afc0*/  @!P0 HADD2 R147, -R54.H0_H0, -RZ.H0_H0 ;  /* 0xa00000ff36938230 */ /* 0x000fe20000000900 */
[----:B------:R-:W-:Y:S01]  /*1afd0*/  PRMT R51, R51, 0x7632, R51 ;  /* 0x0000763233337816 */ /* 0x000fe20000000033 */
[----:B------:R-:W-:Y:S02]  /*1afe0*/  @!P6 HADD2 R158, -R46.H0_H0, -RZ.H0_H0 ;  /* 0xa00000ff2e9ee230 */ /* 0x000fe40000000900 */
[----:B------:R-:W-:Y:S02]  /*1aff0*/  @!P4 HADD2 R159, -R44.H0_H0, -RZ.H0_H0 ;  /* 0xa00000ff2c9fc230 */ /* 0x000fe40000000900 */
[----:B------:R-:W-:Y:S02]  /*1b000*/  @!P2 HADD2 R163, -R50.H0_H0, -RZ.H0_H0 ;  /* 0xa00000ff32a3a230 */ /* 0x000fe40000000900 */
[----:B------:R-:W-:Y:S02]  /*1b010*/  @!P1 HADD2 R162, -R52.H0_H0, -RZ.H0_H0 ;  /* 0xa00000ff34a29230 */ /* 0x000fe40000000900 */
[----:B------:R-:W-:-:S02]  /*1b020*/  IMAD.MOV.U32 R230, RZ, RZ, R233 ;  /* 0x000000ffffe67224 */ /* 0x000fc400078e00e9 */
[----:B------:R-:W-:Y:S01]  /*1b030*/  FADD.FTZ R2, R24, R11 ;  /* 0x0000000b18027221 */ /* 0x000fe20000010000 */
[----:B------:R-:W-:Y:S01]  /*1b040*/  IMAD.MOV.U32 R231, RZ, RZ, R234 ;  /* 0x000000ffffe77224 */ /* 0x000fe200078e00ea */
[----:B------:R-:W-:Y:S02]  /*1b050*/  PRMT R234, R45, 0x5410, R44 ;  /* 0x000054102dea7816 */ /* 0x000fe4000000002c */
[----:B------:R-:W-:Y:S01]  /*1b060*/  PRMT R233, R52, 0x5410, R51 ;  /* 0x0000541034e97816 */ /* 0x000fe20000000033 */
[-C--:B------:R-:W-:Y:S01]  /*1b070*/  FMUL.FTZ R138, R138, R0.reuse ;  /* 0x000000008a8a7220 */ /* 0x080fe20000410000 */
[----:B------:R-:W-:Y:S01]  /*1b080*/  @!P0 PRMT R54, R147, 0x5410, RZ ;  /* 0x0000541093368816 */ /* 0x000fe200000000ff */
        /* <DEDUP_REMOVED lines=27> */
[----:B-1----:R-:W-:Y:S01]  /*1b240*/  FADD.FTZ R0, R5, R6 ;  /* 0x0000000605007221 */ /* 0x002fe20000010000 */
[----:B------:R-:W-:-:S02]  /*1b250*/  IMAD.MOV.U32 R70, RZ, RZ, R144 ;  /* 0x000000ffff467224 */ /* 0x000fc400078e0090 */
[----:B------:R-:W-:Y:S01]  /*1b260*/  FADD.FTZ R2, R23, R2 ;  /* 0x0000000217027221 */ /* 0x000fe20000010000 */
[C---:B------:R-:W-:Y:S01]  /*1b270*/  F2FP.F16.F32.PACK_AB R60, R3.reuse, R5 ;  /* 0x00000005033c723e */ /* 0x040fe200000000ff */
[----:B------:R-:W-:Y:S02]  /*1b280*/  FADD.FTZ R3, R3, R0 ;  /* 0x0000000003037221 */ /* 0x000fe40000010000 */
[----:B------:R-:W-:Y:S01]  /*1b290*/  FADD.FTZ R0, R22, R2 ;  /* 0x0000000216007221 */ /* 0x000fe20000010000 */
[----:B------:R-:W-:Y:S02]  /*1b2a0*/  LOP3.LUT R2, R141, R185, R70, 0x96, !PT ;  /* 0x000000b98d027212 */ /* 0x000fe400078e9646 */
[----:B------:R1:W-:Y:S01]  /*1b2b0*/  STL [R1+0x4], R3 ;  /* 0x0000040301007387 */ /* 0x0003e20000100800 */
[----:B------:R-:W-:-:S03]  /*1b2c0*/  ISETP.GE.U32.AND P0, PT, R192, R7, PT ;  /* 0x00000007c000720c */ /* 0x000fc60003f06070 */
[----:B------:R3:W-:Y:S01]  /*1b2d0*/  STL [R1+0x140], R0 ;  /* 0x0001400001007387 */ /* 0x0007e20000100800 */
[----:B------:R-:W-:Y:S02]  /*1b2e0*/  @!P5 HADD2 R160, -R45.H0_H0, -RZ.H0_H0 ;  /* 0xa00000ff2da0d230 */ /* 0x000fe40000000900 */
[----:B------:R-:W-:Y:S02]  /*1b2f0*/  IMAD.MOV.U32 R213, RZ, RZ, R149 ;  /* 0x000000ffffd57224 */ /* 0x000fe400078e0095 */
[----:B-1----:R-:W-:-:S05]  /*1b300*/  IMAD.WIDE.U32 R2, R2, -0x2daee0ad, RZ ;  /* 0xd2511f5302027825 */ /* 0x002fca00078e00ff */
[----:B------:R-:W-:Y:S01]  /*1b310*/  @!P0 HADD2 R161, -R51.H0_H0, -RZ.H0_H0 ;  /* 0xa00000ff33a18230 */ /* 0x000fe20000000900 */
[----:B------:R-:W-:Y:S01]  /*1b320*/  @!P5 PRMT R45, R160, 0x5410, RZ ;  /* 0x00005410a02dd816 */ /* 0x000fe200000000ff */
[-C--:B------:R-:W-:Y:S01]  /*1b330*/  FMUL.FTZ R136, R136, R4.reuse ;  /* 0x0000000488887220 */ /* 0x080fe20000410000 */
[----:B------:R-:W-:Y:S02]  /*1b340*/  IMAD.MOV.U32 R71, RZ, RZ, R145 ;  /* 0x000000ffff477224 */ /* 0x000fe400078e0091 */
        /* <DEDUP_REMOVED lines=24> */
[----:B------:R-:W-:Y:S01]  /*1b4d0*/  FADD.FTZ R10, R37, R36 ;  /* 0x00000024250a7221 */ /* 0x000fe20000010000 */
[----:B------:R-:W-:-:S02]  /*1b4e0*/  PRMT R42, R152, 0x7610, R42 ;  /* 0x00007610982a7816 */ /* 0x000fc4000000002a */
[----:B------:R-:W-:-:S04]  /*1b4f0*/  PRMT R41, R152, 0x7632, R41 ;  /* 0x0000763298297816 */ /* 0x000fc80000000029 */
[----:B------:R-:W-:Y:S02]  /*1b500*/  PRMT R73, R42, 0x5410, R41 ;  /* 0x000054102a497816 */ /* 0x000fe40000000029 */
[C---:B------:R-:W-:Y:S02]  /*1b510*/  PRMT R39, R27.reuse, 0x7632, R39 ;  /* 0x000076321b277816 */ /* 0x040fe40000000027 */
[----:B------:R-:W-:Y:S02]  /*1b520*/  PRMT R40, R27, 0x7610, R40 ;  /* 0x000076101b287816 */ /* 0x000fe40000000028 */
[----:B---3--:R-:W-:Y:S02]  /*1b530*/  LOP3.LUT R0, R3, R215, R28, 0x96, !PT ;  /* 0x000000d703007212 */ /* 0x008fe400078e961c */
[----:B----4-:R-:W-:-:S03]  /*1b540*/  LOP3.LUT R3, R227, R196, R140, 0x96, !PT ;  /* 0x000000c4e3037212 */ /* 0x010fc600078e968c */
        /* <DEDUP_REMOVED lines=19> */
[----:B------:R-:W3:Y:S04]  /*1b680*/  LDL.LU.64 R28, [R1+0x260] ;  /* 0x00026000011c7983 */ /* 0x000ee80000300a00 */
        /* <DEDUP_REMOVED lines=12> */
[----:B------:R-:W-:-:S04]  /*1b750*/  LOP3.LUT R0, R0, 0xff, RZ, 0xc0, !PT ;  /* 0x000000ff00007812 */ /* 0x000fc800078ec0ff */
        /* <DEDUP_REMOVED lines=29> */
[----:B------:R-:W-:Y:S01]  /*1b930*/  @!P0 HADD2 R79, -R27.H0_H0, -RZ.H0_H0 ;  /* 0xa00000ff1b4f8230 */ /* 0x000fe20000000900 */
[----:B------:R-:W-:Y:S01]  /*1b940*/  LOP3.LUT R4, R0, 0xff, RZ, 0xc0, !PT ;  /* 0x000000ff00047812 */ /* 0x000fe200078ec0ff */
[----:B------:R-:W-:Y:S01]  /*1b950*/  IMAD.MOV.U32 R10, RZ, RZ, R70 ;  /* 0x000000ffff0a7224 */ /* 0x000fe200078e0046 */
[----:B------:R-:W-:Y:S02]  /*1b960*/  PRMT R70, R36, 0x5410, R27 ;  /* 0x0000541024467816 */ /* 0x000fe4000000001b */
[----:B------:R-:W-:Y:S02]  /*1b970*/  @!P0 PRMT R27, R79, 0x5410, RZ ;  /* 0x000054104f1b8816 */ /* 0x000fe400000000ff */
[----:B------:R-:W-:-:S02]  /*1b980*/  ISETP.GE.U32.AND P0, PT, R192, R4, PT ;  /* 0x00000004c000720c */ /* 0x000fc40003f06070 */
[----:B------:R-:W-:Y:S02]  /*1b990*/  LOP3.LUT R4, R0, 0xffff, RZ, 0xc0, !PT ;  /* 0x0000ffff00047812 */ /* 0x000fe400078ec0ff */
[C---:B------:R-:W-:Y:S02]  /*1b9a0*/  PRMT R26, R164.reuse, 0x7610, R26 ;  /* 0x00007610a41a7816 */ /* 0x040fe4000000001a */
[----:B------:R-:W-:Y:S02]  /*1b9b0*/  SHF.R.U32.HI R4, RZ, 0x8, R4 ;  /* 0x00000008ff047819 */ /* 0x000fe40000011604 */
[----:B------:R-:W-:Y:S02]  /*1b9c0*/  PRMT R25, R164, 0x7632, R25 ;  /* 0x00007632a4197816 */ /* 0x000fe40000000019 */
[----:B------:R-:W-:-:S03]  /*1b9d0*/  LOP3.LUT R4, R4, 0xffff, RZ, 0xc0, !PT ;  /* 0x0000ffff04047812 */ /* 0x000fc600078ec0ff */
[----:B------:R-:W-:Y:S01]  /*1b9e0*/  @!P0 HADD2 R89, -R26.H0_H0, -RZ.H0_H0 ;  /* 0xa00000ff1a598230 */ /* 0x000fe20000000900 */
[----:B------:R-:W-:-:S04]  /*1b9f0*/  PRMT R154, R26, 0x5410, R25 ;  /* 0x000054101a9a7816 */ /* 0x000fc80000000019 */
[----:B------:R-:W-:Y:S02]  /*1ba00*/  @!P0 PRMT R26, R89, 0x5410, RZ ;  /* 0x00005410591a8816 */ /* 0x000fe400000000ff */
[----:B------:R-:W-:Y:S02]  /*1ba10*/  ISETP.GE.U32.AND P0, PT, R192, R4, PT ;  /* 0x00000004c000720c */ /* 0x000fe40003f06070 */
[----:B------:R-:W-:Y:S01]  /*1ba20*/  SHF.R.U32.HI R4, RZ, 0x10, R0 ;  /* 0x00000010ff047819 */ /* 0x000fe20000011600 */
[----:B------:R-:W-:-:S03]  /*1ba30*/  @!P1 HADD2 R88, -R36.H0_H0, -RZ.H0_H0 ;  /* 0xa00000ff24589230 */ /* 0x000fc60000000900 */
[----:B------:R-:W-:Y:S02]  /*1ba40*/  LOP3.LUT R4, R4, 0xff, RZ, 0xc0, !PT ;  /* 0x000000ff04047812 */ /* 0x000fe400078ec0ff */
[----:B------:R-:W-:Y:S02]  /*1ba50*/  @!P1 PRMT R36, R88, 0x5410, RZ ;  /* 0x0000541058249816 */ /* 0x000fe400000000ff */
[----:B------:R-:W-:Y:S02]  /*1ba60*/  ISETP.GE.U32.AND P1, PT, R192, R4, PT ;  /* 0x00000004c000720c */ /* 0x000fe40003f26070 */
[C---:B------:R-:W-:Y:S02]  /*1ba70*/  PRMT R24, R43.reuse, 0x7610, R24 ;  /* 0x000076102b187816 */ /* 0x040fe40000000018 */
[----:B------:R-:W-:-:S04]  /*1ba80*/  PRMT R23, R43, 0x7632, R23 ;  /* 0x000076322b177816 */ /* 0x000fc80000000017 */
[----:B------:R-:W-:-:S05]  /*1ba90*/  PRMT R164, R24, 0x5410, R23 ;  /* 0x0000541018a47816 */ /* 0x000fca0000000017 */
[----:B------:R-:W-:-:S05]  /*1baa0*/  @!P1 HADD2 R91, -R24.H0_H0, -RZ.H0_H0 ;  /* 0xa00000ff185b9230 */ /* 0x000fca0000000900 */
[----:B------:R-:W-:Y:S02]  /*1bab0*/  @!P1 PRMT R24, R91, 0x5410, RZ ;  /* 0x000054105b189816 */ /* 0x000fe400000000ff */
[----:B------:R1:W4:Y:S01]  /*1bac0*/  LDL.LU.S16 R91, [R1+0x40] ;  /* 0x00004000015b7983 */ /* 0x0003220000300600 */
[----:B------:R-:W-:-:S05]  /*1bad0*/  @!P0 HADD2 R90, -R25.H0_H0, -RZ.H0_H0 ;  /* 0xa00000ff195a8230 */ /* 0x000fca0000000900 */
[----:B------:R-:W-:Y:S02]  /*1bae0*/  @!P0 PRMT R25, R90, 0x5410, RZ ;  /* 0x000054105a198816 */ /* 0x000fe400000000ff */
[----:B------:R1:W2:Y:S01]  /*1baf0*/  LDL.LU.S16 R90, [R1+0x44] ;  /* 0x00004400015a7983 */ /* 0x0002a20000300600 */
[----:B------:R-:W-:-:S03]  /*1bb00*/  SHF.R.U32.HI R0, RZ, 0x18, R0 ;  /* 0x00000018ff007819 */ /* 0x000fc60000011600 */
[----:B------:R1:W3:Y:S01]  /*1bb10*/  LDL.LU.S16 R89, [R1+0x48] ;  /* 0x0000480001597983 */ /* 0x0002e20000300600 */
[----:B------:R-:W-:Y:S02]  /*1bb20*/  ISETP.GE.U32.AND P0, PT, R192, R0, PT ;  /* 0x00000000c000720c */ /* 0x000fe40003f06070 */
[----:B------:R-:W-:Y:S02]  /*1bb30*/  LOP3.LUT R0, R2, 0xff, RZ, 0xc0, !PT ;  /* 0x000000ff02007812 */ /* 0x000fe400078ec0ff */
[C---:B------:R-:W-:Y:S02]  /*1bb40*/  PRMT R22, R176.reuse, 0x7610, R22 ;  /* 0x00007610b0167816 */ /* 0x040fe40000000016 */
[----:B------:R-:W-:Y:S02]  /*1bb50*/  PRMT R19, R176, 0x7632, R19 ;  /* 0x00007632b0137816 */ /* 0x000fe40000000013 */
[----:B------:R-:W-:Y:S01]  /*1bb60*/  PRMT R18, R15, 0x7610, R18 ;  /* 0x000076100f127816 */ /* 0x000fe20000000012 */
[----:B------:R-:W-:Y:S01]  /*1bb70*/  IMAD.MOV.U32 R76, RZ, RZ, R210 ;  /* 0x000000ffff4c7224 */ /* 0x000fe200078e00d2 */
[----:B------:R-:W-:-:S02]  /*1bb80*/  PRMT R14, R168, 0x7610, R14 ;  /* 0x00007610a80e7816 */ /* 0x000fc4000000000e */
[----:B------:R-:W-:Y:S01]  /*1bb90*/  PRMT R13, R168, 0x7632, R13 ;  /* 0x00007632a80d7816 */ /* 0x000fe2000000000d */
[----:B------:R-:W-:Y:S02]  /*1bba0*/  @!P0 HADD2 R92, -R23.H0_H0, -RZ.H0_H0 ;  /* 0xa00000ff175c8230 */ /* 0x000fe40000000900 */
[----:B------:R-:W-:Y:S01]  /*1bbb0*/  IMAD.MOV.U32 R77, RZ, RZ, R211 ;  /* 0x000000ffff4d7224 */ /* 0x000fe200078e00d3 */
[----:B------:R1:W3:Y:S02]  /*1bbc0*/  LDL.LU.S16 R88, [R1+0x4c] ;  /* 0x00004c0001587983 */ /* 0x0002e40000300600 */
        /* <DEDUP_REMOVED lines=9> */
[----:B------:R-:W-:-:S04]  /*1bc60*/  SHF.R.U32.HI R0, RZ, 0x10, R2 ;  /* 0x00000010ff007819 */ /* 0x000fc80000011602 */
[----:B------:R-:W-:-:S04]  /*1bc70*/  LOP3.LUT R0, R0, 0xff, RZ, 0xc0, !PT ;  /* 0x000000ff00007812 */ /* 0x000fc800078ec0ff */
[----:B------:R-:W-:Y:S02]  /*1bc80*/  ISETP.GE.U32.AND P2, PT, R192, R0, PT ;  /* 0x00000000c000720c */ /* 0x000fe40003f46070 */
[----:B------:R-:W-:-:S05]  /*1bc90*/  LOP3.LUT R0, R17, R185, R10, 0x96, !PT ;  /* 0x000000b911007212 */ /* 0x000fca00078e960a */
        /* <DEDUP_REMOVED lines=8> */
[----:B------:R-:W-:Y:S01]  /*1bd20*/  LOP3.LUT R5, R5, R231, R8, 0x96, !PT ;  /* 0x000000e705057212 */ /* 0x000fe200078e9608 */
[----:B------:R-:W-:-:S05]  /*1bd30*/  IMAD.WIDE.U32 R8, R3, -0x326172a9, RZ ;  /* 0xcd9e8d5703087825 */ /* 0x000fca00078e00ff */
[----:B------:R-:W-:-:S05]  /*1bd40*/  LOP3.LUT R0, R9, R230, R6, 0x96, !PT ;  /* 0x000000e609007212 */ /* 0x000fca00078e9606 */
        /* <DEDUP_REMOVED lines=13> */
[----:B------:R-:W-:Y:S02]  /*1be20*/  PRMT R17, R15, 0x7632, R17 ;  /* 0x000076320f117816 */ /* 0x000fe40000000011 */
[----:B------:R-:W-:-:S03]  /*1be30*/  PRMT R15, R169, 0x7632, R15 ;  /* 0x00007632a90f7816 */ /* 0x000fc6000000000f */
[----:B------:R-:W-:Y:S01]  /*1be40*/  @!P0 HADD2 R171, -R16.H0_H0, -RZ.H0_H0 ;  /* 0xa00000ff10ab8230 */ /* 0x000fe20000000900 */
[----:B------:R-:W-:Y:S02]  /*1be50*/  LOP3.LUT R4, R4, 0xffff, RZ, 0xc0, !PT ;  /* 0x0000ffff04047812 */ /* 0x000fe400078ec0ff */
[----:B------:R-:W-:Y:S02]  /*1be60*/  PRMT R210, R16, 0x5410, R15 ;  /* 0x0000541010d27816 */ /* 0x000fe4000000000f */
[----:B------:R-:W-:Y:S02]  /*1be70*/  @!P0 PRMT R16, R171, 0x5410, RZ ;  /* 0x00005410ab108816 */ /* 0x000fe400000000ff */
[----:B------:R-:W-:Y:S02]  /*1be80*/  ISETP.GE.U32.AND P0, PT, R192, R4, PT ;  /* 0x00000004c000720c */ /* 0x000fe40003f06070 */
[----:B------:R-:W-:-:S11]  /*1be90*/  LOP3.LUT R4, R2, 0xff, RZ, 0xc0, !PT ;  /* 0x000000ff02047812 */ /* 0x000fd600078ec0ff */
[----:B------:R-:W-:-:S05]  /*1bea0*/  @!P0 HADD2 R236, -R15.H0_H0, -RZ.H0_H0 ;  /* 0xa00000ff0fec8230 */ /* 0x000fca0000000900 */
        /* <DEDUP_REMOVED lines=8> */
[C---:B------:R-:W-:Y:S02]  /*1bf30*/  ISETP.GE.U32.AND P0, PT, R192.reuse, R3, PT ;  /* 0x00000003c000720c */ /* 0x040fe40003f06070 */
[----:B------:R-:W-:Y:S02]  /*1bf40*/  ISETP.GE.U32.AND P1, PT, R192, R6, PT ;  /* 0x00000006c000720c */ /* 0x000fe40003f26070 */
[--C-:B------:R-:W-:Y:S02]  /*1bf50*/  SHF.R.U32.HI R3, RZ, 0x10, R2.reuse ;  /* 0x00000010ff037819 */ /* 0x100fe40000011602 */
[----:B------:R-:W-:-:S07]  /*1bf60*/  SHF.R.U32.HI R2, RZ, 0x18, R2 ;  /* 0x00000018ff027819 */ /* 0x000fce0000011602 */
[----:B------:R-:W-:Y:S02]  /*1bf70*/  @!P0 HADD2 R238, -R13.H0_H0, -RZ.H0_H0 ;  /* 0xa00000ff0dee8230 */ /* 0x000fe40000000900 */
[----:B------:R-:W-:Y:S01]  /*1bf80*/  @!P1 HADD2 R170, -R17.H0_H0, -RZ.H0_H0 ;  /* 0xa00000ff11aa9230 */ /* 0x000fe20000000900 */
[----:B------:R-:W-:Y:S02]  /*1bf90*/  LOP3.LUT R5, R5, R228, R8, 0x96, !PT ;  /* 0x000000e405057212 */ /* 0x000fe400078e9608 */
[----:B------:R-:W-:Y:S02]  /*1bfa0*/  @!P0 PRMT R13, R238, 0x5410, RZ ;  /* 0x00005410ee0d8816 */ /* 0x000fe400000000ff */
[----:B------:R-:W-:Y:S02]  /*1bfb0*/  ISETP.GE.U32.AND P0, PT, R192, R2, PT ;  /* 0x00000002c000720c */ /* 0x000fe40003f06070 */
[----:B------:R-:W-:Y:S02]  /*1bfc0*/  LOP3.LUT R3, R3, 0xff, RZ, 0xc0, !PT ;  /* 0x000000ff03037812 */ /* 0x000fe400078ec0ff */
[----:B------:R-:W-:-:S02]  /*1bfd0*/  PRMT R152, R18, 0x5410, R17 ;  /* 0x0000541012987816 */ /* 0x000fc40000000011 */
[----:B------:R-:W-:Y:S02]  /*1bfe0*/  @!P1 PRMT R17, R170, 0x5410, RZ ;  /* 0x00005410aa119816 */ /* 0x000fe400000000ff */
[----:B------:R-:W-:Y:S01]  /*1bff0*/  ISETP.GE.U32.AND P1, PT, R192, R3, PT ;  /* 0x00000003c000720c */ /* 0x000fe20003f26070 */
[----:B------:R-:W-:Y:S01]  /*1c000*/  IMAD.WIDE.U32 R2, R5, -0x2daee0ad, RZ ;  /* 0xd2511f5305027825 */ /* 0x000fe200078e00ff */
[----:B------:R-:W-:-:S04]  /*1c010*/  PRMT R11, R12, 0x7632, R11 ;  /* 0x000076320c0b7816 */ /* 0x000fc8000000000b */
[----:B------:R-:W-:Y:S01]  /*1c020*/  LOP3.LUT R5, R3, R246, R10, 0x96, !PT ;  /* 0x000000f603057212 */ /* 0x000fe200078e960a */
[----:B------:R-:W-:Y:S02]  /*1c030*/  @!P0 HADD2 R244, -R11.H0_H0, -RZ.H0_H0 ;  /* 0xa00000ff0bf48230 */ /* 0x000fe40000000900 */
[----:B------:R-:W-:Y:S01]  /*1c040*/  IMAD.MOV.U32 R226, RZ, RZ, R195 ;  /* 0x000000ffffe27224 */ /* 0x000fe200078e00c3 */
[----:B------:R-:W-:Y:S02]  /*1c050*/  LOP3.LUT R4, R5, 0xff, RZ, 0xc0, !PT ;  /* 0x000000ff05047812 */ /* 0x000fe400078ec0ff */
        /* <DEDUP_REMOVED lines=16> */
[C---:B------:R-:W-:Y:S02]  /*1c160*/  PRMT R8, R107.reuse, 0x7610, R8 ;  /* 0x000076106b087816 */ /* 0x040fe40000000008 */
[----:B------:R-:W-:Y:S02]  /*1c170*/  LOP3.LUT R3, R2, 0xffff, RZ, 0xc0, !PT ;  /* 0x0000ffff02037812 */ /* 0x000fe400078ec0ff */
[----:B------:R-:W-:Y:S02]  /*1c180*/  PRMT R7, R107, 0x7632, R7 ;  /* 0x000076326b077816 */ /* 0x000fe40000000007 */
[----:B------:R-:W-:-:S02]  /*1c190*/  SHF.R.U32.HI R3, RZ, 0x8, R3 ;  /* 0x00000008ff037819 */ /* 0x000fc40000011603 */
[----:B------:R-:W-:Y:S02]  /*1c1a0*/  PRMT R236, R8, 0x5410, R7 ;  /* 0x0000541008ec7816 */ /* 0x000fe40000000007 */
[----:B------:R-:W-:Y:S01]  /*1c1b0*/  LOP3.LUT R3, R3, 0xffff, RZ, 0xc0, !PT ;  /* 0x0000ffff03037812 */ /* 0x000fe200078ec0ff */
[----:B----4-:R-:W-:-:S05]  /*1c1c0*/  @!P0 HADD2 R91, -R8.H0_H0, -RZ.H0_H0 ;  /* 0xa00000ff085b8230 */ /* 0x010fca0000000900 */
[----:B------:R-:W-:-:S04]  /*1c1d0*/  PRMT R79, R91, 0x7610, R79 ;  /* 0x000076105b4f7816 */ /* 0x000fc8000000004f */
[----:B------:R-:W-:Y:S02]  /*1c1e0*/  @!P0 PRMT R8, R79, 0x5410, RZ ;  /* 0x000054104f088816 */ /* 0x000fe400000000ff */
[----:B------:R-:W-:Y:S01]  /*1c1f0*/  ISETP.GE.U32.AND P0, PT, R192, R3, PT ;  /* 0x00000003c000720c */ /* 0x000fe20003f06070 */
[----:B------:R1:W4:Y:S01]  /*1c200*/  LDL.LU.S16 R79, [R1+0x70] ;  /* 0x00007000014f7983 */ /* 0x0003220000300600 */
[----:B------:R-:W-:-:S11]  /*1c210*/  SHF.R.U32.HI R3, RZ, 0x10, R2 ;  /* 0x00000010ff037819 */ /* 0x000fd60000011602 */
[----:B--2---:R-:W-:-:S05]  /*1c220*/  @!P0 HADD2 R90, -R7.H0_H0, -RZ.H0_H0 ;  /* 0xa00000ff075a8230 */ /* 0x004fca0000000900 */
[----:B------:R-:W-:-:S04]  /*1c230*/  PRMT R75, R90, 0x7610, R75 ;  /* 0x000076105a4b7816 */ /* 0x000fc8000000004b */
[----:B------:R-:W-:Y:S02]  /*1c240*/  @!P0 PRMT R7, R75, 0x5410, RZ ;  /* 0x000054104b078816 */ /* 0x000fe400000000ff */
[----:B------:R1:W2:Y:S01]  /*1c250*/  LDL.LU.S16 R75, [R1+0x74] ;  /* 0x00007400014b7983 */ /* 0x0002a20000300600 */
[----:B------:R-:W-:-:S04]  /*1c260*/  LOP3.LUT R3, R3, 0xff, RZ, 0xc0, !PT ;  /* 0x000000ff03037812 */ /* 0x000fc800078ec0ff */
[----:B------:R-:W-:-:S13]  /*1c270*/  ISETP.GE.U32.AND P0, PT, R192, R3, PT ;  /* 0x00000003c000720c */ /* 0x000fda0003f06070 */
[----:B---3--:R-:W-:Y:S01]  /*1c280*/  @!P0 HADD2 R89, -R60.H0_H0, -RZ.H0_H0 ;  /* 0xa00000ff3c598230 */ /* 0x008fe20000000900 */
[----:B------:R-:W-:-:S04]  /*1c290*/  @P0 PRMT R43, R60, 0x7610, R43 ;  /* 0x000076103c2b0816 */ /* 0x000fc8000000002b */
[----:B------:R-:W-:-:S04]  /*1c2a0*/  PRMT R74, R89, 0x7610, R74 ;  /* 0x00007610594a7816 */ /* 0x000fc8000000004a */
[----:B------:R-:W-:Y:S02]  /*1c2b0*/  @!P0 PRMT R43, R74, 0x5410, RZ ;  /* 0x000054104a2b8816 */ /* 0x000fe400000000ff */
[----:B------:R1:W3:Y:S01]  /*1c2c0*/  LDL.LU.S16 R74, [R1+0x78] ;  /* 0x00007800014a7983 */ /* 0x0002e20000300600 */
[----:B------:R-:W-:-:S04]  /*1c2d0*/  SHF.R.U32.HI R2, RZ, 0x18, R2 ;  /* 0x00000018ff027819 */ /* 0x000fc80000011602 */
[----:B------:R-:W-:Y:S02]  /*1c2e0*/  ISETP.GE.U32.AND P0, PT, R192, R2, PT ;  /* 0x00000002c000720c */ /* 0x000fe40003f06070 */
[----:B------:R-:W-:-:S11]  /*1c2f0*/  PRMT R6, R60, 0x7632, R6 ;  /* 0x000076323c067816 */ /* 0x000fd60000000006 */
[----:B------:R-:W-:Y:S01]  /*1c300*/  @!P0 HADD2 R88, -R6.H0_H0, -RZ.H0_H0 ;  /* 0xa00000ff06588230 */ /* 0x000fe20000000900 */
[----:B------:R-:W-:Y:S01]  /*1c310*/  PRMT R235, R60, 0x5410, R6 ;  /* 0x000054103ceb7816 */ /* 0x000fe20000000006 */
[----:B------:R-:W-:Y:S01]  /*1c320*/  @!P1 HADD2 R239, -R12.H0_H0, -RZ.H0_H0 ;  /* 0xa00000ff0cef9230 */ /* 0x000fe20000000900 */
[----:B------:R-:W-:Y:S01]  /*1c330*/  PRMT R3, R87, 0x7632, R3 ;  /* 0x0000763257037816 */ /* 0x000fe20000000003 */
[----:B------:R-:W-:Y:S01]  /*1c340*/  IMAD.MOV.U32 R227, RZ, RZ, R225 ;  /* 0x000000ffffe37224 */ /* 0x000fe200078e00e1 */
[----:B------:R-:W-:Y:S01]  /*1c350*/  PRMT R2, R88, 0x7610, R2 ;  /* 0x0000761058027816 */ /* 0x000fe20000000002 */
[----:B------:R1:W3:Y:S03]  /*1c360*/  LDL.LU.S16 R60, [R1+0x7c] ;  /* 0x00007c00013c7983 */ /* 0x0002e60000300600 */
[----:B------:R-:W-:Y:S02]  /*1c370*/  @!P0 PRMT R6, R2, 0x5410, RZ ;  /* 0x0000541002068816 */ /* 0x000fe400000000ff */
[----:B------:R-:W-:-:S02]  /*1c380*/  SHF.R.U32.HI R2, RZ, 0x10, R0 ;  /* 0x00000010ff027819 */ /* 0x000fc40000011600 */
[----:B------:R-:W-:-:S04]  /*1c390*/  SHF.R.U32.HI R0, RZ, 0x18, R0 ;  /* 0x00000018ff007819 */ /* 0x000fc80000011600 */
[----:B------:R-:W-:Y:S02]  /*1c3a0*/  ISETP.GE.U32.AND P0, PT, R192, R0, PT ;  /* 0x00000000c000720c */ /* 0x000fe40003f06070 */
[----:B------:R-:W-:Y:S02]  /*1c3b0*/  LOP3.LUT R2, R2, 0xff, RZ, 0xc0, !PT ;  /* 0x000000ff02027812 */ /* 0x000fe400078ec0ff */
[----:B------:R-:W-:Y:S02]  /*1c3c0*/  @!P1 PRMT R12, R239, 0x5410, RZ ;  /* 0x00005410ef0c9816 */ /* 0x000fe400000000ff */
[----:B------:R-:W-:Y:S02]  /*1c3d0*/  ISETP.GE.U32.AND P1, PT, R192, R2, PT ;  /* 0x00000002c000720c */ /* 0x000fe40003f26070 */
[----:B------:R-:W-:Y:S01]  /*1c3e0*/  PRMT R4, R87, 0x7610, R4 ;  /* 0x0000761057047816 */ /* 0x000fe20000000004 */
[----:B------:R-:W-:-:S03]  /*1c3f0*/  IMAD.MOV.U32 R225, RZ, RZ, R194 ;  /* 0x000000ffffe17224 */ /* 0x000fc600078e00c2 */
[----:B------:R-:W-:Y:S02]  /*1c400*/  PRMT R194, R4, 0x5410, R3 ;  /* 0x0000541004c27816 */ /* 0x000fe40000000003 */
[----:B------:R-:W-:Y:S01]  /*1c410*/  PRMT R2, R86, 0x7610, R2 ;  /* 0x0000761056027816 */ /* 0x000fe20000000002 */
[----:B------:R1:W-:Y:S01]  /*1c420*/  ST.E.U16 desc[UR4][R34.64+-0x100], R49 ;  /* 0xffff003122007985 */ /* 0x0003e2000c101504 */
[----:B------:R-:W-:-:S03]  /*1c430*/  IMAD.MOV.U32 R244, RZ, RZ, R167 ;  /* 0x000000fffff47224 */ /* 0x000fc600078e00a7 */
[----:B------:R-:W3:Y:S01]  /*1c440*/  LDL R167, [R1+0x17c] ;  /* 0x00017c0001a77983 */ /* 0x000ee20000100800 */
[----:B----4-:R-:W-:-:S05]  /*1c450*/  @!P1 HADD2 R79, -R4.H0_H0, -RZ.H0_H0 ;  /* 0xa00000ff044f9230 */ /* 0x010fca0000000900 */
[----:B------:R-:W-:Y:S01]  /*1c460*/  PRMT R78, R79, 0x7610, R78 ;  /* 0x000076104f4e7816 */ /* 0x000fe2000000004e */
[----:B--2---:R-:W-:-:S05]  /*1c470*/  @!P0 HADD2 R75, -R3.H0_H0, -RZ.H0_H0 ;  /* 0xa00000ff034b8230 */ /* 0x004fca0000000900 */
[----:B------:R-:W-:Y:S02]  /*1c480*/  PRMT R0, R75, 0x7610, R0 ;  /* 0x000076104b007816 */ /* 0x000fe40000000000 */
[----:B------:R-:W-:Y:S01]  /*1c490*/  @!P1 PRMT R4, R78, 0x5410, RZ ;  /* 0x000054104e049816 */ /* 0x000fe200000000ff */
[----:B------:R-:W2:Y:S01]  /*1c4a0*/  LDL R75, [R1+0x198] ;  /* 0x00019800014b7983 */ /* 0x000ea20000100800 */
[----:B------:R-:W-:Y:S02]  /*1c4b0*/  @!P0 PRMT R3, R0, 0x5410, RZ ;  /* 0x0000541000038816 */ /* 0x000fe400000000ff */
[----:B------:R-:W-:-:S04]  /*1c4c0*/  SHF.R.U32.HI R0, RZ, 0x10, R5 ;  /* 0x00000010ff007819 */ /* 0x000fc80000011605 */
[----:B------:R-:W-:-:S04]  /*1c4d0*/  LOP3.LUT R0, R0, 0xff, RZ, 0xc0, !PT ;  /* 0x000000ff00007812 */ /* 0x000fc800078ec0ff */
[----:B------:R-:W-:-:S13]  /*1c4e0*/  ISETP.GE.U32.AND P1, PT, R192, R0, PT ;  /* 0x00000000c000720c */ /* 0x000fda0003f26070 */
[----:B---3--:R-:W-:-:S05]  /*1c4f0*/  @!P1 HADD2 R74, -R2.H0_H0, -RZ.H0_H0 ;  /* 0xa00000ff024a9230 */ /* 0x008fca0000000900 */
[----:B-1----:R-:W-:Y:S02]  /*1c500*/  PRMT R49, R74, 0x7610, R49 ;  /* 0x000076104a317816 */ /* 0x002fe40000000031 */
[----:B------:R-:W3:Y:S01]  /*1c510*/  LDL R74, [R1+0x174] ;  /* 0x00017400014a7983 */ /* 0x000ee20000100800 */
[----:B------:R-:W-:-:S04]  /*1c520*/  SHF.R.U32.HI R0, RZ, 0x18, R5 ;  /* 0x00000018ff007819 */ /* 0x000fc80000011605 */
[----:B------:R-:W-:Y:S02]  /*1c530*/  ISETP.GE.U32.AND P0, PT, R192, R0, PT ;  /* 0x00000000c000720c */ /* 0x000fe40003f06070 */
[----:B------:R-:W-:Y:S01]  /*1c540*/  PRMT R0, R86, 0x7632, R0 ;  /* 0x0000763256007816 */ /* 0x000fe20000000000 */
[----:B------:R-:W-:Y:S04]  /*1c550*/  ST.E.U16 desc[UR4][R34.64+-0xfe], R59 ;  /* 0xffff023b22007985 */ /* 0x000fe8000c101504 */
[----:B------:R-:W-:Y:S04]  /*1c560*/  ST.E.U16 desc[UR4][R32.64+-0x100], R58 ;  /* 0xffff003a20007985 */ /* 0x000fe8000c101504 */
[----:B------:R-:W-:Y:S02]  /*1c570*/  ST.E.U16 desc[UR4][R32.64+-0xfe], R57 ;  /* 0xffff023920007985 */ /* 0x000fe4000c101504 */
[----:B------:R-:W-:-:S02]  /*1c580*/  @!P0 HADD2 R60, -R0.H0_H0, -RZ.H0_H0 ;  /* 0xa00000ff003c8230 */ /* 0x000fc40000000900 */
[----:B------:R-:W-:Y:S04]  /*1c590*/  ST.E.U16 desc[UR4][R30.64+-0x100], R42 ;  /* 0xffff002a1e007985 */ /* 0x000fe8000c101504 */
[----:B------:R-:W-:Y:S01]  /*1c5a0*/  ST.E.U16 desc[UR4][R30.64+-0xfe], R41 ;  /* 0xffff02291e007985 */ /* 0x000fe2000c101504 */
[----:B------:R-:W-:-:S03]  /*1c5b0*/  PRMT R5, R60, 0x7610, R5 ;  /* 0x000076103c057816 */ /* 0x000fc60000000005 */
[----:B------:R-:W-:Y:S04]  /*1c5c0*/  ST.E.U16 desc[UR4][R28.64+-0x100], R40 ;  /* 0xffff00281c007985 */ /* 0x000fe8000c101504 */
[----:B------:R-:W-:Y:S04]  /*1c5d0*/  ST.E.U16 desc[UR4][R28.64+-0xfe], R39 ;  /* 0xffff02271c007985 */ /* 0x000fe8000c101504 */
[----:B------:R-:W-:Y:S04]  /*1c5e0*/  ST.E.U16 desc[UR4][R34.64+-0xf0], R56 ;  /* 0xffff103822007985 */ /* 0x000fe8000c101504 */
[----:B------:R-:W-:Y:S01]  /*1c5f0*/  ST.E.U16 desc[UR4][R34.64+-0xee], R53 ;  /* 0xffff123522007985 */ /* 0x000fe2000c101504 */
[----:B------:R-:W-:-:S03]  /*1c600*/  PRMT R232, R2, 0x5410, R0 ;  /* 0x0000541002e87816 */ /* 0x000fc60000000000 */
[----:B------:R-:W-:Y:S04]  /*1c610*/  ST.E.U16 desc[UR4][R32.64+-0xf0], R55 ;  /* 0xffff103720007985 */ /* 0x000fe8000c101504 */
[----:B------:R-:W-:Y:S01]  /*1c620*/  ST.E.U16 desc[UR4][R32.64+-0xee], R54 ;  /* 0xffff123620007985 */ /* 0x000fe2000c101504 */
[----:B------:R-:W-:-:S03]  /*1c630*/  @!P0 PRMT R0, R5, 0x5410, RZ ;  /* 0x0000541005008816 */ /* 0x000fc600000000ff */
        /* <DEDUP_REMOVED lines=9> */
[----:B------:R-:W-:-:S03]  /*1c6d0*/  IMAD.MOV.U32 R140, RZ, RZ, R76 ;  /* 0x000000ffff8c7224 */ /* 0x000fc600078e004c */
[----:B------:R-:W-:Y:S04]  /*1c6e0*/  ST.E.U16 desc[UR4][R30.64+-0xde], R25 ;  /* 0xffff22191e007985 */ /* 0x000fe8000c101504 */
[----:B------:R1:W-:Y:S01]  /*1c6f0*/  ST.E.U16 desc[UR4][R28.64+-0xe0], R24 ;  /* 0xffff20181c007985 */ /* 0x0003e2000c101504 */
[----:B------:R-:W-:-:S03]  /*1c700*/  @!P2 HADD2 R95, -R18.H0_H0, -RZ.H0_H0 ;  /* 0xa00000ff125fa230 */ /* 0x000fc60000000900 */
[----:B------:R4:W-:Y:S02]  /*1c710*/  ST.E.U16 desc[UR4][R28.64+-0xde], R23 ;  /* 0xffff22171c007985 */ /* 0x0009e4000c101504 */
[----:B------:R-:W-:Y:S02]  /*1c720*/  @!P2 PRMT R18, R95, 0x5410, RZ ;  /* 0x000054105f12a816 */ /* 0x000fe400000000ff */
[----:B------:R-:W-:Y:S01]  /*1c730*/  @!P1 PRMT R2, R49, 0x5410, RZ ;  /* 0x0000541031029816 */ /* 0x000fe200000000ff */
[----:B------:R3:W-:Y:S04]  /*1c740*/  ST.E.U16 desc[UR4][R34.64+-0xd0], R48 ;  /* 0xffff303022007985 */ /* 0x0007e8000c101504 */
[----:B------:R-:W-:Y:S04]  /*1c750*/  ST.E.U16 desc[UR4][R34.64+-0xce], R50 ;  /* 0xffff323222007985 */ /* 0x000fe8000c101504 */
        /* <DEDUP_REMOVED lines=31> */
[----:B------:R-:W-:Y:S01]  /*1c950*/  ST.E.U16 desc[UR4][R34.64+-0x8e], R65 ;  /* 0xffff724122007985 */ /* 0x000fe2000c101504 */
[----:B--2---:R-:W-:-:S03]  /*1c960*/  IMAD.WIDE.U32 R238, R75, -0x326172a9, RZ ;  /* 0xcd9e8d574bee7825 */ /* 0x004fc600078e00ff */
[----:B------:R-:W-:-:S05]  /*1c970*/  LOP3.LUT R5, R141, R185, R238, 0x96, !PT ;  /* 0x000000b98d057212 */ /* 0x000fca00078e96ee */
[----:B-1----:R-:W-:-:S03]  /*1c980*/  IMAD.WIDE.U32 R24, R5, -0x2daee0ad, RZ ;  /* 0xd2511f5305187825 */ /* 0x002fc600078e00ff */
[----:B----4-:R-:W-:Y:S02]  /*1c990*/  LOP3.LUT R23, R21, R224, R24, 0x96, !PT ;  /* 0x000000e015177212 */ /* 0x010fe400078e9618 */
[----:B---3--:R-:W-:-:S05]  /*1c9a0*/  LOP3.LUT R26, R74, R239, RZ, 0x3c, !PT ;  /* 0x000000ef4a1a7212 */ /* 0x008fca00078e3cff */
[----:B------:R-:W-:-:S03]  /*1c9b0*/  IMAD.WIDE.U32 R58, R26, -0x2daee0ad, RZ ;  /* 0xd2511f531a3a7825 */ /* 0x000fc600078e00ff */
[----:B------:R-:W-:Y:S02]  /*1c9c0*/  LOP3.LUT R5, R25, R215, R58, 0x96, !PT ;  /* 0x000000d719057212 */ /* 0x000fe400078e963a */
[----:B------:R-:W-:Y:S01]  /*1c9d0*/  LOP3.LUT R21, R59, R167, R140, 0x96, !PT ;  /* 0x000000a73b157212 */ /* 0x000fe200078e968c */
[----:B------:R-:W-:-:S04]  /*1c9e0*/  IMAD.WIDE.U32 R48, R23, -0x326172a9, RZ ;  /* 0xcd9e8d5717307825 */ /* 0x000fc800078e00ff */
[----:B------:R-:W-:-:S04]  /*1c9f0*/  IMAD.WIDE.U32 R56, R21, -0x326172a9, RZ ;  /* 0xcd9e8d5715387825 */ /* 0x000fc800078e00ff */
[----:B------:R-:W-:-:S05]  /*1ca00*/  IMAD.WIDE.U32 R24, R5, -0x326172a9, RZ ;  /* 0xcd9e8d5705187825 */ /* 0x000fca00078e00ff */
[----:B------:R-:W-:Y:S02]  /*1ca10*/  LOP3.LUT R21, R25, R229, R56, 0x96, !PT ;  /* 0x000000e519157212 */ /* 0x000fe400078e9638 */
[----:B------:R-:W-:-:S03]  /*1ca20*/  LOP3.LUT R5, R49, R230, R24, 0x96, !PT ;  /* 0x000000e631057212 */ /* 0x000fc600078e9618 */
[----:B------:R-:W-:-:S04]  /*1ca30*/  IMAD.WIDE.U32 R24, R21, -0x2daee0ad, RZ ;  /* 0xd2511f5315187825 */ /* 0x000fc800078e00ff */
[----:B------:R-:W-:Y:S01]  /*1ca40*/  IMAD.WIDE.U32 R50, R5, -0x2daee0ad, RZ ;  /* 0xd2511f5305327825 */ /* 0x000fe200078e00ff */
[----:B------:R-:W-:Y:S01]  /*1ca50*/  ST.E.U16 desc[UR4][R32.64+-0x90], R64 ;  /* 0xffff704020007985 */ /* 0x000fe2000c101504 */
[----:B------:R-:W-:-:S03]  /*1ca60*/  LOP3.LUT R20, R25, R231, R20, 0x96, !PT ;  /* 0x000000e719147212 */ /* 0x000fc600078e9614 */
[----:B------:R-:W-:Y:S01]  /*1ca70*/  LOP3.LUT R5, R51, R244, R24, 0x96, !PT ;  /* 0x000000f433057212 */ /* 0x000fe200078e9618 */
[----:B------:R-:W-:Y:S04]  /*1ca80*/  ST.E.U16 desc[UR4][R32.64+-0x8e], R61 ;  /* 0xffff723d20007985 */ /* 0x000fe8000c101504 */
[----:B------:R-:W-:Y:S01]  /*1ca90*/  ST.E.U16 desc[UR4][R30.64+-0x90], R8 ;  /* 0xffff70081e007985 */ /* 0x000fe2000c101504 */
[----:B------:R-:W-:-:S03]  /*1caa0*/  IMAD.WIDE.U32 R2, R5, -0x326172a9, RZ ;  /* 0xcd9e8d5705027825 */ /* 0x000fc600078e00ff */
[----:B------:R1:W-:Y:S04]  /*1cab0*/  ST.E.U16 desc[UR4][R30.64+-0x8e], R7 ;  /* 0xffff72071e007985 */ /* 0x0003e8000c101504 */
[----:B------:R-:W-:Y:S04]  /*1cac0*/  ST.E.U16 desc[UR4][R28.64+-0x90], R43 ;  /* 0xffff702b1c007985 */ /* 0x000fe8000c101504 */
[----:B------:R2:W-:Y:S04]  /*1cad0*/  ST.E.U16 desc[UR4][R28.64+-0x8e], R6 ;  /* 0xffff72061c007985 */ /* 0x0005e8000c101504 */
[----:B------:R-:W3:Y:S01]  /*1cae0*/  LDSM.16.MT88.4 R36, [R174+0x9000] ;  /* 0x00900000ae24783b */ /* 0x000ee20000004200 */
[----:B------:R-:W-:-:S02]  /*1caf0*/  LOP3.LUT R4, R2, 0xffff, RZ, 0xc0, !PT ;  /* 0x0000ffff02047812 */ /* 0x000fc400078ec0ff */
[----:B------:R-:W-:Y:S01]  /*1cb00*/  PRMT R167, R192, 0x7054, R192 ;  /* 0x00007054c0a77816 */ /* 0x000fe200000000c0 */
[----:B------:R-:W4:Y:S01]  /*1cb10*/  LDSM.16.MT88.4 R24, [R188+0x9000] ;  /* 0x00900000bc18783b */ /* 0x000f220000004200 */
[----:B------:R-:W-:Y:S02]  /*1cb20*/  SHF.R.U32.HI R5, RZ, 0x8, R4 ;  /* 0x00000008ff057819 */ /* 0x000fe40000011604 */
[----:B------:R-:W-:Y:S01]  /*1cb30*/  SHF.R.U32.HI R4, RZ, 0x18, R2 ;  /* 0x00000018ff047819 */ /* 0x000fe20000011602 */
[----:B------:R-:W-:Y:S04]  /*1cb40*/  LDSM.16.MT88.4 R16, [R188+0xa000] ;  /* 0x00a00000bc10783b */ /* 0x000fe80000004200 */
[----:B------:R-:W-:Y:S01]  /*1cb50*/  LDSM.16.MT88.4 R44, [R174+0xb000] ;  /* 0x00b00000ae2c783b */ /* 0x000fe20000004200 */
[----:B-1----:R-:W-:-:S03]  /*1cb60*/  IMAD.WIDE.U32 R30, R20, -0x326172a9, RZ ;  /* 0xcd9e8d57141e7825 */ /* 0x002fc600078e00ff */
[----:B------:R-:W-:Y:S01]  /*1cb70*/  LDSM.16.MT88.4 R40, [R188+0xb000] ;  /* 0x00b00000bc28783b */ /* 0x000fe20000004200 */
[----:B------:R-:W-:-:S03]  /*1cb80*/  LOP3.LUT R0, R3, R245, R30, 0x96, !PT ;  /* 0x000000f503007212 */ /* 0x000fc600078e961e */
[----:B------:R-:W1:Y:S01]  /*1cb90*/  LDSM.16.MT88.4 R20, [R174+0xa000] ;  /* 0x00a00000ae14783b */ /* 0x000e620000004200 */
[----:B------:R-:W-:Y:S02]  /*1cba0*/  SHF.R.U32.HI R3, RZ, 0x10, R2 ;  /* 0x00000010ff037819 */ /* 0x000fe40000011602 */
[----:B--2---:R-:W-:Y:S02]  /*1cbb0*/  LOP3.LUT R6, R2, 0xff, RZ, 0xc0, !PT ;  /* 0x000000ff02067812 */ /* 0x004fe400078ec0ff */
[----:B------:R-:W-:Y:S02]  /*1cbc0*/  LOP3.LUT R2, R0, 0xffff, RZ, 0xc0, !PT ;  /* 0x0000ffff00027812 */ /* 0x000fe400078ec0ff */
[----:B------:R-:W-:Y:S02]  /*1cbd0*/  LOP3.LUT R3, R3, 0xff, RZ, 0xc0, !PT ;  /* 0x000000ff03037812 */ /* 0x000fe400078ec0ff */
[----:B------:R-:W-:Y:S02]  /*1cbe0*/  PRMT R8, R6, 0x5410, R5 ;  /* 0x0000541006087816 */ /* 0x000fe40000000005 */
[----:B------:R-:W-:-:S02]  /*1cbf0*/  SHF.R.U32.HI R5, RZ, 0x10, R0 ;  /* 0x00000010ff057819 */ /* 0x000fc40000011600 */
[----:B------:R-:W-:Y:S02]  /*1cc00*/  SHF.R.U32.HI R6, RZ, 0x8, R2 ;  /* 0x00000008ff067819 */ /* 0x000fe40000011602 */
[----:B------:R-:W-:Y:S02]  /*1cc10*/  PRMT R2, R3, 0x5410, R4 ;  /* 0x0000541003027816 */ /* 0x000fe40000000004 */
[----:B------:R-:W-:Y:S02]  /*1cc20*/  LOP3.LUT R7, R0, 0xff, RZ, 0xc0, !PT ;  /* 0x000000ff00077812 */ /* 0x000fe400078ec0ff */
[----:B------:R-:W-:Y:S02]  /*1cc30*/  SHF.R.U32.HI R4, RZ, 0x18, R0 ;  /* 0x00000018ff047819 */ /* 0x000fe40000011600 */
[----:B------:R-:W-:Y:S02]  /*1cc40*/  LOP3.LUT R5, R5, 0xff, RZ, 0xc0, !PT ;  /* 0x000000ff05057812 */ /* 0x000fe400078ec0ff */
        /* <DEDUP_REMOVED lines=10> */
[C---:B---3--:R-:W-:Y:S01]  /*1ccf0*/  HMMA.16816.F32 R88, R4.reuse, R36, R136 ;  /* 0x000000240458723c */ /* 0x048fe20000001888 */
[----:B------:R-:W2:Y:S06]  /*1cd00*/  LDL.LU R136, [R1+0x50] ;  /* 0x0000500001887983 */ /* 0x000eac0000300800 */
[----:B------:R-:W-:Y:S02]  /*1cd10*/  IMAD.MOV.U32 R137, RZ, RZ, R248 ;  /* 0x000000ffff897224 */ /* 0x000fe400078e00f8 */
[----:B------:R-:W3:Y:S01]  /*1cd20*/  LDL.LU R248, [R1+0x25c] ;  /* 0x00025c0001f87983 */ /* 0x000ee20000300800 */
[----:B------:R-:W-:Y:S01]  /*1cd30*/  IMAD.MOV.U32 R138, RZ, RZ, R207 ;  /* 0x000000ffff8a7224 */ /* 0x000fe200078e00cf */
[----:B------:R-:W-:Y:S01]  /*1cd40*/  HMMA.16816.F32 R68, R4, R38, R132 ;  /* 0x000000260444723c */ /* 0x000fe20000001884 */
[----:B------:R-:W-:Y:S01]  /*1cd50*/  IMAD.MOV.U32 R139, RZ, RZ, R103 ;  /* 0x000000ffff8b7224 */ /* 0x000fe200078e0067 */
[----:B------:R-:W2:Y:S04]  /*1cd60*/  LDL.LU R207, [R1+0x258] ;  /* 0x0002580001cf7983 */ /* 0x000ea80000300800 */
[----:B------:R-:W2:Y:S04]  /*1cd70*/  LDL.LU R103, [R1+0x254] ;  /* 0x0002540001677983 */ /* 0x000ea80000300800 */
[----:B------:R-:W2:Y:S01]  /*1cd80*/  LDL.LU R132, [R1+0x30] ;  /* 0x0000300001847983 */ /* 0x000ea20000300800 */
[----:B---3--:R-:W-:-:S03]  /*1cd90*/  IMAD.MOV.U32 R133, RZ, RZ, R248 ;  /* 0x000000ffff857224 */ /* 0x008fc600078e00f8 */
[----:B------:R-:W3:Y:S01]  /*1cda0*/  LDL.LU R248, [R1+0x250] ;  /* 0x0002500001f87983 */ /* 0x000ee20000300800 */
[----:B------:R-:W-:Y:S01]  /*1cdb0*/  IMAD.MOV.U32 R134, RZ, RZ, R102 ;  /* 0x000000ffff867224 */ /* 0x000fe200078e0066 */
[----:B----4-:R-:W-:Y:S01]  /*1cdc0*/  HMMA.16816.F32 R84, R4, R26, R124 ;  /* 0x0000001a0454723c */ /* 0x010fe2000000187c */
[----:B------:R-:W-:Y:S01]  /*1cdd0*/  IMAD.MOV.U32 R135, RZ, RZ, R249 ;  /* 0x000000ffff877224 */ /* 0x000fe200078e00f9 */
[----:B------:R-:W4:Y:S04]  /*1cde0*/  LDL.LU R102, [R1+0x24c] ;  /* 0x00024c0001667983 */ /* 0x000f280000300800 */
[----:B------:R-:W2:Y:S01]  /*1cdf0*/  LDL.LU R249, [R1+0x248] ;  /* 0x0002480001f97983 */ /* 0x000ea20000300800 */
[----:B------:R-:W-:-:S03]  /*1ce00*/  IMAD.MOV.U32 R126, RZ, RZ, R241 ;  /* 0x000000ffff7e7224 */ /* 0x000fc600078e00f1 */
[----:B------:R-:W2:Y:S01]  /*1ce10*/  LDL.LU R124, [R1+0x20] ;  /* 0x00002000017c7983 */ /* 0x000ea20000300800 */
[----:B------:R-:W-:Y:S01]  /*1ce20*/  IMAD.MOV.U32 R127, RZ, RZ, R240 ;  /* 0x000000ffff7f7224 */ /* 0x000fe200078e00f0 */
[----:B------:R-:W-:Y:S02]  /*1ce30*/  LOP3.LUT R2, R63, R229, R220, 0x96, !PT ;  /* 0x000000e53f027212 */ /* 0x000fe400078e96dc */
[----:B------:R-:W-:-:S03]  /*1ce40*/  LOP3.LUT R0, R99, R230, R62, 0x96, !PT ;  /* 0x000000e663007212 */ /* 0x000fc600078e963e */
[----:B------:R-:W-:Y:S02]  /*1ce50*/  IMAD R2, R2, -0x2daee0ad, RZ ;  /* 0xd2511f5302027824 */ /* 0x000fe400078e02ff */
[----:B------:R-:W-:-:S05]  /*1ce60*/  IMAD.WIDE.U32 R28, R0, -0x2daee0ad, RZ ;  /* 0xd2511f53001c7825 */ /* 0x000fca00078e00ff */
[----:B------:R-:W-:-:S05]  /*1ce70*/  LOP3.LUT R2, R29, R244, R2, 0x96, !PT ;  /* 0x000000f41d027212 */ /* 0x000fca00078e9602 */
[----:B------:R-:W-:-:S04]  /*1ce80*/  IMAD.WIDE.U32 R2, R2, -0x326172a9, RZ ;  /* 0xcd9e8d5702027825 */ /* 0x000fc800078e00ff */
[----:B---3--:R-:W-:Y:S02]  /*1ce90*/  IMAD.MOV.U32 R125, RZ, RZ, R248 ;  /* 0x000000ffff7d7224 */ /* 0x008fe400078e00f8 */
[----:B------:R-:W3:Y:S04]  /*1cea0*/  LDL.LU R248, [R1+0x244] ;  /* 0x0002440001f87983 */ /* 0x000ee80000300800 */
[----:B------:R-:W3:Y:S04]  /*1ceb0*/  LDL.LU R241, [R1+0x240] ;  /* 0x0002400001f17983 */ /* 0x000ee80000300800 */
[----:B------:R-:W3:Y:S01]  /*1cec0*/  LDL.LU R240, [R1+0x23c] ;  /* 0x00023c0001f07983 */ /* 0x000ee20000300800 */
[----:B------:R-:W-:-:S02]  /*1ced0*/  LOP3.LUT R0, R3, R245, R82, 0x96, !PT ;  /* 0x000000f503007212 */ /* 0x000fc400078e9652 */
[----:B------:R-:W-:Y:S02]  /*1cee0*/  LOP3.LUT R3, R2, 0xffff, RZ, 0xc0, !PT ;  /* 0x0000ffff02037812 */ /* 0x000fe400078ec0ff */
[C---:B------:R-:W-:Y:S02]  /*1cef0*/  LOP3.LUT R8, R0.reuse, 0xffff, RZ, 0xc0, !PT ;  /* 0x0000ffff00087812 */ /* 0x040fe400078ec0ff */
[----:B------:R-:W-:Y:S02]  /*1cf00*/  SHF.R.U32.HI R9, RZ, 0x8, R3 ;  /* 0x00000008ff097819 */ /* 0x000fe40000011603 */
[----:B------:R-:W-:Y:S02]  /*1cf10*/  LOP3.LUT R13, R0, 0xff, RZ, 0xc0, !PT ;  /* 0x000000ff000d7812 */ /* 0x000fe400078ec0ff */
[----:B------:R-:W-:Y:S02]  /*1cf20*/  SHF.R.U32.HI R11, RZ, 0x8, R8 ;  /* 0x00000008ff0b7819 */ /* 0x000fe40000011608 */
[----:B------:R-:W-:-:S02]  /*1cf30*/  SHF.R.U32.HI R15, RZ, 0x10, R2 ;  /* 0x00000010ff0f7819 */ /* 0x000fc40000011602 */
[--C-:B------:R-:W-:Y:S02]  /*1cf40*/  SHF.R.U32.HI R3, RZ, 0x10, R0.reuse ;  /* 0x00000010ff037819 */ /* 0x100fe40000011600 */
[----:B------:R-:W-:Y:S02]  /*1cf50*/  SHF.R.U32.HI R10, RZ, 0x18, R0 ;  /* 0x00000018ff0a7819 */ /* 0x000fe40000011600 */
[----:B------:R-:W-:Y:S02]  /*1cf60*/  PRMT R0, R13, 0x5410, R11 ;  /* 0x000054100d007816 */ /* 0x000fe4000000000b */
[----:B------:R-:W-:Y:S02]  /*1cf70*/  LOP3.LUT R12, R2, 0xff, RZ, 0xc0, !PT ;  /* 0x000000ff020c7812 */ /* 0x000fe400078ec0ff */
[----:B------:R-:W-:Y:S02]  /*1cf80*/  LOP3.LUT R8, R3, 0xff, RZ, 0xc0, !PT ;  /* 0x000000ff03087812 */ /* 0x000fe400078ec0ff */
[----:B------:R-:W-:-:S02]  /*1cf90*/  SHF.R.U32.HI R14, RZ, 0x18, R2 ;  /* 0x00000018ff0e7819 */ /* 0x000fc40000011602 */
[----:B------:R-:W-:Y:S02]  /*1cfa0*/  LOP3.LUT R11, R15, 0xff, RZ, 0xc0, !PT ;  /* 0x000000ff0f0b7812 */ /* 0x000fe400078ec0ff */
[----:B------:R-:W-:Y:S02]  /*1cfb0*/  PRMT R3, R12, 0x5410, R9 ;  /* 0x000054100c037816 */ /* 0x000fe40000000009 */
[----:B------:R-:W-:Y:S02]  /*1cfc0*/  PRMT R2, R8, 0x5410, R10 ;  /* 0x0000541008027816 */ /* 0x000fe4000000000a */
[----:B------:R-:W-:Y:S02]  /*1cfd0*/  PRMT R11, R11, 0x5410, R14 ;  /* 0x000054100b0b7816 */ /* 0x000fe4000000000e */
[--C-:B------:R-:W-:Y:S02]  /*1cfe0*/  HSET2.LE.AND R3, R3, R167.reuse, PT ;  /* 0x000000a703037233 */ /* 0x100fe40003803000 */
[----:B------:R-:W-:-:S02]  /*1cff0*/  HSET2.LE.AND R0, R0, R167, PT ;  /* 0x000000a700007233 */ /* 0x000fc40003803000 */
[--C-:B------:R-:W-:Y:S02]  /*1d000*/  HSET2.LE.AND R2, R2, R167.reuse, PT ;  /* 0x000000a702027233 */ /* 0x100fe40003803000 */
[----:B------:R-:W-:Y:S02]  /*1d010*/  HSET2.LE.AND R11, R11, R167, PT ;  /* 0x000000a70b0b7233 */ /* 0x000fe40003803000 */
[----:B------:R-:W-:Y:S02]  /*1d020*/  LOP3.LUT R8, R166, R0, RZ, 0xc0, !PT ;  /* 0x00000000a6087212 */ /* 0x000fe400078ec0ff */
[----:B------:R-:W-:Y:S02]  /*1d030*/  LOP3.LUT R9, R155, R2, RZ, 0xc0, !PT ;  /* 0x000000029b097212 */ /* 0x000fe400078ec0ff */
[----:B------:R-:W-:Y:S02]  /*1d040*/  LOP3.LUT R10, R142, R3, RZ, 0xc0, !PT ;  /* 0x000000038e0a7212 */ /* 0x000fe400078ec0ff */
[----:B------:R-:W-:Y:S01]  /*1d050*/  LOP3.LUT R11, R143, R11, RZ, 0xc0, !PT ;  /* 0x0000000b8f0b7212 */ /* 0x000fe200078ec0ff */
[----:B------:R-:W-:-:S02]  /*1d060*/  IMAD.MOV.U32 R141, RZ, RZ, R77 ;  /* 0x000000ffff8d7224 */ /* 0x000fc400078e004d */
[C---:B-1----:R-:W-:Y:S06]  /*1d070*/  HMMA.16816.F32 R76, R4.reuse, R20, R120 ;  /* 0x00000014044c723c */ /* 0x042fec0000001878 */
        /* <DEDUP_REMOVED lines=8> */
[----:B------:R-:W-:-:S02]  /*1d100*/  IMAD.MOV.U32 R176, RZ, RZ, R201 ;  /* 0x000000ffffb07224 */ /* 0x000fc400078e00c9 */
[----:B----4-:R-:W-:-:S03]  /*1d110*/  IMAD.MOV.U32 R168, RZ, RZ, R102 ;  /* 0x000000ffffa87224 */ /* 0x010fc600078e0066 */
        /* <DEDUP_REMOVED lines=8> */
[----:B------:R-:W-:Y:S02]  /*1d1a0*/  IMAD.MOV.U32 R145, RZ, RZ, R172 ;  /* 0x000000ffff917224 */ /* 0x000fe400078e00ac */
[----:B------:R-:W-:-:S02]  /*1d1b0*/  IMAD.MOV.U32 R146, RZ, RZ, R173 ;  /* 0x000000ffff927224 */ /* 0x000fc400078e00ad */
[----:B------:R-:W-:Y:S01]  /*1d1c0*/  IMAD.MOV.U32 R147, RZ, RZ, R206 ;  /* 0x000000ffff937224 */ /* 0x000fe200078e00ce */
[C---:B------:R-:W-:Y:S01]  /*1d1d0*/  HMMA.16816.F32 R124, R8.reuse, R24, R124 ;  /* 0x00000018087c723c */ /* 0x040fe2000000187c */
[----:B------:R-:W-:Y:S01]  /*1d1e0*/  IMAD.MOV.U32 R136, RZ, RZ, R207 ;  /* 0x000000ffff887224 */ /* 0x000fe200078e00cf */
[----:B------:R-:W-:Y:S01]  /*1d1f0*/  LDSM.16.MT88.4 R24, [R174+0x9400] ;  /* 0x00940000ae18783b */ /* 0x000fe20000004200 */
[----:B------:R-:W-:Y:S02]  /*1d200*/  IMAD.MOV.U32 R137, RZ, RZ, R198 ;  /* 0x000000ffff897224 */ /* 0x000fe400078e00c6 */
        /* <DEDUP_REMOVED lines=19> */
[----:B------:R1:W5:Y:S04]  /*1d340*/  LDL.LU R205, [R1+0x22c] ;  /* 0x00022c0001cd7983 */ /* 0x0003680000300800 */
[----:B------:R-:W-:Y:S01]  /*1d350*/  HMMA.16816.F32 R148, R8, R44, R12 ;  /* 0x0000002c0894723c */ /* 0x000fe2000000180c */
[----:B------:R-:W-:Y:S01]  /*1d360*/  IMAD.MOV.U32 R33, RZ, RZ, R185 ;  /* 0x000000ffff217224 */ /* 0x000fe200078e00b9 */
[----:B------:R1:W5:Y:S01]  /*1d370*/  LDL.LU R207, [R1+0x228] ;  /* 0x0002280001cf7983 */ /* 0x0003620000300800 */
[----:B------:R-:W-:-:S02]  /*1d380*/  IMAD.MOV.U32 R252, RZ, RZ, R225 ;  /* 0x000000fffffc7224 */ /* 0x000fc400078e00e1 */
[----:B------:R-:W-:Y:S01]  /*1d390*/  IMAD.MOV.U32 R30, RZ, RZ, R212 ;  /* 0x000000ffff1e7224 */ /* 0x000fe200078e00d4 */
[----:B------:R1:W5:Y:S01]  /*1d3a0*/  LDL.LU R198, [R1+0x224] ;  /* 0x0002240001c67983 */ /* 0x0003620000300800 */
[----:B------:R-:W-:Y:S01]  /*1d3b0*/  LOP3.LUT R14, R214, R97, RZ, 0x3c, !PT ;  /* 0x00000061d60e7212 */ /* 0x000fe200078e3cff */
[----:B------:R-:W-:Y:S02]  /*1d3c0*/  IMAD.MOV.U32 R15, RZ, RZ, R224 ;  /* 0x000000ffff0f7224 */ /* 0x000fe400078e00e0 */
[----:B------:R1:W5:Y:S04]  /*1d3d0*/  LDL.LU R208, [R1+0x220] ;  /* 0x0002200001d07983 */ /* 0x0003680000300800 */
        /* <DEDUP_REMOVED lines=9> */
[----:B------:R1:W5:Y:S01]  /*1d470*/  LDL.LU R201, [R1+0x1f8] ;  /* 0x0001f80001c97983 */ /* 0x0003620000300800 */
[----:B---3--:R-:W-:Y:S07]  /*1d480*/  HMMA.16816.F32 R120, R8, R36, R240 ;  /* 0x000000240878723c */ /* 0x008fee00000018f0 */
[----:B------:R-:W-:-:S05]  /*1d490*/  IMAD.MOV.U32 R241, RZ, RZ, R228 ;  /* 0x000000fffff17224 */ /* 0x000fca00078e00e4 */
[----:B------:R-:W-:Y:S01]  /*1d4a0*/  LOP3.LUT R2, R31, R241, R48, 0x96, !PT ;  /* 0x000000f11f027212 */ /* 0x000fe200078e9630 */
[----:B------:R-:W-:Y:S01]  /*1d4b0*/  HMMA.16816.F32 R128, R8, R38, R248 ;  /* 0x000000260880723c */ /* 0x000fe200000018f8 */
[----:B------:R-:W2:Y:S03]  /*1d4c0*/  LDSM.16.MT88.4 R36, [R188+0x9400] ;  /* 0x00940000bc24783b */ /* 0x000ea60000004200 */
[----:B------:R-:W-:-:S03]  /*1d4d0*/  IMAD.WIDE.U32 R2, R2, -0x2daee0ad, RZ ;  /* 0xd2511f5302027825 */ /* 0x000fc600078e00ff */
[C---:B------:R-:W-:Y:S02]  /*1d4e0*/  LOP3.LUT R0, R2.reuse, 0xffff, RZ, 0xc0, !PT ;  /* 0x0000ffff02007812 */ /* 0x040fe400078ec0ff */
[----:B------:R-:W-:Y:S02]  /*1d4f0*/  SHF.R.U32.HI R5, RZ, 0x10, R2 ;  /* 0x00000010ff057819 */ /* 0x000fe40000011602 */
[----:B------:R-:W-:Y:S02]  /*1d500*/  SHF.R.U32.HI R4, RZ, 0x8, R0 ;  /* 0x00000008ff047819 */ /* 0x000fe40000011600 */
[----:B------:R-:W-:Y:S02]  /*1d510*/  LOP3.LUT R7, R2, 0xff, RZ, 0xc0, !PT ;  /* 0x000000ff02077812 */ /* 0x000fe400078ec0ff */
[----:B------:R-:W-:Y:S02]  /*1d520*/  SHF.R.U32.HI R6, RZ, 0x18, R2 ;  /* 0x00000018ff067819 */ /* 0x000fe40000011602 */
[----:B------:R-:W-:-:S02]  /*1d530*/  LOP3.LUT R0, R5, 0xff, RZ, 0xc0, !PT ;  /* 0x000000ff05007812 */ /* 0x000fc400078ec0ff */
[----:B------:R-:W-:Y:S02]  /*1d540*/  LOP3.LUT R2, R3, R246, R50, 0x96, !PT ;  /* 0x000000f603027212 */ /* 0x000fe400078e9632 */
[----:B------:R-:W-:Y:S02]  /*1d550*/  PRMT R6, R0, 0x5410, R6 ;  /* 0x0000541000067816 */ /* 0x000fe40000000006 */
[----:B------:R-:W-:Y:S01]  /*1d560*/  PRMT R242, R192, 0x7054, R192 ;  /* 0x00007054c0f27816 */ /* 0x000fe200000000c0 */
[----:B------:R-:W-:Y:S01]  /*1d570*/  IMAD.MOV.U32 R228, RZ, RZ, R227 ;  /* 0x000000ffffe47224 */ /* 0x000fe200078e00e3 */
[----:B------:R-:W-:Y:S01]  /*1d580*/  LOP3.LUT R0, R2, 0xffff, RZ, 0xc0, !PT ;  /* 0x0000ffff02007812 */ /* 0x000fe200078ec0ff */
[----:B------:R-:W3:Y:S01]  /*1d590*/  LDSM.16.MT88.4 R48, [R188+0xa400] ;  /* 0x00a40000bc30783b */ /* 0x000ee20000004200 */
[----:B------:R-:W-:Y:S02]  /*1d5a0*/  SHF.R.U32.HI R3, RZ, 0x10, R2 ;  /* 0x00000010ff037819 */ /* 0x000fe40000011602 */
[----:B------:R-:W-:-:S02]  /*1d5b0*/  PRMT R7, R7, 0x5410, R4 ;  /* 0x0000541007077816 */ /* 0x000fc40000000004 */
[----:B------:R-:W-:Y:S02]  /*1d5c0*/  LOP3.LUT R5, R2, 0xff, RZ, 0xc0, !PT ;  /* 0x000000ff02057812 */ /* 0x000fe400078ec0ff */
[----:B------:R-:W-:Y:S02]  /*1d5d0*/  SHF.R.U32.HI R0, RZ, 0x8, R0 ;  /* 0x00000008ff007819 */ /* 0x000fe40000011600 */
[----:B------:R-:W-:Y:S02]  /*1d5e0*/  SHF.R.U32.HI R4, RZ, 0x18, R2 ;  /* 0x00000018ff047819 */ /* 0x000fe40000011602 */
[----:B------:R-:W-:Y:S02]  /*1d5f0*/  LOP3.LUT R2, R3, 0xff, RZ, 0xc0, !PT ;  /* 0x000000ff03027812 */ /* 0x000fe400078ec0ff */
[----:B------:R-:W-:Y:S02]  /*1d600*/  PRMT R3, R5, 0x5410, R0 ;  /* 0x0000541005037816 */ /* 0x000fe40000000000 */
[----:B------:R-:W-:-:S02]  /*1d610*/  HSET2.LE.AND R0, R7, R242, PT ;  /* 0x000000f207007233 */ /* 0x000fc40003803000 */
[----:B------:R-:W-:Y:S02]  /*1d620*/  PRMT R4, R2, 0x5410, R4 ;  /* 0x0000541002047816 */ /* 0x000fe40000000004 */
[--C-:B------:R-:W-:Y:S02]  /*1d630*/  HSET2.LE.AND R2, R6, R242.reuse, PT ;  /* 0x000000f206027233 */ /* 0x100fe40003803000 */
[----:B------:R-:W-:Y:S02]  /*1d640*/  LOP3.LUT R6, R153, R0, RZ, 0xc0, !PT ;  /* 0x0000000099067212 */ /* 0x000fe400078ec0ff */
[--C-:B------:R-:W-:Y:S02]  /*1d650*/  HSET2.LE.AND R3, R3, R242.reuse, PT ;  /* 0x000000f203037233 */ /* 0x100fe40003803000 */
[----:B------:R-:W-:Y:S01]  /*1d660*/  HSET2.LE.AND R0, R4, R242, PT ;  /* 0x000000f204007233 */ /* 0x000fe20003803000 */
[----:B------:R-:W-:Y:S01]  /*1d670*/  IMAD.MOV.U32 R227, RZ, RZ, R177 ;  /* 0x000000ffffe37224 */ /* 0x000fe200078e00b1 */
[----:B------:R-:W-:Y:S01]  /*1d680*/  LOP3.LUT R7, R152, R2, RZ, 0xc0, !PT ;  /* 0x0000000298077212 */ /* 0x000fe200078ec0ff */
[----:B------:R-:W-:Y:S01]  /*1d690*/  IMAD.MOV.U32 R177, RZ, RZ, R223 ;  /* 0x000000ffffb17224 */ /* 0x000fe200078e00df */
[----:B------:R-:W-:-:S02]  /*1d6a0*/  LOP3.LUT R4, R154, R3, RZ, 0xc0, !PT ;  /* 0x000000039a047212 */ /* 0x000fc400078ec0ff */
[----:B------:R-:W-:Y:S01]  /*1d6b0*/  LOP3.LUT R5, R164, R0, RZ, 0xc0, !PT ;  /* 0x00000000a4057212 */ /* 0x000fe200078ec0ff */
[----:B------:R-:W-:Y:S01]  /*1d6c0*/  IMAD.MOV.U32 R240, RZ, RZ, R244 ;  /* 0x000000fffff07224 */ /* 0x000fe200078e00f4 */
[----:B------:R-:W-:Y:S01]  /*1d6d0*/  LOP3.LUT R2, R83, R241, R98, 0x96, !PT ;  /* 0x000000f153027212 */ /* 0x000fe200078e9662 */
[----:B------:R-:W-:Y:S01]  /*1d6e0*/  IMAD.MOV.U32 R251, RZ, RZ, R231 ;  /* 0x000000fffffb7224 */ /* 0x000fe200078e00e7 */
[----:B------:R-:W-:Y:S01]  /*1d6f0*/  HMMA.16816.F32 R156, R8, R40, R176 ;  /* 0x00000028089c723c */ /* 0x000fe200000018b0 */
[----:B------:R-:W-:Y:S01]  /*1d700*/  IMAD.MOV.U32 R250, RZ, RZ, R230 ;  /* 0x000000fffffa7224 */ /* 0x000fe200078e00e6 */
[----:B------:R1:W5:Y:S04]  /*1d710*/  LDL.LU R223, [R1+0x1f4] ;  /* 0x0001f40001df7983 */ /* 0x0003680000300800 */
[----:B--2---:R-:W-:Y:S01]  /*1d720*/  HMMA.16816.F32 R176, R4, R36, R52 ;  /* 0x0000002404b0723c */ /* 0x004fe20000001834 */
[----:B------:R-:W2:Y:S01]  /*1d730*/  LDSM.16.MT88.4 R52, [R188+0xb400] ;  /* 0x00b40000bc34783b */ /* 0x000ea20000004200 */
[----:B------:R-:W-:-:S03]  /*1d740*/  IMAD.WIDE.U32 R2, R2, -0x2daee0ad, RZ ;  /* 0xd2511f5302027825 */ /* 0x000fc600078e00ff */
[----:B------:R1:W5:Y:S01]  /*1d750*/  LDL.LU R222, [R1+0x1f0] ;  /* 0x0001f00001de7983 */ /* 0x0003620000300800 */
[----:B------:R-:W-:Y:S01]  /*1d760*/  HMMA.16816.F32 R152, R8, R46, R168 ;  /* 0x0000002e0898723c */ /* 0x000fe200000018a8 */
[----:B------:R-:W-:Y:S02]  /*1d770*/  LOP3.LUT R0, R3, R246, R28, 0x96, !PT ;  /* 0x000000f603007212 */ /* 0x000fe400078e961c */
[----:B------:R-:W-:Y:S01]  /*1d780*/  SHF.R.U32.HI R12, RZ, 0x18, R2 ;  /* 0x00000018ff0c7819 */ /* 0x000fe20000011602 */
[----:B------:R-:W-:Y:S01]  /*1d790*/  IMAD.MOV.U32 R249, RZ, RZ, R229 ;  /* 0x000000fffff97224 */ /* 0x000fe200078e00e5 */
[----:B------:R1:W5:Y:S02]  /*1d7a0*/  LDL.LU R219, [R1+0x1ec] ;  /* 0x0001ec0001db7983 */ /* 0x0003640000300800 */
[C---:B------:R-:W-:Y:S02]  /*1d7b0*/  LOP3.LUT R8, R2.reuse, 0xffff, RZ, 0xc0, !PT ;  /* 0x0000ffff02087812 */ /* 0x040fe400078ec0ff */
[----:B------:R-:W-:Y:S01]  /*1d7c0*/  LOP3.LUT R9, R2, 0xff, RZ, 0xc0, !PT ;  /* 0x000000ff02097812 */ /* 0x000fe200078ec0ff */
[----:B------:R-:W-:Y:S01]  /*1d7d0*/  IMAD.MOV.U32 R244, RZ, RZ, R228 ;  /* 0x000000fffff47224 */ /* 0x000fe200078e00e4 */
[----:B------:R-:W-:Y:S01]  /*1d7e0*/  SHF.R.U32.HI R3, RZ, 0x8, R8 ;  /* 0x00000008ff037819 */ /* 0x000fe20000011608 */
[----:B------:R-:W-:Y:S01]  /*1d7f0*/  IMAD.MOV.U32 R247, RZ, RZ, R227 ;  /* 0x000000fffff77224 */ /* 0x000fe200078e00e3 */
        /* <DEDUP_REMOVED lines=11> */
[----:B------:R-:W-:Y:S01]  /*1d8b0*/  HMMA.16816.F32 R164, R4, R24, R88 ;  /* 0x0000001804a4723c */ /* 0x000fe20000001858 */
[----:B------:R-:W-:Y:S01]  /*1d8c0*/  SHF.R.U32.HI R11, RZ, 0x18, R0 ;  /* 0x00000018ff0b7819 */ /* 0x000fe20000011600 */
[----:B------:R1:W5:Y:S01]  /*1d8d0*/  LDL.LU R218, [R1+0x1e8] ;  /* 0x0001e80001da7983 */ /* 0x0003620000300800 */
[----:B------:R-:W-:-:S02]  /*1d8e0*/  LOP3.LUT R2, R3, 0xff, RZ, 0xc0, !PT ;  /* 0x000000ff03027812 */ /* 0x000fc400078ec0ff */
[----:B------:R-:W-:Y:S01]  /*1d8f0*/  PRMT R0, R9, 0x5410, R8 ;  /* 0x0000541009007816 */ /* 0x000fe20000000008 */
[C---:B------:R-:W-:Y:S01]  /*1d900*/  HMMA.16816.F32 R84, R4.reuse, R38, R84 ;  /* 0x000000260454723c */ /* 0x040fe20000001854 */
[----:B------:R-:W-:Y:S01]  /*1d910*/  PRMT R2, R2, 0x5410, R11 ;  /* 0x0000541002027816 */ /* 0x000fe2000000000b */
[----:B------:R1:W5:Y:S01]  /*1d920*/  LDL.LU R203, [R1+0x1e4] ;  /* 0x0001e40001cb7983 */ /* 0x0003620000300800 */
[----:B------:R-:W-:Y:S02]  /*1d930*/  LOP3.LUT R10, R10, 0xff, RZ, 0xc0, !PT ;  /* 0x000000ff0a0a7812 */ /* 0x000fe400078ec0ff */
[--C-:B------:R-:W-:Y:S01]  /*1d940*/  HSET2.LE.AND R0, R0, R242.reuse, PT ;  /* 0x000000f200007233 */ /* 0x100fe20003803000 */
[----:B------:R-:W-:Y:S01]  /*1d950*/  HMMA.16816.F32 R180, R4, R20, R76 ;  /* 0x0000001404b4723c */ /* 0x000fe2000000184c */
[----:B------:R-:W-:Y:S01]  /*1d960*/  PRMT R3, R10, 0x5410, R12 ;  /* 0x000054100a037816 */ /* 0x000fe2000000000c */
[----:B------:R-:W4:Y:S01]  /*1d970*/  LDSM.16.MT88.4 R40, [R174+0x9800] ;  /* 0x00980000ae28783b */ /* 0x000f220000004200 */
[----:B------:R-:W-:-:S02]  /*1d980*/  HSET2.LE.AND R2, R2, R242, PT ;  /* 0x000000f202027233 */ /* 0x000fc40003803000 */
[----:B------:R-:W-:Y:S02]  /*1d990*/  LOP3.LUT R8, R184, R0, RZ, 0xc0, !PT ;  /* 0x00000000b8087212 */ /* 0x000fe400078ec0ff */
[--C-:B------:R-:W-:Y:S02]  /*1d9a0*/  HSET2.LE.AND R0, R13, R242.reuse, PT ;  /* 0x000000f20d007233 */ /* 0x100fe40003803000 */
[----:B------:R-:W-:Y:S02]  /*1d9b0*/  HSET2.LE.AND R11, R3, R242, PT ;  /* 0x000000f2030b7233 */ /* 0x000fe40003803000 */
[----:B------:R-:W-:Y:S01]  /*1d9c0*/  LOP3.LUT R9, R234, R2, RZ, 0xc0, !PT ;  /* 0x00000002ea097212 */ /* 0x000fe200078ec0ff */
[----:B------:R-:W-:Y:S01]  /*1d9d0*/  IMAD.WIDE.U32 R2, R14, -0x326172a9, RZ ;  /* 0xcd9e8d570e027825 */ /* 0x000fe200078e00ff */
[----:B------:R-:W-:Y:S01]  /*1d9e0*/  HMMA.16816.F32 R168, R4, R26, R68 ;  /* 0x0000001a04a8723c */ /* 0x000fe20000001844 */
[----:B------:R-:W-:-:S03]  /*1d9f0*/  LOP3.LUT R10, R217, R0, RZ, 0xc0, !PT ;  /* 0x00000000d90a7212 */ /* 0x000fc600078ec0ff */
[----:B------:R-:W-:Y:S02]  /*1da00*/  LOP3.LUT R0, R3, R33, R238, 0x96, !PT ;  /* 0x0000002103007212 */ /* 0x000fe400078e96ee */
[C---:B------:R-:W-:Y:S06]  /*1da10*/  HMMA.16816.F32 R104, R4.reuse, R22, R104 ;  /* 0x000000160468723c */ /* 0x040fec0000001868 */
[C---:B---3--:R-:W-:Y:S06]  /*1da20*/  HMMA.16816.F32 R112, R4.reuse, R48, R112 ;  /* 0x000000300470723c */ /* 0x048fec0000001870 */
[C---:B------:R-:W-:Y:S06]  /*1da30*/  HMMA.16816.F32 R224, R4.reuse, R50, R72 ;  /* 0x0000003204e0723c */ /* 0x040fec0000001848 */
[C---:B------:R-:W-:Y:S06]  /*1da40*/  HMMA.16816.F32 R228, R4.reuse, R16, R64 ;  /* 0x0000001004e4723c */ /* 0x040fec0000001840 */
[C---:B------:R-:W-:Y:S06]  /*1da50*/  HMMA.16816.F32 R212, R4.reuse, R18, R60 ;  /* 0x0000001204d4723c */ /* 0x040fec000000183c */
[C---:B--2---:R-:W-:Y:S06]  /*1da60*/  HMMA.16816.F32 R184, R4.reuse, R52, R92 ;  /* 0x0000003404b8723c */ /* 0x044fec000000185c */
[----:B------:R-:W-:Y:S07]  /*1da70*/  HMMA.16816.F32 R96, R4, R54, R108 ;  /* 0x000000360460723c */ /* 0x000fee000000186c */
        /* <DEDUP_REMOVED lines=9> */
[----:B------:R-:W-:Y:S01]  /*1db10*/  IMAD.WIDE.U32 R4, R5, -0x2daee0ad, RZ ;  /* 0xd2511f5305047825 */ /* 0x000fe200078e00ff */
[----:B------:R-:W-:Y:S02]  /*1db20*/  LOP3.LUT R6, R3, R33, R46, 0x96, !PT ;  /* 0x0000002103067212 */ /* 0x000fe400078e962e */
[----:B------:R-:W-:Y:S01]  /*1db30*/  LOP3.LUT R11, R233, R11, RZ, 0xc0, !PT ;  /* 0x0000000be90b7212 */ /* 0x000fe200078ec0ff */
[----:B------:R-:W-:Y:S01]  /*1db40*/  IMAD.WIDE.U32 R32, R0, -0x2daee0ad, RZ ;  /* 0xd2511f5300207825 */ /* 0x000fe200078e00ff */
[----:B------:R-:W-:Y:S02]  /*1db50*/  LOP3.LUT R3, R221, R196, R2, 0x96, !PT ;  /* 0x000000c4dd037212 */ /* 0x000fe400078e9602 */
[----:B------:R-:W-:Y:S01]  /*1db60*/  LOP3.LUT R0, R5, R251, R12, 0x96, !PT ;  /* 0x000000fb05007212 */ /* 0x000fe200078e960c */
[----:B------:R-:W-:Y:S01]  /*1db70*/  IMAD.WIDE.U32 R6, R6, -0x2daee0ad, RZ ;  /* 0xd2511f5306067825 */ /* 0x000fe200078e00ff */
[----:B------:R-:W-:Y:S01]  /*1db80*/  LOP3.LUT R2, R33, R240, R4, 0x96, !PT ;  /* 0x000000f021027212 */ /* 0x000fe200078e9604 */
[----:B------:R-:W-:Y:S01]  /*1db90*/  HMMA.16816.F32 R88, R8, R26, R128 ;  /* 0x0000001a0858723c */ /* 0x000fe20000001880 */
[----:B------:R1:W5:Y:S01]  /*1dba0*/  LDL.LU R196, [R1+0x1e0] ;  /* 0x0001e00001c47983 */ /* 0x0003620000300800 */
[----:B------:R-:W-:-:S05]  /*1dbb0*/  IMAD.WIDE.U32 R28, R0, -0x326172a9, RZ ;  /* 0xcd9e8d57001c7825 */ /* 0x000fca00078e00ff */
[----:B------:R-:W-:-:S04]  /*1dbc0*/  IMAD.WIDE.U32 R26, R3, -0x2daee0ad, RZ ;  /* 0xd2511f53031a7825 */ /* 0x000fc800078e00ff */
[----:B------:R-:W-:-:S05]  /*1dbd0*/  IMAD.WIDE.U32 R2, R2, -0x326172a9, RZ ;  /* 0xcd9e8d5702027825 */ /* 0x000fca00078e00ff */
[----:B------:R-:W-:Y:S02]  /*1dbe0*/  LOP3.LUT R0, R3, R245, R28, 0x96, !PT ;  /* 0x000000f503007212 */ /* 0x000fe400078e961c */
[----:B------:R-:W-:Y:S02]  /*1dbf0*/  LOP3.LUT R4, R2, 0xffff, RZ, 0xc0, !PT ;  /* 0x0000ffff02047812 */ /* 0x000fe400078ec0ff */
[C---:B------:R-:W-:Y:S01]  /*1dc00*/  LOP3.LUT R3, R0.reuse, 0xffff, RZ, 0xc0, !PT ;  /* 0x0000ffff00037812 */ /* 0x040fe200078ec0ff */
[----:B------:R-:W-:Y:S01]  /*1dc10*/  HMMA.16816.F32 R92, R8, R24, R120 ;  /* 0x00000018085c723c */ /* 0x000fe20000001878 */
[----:B------:R-:W-:Y:S02]  /*1dc20*/  SHF.R.U32.HI R5, RZ, 0x10, R0 ;  /* 0x00000010ff057819 */ /* 0x000fe40000011600 */
[----:B------:R-:W-:Y:S02]  /*1dc30*/  LOP3.LUT R15, R27, R15, R6, 0x96, !PT ;  /* 0x0000000f1b0f7212 */ /* 0x000fe400078e9606 */
[----:B------:R-:W-:-:S02]  /*1dc40*/  LOP3.LUT R13, R0, 0xff, RZ, 0xc0, !PT ;  /* 0x000000ff000d7812 */ /* 0x000fc400078ec0ff */
[----:B------:R-:W-:Y:S02]  /*1dc50*/  LOP3.LUT R24, R7, R248, R30, 0x96, !PT ;  /* 0x000000f807187212 */ /* 0x000fe400078e961e */
[----:B------:R-:W-:Y:S02]  /*1dc60*/  SHF.R.U32.HI R7, RZ, 0x8, R4 ;  /* 0x00000008ff077819 */ /* 0x000fe40000011604 */
[----:B------:R-:W-:Y:S02]  /*1dc70*/  SHF.R.U32.HI R6, RZ, 0x8, R3 ;  /* 0x00000008ff067819 */ /* 0x000fe40000011603 */
[----:B------:R-:W-:Y:S02]  /*1dc80*/  SHF.R.U32.HI R4, RZ, 0x18, R0 ;  /* 0x00000018ff047819 */ /* 0x000fe40000011600 */
[----:B------:R-:W-:Y:S02]  /*1dc90*/  LOP3.LUT R3, R5, 0xff, RZ, 0xc0, !PT ;  /* 0x000000ff05037812 */ /* 0x000fe400078ec0ff */
[----:B------:R-:W-:-:S02]  /*1dca0*/  SHF.R.U32.HI R14, RZ, 0x10, R2 ;  /* 0x00000010ff0e7819 */ /* 0x000fc40000011602 */
[----:B------:R-:W-:Y:S02]  /*1dcb0*/  LOP3.LUT R12, R2, 0xff, RZ, 0xc0, !PT ;  /* 0x000000ff020c7812 */ /* 0x000fe400078ec0ff */
[----:B------:R-:W-:Y:S02]  /*1dcc0*/  SHF.R.U32.HI R5, RZ, 0x18, R2 ;  /* 0x00000018ff057819 */ /* 0x000fe40000011602 */
[----:B------:R-:W-:Y:S02]  /*1dcd0*/  PRMT R0, R13, 0x5410, R6 ;  /* 0x000054100d007816 */ /* 0x000fe40000000006 */
[----:B------:R-:W-:Y:S02]  /*1dce0*/  PRMT R2, R3, 0x5410, R4 ;  /* 0x0000541003027816 */ /* 0x000fe40000000004 */
[----:B------:R-:W-:Y:S02]  /*1dcf0*/  LOP3.LUT R3, R14, 0xff, RZ, 0xc0, !PT ;  /* 0x000000ff0e037812 */ /* 0x000fe400078ec0ff */
[----:B------:R-:W-:-:S02]  /*1dd00*/  HSET2.LE.AND R0, R0, R242, PT ;  /* 0x000000f200007233 */ /* 0x000fc40003803000 */
[----:B------:R-:W-:Y:S02]  /*1dd10*/  PRMT R7, R12, 0x5410, R7 ;  /* 0x000054100c077816 */ /* 0x000fe40000000007 */
[----:B------:R-:W-:Y:S02]  /*1dd20*/  PRMT R6, R3, 0x5410, R5 ;  /* 0x0000541003067816 */ /* 0x000fe40000000005 */
[----:B------:R-:W-:Y:S02]  /*1dd30*/  LOP3.LUT R4, R210, R0, RZ, 0xc0, !PT ;  /* 0x00000000d2047212 */ /* 0x000fe400078ec0ff */
[--C-:B------:R-:W-:Y:S02]  /*1dd40*/  HSET2.LE.AND R2, R2, R242.reuse, PT ;  /* 0x000000f202027233 */ /* 0x100fe40003803000 */
[--C-:B------:R-:W-:Y:S02]  /*1dd50*/  HSET2.LE.AND R3, R7, R242.reuse, PT ;  /* 0x000000f207037233 */ /* 0x100fe40003803000 */
[----:B------:R-:W-:-:S02]  /*1dd60*/  HSET2.LE.AND R0, R6, R242, PT ;  /* 0x000000f206007233 */ /* 0x000fc40003803000 */
[----:B------:R-:W-:Y:S02]  /*1dd70*/  LOP3.LUT R5, R194, R2, RZ, 0xc0, !PT ;  /* 0x00000002c2057212 */ /* 0x000fe400078ec0ff */
[----:B------:R-:W-:Y:S01]  /*1dd80*/  LOP3.LUT R6, R211, R3, RZ, 0xc0, !PT ;  /* 0x00000003d3067212 */ /* 0x000fe200078ec0ff */
[----:B------:R-:W-:Y:S01]  /*1dd90*/  IMAD.WIDE.U32 R2, R24, -0x326172a9, RZ ;  /* 0xcd9e8d5718027825 */ /* 0x000fe200078e00ff */
[----:B------:R-:W-:-:S03]  /*1dda0*/  LOP3.LUT R7, R195, R0, RZ, 0xc0, !PT ;  /* 0x00000000c3077212 */ /* 0x000fc600078ec0ff */
[----:B------:R-:W-:Y:S01]  /*1ddb0*/  IMAD.WIDE.U32 R194, R15, -0x326172a9, RZ ;  /* 0xcd9e8d570fc27825 */ /* 0x000fe200078e00ff */
[----:B------:R-:W-:Y:S01]  /*1ddc0*/  LOP3.LUT R3, R3, R249, R220, 0x96, !PT ;  /* 0x000000f903037212 */ /* 0x000fe200078e96dc */
[----:B------:R-:W-:Y:S01]  /*1ddd0*/  HMMA.16816.F32 R60, R8, R48, R136 ;  /* 0x00000030083c723c */ /* 0x000fe20000001888 */
[----:B------:R-:W2:Y:S02]  /*1dde0*/  LDSM.16.MT88.4 R12, [R174+0xb800] ;  /* 0x00b80000ae0c783b */ /* 0x000ea40000004200 */
[----:B------:R-:W-:Y:S01]  /*1ddf0*/  LOP3.LUT R0, R195, R250, R2, 0x96, !PT ;  /* 0x000000fac3007212 */ /* 0x000fe200078e9602 */
[----:B------:R-:W-:-:S04]  /*1de00*/  IMAD.WIDE.U32 R2, R3, -0x2daee0ad, RZ ;  /* 0xd2511f5303027825 */ /* 0x000fc800078e00ff */
[----:B------:R-:W-:Y:S01]  /*1de10*/  IMAD.WIDE.U32 R46, R0, -0x2daee0ad, RZ ;  /* 0xd2511f53002e7825 */ /* 0x000fe200078e00ff */
[----:B------:R-:W-:Y:S01]  /*1de20*/  LOP3.LUT R0, R3, R251, R26, 0x96, !PT ;  /* 0x000000fb03007212 */ /* 0x000fe200078e961a */
[----:B------:R-:W-:Y:S01]  /*1de30*/  HMMA.16816.F32 R56, R8, R50, R144 ;  /* 0x000000320838723c */ /* 0x000fe20000001890 */
[----:B------:R-:W-:Y:S02]  /*1de40*/  LDSM.16.MT88.4 R24, [R188+0xb800] ;  /* 0x00b80000bc18783b */ /* 0x000fe40000004200 */
[----:B------:R-:W-:Y:S01]  /*1de50*/  LOP3.LUT R2, R47, R240, R2, 0x96, !PT ;  /* 0x000000f02f027212 */ /* 0x000fe200078e9602 */
[----:B------:R-:W-:-:S04]  /*1de60*/  IMAD.WIDE.U32 R30, R0, -0x326172a9, RZ ;  /* 0xcd9e8d57001e7825 */ /* 0x000fc800078e00ff */
[----:B------:R-:W-:Y:S01]  /*1de70*/  IMAD.WIDE.U32 R2, R2, -0x326172a9, RZ ;  /* 0xcd9e8d5702027825 */ /* 0x000fe200078e00ff */
[C---:B------:R-:W-:Y:S01]  /*1de80*/  HMMA.16816.F32 R64, R8.reuse, R52, R156 ;  /* 0x000000340840723c */ /* 0x040fe2000000189c */
[----:B------:R-:W-:Y:S03]  /*1de90*/  LDSM.16.MT88.4 R156, [R188+0x9c00] ;  /* 0x009c0000bc9c783b */ /* 0x000fe60000004200 */
[----:B------:R-:W-:Y:S02]  /*1dea0*/  LOP3.LUT R0, R3, R245, R30, 0x96, !PT ;  /* 0x000000f503007212 */ /* 0x000fe400078e961e */
        /* <DEDUP_REMOVED lines=8> */
[----:B------:R-:W3:Y:S01]  /*1df30*/  LDSM.16.MT88.4 R36, [R188+0x9800] ;  /* 0x00980000bc24783b */ /* 0x000ee20000004200 */
[----:B------:R-:W-:-:S02]  /*1df40*/  LOP3.LUT R30, R2, 0xff, RZ, 0xc0, !PT ;  /* 0x000000ff021e7812 */ /* 0x000fc400078ec0ff */
[----:B------:R-:W-:Y:S01]  /*1df50*/  SHF.R.U32.HI R33, RZ, 0x18, R2 ;  /* 0x00000018ff217819 */ /* 0x000fe20000011602 */
[----:B------:R-:W1:Y:S01]  /*1df60*/  LDSM.16.MT88.4 R20, [R174+0xa800] ;  /* 0x00a80000ae14783b */ /* 0x000e620000004200 */
[----:B------:R-:W-:Y:S02]  /*1df70*/  LOP3.LUT R8, R2, 0xffff, RZ, 0xc0, !PT ;  /* 0x0000ffff02087812 */ /* 0x000fe400078ec0ff */
[C---:B------:R-:W-:Y:S01]  /*1df80*/  LOP3.LUT R3, R0.reuse, 0xffff, RZ, 0xc0, !PT ;  /* 0x0000ffff00037812 */ /* 0x040fe200078ec0ff */
[----:B------:R-:W1:Y:S01]  /*1df90*/  LDSM.16.MT88.4 R16, [R188+0xa800] ;  /* 0x00a80000bc10783b */ /* 0x000e620000004200 */
[----:B------:R-:W-:Y:S02]  /*1dfa0*/  SHF.R.U32.HI R28, RZ, 0x8, R8 ;  /* 0x00000008ff1c7819 */ /* 0x000fe40000011608 */
[----:B------:R-:W-:Y:S01]  /*1dfb0*/  SHF.R.U32.HI R8, RZ, 0x10, R0 ;  /* 0x00000010ff087819 */ /* 0x000fe20000011600 */
[----:B----4-:R-:W-:Y:S01]  /*1dfc0*/  HMMA.16816.F32 R136, R4, R40, R164 ;  /* 0x000000280488723c */ /* 0x010fe200000018a4 */
[----:B------:R-:W-:Y:S01]  /*1dfd0*/  LOP3.LUT R11, R0, 0xff, RZ, 0xc0, !PT ;  /* 0x000000ff000b7812 */ /* 0x000fe200078ec0ff */
[----:B------:R-:W-:Y:S01]  /*1dfe0*/  LDSM.16.MT88.4 R164, [R174+0x9c00] ;  /* 0x009c0000aea4783b */ /* 0x000fe20000004200 */
[----:B------:R-:W-:-:S02]  /*1dff0*/  SHF.R.U32.HI R10, RZ, 0x8, R3 ;  /* 0x00000008ff0a7819 */ /* 0x000fc40000011603 */
[----:B------:R-:W-:Y:S01]  /*1e000*/  SHF.R.U32.HI R9, RZ, 0x18, R0 ;  /* 0x00000018ff097819 */ /* 0x000fe20000011600 */
[C---:B------:R-:W-:Y:S01]  /*1e010*/  HMMA.16816.F32 R132, R4.reuse, R42, R168 ;  /* 0x0000002a0484723c */ /* 0x040fe200000018a8 */
[----:B------:R-:W-:Y:S01]  /*1e020*/  LOP3.LUT R8, R8, 0xff, RZ, 0xc0, !PT ;  /* 0x000000ff08087812 */ /* 0x000fe200078ec0ff */
[----:B------:R-:W-:Y:S01]  /*1e030*/  LDSM.16.MT88.4 R148, [R174+0xac00] ;  /* 0x00ac0000ae94783b */ /* 0x000fe20000004200 */
[----:B------:R-:W-:Y:S02]  /*1e040*/  PRMT R0, R11, 0x5410, R10 ;  /* 0x000054100b007816 */ /* 0x000fe4000000000a */
[----:B------:R-:W-:Y:S01]  /*1e050*/  LOP3.LUT R11, R45, 0xff, RZ, 0xc0, !PT ;  /* 0x000000ff2d0b7812 */ /* 0x000fe200078ec0ff */
[----:B--2---:R-:W-:Y:S01]  /*1e060*/  HMMA.16816.F32 R144, R4, R12, R228 ;  /* 0x0000000c0490723c */ /* 0x004fe200000018e4 */
[----:B------:R-:W-:Y:S01]  /*1e070*/  PRMT R2, R8, 0x5410, R9 ;  /* 0x0000541008027816 */ /* 0x000fe20000000009 */
[----:B------:R-:W-:Y:S01]  /*1e080*/  LDSM.16.MT88.4 R140, [R188+0xac00] ;  /* 0x00ac0000bc8c783b */ /* 0x000fe20000004200 */
[----:B------:R-:W-:-:S02]  /*1e090*/  PRMT R3, R30, 0x5410, R28 ;  /* 0x000054101e037816 */ /* 0x000fc4000000001c */
[----:B------:R-:W-:Y:S02]  /*1e0a0*/  PRMT R11, R11, 0x5410, R33 ;  /* 0x000054100b0b7816 */ /* 0x000fe40000000021 */
[--C-:B------:R-:W-:Y:S02]  /*1e0b0*/  HSET2.LE.AND R0, R0, R242.reuse, PT ;  /* 0x000000f200007233 */ /* 0x100fe40003803000 */
[--C-:B------:R-:W-:Y:S02]  /*1e0c0*/  HSET2.LE.AND R2, R2, R242.reuse, PT ;  /* 0x000000f202027233 */ /* 0x100fe40003803000 */
[--C-:B------:R-:W-:Y:S02]  /*1e0d0*/  HSET2.LE.AND R3, R3, R242.reuse, PT ;  /* 0x000000f203037233 */ /* 0x100fe40003803000 */
[----:B------:R-:W-:Y:S02]  /*1e0e0*/  HSET2.LE.AND R11, R11, R242, PT ;  /* 0x000000f20b0b7233 */ /* 0x000fe40003803000 */
[----:B------:R-:W-:-:S02]  /*1e0f0*/  LOP3.LUT R8, R191, R0, RZ, 0xc0, !PT ;  /* 0x00000000bf087212 */ /* 0x000fc400078ec0ff */
[----:B------:R2:W5:Y:S01]  /*1e100*/  LDL.LU R191, [R1+0x1dc] ;  /* 0x0001dc0001bf7983 */ /* 0x0005620000300800 */
[----:B------:R-:W-:Y:S02]  /*1e110*/  LOP3.LUT R9, R190, R2, RZ, 0xc0, !PT ;  /* 0x00000002be097212 */ /* 0x000fe400078ec0ff */
[----:B------:R-:W-:Y:S01]  /*1e120*/  LOP3.LUT R10, R189, R3, RZ, 0xc0, !PT ;  /* 0x00000003bd0a7212 */ /* 0x000fe200078ec0ff */
[----:B------:R2:W5:Y:S01]  /*1e130*/  LDL.LU R190, [R1+0x1d8] ;  /* 0x0001d80001be7983 */ /* 0x0005620000300800 */
[----:B------:R-:W-:-:S03]  /*1e140*/  LOP3.LUT R11, R175, R11, RZ, 0xc0, !PT ;  /* 0x0000000baf0b7212 */ /* 0x000fc600078ec0ff */
[----:B------:R2:W5:Y:S04]  /*1e150*/  LDL.LU R189, [R1+0x1d4] ;  /* 0x0001d40001bd7983 */ /* 0x0005680000300800 */
[----:B------:R2:W5:Y:S01]  /*1e160*/  LDL.LU R175, [R1+0x1d0] ;  /* 0x0001d00001af7983 */ /* 0x0005620000300800 */
[----:B------:R-:W-:-:S05]  /*1e170*/  LOP3.LUT R2, R29, R241, R44, 0x96, !PT ;  /* 0x000000f11d027212 */ /* 0x000fca00078e962c */
[----:B------:R-:W-:Y:S01]  /*1e180*/  IMAD.WIDE.U32 R2, R2, -0x2daee0ad, RZ ;  /* 0xd2511f5302027825 */ /* 0x000fe200078e00ff */
[C---:B---3--:R-:W-:Y:S04]  /*1e190*/  HMMA.16816.F32 R128, R4.reuse, R36, R176 ;  /* 0x000000240480723c */ /* 0x048fe800000018b0 */
[----:B------:R-:W-:Y:S02]  /*1e1a0*/  LOP3.LUT R0, R3, R246, R32, 0x96, !PT ;  /* 0x000000f603007212 */ /* 0x000fe400078e9620 */
[----:B------:R-:W-:Y:S01]  /*1e1b0*/  HMMA.16816.F32 R124, R4, R38, R84 ;  /* 0x00000026047c723c */ /* 0x000fe20000001854 */
[----:B------:R-:W-:-:S05]  /*1e1c0*/  LOP3.LUT R3, R2, 0xffff, RZ, 0xc0, !PT ;  /* 0x0000ffff02037812 */ /* 0x000fca00078ec0ff */
[C---:B-1----:R-:W-:Y:S06]  /*1e1d0*/  HMMA.16816.F32 R120, R4.reuse, R20, R180 ;  /* 0x000000140478723c */ /* 0x042fec00000018b4 */
[C---:B------:R-:W-:Y:S06]  /*1e1e0*/  HMMA.16816.F32 R84, R4.reuse, R22, R104 ;  /* 0x000000160454723c */ /* 0x040fec0000001868 */
        /* <DEDUP_REMOVED lines=10> */
[----:B------:R-:W-:Y:S02]  /*1e290*/  SHF.R.U32.HI R16, RZ, 0x18, R2 ;  /* 0x00000018ff107819 */ /* 0x000fe40000011602 */
[----:B------:R-:W-:Y:S01]  /*1e2a0*/  SHF.R.U32.HI R2, RZ, 0x8, R3 ;  /* 0x00000008ff027819 */ /* 0x000fe20000011603 */
[----:B------:R-:W-:Y:S01]  /*1e2b0*/  HMMA.16816.F32 R48, R8, R12, R48 ;  /* 0x0000000c0830723c */ /* 0x000fe20000001830 */
[----:B------:R-:W-:-:S02]  /*1e2c0*/  SHF.R.U32.HI R3, RZ, 0x8, R4 ;  /* 0x00000008ff037819 */ /* 0x000fc40000011604 */
[----:B------:R-:W-:Y:S02]  /*1e2d0*/  SHF.R.U32.HI R7, RZ, 0x18, R0 ;  /* 0x00000018ff077819 */ /* 0x000fe40000011600 */
[----:B------:R-:W-:Y:S02]  /*1e2e0*/  LOP3.LUT R4, R5, 0xff, RZ, 0xc0, !PT ;  /* 0x000000ff05047812 */ /* 0x000fe400078ec0ff */
[----:B------:R-:W-:Y:S02]  /*1e2f0*/  LOP3.LUT R12, R0, 0xff, RZ, 0xc0, !PT ;  /* 0x000000ff000c7812 */ /* 0x000fe400078ec0ff */
[----:B------:R-:W-:Y:S02]  /*1e300*/  LOP3.LUT R0, R6, 0xff, RZ, 0xc0, !PT ;  /* 0x000000ff06007812 */ /* 0x000fe400078ec0ff */
[----:B------:R-:W-:Y:S02]  /*1e310*/  PRMT R6, R17, 0x5410, R2 ;  /* 0x0000541011067816 */ /* 0x000fe40000000002 */
[----:B------:R-:W-:Y:S01]  /*1e320*/  PRMT R2, R4, 0x5410, R7 ;  /* 0x0000541004027816 */ /* 0x000fe20000000007 */
[----:B------:R-:W-:Y:S01]  /*1e330*/  HMMA.16816.F32 R168, R8, R40, R92 ;  /* 0x0000002808a8723c */ /* 0x000fe2000000185c */
[----:B------:R-:W-:-:S03]  /*1e340*/  PRMT R5, R0, 0x5410, R16 ;  /* 0x0000541000057816 */ /* 0x000fc60000000010 */
[--C-:B------:R-:W-:Y:S02]  /*1e350*/  HSET2.LE.AND R2, R2, R242.reuse, PT ;  /* 0x000000f202027233 */ /* 0x100fe40003803000 */
[----:B------:R-:W-:Y:S02]  /*1e360*/  PRMT R0, R12, 0x5410, R3 ;  /* 0x000054100c007816 */ /* 0x000fe40000000003 */
[--C-:B------:R-:W-:Y:S02]  /*1e370*/  HSET2.LE.AND R3, R6, R242.reuse, PT ;  /* 0x000000f206037233 */ /* 0x100fe40003803000 */
[----:B------:R-:W-:Y:S01]  /*1e380*/  LOP3.LUT R93, R232, R2, RZ, 0xc0, !PT ;  /* 0x00000002e85d7212 */ /* 0x000fe200078ec0ff */
[----:B------:R-:W-:Y:S01]  /*1e390*/  HMMA.16816.F32 R104, R8, R42, R88 ;  /* 0x0000002a0868723c */ /* 0x000fe20000001858 */
[----:B------:R-:W-:Y:S02]  /*1e3a0*/  LOP3.LUT R2, R31, R241, R194, 0x96, !PT ;  /* 0x000000f11f027212 */ /* 0x000fe400078e96c2 */
[----:B------:R-:W-:-:S03]  /*1e3b0*/  HSET2.LE.AND R0, R0, R242, PT ;  /* 0x000000f200007233 */ /* 0x000fc60003803000 */
[----:B------:R-:W-:Y:S01]  /*1e3c0*/  HMMA.16816.F32 R160, R8, R36, R80 ;  /* 0x0000002408a0723c */ /* 0x000fe20000001850 */
[----:B------:R-:W1:Y:S01]  /*1e3d0*/  LDSM.16.MT88.4 R80, [R174+0xbc00] ;  /* 0x00bc0000ae50783b */ /* 0x000e620000004200 */
[----:B------:R-:W-:Y:S01]  /*1e3e0*/  LOP3.LUT R94, R236, R3, RZ, 0xc0, !PT ;  /* 0x00000003ec5e7212 */ /* 0x000fe200078ec0ff */
[----:B------:R-:W-:-:S03]  /*1e3f0*/  IMAD.WIDE.U32 R2, R2, -0x2daee0ad, RZ ;  /* 0xd2511f5302027825 */ /* 0x000fc600078e00ff */
[----:B------:R-:W-:Y:S01]  /*1e400*/  HMMA.16816.F32 R40, R8, R38, R116 ;  /* 0x000000260828723c */ /* 0x000fe20000001874 */
[----:B------:R-:W-:-:S05]  /*1e410*/  HSET2.LE.AND R4, R5, R242, PT ;  /* 0x000000f205047233 */ /* 0x000fca0003803000 */
[C---:B------:R-:W-:Y:S06]  /*1e420*/  HMMA.16816.F32 R152, R8.reuse, R20, R76 ;  /* 0x000000140898723c */ /* 0x040fec000000184c */
[----:B------:R-:W-:Y:S01]  /*1e430*/  HMMA.16816.F32 R36, R8, R22, R72 ;  /* 0x000000160824723c */ /* 0x000fe20000001848 */
[----:B------:R-:W-:-:S05]  /*1e440*/  LOP3.LUT R92, R237, R0, RZ, 0xc0, !PT ;  /* 0x00000000ed5c7212 */ /* 0x000fca00078ec0ff */
[C---:B------:R-:W-:Y:S01]  /*1e450*/  HMMA.16816.F32 R20, R8.reuse, R14, R68 ;  /* 0x0000000e0814723c */ /* 0x040fe20000001844 */
[----:B------:R-:W3:Y:S01]  /*1e460*/  LDSM.16.MT88.4 R12, [R188+0xbc00] ;  /* 0x00bc0000bc0c783b */ /* 0x000ee20000004200 */
[----:B------:R-:W-:Y:S02]  /*1e470*/  LOP3.LUT R0, R3, R246, R46, 0x96, !PT ;  /* 0x000000f603007212 */ /* 0x000fe400078e962e */
[----:B------:R-:W-:Y:S02]  /*1e480*/  LOP3.LUT R95, R235, R4, RZ, 0xc0, !PT ;  /* 0x00000004eb5f7212 */ /* 0x000fe400078ec0ff */
[C---:B------:R-:W-:Y:S01]  /*1e490*/  LOP3.LUT R4, R0.reuse, 0xffff, RZ, 0xc0, !PT ;  /* 0x0000ffff00047812 */ /* 0x040fe200078ec0ff */
[----:B------:R-:W-:Y:S01]  /*1e4a0*/  HMMA.16816.F32 R56, R8, R18, R56 ;  /* 0x000000120838723c */ /* 0x000fe20000001838 */
[----:B------:R-:W-:Y:S02]  /*1e4b0*/  LOP3.LUT R7, R0, 0xff, RZ, 0xc0, !PT ;  /* 0x000000ff00077812 */ /* 0x000fe400078ec0ff */
[----:B------:R-:W-:-:S02]  /*1e4c0*/  SHF.R.U32.HI R4, RZ, 0x8, R4 ;  /* 0x00000008ff047819 */ /* 0x000fc40000011604 */
[----:B------:R-:W-:Y:S01]  /*1e4d0*/  LOP3.LUT R3, R2, 0xffff, RZ, 0xc0, !PT ;  /* 0x0000ffff02037812 */ /* 0x000fe200078ec0ff */
[----:B------:R-:W-:Y:S01]  /*1e4e0*/  HMMA.16816.F32 R64, R8, R24, R64 ;  /* 0x000000180840723c */ /* 0x000fe20000001840 */
[----:B------:R-:W-:-:S05]  /*1e4f0*/  SHF.R.U32.HI R5, RZ, 0x10, R0 ;  /* 0x00000010ff057819 */ /* 0x000fca0000011600 */
[----:B------:R-:W-:Y:S01]  /*1e500*/  HMMA.16816.F32 R52, R8, R26, R52 ;  /* 0x0000001a0834723c */ /* 0x000fe20000001834 */
[----:B------:R-:W-:Y:S02]  /*1e510*/  LOP3.LUT R6, R2, 0xff, RZ, 0xc0, !PT ;  /* 0x000000ff02067812 */ /* 0x000fe400078ec0ff */
[----:B------:R-:W-:-:S04]  /*1e520*/  SHF.R.U32.HI R3, RZ, 0x8, R3 ;  /* 0x00000008ff037819 */ /* 0x000fc80000011603 */
[----:B------:R-:W-:Y:S02]  /*1e530*/  SHF.R.U32.HI R9, RZ, 0x10, R2 ;  /* 0x00000010ff097819 */ /* 0x000fe40000011602 */
[----:B------:R-:W-:Y:S02]  /*1e540*/  SHF.R.U32.HI R8, RZ, 0x18, R0 ;  /* 0x00000018ff087819 */ /* 0x000fe40000011600 */
[----:B------:R-:W-:Y:S02]  /*1e550*/  PRMT R0, R7, 0x5410, R4 ;  /* 0x0000541007007816 */ /* 0x000fe40000000004 */
[----:B------:R-:W-:Y:S02]  /*1e560*/  LOP3.LUT R5, R5, 0xff, RZ, 0xc0, !PT ;  /* 0x000000ff05057812 */ /* 0x000fe400078ec0ff */
[----:B------:R-:W-:Y:S02]  /*1e570*/  SHF.R.U32.HI R10, RZ, 0x18, R2 ;  /* 0x00000018ff0a7819 */ /* 0x000fe40000011602 */
[----:B------:R-:W-:-:S02]  /*1e580*/  LOP3.LUT R4, R9, 0xff, RZ, 0xc0, !PT ;  /* 0x000000ff09047812 */ /* 0x000fc400078ec0ff */
[----:B------:R-:W-:Y:S02]  /*1e590*/  PRMT R3, R6, 0x5410, R3 ;  /* 0x0000541006037816 */ /* 0x000fe40000000003 */
[----:B------:R-:W-:Y:S02]  /*1e5a0*/  PRMT R2, R5, 0x5410, R8 ;  /* 0x0000541005027816 */ /* 0x000fe40000000008 */
[----:B------:R-:W-:Y:S02]  /*1e5b0*/  PRMT R4, R4, 0x5410, R10 ;  /* 0x0000541004047816 */ /* 0x000fe4000000000a */
[--C-:B------:R-:W-:Y:S02]  /*1e5c0*/  HSET2.LE.AND R3, R3, R242.reuse, PT ;  /* 0x000000f203037233 */ /* 0x100fe40003803000 */
[--C-:B------:R-:W-:Y:S02]  /*1e5d0*/  HSET2.LE.AND R0, R0, R242.reuse, PT ;  /* 0x000000f200007233 */ /* 0x100fe40003803000 */
[----:B------:R-:W-:-:S02]  /*1e5e0*/  HSET2.LE.AND R2, R2, R242, PT ;  /* 0x000000f202027233 */ /* 0x000fc40003803000 */
[----:B------:R-:W-:Y:S02]  /*1e5f0*/  HSET2.LE.AND R4, R4, R242, PT ;  /* 0x000000f204047233 */ /* 0x000fe40003803000 */
[----:B------:R-:W-:Y:S02]  /*1e600*/  LOP3.LUT R96, R243, R0, RZ, 0xc0, !PT ;  /* 0x00000000f3607212 */ /* 0x000fe400078ec0ff */
[----:B------:R-:W-:Y:S02]  /*1e610*/  LOP3.LUT R97, R252, R2, RZ, 0xc0, !PT ;  /* 0x00000002fc617212 */ /* 0x000fe400078ec0ff */
[----:B------:R-:W-:Y:S02]  /*1e620*/  LOP3.LUT R98, R247, R3, RZ, 0xc0, !PT ;  /* 0x00000003f7627212 */ /* 0x000fe400078ec0ff */
[----:B------:R-:W-:Y:S01]  /*1e630*/  LOP3.LUT R99, R244, R4, RZ, 0xc0, !PT ;  /* 0x00000004f4637212 */ /* 0x000fe200078ec0ff */
        /* <DEDUP_REMOVED lines=24> */
[----:B------:R-:W-:Y:S01]  /*1e7c0*/  IADD3 R194, P0, R34, -0x180, RZ ;  /* 0xfffffe8022c27810 */ /* 0x000fe20007f1e0ff */
[----:B------:R-:W-:-:S03]  /*1e7d0*/  IMAD.MOV.U32 R184, RZ, RZ, R216 ;  /* 0x000000ffffb87224 */ /* 0x000fc600078e00d8 */
[----:B--2---:R-:W-:-:S15]  /*1e7e0*/  IADD3.X R195, R35, -0x1, RZ, P0, !PT ;  /* 0xffffffff23c37810 */ /* 0x004fde00007fe4ff */
[----:B------:R-:W-:-:S04]  /*1e7f0*/  NOP ;  /* 0x0000000000007918 */ /* 0x000fc80000000000 */
.L_x_1105:
[----:B------:R-:W2:Y:S02]  /*1e800*/  LDL R0, [R1+0x180] ;  /* 0x0001800001007983 */ /* 0x000ea40000100800 */
[----:B--2---:R-:W-:-:S13]  /*1e810*/  ISETP.GT.AND P0, PT, R184, R0, PT ;  /* 0x00000000b800720c */ /* 0x004fda0003f04270 */
[----:B------:R-:W-:Y:S05]  /*1e820*/  @!P0 BRA `(.L_x_1114) ;  /* 0x00000090009c8947 */ /* 0x000fea0003800000 */
[----:B------:R-:W2:Y:S04]  /*1e830*/  LDL R0, [R1+0x134] ;  /* 0x0001340001007983 */ /* 0x000ea80000100800 */
[----:B------:R-:W3:Y:S01]  /*1e840*/  LDL.LU R6, [R1+0xbc] ;  /* 0x0000bc0001067983 */ /* 0x000ee20000300800 */
[----:B------:R-:W-:Y:S02]  /*1e850*/  IMAD.MOV.U32 R106, RZ, RZ, R101 ;  /* 0x000000ffff6a7224 */ /* 0x000fe400078e0065 */
[----:B-----5:R-:W-:Y:S02]  /*1e860*/  IMAD.MOV.U32 R105, RZ, RZ, R102 ;  /* 0x000000ffff697224 */ /* 0x020fe400078e0066 */
[----:B------:R-:W-:Y:S02]  /*1e870*/  IMAD.MOV.U32 R3, RZ, RZ, R103 ;  /* 0x000000ffff037224 */ /* 0x000fe400078e0067 */
[----:B------:R-:W-:Y:S01]  /*1e880*/  IMAD.MOV.U32 R104, RZ, RZ, R100 ;  /* 0x000000ffff687224 */ /* 0x000fe200078e0064 */
[----:B--2---:R-:W-:-:S02]  /*1e890*/  ISETP.GE.AND P4, PT, R0, R203, PT ;  /* 0x000000cb0000720c */ /* 0x004fc40003f86270 */
[C---:B---3--:R-:W-:Y:S01]  /*1e8a0*/  SHF.L.U32 R4, R6.reuse, 0x3, RZ ;  /* 0x0000000306047819 */ /* 0x048fe200000006ff */
[C---:B------:R-:W-:Y:S01]  /*1e8b0*/  IMAD R5, R6.reuse, 0x48, RZ ;  /* 0x0000004806057824 */ /* 0x040fe200078e02ff */
[----:B------:R-:W-:Y:S01]  /*1e8c0*/  SHF.R.S32.HI R2, RZ, 0x1f, R6 ;  /* 0x0000001fff027819 */ /* 0x000fe20000011406 */
[----:B------:R-:W-:Y:S01]  /*1e8d0*/  IMAD.WIDE.U32 R8, R6, 0x70, RZ ;  /* 0x0000007006087825 */ /* 0x000fe200078e00ff */
[----:B------:R-:W-:-:S03]  /*1e8e0*/  SHF.R.S32.HI R7, RZ, 0x1f, R4 ;  /* 0x0000001fff077819 */ /* 0x000fc60000011404 */
[----:B------:R-:W-:Y:S01]  /*1e8f0*/  IMAD R0, R6, 0x38, R4 ;  /* 0x0000003806007824 */ /* 0x000fe200078e0204 */
[----:B------:R-:W-:Y:S01]  /*1e900*/  SHF.L.U64.HI R7, R4, 0x1, R7 ;  /* 0x0000000104077819 */ /* 0x000fe20000010207 */
[----:B------:R-:W-:Y:S01]  /*1e910*/  IMAD R2, R2, 0x70, RZ ;  /* 0x0000007002027824 */ /* 0x000fe200078e02ff */
[----:B------:R-:W-:Y:S01]  /*1e920*/  SHF.R.S32.HI R6, RZ, 0x1f, R5 ;  /* 0x0000001fff067819 */ /* 0x000fe20000011405 */
[----:B------:R-:W-:Y:S01]  /*1e930*/  STL.64 [R1+0x148], R8 ;  /* 0x0001480801007387 */ /* 0x000fe20000100a00 */
[----:B------:R-:W-:Y:S01]  /*1e940*/  IADD3 R0, R0, 0x1, RZ ;  /* 0x0000000100007810 */ /* 0x000fe20007ffe0ff */
[----:B------:R-:W-:Y:S02]  /*1e950*/  IMAD.SHL.U32 R10, R4, 0x2, RZ ;  /* 0x00000002040a7824 */ /* 0x000fe400078e00ff */
[----:B------:R1:W-:Y:S01]  /*1e960*/  STL [R1+0x170], R7 ;  /* 0x0001700701007387 */ /* 0x0003e20000100800 */
[----:B------:R-:W-:-:S03]  /*1e970*/  SHF.R.S32.HI R4, RZ, 0x1f, R0 ;  /* 0x0000001fff047819 */ /* 0x000fc60000011400 */
[----:B------:R2:W-:Y:S01]  /*1e980*/  STL [R1+0x16c], R10 ;  /* 0x00016c0a01007387 */ /* 0x0005e20000100800 */
[C---:B-1----:R-:W-:Y:S02]  /*1e990*/  SHF.L.U64.HI R7, R5.reuse, 0x1, R6 ;  /* 0x0000000105077819 */ /* 0x042fe40000010206 */
[----:B------:R-:W-:Y:S01]  /*1e9a0*/  SHF.L.U32 R6, R5, 0x1, RZ ;  /* 0x0000000105067819 */ /* 0x000fe200000006ff */
[----:B------:R-:W-:Y:S01]  /*1e9b0*/  IMAD.IADD R5, R9, 0x1, R2 ;  /* 0x0000000109057824 */ /* 0x000fe200078e0202 */
[C---:B------:R-:W-:Y:S01]  /*1e9c0*/  SHF.L.U64.HI R2, R0.reuse, 0x1, R4 ;  /* 0x0000000100027819 */ /* 0x040fe20000010204 */
[----:B------:R2:W-:Y:S01]  /*1e9d0*/  STL [R1+0x168], R7 ;  /* 0x0001680701007387 */ /* 0x0005e20000100800 */
[----:B------:R-:W-:-:S03]  /*1e9e0*/  SHF.L.U32 R0, R0, 0x1, RZ ;  /* 0x0000000100007819 */ /* 0x000fc600000006ff */
[----:B------:R2:W-:Y:S04]  /*1e9f0*/  STL [R1+0x164], R6 ;  /* 0x0001640601007387 */ /* 0x0005e80000100800 */
[----:B------:R2:W-:Y:S04]  /*1ea00*/  STL [R1+0x15c], R5 ;  /* 0x00015c0501007387 */ /* 0x0005e80000100800 */
[----:B------:R2:W-:Y:S04]  /*1ea10*/  STL [R1+0x158], R0 ;  /* 0x0001580001007387 */ /* 0x0005e80000100800 */
[----:B------:R2:W-:Y:S02]  /*1ea20*/  STL [R1+0x160], R2 ;  /* 0x0001600201007387 */ /* 0x0005e40000100800 */
.L_x_1117:
[----:B------:R-:W3:Y:S01]  /*1ea30*/  LDL.64 R8, [R1+0x138] ;  /* 0x0001380001087983 */ /* 0x000ee20000100a00 */
[----:B------:R-:W-:Y:S01]  /*1ea40*/  VIADD R233, R184, 0xffffffff ;  /* 0xffffffffb8e97836 */ /* 0x000fe20000000000 */
[----:B------:R-:W-:Y:S04]  /*1ea50*/  DEPBAR.LE SB0, 0x0 ;  /* 0x000080000000791a */ /* 0x000fe80000000000 */
[----:B--2---:R-:W2:Y:S01]  /*1ea60*/  LDL R6, [R1+0x8] ;  /* 0x0000080001067983 */ /* 0x004ea20000100800 */
[----:B------:R-:W-:Y:S05]  /*1ea70*/  WARPSYNC.ALL ;  /* 0x0000000000007948 */ /* 0x000fea0003800000 */
[----:B------:R-:W4:Y:S01]  /*1ea80*/  LDL R0, [R1+0xc] ;  /* 0x00000c0001007983 */ /* 0x000f220000100800 */
[----:B------:R-:W-:Y:S04]  /*1ea90*/  BSSY B0, `(.L_x_1115) ;  /* 0x0000122000007945 */ /* 0x000fe80003800000 */
[----:B-----5:R-:W5:Y:S05]  /*1eaa0*/  LDL.64 R10, [R1+0x190] ;  /* 0x00019000010a7983 */ /* 0x020f6a0000100a00 */
        /* <DEDUP_REMOVED lines=9> */
[----:B---3--:R-:W-:Y:S05]  /*1eb40*/  SHF.L.U64.HI R2, R8, 0x6, R9 ;  /* 0x0000000608027819 */ /* 0x008fea0000010209 */
[----:B------:R-:W-:Y:S01]  /*1eb50*/  IMAD R2, R2, R233, RZ ;  /* 0x000000e902027224 */ /* 0x000fe200078e02ff */
[-C--:B--2---:R-:W-:Y:S01]  /*1eb60*/  ISETP.GE.AND P5, PT, R6, R203.reuse, PT ;  /* 0x000000cb0600720c */ /* 0x084fe20003fa6270 */
        /* <DEDUP_REMOVED lines=22> */
[----:B------:R-:W-:Y:S01]  /*1ecd0*/  @!P4 IMAD.MOV.U32 R5, RZ, RZ, R14 ;  /* 0x000000ffff05c224 */ /* 0x000fe200078e000e */
[C---:B------:R-:W-:Y:S04]  /*1ece0*/  ISETP.GT.AND P0, PT, R233.reuse, R185, PT ;  /* 0x000000b9e900720c */ /* 0x040fe80003f04270 */
        /* <DEDUP_REMOVED lines=22> */
[----:B------:R-:W-:Y:S04]  /*1ee50*/  IMAD.IADD R0, R201, 0x1, -R2 ;  /* 0x00000001c9007824 */ /* 0x000fe800078e0a02 */
[----:B------:R-:W-:Y:S01]  /*1ee60*/  @P5 STS.128 [R196+0xa800], RZ ;  /* 0x00a800ffc4005388 */ /* 0x000fe20000000c00 */
[----:B------:R-:W-:Y:S04]  /*1ee70*/  IABS R0, R0 ;  /* 0x0000000000007213 */ /* 0x000fe80000000000 */
[----:B------:R-:W-:Y:S01]  /*1ee80*/  @!PT LDS RZ, [RZ] ;  /* 0x00000000fffff984 */ /* 0x000fe20000000800 */
[----:B------:R-:W-:Y:S01]  /*1ee90*/  @!PT LDS RZ, [RZ] ;  /* 0x00000000fffff984 */ /* 0x000fe20000000800 */
[----:B------:R-:W-:Y:S01]  /*1eea0*/  @!PT LDS RZ, [RZ] ;  /* 0x00000000fffff984 */ /* 0x000fe20000000800 */
[----:B------:R-:W-:Y:S01]  /*1eeb0*/  @!P5 LDGSTS.E.BYPASS.LTC128B.128 [R196+0xa800], desc[UR4][R8.64+0x40] ;  /* 0x0a80004008c4dfae */ /* 0x000fe2000b901d44 */
[----:B------:R-:W-:Y:S01]  /*1eec0*/  I2FP.F32.S32 R107, R0 ;  /* 0x00000000006b7245 */ /* 0x000fe20000201400 */
[----:B------:R-:W-:Y:S03]  /*1eed0*/  VIADD R0, R2, 0x1 ;  /* 0x0000000102007836 */ /* 0x000fe60000000000 */
        /* <DEDUP_REMOVED lines=124> */
[----:B------:R-:W-:Y:S01]  /*1f6a0*/  FFMA.FTZ R4, R107, -R193, R4 ;  /* 0x800000c16b047223 */ /* 0x000fe20000010004 */
[----:B------:R-:W-:Y:S01]  /*1f6b0*/  IMAD.IADD R107, R201, 0x1, -R0 ;  /* 0x00000001c96b7824 */ /* 0x000fe200078e0a00 */
        /* <DEDUP_REMOVED lines=14> */
[-C--:B------:R-:W-:Y:S05]  /*1f7a0*/  HMMA.16816.F32 R60, R180, R178.reuse, R60 ;  /* 0x000000b2b43c723c */ /* 0x080fea000000183c */
[----:B------:R-:W-:Y:S01]  /*1f7b0*/  IABS R176, R107 ;  /* 0x0000006b00b07213 */ /* 0x000fe20000000000 */
[--C-:B------:R-:W-:Y:S01]  /*1f7c0*/  IMAD.IADD R177, R204, 0x1, -R2.reuse ;  /* 0x00000001ccb17824 */ /* 0x100fe200078e0a02 */
[----:B------:R-:W-:Y:S04]  /*1f7d0*/  HMMA.16816.F32 R64, R100, R178, R64 ;  /* 0x000000b26440723c */ /* 0x000fe80000001840 */
[----:B------:R-:W-:Y:S01]  /*1f7e0*/  IABS R107, R177 ;  /* 0x000000b1006b7213 */ /* 0x000fe20000000000 */
[----:B------:R-:W-:Y:S01]  /*1f7f0*/  IMAD.IADD R177, R202, 0x1, -R2 ;  /* 0x00000001cab17824 */ /* 0x000fe200078e0a02 */
[----:B------:R-:W-:Y:S02]  /*1f800*/  I2FP.F32.S32 R176, R176 ;  /* 0x000000b000b07245 */ /* 0x000fe40000201400 */
[----:B------:R-:W-:Y:S03]  /*1f810*/  I2FP.F32.S32 R107, R107 ;  /* 0x0000006b006b7245 */ /* 0x000fe60000201400 */
[-C--:B------:R-:W-:Y:S02]  /*1f820*/  FFMA.FTZ R5, R176, -R193.reuse, R5 ;  /* 0x800000c1b0057223 */ /* 0x080fe40000010005 */
[----:B------:R-:W-:Y:S01]  /*1f830*/  FFMA.FTZ R6, R107, -R193, R6 ;  /* 0x800000c16b067223 */ /* 0x000fe20000010006 */
[----:B------:R-:W-:Y:S05]  /*1f840*/  IMAD.IADD R107, R204, 0x1, -R0 ;  /* 0x00000001cc6b7824 */ /* 0x000fea00078e0a00 */
[----:B------:R-:W-:Y:S02]  /*1f850*/  IABS R176, R107 ;  /* 0x0000006b00b07213 */ /* 0x000fe40000000000 */
[----:B------:R-:W-:Y:S02]  /*1f860*/  IABS R107, R177 ;  /* 0x000000b1006b7213 */ /* 0x000fe40000000000 */
[----:B------:R-:W-:Y:S02]  /*1f870*/  I2FP.F32.S32 R176, R176 ;  /* 0x000000b000b07245 */ /* 0x000fe40000201400 */
[----:B------:R-:W-:Y:S03]  /*1f880*/  I2FP.F32.S32 R107, R107 ;  /* 0x0000006b006b7245 */ /* 0x000fe60000201400 */
[-C--:B------:R-:W-:Y:S02]  /*1f890*/  FFMA.FTZ R7, R176, -R193.reuse, R7 ;  /* 0x800000c1b0077223 */ /* 0x080fe40000010007 */
[----:B------:R-:W-:Y:S01]  /*1f8a0*/  FFMA.FTZ R10, R107, -R193, R10 ;  /* 0x800000c16b0a7223 */ /* 0x000fe2000001000a */
[----:B------:R-:W-:Y:S06]  /*1f8b0*/  @!P0 BRA `(.L_x_1116) ;  /* 0x0000000000fc8947 */ /* 0x000fec0003800000 */
        /* <DEDUP_REMOVED lines=63> */
.L_x_1116:
[----:B------:R-:W-:Y:S05]  /*1fcb0*/  BSYNC B0 ;  /* 0x0000000000007941 */ /* 0x000fea0003800000 */
.L_x_1115:
[C---:B------:R-:W-:Y:S01]  /*1fcc0*/  ISETP.GE.AND P0, PT, R0.reuse, R200, PT ;  /* 0x000000c80000720c */ /* 0x040fe20003f06270 */
[C---:B-1----:R-:W-:Y:S01]  /*1fcd0*/  IMAD.IADD R102, R205.reuse, 0x1, -R2 ;  /* 0x00000001cd667824 */ /* 0x042fe200078e0a02 */
[----:B------:R-:W-:Y:S01]  /*1fce0*/  ISETP.GE.AND P1, PT, R0, R199, PT ;  /* 0x000000c70000720c */ /* 0x000fe20003f26270 */
[--C-:B------:R-:W-:Y:S01]  /*1fcf0*/  IMAD.IADD R107, R202, 0x1, -R0.reuse ;  /* 0x00000001ca6b7824 */ /* 0x100fe200078e0a00 */
[C---:B------:R-:W-:Y:S01]  /*1fd00*/  ISETP.GE.AND P2, PT, R0.reuse, R197, PT ;  /* 0x000000c50000720c */ /* 0x040fe20003f46270 */
[----:B------:R1:W-:Y:S01]  /*1fd10*/  STL [R1+0x1e4], R203 ;  /* 0x0001e4cb01007387 */ /* 0x0003e20000100800 */
[----:B------:R-:W-:Y:S01]  /*1fd20*/  ISETP.GE.AND P5, PT, R0, R198, PT ;  /* 0x000000c60000720c */ /* 0x000fe20003fa6270 */
[C---:B------:R-:W-:Y:S01]  /*1fd30*/  VIADD R100, R2.reuse, 0x9 ;  /* 0x0000000902647836 */ /* 0x040fe20000000000 */
[----:B------:R-:W-:Y:S01]  /*1fd40*/  IABS R103, R102 ;  /* 0x0000006600677213 */ /* 0x000fe20000000000 */
[----:B------:R-:W-:Y:S01]  /*1fd50*/  VIADD R101, R2, 0x8 ;  /* 0x0000000802657836 */ /* 0x000fe20000000000 */
[----:B------:R-:W-:Y:S01]  /*1fd60*/  IABS R102, R107 ;  /* 0x0000006b00667213 */ /* 0x000fe20000000000 */
[----:B------:R-:W-:Y:S01]  /*1fd70*/  IMAD.IADD R176, R205, 0x1, -R0 ;  /* 0x00000001cdb07824 */ /* 0x000fe200078e0a00 */
[C---:B------:R-:W-:Y:S02]  /*1fd80*/  ISETP.GE.OR P0, PT, R0.reuse, R209, !P0 ;  /* 0x000000d10000720c */ /* 0x040fe40004706670 */
[C---:B------:R-:W-:Y:S02]  /*1fd90*/  ISETP.GE.OR P1, PT, R0.reuse, R208, !P1 ;  /* 0x000000d00000720c */ /* 0x040fe40004f26670 */
[C---:B------:R-:W-:Y:S02]  /*1fda0*/  ISETP.GE.OR P2, PT, R0.reuse, R206, !P2 ;  /* 0x000000ce0000720c */ /* 0x040fe40005746670 */
[----:B------:R-:W-:Y:S01]  /*1fdb0*/  ISETP.GE.OR P5, PT, R0, R207, !P5 ;  /* 0x000000cf0000720c */ /* 0x000fe20006fa6670 */
[C---:B------:R-:W-:Y:S01]  /*1fdc0*/  IMAD.IADD R0, R202.reuse, 0x1, -R100 ;  /* 0x00000001ca007824 */ /* 0x040fe200078e0a64 */
[----:B------:R-:W-:Y:S01]  /*1fdd0*/  I2FP.F32.S32 R107, R102 ;  /* 0x00000066006b7245 */ /* 0x000fe20000201400 */
[----:B------:R-:W-:Y:S01]  /*1fde0*/  IMAD.IADD R102, R202, 0x1, -R101 ;  /* 0x00000001ca667824 */ /* 0x000fe200078e0a65 */
[----:B------:R-:W-:Y:S02]  /*1fdf0*/  I2FP.F32.S32 R103, R103 ;  /* 0x0000006700677245 */ /* 0x000fe40000201400 */
[----:B------:R-:W-:Y:S01]  /*1fe00*/  IABS R0, R0 ;  /* 0x0000000000007213 */ /* 0x000fe20000000000 */
[-C--:B------:R-:W-:Y:S01]  /*1fe10*/  FFMA.FTZ R11, R107, -R193.reuse, R11 ;  /* 0x800000c16b0b7223 */ /* 0x080fe2000001000b */
[C---:B------:R-:W-:Y:S01]  /*1fe20*/  ISETP.GE.AND P6, PT, R2.reuse, R200, PT ;  /* 0x000000c80200720c */ /* 0x040fe20003fc6270 */
[----:B------:R-:W-:Y:S01]  /*1fe30*/  FFMA.FTZ R8, R103, -R193, R8 ;  /* 0x800000c167087223 */ /* 0x000fe20000010008 */
[C---:B------:R-:W-:Y:S01]  /*1fe40*/  ISETP.GE.AND P3, PT, R2.reuse, R199, PT ;  /* 0x000000c70200720c */ /* 0x040fe20003f66270 */
[----:B------:R-:W-:Y:S01]  /*1fe50*/  IMAD.IADD R107, R205, 0x1, -R101 ;  /* 0x00000001cd6b7824 */ /* 0x000fe200078e0a65 */
[----:B------:R-:W-:Y:S01]  /*1fe60*/  IABS R176, R176 ;  /* 0x000000b000b07213 */ /* 0x000fe20000000000 */
[----:B------:R-:W-:Y:S01]  /*1fe70*/  IMAD.MOV.U32 R103, RZ, RZ, R0 ;  /* 0x000000ffff677224 */ /* 0x000fe200078e0000 */
[----:B------:R-:W-:Y:S01]  /*1fe80*/  IABS R102, R102 ;  /* 0x0000006600667213 */ /* 0x000fe20000000000 */
[----:B-1----:R-:W2:Y:S01]  /*1fe90*/  LDL.LU R203, [R1] ;  /* 0x0000000001cb7983 */ /* 0x002ea20000300800 */
[C---:B------:R-:W-:Y:S02]  /*1fea0*/  ISETP.GE.OR P6, PT, R2.reuse, R209, !P6 ;  /* 0x000000d10200720c */ /* 0x040fe400077c6670 */
[----:B------:R-:W-:Y:S01]  /*1feb0*/  ISETP.GE.OR P3, PT, R2, R208, !P3 ;  /* 0x000000d00200720c */ /* 0x000fe20005f66670 */
[----:B------:R1:W-:Y:S01]  /*1fec0*/  STL [R1+0x1e0], R196 ;  /* 0x0001e0c401007387 */ /* 0x0003e20000100800 */
[----:B------:R-:W-:Y:S02]  /*1fed0*/  IABS R0, R107 ;  /* 0x0000006b00007213 */ /* 0x000fe40000000000 */
        /* <DEDUP_REMOVED lines=8> */
[CC--:B------:R-:W-:Y:S01]  /*1ff60*/  ISETP.GE.AND P6, PT, R2.reuse, R197.reuse, PT ;  /* 0x000000c50200720c */ /* 0x0c0fe20003fc6270 */
[C---:B------:R-:W-:Y:S01]  /*1ff70*/  IMAD.IADD R4, R201.reuse, 0x1, -R100 ;  /* 0x00000001c9047824 */ /* 0x040fe200078e0a64 */
[----:B------:R-:W-:Y:S01]  /*1ff80*/  ISETP.GE.AND P0, PT, R2, R198, PT ;  /* 0x000000c60200720c */ /* 0x000fe20003f06270 */
[--C-:B------:R-:W-:Y:S01]  /*1ff90*/  IMAD.IADD R5, R201, 0x1, -R101.reuse ;  /* 0x00000001c9057824 */ /* 0x100fe200078e0a65 */
[----:B------:R-:W-:Y:S02]  /*1ffa0*/  FSEL R178, R6, -INF , !P3 ;  /* 0xff80000006b27808 */ /* 0x000fe40005800000 */
[----:B------:R-:W-:Y:S02]  /*1ffb0*/  FSEL R182, R7, -INF , !P1 ;  /* 0xff80000007b67808 */ /* 0x000fe40004800000 */
[CC--:B------:R-:W-:Y:S02]  /*1ffc0*/  ISETP.GE.AND P3, PT, R101.reuse, R197.reuse, PT ;  /* 0x000000c56500720c */ /* 0x0c0fe40003f66270 */
[----:B------:R-:W-:Y:S02]  /*1ffd0*/  ISETP.GE.AND P1, PT, R100, R197, PT ;  /* 0x000000c56400720c */ /* 0x000fe40003f26270 */
[----:B------:R-:W-:Y:S01]  /*1ffe0*/  I2FP.F32.S32 R0, R0 ;  /* 0x0000000000007245 */ /* 0x000fe20000201400 */
[----:B-1----:R-:W3:Y:S01]  /*1fff0*/  LDL.LU R196, [R1+0x4] ;  /* 0x0000040001c47983 */ /* 0x002ee20000300800 */
[CC--:B------:R-:W-:Y:S02]  /*20000*/  ISETP.GE.OR P6, PT, R2.reuse, R206.reuse, !P6 ;  /* 0x000000ce0200720c */ /* 0x0c0fe400077c6670 */
[----:B------:R-:W-:Y:S01]  /*20010*/  ISETP.GE.OR P0, PT, R2, R207, !P0 ;  /* 0x000000cf0200720c */ /* 0x000fe20004706670 */
[----:B------:R-:W-:Y:S01]  /*20020*/  STL [R1+0x1dc], R191 ;  /* 0x0001dcbf01007387 */ /* 0x000fe20000100800 */
[-C--:B------:R-:W-:Y:S01]  /*20030*/  ISETP.GE.OR P3, PT, R101, R206.reuse, !P3 ;  /* 0x000000ce6500720c */ /* 0x080fe20005f66670 */
[----:B------:R-:W-:Y:S01]  /*20040*/  FFMA.FTZ R12, R0, -R193, R12 ;  /* 0x800000c1000c7223 */ /* 0x000fe2000001000c */
[----:B------:R-:W-:Y:S01]  /*20050*/  ISETP.GE.OR P1, PT, R100, R206, !P1 ;  /* 0x000000ce6400720c */ /* 0x000fe20004f26670 */
[----:B------:R-:W-:Y:S01]  /*20060*/  STL [R1+0x1d8], R190 ;  /* 0x0001d8be01007387 */ /* 0x000fe20000100800 */
[----:B------:R-:W-:Y:S01]  /*20070*/  FSEL R107, R10, -INF , !P6 ;  /* 0xff8000000a6b7808 */ /* 0x000fe20007000000 */
[--C-:B------:R-:W-:Y:S01]  /*20080*/  IMAD.IADD R0, R205, 0x1, -R100.reuse ;  /* 0x00000001cd007824 */ /* 0x100fe200078e0a64 */
[----:B------:R-:W-:Y:S01]  /*20090*/  FSEL R181, R11, -INF , !P2 ;  /* 0xff8000000bb57808 */ /* 0x000fe20005000000 */
[----:B------:R-:W-:Y:S01]  /*200a0*/  STL [R1+0x1d4], R189 ;  /* 0x0001d4bd01007387 */ /* 0x000fe20000100800 */
[----:B------:R-:W-:Y:S02]  /*200b0*/  FSEL R176, R8, -INF , !P0 ;  /* 0xff80000008b07808 */ /* 0x000fe40004000000 */
[C---:B------:R-:W-:Y:S01]  /*200c0*/  ISETP.GE.AND P6, PT, R101.reuse, R198, PT ;  /* 0x000000c66500720c */ /* 0x040fe20003fc6270 */
[----:B------:R-:W-:Y:S01]  /*200d0*/  STL [R1+0x1d0], R175 ;  /* 0x0001d0af01007387 */ /* 0x000fe20000100800 */
[C---:B------:R-:W-:Y:S02]  /*200e0*/  ISETP.GE.AND P2, PT, R101.reuse, R200, PT ;  /* 0x000000c86500720c */ /* 0x040fe40003f46270 */
[-C--:B------:R-:W-:Y:S02]  /*200f0*/  ISETP.GE.AND P0, PT, R101, R199.reuse, PT ;  /* 0x000000c76500720c */ /* 0x080fe40003f06270 */
[----:B------:R-:W-:Y:S02]  /*20100*/  FSEL R211, R9, -INF , !P5 ;  /* 0xff80000009d37808 */ /* 0x000fe40006800000 */
[----:B------:R-:W-:Y:S02]  /*20110*/  FSEL R186, R14, -INF , !P3 ;  /* 0xff8000000eba7808 */ /* 0x000fe40005800000 */
[----:B------:R-:W-:Y:S02]  /*20120*/  FSEL R185, R15, -INF , !P1 ;  /* 0xff8000000fb97808 */ /* 0x000fe40004800000 */
[C---:B------:R-:W-:Y:S02]  /*20130*/  ISETP.GE.AND P5, PT, R100.reuse, R198, PT ;  /* 0x000000c66400720c */ /* 0x040fe40003fa6270 */
[C---:B------:R-:W-:Y:S02]  /*20140*/  ISETP.GE.AND P3, PT, R100.reuse, R200, PT ;  /* 0x000000c86400720c */ /* 0x040fe40003f66270 */
[----:B------:R-:W-:Y:S02]  /*20150*/  ISETP.GE.AND P1, PT, R100, R199, PT ;  /* 0x000000c76400720c */ /* 0x000fe40003f26270 */
[----:B------:R-:W-:Y:S02]  /*20160*/  IABS R7, R5 ;  /* 0x0000000500077213 */ /* 0x000fe40000000000 */
[C---:B------:R-:W-:Y:S02]  /*20170*/  ISETP.GE.OR P6, PT, R101.reuse, R207, !P6 ;  /* 0x000000cf6500720c */ /* 0x040fe400077c6670 */
[C---:B------:R-:W-:Y:S02]  /*20180*/  ISETP.GE.OR P2, PT, R101.reuse, R209, !P2 ;  /* 0x000000d16500720c */ /* 0x040fe40005746670 */
[----:B------:R-:W-:Y:S01]  /*20190*/  ISETP.GE.OR P0, PT, R101, R208, !P0 ;  /* 0x000000d06500720c */ /* 0x000fe20004706670 */
[----:B------:R-:W-:Y:S01]  /*201a0*/  IMAD.IADD R101, R204, 0x1, -R101 ;  /* 0x00000001cc657824 */ /* 0x000fe200078e0a65 */
[----:B------:R-:W-:Y:S02]  /*201b0*/  IABS R0, R0 ;  /* 0x0000000000007213 */ /* 0x000fe40000000000 */
[C---:B------:R-:W-:Y:S02]  /*201c0*/  ISETP.GE.OR P5, PT, R100.reuse, R207, !P5 ;  /* 0x000000cf6400720c */ /* 0x040fe40006fa6670 */
[C---:B------:R-:W-:Y:S02]  /*201d0*/  ISETP.GE.OR P3, PT, R100.reuse, R209, !P3 ;  /* 0x000000d16400720c */ /* 0x040fe40005f66670 */
[----:B------:R-:W-:Y:S01]  /*201e0*/  ISETP.GE.OR P1, PT, R100, R208, !P1 ;  /* 0x000000d06400720c */ /* 0x000fe20004f26670 */
[----:B------:R-:W-:Y:S01]  /*201f0*/  IMAD.IADD R100, R204, 0x1, -R100 ;  /* 0x00000001cc647824 */ /* 0x000fe200078e0a64 */
[----:B------:R-:W-:Y:S01]  /*20200*/  IABS R6, R4 ;  /* 0x0000000400067213 */ /* 0x000fe20000000000 */
[----:B------:R-:W-:Y:S01]  /*20210*/  IMAD.MOV.U32 R4, RZ, RZ, R7 ;  /* 0x000000ffff047224 */ /* 0x000fe200078e0007 */
[----:B------:R-:W-:Y:S02]  /*20220*/  I2FP.F32.S32 R0, R0 ;  /* 0x0000000000007245 */ /* 0x000fe40000201400 */
[----:B------:R-:W-:Y:S02]  /*20230*/  IABS R5, R101 ;  /* 0x0000006500057213 */ /* 0x000fe40000000000 */
[----:B------:R-:W-:Y:S01]  /*20240*/  IABS R7, R100 ;  /* 0x0000006400077213 */ /* 0x000fe20000000000 */
[----:B------:R-:W-:Y:S01]  /*20250*/  FFMA.FTZ R13, R0, -R193, R13 ;  /* 0x800000c1000d7223 */ /* 0x000fe2000001000d */
[----:B------:R-:W-:Y:S02]  /*20260*/  I2FP.F32.S32 R4, R4 ;  /* 0x0000000400047245 */ /* 0x000fe40000201400 */
[----:B------:R-:W-:Y:S02]  /*20270*/  I2FP.F32.S32 R6, R6 ;  /* 0x0000000600067245 */ /* 0x000fe40000201400 */
[----:B------:R-:W-:Y:S01]  /*20280*/  I2FP.F32.S32 R0, R5 ;  /* 0x0000000500007245 */ /* 0x000fe20000201400 */
[----:B------:R-:W-:Y:S01]  /*20290*/  FFMA.FTZ R16, R4, -R193, R16 ;  /* 0x800000c104107223 */ /* 0x000fe20000010010 */
[----:B------:R-:W-:Y:S01]  /*202a0*/  I2FP.F32.S32 R5, R7 ;  /* 0x0000000700057245 */ /* 0x000fe20000201400 */
[-C--:B------:R-:W-:Y:S01]  /*202b0*/  FFMA.FTZ R17, R6, -R193.reuse, R17 ;  /* 0x800000c106117223 */ /* 0x080fe20000010011 */
[----:B------:R-:W-:Y:S01]  /*202c0*/  FSEL R179, R12, -INF , !P6 ;  /* 0xff8000000cb37808 */ /* 0x000fe20007000000 */
[C---:B------:R-:W-:Y:S01]  /*202d0*/  VIADD R4, R2.reuse, 0x11 ;  /* 0x0000001102047836 */ /* 0x040fe20000000000 */
[----:B------:R-:W-:Y:S01]  /*202e0*/  FSEL R230, R13, -INF , !P5 ;  /* 0xff8000000de67808 */ /* 0x000fe20006800000 */
[----:B------:R-:W-:Y:S01]  /*202f0*/  VIADD R6, R2, 0x10 ;  /* 0x0000001002067836 */ /* 0x000fe20000000000 */
[----:B------:R-:W-:Y:S01]  /*20300*/  FSEL R210, R16, -INF , !P2 ;  /* 0xff80000010d27808 */ /* 0x000fe20005000000 */
[-C--:B------:R-:W-:Y:S01]  /*20310*/  FFMA.FTZ R18, R0, -R193.reuse, R18 ;  /* 0x800000c100127223 */ /* 0x080fe20000010012 */
[-C--:B------:R-:W-:Y:S01]  /*20320*/  ISETP.GE.AND P5, PT, R4, R200.reuse, PT ;  /* 0x000000c80400720c */ /* 0x080fe20003fa6270 */
[----:B------:R-:W-:Y:S01]  /*20330*/  FFMA.FTZ R19, R5, -R193, R19 ;  /* 0x800000c105137223 */ /* 0x000fe20000010013 */
[----:B------:R-:W-:Y:S01]  /*20340*/  ISETP.GE.AND P6, PT, R6, R200, PT ;  /* 0x000000c80600720c */ /* 0x000fe20003fc6270 */
[C---:B------:R-:W-:Y:S01]  /*20350*/  IMAD.IADD R5, R201.reuse, 0x1, -R6 ;  /* 0x00000001c9057824 */ /* 0x040fe200078e0a06 */
[-C--:B------:R-:W-:Y:S01]  /*20360*/  ISETP.GE.OR P5, PT, R4, R209.reuse, !P5 ;  /* 0x000000d10400720c */ /* 0x080fe20006fa6670 */
[----:B------:R-:W-:Y:S01]  /*20370*/  IMAD.IADD R0, R201, 0x1, -R4 ;  /* 0x00000001c9007824 */ /* 0x000fe200078e0a04 */
[----:B------:R-:W-:Y:S01]  /*20380*/  ISETP.GE.OR P6, PT, R6, R209, !P6 ;  /* 0x000000d10600720c */ /* 0x000fe200077c6670 */
[--C-:B------:R-:W-:Y:S01]  /*20390*/  IMAD.IADD R11, R202, 0x1, -R6.reuse ;  /* 0x00000001ca0b7824 */ /* 0x100fe200078e0a06 */
[----:B------:R-:W-:Y:S01]  /*203a0*/  IABS R10, R5 ;  /* 0x00000005000a7213 */ /* 0x000fe20000000000 */
[C---:B------:R-:W-:Y:S01]  /*203b0*/  IMAD.IADD R7, R204.reuse, 0x1, -R6 ;  /* 0x00000001cc077824 */ /* 0x040fe200078e0a06 */
[----:B------:R-:W-:Y:S01]  /*203c0*/  IABS R8, R0 ;  /* 0x0000000000087213 */ /* 0x000fe20000000000 */
[----:B------:R-:W-:Y:S01]  /*203d0*/  IMAD.IADD R9, R204, 0x1, -R4 ;  /* 0x00000001cc097824 */ /* 0x000fe200078e0a04 */
[----:B------:R-:W-:Y:S02]  /*203e0*/  I2FP.F32.S32 R10, R10 ;  /* 0x0000000a000a7245 */ /* 0x000fe40000201400 */
[----:B------:R-:W-:Y:S02]  /*203f0*/  I2FP.F32.S32 R8, R8 ;  /* 0x0000000800087245 */ /* 0x000fe40000201400 */
[----:B------:R-:W-:Y:S01]  /*20400*/  IABS R0, R9 ;  /* 0x0000000900007213 */ /* 0x000fe20000000000 */
[----:B------:R-:W-:Y:S01]  /*20410*/  FFMA.FTZ R20, R10, -R193, R20 ;  /* 0x800000c10a147223 */ /* 0x000fe20000010014 */
[----:B------:R-:W-:Y:S01]  /*20420*/  IABS R5, R11 ;  /* 0x0000000b00057213 */ /* 0x000fe20000000000 */
[----:B------:R-:W-:Y:S01]  /*20430*/  FFMA.FTZ R21, R8, -R193, R21 ;  /* 0x800000c108157223 */ /* 0x000fe20000010015 */
[----:B------:R-:W-:Y:S01]  /*20440*/  I2FP.F32.S32 R0, R0 ;  /* 0x0000000000007245 */ /* 0x000fe20000201400 */
[----:B------:R-:W-:Y:S01]  /*20450*/  IMAD.IADD R9, R205, 0x1, -R6 ;  /* 0x00000001cd097824 */ /* 0x000fe200078e0a06 */
[----:B------:R-:W-:Y:S01]  /*20460*/  IABS R7, R7 ;  /* 0x0000000700077213 */ /* 0x000fe20000000000 */
[----:B------:R-:W-:Y:S01]  /*20470*/  IMAD.IADD R8, R202, 0x1, -R4 ;  /* 0x00000001ca087824 */ /* 0x000fe200078e0a04 */
[----:B------:R-:W-:Y:S01]  /*20480*/  I2FP.F32.S32 R5, R5 ;  /* 0x0000000500057245 */ /* 0x000fe20000201400 */
[-C--:B------:R-:W-:Y:S01]  /*20490*/  FFMA.FTZ R23, R0, -R193.reuse, R23 ;  /* 0x800000c100177223 */ /* 0x080fe20000010017 */
[----:B------:R-:W-:Y:S01]  /*204a0*/  FSEL R187, R17, -INF , !P3 ;  /* 0xff80000011bb7808 */ /* 0x000fe20005800000 */
[----:B------:R-:W-:Y:S01]  /*204b0*/  VIADD R0, R2, 0x18 ;  /* 0x0000001802007836 */ /* 0x000fe20000000000 */
[----:B------:R-:W-:Y:S01]  /*204c0*/  FSEL R215, R18, -INF , !P0 ;  /* 0xff80000012d77808 */ /* 0x000fe20004000000 */
[----:B------:R-:W-:Y:S01]  /*204d0*/  FFMA.FTZ R26, R5, -R193, R26 ;  /* 0x800000c1051a7223 */ /* 0x000fe2000001001a */
[----:B------:R-:W-:Y:S01]  /*204e0*/  ISETP.GE.AND P2, PT, R6, R199, PT ;  /* 0x000000c70600720c */ /* 0x000fe20003f46270 */
[----:B------:R-:W-:Y:S01]  /*204f0*/  VIADD R5, R2, 0x19 ;  /* 0x0000001902057836 */ /* 0x000fe20000000000 */
[C---:B------:R-:W-:Y:S02]  /*20500*/  ISETP.GE.AND P3, PT, R6.reuse, R197, PT ;  /* 0x000000c50600720c */ /* 0x040fe40003f66270 */
[-C--:B------:R-:W-:Y:S02]  /*20510*/  ISETP.GE.AND P0, PT, R6, R198.reuse, PT ;  /* 0x000000c60600720c */ /* 0x080fe40003f06270 */
[----:B------:R-:W-:Y:S02]  /*20520*/  FSEL R214, R19, -INF , !P1 ;  /* 0xff80000013d67808 */ /* 0x000fe40004800000 */
[----:B------:R-:W-:Y:S02]  /*20530*/  FSEL R20, R20, -INF , !P6 ;  /* 0xff80000014147808 */ /* 0x000fe40007000000 */
[----:B------:R-:W-:Y:S02]  /*20540*/  FSEL R21, R21, -INF , !P5 ;  /* 0xff80000015157808 */ /* 0x000fe40006800000 */
[----:B------:R-:W-:Y:S02]  /*20550*/  I2FP.F32.S32 R7, R7 ;  /* 0x0000000700077245 */ /* 0x000fe40000201400 */
[C---:B------:R-:W-:Y:S02]  /*20560*/  ISETP.GE.AND P1, PT, R4.reuse, R199, PT ;  /* 0x000000c70400720c */ /* 0x040fe40003f26270 */
[C---:B------:R-:W-:Y:S01]  /*20570*/  ISETP.GE.AND P6, PT, R4.reuse, R197, PT ;  /* 0x000000c50400720c */ /* 0x040fe20003fc6270 */
[----:B------:R-:W-:Y:S01]  /*20580*/  FFMA.FTZ R22, R7, -R193, R22 ;  /* 0x800000c107167223 */ /* 0x000fe20000010016 */
[----:B------:R-:W-:Y:S01]  /*20590*/  ISETP.GE.AND P5, PT, R4, R198, PT ;  /* 0x000000c60400720c */ /* 0x000fe20003fa6270 */
[----:B------:R-:W-:Y:S01]  /*205a0*/  IMAD.IADD R7, R202, 0x1, -R5 ;  /* 0x00000001ca077824 */ /* 0x000fe200078e0a05 */
[C---:B------:R-:W-:Y:S02]  /*205b0*/  ISETP.GE.OR P2, PT, R6.reuse, R208, !P2 ;  /* 0x000000d00600720c */ /* 0x040fe40005746670 */
[C---:B------:R-:W-:Y:S02]  /*205c0*/  ISETP.GE.OR P3, PT, R6.reuse, R206, !P3 ;  /* 0x000000ce0600720c */ /* 0x040fe40005f66670 */
[-C--:B------:R-:W-:Y:S01]  /*205d0*/  ISETP.GE.OR P0, PT, R6, R207.reuse, !P0 ;  /* 0x000000cf0600720c */ /* 0x080fe20004706670 */
[----:B------:R-:W-:Y:S01]  /*205e0*/  IMAD.IADD R6, R205, 0x1, -R4 ;  /* 0x00000001cd067824 */ /* 0x000fe200078e0a04 */
[C---:B------:R-:W-:Y:S02]  /*205f0*/  ISETP.GE.OR P1, PT, R4.reuse, R208, !P1 ;  /* 0x000000d00400720c */ /* 0x040fe40004f26670 */
[C---:B------:R-:W-:Y:S02]  /*20600*/  ISETP.GE.OR P6, PT, R4.reuse, R206, !P6 ;  /* 0x000000ce0400720c */ /* 0x040fe400077c6670 */
        /* <DEDUP_REMOVED lines=16> */
[----:B------:R-:W-:Y:S01]  /*20710*/  FSEL R180, R22, -INF , !P2 ;  /* 0xff80000016b47808 */ /* 0x000fe20005000000 */
[-C--:B------:R-:W-:Y:S01]  /*20720*/  FFMA.FTZ R24, R8, -R193.reuse, R24 ;  /* 0x800000c108187223 */ /* 0x080fe20000010018 */
[----:B------:R-:W-:Y:S01]  /*20730*/  FSEL R183, R23, -INF , !P1 ;  /* 0xff80000017b77808 */ /* 0x000fe20004800000 */
[----:B------:R-:W-:Y:S01]  /*20740*/  FFMA.FTZ R25, R9, -R193, R25 ;  /* 0x800000c109197223 */ /* 0x000fe20000010019 */
[----:B------:R-:W-:Y:S01]  /*20750*/  FSEL R26, R26, -INF , !P3 ;  /* 0xff8000001a1a7808 */ /* 0x000fe20005800000 */
[--C-:B------:R-:W-:Y:S01]  /*20760*/  IMAD.IADD R4, R205, 0x1, -R5.reuse ;  /* 0x00000001cd047824 */ /* 0x100fe200078e0a05 */
[----:B------:R-:W-:Y:S01]  /*20770*/  FSEL R27, R27, -INF , !P6 ;  /* 0xff8000001b1b7808 */ /* 0x000fe20007000000 */
[--C-:B------:R-:W-:Y:S01]  /*20780*/  IMAD.IADD R6, R205, 0x1, -R0.reuse ;  /* 0x00000001cd067824 */ /* 0x100fe200078e0a00 */
[C---:B------:R-:W-:Y:S01]  /*20790*/  ISETP.GE.AND P2, PT, R0.reuse, R197, PT ;  /* 0x000000c50000720c */ /* 0x040fe20003f46270 */
[C---:B------:R-:W-:Y:S01]  /*207a0*/  IMAD.IADD R7, R201.reuse, 0x1, -R5 ;  /* 0x00000001c9077824 */ /* 0x040fe200078e0a05 */
[C---:B------:R-:W-:Y:S01]  /*207b0*/  ISETP.GE.AND P1, PT, R0.reuse, R198, PT ;  /* 0x000000c60000720c */ /* 0x040fe20003f26270 */
[--C-:B------:R-:W-:Y:S01]  /*207c0*/  IMAD.IADD R8, R201, 0x1, -R0.reuse ;  /* 0x00000001c9087824 */ /* 0x100fe200078e0a00 */
        /* <DEDUP_REMOVED lines=9> */
[----:B------:R-:W-:Y:S02]  /*20860*/  FSEL R24, R24, -INF , !P0 ;  /* 0xff80000018187808 */ /* 0x000fe40004000000 */
[----:B------:R-:W-:Y:S01]  /*20870*/  IABS R6, R7 ;  /* 0x0000000700067213 */ /* 0x000fe20000000000 */
[----:B------:R-:W-:Y:S01]  /*20880*/  IMAD.MOV.U32 R7, RZ, RZ, R10 ;  /* 0x000000ffff077224 */ /* 0x000fe200078e000a */
[C---:B------:R-:W-:Y:S02]  /*20890*/  ISETP.GE.AND P0, PT, R5.reuse, R197, PT ;  /* 0x000000c50500720c */ /* 0x040fe40003f06270 */
[----:B------:R-:W-:Y:S01]  /*208a0*/  I2FP.F32.S32 R4, R0 ;  /* 0x0000000000047245 */ /* 0x000fe20000201400 */
[----:B------:R-:W-:Y:S01]  /*208b0*/  IMAD.MOV.U32 R0, RZ, RZ, R6 ;  /* 0x000000ffff007224 */ /* 0x000fe200078e0006 */
[----:B------:R-:W-:Y:S02]  /*208c0*/  IABS R9, R9 ;  /* 0x0000000900097213 */ /* 0x000fe40000000000 */
[----:B------:R-:W-:Y:S01]  /*208d0*/  ISETP.GE.OR P0, PT, R5, R206, !P0 ;  /* 0x000000ce0500720c */ /* 0x000fe20004706670 */
[----:B------:R-:W-:Y:S01]  /*208e0*/  FFMA.FTZ R29, R4, -R193, R29 ;  /* 0x800000c1041d7223 */ /* 0x000fe2000001001d */
[----:B------:R-:W-:Y:S02]  /*208f0*/  I2FP.F32.S32 R4, R9 ;  /* 0x0000000900047245 */ /* 0x000fe40000201400 */
[----:B------:R-:W-:Y:S02]  /*20900*/  FSEL R25, R25, -INF , !P5 ;  /* 0xff80000019197808 */ /* 0x000fe40006800000 */
[----:B------:R-:W-:Y:S01]  /*20910*/  FSEL R30, R30, -INF , !P2 ;  /* 0xff8000001e1e7808 */ /* 0x000fe20005000000 */
[----:B------:R-:W-:Y:S01]  /*20920*/  FFMA.FTZ R34, R4, -R193, R34 ;  /* 0x800000c104227223 */ /* 0x000fe20000010022 */
[----:B------:R-:W-:Y:S01]  /*20930*/  FSEL R31, R31, -INF , !P0 ;  /* 0xff8000001f1f7808 */ /* 0x000fe20004000000 */
[----:B------:R-:W-:Y:S01]  /*20940*/  VIADD R4, R2, 0x20 ;  /* 0x0000002002047836 */ /* 0x000fe20000000000 */
[C---:B------:R-:W-:Y:S02]  /*20950*/  ISETP.GE.AND P5, PT, R5.reuse, R198, PT ;  /* 0x000000c60500720c */ /* 0x040fe40003fa6270 */
[C---:B------:R-:W-:Y:S01]  /*20960*/  ISETP.GE.AND P2, PT, R5.reuse, R200, PT ;  /* 0x000000c80500720c */ /* 0x040fe20003f46270 */
[----:B------:R-:W-:Y:S01]  /*20970*/  IMAD.IADD R9, R204, 0x1, -R4 ;  /* 0x00000001cc097824 */ /* 0x000fe200078e0a04 */
[C---:B------:R-:W-:Y:S02]  /*20980*/  ISETP.GE.AND P0, PT, R5.reuse, R199, PT ;  /* 0x000000c70500720c */ /* 0x040fe40003f06270 */
[----:B------:R-:W-:Y:S02]  /*20990*/  IABS R8, R8 ;  /* 0x0000000800087213 */ /* 0x000fe40000000000 */
[----:B------:R-:W-:Y:S02]  /*209a0*/  I2FP.F32.S32 R0, R0 ;  /* 0x0000000000007245 */ /* 0x000fe40000201400 */
[C---:B------:R-:W-:Y:S02]  /*209b0*/  ISETP.GE.OR P5, PT, R5.reuse, R207, !P5 ;  /* 0x000000cf0500720c */ /* 0x040fe40006fa6670 */
[C---:B------:R-:W-:Y:S01]  /*209c0*/  ISETP.GE.OR P2, PT, R5.reuse, R209, !P2 ;  /* 0x000000d10500720c */ /* 0x040fe20005746670 */
[----:B------:R-:W-:Y:S01]  /*209d0*/  FFMA.FTZ R33, R0, -R193, R33 ;  /* 0x800000c100217223 */ /* 0x000fe20000010021 */
[----:B------:R-:W-:Y:S01]  /*209e0*/  ISETP.GE.OR P0, PT, R5, R208, !P0 ;  /* 0x000000d00500720c */ /* 0x000fe20004706670 */
[----:B------:R-:W-:Y:S01]  /*209f0*/  VIADD R0, R2, 0x21 ;  /* 0x0000002102007836 */ /* 0x000fe20000000000 */
[----:B------:R-:W-:Y:S01]  /*20a00*/  I2FP.F32.S32 R7, R7 ;  /* 0x0000000700077245 */ /* 0x000fe20000201400 */
[C---:B------:R-:W-:Y:S01]  /*20a10*/  IMAD.IADD R5, R204.reuse, 0x1, -R5 ;  /* 0x00000001cc057824 */ /* 0x040fe200078e0a05 */
[----:B------:R-:W-:Y:S01]  /*20a20*/  I2FP.F32.S32 R6, R8 ;  /* 0x0000000800067245 */ /* 0x000fe20000201400 */
[----:B------:R-:W-:Y:S01]  /*20a30*/  IMAD.IADD R10, R204, 0x1, -R0 ;  /* 0x00000001cc0a7824 */ /* 0x000fe200078e0a00 */
[----:B------:R-:W-:Y:S01]  /*20a40*/  FSEL R29, R29, -INF , !P5 ;  /* 0xff8000001d1d7808 */ /* 0x000fe20006800000 */
[----:B------:R-:W-:Y:S01]  /*20a50*/  FFMA.FTZ R28, R7, -R193, R28 ;  /* 0x800000c1071c7223 */ /* 0x000fe2000001001c */
[----:B------:R-:W-:Y:S01]  /*20a60*/  IABS R11, R5 ;  /* 0x00000005000b7213 */ /* 0x000fe20000000000 */
[----:B------:R-:W-:Y:S01]  /*20a70*/  FFMA.FTZ R32, R6, -R193, R32 ;  /* 0x800000c106207223 */ /* 0x000fe20000010020 */
[----:B------:R-:W-:Y:S01]  /*20a80*/  IABS R5, R9 ;  /* 0x0000000900057213 */ /* 0x000fe20000000000 */
[C---:B------:R-:W-:Y:S01]  /*20a90*/  IMAD.IADD R7, R201.reuse, 0x1, -R0 ;  /* 0x00000001c9077824 */ /* 0x040fe200078e0a00 */
[----:B------:R-:W-:Y:S01]  /*20aa0*/  FSEL R28, R28, -INF , !P1 ;  /* 0xff8000001c1c7808 */ /* 0x000fe20004800000 */
[----:B------:R-:W-:Y:S01]  /*20ab0*/  IMAD.IADD R6, R201, 0x1, -R4 ;  /* 0x00000001c9067824 */ /* 0x000fe200078e0a04 */
[----:B------:R-:W-:Y:S01]  /*20ac0*/  ISETP.GE.AND P1, PT, R4, R200, PT ;  /* 0x000000c80400720c */ /* 0x000fe20003f26270 */
[----:B------:R-:W-:Y:S01]  /*20ad0*/  IMAD.MOV.U32 R9, RZ, RZ, R11 ;  /* 0x000000ffff097224 */ /* 0x000fe200078e000b */
[----:B------:R-:W-:Y:S02]  /*20ae0*/  IABS R7, R7 ;  /* 0x0000000700077213 */ /* 0x000fe40000000000 */
[----:B------:R-:W-:Y:S02]  /*20af0*/  IABS R8, R6 ;  /* 0x0000000600087213 */ /* 0x000fe40000000000 */
[----:B------:R-:W-:Y:S02]  /*20b00*/  I2FP.F32.S32 R9, R9 ;  /* 0x0000000900097245 */ /* 0x000fe40000201400 */
[----:B------:R-:W-:Y:S02]  /*20b10*/  I2FP.F32.S32 R8, R8 ;  /* 0x0000000800087245 */ /* 0x000fe40000201400 */
[----:B------:R-:W-:Y:S01]  /*20b20*/  I2FP.F32.S32 R7, R7 ;  /* 0x0000000700077245 */ /* 0x000fe20000201400 */
[-C--:B------:R-:W-:Y:S01]  /*20b30*/  FFMA.FTZ R35, R9, -R193.reuse, R35 ;  /* 0x800000c109237223 */ /* 0x080fe20000010023 */
[----:B------:R-:W-:Y:S01]  /*20b40*/  ISETP.GE.AND P5, PT, R0, R200, PT ;  /* 0x000000c80000720c */ /* 0x000fe20003fa6270 */
[-C--:B------:R-:W-:Y:S01]  /*20b50*/  FFMA.FTZ R36, R8, -R193.reuse, R36 ;  /* 0x800000c108247223 */ /* 0x080fe20000010024 */
[----:B------:R-:W-:Y:S01]  /*20b60*/  IABS R6, R10 ;  /* 0x0000000a00067213 */ /* 0x000fe20000000000 */
[----:B------:R-:W-:Y:S01]  /*20b70*/  FFMA.FTZ R37, R7, -R193, R37 ;  /* 0x800000c107257223 */ /* 0x000fe20000010025 */
[-C--:B------:R-:W-:Y:S01]  /*20b80*/  ISETP.GE.OR P1, PT, R4, R209.reuse, !P1 ;  /* 0x000000d10400720c */ /* 0x080fe20004f26670 */
[----:B------:R-:W-:Y:S01]  /*20b90*/  VIADD R7, R2, 0x28 ;  /* 0x0000002802077836 */ /* 0x000fe20000000000 */
[----:B------:R-:W-:Y:S01]  /*20ba0*/  ISETP.GE.OR P5, PT, R0, R209, !P5 ;  /* 0x000000d10000720c */ /* 0x000fe20006fa6670 */
[----:B------:R-:W-:Y:S01]  /*20bb0*/  IMAD.IADD R8, R205, 0x1, -R4 ;  /* 0x00000001cd087824 */ /* 0x000fe200078e0a04 */
[----:B------:R-:W-:Y:S02]  /*20bc0*/  I2FP.F32.S32 R6, R6 ;  /* 0x0000000600067245 */ /* 0x000fe40000201400 */
[----:B------:R-:W-:Y:S02]  /*20bd0*/  I2FP.F32.S32 R5, R5 ;  /* 0x0000000500057245 */ /* 0x000fe40000201400 */
[----:B------:R-:W-:Y:S01]  /*20be0*/  FSEL R32, R32, -INF , !P3 ;  /* 0xff80000020207808 */ /* 0x000fe20005800000 */
[-C--:B------:R-:W-:Y:S01]  /*20bf0*/  FFMA.FTZ R39, R6, -R193.reuse, R39 ;  /* 0x800000c106277223 */ /* 0x080fe20000010027 */
[----:B------:R-:W-:Y:S01]  /*20c00*/  FSEL R33, R33, -INF , !P2 ;  /* 0xff80000021217808 */ /* 0x000fe20005000000 */
[----:B------:R-:W-:Y:S01]  /*20c10*/  FFMA.FTZ R38, R5, -R193, R38 ;  /* 0x800000c105267223 */ /* 0x000fe20000010026 */
[----:B------:R-:W-:Y:S01]  /*20c20*/  FSEL R19, R34, -INF , !P6 ;  /* 0xff80000022137808 */ /* 0x000fe20007000000 */
[----:B------:R-:W-:Y:S01]  /*20c30*/  IMAD.IADD R5, R202, 0x1, -R0 ;  /* 0x00000001ca057824 */ /* 0x000fe200078e0a00 */
[----:B------:R-:W-:Y:S01]  /*20c40*/  ISETP.GE.AND P3, PT, R4, R199, PT ;  /* 0x000000c70400720c */ /* 0x000fe20003f66270 */
[----:B------:R-:W-:Y:S01]  /*20c50*/  IMAD.IADD R6, R202, 0x1, -R4 ;  /* 0x00000001ca067824 */ /* 0x000fe200078e0a04 */
        /* <DEDUP_REMOVED lines=20> */
[----:B------:R-:W-:Y:S02]  /*20da0*/  I2FP.F32.S32 R0, R0 ;  /* 0x0000000000007245 */ /* 0x000fe40000201400 */
[----:B------:R-:W-:Y:S01]  /*20db0*/  I2FP.F32.S32 R4, R6 ;  /* 0x0000000600047245 */ /* 0x000fe20000201400 */
[----:B------:R-:W-:Y:S01]  /*20dc0*/  IMAD.MOV.U32 R6, RZ, RZ, R9 ;  /* 0x000000ffff067224 */ /* 0x000fe200078e0009 */
[----:B------:R-:W-:Y:S01]  /*20dd0*/  IABS R5, R5 ;  /* 0x0000000500057213 */ /* 0x000fe20000000000 */
[----:B------:R-:W-:Y:S01]  /*20de0*/  FFMA.FTZ R46, R0, -R193, R46 ;  /* 0x800000c1002e7223 */ /* 0x000fe2000001002e */
[----:B------:R-:W-:Y:S01]  /*20df0*/  I2FP.F32.S32 R8, R8 ;  /* 0x0000000800087245 */ /* 0x000fe20000201400 */
[----:B------:R-:W4:Y:S01]  /*20e00*/  LD.E R0, desc[UR4][R172.64+0xdc] ;  /* 0x0000dc04ac007980 */ /* 0x000f22000c101900 */
        /* <DEDUP_REMOVED lines=8> */
[CC--:B------:R-:W-:Y:S01]  /*20e90*/  ISETP.GE.AND P3, PT, R7.reuse, R197.reuse, PT ;  /* 0x000000c50700720c */ /* 0x0c0fe20003f66270 */
[--C-:B------:R-:W-:Y:S01]  /*20ea0*/  IMAD.IADD R4, R202, 0x1, -R6.reuse ;  /* 0x00000001ca047824 */ /* 0x100fe200078e0a06 */
[----:B------:R-:W-:Y:S01]  /*20eb0*/  ISETP.GE.AND P0, PT, R6, R197, PT ;  /* 0x000000c50600720c */ /* 0x000fe20003f06270 */
[----:B------:R-:W-:Y:S01]  /*20ec0*/  FFMA.FTZ R41, R8, -R193, R41 ;  /* 0x800000c108297223 */ /* 0x000fe20000010029 */
[----:B------:R-:W-:Y:S01]  /*20ed0*/  ISETP.GE.OR P3, PT, R7, R206, !P3 ;  /* 0x000000ce0700720c */ /* 0x000fe20005f66670 */
[--C-:B------:R-:W-:Y:S01]  /*20ee0*/  IMAD.IADD R5, R205, 0x1, -R6.reuse ;  /* 0x00000001cd057824 */ /* 0x100fe200078e0a06 */
[----:B------:R-:W-:Y:S01]  /*20ef0*/  IABS R10, R4 ;  /* 0x00000004000a7213 */ /* 0x000fe20000000000 */
[C-C-:B------:R-:W-:Y:S01]  /*20f00*/  IMAD.IADD R9, R201.reuse, 0x1, -R7.reuse ;  /* 0x00000001c9097824 */ /* 0x140fe200078e0a07 */
[----:B------:R-:W-:Y:S01]  /*20f10*/  ISETP.GE.OR P0, PT, R6, R206, !P0 ;  /* 0x000000ce0600720c */ /* 0x000fe20004706670 */
[----:B------:R-:W-:Y:S01]  /*20f20*/  IMAD.IADD R11, R201, 0x1, -R6 ;  /* 0x00000001c90b7824 */ /* 0x000fe200078e0a06 */
[----:B------:R-:W-:Y:S01]  /*20f30*/  I2FP.F32.S32 R10, R10 ;  /* 0x0000000a000a7245 */ /* 0x000fe20000201400 */
[----:B------:R-:W-:Y:S01]  /*20f40*/  IMAD.IADD R8, R205, 0x1, -R7 ;  /* 0x00000001cd087824 */ /* 0x000fe200078e0a07 */
[----:B------:R-:W-:Y:S02]  /*20f50*/  IABS R4, R5 ;  /* 0x0000000500047213 */ /* 0x000fe40000000000 */
[----:B------:R-:W-:Y:S01]  /*20f60*/  IABS R9, R9 ;  /* 0x0000000900097213 */ /* 0x000fe20000000000 */
[-C--:B------:R-:W-:Y:S01]  /*20f70*/  FFMA.FTZ R47, R10, -R193.reuse, R47 ;  /* 0x800000c10a2f7223 */ /* 0x080fe2000001002f */
[----:B------:R-:W-:Y:S02]  /*20f80*/  I2FP.F32.S32 R4, R4 ;  /* 0x0000000400047245 */ /* 0x000fe40000201400 */
[----:B------:R-:W-:Y:S02]  /*20f90*/  FSEL R42, R42, -INF , !P2 ;  /* 0xff8000002a2a7808 */ /* 0x000fe40005000000 */
[----:B------:R-:W-:Y:S01]  /*20fa0*/  FSEL R43, R43, -INF , !P1 ;  /* 0xff8000002b2b7808 */ /* 0x000fe20004800000 */
[----:B------:R-:W-:Y:S01]  /*20fb0*/  FFMA.FTZ R45, R4, -R193, R45 ;  /* 0x800000c1042d7223 */ /* 0x000fe2000001002d */
[----:B------:R-:W-:Y:S01]  /*20fc0*/  FSEL R40, R40, -INF , !P6 ;  /* 0xff80000028287808 */ /* 0x000fe20007000000 */
[----:B------:R-:W-:Y:S01]  /*20fd0*/  VIADD R4, R2, 0x31 ;  /* 0x0000003102047836 */ /* 0x000fe20000000000 */
[----:B------:R-:W-:Y:S02]  /*20fe0*/  IABS R5, R11 ;  /* 0x0000000b00057213 */ /* 0x000fe40000000000 */
[C---:B------:R-:W-:Y:S02]  /*20ff0*/  ISETP.GE.AND P2, PT, R7.reuse, R198, PT ;  /* 0x000000c60700720c */ /* 0x040fe40003f46270 */
[C---:B------:R-:W-:Y:S02]  /*21000*/  ISETP.GE.AND P1, PT, R7.reuse, R200, PT ;  /* 0x000000c80700720c */ /* 0x040fe40003f26270 */
[----:B------:R-:W-:Y:S02]  /*21010*/  ISETP.GE.AND P6, PT, R7, R199, PT ;  /* 0x000000c70700720c */ /* 0x000fe40003fc6270 */
        /* <DEDUP_REMOVED lines=9> */
[----:B------:R-:W-:Y:S02]  /*210b0*/  I2FP.F32.S32 R5, R5 ;  /* 0x0000000500057245 */ /* 0x000fe40000201400 */
[C---:B------:R-:W-:Y:S02]  /*210c0*/  ISETP.GE.OR P2, PT, R7.reuse, R207, !P2 ;  /* 0x000000cf0700720c */ /* 0x040fe40005746670 */
[----:B------:R-:W-:Y:S01]  /*210d0*/  ISETP.GE.OR P1, PT, R7, R209, !P1 ;  /* 0x000000d10700720c */ /* 0x000fe20004f26670 */
[----:B------:R-:W-:Y:S01]  /*210e0*/  FFMA.FTZ R49, R5, -R193, R49 ;  /* 0x800000c105317223 */ /* 0x000fe20000010031 */
[----:B------:R-:W-:Y:S01]  /*210f0*/  ISETP.GE.OR P6, PT, R7, R208, !P6 ;  /* 0x000000d00700720c */ /* 0x000fe200077c6670 */
[----:B------:R-:W-:Y:S01]  /*21100*/  IMAD.IADD R7, R204, 0x1, -R7 ;  /* 0x00000001cc077824 */ /* 0x000fe200078e0a07 */
[----:B------:R-:W-:Y:S01]  /*21110*/  IABS R8, R8 ;  /* 0x0000000800087213 */ /* 0x000fe20000000000 */
[----:B------:R-:W-:Y:S01]  /*21120*/  VIADD R5, R2, 0x30 ;  /* 0x0000003002057836 */ /* 0x000fe20000000000 */
[C---:B------:R-:W-:Y:S02]  /*21130*/  ISETP.GE.OR P5, PT, R6.reuse, R207, !P5 ;  /* 0x000000cf0600720c */ /* 0x040fe40006fa6670 */
[----:B------:R-:W-:Y:S01]  /*21140*/  ISETP.GE.OR P3, PT, R6, R209, !P3 ;  /* 0x000000d10600720c */ /* 0x000fe20005f66670 */
[--C-:B------:R-:W-:Y:S01]  /*21150*/  IMAD.IADD R10, R204, 0x1, -R5.reuse ;  /* 0x00000001cc0a7824 */ /* 0x100fe200078e0a05 */
[----:B------:R-:W-:Y:S01]  /*21160*/  ISETP.GE.OR P0, PT, R6, R208, !P0 ;  /* 0x000000d00600720c */ /* 0x000fe20004706670 */
[----:B------:R-:W-:Y:S01]  /*21170*/  IMAD.IADD R6, R204, 0x1, -R6 ;  /* 0x00000001cc067824 */ /* 0x000fe200078e0a06 */
[----:B------:R-:W-:Y:S02]  /*21180*/  I2FP.F32.S32 R8, R8 ;  /* 0x0000000800087245 */ /* 0x000fe40000201400 */
[----:B------:R-:W-:Y:S02]  /*21190*/  IABS R12, R7 ;  /* 0x00000007000c7213 */ /* 0x000fe40000000000 */
[----:B------:R-:W-:Y:S01]  /*211a0*/  IABS R11, R6 ;  /* 0x00000006000b7213 */ /* 0x000fe20000000000 */
[----:B------:R-:W-:Y:S01]  /*211b0*/  FFMA.FTZ R44, R8, -R193, R44 ;  /* 0x800000c1082c7223 */ /* 0x000fe2000001002c */
[----:B------:R-:W-:Y:S01]  /*211c0*/  IABS R6, R9 ;  /* 0x0000000900067213 */ /* 0x000fe20000000000 */
[----:B------:R-:W-:Y:S01]  /*211d0*/  IMAD.MOV.U32 R9, RZ, RZ, R12 ;  /* 0x000000ffff097224 */ /* 0x000fe200078e000c */
[----:B------:R-:W-:Y:S01]  /*211e0*/  IABS R7, R10 ;  /* 0x0000000a00077213 */ /* 0x000fe20000000000 */
[----:B------:R-:W-:Y:S01]  /*211f0*/  IMAD.IADD R8, R201, 0x1, -R5 ;  /* 0x00000001c9087824 */ /* 0x000fe200078e0a05 */
[----:B------:R-:W-:Y:S01]  /*21200*/  I2FP.F32.S32 R6, R6 ;  /* 0x0000000600067245 */ /* 0x000fe20000201400 */
[----:B------:R-:W-:Y:S01]  /*21210*/  IMAD.MOV.U32 R10, RZ, RZ, R11 ;  /* 0x000000ffff0a7224 */ /* 0x000fe200078e000b */
[----:B------:R-:W-:Y:S02]  /*21220*/  I2FP.F32.S32 R9, R9 ;  /* 0x0000000900097245 */ /* 0x000fe40000201400 */
[----:B------:R-:W-:Y:S01]  /*21230*/  IABS R8, R8 ;  /* 0x0000000800087213 */ /* 0x000fe20000000000 */
[-C--:B------:R-:W-:Y:S01]  /*21240*/  FFMA.FTZ R53, R6, -R193.reuse, R53 ;  /* 0x800000c106357223 */ /* 0x080fe20000010035 */
[----:B------:R-:W-:Y:S01]  /*21250*/  I2FP.F32.S32 R10, R10 ;  /* 0x0000000a000a7245 */ /* 0x000fe20000201400 */
[----:B------:R-:W-:Y:S01]  /*21260*/  FFMA.FTZ R50, R9, -R193, R50 ;  /* 0x800000c109327223 */ /* 0x000fe20000010032 */
[----:B------:R-:W-:Y:S01]  /*21270*/  I2FP.F32.S32 R8, R8 ;  /* 0x0000000800087245 */ /* 0x000fe20000201400 */
[----:B------:R-:W-:Y:S01]  /*21280*/  IMAD.IADD R6, R205, 0x1, -R5 ;  /* 0x00000001cd067824 */ /* 0x000fe200078e0a05 */
[----:B------:R-:W-:Y:S01]  /*21290*/  I2FP.F32.S32 R7, R7 ;  /* 0x0000000700077245 */ /* 0x000fe20000201400 */
[-C--:B------:R-:W-:Y:S01]  /*212a0*/  FFMA.FTZ R51, R10, -R193.reuse, R51 ;  /* 0x800000c10a337223 */ /* 0x080fe20000010033 */
[----:B------:R-:W-:Y:S01]  /*212b0*/  FSEL R44, R44, -INF , !P2 ;  /* 0xff8000002c2c7808 */ /* 0x000fe20005000000 */
[-C--:B------:R-:W-:Y:S01]  /*212c0*/  FFMA.FTZ R52, R8, -R193.reuse, R52 ;  /* 0x800000c108347223 */ /* 0x080fe20000010034 */
[----:B------:R-:W-:Y:S01]  /*212d0*/  FSEL R45, R45, -INF , !P5 ;  /* 0xff8000002d2d7808 */ /* 0x000fe20006800000 */
[----:B------:R-:W-:Y:S01]  /*212e0*/  FFMA.FTZ R54, R7, -R193, R54 ;  /* 0x800000c107367223 */ /* 0x000fe20000010036 */
[-C--:B------:R-:W-:Y:S01]  /*212f0*/  ISETP.GE.AND P2, PT, R5, R200.reuse, PT ;  /* 0x000000c80500720c */ /* 0x080fe20003f46270 */
[--C-:B------:R-:W-:Y:S01]  /*21300*/  IMAD.IADD R7, R204, 0x1, -R4.reuse ;  /* 0x00000001cc077824 */ /* 0x100fe200078e0a04 */
[----:B------:R-:W-:Y:S01]  /*21310*/  ISETP.GE.AND P5, PT, R4, R200, PT ;  /* 0x000000c80400720c */ /* 0x000fe20003fa6270 */
[----:B------:R-:W-:Y:S01]  /*21320*/  IMAD.IADD R8, R202, 0x1, -R5 ;  /* 0x00000001ca087824 */ /* 0x000fe200078e0a05 */
[----:B------:R-:W-:Y:S02]  /*21330*/  FSEL R48, R48, -INF , !P1 ;  /* 0xff80000030307808 */ /* 0x000fe40004800000 */
[----:B------:R-:W-:Y:S02]  /*21340*/  FSEL R49, R49, -INF , !P3 ;  /* 0xff80000031317808 */ /* 0x000fe40005800000 */
[----:B------:R-:W-:Y:S02]  /*21350*/  FSEL R17, R50, -INF , !P6 ;  /* 0xff80000032117808 */ /* 0x000fe40007000000 */
[C---:B------:R-:W-:Y:S02]  /*21360*/  ISETP.GE.AND P1, PT, R5.reuse, R197, PT ;  /* 0x000000c50500720c */ /* 0x040fe40003f26270 */
[C---:B------:R-:W-:Y:S02]  /*21370*/  ISETP.GE.AND P3, PT, R5.reuse, R198, PT ;  /* 0x000000c60500720c */ /* 0x040fe40003f66270 */
[C---:B------:R-:W-:Y:S02]  /*21380*/  ISETP.GE.AND P6, PT, R5.reuse, R199, PT ;  /* 0x000000c70500720c */ /* 0x040fe40003fc6270 */
[-C--:B------:R-:W-:Y:S02]  /*21390*/  ISETP.GE.OR P2, PT, R5, R209.reuse, !P2 ;  /* 0x000000d10500720c */ /* 0x080fe40005746670 */
[----:B------:R-:W-:Y:S02]  /*213a0*/  ISETP.GE.OR P5, PT, R4, R209, !P5 ;  /* 0x000000d10400720c */ /* 0x000fe40006fa6670 */
[----:B------:R-:W-:Y:S02]  /*213b0*/  FSEL R51, R51, -INF , !P0 ;  /* 0xff80000033337808 */ /* 0x000fe40004000000 */
[----:B------:R-:W-:Y:S02]  /*213c0*/  FSEL R52, R52, -INF , !P2 ;  /* 0xff80000034347808 */ /* 0x000fe40005000000 */
[----:B------:R-:W-:Y:S02]  /*213d0*/  FSEL R53, R53, -INF , !P5 ;  /* 0xff80000035357808 */ /* 0x000fe40006800000 */
[C---:B------:R-:W-:Y:S02]  /*213e0*/  ISETP.GE.OR P1, PT, R5.reuse, R206, !P1 ;  /* 0x000000ce0500720c */ /* 0x040fe40004f26670 */
[C---:B------:R-:W-:Y:S02]  /*213f0*/  ISETP.GE.OR P3, PT, R5.reuse, R207, !P3 ;  /* 0x000000cf0500720c */ /* 0x040fe40005f66670 */
[----:B------:R-:W-:Y:S01]  /*21400*/  ISETP.GE.OR P6, PT, R5, R208, !P6 ;  /* 0x000000d00500720c */ /* 0x000fe200077c6670 */
[--C-:B------:R-:W-:Y:S01]  /*21410*/  IMAD.IADD R5, R202, 0x1, -R4.reuse ;  /* 0x00000001ca057824 */ /* 0x100fe200078e0a04 */
[C---:B------:R-:W-:Y:S02]  /*21420*/  ISETP.GE.AND P0, PT, R4.reuse, R197, PT ;  /* 0x000000c50400720c */ /* 0x040fe40003f06270 */
[C---:B------:R-:W-:Y:S02]  /*21430*/  ISETP.GE.AND P2, PT, R4.reuse, R198, PT ;  /* 0x000000c60400720c */ /* 0x040fe40003f46270 */
[C---:B------:R-:W-:Y:S02]  /*21440*/  ISETP.GE.AND P5, PT, R4.reuse, R199, PT ;  /* 0x000000c70400720c */ /* 0x040fe40003fa6270 */
[----:B------:R-:W-:Y:S02]  /*21450*/  IABS R10, R7 ;  /* 0x00000007000a7213 */ /* 0x000fe40000000000 */
        /* <DEDUP_REMOVED lines=11> */
[----:B------:R-:W-:Y:S01]  /*21510*/  I2FP.F32.S32 R4, R7 ;  /* 0x0000000700047245 */ /* 0x000fe20000201400 */
[----:B------:R-:W-:Y:S01]  /*21520*/  IMAD.MOV.U32 R7, RZ, RZ, R11 ;  /* 0x000000ffff077224 */ /* 0x000fe200078e000b */
[----:B------:R-:W-:Y:S01]  /*21530*/  I2FP.F32.S32 R6, R6 ;  /* 0x0000000600067245 */ /* 0x000fe20000201400 */
[----:B------:R-:W-:Y:S01]  /*21540*/  FFMA.FTZ R55, R5, -R193, R55 ;  /* 0x800000c105377223 */ /* 0x000fe20000010037 */
[----:B------:R-:W-:Y:S01]  /*21550*/  FMNMX.FTZ R103, R107, R3, !PT ;  /* 0x000000036b677209 */ /* 0x000fe20007810000 */
[----:B------:R-:W-:Y:S01]  /*21560*/  FFMA.FTZ R58, R4, -R193, R58 ;  /* 0x800000c1043a7223 */ /* 0x000fe2000001003a */
[----:B------:R-:W-:Y:S01]  /*21570*/  I2FP.F32.S32 R5, R7 ;  /* 0x0000000700057245 */ /* 0x000fe20000201400 */
[C---:B------:R-:W-:Y:S01]  /*21580*/  VIADD R4, R2.reuse, 0x38 ;  /* 0x0000003802047836 */ /* 0x040fe20000000000 */
[----:B------:R-:W-:Y:S01]  /*21590*/  I2FP.F32.S32 R7, R8 ;  /* 0x0000000800077245 */ /* 0x000fe20000201400 */
[----:B------:R-:W-:Y:S01]  /*215a0*/  VIADD R2, R2, 0x39 ;  /* 0x0000003902027836 */ /* 0x000fe20000000000 */
[----:B------:R-:W-:Y:S01]  /*215b0*/  FSEL R58, R58, -INF , !P1 ;  /* 0xff8000003a3a7808 */ /* 0x000fe20004800000 */
[----:B------:R-:W-:Y:S01]  /*215c0*/  FFMA.FTZ R59, R6, -R193, R59 ;  /* 0x800000c1063b7223 */ /* 0x000fe2000001003b */
[----:B------:R-:W-:Y:S01]  /*215d0*/  ISETP.GE.AND P1, PT, R4, R197, PT ;  /* 0x000000c50400720c */ /* 0x000fe20003f26270 */
[----:B------:R-:W-:Y:S01]  /*215e0*/  FFMA.FTZ R56, R5, -R193, R56 ;  /* 0x800000c105387223 */ /* 0x000fe20000010038 */
[----:B------:R-:W-:Y:S01]  /*215f0*/  FMNMX.FTZ R103, R181, R103, !PT ;  /* 0x00000067b5677209 */ /* 0x000fe20007810000 */
[C---:B------:R-:W-:Y:S01]  /*21600*/  IMAD.IADD R5, R202.reuse, 0x1, -R2 ;  /* 0x00000001ca057824 */ /* 0x040fe200078e0a02 */
[----:B------:R-:W-:Y:S01]  /*21610*/  FSEL R59, R59, -INF , !P0 ;  /* 0xff8000003b3b7808 */ /* 0x000fe20004000000 */
[--C-:B------:R-:W-:Y:S01]  /*21620*/  IMAD.IADD R6, R202, 0x1, -R4.reuse ;  /* 0x00000001ca067824 */ /* 0x100fe200078e0a04 */
[----:B------:R-:W-:Y:S01]  /*21630*/  ISETP.GE.AND P0, PT, R2, R197, PT ;  /* 0x000000c50200720c */ /* 0x000fe20003f06270 */
[----:B------:R-:W-:Y:S01]  /*21640*/  IMAD.IADD R10, R201, 0x1, -R4 ;  /* 0x00000001c90a7824 */ /* 0x000fe200078e0a04 */
[----:B------:R-:W-:Y:S01]  /*21650*/  IABS R5, R5 ;  /* 0x0000000500057213 */ /* 0x000fe20000000000 */
[----:B------:R-:W-:Y:S01]  /*21660*/  FFMA.FTZ R57, R7, -R193, R57 ;  /* 0x800000c107397223 */ /* 0x000fe20000010039 */
[----:B------:R-:W-:Y:S01]  /*21670*/  IABS R8, R6 ;  /* 0x0000000600087213 */ /* 0x000fe20000000000 */
[C---:B------:R-:W-:Y:S01]  /*21680*/  IMAD.IADD R9, R205.reuse, 0x1, -R2 ;  /* 0x00000001cd097824 */ /* 0x040fe200078e0a02 */
[----:B------:R-:W-:Y:S01]  /*21690*/  I2FP.F32.S32 R5, R5 ;  /* 0x0000000500057245 */ /* 0x000fe20000201400 */
[----:B------:R-:W-:Y:S01]  /*216a0*/  IMAD.IADD R7, R205, 0x1, -R4 ;  /* 0x00000001cd077824 */ /* 0x000fe200078e0a04 */
[----:B------:R-:W-:Y:S02]  /*216b0*/  I2FP.F32.S32 R8, R8 ;  /* 0x0000000800087245 */ /* 0x000fe40000201400 */
[----:B------:R-:W-:Y:S01]  /*216c0*/  IABS R6, R9 ;  /* 0x0000000900067213 */ /* 0x000fe20000000000 */
[----:B------:R-:W-:Y:S01]  /*216d0*/  FFMA.FTZ R63, R5, -R193, R63 ;  /* 0x800000c1053f7223 */ /* 0x000fe2000001003f */
[----:B------:R-:W-:Y:S01]  /*216e0*/  IABS R7, R7 ;  /* 0x0000000700077213 */ /* 0x000fe20000000000 */
[----:B------:R-:W-:Y:S01]  /*216f0*/  FFMA.FTZ R62, R8, -R193, R62 ;  /* 0x800000c1083e7223 */ /* 0x000fe2000001003e */
[-C--:B------:R-:W-:Y:S01]  /*21700*/  ISETP.GE.OR P1, PT, R4, R206.reuse, !P1 ;  /* 0x000000ce0400720c */ /* 0x080fe20004f26670 */
[----:B------:R-:W-:Y:S01]  /*21710*/  IMAD.IADD R5, R201, 0x1, -R2 ;  /* 0x00000001c9057824 */ /* 0x000fe200078e0a02 */
[----:B------:R-:W-:Y:S02]  /*21720*/  ISETP.GE.OR P0, PT, R2, R206, !P0 ;  /* 0x000000ce0200720c */ /* 0x000fe40004706670 */
[----:B------:R-:W-:Y:S02]  /*21730*/  I2FP.F32.S32 R7, R7 ;  /* 0x0000000700077245 */ /* 0x000fe40000201400 */
[----:B------:R-:W-:Y:S02]  /*21740*/  I2FP.F32.S32 R6, R6 ;  /* 0x0000000600067245 */ /* 0x000fe40000201400 */
[----:B------:R-:W-:Y:S01]  /*21750*/  FSEL R56, R56, -INF , !P3 ;  /* 0xff80000038387808 */ /* 0x000fe20005800000 */
[-C--:B------:R-:W-:Y:S01]  /*21760*/  FFMA.FTZ R60, R7, -R193.reuse, R60 ;  /* 0x800000c1073c7223 */ /* 0x080fe2000001003c */
[----:B------:R-:W-:Y:S01]  /*21770*/  FSEL R62, R62, -INF , !P1 ;  /* 0xff8000003e3e7808 */ /* 0x000fe20004800000 */
[----:B------:R-:W-:Y:S01]  /*21780*/  FFMA.FTZ R61, R6, -R193, R61 ;  /* 0x800000c1063d7223 */ /* 0x000fe2000001003d */
[----:B------:R-:W-:Y:S02]  /*21790*/  FSEL R63, R63, -INF , !P0 ;  /* 0xff8000003f3f7808 */ /* 0x000fe40004000000 */
[C---:B------:R-:W-:Y:S02]  /*217a0*/  ISETP.GE.AND P3, PT, R4.reuse, R198, PT ;  /* 0x000000c60400720c */ /* 0x040fe40003f66270 */
[----:B------:R-:W-:Y:S02]  /*217b0*/  FSEL R57, R57, -INF , !P2 ;  /* 0xff80000039397808 */ /* 0x000fe40005000000 */
[C---:B------:R-:W-:Y:S02]  /*217c0*/  ISETP.GE.AND P1, PT, R4.reuse, R200, PT ;  /* 0x000000c80400720c */ /* 0x040fe40003f26270 */
[----:B------:R-:W-:Y:S02]  /*217d0*/  ISETP.GE.AND P0, PT, R4, R199, PT ;  /* 0x000000c70400720c */ /* 0x000fe40003f06270 */
[----:B------:R-:W-:Y:S02]  /*217e0*/  IABS R5, R5 ;  /* 0x0000000500057213 */ /* 0x000fe40000000000 */
[----:B------:R-:W-:Y:S02]  /*217f0*/  ISETP.GE.AND P2, PT, R2, R198, PT ;  /* 0x000000c60200720c */ /* 0x000fe40003f46270 */
[C---:B------:R-:W-:Y:S02]  /*21800*/  ISETP.GE.OR P3, PT, R4.reuse, R207, !P3 ;  /* 0x000000cf0400720c */ /* 0x040fe40005f66670 */
[C---:B------:R-:W-:Y:S02]  /*21810*/  ISETP.GE.OR P1, PT, R4.reuse, R209, !P1 ;  /* 0x000000d10400720c */ /* 0x040fe40004f26670 */
[----:B------:R-:W-:Y:S01]  /*21820*/  ISETP.GE.OR P0, PT, R4, R208, !P0 ;  /* 0x000000d00400720c */ /* 0x000fe20004706670 */
[----:B------:R-:W-:Y:S01]  /*21830*/  IMAD.IADD R4, R204, 0x1, -R4 ;  /* 0x00000001cc047824 */ /* 0x000fe200078e0a04 */
[----:B------:R-:W-:Y:S02]  /*21840*/  I2FP.F32.S32 R5, R5 ;  /* 0x0000000500057245 */ /* 0x000fe40000201400 */
[----:B------:R-:W-:Y:S02]  /*21850*/  ISETP.GE.OR P2, PT, R2, R207, !P2 ;  /* 0x000000cf0200720c */ /* 0x000fe40005746670 */
[----:B------:R-:W-:Y:S01]  /*21860*/  IABS R9, R10 ;  /* 0x0000000a00097213 */ /* 0x000fe20000000000 */
[----:B------:R-:W-:Y:S01]  /*21870*/  FFMA.FTZ R65, R5, -R193, R65 ;  /* 0x800000c105417223 */ /* 0x000fe20000010041 */
[----:B------:R-:W-:Y:S02]  /*21880*/  FMNMX.FTZ R103, R186, R103, !PT ;  /* 0x00000067ba677209 */ /* 0x000fe40007810000 */
[----:B------:R-:W-:Y:S02]  /*21890*/  FSEL R60, R60, -INF , !P3 ;  /* 0xff8000003c3c7808 */ /* 0x000fe40005800000 */
[----:B------:R-:W-:Y:S02]  /*218a0*/  FSEL R61, R61, -INF , !P2 ;  /* 0xff8000003d3d7808 */ /* 0x000fe40005000000 */
[C---:B------:R-:W-:Y:S02]  /*218b0*/  ISETP.GE.AND P3, PT, R2.reuse, R200, PT ;  /* 0x000000c80200720c */ /* 0x040fe40003f66270 */
[C---:B------:R-:W-:Y:S02]  /*218c0*/  ISETP.GE.AND P2, PT, R2.reuse, R199, PT ;  /* 0x000000c70200720c */ /* 0x040fe40003f46270 */
[----:B------:R-:W-:Y:S02]  /*218d0*/  IABS R5, R4 ;  /* 0x0000000400057213 */ /* 0x000fe40000000000 */
[----:B------:R-:W-:Y:S02]  /*218e0*/  FMNMX.FTZ R4, R177, R105, !PT ;  /* 0x00000069b1047209 */ /* 0x000fe40007810000 */
[----:B------:R-:W-:Y:S02]  /*218f0*/  I2FP.F32.S32 R9, R9 ;  /* 0x0000000900097245 */ /* 0x000fe40000201400 */
[----:B------:R-:W-:Y:S02]  /*21900*/  FMNMX.FTZ R103, R185, R103, !PT ;  /* 0x00000067b9677209 */ /* 0x000fe40007810000 */
[C---:B------:R-:W-:Y:S01]  /*21910*/  ISETP.GE.OR P3, PT, R2.reuse, R209, !P3 ;  /* 0x000000d10200720c */ /* 0x040fe20005f66670 */
[----:B------:R-:W-:Y:S01]  /*21920*/  FFMA.FTZ R64, R9, -R193, R64 ;  /* 0x800000c109407223 */ /* 0x000fe20000010040 */
[----:B------:R-:W-:Y:S01]  /*21930*/  ISETP.GE.OR P2, PT, R2, R208, !P2 ;  /* 0x000000d00200720c */ /* 0x000fe20005746670 */
[----:B------:R-:W-:Y:S01]  /*21940*/  IMAD.IADD R2, R204, 0x1, -R2 ;  /* 0x00000001cc027824 */ /* 0x000fe200078e0a02 */
[----:B------:R-:W-:Y:S02]  /*21950*/  FMNMX.FTZ R4, R184, R4, !PT ;  /* 0x00000004b8047209 */ /* 0x000fe40007810000 */
[----:B------:R-:W-:Y:S02]  /*21960*/  FMNMX.FTZ R103, R26, R103, !PT ;  /* 0x000000671a677209 */ /* 0x000fe40007810000 */
[----:B------:R-:W-:Y:S02]  /*21970*/  I2FP.F32.S32 R9, R5 ;  /* 0x0000000500097245 */ /* 0x000fe40000201400 */
[----:B------:R-:W-:Y:S02]  /*21980*/  FMNMX.FTZ R5, R210, R4, !PT ;  /* 0x00000004d2057209 */ /* 0x000fe40007810000 */
[----:B------:R-:W-:Y:S01]  /*21990*/  IABS R6, R2 ;  /* 0x0000000200067213 */ /* 0x000fe20000000000 */
[----:B------:R-:W-:Y:S01]  /*219a0*/  FFMA.FTZ R66, R9, -R193, R66 ;  /* 0x800000c109427223 */ /* 0x000fe20000010042 */
        /* <DEDUP_REMOVED lines=49> */
[----:B------:R-:W-:Y:S02]  /*21cc0*/  FSEL R65, R65, -INF , !P3 ;  /* 0xff80000041417808 */ /* 0x000fe40005800000 */
[----:B------:R-:W-:Y:S02]  /*21cd0*/  FMNMX.FTZ R2, R57, R2, !PT ;  /* 0x0000000239027209 */ /* 0x000fe40007810000 */
[----:B------:R-:W-:Y:S02]  /*21ce0*/  FMNMX.FTZ R4, R64, R4, !PT ;  /* 0x0000000440047209 */ /* 0x000fe40007810000 */
[----:B------:R-:W-:Y:S02]  /*21cf0*/  FMNMX.FTZ R100, R60, R2, !PT ;  /* 0x000000023c647209 */ /* 0x000fe40007810000 */
[----:B------:R-:W-:Y:S02]  /*21d00*/  FMNMX.FTZ R102, R65, R4, !PT ;  /* 0x0000000441667209 */ /* 0x000fe40007810000 */
[----:B------:R-:W-:Y:S02]  /*21d10*/  FMNMX.FTZ R100, R61, R100, !PT ;  /* 0x000000643d647209 */ /* 0x000fe40007810000 */
[----:B------:R-:W-:Y:S02]  /*21d20*/  FSEL R54, R54, -INF , !P6 ;  /* 0xff80000036367808 */ /* 0x000fe40007000000 */
[----:B------:R-:W-:Y:S01]  /*21d30*/  FMNMX.FTZ R2, R51, R6, !PT ;  /* 0x0000000633027209 */ /* 0x000fe20007810000 */
[----:B------:R-:W2:Y:S01]  /*21d40*/  SHFL.BFLY PT, R7, R100, 0x2, 0x1f ;  /* 0x0c401f0064077f89 */ /* 0x000ea200000e0000 */
[----:B------:R-:W-:Y:S02]  /*21d50*/  I2FP.F32.S32 R8, R8 ;  /* 0x0000000800087245 */ /* 0x000fe40000201400 */
[----:B------:R-:W-:Y:S05]  /*21d60*/  FSEL R14, R55, -INF , !P5 ;  /* 0xff800000370e7808 */ /* 0x000fea0006800000 */
[----:B------:R-:W3:Y:S01]  /*21d70*/  SHFL.BFLY PT, R6, R102, 0x2, 0x1f ;  /* 0x0c401f0066067f89 */ /* 0x000ee200000e0000 */
[----:B-1----:R-:W-:Y:S01]  /*21d80*/  FMNMX.FTZ R103, R103, R5, !PT ;  /* 0x0000000567677209 */ /* 0x002fe20007810000 */
[----:B------:R-:W-:Y:S01]  /*21d90*/  FFMA.FTZ R67, R8, -R193, R67 ;  /* 0x800000c108437223 */ /* 0x000fe20000010043 */
[----:B------:R-:W-:Y:S02]  /*21da0*/  FMNMX.FTZ R2, R54, R2, !PT ;  /* 0x0000000236027209 */ /* 0x000fe40007810000 */
[----:B------:R-:W-:Y:S03]  /*21db0*/  FSEL R13, R66, -INF , !P0 ;  /* 0xff800000420d7808 */ /* 0x000fe60004000000 */
[----:B------:R-:W1:Y:S01]  /*21dc0*/  SHFL.BFLY PT, R5, R103, 0x1, 0x1f ;  /* 0x0c201f0067057f89 */ /* 0x000e6200000e0000 */
[----:B------:R-:W-:Y:S02]  /*21dd0*/  FMNMX.FTZ R2, R14, R2, !PT ;  /* 0x000000020e027209 */ /* 0x000fe40007810000 */
[----:B------:R-:W-:Y:S02]  /*21de0*/  FSEL R12, R67, -INF , !P2 ;  /* 0xff800000430c7808 */ /* 0x000fe40005000000 */
[----:B------:R-:W-:Y:S04]  /*21df0*/  FMNMX.FTZ R2, R13, R2, !PT ;  /* 0x000000020d027209 */ /* 0x000fe80007810000 */
[----:B------:R-:W-:Y:S02]  /*21e00*/  FMNMX.FTZ R2, R12, R2, !PT ;  /* 0x000000020c027209 */ /* 0x000fe40007810000 */
[----:B--2---:R-:W-:Y:S03]  /*21e10*/  FMNMX.FTZ R100, R100, R7, !PT ;  /* 0x0000000764647209 */ /* 0x004fe60007810000 */
[----:B------:R-:W2:Y:S01]  /*21e20*/  SHFL.BFLY PT, R4, R2, 0x2, 0x1f ;  /* 0x0c401f0002047f89 */ /* 0x000ea200000e0000 */
[----:B---3--:R-:W-:Y:S07]  /*21e30*/  FMNMX.FTZ R102, R102, R6, !PT ;  /* 0x0000000666667209 */ /* 0x008fee0007810000 */
[----:B------:R-:W3:Y:S01]  /*21e40*/  SHFL.BFLY PT, R6, R100, 0x1, 0x1f ;  /* 0x0c201f0064067f89 */ /* 0x000ee200000e0000 */
[----:B-1----:R-:W-:Y:S07]  /*21e50*/  FMNMX.FTZ R103, R103, R5, !PT ;  /* 0x0000000567677209 */ /* 0x002fee0007810000 */
[----:B------:R-:W1:Y:S01]  /*21e60*/  SHFL.BFLY PT, R8, R102, 0x1, 0x1f ;  /* 0x0c201f0066087f89 */ /* 0x000e6200000e0000 */
[----:B------:R-:W-:Y:S01]  /*21e70*/  FSETP.NEU.FTZ.AND P0, PT, R103, -INF , PT ;  /* 0xff8000006700780b */ /* 0x000fe20003f1d000 */
[----:B----4-:R-:W-:Y:S05]  /*21e80*/  FMUL.FTZ R7, R0, R103 ;  /* 0x0000006700077220 */ /* 0x010fea0000410000 */
[----:B------:R-:W-:Y:S02]  /*21e90*/  FSEL R7, R7, RZ, P0 ;  /* 0x000000ff07077208 */ /* 0x000fe40000000000 */
[----:B--2---:R-:W-:Y:S03]  /*21ea0*/  FMNMX.FTZ R2, R2, R4, !PT ;  /* 0x0000000402027209 */ /* 0x004fe60007810000 */
[-CC-:B------:R-:W-:Y:S01]  /*21eb0*/  FFMA.FTZ R4, R107, R0.reuse, -R7.reuse ;  /* 0x000000006b047223 */ /* 0x180fe20000010807 */
[-CC-:B------:R-:W-:Y:S01]  /*21ec0*/  FFMA.FTZ R212, R31, R0.reuse, -R7.reuse ;  /* 0x000000001fd47223 */ /* 0x180fe20000010807 */
[-CC-:B------:R-:W-:Y:S01]  /*21ed0*/  FFMA.FTZ R224, R42, R0.reuse, -R7.reuse ;  /* 0x000000002ae07223 */ /* 0x180fe20000010807 */
[--C-:B------:R-:W-:Y:S01]  /*21ee0*/  FFMA.FTZ R225, R43, R0, -R7.reuse ;  /* 0x000000002be17223 */ /* 0x100fe20000010807 */
[----:B---3--:R-:W-:Y:S01]  /*21ef0*/  FMNMX.FTZ R100, R100, R6, !PT ;  /* 0x0000000664647209 */ /* 0x008fe20007810000 */
[----:B------:R-:W2:Y:S01]  /*21f00*/  SHFL.BFLY PT, R101, R2, 0x1, 0x1f ;  /* 0x0c201f0002657f89 */ /* 0x000ea200000e0000 */
[----:B------:R3:W-:Y:S01]  /*21f10*/  MUFU.EX2 R22, R4 ;  /* 0x0000000400167308 */ /* 0x0007e20000000800 */
[--C-:B------:R-:W-:Y:S01]  /*21f20*/  FFMA.FTZ R229, R47, R0, -R7.reuse ;  /* 0x000000002fe57223 */ /* 0x100fe20000010807 */
[----:B------:R-:W-:Y:S01]  /*21f30*/  FSETP.NEU.FTZ.AND P1, PT, R100, -INF , PT ;  /* 0xff8000006400780b */ /* 0x000fe20003f3d000 */
[----:B------:R-:W-:Y:S01]  /*21f40*/  FMUL.FTZ R10, R0, R100 ;  /* 0x00000064000a7220 */ /* 0x000fe20000410000 */
[----:B-1----:R-:W-:Y:S01]  /*21f50*/  FMNMX.FTZ R102, R102, R8, !PT ;  /* 0x0000000866667209 */ /* 0x002fe20007810000 */
[-CC-:B------:R-:W-:Y:S01]  /*21f60*/  FFMA.FTZ R241, R59, R0.reuse, -R7.reuse ;  /* 0x000000003bf17223 */ /* 0x180fe20000010807 */
[-CC-:B------:R-:W-:Y:S01]  /*21f70*/  FFMA.FTZ R11, R186, R0.reuse, -R7.reuse ;  /* 0x00000000ba0b7223 */ /* 0x180fe20000010807 */
[--C-:B------:R-:W-:Y:S01]  /*21f80*/  FFMA.FTZ R227, R46, R0, -R7.reuse ;  /* 0x000000002ee37223 */ /* 0x100fe20000010807 */
[----:B------:R-:W-:Y:S01]  /*21f90*/  FSEL R10, R10, RZ, P1 ;  /* 0x000000ff0a0a7208 */ /* 0x000fe20000800000 */
[----:B------:R-:W-:Y:S01]  /*21fa0*/  FMUL.FTZ R9, R0, R102 ;  /* 0x0000006600097220 */ /* 0x000fe20000410000 */
[----:B------:R-:W-:Y:S01]  /*21fb0*/  FSETP.NEU.FTZ.AND P3, PT, R102, -INF , PT ;  /* 0xff8000006600780b */ /* 0x000fe20003f7d000 */
[-CC-:B------:R-:W-:Y:S01]  /*21fc0*/  FFMA.FTZ R242, R58, R0.reuse, -R7.reuse ;  /* 0x000000003af27223 */ /* 0x180fe20000010807 */
[-CC-:B------:R-:W-:Y:S01]  /*21fd0*/  FFMA.FTZ R243, R62, R0.reuse, -R7.reuse ;  /* 0x000000003ef37223 */ /* 0x180fe20000010807 */
[-CC-:B------:R-:W-:Y:S01]  /*21fe0*/  FFMA.FTZ R248, R60, R0.reuse, -R10.reuse ;  /* 0x000000003cf87223 */ /* 0x180fe2000001080a */
[----:B------:R-:W-:Y:S01]  /*21ff0*/  FSEL R9, R9, RZ, P3 ;  /* 0x000000ff09097208 */ /* 0x000fe20001800000 */
[-CC-:B------:R-:W-:Y:S01]  /*22000*/  FFMA.FTZ R247, R61, R0.reuse, -R10.reuse ;  /* 0x000000003df77223 */ /* 0x180fe2000001080a */
[-CC-:B------:R-:W-:Y:S01]  /*22010*/  FFMA.FTZ R186, R29, R0.reuse, -R10.reuse ;  /* 0x000000001dba7223 */ /* 0x180fe2000001080a */
[-CC-:B---3--:R-:W-:Y:S01]  /*22020*/  FFMA.FTZ R4, R176, R0.reuse, -R10.reuse ;  /* 0x00000000b0047223 */ /* 0x188fe2000001080a */
[-C--:B------:R-:W-:Y:S01]  /*22030*/  FFMA.FTZ R244, R63, R0.reuse, -R7 ;  /* 0x000000003ff47223 */ /* 0x080fe20000010807 */
[-CC-:B------:R-:W-:Y:S01]  /*22040*/  FFMA.FTZ R252, R64, R0.reuse, -R9.reuse ;  /* 0x0000000040fc7223 */ /* 0x180fe20000010809 */
[----:B------:R-:W-:Y:S01]  /*22050*/  MUFU.EX2 R39, R11 ;  /* 0x0000000b00277308 */ /* 0x000fe20000000800 */
[-CC-:B------:R-:W-:Y:S01]  /*22060*/  FFMA.FTZ R213, R33, R0.reuse, -R9.reuse ;  /* 0x0000000021d57223 */ /* 0x180fe20000010809 */
[-CC-:B------:R-:W-:Y:S01]  /*22070*/  FFMA.FTZ R221, R36, R0.reuse, -R9.reuse ;  /* 0x0000000024dd7223 */ /* 0x180fe20000010809 */
[----:B--2---:R-:W-:Y:S01]  /*22080*/  FMNMX.FTZ R101, R2, R101, !PT ;  /* 0x0000006502657209 */ /* 0x004fe20007810000 */
[-C--:B------:R-:W-:Y:S01]  /*22090*/  FFMA.FTZ R2, R177, R0.reuse, -R9 ;  /* 0x00000000b1027223 */ /* 0x080fe20000010809 */
[-C--:B------:R-:W-:Y:S01]  /*220a0*/  FFMA.FTZ R177, R27, R0.reuse, -R7 ;  /* 0x000000001bb17223 */ /* 0x080fe20000010807 */
[-CC-:B------:R-:W-:Y:S01]  /*220b0*/  FFMA.FTZ R220, R37, R0.reuse, -R9.reuse ;  /* 0x0000000025dc7223 */ /* 0x180fe20000010809 */
[----:B------:R-:W-:Y:S03]  /*220c0*/  FSETP.NEU.FTZ.AND P2, PT, R101, -INF , PT ;  /* 0xff8000006500780b */ /* 0x000fe60003f5d000 */
[----:B------:R1:W-:Y:S01]  /*220d0*/  MUFU.EX2 R176, R4 ;  /* 0x0000000400b07308 */ /* 0x0003e20000000800 */
[----:B------:R-:W-:Y:S01]  /*220e0*/  FMUL.FTZ R8, R0, R101 ;  /* 0x0000006500087220 */ /* 0x000fe20000410000 */
[-CC-:B------:R-:W-:Y:S01]  /*220f0*/  FFMA.FTZ R226, R48, R0.reuse, -R9.reuse ;  /* 0x0000000030e27223 */ /* 0x180fe20000010809 */
[-CC-:B------:R-:W-:Y:S01]  /*22100*/  FFMA.FTZ R228, R49, R0.reuse, -R9.reuse ;  /* 0x0000000031e47223 */ /* 0x180fe20000010809 */
[-CC-:B------:R-:W-:Y:S01]  /*22110*/  FFMA.FTZ R240, R52, R0.reuse, -R9.reuse ;  /* 0x0000000034f07223 */ /* 0x180fe20000010809 */
[-CC-:B------:R-:W-:Y:S01]  /*22120*/  FFMA.FTZ R239, R53, R0.reuse, -R9.reuse ;  /* 0x0000000035ef7223 */ /* 0x180fe20000010809 */
[----:B------:R-:W-:Y:S01]  /*22130*/  FSEL R8, R8, RZ, P2 ;  /* 0x000000ff08087208 */ /* 0x000fe20001000000 */
[-CC-:B------:R-:W-:Y:S03]  /*22140*/  FFMA.FTZ R251, R65, R0.reuse, -R9.reuse ;  /* 0x0000000041fb7223 */ /* 0x180fe60000010809 */
[----:B------:R2:W-:Y:S01]  /*22150*/  MUFU.EX2 R55, R2 ;  /* 0x0000000200377308 */ /* 0x0005e20000000800 */
[-CC-:B------:R-:W-:Y:S01]  /*22160*/  FFMA.FTZ R231, R44, R0.reuse, -R10.reuse ;  /* 0x000000002ce77223 */ /* 0x180fe2000001080a */
[-C--:B------:R-:W-:Y:S01]  /*22170*/  FFMA.FTZ R235, R56, R0.reuse, -R10 ;  /* 0x0000000038eb7223 */ /* 0x080fe2000001080a */
[-CC-:B------:R-:W-:Y:S01]  /*22180*/  FFMA.FTZ R232, R51, R0.reuse, -R8.reuse ;  /* 0x0000000033e87223 */ /* 0x180fe20000010808 */
[-CC-:B------:R-:W-:Y:S01]  /*22190*/  FFMA.FTZ R216, R16, R0.reuse, -R8.reuse ;  /* 0x0000000010d87223 */ /* 0x180fe20000010808 */
[-CC-:B------:R-:W-:Y:S01]  /*221a0*/  FFMA.FTZ R249, R13, R0.reuse, -R8.reuse ;  /* 0x000000000df97223 */ /* 0x180fe20000010808 */
[----:B------:R-:W3:Y:S01]  /*221b0*/  LDL R16, [R1+0x178] ;  /* 0x0001780001107983 */ /* 0x000ee20000100800 */
[-CC-:B------:R-:W-:Y:S01]  /*221c0*/  FFMA.FTZ R238, R14, R0.reuse, -R8.reuse ;  /* 0x000000000eee7223 */ /* 0x180fe20000010808 */
[-CC-:B------:R-:W-:Y:S01]  /*221d0*/  FFMA.FTZ R237, R54, R0.reuse, -R8.reuse ;  /* 0x0000000036ed7223 */ /* 0x180fe20000010808 */
[-CC-:B-1----:R-:W-:Y:S01]  /*221e0*/  FFMA.FTZ R4, R178, R0.reuse, -R8.reuse ;  /* 0x00000000b2047223 */ /* 0x182fe20000010808 */
[-CC-:B------:R-:W-:Y:S01]  /*221f0*/  FFMA.FTZ R217, R15, R0.reuse, -R8.reuse ;  /* 0x000000000fd97223 */ /* 0x180fe20000010808 */
[-C--:B------:R-:W-:Y:S01]  /*22200*/  FFMA.FTZ R178, R20, R0.reuse, -R9 ;  /* 0x0000000014b27223 */ /* 0x080fe20000010809 */
[-CC-:B------:R-:W-:Y:S01]  /*22210*/  FFMA.FTZ R180, R180, R0.reuse, -R8.reuse ;  /* 0x00000000b4b47223 */ /* 0x180fe20000010808 */
[----:B------:R1:W-:Y:S01]  /*22220*/  MUFU.EX2 R34, R4 ;  /* 0x0000000400227308 */ /* 0x0003e20000000800 */
[-CC-:B------:R-:W-:Y:S01]  /*22230*/  FFMA.FTZ R183, R183, R0.reuse, -R8.reuse ;  /* 0x00000000b7b77223 */ /* 0x180fe20000010808 */
[-CC-:B------:R-:W-:Y:S01]  /*22240*/  FFMA.FTZ R234, R17, R0.reuse, -R8.reuse ;  /* 0x0000000011ea7223 */ /* 0x180fe20000010808 */
[-C--:B------:R-:W-:Y:S01]  /*22250*/  FFMA.FTZ R250, R12, R0.reuse, -R8 ;  /* 0x000000000cfa7223 */ /* 0x080fe20000010808 */
[-C--:B--2---:R-:W-:Y:S01]  /*22260*/  FFMA.FTZ R2, R181, R0.reuse, -R7 ;  /* 0x00000000b5027223 */ /* 0x084fe20000010807 */
[-CC-:B------:R-:W-:Y:S01]  /*22270*/  FFMA.FTZ R181, R25, R0.reuse, -R10.reuse ;  /* 0x0000000019b57223 */ /* 0x180fe2000001080a */
[-CC-:B------:R-:W-:Y:S04]  /*22280*/  FFMA.FTZ R236, R57, R0.reuse, -R10.reuse ;  /* 0x0000000039ec7223 */ /* 0x180fe8000001080a */
[----:B------:R2:W-:Y:S01]  /*22290*/  MUFU.EX2 R18, R2 ;  /* 0x0000000200127308 */ /* 0x0005e20000000800 */
[-C--:B-1----:R-:W-:Y:S01]  /*222a0*/  FFMA.FTZ R4, R184, R0.reuse, -R9 ;  /* 0x00000000b8047223 */ /* 0x082fe20000010809 */
[-C--:B------:R-:W-:Y:S08]  /*222b0*/  FFMA.FTZ R184, R28, R0.reuse, -R10 ;  /* 0x000000001cb87223 */ /* 0x080ff0000001080a */
[----:B------:R1:W-:Y:S01]  /*222c0*/  MUFU.EX2 R23, R4 ;  /* 0x0000000400177308 */ /* 0x0003e20000000800 */
[----:B--2---:R-:W-:Y:S05]  /*222d0*/  FSEL R2, R103, RZ, P0 ;  /* 0x000000ff67027208 */ /* 0x004fea0000000000 */
[----:B------:R-:W-:Y:S01]  /*222e0*/  FADD.FTZ R3, -R2, R3 ;  /* 0x0000000302037221 */ /* 0x000fe20000010100 */
[----:B------:R-:W-:Y:S05]  /*222f0*/  FSEL R2, R100, RZ, P1 ;  /* 0x000000ff64027208 */ /* 0x000fea0000800000 */
[----:B------:R-:W-:Y:S01]  /*22300*/  FADD.FTZ R5, -R2, R104 ;  /* 0x0000006802057221 */ /* 0x000fe20000010100 */
[----:B------:R-:W-:Y:S01]  /*22310*/  FSEL R2, R102, RZ, P3 ;  /* 0x000000ff66027208 */ /* 0x000fe20001800000 */
[-C--:B-1----:R-:W-:Y:S01]  /*22320*/  FFMA.FTZ R4, R182, R0.reuse, -R8 ;  /* 0x00000000b6047223 */ /* 0x082fe20000010808 */
[----:B------:R-:W-:Y:S03]  /*22330*/  FFMA.FTZ R182, R21, R0, -R9 ;  /* 0x0000000015b67223 */ /* 0x000fe60000010809 */
[----:B------:R1:W-:Y:S01]  /*22340*/  MUFU.EX2 R38, R4 ;  /* 0x0000000400267308 */ /* 0x0003e20000000800 */
[----:B------:R-:W-:Y:S01]  /*22350*/  FADD.FTZ R6, -R2, R105 ;  /* 0x0000006902067221 */ /* 0x000fe20000010100 */
[----:B------:R-:W-:Y:S03]  /*22360*/  FSEL R2, R101, RZ, P2 ;  /* 0x000000ff65027208 */ /* 0x000fe60001000000 */
[----:B------:R-:W-:Y:S01]  /*22370*/  FMUL.FTZ R6, R0, R6 ;  /* 0x0000000600067220 */ /* 0x000fe20000410000 */
[-C--:B-1----:R-:W-:Y:S01]  /*22380*/  FFMA.FTZ R4, R211, R0.reuse, -R10 ;  /* 0x00000000d3047223 */ /* 0x082fe2000001080a */
[-CC-:B------:R-:W-:Y:S03]  /*22390*/  FFMA.FTZ R211, R30, R0.reuse, -R7.reuse ;  /* 0x000000001ed37223 */ /* 0x180fe60000010807 */
[----:B------:R1:W-:Y:S02]  /*223a0*/  MUFU.EX2 R67, R4 ;  /* 0x0000000400437308 */ /* 0x0003e40000000800 */
[----:B-1----:R-:W-:Y:S01]  /*223b0*/  FADD.FTZ R4, -R2, R106 ;  /* 0x0000006a02047221 */ /* 0x002fe20000010100 */
[-CC-:B------:R-:W-:Y:S01]  /*223c0*/  FFMA.FTZ R2, R185, R0.reuse, -R7.reuse ;  /* 0x00000000b9027223 */ /* 0x180fe20000010807 */
[-C--:B------:R-:W-:Y:S01]  /*223d0*/  FFMA.FTZ R106, R26, R0.reuse, -R7 ;  /* 0x000000001a6a7223 */ /* 0x080fe20000010807 */
[--C-:B------:R-:W-:Y:S01]  /*223e0*/  FFMA.FTZ R7, R210, R0, -R9.reuse ;  /* 0x00000000d2077223 */ /* 0x100fe20000010809 */
[----:B------:R-:W-:Y:S04]  /*223f0*/  FMUL.FTZ R4, R0, R4 ;  /* 0x0000000400047220 */ /* 0x000fe80000410000 */
[----:B------:R1:W-:Y:S01]  /*22400*/  MUFU.EX2 R66, R2 ;  /* 0x0000000200427308 */ /* 0x0003e20000000800 */
[-CC-:B------:R-:W-:Y:S01]  /*22410*/  FFMA.FTZ R210, R32, R0.reuse, -R9.reuse ;  /* 0x0000000020d27223 */ /* 0x180fe20000010809 */
[-CC-:B------:R-:W-:Y:S08]  /*22420*/  FFMA.FTZ R185, R19, R0.reuse, -R8.reuse ;  /* 0x0000000013b97223 */ /* 0x180ff00000010808 */
[----:B------:R2:W-:Y:S01]  /*22430*/  MUFU.EX2 R105, R7 ;  /* 0x0000000700697308 */ /* 0x0005e20000000800 */
[-C--:B-1----:R-:W-:Y:S01]  /*22440*/  FFMA.FTZ R2, R187, R0.reuse, -R9 ;  /* 0x00000000bb027223 */ /* 0x082fe20000010809 */
[-C--:B------:R-:W-:Y:S01]  /*22450*/  FFMA.FTZ R187, R35, R0.reuse, -R8 ;  /* 0x0000000023bb7223 */ /* 0x080fe20000010808 */
[-CC-:B------:R-:W-:Y:S01]  /*22460*/  FFMA.FTZ R35, R230, R0.reuse, -R10.reuse ;  /* 0x00000000e6237223 */ /* 0x180fe2000001080a */
[-C--:B------:R-:W-:Y:S06]  /*22470*/  FFMA.FTZ R230, R45, R0.reuse, -R10 ;  /* 0x000000002de67223 */ /* 0x080fec000001080a */
[----:B------:R1:W-:Y:S01]  /*22480*/  MUFU.EX2 R50, R2 ;  /* 0x0000000200327308 */ /* 0x0003e20000000800 */
[-C--:B--2---:R-:W-:Y:S01]  /*22490*/  FFMA.FTZ R7, R215, R0.reuse, -R8 ;  /* 0x00000000d7077223 */ /* 0x084fe20000010808 */
[-C--:B------:R-:W-:Y:S08]  /*224a0*/  FFMA.FTZ R215, R41, R0.reuse, -R10 ;  /* 0x0000000029d77223 */ /* 0x080ff0000001080a */
[----:B------:R-:W-:Y:S10]  /*224b0*/  MUFU.EX2 R104, R7 ;  /* 0x0000000700687308 */ /* 0x000ff40000000800 */
[----:B------:R-:W-:Y:S01]  /*224c0*/  MUFU.EX2 R35, R35 ;  /* 0x0000002300237308 */ /* 0x000fe20000000800 */
[-C--:B-1----:R-:W-:Y:S01]  /*224d0*/  FFMA.FTZ R2, R214, R0.reuse, -R8 ;  /* 0x00000000d6027223 */ /* 0x082fe20000010808 */
[-CC-:B------:R-:W-:Y:S08]  /*224e0*/  FFMA.FTZ R214, R40, R0.reuse, -R10.reuse ;  /* 0x0000000028d67223 */ /* 0x180ff0000001080a */
[----:B------:R1:W-:Y:S02]  /*224f0*/  MUFU.EX2 R51, R2 ;  /* 0x0000000200337308 */ /* 0x0003e40000000800 */
[----:B-1----:R-:W-:Y:S01]  /*22500*/  FMUL.FTZ R2, R0, R3 ;  /* 0x0000000300027220 */ /* 0x002fe20000410000 */
[-CC-:B------:R-:W-:Y:S01]  /*22510*/  FFMA.FTZ R3, R179, R0.reuse, -R10.reuse ;  /* 0x00000000b3037223 */ /* 0x180fe2000001080a */
[----:B------:R-:W-:Y:S06]  /*22520*/  FFMA.FTZ R179, R24, R0, -R10 ;  /* 0x0000000018b37223 */ /* 0x000fec000001080a */
[----:B------:R1:W-:Y:S10]  /*22530*/  MUFU.EX2 R107, R3 ;  /* 0x00000003006b7308 */ /* 0x0003f40000000800 */
[----:B------:R-:W2:Y:S01]  /*22540*/  MUFU.EX2 R2, R2 ;  /* 0x0000000200027308 */ /* 0x000ea20000000800 */
[----:B-1----:R-:W-:Y:S02]  /*22550*/  FMUL.FTZ R3, R0, R5 ;  /* 0x0000000500037220 */ /* 0x002fe40000410000 */
[----:B------:R-:W4:Y:S07]  /*22560*/  LDL.LU R5, [R1+0x140] ;  /* 0x0001400001057983 */ /* 0x000f2e0000300800 */
[----:B------:R1:W-:Y:S01]  /*22570*/  MUFU.EX2 R0, R6 ;  /* 0x0000000600007308 */ /* 0x0003e20000000800 */
[C---:B--2---:R-:W-:Y:S01]  /*22580*/  FMUL.FTZ R43, R2.reuse, R123 ;  /* 0x0000007b022b7220 */ /* 0x044fe20000410000 */
[C---:B------:R-:W-:Y:S01]  /*22590*/  FMUL.FTZ R42, R2.reuse, R122 ;  /* 0x0000007a022a7220 */ /* 0x040fe20000410000 */
[C---:B------:R-:W-:Y:S07]  /*225a0*/  FMUL.FTZ R14, R2.reuse, R134 ;  /* 0x00000086020e7220 */ /* 0x040fee0000410000 */
[----:B------:R-:W2:Y:S01]  /*225b0*/  MUFU.EX2 R3, R3 ;  /* 0x0000000300037308 */ /* 0x000ea20000000800 */
[C---:B------:R-:W-:Y:S01]  /*225c0*/  FFMA.FTZ R7, R2.reuse, R196, R22 ;  /* 0x000000c402077223 */ /* 0x040fe20000010016 */
[C---:B------:R-:W-:Y:S01]  /*225d0*/  FMUL.FTZ R47, R2.reuse, R119 ;  /* 0x00000077022f7220 */ /* 0x040fe20000410000 */
[C---:B------:R-:W-:Y:S01]  /*225e0*/  FMUL.FTZ R59, R2.reuse, R115 ;  /* 0x00000073023b7220 */ /* 0x040fe20000410000 */
[C---:B------:R-:W-:Y:S01]  /*225f0*/  FMUL.FTZ R30, R2.reuse, R126 ;  /* 0x0000007e021e7220 */ /* 0x040fe20000410000 */
[C---:B------:R-:W-:Y:S01]  /*22600*/  FMUL.FTZ R10, R2.reuse, R138 ;  /* 0x0000008a020a7220 */ /* 0x040fe20000410000 */
[----:B------:R-:W-:Y:S01]  /*22610*/  FMUL.FTZ R11, R2, R139 ;  /* 0x0000008b020b7220 */ /* 0x000fe20000410000 */
[----:B------:R-:W-:Y:S01]  /*22620*/  F2FP.F16.F32.PACK_AB R139, R50, R105 ;  /* 0x00000069328b723e */ /* 0x000fe200000000ff */
[C---:B------:R-:W-:Y:S01]  /*22630*/  FMUL.FTZ R15, R2.reuse, R135 ;  /* 0x00000087020f7220 */ /* 0x040fe20000410000 */
        /* <DEDUP_REMOVED lines=8> */
[C---:B--2---:R-:W-:Y:S01]  /*226c0*/  FMUL.FTZ R60, R3.reuse, R108 ;  /* 0x0000006c033c7220 */ /* 0x044fe20000410000 */
[C---:B------:R-:W-:Y:S01]  /*226d0*/  FMUL.FTZ R61, R3.reuse, R109 ;  /* 0x0000006d033d7220 */ /* 0x040fe20000410000 */
[----:B------:R-:W2:Y:S01]  /*226e0*/  LDL R108, [R1+0x1b8] ;  /* 0x0001b800016c7983 */ /* 0x000ea20000100800 */
[C---:B------:R-:W-:Y:S01]  /*226f0*/  FMUL.FTZ R28, R3.reuse, R124 ;  /* 0x0000007c031c7220 */ /* 0x040fe20000410000 */
[C---:B------:R-:W-:Y:S01]  /*22700*/  FMUL.FTZ R29, R3.reuse, R125 ;  /* 0x0000007d031d7220 */ /* 0x040fe20000410000 */
[C---:B------:R-:W-:Y:S01]  /*22710*/  FMUL.FTZ R13, R3.reuse, R133 ;  /* 0x00000085030d7220 */ /* 0x040fe20000410000 */
[----:B------:R-:W2:Y:S01]  /*22720*/  LDL.LU R109, [R1+0x144] ;  /* 0x00014400016d7983 */ /* 0x000ea20000300800 */
[----:B------:R-:W-:Y:S01]  /*22730*/  FFMA.FTZ R54, R3, R203, R176 ;  /* 0x000000cb03367223 */ /* 0x000fe200000100b0 */
[----:B------:R-:W-:Y:S01]  /*22740*/  FMUL.FTZ R62, R2, R110 ;  /* 0x0000006e023e7220 */ /* 0x000fe20000410000 */
[----:B------:R-:W-:Y:S01]  /*22750*/  F2FP.F16.F32.PACK_AB R110, R66, R39 ;  /* 0x00000027426e723e */ /* 0x000fe200000000ff */
[----:B------:R-:W2:Y:S01]  /*22760*/  LDL R123, [R1+0x174] ;  /* 0x00017400017b7983 */ /* 0x000ea20000100800 */
[C---:B------:R-:W-:Y:S01]  /*22770*/  FMUL.FTZ R63, R2.reuse, R111 ;  /* 0x0000006f023f7220 */ /* 0x040fe20000410000 */
[----:B------:R-:W-:Y:S01]  /*22780*/  F2FP.F16.F32.PACK_AB R111, R51, R104 ;  /* 0x00000068336f723e */ /* 0x000fe200000000ff */
[C---:B------:R-:W-:Y:S01]  /*22790*/  FMUL.FTZ R74, R2.reuse, R74 ;  /* 0x0000004a024a7220 */ /* 0x040fe20000410000 */
[----:B------:R-:W2:Y:S01]  /*227a0*/  LDL.64 R124, [R1+0x150] ;  /* 0x00015000017c7983 */ /* 0x000ea20000100a00 */
[C---:B------:R-:W-:Y:S01]  /*227b0*/  FMUL.FTZ R75, R2.reuse, R75 ;  /* 0x0000004b024b7220 */ /* 0x040fe20000410000 */
[C---:B------:R-:W-:Y:S01]  /*227c0*/  FMUL.FTZ R78, R2.reuse, R78 ;  /* 0x0000004e024e7220 */ /* 0x040fe20000410000 */
[C---:B------:R-:W-:Y:S01]  /*227d0*/  FMUL.FTZ R79, R2.reuse, R79 ;  /* 0x0000004f024f7220 */ /* 0x040fe20000410000 */
[C---:B------:R-:W-:Y:S01]  /*227e0*/  FMUL.FTZ R90, R2.reuse, R90 ;  /* 0x0000005a025a7220 */ /* 0x040fe20000410000 */
[----:B------:R-:W-:Y:S01]  /*227f0*/  FMUL.FTZ R91, R2, R91 ;  /* 0x0000005b025b7220 */ /* 0x000fe20000410000 */
[----:B------:R-:W2:Y:S01]  /*22800*/  LDL R122, [R1+0x17c] ;  /* 0x00017c00017a7983 */ /* 0x000ea20000100800 */
[----:B------:R1:W1:Y:S01]  /*22810*/  MUFU.EX2 R2, R4 ;  /* 0x0000000400027308 */ /* 0x0002620000000800 */
[C---:B------:R-:W-:Y:S01]  /*22820*/  FMUL.FTZ R24, R3.reuse, R128 ;  /* 0x0000008003187220 */ /* 0x040fe20000410000 */
[C---:B------:R-:W-:Y:S01]  /*22830*/  FMUL.FTZ R25, R3.reuse, R129 ;  /* 0x0000008103197220 */ /* 0x040fe20000410000 */
[----:B------:R-:W2:Y:S01]  /*22840*/  LDL R133, [R1+0xac] ;  /* 0x0000ac0001857983 */ /* 0x000ea20000100800 */
[----:B------:R-:W-:Y:S01]  /*22850*/  FMUL.FTZ R57, R3, R113 ;  /* 0x0000007103397220 */ /* 0x000fe20000410000 */
[----:B------:R-:W-:Y:S02]  /*22860*/  IMAD.SHL.U32 R113, R233, 0x2, RZ ;  /* 0x00000002e9717824 */ /* 0x000fe400078e00ff */
[C---:B------:R-:W-:Y:S01]  /*22870*/  FMUL.FTZ R8, R3.reuse, R136 ;  /* 0x0000008803087220 */ /* 0x040fe20000410000 */
[----:B------:R-:W2:Y:S01]  /*22880*/  LDL R134, [R1+0x130] ;  /* 0x0001300001867983 */ /* 0x000ea20000100800 */
[C---:B------:R-:W-:Y:S01]  /*22890*/  FMUL.FTZ R40, R3.reuse, R120 ;  /* 0x0000007803287220 */ /* 0x040fe20000410000 */
[C---:B------:R-:W-:Y:S01]  /*228a0*/  FMUL.FTZ R41, R3.reuse, R121 ;  /* 0x0000007903297220 */ /* 0x040fe20000410000 */
        /* <DEDUP_REMOVED lines=16> */
[----:B------:R-:W-:Y:S01]  /*229b0*/  FMUL.FTZ R89, R3, R89 ;  /* 0x0000005903597220 */ /* 0x000fe20000410000 */
[----:B------:R-:W2:Y:S01]  /*229c0*/  LDL R190, [R1+0x94] ;  /* 0x0000940001be7983 */ /* 0x000ea20000100800 */
[C---:B------:R-:W-:Y:S01]  /*229d0*/  FMUL.FTZ R64, R0.reuse, R140 ;  /* 0x0000008c00407220 */ /* 0x040fe20000410000 */
[C---:B-1----:R-:W-:Y:S01]  /*229e0*/  FMUL.FTZ R4, R0.reuse, R168 ;  /* 0x000000a800047220 */ /* 0x042fe20000410000 */
        /* <DEDUP_REMOVED lines=9> */
[----:B------:R1:W2:Y:S01]  /*22a80*/  LDL.S16 R115, [R1+0xb8] ;  /* 0x0000b80001737983 */ /* 0x0002a20000100600 */
        /* <DEDUP_REMOVED lines=13> */
[----:B------:R1:W2:Y:S01]  /*22b60*/  LDL.S16 R140, [R1+0xa8] ;  /* 0x0000a800018c7983 */ /* 0x0002a20000100600 */
[----:B------:R-:W-:Y:S01]  /*22b70*/  MUFU.EX2 R112, R211 ;  /* 0x000000d300707308 */ /* 0x000fe20000000800 */
[C---:B------:R-:W-:Y:S01]  /*22b80*/  FMUL.FTZ R70, R2.reuse, R70 ;  /* 0x0000004602467220 */ /* 0x040fe20000410000 */
[C---:B------:R-:W-:Y:S01]  /*22b90*/  FMUL.FTZ R71, R2.reuse, R71 ;  /* 0x0000004702477220 */ /* 0x040fe20000410000 */
[----:B------:R1:W2:Y:S01]  /*22ba0*/  LDL.S16 R136, [R1+0xa4] ;  /* 0x0000a40001887983 */ /* 0x0002a20000100600 */
[C---:B------:R-:W-:Y:S01]  /*22bb0*/  FMUL.FTZ R82, R2.reuse, R82 ;  /* 0x0000005202527220 */ /* 0x040fe20000410000 */
[C---:B------:R-:W-:Y:S01]  /*22bc0*/  FMUL.FTZ R83, R2.reuse, R83 ;  /* 0x0000005302537220 */ /* 0x040fe20000410000 */
[C---:B------:R-:W-:Y:S01]  /*22bd0*/  FMUL.FTZ R86, R2.reuse, R86 ;  /* 0x0000005602567220 */ /* 0x040fe20000410000 */
[----:B------:R1:W2:Y:S01]  /*22be0*/  LDL.S16 R121, [R1+0x9c] ;  /* 0x00009c0001797983 */ /* 0x0002a20000100600 */
[C---:B------:R-:W-:Y:S01]  /*22bf0*/  FMUL.FTZ R87, R2.reuse, R87 ;  /* 0x0000005702577220 */ /* 0x040fe20000410000 */
[C---:B------:R-:W-:Y:S01]  /*22c00*/  FMUL.FTZ R98, R2.reuse, R98 ;  /* 0x0000006202627220 */ /* 0x040fe20000410000 */
[----:B------:R-:W-:Y:S01]  /*22c10*/  FMUL.FTZ R99, R2, R99 ;  /* 0x0000006302637220 */ /* 0x000fe20000410000 */
[----:B------:R-:W2:Y:S01]  /*22c20*/  LDL R120, [R1+0x16c] ;  /* 0x00016c0001787983 */ /* 0x000ea20000100800 */
[----:B---3--:R-:W-:Y:S04]  /*22c30*/  IMAD.WIDE.U32 R128, R16, -0x326172a9, RZ ;  /* 0xcd9e8d5710807825 */ /* 0x008fe800078e00ff */
[C---:B------:R-:W-:Y:S01]  /*22c40*/  FMUL.FTZ R16, R0.reuse, R164 ;  /* 0x000000a400107220 */ /* 0x040fe20000410000 */
[C---:B----4-:R-:W-:Y:S01]  /*22c50*/  FFMA.FTZ R19, R0.reuse, R5, R55 ;  /* 0x0000000500137223 */ /* 0x050fe20000010037 */
[----:B------:R-:W-:Y:S01]  /*22c60*/  FMUL.FTZ R5, R0, R169 ;  /* 0x000000a900057220 */ /* 0x000fe20000410000 */
[C---:B------:R-:W-:Y:S01]  /*22c70*/  F2FP.F16.F32.PACK_AB R0, R18.reuse, R22 ;  /* 0x000000161200723e */ /* 0x040fe200000000ff */
[----:B------:R-:W-:Y:S01]  /*22c80*/  MUFU.EX2 R55, R178 ;  /* 0x000000b200377308 */ /* 0x000fe20000000800 */
[----:B------:R-:W-:Y:S01]  /*22c90*/  FADD.FTZ R18, R18, R7 ;  /* 0x0000000712127221 */ /* 0x000fe20000010000 */
[----:B------:R-:W-:Y:S01]  /*22ca0*/  F2FP.F16.F32.PACK_AB R7, R38, R34 ;  /* 0x000000222607723e */ /* 0x000fe200000000ff */
[----:B------:R-:W-:Y:S02]  /*22cb0*/  FADD.FTZ R19, R23, R19 ;  /* 0x0000001317137221 */ /* 0x000fe40000010000 */
[----:B------:R-:W-:Y:S02]  /*22cc0*/  FADD.FTZ R18, R39, R18 ;  /* 0x0000001227127221 */ /* 0x000fe40000010000 */
[----:B------:R-:W-:Y:S02]  /*22cd0*/  FADD.FTZ R19, R105, R19 ;  /* 0x0000001369137221 */ /* 0x000fe40000010000 */
[----:B------:R-:W-:Y:S02]  /*22ce0*/  FADD.FTZ R66, R66, R18 ;  /* 0x0000001242427221 */ /* 0x000fe40000010000 */
[----:B------:R-:W-:Y:S01]  /*22cf0*/  FADD.FTZ R114, R50, R19 ;  /* 0x0000001332727221 */ /* 0x000fe20000010000 */
[----:B--2---:R-:W-:Y:S02]  /*22d00*/  IMAD.WIDE.U32 R148, R108, -0x2daee0ad, RZ ;  /* 0xd2511f536c947825 */ /* 0x004fe400078e00ff */
[----:B------:R-:W2:Y:S01]  /*22d10*/  MUFU.EX2 R108, R106 ;  /* 0x0000006a006c7308 */ /* 0x000ea20000000800 */
[----:B------:R-:W-:Y:S09]  /*22d20*/  LOP3.LUT R3, R123, R129, RZ, 0x3c, !PT ;  /* 0x000000817b037212 */ /* 0x000ff200078e3cff */
[----:B------:R-:W-:Y:S01]  /*22d30*/  MUFU.EX2 R106, R179 ;  /* 0x000000b3006a7308 */ /* 0x000fe20000000800 */
[----:B------:R-:W-:Y:S01]  /*22d40*/  LOP3.LUT R22, R125, R113, RZ, 0x3c, !PT ;  /* 0x000000717d167212 */ /* 0x000fe200078e3cff */
[----:B------:R-:W-:Y:S04]  /*22d50*/  IMAD.WIDE.U32 R156, R3, -0x2daee0ad, RZ ;  /* 0xd2511f53039c7825 */ /* 0x000fe800078e00ff */
[----:B------:R-:W-:Y:S01]  /*22d60*/  FFMA.FTZ R3, R2, R109, R34 ;  /* 0x0000006d02037223 */ /* 0x000fe20000010022 */
[----:B------:R-:W-:Y:S01]  /*22d70*/  LOP3.LUT R22, R22, R149, RZ, 0x3c, !PT ;  /* 0x0000009516167212 */ /* 0x000fe200078e3cff */
[----:B------:R-:W-:Y:S01]  /*22d80*/  VIADD R113, R113, 0x1 ;  /* 0x0000000171717836 */ /* 0x000fe20000000000 */
[----:B------:R-:W-:Y:S01]  /*22d90*/  LOP3.LUT R144, R157, R122, R148, 0x96, !PT ;  /* 0x0000007a9d907212 */ /* 0x000fe200078e9694 */
[----:B------:R-:W-:Y:S01]  /*22da0*/  FADD.FTZ R38, R38, R3 ;  /* 0x0000000326267221 */ /* 0x000fe20000010000 */
[----:B------:R-:W-:Y:S01]  /*22db0*/  F2FP.F16.F32.PACK_AB R3, R67, R176 ;  /* 0x000000b04303723e */ /* 0x000fe200000000ff */
[----:B------:R-:W-:Y:S01]  /*22dc0*/  IMAD.WIDE.U32 R22, R22, -0x326172a9, RZ ;  /* 0xcd9e8d5716167825 */ /* 0x000fe200078e00ff */
[----:B------:R-:W3:Y:S03]  /*22dd0*/  MUFU.EX2 R34, R177 ;  /* 0x000000b100227308 */ /* 0x000ee60000000800 */
[----:B------:R-:W-:Y:S01]  /*22de0*/  FADD.FTZ R38, R104, R38 ;  /* 0x0000002668267221 */ /* 0x000fe20000010000 */
[----:B------:R-:W-:Y:S01]  /*22df0*/  IMAD.WIDE.U32 R144, R144, -0x326172a9, RZ ;  /* 0xcd9e8d5790907825 */ /* 0x000fe200078e00ff */
[----:B------:R-:W-:Y:S03]  /*22e00*/  LOP3.LUT R18, R23, R133, R128, 0x96, !PT ;  /* 0x0000008517127212 */ /* 0x000fe600078e9680 */
[----:B------:R-:W-:Y:S01]  /*22e10*/  FADD.FTZ R105, R51, R38 ;  /* 0x0000002633697221 */ /* 0x000fe20000010000 */
[----:B------:R-:W-:Y:S01]  /*22e20*/  FADD.FTZ R67, R67, R54 ;  /* 0x0000003643437221 */ /* 0x000fe20000010000 */
[----:B------:R-:W-:Y:S01]  /*22e30*/  LOP3.LUT R50, R145, R134, R22, 0x96, !PT ;  /* 0x0000008691327212 */ /* 0x000fe200078e9616 */
[----:B------:R-:W-:Y:S01]  /*22e40*/  IMAD.WIDE.U32 R18, R18, -0x2daee0ad, RZ ;  /* 0xd2511f5312127825 */ /* 0x000fe200078e00ff */
[----:B------:R-:W4:Y:S03]  /*22e50*/  MUFU.EX2 R54, R182 ;  /* 0x000000b600367308 */ /* 0x000f260000000800 */
[----:B------:R-:W-:Y:S01]  /*22e60*/  IMAD.WIDE.U32 R50, R50, -0x2daee0ad, RZ ;  /* 0xd2511f5332327825 */ /* 0x000fe200078e00ff */
[----:B------:R-:W-:Y:S04]  /*22e70*/  LOP3.LUT R38, R19, R203, R156, 0x96, !PT ;  /* 0x000000cb13267212 */ /* 0x000fe800078e969c */
[----:B------:R-:W-:Y:S01]  /*22e80*/  LOP3.LUT R19, R51, R196, R18, 0x96, !PT ;  /* 0x000000c433137212 */ /* 0x000fe200078e9612 */
[----:B------:R-:W-:Y:S04]  /*22e90*/  IMAD.WIDE.U32 R38, R38, -0x326172a9, RZ ;  /* 0xcd9e8d5726267825 */ /* 0x000fe800078e00ff */
[----:B------:R-:W-:Y:S01]  /*22ea0*/  FADD.FTZ R18, R107, R67 ;  /* 0x000000436b127221 */ /* 0x000fe20000010000 */
[----:B------:R1:W-:Y:S01]  /*22eb0*/  MUFU.EX2 R51, R180 ;  /* 0x000000b400337308 */ /* 0x0003e20000000800 */
[C---:B------:R-:W-:Y:S02]  /*22ec0*/  F2FP.F16.F32.PACK_AB R107, R35.reuse, R107 ;  /* 0x0000006b236b723e */ /* 0x040fe400000000ff */
[----:B------:R-:W-:Y:S01]  /*22ed0*/  FADD.FTZ R67, R35, R18 ;  /* 0x0000001223437221 */ /* 0x000fe20000010000 */
[----:B------:R-:W-:Y:S01]  /*22ee0*/  LOP3.LUT R35, R39, R191, R144, 0x96, !PT ;  /* 0x000000bf27237212 */ /* 0x000fe200078e9690 */
[----:B--2---:R-:W-:Y:S01]  /*22ef0*/  FADD.FTZ R18, R108, R66 ;  /* 0x000000426c127221 */ /* 0x004fe20000010000 */
[----:B---3--:R-:W-:Y:S02]  /*22f00*/  F2FP.F16.F32.PACK_AB R108, R34, R108 ;  /* 0x0000006c226c723e */ /* 0x008fe400000000ff */
[----:B----4-:R-:W-:Y:S02]  /*22f10*/  F2FP.F16.F32.PACK_AB R157, R54, R55 ;  /* 0x00000037369d723e */ /* 0x010fe400000000ff */
[----:B------:R-:W2:Y:S01]  /*22f20*/  MUFU.EX2 R39, R183 ;  /* 0x000000b700277308 */ /* 0x000ea20000000800 */
[----:B------:R-:W-:Y:S01]  /*22f30*/  FADD.FTZ R118, R34, R18 ;  /* 0x0000001222767221 */ /* 0x000fe20000010000 */
[----:B------:R-:W-:Y:S04]  /*22f40*/  IMAD.WIDE.U32 R18, R19, -0x326172a9, RZ ;  /* 0xcd9e8d5713127825 */ /* 0x000fe800078e00ff */
[----:B------:R-:W-:Y:S01]  /*22f50*/  IMAD.WIDE.U32 R34, R35, -0x2daee0ad, RZ ;  /* 0xd2511f5323227825 */ /* 0x000fe200078e00ff */
[----:B------:R-:W-:Y:S03]  /*22f60*/  LOP3.LUT R38, R19, R119, R38, 0x96, !PT ;  /* 0x0000007713267212 */ /* 0x000fe600078e9626 */
[----:B------:R-:W3:Y:S01]  /*22f70*/  MUFU.EX2 R109, R212 ;  /* 0x000000d4006d7308 */ /* 0x000ee20000000800 */
[----:B------:R-:W-:Y:S01]  /*22f80*/  FADD.FTZ R19, R55, R114 ;  /* 0x0000007237137221 */ /* 0x000fe20000010000 */
[----:B-1----:R-:W-:Y:S01]  /*22f90*/  IMAD.MOV.U32 R180, RZ, RZ, R134 ;  /* 0x000000ffffb47224 */ /* 0x002fe200078e0086 */
[----:B------:R-:W-:Y:S02]  /*22fa0*/  LOP3.LUT R50, R35, R190, R50, 0x96, !PT ;  /* 0x000000be23327212 */ /* 0x000fe400078e9632 */
[----:B------:R-:W-:Y:S03]  /*22fb0*/  FADD.FTZ R117, R54, R19 ;  /* 0x0000001336757221 */ /* 0x000fe60000010000 */
[----:B------:R-:W-:Y:S01]  /*22fc0*/  IMAD.WIDE.U32 R168, R50, -0x326172a9, RZ ;  /* 0xcd9e8d5732a87825 */ /* 0x000fe200078e00ff */
[----:B--2---:R-:W-:Y:S01]  /*22fd0*/  F2FP.F16.F32.PACK_AB R164, R39, R51 ;  /* 0x0000003327a4723e */ /* 0x004fe200000000ff */
[----:B------:R-:W1:Y:S02]  /*22fe0*/  MUFU.EX2 R35, R181 ;  /* 0x000000b500237308 */ /* 0x000e640000000800 */
[----:B------:R-:W-:Y:S01]  /*22ff0*/  IMAD.WIDE.U32 R182, R38, -0x2daee0ad, RZ ;  /* 0xd2511f5326b67825 */ /* 0x000fe200078e00ff */
[----:B------:R-:W-:Y:S03]  /*23000*/  LOP3.LUT R138, R169, R175, R18, 0x96, !PT ;  /* 0x000000afa98a7212 */ /* 0x000fe600078e9612 */
[----:B------:R-:W-:Y:S01]  /*23010*/  FADD.FTZ R18, R51, R105 ;  /* 0x0000006933127221 */ /* 0x000fe20000010000 */
[----:B------:R-:W-:Y:S03]  /*23020*/  LOP3.LUT R130, R183, R189, R34, 0x96, !PT ;  /* 0x000000bdb7827212 */ /* 0x000fe600078e9622 */
[----:B------:R2:W-:Y:S01]  /*23030*/  MUFU.EX2 R54, R185 ;  /* 0x000000b900367308 */ /* 0x0005e20000000800 */
[----:B---3--:R-:W-:Y:S01]  /*23040*/  F2FP.F16.F32.PACK_AB R212, R109, R112 ;  /* 0x000000706dd4723e */ /* 0x008fe200000000ff */
[----:B------:R-:W-:Y:S01]  /*23050*/  FADD.FTZ R114, R39, R18 ;  /* 0x0000001227727221 */ /* 0x000fe20000010000 */
[----:B------:R-:W-:Y:S01]  /*23060*/  FADD.FTZ R34, R106, R67 ;  /* 0x000000436a227221 */ /* 0x000fe20000010000 */
[----:B------:R-:W-:Y:S06]  /*23070*/  IMAD.WIDE.U32 R130, R130, -0x326172a9, RZ ;  /* 0xcd9e8d5782827825 */ /* 0x000fec00078e00ff */
[----:B------:R-:W-:Y:S01]  /*23080*/  MUFU.EX2 R67, R216 ;  /* 0x000000d800437308 */ /* 0x000fe20000000800 */
[----:B------:R-:W-:Y:S02]  /*23090*/  LOP3.LUT R19, R131, R245, R168, 0x96, !PT ;  /* 0x000000f583137212 */ /* 0x000fe400078e96a8 */
[----:B-1----:R-:W-:Y:S02]  /*230a0*/  F2FP.F16.F32.PACK_AB R106, R35, R106 ;  /* 0x0000006a236a723e */ /* 0x002fe400000000ff */
[----:B------:R-:W-:Y:S05]  /*230b0*/  LOP3.LUT R18, R19, 0xff, RZ, 0xc0, !PT ;  /* 0x000000ff13127812 */ /* 0x000fea00078ec0ff */
[----:B------:R-:W-:Y:S01]  /*230c0*/  MUFU.EX2 R105, R184 ;  /* 0x000000b800697308 */ /* 0x000fe20000000800 */
[----:B------:R-:W-:Y:S01]  /*230d0*/  ISETP.GE.U32.AND P0, PT, R192, R18, PT ;  /* 0x00000012c000720c */ /* 0x000fe20003f06070 */
[----:B--2---:R-:W-:Y:S01]  /*230e0*/  IMAD.MOV.U32 R185, RZ, RZ, R119 ;  /* 0x000000ffffb97224 */ /* 0x004fe200078e0077 */
[C---:B------:R-:W-:Y:S04]  /*230f0*/  PRMT R18, R6.reuse, 0x7632, R18 ;  /* 0x0000763206127816 */ /* 0x040fe80000000012 */
[----:B------:R-:W-:Y:S03]  /*23100*/  PRMT R116, R6, 0x5410, R18 ;  /* 0x0000541006747816 */ /* 0x000fe60000000012 */
[----:B------:R-:W1:Y:S04]  /*23110*/  MUFU.EX2 R38, R187 ;  /* 0x000000bb00267308 */ /* 0x000e680000000800 */
[----:B------:R-:W-:Y:S06]  /*23120*/  @!P0 HADD2 R115, -R6.H0_H0, -RZ.H0_H0 ;  /* 0xa00000ff06738230 */ /* 0x000fec0000000900 */
[----:B------:R-:W-:Y:S01]  /*23130*/  MUFU.EX2 R104, R210 ;  /* 0x000000d200687308 */ /* 0x000fe20000000800 */
[----:B------:R-:W-:Y:S01]  /*23140*/  PRMT R50, R115, 0x7610, R50 ;  /* 0x0000761073327816 */ /* 0x000fe20000000032 */
[----:B------:R2:W-:Y:S03]  /*23150*/  @!P0 STL.S16 [R1+0xb8], R115 ;  /* 0x0000b87301008387 */ /* 0x0005e60000100600 */
[----:B------:R-:W-:Y:S01]  /*23160*/  @!P0 PRMT R6, R50, 0x5410, RZ ;  /* 0x0000541032068816 */ /* 0x000fe200000000ff */
[----:B------:R-:W3:Y:S01]  /*23170*/  LDL R51, [R1+0x170] ;  /* 0x0001700001337983 */ /* 0x000ee20000100800 */
[----:B------:R-:W-:Y:S03]  /*23180*/  IADD3 R120, P0, R194, R120, RZ ;  /* 0x00000078c2787210 */ /* 0x000fe60007f1e0ff */
[----:B------:R4:W-:Y:S01]  /*23190*/  MUFU.EX2 R50, R224 ;  /* 0x000000e000327308 */ /* 0x0009e20000000800 */
[----:B-1----:R-:W-:Y:S01]  /*231a0*/  F2FP.F16.F32.PACK_AB R165, R38, R54 ;  /* 0x0000003626a5723e */ /* 0x002fe200000000ff */
[----:B------:R-:W3:Y:S01]  /*231b0*/  LDL R126, [R1+0x198] ;  /* 0x00019800017e7983 */ /* 0x000ee20000100800 */
[----:B------:R-:W-:Y:S03]  /*231c0*/  IMAD.MOV.U32 R187, RZ, RZ, R133 ;  /* 0x000000ffffbb7224 */ /* 0x000fe600078e0085 */
[----:B------:R1:W-:Y:S04]  /*231d0*/  ST.E.U16 desc[UR4][R194.64], R6 ;  /* 0x00000006c2007985 */ /* 0x0003e8000c101504 */
[----:B------:R-:W-:Y:S10]  /*231e0*/  MUFU.EX2 R66, R221 ;  /* 0x000000dd00427308 */ /* 0x000ff40000000800 */
[----:B------:R-:W1:Y:S01]  /*231f0*/  MUFU.EX2 R55, R220 ;  /* 0x000000dc00377308 */ /* 0x000e620000000800 */
[----:B----4-:R-:W-:Y:S02]  /*23200*/  IMAD.MOV.U32 R224, RZ, RZ, R128 ;  /* 0x000000ffffe07224 */ /* 0x010fe400078e0080 */
[----:B--2---:R-:W-:Y:S07]  /*23210*/  FADD.FTZ R115, R35, R34 ;  /* 0x0000002223737221 */ /* 0x004fee0000010000 */
[----:B------:R-:W-:Y:S10]  /*23220*/  MUFU.EX2 R34, R186 ;  /* 0x000000ba00227308 */ /* 0x000ff40000000800 */
[----:B------:R-:W2:Y:S01]  /*23230*/  MUFU.EX2 R39, R213 ;  /* 0x000000d500277308 */ /* 0x000ea20000000800 */
[----:B-1----:R-:W-:Y:S02]  /*23240*/  LOP3.LUT R6, R19, 0xffff, RZ, 0xc0, !PT ;  /* 0x0000ffff13067812 */ /* 0x002fe400078ec0ff */
[----:B------:R-:W-:Y:S02]  /*23250*/  F2FP.F16.F32.PACK_AB R183, R55, R66 ;  /* 0x0000004237b7723e */ /* 0x000fe400000000ff */
[----:B------:R-:W-:Y:S05]  /*23260*/  SHF.R.U32.HI R6, RZ, 0x8, R6 ;  /* 0x00000008ff067819 */ /* 0x000fea0000011606 */
[----:B------:R1:W4:Y:S01]  /*23270*/  MUFU.EX2 R35, R225 ;  /* 0x000000e100237308 */ /* 0x0003220000000800 */
[----:B------:R-:W-:Y:S04]  /*23280*/  LOP3.LUT R6, R6, 0xffff, RZ, 0xc0, !PT ;  /* 0x0000ffff06067812 */ /* 0x000fe800078ec0ff */
[----:B------:R-:W-:Y:S02]  /*23290*/  ISETP.GE.U32.AND P3, PT, R192, R6, PT ;  /* 0x00000006c000720c */ /* 0x000fe40003f66070 */
[--C-:B------:R-:W-:Y:S02]  /*232a0*/  SHF.R.U32.HI R6, RZ, 0x10, R19.reuse ;  /* 0x00000010ff067819 */ /* 0x100fe40000011613 */
[----:B------:R-:W-:Y:S02]  /*232b0*/  SHF.R.U32.HI R19, RZ, 0x18, R19 ;  /* 0x00000018ff137819 */ /* 0x000fe40000011613 */
[----:B------:R-:W-:Y:S02]  /*232c0*/  LOP3.LUT R6, R6, 0xff, RZ, 0xc0, !PT ;  /* 0x000000ff06067812 */ /* 0x000fe400078ec0ff */
[----:B------:R-:W-:Y:S01]  /*232d0*/  ISETP.GE.U32.AND P1, PT, R192, R19, PT ;  /* 0x00000013c000720c */ /* 0x000fe20003f26070 */
[----:B------:R-:W-:Y:S01]  /*232e0*/  FADD.FTZ R19, R112, R118 ;  /* 0x0000007670137221 */ /* 0x000fe20000010000 */
[----:B------:R-:W-:Y:S02]  /*232f0*/  ISETP.GE.U32.AND P2, PT, R192, R6, PT ;  /* 0x00000006c000720c */ /* 0x000fe40003f46070 */
[----:B------:R-:W-:Y:S01]  /*23300*/  PRMT R6, R7, 0x7632, R6 ;  /* 0x0000763207067816 */ /* 0x000fe20000000006 */
[----:B------:R-:W-:Y:S01]  /*23310*/  @!P3 HADD2 R140, -R18.H0_H0, -RZ.H0_H0 ;  /* 0xa00000ff128cb230 */ /* 0x000fe20000000900 */
[----:B--2---:R-:W-:Y:S01]  /*23320*/  F2FP.F16.F32.PACK_AB R137, R39, R104 ;  /* 0x000000682789723e */ /* 0x004fe200000000ff */
[----:B------:R-:W-:Y:S01]  /*23330*/  FADD.FTZ R109, R109, R19 ;  /* 0x000000136d6d7221 */ /* 0x000fe20000010000 */
[----:B------:R-:W-:Y:S01]  /*23340*/  FADD.FTZ R19, R104, R117 ;  /* 0x0000007568137221 */ /* 0x000fe20000010000 */
[----:B-1----:R-:W-:Y:S01]  /*23350*/  IMAD.MOV.U32 R225, RZ, RZ, R129 ;  /* 0x000000ffffe17224 */ /* 0x002fe200078e0081 */
[----:B------:R-:W-:Y:S01]  /*23360*/  PRMT R135, R140, 0x7610, R135 ;  /* 0x000076108c877816 */ /* 0x000fe20000000087 */
[----:B------:R-:W-:Y:S01]  /*23370*/  @!P3 STL.S16 [R1+0xa8], R140 ;  /* 0x0000a88c0100b387 */ /* 0x000fe20000100600 */
[----:B------:R-:W-:Y:S01]  /*23380*/  FADD.FTZ R104, R39, R19 ;  /* 0x0000001327687221 */ /* 0x000fe20000010000 */
[----:B------:R-:W-:Y:S01]  /*23390*/  @!P1 HADD2 R121, -R6.H0_H0, -RZ.H0_H0 ;  /* 0xa00000ff06799230 */ /* 0x000fe20000000900 */
[----:B------:R-:W-:Y:S01]  /*233a0*/  @!P3 PRMT R18, R135, 0x5410, RZ ;  /* 0x000054108712b816 */ /* 0x000fe200000000ff */
[----:B------:R-:W-:Y:S01]  /*233b0*/  @!P2 HADD2 R136, -R7.H0_H0, -RZ.H0_H0 ;  /* 0xa00000ff0788a230 */ /* 0x000fe20000000900 */
[----:B------:R4:W-:Y:S02]  /*233c0*/  MUFU.EX2 R19, R214 ;  /* 0x000000d600137308 */ /* 0x0009e40000000800 */
[----:B------:R-:W-:Y:S01]  /*233d0*/  PRMT R127, R121, 0x7610, R127 ;  /* 0x00007610797f7816 */ /* 0x000fe2000000007f */
[----:B------:R1:W-:Y:S01]  /*233e0*/  ST.E.U16 desc[UR4][R194.64+0x2], R18 ;  /* 0x00000212c2007985 */ /* 0x0003e2000c101504 */
[----:B------:R-:W-:Y:S03]  /*233f0*/  PRMT R132, R136, 0x7610, R132 ;  /* 0x0000761088847816 */ /* 0x000fe60000000084 */
[----:B------:R-:W-:Y:S03]  /*23400*/  @!P2 STL.S16 [R1+0xa4], R136 ;  /* 0x0000a4880100a387 */ /* 0x000fe60000100600 */
[----:B------:R-:W-:Y:S01]  /*23410*/  MUFU.EX2 R39, R227 ;  /* 0x000000e300277308 */ /* 0x000fe20000000800 */
[----:B------:R3:W-:Y:S04]  /*23420*/  @!P1 STL.S16 [R1+0x9c], R121 ;  /* 0x00009c7901009387 */ /* 0x0007e80000100600 */
[----:B------:R2:W2:Y:S01]  /*23430*/  LDL.S16 R117, [R1+0x110] ;  /* 0x0001100001757983 */ /* 0x0004a20000100600 */
[----:B----4-:R-:W-:Y:S03]  /*23440*/  F2FP.F16.F32.PACK_AB R214, R35, R50 ;  /* 0x0000003223d6723e */ /* 0x010fe600000000ff */
[----:B------:R-:W4:Y:S01]  /*23450*/  LDL R119, [R1+0x160] ;  /* 0x0001600001777983 */ /* 0x000f220000100800 */
[----:B-1----:R-:W-:Y:S01]  /*23460*/  FADD.FTZ R18, R54, R114 ;  /* 0x0000007236127221 */ /* 0x002fe20000010000 */
[----:B------:R-:W-:Y:S02]  /*23470*/  PRMT R114, R7, 0x5410, R6 ;  /* 0x0000541007727816 */ /* 0x000fe40000000006 */
[----:B------:R-:W-:Y:S01]  /*23480*/  @!P1 PRMT R6, R127, 0x5410, RZ ;  /* 0x000054107f069816 */ /* 0x000fe200000000ff */
[----:B------:R-:W-:Y:S01]  /*23490*/  FADD.FTZ R112, R38, R18 ;  /* 0x0000001226707221 */ /* 0x000fe20000010000 */
[----:B------:R-:W-:Y:S01]  /*234a0*/  @!P2 PRMT R7, R132, 0x5410, RZ ;  /* 0x000054108407a816 */ /* 0x000fe200000000ff */
[----:B------:R-:W1:Y:S01]  /*234b0*/  MUFU.EX2 R18, R215 ;  /* 0x000000d700127308 */ /* 0x000e620000000800 */
[----:B------:R-:W-:Y:S09]  /*234c0*/  LOP3.LUT R127, R130, 0xff, RZ, 0xc0, !PT ;  /* 0x000000ff827f7812 */ /* 0x000ff200078ec0ff */
[----:B------:R-:W1:Y:S02]  /*234d0*/  MUFU.EX2 R38, R229 ;  /* 0x000000e500267308 */ /* 0x000e640000000800 */
[----:B-1----:R-:W-:Y:S02]  /*234e0*/  F2FP.F16.F32.PACK_AB R211, R18, R19 ;  /* 0x0000001312d3723e */ /* 0x002fe400000000ff */
[----:B------:R-:W-:Y:S01]  /*234f0*/  F2FP.F16.F32.PACK_AB R213, R38, R39 ;  /* 0x0000002726d5723e */ /* 0x000fe200000000ff */
[----:B---3--:R-:W-:Y:S05]  /*23500*/  IMAD.X R121, R195, 0x1, R51, P0 ;  /* 0x00000001c3797824 */ /* 0x008fea00000e0633 */
[----:B------:R-:W1:Y:S01]  /*23510*/  MUFU.EX2 R51, R217 ;  /* 0x000000d900337308 */ /* 0x000e620000000800 */
[----:B------:R-:W-:Y:S01]  /*23520*/  IMAD.WIDE.U32 R178, R126, -0x326172a9, RZ ;  /* 0xcd9e8d577eb27825 */ /* 0x000fe200078e00ff */
[----:B------:R3:W-:Y:S04]  /*23530*/  ST.E.U16 desc[UR4][R120.64+0x2], R6 ;  /* 0x0000020678007985 */ /* 0x0007e8000c101504 */
[----:B------:R3:W-:Y:S01]  /*23540*/  ST.E.U16 desc[UR4][R120.64], R7 ;  /* 0x0000000778007985 */ /* 0x0007e2000c101504 */
[----:B-1----:R-:W-:Y:S01]  /*23550*/  F2FP.F16.F32.PACK_AB R169, R51, R67 ;  /* 0x0000004333a9723e */ /* 0x002fe200000000ff */
[----:B---3--:R-:W-:Y:S01]  /*23560*/  FADD.FTZ R6, R105, R115 ;  /* 0x0000007369067221 */ /* 0x008fe20000010000 */
[C---:B------:R-:W-:Y:S01]  /*23570*/  F2FP.F16.F32.PACK_AB R105, R34.reuse, R105 ;  /* 0x000000692269723e */ /* 0x040fe200000000ff */
[----:B------:R-:W3:Y:S02]  /*23580*/  LDL R115, [R1+0x15c] ;  /* 0x00015c0001737983 */ /* 0x000ee40000100800 */
[----:B------:R-:W-:Y:S01]  /*23590*/  FADD.FTZ R54, R34, R6 ;  /* 0x0000000622367221 */ /* 0x000fe20000010000 */
[----:B------:R-:W-:Y:S01]  /*235a0*/  LOP3.LUT R6, R123, R179, RZ, 0x3c, !PT ;  /* 0x000000b37b067212 */ /* 0x000fe200078e3cff */
[----:B------:R-:W-:Y:S02]  /*235b0*/  FADD.FTZ R7, R50, R109 ;  /* 0x0000006d32077221 */ /* 0x000fe40000010000 */
[----:B------:R-:W1:Y:S02]  /*235c0*/  MUFU.EX2 R50, R226 ;  /* 0x000000e200327308 */ /* 0x000e640000000800 */
[----:B------:R-:W-:Y:S01]  /*235d0*/  IMAD.WIDE.U32 R152, R6, -0x2daee0ad, RZ ;  /* 0xd2511f5306987825 */ /* 0x000fe200078e00ff */
[----:B------:R-:W-:Y:S02]  /*235e0*/  LOP3.LUT R6, R125, R113, RZ, 0x3c, !PT ;  /* 0x000000717d067212 */ /* 0x000fe400078e3cff */
[----:B------:R-:W4:Y:S01]  /*235f0*/  LDL.64 R124, [R1+0x148] ;  /* 0x00014800017c7983 */ /* 0x000f220000100a00 */
[----:B------:R-:W-:Y:S01]  /*23600*/  FADD.FTZ R109, R35, R7 ;  /* 0x00000007236d7221 */ /* 0x000fe20000010000 */
[----:B------:R-:W-:Y:S01]  /*23610*/  LOP3.LUT R148, R153, R122, R148, 0x96, !PT ;  /* 0x0000007a99947212 */ /* 0x000fe200078e9694 */
[----:B------:R-:W-:Y:S01]  /*23620*/  FADD.FTZ R7, R67, R112 ;  /* 0x0000007043077221 */ /* 0x000fe20000010000 */
[----:B------:R-:W-:Y:S01]  /*23630*/  LOP3.LUT R140, R6, R149, RZ, 0x3c, !PT ;  /* 0x00000095068c7212 */ /* 0x000fe200078e3cff */
[----:B------:R-:W-:Y:S01]  /*23640*/  FADD.FTZ R6, R66, R104 ;  /* 0x0000006842067221 */ /* 0x000fe20000010000 */
[----:B------:R-:W3:Y:S01]  /*23650*/  LDL R122, [R1+0x158] ;  /* 0x00015800017a7983 */ /* 0x000ee20000100800 */
[----:B------:R-:W-:Y:S04]  /*23660*/  IMAD.WIDE.U32 R148, R148, -0x326172a9, RZ ;  /* 0xcd9e8d5794947825 */ /* 0x000fe800078e00ff */
[C---:B------:R-:W-:Y:S01]  /*23670*/  FMUL.FTZ R66, R2.reuse, R142 ;  /* 0x0000008e02427220 */ /* 0x040fe20000410000 */
[----:B------:R-:W-:Y:S01]  /*23680*/  FADD.FTZ R55, R55, R6 ;  /* 0x0000000637377221 */ /* 0x000fe20000010000 */
[----:B------:R-:W-:Y:S01]  /*23690*/  LOP3.LUT R6, R23, R187, R178, 0x96, !PT ;  /* 0x000000bb17067212 */ /* 0x000fe200078e96b2 */
[----:B------:R-:W-:Y:S01]  /*236a0*/  FMUL.FTZ R67, R2, R143 ;  /* 0x0000008f02437220 */ /* 0x000fe20000410000 */
[----:B------:R-:W-:Y:S01]  /*236b0*/  LOP3.LUT R34, R149, R180, R22, 0x96, !PT ;  /* 0x000000b495227212 */ /* 0x000fe200078e9616 */
[----:B------:R-:W-:Y:S01]  /*236c0*/  FADD.FTZ R22, R19, R54 ;  /* 0x0000003613167221 */ /* 0x000fe20000010000 */
[----:B------:R-:W-:Y:S01]  /*236d0*/  FADD.FTZ R104, R51, R7 ;  /* 0x0000000733687221 */ /* 0x000fe20000010000 */
[----:B------:R-:W-:Y:S04]  /*236e0*/  IMAD.WIDE.U32 R6, R6, -0x2daee0ad, RZ ;  /* 0xd2511f5306067825 */ /* 0x000fe800078e00ff */
[----:B------:R-:W-:Y:S01]  /*236f0*/  FMUL.FTZ R51, R2, R151 ;  /* 0x0000009702337220 */ /* 0x000fe20000410000 */
[----:B------:R-:W-:Y:S01]  /*23700*/  FADD.FTZ R112, R18, R22 ;  /* 0x0000001612707221 */ /* 0x000fe20000010000 */
[----:B------:R-:W-:Y:S01]  /*23710*/  IMAD.WIDE.U32 R34, R34, -0x2daee0ad, RZ ;  /* 0xd2511f5322227825 */ /* 0x000fe200078e00ff */
[----:B------:R-:W-:Y:S01]  /*23720*/  LOP3.LUT R22, R7, R203, R152, 0x96, !PT ;  /* 0x000000cb07167212 */ /* 0x000fe200078e9698 */
[----:B------:R-:W1:Y:S02]  /*23730*/  MUFU.EX2 R18, R228 ;  /* 0x000000e400127308 */ /* 0x000e640000000800 */
[----:B------:R-:W-:Y:S01]  /*23740*/  FMUL.FTZ R54, R2, R146 ;  /* 0x0000009202367220 */ /* 0x000fe20000410000 */
[----:B------:R-:W-:Y:S01]  /*23750*/  LOP3.LUT R7, R35, R196, R6, 0x96, !PT ;  /* 0x000000c423077212 */ /* 0x000fe200078e9606 */
[--C-:B------:R-:W-:Y:S01]  /*23760*/  FADD.FTZ R6, R39, R109.reuse ;  /* 0x0000006d27067221 */ /* 0x100fe20000010000 */
[C---:B------:R-:W-:Y:S01]  /*23770*/  PRMT R109, R3.reuse, 0x7632, R109 ;  /* 0x00007632036d7816 */ /* 0x040fe2000000006d */
[----:B------:R-:W-:Y:S04]  /*23780*/  IMAD.WIDE.U32 R22, R22, -0x326172a9, RZ ;  /* 0xcd9e8d5716167825 */ /* 0x000fe800078e00ff */
[----:B------:R-:W-:Y:S01]  /*23790*/  FMUL.FTZ R35, R2, R159 ;  /* 0x0000009f02237220 */ /* 0x000fe20000410000 */
[----:B------:R-:W-:Y:S01]  /*237a0*/  PRMT R126, R3, 0x5410, R109 ;  /* 0x00005410037e7816 */ /* 0x000fe2000000006d */
[----:B------:R-:W-:Y:S01]  /*237b0*/  FADD.FTZ R113, R38, R6 ;  /* 0x0000000626717221 */ /* 0x000fe20000010000 */
[----:B------:R-:W-:Y:S01]  /*237c0*/  LOP3.LUT R19, R23, R191, R148, 0x96, !PT ;  /* 0x000000bf17137212 */ /* 0x000fe200078e9694 */
[----:B-1----:R-:W-:Y:S01]  /*237d0*/  FADD.FTZ R6, R50, R55 ;  /* 0x0000003732067221 */ /* 0x002fe20000010000 */
[C---:B------:R-:W-:Y:S01]  /*237e0*/  FMUL.FTZ R38, R2.reuse, R154 ;  /* 0x0000009a02267220 */ /* 0x040fe20000410000 */
[C---:B------:R-:W-:Y:S01]  /*237f0*/  FMUL.FTZ R23, R2.reuse, R163 ;  /* 0x000000a302177220 */ /* 0x040fe20000410000 */
[C---:B------:R-:W-:Y:S01]  /*23800*/  FMUL.FTZ R39, R2.reuse, R155 ;  /* 0x0000009b02277220 */ /* 0x040fe20000410000 */
[----:B------:R-:W-:Y:S01]  /*23810*/  FMUL.FTZ R55, R2, R147 ;  /* 0x0000009302377220 */ /* 0x000fe20000410000 */
[C---:B------:R-:W-:Y:S01]  /*23820*/  F2FP.F16.F32.PACK_AB R210, R18.reuse, R50 ;  /* 0x0000003212d2723e */ /* 0x040fe200000000ff */
[----:B------:R-:W-:Y:S01]  /*23830*/  FADD.FTZ R133, R18, R6 ;  /* 0x0000000612857221 */ /* 0x000fe20000010000 */
[----:B------:R-:W-:Y:S04]  /*23840*/  IMAD.WIDE.U32 R6, R7, -0x326172a9, RZ ;  /* 0xcd9e8d5707067825 */ /* 0x000fe800078e00ff */
[----:B------:R-:W-:Y:S01]  /*23850*/  FMUL.FTZ R50, R2, R150 ;  /* 0x0000009602327220 */ /* 0x000fe20000410000 */
[----:B------:R-:W-:Y:S01]  /*23860*/  IMAD.WIDE.U32 R18, R19, -0x2daee0ad, RZ ;  /* 0xd2511f5313127825 */ /* 0x000fe200078e00ff */
[----:B------:R-:W-:Y:S04]  /*23870*/  LOP3.LUT R22, R7, R185, R22, 0x96, !PT ;  /* 0x000000b907167212 */ /* 0x000fe800078e9616 */
[----:B------:R-:W-:Y:S01]  /*23880*/  LOP3.LUT R34, R19, R190, R34, 0x96, !PT ;  /* 0x000000be13227212 */ /* 0x000fe200078e9622 */
[----:B------:R-:W-:Y:S04]  /*23890*/  IMAD.WIDE.U32 R176, R22, -0x2daee0ad, RZ ;  /* 0xd2511f5316b07825 */ /* 0x000fe800078e00ff */
[----:B------:R-:W-:Y:S01]  /*238a0*/  FMUL.FTZ R22, R2, R162 ;  /* 0x000000a202167220 */ /* 0x000fe20000410000 */
[----:B------:R-:W-:Y:S01]  /*238b0*/  IMAD.WIDE.U32 R160, R34, -0x326172a9, RZ ;  /* 0xcd9e8d5722a07825 */ /* 0x000fe200078e00ff */
[----:B------:R-:W-:Y:S03]  /*238c0*/  LOP3.LUT R134, R177, R189, R18, 0x96, !PT ;  /* 0x000000bdb1867212 */ /* 0x000fe600078e9612 */
[----:B------:R-:W-:Y:S01]  /*238d0*/  FMUL.FTZ R34, R2, R158 ;  /* 0x0000009e02227220 */ /* 0x000fe20000410000 */
[----:B------:R-:W-:Y:S01]  /*238e0*/  LOP3.LUT R136, R161, R175, R6, 0x96, !PT ;  /* 0x000000afa1887212 */ /* 0x000fe200078e9606 */
[----:B------:R-:W-:Y:S05]  /*238f0*/  IMAD.WIDE.U32 R134, R134, -0x326172a9, RZ ;  /* 0xcd9e8d5786867825 */ /* 0x000fea00078e00ff */
[----:B------:R-:W-:Y:S04]  /*23900*/  LOP3.LUT R6, R135, R245, R160, 0x96, !PT ;  /* 0x000000f587067212 */ /* 0x000fe800078e96a0 */
[----:B------:R-:W-:Y:S04]  /*23910*/  LOP3.LUT R7, R6, 0xff, RZ, 0xc0, !PT ;  /* 0x000000ff06077812 */ /* 0x000fe800078ec0ff */
[----:B------:R-:W-:Y:S11]  /*23920*/  ISETP.GE.U32.AND P1, PT, R192, R7, PT ;  /* 0x00000007c000720c */ /* 0x000ff60003f26070 */
[----:B------:R-:W-:Y:S02]  /*23930*/  @!UPT UIADD3 URZ, URZ, URZ, URZ ;  /* 0x0000003f3f3ff290 */ /* 0x000fe4000fffe03f */
[----:B--2---:R-:W-:Y:S05]  /*23940*/  @!P1 HADD2 R117, -R3.H0_H0, -RZ.H0_H0 ;  /* 0xa00000ff03759230 */ /* 0x004fea0000000900 */
[----:B------:R-:W-:Y:S01]  /*23950*/  PRMT R7, R117, 0x7610, R7 ;  /* 0x0000761075077816 */ /* 0x000fe20000000007 */
[----:B------:R1:W-:Y:S03]  /*23960*/  @!P1 STL.S16 [R1+0x110], R117 ;  /* 0x0001107501009387 */ /* 0x0003e60000100600 */
[----:B------:R-:W-:Y:S01]  /*23970*/  @!P1 PRMT R3, R7, 0x5410, RZ ;  /* 0x0000541007039816 */ /* 0x000fe200000000ff */
[----:B------:R-:W2:Y:S01]  /*23980*/  LDL R118, [R1+0x164] ;  /* 0x0001640001767983 */ /* 0x000ea20000100800 */
[----:B------:R-:W-:Y:S03]  /*23990*/  FMUL.FTZ R7, R2, R171 ;  /* 0x000000ab02077220 */ /* 0x000fe60000410000 */
[----:B-1----:R-:W2:Y:S01]  /*239a0*/  LDL R117, [R1+0x168] ;  /* 0x0001680001757983 */ /* 0x002ea20000100800 */
[----:B----4-:R-:W-:Y:S03]  /*239b0*/  IADD3 R18, P0, R124, R120, RZ ;  /* 0x000000787c127210 */ /* 0x010fe60007f1e0ff */
[----:B------:R1:W4:Y:S02]  /*239c0*/  LDL.S16 R125, [R1+0x128] ;  /* 0x00012800017d7983 */ /* 0x0003240000100600 */
[----:B---3--:R-:W-:Y:S01]  /*239d0*/  IMAD.X R19, R115, 0x1, R121, P0 ;  /* 0x0000000173137824 */ /* 0x008fe200000e0679 */
[----:B------:R-:W-:Y:S01]  /*239e0*/  IADD3 R122, P0, R194, R122, RZ ;  /* 0x0000007ac27a7210 */ /* 0x000fe20007f1e0ff */
[----:B------:R1:W3:Y:S04]  /*239f0*/  LDL.S16 R115, [R1+0x12c] ;  /* 0x00012c0001737983 */ /* 0x0002e80000100600 */
[----:B------:R1:W-:Y:S01]  /*23a00*/  ST.E.U16 desc[UR4][R18.64], R3 ;  /* 0x0000000312007985 */ /* 0x0003e2000c101504 */
[----:B------:R-:W-:Y:S01]  /*23a10*/  IMAD.X R123, R195, 0x1, R119, P0 ;  /* 0x00000001c37b7824 */ /* 0x000fe200000e0677 */
[----:B-1----:R-:W-:Y:S01]  /*23a20*/  LOP3.LUT R3, R130, 0xffff, RZ, 0xc0, !PT ;  /* 0x0000ffff82037812 */ /* 0x002fe200078ec0ff */
[C---:B------:R-:W-:Y:S01]  /*23a30*/  FMUL.FTZ R18, R2.reuse, R166 ;  /* 0x000000a602127220 */ /* 0x040fe20000410000 */
[----:B------:R-:W-:Y:S02]  /*23a40*/  FMUL.FTZ R19, R2, R167 ;  /* 0x000000a702137220 */ /* 0x000fe40000410000 */
[----:B------:R-:W-:Y:S04]  /*23a50*/  SHF.R.U32.HI R3, RZ, 0x8, R3 ;  /* 0x00000008ff037819 */ /* 0x000fe80000011603 */
[----:B------:R-:W-:Y:S02]  /*23a60*/  LOP3.LUT R132, R3, 0xffff, RZ, 0xc0, !PT ;  /* 0x0000ffff03847812 */ /* 0x000fe400078ec0ff */
[--C-:B------:R-:W-:Y:S04]  /*23a70*/  SHF.R.U32.HI R3, RZ, 0x10, R130.reuse ;  /* 0x00000010ff037819 */ /* 0x100fe80000011682 */
[----:B------:R-:W-:Y:S04]  /*23a80*/  LOP3.LUT R3, R3, 0xff, RZ, 0xc0, !PT ;  /* 0x000000ff03037812 */ /* 0x000fe800078ec0ff */
[C---:B------:R-:W-:Y:S02]  /*23a90*/  ISETP.GE.U32.AND P6, PT, R192.reuse, R3, PT ;  /* 0x00000003c000720c */ /* 0x040fe40003fc6070 */
[----:B------:R-:W-:Y:S04]  /*23aa0*/  SHF.R.U32.HI R3, RZ, 0x18, R130 ;  /* 0x00000018ff037819 */ /* 0x000fe80000011682 */
[----:B------:R-:W-:Y:S02]  /*23ab0*/  ISETP.GE.U32.AND P5, PT, R192, R3, PT ;  /* 0x00000003c000720c */ /* 0x000fe40003fa6070 */
[----:B------:R-:W-:Y:S04]  /*23ac0*/  LOP3.LUT R3, R6, 0xffff, RZ, 0xc0, !PT ;  /* 0x0000ffff06037812 */ /* 0x000fe800078ec0ff */
[----:B------:R-:W-:Y:S04]  /*23ad0*/  SHF.R.U32.HI R3, RZ, 0x8, R3 ;  /* 0x00000008ff037819 */ /* 0x000fe80000011603 */
[----:B------:R-:W-:Y:S04]  /*23ae0*/  LOP3.LUT R3, R3, 0xffff, RZ, 0xc0, !PT ;  /* 0x0000ffff03037812 */ /* 0x000fe800078ec0ff */
[C---:B------:R-:W-:Y:S02]  /*23af0*/  ISETP.GE.U32.AND P3, PT, R192.reuse, R3, PT ;  /* 0x00000003c000720c */ /* 0x040fe40003f66070 */
[--C-:B------:R-:W-:Y:S02]  /*23b00*/  SHF.R.U32.HI R3, RZ, 0x10, R6.reuse ;  /* 0x00000010ff037819 */ /* 0x100fe40000011606 */
[----:B------:R-:W-:Y:S02]  /*23b10*/  SHF.R.U32.HI R6, RZ, 0x18, R6 ;  /* 0x00000018ff067819 */ /* 0x000fe40000011606 */
[----:B------:R-:W-:Y:S02]  /*23b20*/  LOP3.LUT R3, R3, 0xff, RZ, 0xc0, !PT ;  /* 0x000000ff03037812 */ /* 0x000fe400078ec0ff */
[----:B------:R-:W-:Y:S01]  /*23b30*/  ISETP.GE.U32.AND P1, PT, R192, R6, PT ;  /* 0x00000006c000720c */ /* 0x000fe20003f26070 */
[----:B------:R-:W-:Y:S01]  /*23b40*/  FMUL.FTZ R6, R2, R170 ;  /* 0x000000aa02067220 */ /* 0x000fe20000410000 */
[----:B------:R-:W-:Y:S02]  /*23b50*/  ISETP.GE.U32.AND P2, PT, R192, R3, PT ;  /* 0x00000003c000720c */ /* 0x000fe40003f46070 */
[----:B------:R-:W1:Y:S01]  /*23b60*/  MUFU.EX2 R3, R234 ;  /* 0x000000ea00037308 */ /* 0x000e620000000800 */
[----:B--2---:R-:W-:Y:S01]  /*23b70*/  IADD3 R118, P0, R194, R118, RZ ;  /* 0x00000076c2767210 */ /* 0x004fe20007f1e0ff */
[----:B-1----:R-:W-:Y:S04]  /*23b80*/  FADD.FTZ R104, R3, R104 ;  /* 0x0000006803687221 */ /* 0x002fe80000010000 */
[----:B------:R-:W-:Y:S04]  /*23b90*/  IMAD.X R119, R195, 0x1, R117, P0 ;  /* 0x00000001c3777824 */ /* 0x000fe800000e0675 */
[----:B------:R-:W-:Y:S01]  /*23ba0*/  MUFU.EX2 R117, R240 ;  /* 0x000000f000757308 */ /* 0x000fe20000000800 */
[----:B----4-:R-:W-:Y:S05]  /*23bb0*/  @!P2 HADD2 R125, -R0.H0_H0, -RZ.H0_H0 ;  /* 0xa00000ff007da230 */ /* 0x010fea0000000900 */
[----:B------:R-:W-:Y:S01]  /*23bc0*/  PRMT R141, R125, 0x7610, R141 ;  /* 0x000076107d8d7816 */ /* 0x000fe2000000008d */
[----:B---3--:R-:W-:Y:S05]  /*23bd0*/  @!P3 HADD2 R115, -R109.H0_H0, -RZ.H0_H0 ;  /* 0xa00000ff6d73b230 */ /* 0x008fea0000000900 */
[----:B------:R-:W-:Y:S01]  /*23be0*/  PRMT R2, R115, 0x7610, R2 ;  /* 0x0000761073027816 */ /* 0x000fe20000000002 */
[----:B------:R1:W-:Y:S03]  /*23bf0*/  @!P3 STL.S16 [R1+0x12c], R115 ;  /* 0x00012c730100b387 */ /* 0x0003e60000100600 */
[----:B------:R-:W-:Y:S01]  /*23c00*/  @!P3 PRMT R109, R2, 0x5410, RZ ;  /* 0x00005410026db816 */ /* 0x000fe200000000ff */
[----:B------:R3:W2:Y:S01]  /*23c10*/  LDL.S16 R154, [R1+0x120] ;  /* 0x00012000019a7983 */ /* 0x0006a20000100600 */
[----:B------:R-:W-:Y:S01]  /*23c20*/  ISETP.GE.U32.AND P3, PT, R192, R127, PT ;  /* 0x0000007fc000720c */ /* 0x000fe20003f66070 */
[----:B------:R-:W4:Y:S02]  /*23c30*/  MUFU.EX2 R2, R232 ;  /* 0x000000e800027308 */ /* 0x000f240000000800 */
[----:B------:R3:W-:Y:S08]  /*23c40*/  ST.E.U16 desc[UR4][R122.64], R109 ;  /* 0x0000006d7a007985 */ /* 0x0007f0000c101504 */
[----:B------:R-:W-:Y:S01]  /*23c50*/  MUFU.EX2 R127, R243 ;  /* 0x000000f3007f7308 */ /* 0x000fe20000000800 */
[C---:B----4-:R-:W-:Y:S01]  /*23c60*/  F2FP.F16.F32.PACK_AB R161, R2.reuse, R3 ;  /* 0x0000000302a1723e */ /* 0x050fe200000000ff */
[----:B------:R-:W-:Y:S01]  /*23c70*/  FADD.FTZ R124, R2, R104 ;  /* 0x00000068027c7221 */ /* 0x000fe20000010000 */
[----:B-1----:R1:W4:Y:S07]  /*23c80*/  LDL.S16 R115, [R1+0x124] ;  /* 0x0001240001737983 */ /* 0x00232e0000100600 */
[----:B------:R-:W1:Y:S01]  /*23c90*/  MUFU.EX2 R104, R231 ;  /* 0x000000e700687308 */ /* 0x000e620000000800 */
[----:B------:R1:W-:Y:S04]  /*23ca0*/  @!P2 STL.S16 [R1+0x128], R125 ;  /* 0x0001287d0100a387 */ /* 0x0003e80000100600 */
[----:B------:R2:W2:Y:S05]  /*23cb0*/  LDL.S16 R153, [R1+0x11c] ;  /* 0x00011c0001997983 */ /* 0x0004aa0000100600 */
[----:B------:R-:W1:Y:S10]  /*23cc0*/  MUFU.EX2 R2, R230 ;  /* 0x000000e600027308 */ /* 0x000e740000000800 */
[----:B---3--:R-:W3:Y:S01]  /*23cd0*/  MUFU.EX2 R109, R239 ;  /* 0x000000ef006d7308 */ /* 0x008ee20000000800 */
[----:B-1----:R-:W-:Y:S09]  /*23ce0*/  FADD.FTZ R3, R104, R112 ;  /* 0x0000007068037221 */ /* 0x002ff20000010000 */
[----:B------:R-:W1:Y:S01]  /*23cf0*/  MUFU.EX2 R112, R242 ;  /* 0x000000f200707308 */ /* 0x000e620000000800 */
[C---:B------:R-:W-:Y:S01]  /*23d00*/  F2FP.F16.F32.PACK_AB R104, R2.reuse, R104 ;  /* 0x000000680268723e */ /* 0x040fe200000000ff */
[----:B------:R-:W-:Y:S01]  /*23d10*/  FADD.FTZ R128, R2, R3 ;  /* 0x0000000302807221 */ /* 0x000fe20000010000 */
[C---:B------:R-:W-:Y:S04]  /*23d20*/  PRMT R2, R0.reuse, 0x7632, R2 ;  /* 0x0000763200027816 */ /* 0x040fe80000000002 */
[----:B------:R-:W-:Y:S03]  /*23d30*/  PRMT R125, R0, 0x5410, R2 ;  /* 0x00005410007d7816 */ /* 0x000fe60000000002 */
[----:B------:R-:W1:Y:S01]  /*23d40*/  MUFU.EX2 R3, R241 ;  /* 0x000000f100037308 */ /* 0x000e620000000800 */
[----:B------:R-:W-:Y:S01]  /*23d50*/  @!P2 PRMT R0, R141, 0x5410, RZ ;  /* 0x000054108d00a816 */ /* 0x000fe200000000ff */
[----:B------:R-:W-:Y:S01]  /*23d60*/  IMAD.WIDE.U32 R140, R140, -0x326172a9, RZ ;  /* 0xcd9e8d578c8c7825 */ /* 0x000fe200078e00ff */
[----:B---3--:R-:W-:Y:S03]  /*23d70*/  F2FP.F16.F32.PACK_AB R162, R109, R117 ;  /* 0x000000756da2723e */ /* 0x008fe600000000ff */
[----:B------:R3:W-:Y:S01]  /*23d80*/  ST.E.U16 desc[UR4][R118.64], R0 ;  /* 0x0000000076007985 */ /* 0x0007e2000c101504 */
[CC--:B------:R-:W-:Y:S02]  /*23d90*/  LOP3.LUT R158, R141.reuse, R187.reuse, R178, 0x96, !PT ;  /* 0x000000bb8d9e7212 */ /* 0x0c0fe400078e96b2 */
[----:B------:R-:W-:Y:S01]  /*23da0*/  LOP3.LUT R150, R141, R187, R224, 0x96, !PT ;  /* 0x000000bb8d967212 */ /* 0x000fe200078e96e0 */
[----:B-1----:R-:W-:Y:S01]  /*23db0*/  FADD.FTZ R113, R112, R113 ;  /* 0x0000007170717221 */ /* 0x002fe20000010000 */
[C---:B------:R-:W-:Y:S03]  /*23dc0*/  F2FP.F16.F32.PACK_AB R170, R3.reuse, R112 ;  /* 0x0000007003aa723e */ /* 0x040fe600000000ff */
[----:B------:R-:W-:Y:S02]  /*23dd0*/  FADD.FTZ R129, R3, R113 ;  /* 0x0000007103817221 */ /* 0x000fe40000010000 */
[----:B------:R-:W-:Y:S10]  /*23de0*/  MUFU.EX2 R113, R237 ;  /* 0x000000ed00717308 */ /* 0x000ff40000000800 */
[----:B------:R-:W1:Y:S01]  /*23df0*/  MUFU.EX2 R3, R238 ;  /* 0x000000ee00037308 */ /* 0x000e620000000800 */
[----:B---3--:R-:W-:Y:S04]  /*23e00*/  LOP3.LUT R0, R134, 0xff, RZ, 0xc0, !PT ;  /* 0x000000ff86007812 */ /* 0x008fe800078ec0ff */
[----:B------:R-:W-:Y:S02]  /*23e10*/  ISETP.GE.U32.AND P0, PT, R192, R0, PT ;  /* 0x00000000c000720c */ /* 0x000fe40003f06070 */
[----:B------:R-:W-:Y:S04]  /*23e20*/  LOP3.LUT R0, R134, 0xffff, RZ, 0xc0, !PT ;  /* 0x0000ffff86007812 */ /* 0x000fe800078ec0ff */
[----:B------:R-:W-:Y:S02]  /*23e30*/  SHF.R.U32.HI R0, RZ, 0x8, R0 ;  /* 0x00000008ff007819 */ /* 0x000fe40000011600 */
[----:B-1----:R-:W-:Y:S02]  /*23e40*/  F2FP.F16.F32.PACK_AB R163, R3, R113 ;  /* 0x0000007103a3723e */ /* 0x002fe400000000ff */
[----:B------:R-:W-:Y:S01]  /*23e50*/  LOP3.LUT R0, R0, 0xffff, RZ, 0xc0, !PT ;  /* 0x0000ffff00007812 */ /* 0x000fe200078ec0ff */
[----:B----4-:R-:W-:Y:S05]  /*23e60*/  @!P1 HADD2 R115, -R2.H0_H0, -RZ.H0_H0 ;  /* 0xa00000ff02739230 */ /* 0x010fea0000000900 */
[----:B------:R-:W-:Y:S01]  /*23e70*/  PRMT R112, R115, 0x7610, R112 ;  /* 0x0000761073707816 */ /* 0x000fe20000000070 */
[----:B------:R1:W-:Y:S03]  /*23e80*/  @!P1 STL.S16 [R1+0x124], R115 ;  /* 0x0001247301009387 */ /* 0x0003e60000100600 */
[----:B------:R-:W-:Y:S01]  /*23e90*/  @!P1 PRMT R2, R112, 0x5410, RZ ;  /* 0x0000541070029816 */ /* 0x000fe200000000ff */
[----:B------:R3:W4:Y:S01]  /*23ea0*/  LDL.S16 R181, [R1+0x118] ;  /* 0x0001180001b57983 */ /* 0x0007220000100600 */
[C---:B------:R-:W-:Y:S01]  /*23eb0*/  ISETP.GE.U32.AND P1, PT, R192.reuse, R0, PT ;  /* 0x00000000c000720c */ /* 0x040fe20003f26070 */
[----:B------:R-:W-:Y:S01]  /*23ec0*/  FADD.FTZ R0, R117, R133 ;  /* 0x0000008575007221 */ /* 0x000fe20000010000 */
[----:B------:R-:W-:Y:S01]  /*23ed0*/  FADD.FTZ R117, R113, R124 ;  /* 0x0000007c71757221 */ /* 0x000fe20000010000 */
[----:B------:R-:W-:Y:S01]  /*23ee0*/  SHF.R.U32.HI R124, RZ, 0x18, R134 ;  /* 0x00000018ff7c7819 */ /* 0x000fe20000011686 */
[----:B------:R3:W-:Y:S01]  /*23ef0*/  ST.E.U16 desc[UR4][R118.64+0x2], R2 ;  /* 0x0000020276007985 */ /* 0x0007e2000c101504 */
[--C-:B------:R-:W-:Y:S01]  /*23f00*/  FADD.FTZ R155, R109, R0.reuse ;  /* 0x000000006d9b7221 */ /* 0x100fe20000010000 */
[C---:B------:R-:W-:Y:S01]  /*23f10*/  PRMT R0, R139.reuse, 0x7610, R0 ;  /* 0x000076108b007816 */ /* 0x040fe20000000000 */
[----:B------:R-:W-:Y:S01]  /*23f20*/  MUFU.EX2 R112, R236 ;  /* 0x000000ec00707308 */ /* 0x000fe20000000800 */
[----:B------:R-:W-:Y:S02]  /*23f30*/  PRMT R109, R139, 0x7632, R109 ;  /* 0x000076328b6d7816 */ /* 0x000fe4000000006d */
[----:B------:R-:W-:Y:S01]  /*23f40*/  ISETP.GE.U32.AND P2, PT, R192, R124, PT ;  /* 0x0000007cc000720c */ /* 0x000fe20003f46070 */
[----:B--2---:R-:W-:Y:S01]  /*23f50*/  @!P3 HADD2 R154, -R0.H0_H0, -RZ.H0_H0 ;  /* 0xa00000ff009ab230 */ /* 0x004fe20000000900 */
[----:B------:R-:W-:Y:S05]  /*23f60*/  PRMT R113, R0, 0x5410, R109 ;  /* 0x0000541000717816 */ /* 0x000fea000000006d */
[----:B------:R-:W3:Y:S01]  /*23f70*/  MUFU.EX2 R124, R244 ;  /* 0x000000f4007c7308 */ /* 0x000ee20000000800 */
[----:B------:R-:W-:Y:S01]  /*23f80*/  PRMT R139, R154, 0x7610, R139 ;  /* 0x000076109a8b7816 */ /* 0x000fe2000000008b */
[----:B------:R2:W-:Y:S03]  /*23f90*/  @!P3 STL.S16 [R1+0x120], R154 ;  /* 0x0001209a0100b387 */ /* 0x0005e60000100600 */
[----:B------:R-:W-:Y:S01]  /*23fa0*/  @!P3 PRMT R0, R139, 0x5410, RZ ;  /* 0x000054108b00b816 */ /* 0x000fe200000000ff */
[----:B------:R4:W4:Y:S01]  /*23fb0*/  LDL.S16 R178, [R1+0x114] ;  /* 0x0001140001b27983 */ /* 0x0009220000100600 */
[----:B------:R-:W-:Y:S03]  /*23fc0*/  ISETP.GE.U32.AND P3, PT, R192, R132, PT ;  /* 0x00000084c000720c */ /* 0x000fe60003f66070 */
[----:B-1----:R-:W1:Y:S01]  /*23fd0*/  MUFU.EX2 R115, R235 ;  /* 0x000000eb00737308 */ /* 0x002e620000000800 */
[----:B------:R-:W-:Y:S01]  /*23fe0*/  IMAD.WIDE.U32 R138, R138, -0x2daee0ad, RZ ;  /* 0xd2511f538a8a7825 */ /* 0x000fe200078e00ff */
[----:B------:R4:W4:Y:S04]  /*23ff0*/  LDL.S16 R166, [R1+0x10c] ;  /* 0x00010c0001a67983 */ /* 0x0009280000100600 */
[----:B------:R1:W-:Y:S01]  /*24000*/  ST.E.U16 desc[UR4][R194.64+0x10], R0 ;  /* 0x00001000c2007985 */ /* 0x0003e2000c101504 */
[----:B---3--:R-:W-:Y:S03]  /*24010*/  F2FP.F16.F32.PACK_AB R2, R124, R127 ;  /* 0x0000007f7c02723e */ /* 0x008fe600000000ff */
[----:B------:R-:W-:Y:S05]  /*24020*/  @!P3 HADD2 R153, -R109.H0_H0, -RZ.H0_H0 ;  /* 0xa00000ff6d99b230 */ /* 0x000fea0000000900 */
[----:B------:R-:W-:Y:S01]  /*24030*/  PRMT R142, R153, 0x7610, R142 ;  /* 0x00007610998e7816 */ /* 0x000fe2000000008e */
[----:B------:R3:W-:Y:S01]  /*24040*/  @!P3 STL.S16 [R1+0x11c], R153 ;  /* 0x00011c990100b387 */ /* 0x0007e20000100600 */
[----:B--2---:R-:W-:Y:S01]  /*24050*/  FADD.FTZ R154, R3, R117 ;  /* 0x00000075039a7221 */ /* 0x004fe20000010000 */
[----:B-1----:R-:W-:Y:S01]  /*24060*/  F2FP.F16.F32.PACK_AB R3, R112, R115 ;  /* 0x000000737003723e */ /* 0x002fe200000000ff */
[----:B------:R-:W-:Y:S01]  /*24070*/  FADD.FTZ R128, R115, R128 ;  /* 0x0000008073807221 */ /* 0x000fe20000010000 */
[----:B------:R-:W-:Y:S01]  /*24080*/  @!P3 PRMT R109, R142, 0x5410, RZ ;  /* 0x000054108e6db816 */ /* 0x000fe200000000ff */
[----:B------:R-:W-:Y:S01]  /*24090*/  FADD.FTZ R115, R127, R129 ;  /* 0x000000817f737221 */ /* 0x000fe20000010000 */
[----:B------:R-:W-:Y:S01]  /*240a0*/  SHF.R.U32.HI R117, RZ, 0x10, R134 ;  /* 0x00000010ff757819 */ /* 0x000fe20000011686 */
[----:B------:R1:W2:Y:S02]  /*240b0*/  LDL.S16 R142, [R1+0x108] ;  /* 0x00010800018e7983 */ /* 0x0002a40000100600 */
[----:B------:R-:W-:Y:S01]  /*240c0*/  FADD.FTZ R124, R124, R115 ;  /* 0x000000737c7c7221 */ /* 0x000fe20000010000 */
[----:B------:R-:W-:Y:S01]  /*240d0*/  LOP3.LUT R117, R117, 0xff, RZ, 0xc0, !PT ;  /* 0x000000ff75757812 */ /* 0x000fe200078ec0ff */
[----:B------:R1:W-:Y:S03]  /*240e0*/  ST.E.U16 desc[UR4][R194.64+0x12], R109 ;  /* 0x0000126dc2007985 */ /* 0x0003e6000c101504 */
[----:B------:R-:W-:Y:S02]  /*240f0*/  ISETP.GE.U32.AND P3, PT, R192, R117, PT ;  /* 0x00000075c000720c */ /* 0x000fe40003f66070 */
[----:B------:R-:W-:Y:S02]  /*24100*/  PRMT R0, R107, 0x7632, R0 ;  /* 0x000076326b007816 */ /* 0x000fe40000000000 */
[----:B------:R-:W-:Y:S01]  /*24110*/  LOP3.LUT R117, R139, R246, R182, 0x96, !PT ;  /* 0x000000f68b757212 */ /* 0x000fe200078e96b6 */
[----:B---3--:R-:W-:Y:S01]  /*24120*/  FADD.FTZ R153, R112, R128 ;  /* 0x0000008070997221 */ /* 0x008fe20000010000 */
[----:B------:R-:W-:Y:S02]  /*24130*/  PRMT R112, R111, 0x7632, R112 ;  /* 0x000076326f707816 */ /* 0x000fe40000000070 */
[----:B------:R-:W-:Y:S02]  /*24140*/  LOP3.LUT R128, R117, 0xff, RZ, 0xc0, !PT ;  /* 0x000000ff75807812 */ /* 0x000fe400078ec0ff */
[----:B------:R-:W-:Y:S02]  /*24150*/  PRMT R115, R111, 0x5410, R112 ;  /* 0x000054106f737816 */ /* 0x000fe40000000070 */
[----:B-1----:R-:W-:Y:S01]  /*24160*/  SHF.R.U32.HI R109, RZ, 0x18, R117 ;  /* 0x00000018ff6d7819 */ /* 0x002fe20000011675 */
[----:B----4-:R-:W-:Y:S05]  /*24170*/  @!P6 HADD2 R181, -R111.H0_H0, -RZ.H0_H0 ;  /* 0xa00000ff6fb5e230 */ /* 0x010fea0000000900 */
[----:B------:R-:W-:Y:S01]  /*24180*/  PRMT R179, R181, 0x7610, R179 ;  /* 0x00007610b5b37816 */ /* 0x000fe200000000b3 */
[----:B------:R1:W-:Y:S03]  /*24190*/  @!P6 STL.S16 [R1+0x118], R181 ;  /* 0x000118b50100e387 */ /* 0x0003e60000100600 */
[----:B------:R-:W-:Y:S02]  /*241a0*/  @!P6 PRMT R111, R179, 0x5410, RZ ;  /* 0x00005410b36fe816 */ /* 0x000fe400000000ff */
[----:B------:R-:W-:Y:S03]  /*241b0*/  ISETP.GE.U32.AND P6, PT, R192, R128, PT ;  /* 0x00000080c000720c */ /* 0x000fe60003fc6070 */
[----:B------:R-:W-:Y:S01]  /*241c0*/  ST.E.U16 desc[UR4][R120.64+0x10], R111 ;  /* 0x0000106f78007985 */ /* 0x000fe2000c101504 */
[----:B------:R-:W-:Y:S02]  /*241d0*/  @!P5 HADD2 R178, -R112.H0_H0, -RZ.H0_H0 ;  /* 0xa00000ff70b2d230 */ /* 0x000fe40000000900 */
[----:B------:R-:W-:Y:S03]  /*241e0*/  @!P0 HADD2 R166, -R107.H0_H0, -RZ.H0_H0 ;  /* 0xa00000ff6ba68230 */ /* 0x000fe60000000900 */
[----:B------:R-:W-:Y:S02]  /*241f0*/  PRMT R151, R178, 0x7610, R151 ;  /* 0x00007610b2977816 */ /* 0x000fe40000000097 */
[----:B------:R-:W-:Y:S01]  /*24200*/  PRMT R143, R166, 0x7610, R143 ;  /* 0x00007610a68f7816 */ /* 0x000fe2000000008f */
[----:B-1----:R1:W3:Y:S01]  /*24210*/  LDL.S16 R181, [R1+0x100] ;  /* 0x0001000001b57983 */ /* 0x0022e20000100600 */
[----:B------:R-:W-:Y:S03]  /*24220*/  @!P5 PRMT R112, R151, 0x5410, RZ ;  /* 0x000054109770d816 */ /* 0x000fe600000000ff */
[----:B------:R4:W-:Y:S04]  /*24230*/  STL [R1+0x4], R124 ;  /* 0x0000047c01007387 */ /* 0x0009e80000100800 */
[----:B------:R-:W-:Y:S04]  /*24240*/  @!P5 STL.S16 [R1+0x114], R178 ;  /* 0x000114b20100d387 */ /* 0x000fe80000100600 */
[----:B------:R1:W-:Y:S04]  /*24250*/  @!P0 STL.S16 [R1+0x10c], R166 ;  /* 0x00010ca601008387 */ /* 0x0003e80000100600 */
[----:B------:R3:W3:Y:S01]  /*24260*/  LDL.S16 R179, [R1+0xfc] ;  /* 0x0000fc0001b37983 */ /* 0x0006e20000100600 */
[----:B--2---:R-:W-:Y:S03]  /*24270*/  @!P1 HADD2 R142, -R0.H0_H0, -RZ.H0_H0 ;  /* 0xa00000ff008e9230 */ /* 0x004fe60000000900 */
[----:B------:R-:W-:Y:S02]  /*24280*/  ST.E.U16 desc[UR4][R120.64+0x12], R112 ;  /* 0x0000127078007985 */ /* 0x000fe4000c101504 */
[----:B------:R-:W-:Y:S02]  /*24290*/  PRMT R128, R142, 0x7610, R128 ;  /* 0x000076108e807816 */ /* 0x000fe40000000080 */
[----:B----4-:R-:W-:Y:S02]  /*242a0*/  LOP3.LUT R124, R117, 0xffff, RZ, 0xc0, !PT ;  /* 0x0000ffff757c7812 */ /* 0x010fe400078ec0ff */
[----:B------:R-:W-:Y:S02]  /*242b0*/  SHF.R.U32.HI R117, RZ, 0x10, R117 ;  /* 0x00000010ff757819 */ /* 0x000fe40000011675 */
[----:B------:R-:W-:Y:S02]  /*242c0*/  SHF.R.U32.HI R124, RZ, 0x8, R124 ;  /* 0x00000008ff7c7819 */ /* 0x000fe4000001167c */
[----:B------:R-:W-:Y:S02]  /*242d0*/  LOP3.LUT R117, R117, 0xff, RZ, 0xc0, !PT ;  /* 0x000000ff75757812 */ /* 0x000fe400078ec0ff */
[----:B------:R-:W-:Y:S01]  /*242e0*/  LOP3.LUT R124, R124, 0xffff, RZ, 0xc0, !PT ;  /* 0x0000ffff7c7c7812 */ /* 0x000fe200078ec0ff */
[----:B-1----:R1:W2:Y:S03]  /*242f0*/  LDL.S16 R166, [R1+0x104] ;  /* 0x0001040001a67983 */ /* 0x0022a60000100600 */
[C---:B------:R-:W-:Y:S01]  /*24300*/  ISETP.GE.U32.AND P5, PT, R192.reuse, R124, PT ;  /* 0x0000007cc000720c */ /* 0x040fe20003fa6070 */
[----:B------:R4:W-:Y:S01]  /*24310*/  @!P1 STL.S16 [R1+0x108], R142 ;  /* 0x0001088e01009387 */ /* 0x0009e20000100600 */
[----:B------:R-:W-:Y:S02]  /*24320*/  PRMT R124, R107, 0x5410, R0 ;  /* 0x000054106b7c7816 */ /* 0x000fe40000000000 */
[----:B------:R-:W-:Y:S01]  /*24330*/  @!P0 PRMT R107, R143, 0x5410, RZ ;  /* 0x000054108f6b8816 */ /* 0x000fe200000000ff */
[----:B------:R1:W2:Y:S01]  /*24340*/  LDL.S16 R151, [R1+0xf8] ;  /* 0x0000f80001977983 */ /* 0x0002a20000100600 */
[----:B------:R-:W-:Y:S02]  /*24350*/  ISETP.GE.U32.AND P0, PT, R192, R109, PT ;  /* 0x0000006dc000720c */ /* 0x000fe40003f06070 */
[----:B------:R-:W-:Y:S01]  /*24360*/  PRMT R109, R110, 0x7632, R109 ;  /* 0x000076326e6d7816 */ /* 0x000fe2000000006d */
[----:B------:R1:W2:Y:S01]  /*24370*/  LDL.S16 R178, [R1+0xf4] ;  /* 0x0000f40001b27983 */ /* 0x0002a20000100600 */
[----:B------:R-:W-:Y:S02]  /*24380*/  @!P1 PRMT R0, R128, 0x5410, RZ ;  /* 0x0000541080009816 */ /* 0x000fe400000000ff */
[----:B------:R-:W-:Y:S01]  /*24390*/  PRMT R128, R110, 0x5410, R109 ;  /* 0x000054106e807816 */ /* 0x000fe2000000006d */
[----:B------:R1:W-:Y:S01]  /*243a0*/  ST.E.U16 desc[UR4][R122.64+0xe], R107 ;  /* 0x00000e6b7a007985 */ /* 0x0003e2000c101504 */
[----:B------:R-:W-:Y:S03]  /*243b0*/  ISETP.GE.U32.AND P1, PT, R192, R117, PT ;  /* 0x00000075c000720c */ /* 0x000fe60003f26070 */
[----:B------:R1:W-:Y:S01]  /*243c0*/  ST.E.U16 desc[UR4][R122.64+0x10], R0 ;  /* 0x000010007a007985 */ /* 0x0003e2000c101504 */
[----:B----4-:R-:W-:Y:S05]  /*243d0*/  IMAD.WIDE.U32 R142, R136, -0x2daee0ad, RZ ;  /* 0xd2511f53888e7825 */ /* 0x010fea00078e00ff */
[----:B------:R-:W-:Y:S04]  /*243e0*/  LOP3.LUT R111, R143, R246, R176, 0x96, !PT ;  /* 0x000000f68f6f7212 */ /* 0x000fe800078e96b0 */
[C---:B------:R-:W-:Y:S02]  /*243f0*/  LOP3.LUT R112, R111.reuse, 0xff, RZ, 0xc0, !PT ;  /* 0x000000ff6f707812 */ /* 0x040fe400078ec0ff */
[----:B-1----:R-:W-:Y:S04]  /*24400*/  LOP3.LUT R107, R111, 0xffff, RZ, 0xc0, !PT ;  /* 0x0000ffff6f6b7812 */ /* 0x002fe800078ec0ff */
[--C-:B------:R-:W-:Y:S02]  /*24410*/  SHF.R.U32.HI R0, RZ, 0x8, R107.reuse ;  /* 0x00000008ff007819 */ /* 0x100fe4000001166b */
[----:B------:R-:W-:Y:S01]  /*24420*/  PRMT R107, R157, 0x7610, R107 ;  /* 0x000076109d6b7816 */ /* 0x000fe2000000006b */
[----:B---3--:R-:W-:Y:S05]  /*24430*/  @!P3 HADD2 R181, -R110.H0_H0, -RZ.H0_H0 ;  /* 0xa00000ff6eb5b230 */ /* 0x008fea0000000900 */
[----:B------:R-:W-:Y:S01]  /*24440*/  PRMT R133, R181, 0x7610, R133 ;  /* 0x00007610b5857816 */ /* 0x000fe20000000085 */
[----:B------:R-:W-:Y:S03]  /*24450*/  @!P3 STL.S16 [R1+0x100], R181 ;  /* 0x000100b50100b387 */ /* 0x000fe60000100600 */
[----:B------:R-:W-:Y:S02]  /*24460*/  @!P3 PRMT R110, R133, 0x5410, RZ ;  /* 0x00005410856eb816 */ /* 0x000fe400000000ff */
[----:B------:R-:W-:Y:S01]  /*24470*/  ISETP.GE.U32.AND P3, PT, R192, R112, PT ;  /* 0x00000070c000720c */ /* 0x000fe20003f66070 */
[----:B------:R1:W3:Y:S01]  /*24480*/  LDL.S16 R133, [R1+0xf0] ;  /* 0x0000f00001857983 */ /* 0x0002e20000100600 */
[----:B------:R-:W-:Y:S02]  /*24490*/  LOP3.LUT R112, R0, 0xffff, RZ, 0xc0, !PT ;  /* 0x0000ffff00707812 */ /* 0x000fe400078ec0ff */
[----:B------:R-:W-:Y:S01]  /*244a0*/  PRMT R0, R157, 0x7632, R0 ;  /* 0x000076329d007816 */ /* 0x000fe20000000000 */
[----:B------:R-:W-:Y:S01]  /*244b0*/  @!P2 HADD2 R179, -R109.H0_H0, -RZ.H0_H0 ;  /* 0xa00000ff6db3a230 */ /* 0x000fe20000000900 */
[----:B------:R4:W-:Y:S04]  /*244c0*/  ST.E.U16 desc[UR4][R118.64+0x10], R110 ;  /* 0x0000106e76007985 */ /* 0x0009e8000c101504 */
[----:B------:R-:W-:Y:S01]  /*244d0*/  PRMT R132, R179, 0x7610, R132 ;  /* 0x00007610b3847816 */ /* 0x000fe20000000084 */
[----:B------:R-:W-:Y:S03]  /*244e0*/  @!P2 STL.S16 [R1+0xfc], R179 ;  /* 0x0000fcb30100a387 */ /* 0x000fe60000100600 */
[----:B------:R-:W-:Y:S02]  /*244f0*/  @!P2 PRMT R109, R132, 0x5410, RZ ;  /* 0x00005410846da816 */ /* 0x000fe400000000ff */
[----:B------:R-:W-:Y:S02]  /*24500*/  PRMT R132, R107, 0x5410, R0 ;  /* 0x000054106b847816 */ /* 0x000fe40000000000 */
[----:B------:R-:W-:Y:S01]  /*24510*/  ISETP.GE.U32.AND P2, PT, R192, R112, PT ;  /* 0x00000070c000720c */ /* 0x000fe20003f46070 */
[----:B------:R1:W-:Y:S01]  /*24520*/  ST.E.U16 desc[UR4][R118.64+0x12], R109 ;  /* 0x0000126d76007985 */ /* 0x0003e2000c101504 */
[----:B------:R-:W-:Y:S01]  /*24530*/  SHF.R.U32.HI R112, RZ, 0x18, R111 ;  /* 0x00000018ff707819 */ /* 0x000fe2000001166f */
[----:B--2---:R-:W-:Y:S05]  /*24540*/  @!P6 HADD2 R166, -R107.H0_H0, -RZ.H0_H0 ;  /* 0xa00000ff6ba6e230 */ /* 0x004fea0000000900 */
[----:B------:R-:W-:Y:S01]  /*24550*/  PRMT R141, R166, 0x7610, R141 ;  /* 0x00007610a68d7816 */ /* 0x000fe2000000008d */
[----:B------:R2:W-:Y:S01]  /*24560*/  @!P6 STL.S16 [R1+0x104], R166 ;  /* 0x000104a60100e387 */ /* 0x0005e20000100600 */
[----:B----4-:R-:W-:Y:S01]  /*24570*/  PRMT R110, R164, 0x7632, R110 ;  /* 0x00007632a46e7816 */ /* 0x010fe2000000006e */
[----:B------:R-:W-:Y:S01]  /*24580*/  @!P5 HADD2 R151, -R0.H0_H0, -RZ.H0_H0 ;  /* 0xa00000ff0097d230 */ /* 0x000fe20000000900 */
[----:B------:R-:W-:Y:S02]  /*24590*/  @!P6 PRMT R107, R141, 0x5410, RZ ;  /* 0x000054108d6be816 */ /* 0x000fe400000000ff */
[----:B------:R-:W-:Y:S01]  /*245a0*/  ISETP.GE.U32.AND P6, PT, R192, R112, PT ;  /* 0x00000070c000720c */ /* 0x000fe20003fc6070 */
[----:B------:R4:W4:Y:S01]  /*245b0*/  LDL.S16 R141, [R1+0xe8] ;  /* 0x0000e800018d7983 */ /* 0x0009220000100600 */
[----:B------:R-:W-:Y:S02]  /*245c0*/  PRMT R136, R151, 0x7610, R136 ;  /* 0x0000761097887816 */ /* 0x000fe40000000088 */
[----:B------:R-:W-:Y:S01]  /*245d0*/  LOP3.LUT R112, R138, 0xff, RZ, 0xc0, !PT ;  /* 0x000000ff8a707812 */ /* 0x000fe200078ec0ff */
[----:B------:R2:W-:Y:S01]  /*245e0*/  ST.E.U16 desc[UR4][R194.64+0x20], R107 ;  /* 0x0000206bc2007985 */ /* 0x0005e2000c101504 */
[----:B------:R-:W-:Y:S02]  /*245f0*/  @!P5 PRMT R0, R136, 0x5410, RZ ;  /* 0x000054108800d816 */ /* 0x000fe400000000ff */
[----:B-1----:R-:W-:Y:S03]  /*24600*/  PRMT R109, R164, 0x7610, R109 ;  /* 0x00007610a46d7816 */ /* 0x002fe6000000006d */
[----:B------:R1:W-:Y:S02]  /*24610*/  ST.E.U16 desc[UR4][R194.64+0x22], R0 ;  /* 0x00002200c2007985 */ /* 0x0003e4000c101504 */
[----:B------:R-:W-:Y:S05]  /*24620*/  @!P1 HADD2 R178, -R109.H0_H0, -RZ.H0_H0 ;  /* 0xa00000ff6db29230 */ /* 0x000fea0000000900 */
[----:B------:R-:W-:Y:S01]  /*24630*/  PRMT R127, R178, 0x7610, R127 ;  /* 0x00007610b27f7816 */ /* 0x000fe2000000007f */
[----:B--2---:R2:W2:Y:S04]  /*24640*/  LDL.S16 R166, [R1+0xec] ;  /* 0x0000ec0001a67983 */ /* 0x0044a80000100600 */
[----:B------:R1:W-:Y:S01]  /*24650*/  @!P5 STL.S16 [R1+0xf8], R151 ;  /* 0x0000f8970100d387 */ /* 0x0003e20000100600 */
[----:B------:R-:W-:Y:S02]  /*24660*/  ISETP.GE.U32.AND P5, PT, R192, R112, PT ;  /* 0x00000070c000720c */ /* 0x000fe40003fa6070 */
[----:B------:R-:W-:Y:S01]  /*24670*/  SHF.R.U32.HI R112, RZ, 0x10, R111 ;  /* 0x00000010ff707819 */ /* 0x000fe2000001166f */
[----:B------:R2:W2:Y:S01]  /*24680*/  LDL.S16 R136, [R1+0xe0] ;  /* 0x0000e00001887983 */ /* 0x0004a20000100600 */
[----:B------:R-:W-:Y:S02]  /*24690*/  LOP3.LUT R111, R138, 0xffff, RZ, 0xc0, !PT ;  /* 0x0000ffff8a6f7812 */ /* 0x000fe400078ec0ff */
[----:B------:R-:W-:Y:S02]  /*246a0*/  LOP3.LUT R112, R112, 0xff, RZ, 0xc0, !PT ;  /* 0x000000ff70707812 */ /* 0x000fe400078ec0ff */
[----:B------:R-:W-:Y:S02]  /*246b0*/  SHF.R.U32.HI R107, RZ, 0x10, R138 ;  /* 0x00000010ff6b7819 */ /* 0x000fe4000001168a */
[----:B------:R-:W-:Y:S02]  /*246c0*/  SHF.R.U32.HI R111, RZ, 0x8, R111 ;  /* 0x00000008ff6f7819 */ /* 0x000fe4000001166f */
[----:B------:R-:W-:Y:S02]  /*246d0*/  LOP3.LUT R107, R107, 0xff, RZ, 0xc0, !PT ;  /* 0x000000ff6b6b7812 */ /* 0x000fe400078ec0ff */
[----:B-1----:R-:W-:Y:S02]  /*246e0*/  PRMT R0, R106, 0x7632, R0 ;  /* 0x000076326a007816 */ /* 0x002fe40000000000 */
[----:B------:R-:W-:Y:S01]  /*246f0*/  LOP3.LUT R111, R111, 0xffff, RZ, 0xc0, !PT ;  /* 0x0000ffff6f6f7812 */ /* 0x000fe200078ec0ff */
[----:B------:R1:W2:Y:S04]  /*24700*/  LDL.S16 R151, [R1+0xe4] ;  /* 0x0000e40001977983 */ /* 0x0002a80000100600 */
[----:B------:R-:W-:Y:S01]  /*24710*/  @!P1 STL.S16 [R1+0xf4], R178 ;  /* 0x0000f4b201009387 */ /* 0x000fe20000100600 */
[----:B---3--:R-:W-:Y:S05]  /*24720*/  @!P0 HADD2 R133, -R110.H0_H0, -RZ.H0_H0 ;  /* 0xa00000ff6e858230 */ /* 0x008fea0000000900 */
[----:B------:R-:W-:Y:S01]  /*24730*/  PRMT R117, R133, 0x7610, R117 ;  /* 0x0000761085757816 */ /* 0x000fe20000000075 */
[----:B------:R3:W-:Y:S02]  /*24740*/  @!P0 STL.S16 [R1+0xf0], R133 ;  /* 0x0000f08501008387 */ /* 0x0007e40000100600 */
[----:B---3--:R-:W-:Y:S02]  /*24750*/  PRMT R133, R109, 0x5410, R110 ;  /* 0x000054106d857816 */ /* 0x008fe4000000006e */
[----:B------:R-:W-:Y:S02]  /*24760*/  @!P1 PRMT R109, R127, 0x5410, RZ ;  /* 0x000054107f6d9816 */ /* 0x000fe400000000ff */
[----:B------:R-:W-:Y:S01]  /*24770*/  @!P0 PRMT R110, R117, 0x5410, RZ ;  /* 0x00005410756e8816 */ /* 0x000fe200000000ff */
[----:B------:R1:W3:Y:S01]  /*24780*/  LDL.S16 R127, [R1+0xdc] ;  /* 0x0000dc00017f7983 */ /* 0x0002e20000100600 */
[C---:B------:R-:W-:Y:S01]  /*24790*/  ISETP.GE.U32.AND P1, PT, R192.reuse, R112, PT ;  /* 0x00000070c000720c */ /* 0x040fe20003f26070 */
[----:B----4-:R-:W-:Y:S01]  /*247a0*/  @!P2 HADD2 R141, -R0.H0_H0, -RZ.H0_H0 ;  /* 0xa00000ff008da230 */ /* 0x010fe20000000900 */
[----:B------:R-:W-:Y:S01]  /*247b0*/  ISETP.GE.U32.AND P0, PT, R192, R111, PT ;  /* 0x0000006fc000720c */ /* 0x000fe20003f06070 */
[----:B------:R1:W4:Y:S03]  /*247c0*/  LDL.S16 R117, [R1+0xd8] ;  /* 0x0000d80001757983 */ /* 0x0003260000100600 */
[----:B------:R-:W-:Y:S01]  /*247d0*/  PRMT R146, R141, 0x7610, R146 ;  /* 0x000076108d927816 */ /* 0x000fe20000000092 */
[----:B------:R1:W-:Y:S04]  /*247e0*/  ST.E.U16 desc[UR4][R120.64+0x20], R109 ;  /* 0x0000206d78007985 */ /* 0x0003e8000c101504 */
[----:B------:R-:W-:Y:S01]  /*247f0*/  ST.E.U16 desc[UR4][R120.64+0x22], R110 ;  /* 0x0000226e78007985 */ /* 0x000fe2000c101504 */
[----:B--2---:R-:W-:Y:S05]  /*24800*/  @!P3 HADD2 R166, -R106.H0_H0, -RZ.H0_H0 ;  /* 0xa00000ff6aa6b230 */ /* 0x004fea0000000900 */
[----:B------:R-:W-:Y:S01]  /*24810*/  PRMT R159, R166, 0x7610, R159 ;  /* 0x00007610a69f7816 */ /* 0x000fe2000000009f */
[----:B------:R-:W-:Y:S04]  /*24820*/  @!P3 STL.S16 [R1+0xec], R166 ;  /* 0x0000eca60100b387 */ /* 0x000fe80000100600 */
[----:B------:R2:W-:Y:S01]  /*24830*/  @!P2 STL.S16 [R1+0xe8], R141 ;  /* 0x0000e88d0100a387 */ /* 0x0005e20000100600 */
[----:B-1----:R-:W-:Y:S01]  /*24840*/  SHF.R.U32.HI R109, RZ, 0x18, R138 ;  /* 0x00000018ff6d7819 */ /* 0x002fe2000001168a */
[----:B------:R-:W-:Y:S05]  /*24850*/  @!P1 HADD2 R151, -R108.H0_H0, -RZ.H0_H0 ;  /* 0xa00000ff6c979230 */ /* 0x000fea0000000900 */
[----:B------:R-:W-:Y:S01]  /*24860*/  PRMT R147, R151, 0x7610, R147 ;  /* 0x0000761097937816 */ /* 0x000fe20000000093 */
[----:B------:R1:W-:Y:S01]  /*24870*/  @!P1 STL.S16 [R1+0xe4], R151 ;  /* 0x0000e49701009387 */ /* 0x0003e20000100600 */
[----:B--2---:R-:W-:Y:S02]  /*24880*/  PRMT R141, R106, 0x5410, R0 ;  /* 0x000054106a8d7816 */ /* 0x004fe40000000000 */
[----:B------:R-:W-:Y:S02]  /*24890*/  @!P3 PRMT R106, R159, 0x5410, RZ ;  /* 0x000054109f6ab816 */ /* 0x000fe400000000ff */
[----:B------:R-:W-:Y:S02]  /*248a0*/  ISETP.GE.U32.AND P3, PT, R192, R107, PT ;  /* 0x0000006bc000720c */ /* 0x000fe40003f66070 */
[----:B------:R-:W-:Y:S01]  /*248b0*/  PRMT R107, R108, 0x7632, R107 ;  /* 0x000076326c6b7816 */ /* 0x000fe2000000006b */
[----:B------:R2:W-:Y:S01]  /*248c0*/  ST.E.U16 desc[UR4][R122.64+0x1e], R106 ;  /* 0x00001e6a7a007985 */ /* 0x0005e2000c101504 */
[----:B------:R-:W-:Y:S02]  /*248d0*/  @!P2 PRMT R0, R146, 0x5410, RZ ;  /* 0x000054109200a816 */ /* 0x000fe400000000ff */
[----:B------:R-:W-:Y:S01]  /*248e0*/  ISETP.GE.U32.AND P2, PT, R192, R109, PT ;  /* 0x0000006dc000720c */ /* 0x000fe20003f46070 */
[----:B------:R-:W-:Y:S01]  /*248f0*/  @!P6 HADD2 R136, -R107.H0_H0, -RZ.H0_H0 ;  /* 0xa00000ff6b88e230 */ /* 0x000fe20000000900 */
[----:B------:R-:W-:Y:S01]  /*24900*/  LOP3.LUT R109, R142, 0xff, RZ, 0xc0, !PT ;  /* 0x000000ff8e6d7812 */ /* 0x000fe200078ec0ff */
[----:B------:R-:W-:Y:S01]  /*24910*/  ST.E.U16 desc[UR4][R122.64+0x20], R0 ;  /* 0x000020007a007985 */ /* 0x000fe2000c101504 */
[----:B------:R-:W-:Y:S02]  /*24920*/  PRMT R146, R108, 0x5410, R107 ;  /* 0x000054106c927816 */ /* 0x000fe4000000006b */
[----:B------:R-:W-:Y:S01]  /*24930*/  @!P1 PRMT R108, R147, 0x5410, RZ ;  /* 0x00005410936c9816 */ /* 0x000fe200000000ff */
[----:B------:R2:W-:Y:S01]  /*24940*/  @!P6 STL.S16 [R1+0xe0], R136 ;  /* 0x0000e0880100e387 */ /* 0x0005e20000100600 */
[----:B------:R-:W-:Y:S02]  /*24950*/  ISETP.GE.U32.AND P1, PT, R192, R109, PT ;  /* 0x0000006dc000720c */ /* 0x000fe40003f26070 */
[----:B------:R-:W-:Y:S01]  /*24960*/  LOP3.LUT R109, R142, 0xffff, RZ, 0xc0, !PT ;  /* 0x0000ffff8e6d7812 */ /* 0x000fe200078ec0ff */
[----:B------:R-:W-:Y:S01]  /*24970*/  ST.E.U16 desc[UR4][R118.64+0x20], R108 ;  /* 0x0000206c76007985 */ /* 0x000fe2000c101504 */
[----:B------:R-:W-:Y:S02]  /*24980*/  PRMT R129, R136, 0x7610, R129 ;  /* 0x0000761088817816 */ /* 0x000fe40000000081 */
[----:B------:R-:W-:Y:S01]  /*24990*/  SHF.R.U32.HI R109, RZ, 0x8, R109 ;  /* 0x00000008ff6d7819 */ /* 0x000fe2000001166d */
[----:B-1----:R-:W-:Y:S01]  /*249a0*/  IMAD.WIDE.U32 R150, R150, -0x2daee0ad, RZ ;  /* 0xd2511f5396967825 */ /* 0x002fe200078e00ff */
[----:B------:R-:W-:Y:S02]  /*249b0*/  @!P6 PRMT R107, R129, 0x5410, RZ ;  /* 0x00005410816be816 */ /* 0x000fe400000000ff */
[----:B------:R-:W-:Y:S01]  /*249c0*/  LOP3.LUT R110, R109, 0xffff, RZ, 0xc0, !PT ;  /* 0x0000ffff6d6e7812 */ /* 0x000fe200078ec0ff */
[----:B------:R-:W1:Y:S01]  /*249d0*/  MUFU.EX2 R129, R252 ;  /* 0x000000fc00817308 */ /* 0x000e620000000800 */
[C---:B------:R-:W-:Y:S01]  /*249e0*/  PRMT R109, R137.reuse, 0x7610, R109 ;  /* 0x00007610896d7816 */ /* 0x040fe2000000006d */
[----:B------:R-:W-:Y:S01]  /*249f0*/  ST.E.U16 desc[UR4][R118.64+0x22], R107 ;  /* 0x0000226b76007985 */ /* 0x000fe2000c101504 */
[----:B------:R-:W-:Y:S02]  /*24a00*/  ISETP.GE.U32.AND P6, PT, R192, R110, PT ;  /* 0x0000006ec000720c */ /* 0x000fe40003fc6070 */
[----:B--2---:R-:W-:Y:S02]  /*24a10*/  PRMT R106, R137, 0x7632, R106 ;  /* 0x00007632896a7816 */ /* 0x004fe4000000006a */
[----:B------:R-:W-:Y:S03]  /*24a20*/  SHF.R.U32.HI R110, RZ, 0x10, R142 ;  /* 0x00000010ff6e7819 */ /* 0x000fe6000001168e */
[----:B------:R-:W-:Y:S01]  /*24a30*/  MUFU.EX2 R137, R249 ;  /* 0x000000f900897308 */ /* 0x000fe20000000800 */
[----:B------:R-:W-:Y:S02]  /*24a40*/  LOP3.LUT R151, R151, R203, R156, 0x96, !PT ;  /* 0x000000cb97977212 */ /* 0x000fe400078e969c */
[----:B------:R-:W-:Y:S02]  /*24a50*/  LOP3.LUT R110, R110, 0xff, RZ, 0xc0, !PT ;  /* 0x000000ff6e6e7812 */ /* 0x000fe400078ec0ff */
[----:B------:R-:W-:Y:S02]  /*24a60*/  PRMT R136, R109, 0x5410, R106 ;  /* 0x000054106d887816 */ /* 0x000fe4000000006a */
[----:B------:R-:W-:Y:S02]  /*24a70*/  SHF.R.U32.HI R0, RZ, 0x18, R142 ;  /* 0x00000018ff007819 */ /* 0x000fe4000001168e */
[----:B------:R-:W-:Y:S01]  /*24a80*/  LOP3.LUT R147, R149, R180, R140, 0x96, !PT ;  /* 0x000000b495937212 */ /* 0x000fe200078e968c */
[----:B---3--:R-:W-:Y:S02]  /*24a90*/  @!P5 HADD2 R127, -R109.H0_H0, -RZ.H0_H0 ;  /* 0xa00000ff6d7fd230 */ /* 0x008fe40000000900 */
[----:B----4-:R-:W-:Y:S03]  /*24aa0*/  @!P0 HADD2 R117, -R106.H0_H0, -RZ.H0_H0 ;  /* 0xa00000ff6a758230 */ /* 0x010fe60000000900 */
[----:B------:R-:W-:Y:S01]  /*24ab0*/  PRMT R112, R127, 0x7610, R112 ;  /* 0x000076107f707816 */ /* 0x000fe20000000070 */
[----:B------:R2:W-:Y:S03]  /*24ac0*/  @!P5 STL.S16 [R1+0xdc], R127 ;  /* 0x0000dc7f0100d387 */ /* 0x0005e60000100600 */
[----:B------:R-:W-:Y:S01]  /*24ad0*/  @!P5 PRMT R109, R112, 0x5410, RZ ;  /* 0x00005410706dd816 */ /* 0x000fe200000000ff */
[----:B------:R3:W-:Y:S01]  /*24ae0*/  @!P0 STL.S16 [R1+0xd8], R117 ;  /* 0x0000d87501008387 */ /* 0x0007e20000100600 */
[C---:B------:R-:W-:Y:S01]  /*24af0*/  ISETP.GE.U32.AND P5, PT, R192.reuse, R110, PT ;  /* 0x0000006ec000720c */ /* 0x040fe20003fa6070 */
[----:B------:R-:W-:Y:S01]  /*24b00*/  MUFU.EX2 R112, R250 ;  /* 0x000000fa00707308 */ /* 0x000fe20000000800 */
[----:B------:R-:W-:Y:S01]  /*24b10*/  PRMT R111, R117, 0x7610, R111 ;  /* 0x00007610756f7816 */ /* 0x000fe2000000006f */
[----:B------:R4:W4:Y:S01]  /*24b20*/  LDL.S16 R159, [R1+0xd4] ;  /* 0x0000d400019f7983 */ /* 0x0009220000100600 */
[----:B------:R-:W-:Y:S02]  /*24b30*/  LOP3.LUT R110, R145, R180, R140, 0x96, !PT ;  /* 0x000000b4916e7212 */ /* 0x000fe400078e968c */
[----:B------:R-:W-:Y:S01]  /*24b40*/  @!P0 PRMT R106, R111, 0x5410, RZ ;  /* 0x000054106f6a8816 */ /* 0x000fe200000000ff */
[----:B------:R1:W4:Y:S01]  /*24b50*/  LDL.S16 R178, [R1+0xd0] ;  /* 0x0000d00001b27983 */ /* 0x0003220000100600 */
[----:B------:R-:W-:Y:S01]  /*24b60*/  ISETP.GE.U32.AND P0, PT, R192, R0, PT ;  /* 0x00000000c000720c */ /* 0x000fe20003f06070 */
[----:B------:R-:W-:Y:S02]  /*24b70*/  IMAD.WIDE.U32 R110, R110, -0x2daee0ad, RZ ;  /* 0xd2511f536e6e7825 */ /* 0x000fe400078e00ff */
[----:B------:R-:W1:Y:S01]  /*24b80*/  MUFU.EX2 R0, R251 ;  /* 0x000000fb00007308 */ /* 0x000e620000000800 */
[----:B------:R1:W4:Y:S02]  /*24b90*/  LDL.S16 R164, [R1+0xcc] ;  /* 0x0000cc0001a47983 */ /* 0x0003240000100600 */
[----:B------:R-:W-:Y:S01]  /*24ba0*/  LOP3.LUT R111, R111, R196, R150, 0x96, !PT ;  /* 0x000000c46f6f7212 */ /* 0x000fe200078e9696 */
[----:B------:R-:W-:Y:S01]  /*24bb0*/  IMAD.WIDE.U32 R150, R151, -0x326172a9, RZ ;  /* 0xcd9e8d5797967825 */ /* 0x000fe200078e00ff */
[----:B------:R-:W-:Y:S04]  /*24bc0*/  ST.E.U16 desc[UR4][R194.64+0x30], R109 ;  /* 0x0000306dc2007985 */ /* 0x000fe8000c101504 */
[----:B------:R-:W-:Y:S01]  /*24bd0*/  LOP3.LUT R144, R151, R191, R144, 0x96, !PT ;  /* 0x000000bf97907212 */ /* 0x000fe200078e9690 */
[----:B--2---:R-:W-:Y:S01]  /*24be0*/  MUFU.EX2 R127, R248 ;  /* 0x000000f8007f7308 */ /* 0x004fe20000000800 */
[----:B------:R2:W-:Y:S03]  /*24bf0*/  ST.E.U16 desc[UR4][R194.64+0x32], R106 ;  /* 0x0000326ac2007985 */ /* 0x0005e6000c101504 */
[----:B------:R-:W-:Y:S06]  /*24c00*/  IMAD.WIDE.U32 R144, R144, -0x2daee0ad, RZ ;  /* 0xd2511f5390907825 */ /* 0x000fec00078e00ff */
[----:B---3--:R-:W3:Y:S01]  /*24c10*/  MUFU.EX2 R117, R247 ;  /* 0x000000f700757308 */ /* 0x008ee20000000800 */
[----:B------:R-:W-:Y:S01]  /*24c20*/  LOP3.LUT R140, R145, R190, R110, 0x96, !PT ;  /* 0x000000be918c7212 */ /* 0x000fe200078e966e */
[----:B------:R-:W-:Y:S04]  /*24c30*/  IMAD.WIDE.U32 R110, R111, -0x326172a9, RZ ;  /* 0xcd9e8d576f6e7825 */ /* 0x000fe800078e00ff */
[----:B------:R-:W-:Y:S01]  /*24c40*/  IMAD.WIDE.U32 R180, R140, -0x326172a9, RZ ;  /* 0xcd9e8d578cb47825 */ /* 0x000fe200078e00ff */
[----:B------:R-:W-:Y:S03]  /*24c50*/  LOP3.LUT R150, R111, R185, R150, 0x96, !PT ;  /* 0x000000b96f967212 */ /* 0x000fe600078e9696 */
[----:B-1----:R-:W-:Y:S01]  /*24c60*/  FADD.FTZ R111, R129, R155 ;  /* 0x0000009b816f7221 */ /* 0x002fe20000010000 */
[C---:B------:R-:W-:Y:S02]  /*24c70*/  F2FP.F16.F32.PACK_AB R129, R0.reuse, R129 ;  /* 0x000000810081723e */ /* 0x040fe400000000ff */
[--C-:B------:R-:W-:Y:S01]  /*24c80*/  LOP3.LUT R166, R181, R175, R110.reuse, 0x96, !PT ;  /* 0x000000afb5a67212 */ /* 0x100fe200078e966e */
[--C-:B------:R-:W-:Y:S01]  /*24c90*/  FADD.FTZ R0, R0, R111.reuse ;  /* 0x0000006f00007221 */ /* 0x100fe20000010000 */
[C---:B------:R-:W-:Y:S01]  /*24ca0*/  PRMT R111, R165.reuse, 0x7610, R111 ;  /* 0x00007610a56f7816 */ /* 0x040fe2000000006f */
[----:B------:R-:W-:Y:S01]  /*24cb0*/  IMAD.WIDE.U32 R186, R150, -0x2daee0ad, RZ ;  /* 0xd2511f5396ba7825 */ /* 0x000fe200078e00ff */
[----:B------:R-:W-:Y:S02]  /*24cc0*/  PRMT R110, R165, 0x7632, R110 ;  /* 0x00007632a56e7816 */ /* 0x000fe4000000006e */
[----:B---3--:R-:W-:Y:S01]  /*24cd0*/  F2FP.F16.F32.PACK_AB R155, R117, R127 ;  /* 0x0000007f759b723e */ /* 0x008fe200000000ff */
[----:B------:R1:W-:Y:S01]  /*24ce0*/  STL [R1+0x140], R0 ;  /* 0x0001400001007387 */ /* 0x0003e20000100800 */
[----:B------:R-:W-:Y:S01]  /*24cf0*/  LOP3.LUT R156, R187, R189, R144, 0x96, !PT ;  /* 0x000000bdbb9c7212 */ /* 0x000fe200078e9690 */
[----:B------:R-:W-:Y:S01]  /*24d00*/  IMAD.WIDE.U32 R150, R158, -0x2daee0ad, RZ ;  /* 0xd2511f539e967825 */ /* 0x000fe200078e00ff */
[----:B--2---:R-:W-:Y:S03]  /*24d10*/  PRMT R106, R212, 0x7610, R106 ;  /* 0x00007610d46a7816 */ /* 0x004fe6000000006a */
[----:B------:R-:W-:Y:S01]  /*24d20*/  IMAD.WIDE.U32 R156, R156, -0x326172a9, RZ ;  /* 0xcd9e8d579c9c7825 */ /* 0x000fe200078e00ff */
[----:B------:R-:W-:Y:S03]  /*24d30*/  LOP3.LUT R151, R151, R203, R152, 0x96, !PT ;  /* 0x000000cb97977212 */ /* 0x000fe600078e9698 */
[----:B-1----:R-:W-:Y:S01]  /*24d40*/  FADD.FTZ R0, R137, R154 ;  /* 0x0000009a89007221 */ /* 0x002fe20000010000 */
[C---:B------:R-:W-:Y:S03]  /*24d50*/  F2FP.F16.F32.PACK_AB R137, R112.reuse, R137 ;  /* 0x000000897089723e */ /* 0x040fe600000000ff */
[----:B------:R-:W-:Y:S01]  /*24d60*/  FADD.FTZ R140, R112, R0 ;  /* 0x00000000708c7221 */ /* 0x000fe20000010000 */
[----:B------:R-:W-:Y:S01]  /*24d70*/  LOP3.LUT R112, R157, R245, R180, 0x96, !PT ;  /* 0x000000f59d707212 */ /* 0x000fe200078e96b4 */
[----:B------:R-:W-:Y:S01]  /*24d80*/  FADD.FTZ R0, R127, R153 ;  /* 0x000000997f007221 */ /* 0x000fe20000010000 */
[----:B----4-:R-:W-:Y:S02]  /*24d90*/  @!P3 HADD2 R159, -R111.H0_H0, -RZ.H0_H0 ;  /* 0xa00000ff6f9fb230 */ /* 0x010fe40000000900 */
[----:B------:R-:W-:Y:S03]  /*24da0*/  @!P2 HADD2 R178, -R110.H0_H0, -RZ.H0_H0 ;  /* 0xa00000ff6eb2a230 */ /* 0x000fe60000000900 */
[----:B------:R-:W-:Y:S01]  /*24db0*/  PRMT R145, R159, 0x7610, R145 ;  /* 0x000076109f917816 */ /* 0x000fe20000000091 */
[----:B------:R-:W-:Y:S01]  /*24dc0*/  @!P3 STL.S16 [R1+0xd4], R159 ;  /* 0x0000d49f0100b387 */ /* 0x000fe20000100600 */
[----:B------:R-:W-:Y:S01]  /*24dd0*/  @!P1 HADD2 R164, -R105.H0_H0, -RZ.H0_H0 ;  /* 0xa00000ff69a49230 */ /* 0x000fe20000000900 */
[----:B------:R-:W-:Y:S02]  /*24de0*/  PRMT R144, R178, 0x7610, R144 ;  /* 0x00007610b2907816 */ /* 0x000fe40000000090 */
[----:B------:R1:W-:Y:S02]  /*24df0*/  STL [R1+0x144], R140 ;  /* 0x0001448c01007387 */ /* 0x0003e40000100800 */
[----:B------:R-:W-:Y:S01]  /*24e00*/  PRMT R108, R164, 0x7610, R108 ;  /* 0x00007610a46c7816 */ /* 0x000fe2000000006c */
[----:B-1----:R-:W-:Y:S01]  /*24e10*/  FADD.FTZ R140, R117, R0 ;  /* 0x00000000758c7221 */ /* 0x002fe20000010000 */
[----:B------:R-:W-:Y:S04]  /*24e20*/  LOP3.LUT R0, R112, 0xff, RZ, 0xc0, !PT ;  /* 0x000000ff70007812 */ /* 0x000fe800078ec0ff */
[----:B------:R1:W-:Y:S04]  /*24e30*/  STL [R1], R140 ;  /* 0x0000008c01007387 */ /* 0x0003e80000100800 */
[----:B------:R3:W2:Y:S04]  /*24e40*/  LDL.S16 R159, [R1+0xc8] ;  /* 0x0000c800019f7983 */ /* 0x0006a80000100600 */
[----:B------:R4:W-:Y:S04]  /*24e50*/  @!P2 STL.S16 [R1+0xd0], R178 ;  /* 0x0000d0b20100a387 */ /* 0x0009e80000100600 */
[----:B------:R3:W-:Y:S01]  /*24e60*/  @!P1 STL.S16 [R1+0xcc], R164 ;  /* 0x0000cca401009387 */ /* 0x0007e20000100600 */
[----:B-1----:R-:W-:Y:S02]  /*24e70*/  PRMT R140, R111, 0x5410, R110 ;  /* 0x000054106f8c7816 */ /* 0x002fe4000000006e */
[----:B------:R-:W-:Y:S02]  /*24e80*/  @!P3 PRMT R111, R145, 0x5410, RZ ;  /* 0x00005410916fb816 */ /* 0x000fe400000000ff */
[----:B------:R-:W-:Y:S01]  /*24e90*/  ISETP.GE.U32.AND P3, PT, R192, R0, PT ;  /* 0x00000000c000720c */ /* 0x000fe20003f66070 */
[----:B------:R1:W2:Y:S01]  /*24ea0*/  LDL.S16 R145, [R1+0xc0] ;  /* 0x0000c00001917983 */ /* 0x0002a20000100600 */
[----:B------:R-:W-:Y:S02]  /*24eb0*/  LOP3.LUT R0, R112, 0xffff, RZ, 0xc0, !PT ;  /* 0x0000ffff70007812 */ /* 0x000fe400078ec0ff */
[----:B------:R-:W-:Y:S01]  /*24ec0*/  @!P2 PRMT R110, R144, 0x5410, RZ ;  /* 0x00005410906ea816 */ /* 0x000fe200000000ff */
[----:B------:R1:W5:Y:S01]  /*24ed0*/  LDL.LU R203, [R1+0x1e4] ;  /* 0x0001e40001cb7983 */ /* 0x0003620000300800 */
[----:B------:R-:W-:Y:S03]  /*24ee0*/  SHF.R.U32.HI R0, RZ, 0x8, R0 ;  /* 0x00000008ff007819 */ /* 0x000fe60000011600 */
[----:B------:R-:W-:Y:S01]  /*24ef0*/  ST.E.U16 desc[UR4][R120.64+0x30], R111 ;  /* 0x0000306f78007985 */ /* 0x000fe2000c101504 */
[----:B------:R-:W-:Y:S02]  /*24f00*/  LOP3.LUT R107, R0, 0xffff, RZ, 0xc0, !PT ;  /* 0x0000ffff006b7812 */ /* 0x000fe400078ec0ff */
[C---:B------:R-:W-:Y:S01]  /*24f10*/  PRMT R0, R105.reuse, 0x7632, R0 ;  /* 0x0000763269007816 */ /* 0x040fe20000000000 */
[----:B------:R-:W-:Y:S01]  /*24f20*/  ST.E.U16 desc[UR4][R120.64+0x32], R110 ;  /* 0x0000326e78007985 */ /* 0x000fe2000c101504 */
[----:B------:R-:W-:Y:S02]  /*24f30*/  ISETP.GE.U32.AND P2, PT, R192, R107, PT ;  /* 0x0000006bc000720c */ /* 0x000fe40003f46070 */
[----:B------:R-:W-:Y:S02]  /*24f40*/  PRMT R144, R105, 0x5410, R0 ;  /* 0x0000541069907816 */ /* 0x000fe40000000000 */
[----:B------:R-:W-:Y:S01]  /*24f50*/  @!P1 PRMT R105, R108, 0x5410, RZ ;  /* 0x000054106c699816 */ /* 0x000fe200000000ff */
[----:B------:R-:W-:Y:S01]  /*24f60*/  IMAD.WIDE.U32 R108, R147, -0x2daee0ad, RZ ;  /* 0xd2511f53936c7825 */ /* 0x000fe200078e00ff */
[----:B------:R-:W-:Y:S03]  /*24f70*/  SHF.R.U32.HI R107, RZ, 0x18, R112 ;  /* 0x00000018ff6b7819 */ /* 0x000fe60000011670 */
[----:B------:R-:W-:Y:S01]  /*24f80*/  ST.E.U16 desc[UR4][R122.64+0x2e], R105 ;  /* 0x00002e697a007985 */ /* 0x000fe2000c101504 */
[----:B------:R-:W-:Y:S01]  /*24f90*/  LOP3.LUT R109, R109, R196, R150, 0x96, !PT ;  /* 0x000000c46d6d7212 */ /* 0x000fe200078e9696 */
[----:B------:R-:W-:Y:S01]  /*24fa0*/  IMAD.WIDE.U32 R150, R151, -0x326172a9, RZ ;  /* 0xcd9e8d5797967825 */ /* 0x000fe200078e00ff */
[----:B------:R-:W-:Y:S01]  /*24fb0*/  ISETP.GE.U32.AND P1, PT, R192, R107, PT ;  /* 0x0000006bc000720c */ /* 0x000fe20003f26070 */
[----:B------:R1:W5:Y:S03]  /*24fc0*/  LDL.LU R196, [R1+0x1e0] ;  /* 0x0001e00001c47983 */ /* 0x0003660000300800 */
[----:B------:R-:W-:Y:S02]  /*24fd0*/  LOP3.LUT R148, R151, R191, R148, 0x96, !PT ;  /* 0x000000bf97947212 */ /* 0x000fe400078e9694 */
[----:B------:R1:W5:Y:S03]  /*24fe0*/  LDL.LU R191, [R1+0x1dc] ;  /* 0x0001dc0001bf7983 */ /* 0x0003660000300800 */
[----:B------:R-:W-:Y:S05]  /*24ff0*/  IMAD.WIDE.U32 R148, R148, -0x2daee0ad, RZ ;  /* 0xd2511f5394947825 */ /* 0x000fea00078e00ff */
[----:B------:R-:W-:Y:S01]  /*25000*/  LOP3.LUT R107, R149, R190, R108, 0x96, !PT ;  /* 0x000000be956b7212 */ /* 0x000fe200078e966c */
[----:B------:R-:W-:Y:S01]  /*25010*/  IMAD.WIDE.U32 R108, R109, -0x326172a9, RZ ;  /* 0xcd9e8d576d6c7825 */ /* 0x000fe200078e00ff */
[----:B------:R1:W5:Y:S03]  /*25020*/  LDL.LU R190, [R1+0x1d8] ;  /* 0x0001d80001be7983 */ /* 0x0003660000300800 */
[----:B----4-:R-:W-:Y:S01]  /*25030*/  IMAD.WIDE.U32 R178, R107, -0x326172a9, RZ ;  /* 0xcd9e8d576bb27825 */ /* 0x010fe200078e00ff */
[----:B------:R-:W-:Y:S01]  /*25040*/  LOP3.LUT R150, R109, R185, R150, 0x96, !PT ;  /* 0x000000b96d967212 */ /* 0x000fe200078e9696 */
[----:B------:R1:W4:Y:S01]  /*25050*/  LDL.S16 R217, [R1+0xbc] ;  /* 0x0000bc0001d97983 */ /* 0x0003220000100600 */
[----:B------:R-:W-:Y:S02]  /*25060*/  SHF.R.U32.HI R107, RZ, 0x10, R112 ;  /* 0x00000010ff6b7819 */ /* 0x000fe40000011670 */
[--C-:B---3--:R-:W-:Y:S01]  /*25070*/  LOP3.LUT R164, R179, R175, R108.reuse, 0x96, !PT ;  /* 0x000000afb3a47212 */ /* 0x108fe200078e966c */
[----:B------:R-:W-:Y:S01]  /*25080*/  IMAD.WIDE.U32 R184, R150, -0x2daee0ad, RZ ;  /* 0xd2511f5396b87825 */ /* 0x000fe200078e00ff */
[----:B------:R-:W-:Y:S02]  /*25090*/  LOP3.LUT R107, R107, 0xff, RZ, 0xc0, !PT ;  /* 0x000000ff6b6b7812 */ /* 0x000fe400078ec0ff */
[----:B------:R-:W-:Y:S02]  /*250a0*/  PRMT R108, R212, 0x7632, R108 ;  /* 0x00007632d46c7816 */ /* 0x000fe4000000006c */
[----:B------:R-:W-:Y:S02]  /*250b0*/  LOP3.LUT R158, R185, R189, R148, 0x96, !PT ;  /* 0x000000bdb99e7212 */ /* 0x000fe400078e9694 */
[----:B------:R-:W-:Y:S01]  /*250c0*/  PRMT R109, R183, 0x7632, R109 ;  /* 0x00007632b76d7816 */ /* 0x000fe2000000006d */
[----:B------:R1:W5:Y:S04]  /*250d0*/  LDL.LU R189, [R1+0x1d4] ;  /* 0x0001d40001bd7983 */ /* 0x0003680000300800 */
[----:B------:R1:W3:Y:S04]  /*250e0*/  LDL.S16 R216, [R1+0xc4] ;  /* 0x0000c40001d87983 */ /* 0x0002e80000100600 */
[----:B------:R1:W5:Y:S01]  /*250f0*/  LDL.LU R175, [R1+0x1d0] ;  /* 0x0001d00001af7983 */ /* 0x0003620000300800 */
[----:B--2---:R-:W-:Y:S05]  /*25100*/  @!P6 HADD2 R159, -R0.H0_H0, -RZ.H0_H0 ;  /* 0xa00000ff009fe230 */ /* 0x004fea0000000900 */
[----:B------:R-:W-:Y:S01]  /*25110*/  PRMT R112, R159, 0x7610, R112 ;  /* 0x000076109f707816 */ /* 0x000fe20000000070 */
[----:B------:R2:W-:Y:S03]  /*25120*/  @!P6 STL.S16 [R1+0xc8], R159 ;  /* 0x0000c89f0100e387 */ /* 0x0005e60000100600 */
[----:B------:R-:W-:Y:S01]  /*25130*/  @!P6 PRMT R0, R112, 0x5410, RZ ;  /* 0x000054107000e816 */ /* 0x000fe200000000ff */
[----:B------:R1:W3:Y:S01]  /*25140*/  LDL.S16 R215, [R1+0xb0] ;  /* 0x0000b00001d77983 */ /* 0x0002e20000100600 */
[----:B------:R-:W-:Y:S03]  /*25150*/  ISETP.GE.U32.AND P6, PT, R192, R107, PT ;  /* 0x0000006bc000720c */ /* 0x000fe60003fc6070 */
[----:B------:R1:W3:Y:S04]  /*25160*/  LDL.S16 R165, [R1+0x98] ;  /* 0x0000980001a57983 */ /* 0x0002e80000100600 */
[----:B------:R1:W3:Y:S04]  /*25170*/  LDL.S16 R148, [R1+0x90] ;  /* 0x0000900001947983 */ /* 0x0002e80000100600 */
[----:B------:R1:W-:Y:S01]  /*25180*/  ST.E.U16 desc[UR4][R122.64+0x30], R0 ;  /* 0x000030007a007985 */ /* 0x0003e2000c101504 */
[----:B------:R-:W-:Y:S05]  /*25190*/  @!P5 HADD2 R145, -R106.H0_H0, -RZ.H0_H0 ;  /* 0xa00000ff6a91d230 */ /* 0x000fea0000000900 */
[----:B------:R-:W-:Y:S01]  /*251a0*/  PRMT R220, R145, 0x7610, R220 ;  /* 0x0000761091dc7816 */ /* 0x000fe200000000dc */
[----:B------:R1:W-:Y:S01]  /*251b0*/  @!P5 STL.S16 [R1+0xc0], R145 ;  /* 0x0000c0910100d387 */ /* 0x0003e20000100600 */
[----:B--2---:R-:W-:Y:S05]  /*251c0*/  IMAD.WIDE.U32 R158, R158, -0x326172a9, RZ ;  /* 0xcd9e8d579e9e7825 */ /* 0x004fea00078e00ff */
[----:B------:R-:W-:Y:S04]  /*251d0*/  LOP3.LUT R112, R159, R245, R178, 0x96, !PT ;  /* 0x000000f59f707212 */ /* 0x000fe800078e96b2 */
[----:B------:R-:W-:Y:S02]  /*251e0*/  LOP3.LUT R107, R112, 0xff, RZ, 0xc0, !PT ;  /* 0x000000ff706b7812 */ /* 0x000fe400078ec0ff */
[----:B-1----:R-:W-:Y:S02]  /*251f0*/  PRMT R0, R169, 0x7632, R0 ;  /* 0x00007632a9007816 */ /* 0x002fe40000000000 */
[----:B------:R-:W-:Y:S02]  /*25200*/  PRMT R145, R106, 0x5410, R108 ;  /* 0x000054106a917816 */ /* 0x000fe4000000006c */
[----:B------:R-:W-:Y:S02]  /*25210*/  @!P5 PRMT R106, R220, 0x5410, RZ ;  /* 0x00005410dc6ad816 */ /* 0x000fe400000000ff */
[----:B------:R-:W-:Y:S02]  /*25220*/  ISETP.GE.U32.AND P5, PT, R192, R107, PT ;  /* 0x0000006bc000720c */ /* 0x000fe40003fa6070 */
[----:B------:R-:W-:Y:S01]  /*25230*/  LOP3.LUT R107, R112, 0xffff, RZ, 0xc0, !PT ;  /* 0x0000ffff706b7812 */ /* 0x000fe200078ec0ff */
[----:B------:R1:W-:Y:S03]  /*25240*/  ST.E.U16 desc[UR4][R118.64+0x30], R106 ;  /* 0x0000306a76007985 */ /* 0x0003e6000c101504 */
[--C-:B------:R-:W-:Y:S02]  /*25250*/  SHF.R.U32.HI R105, RZ, 0x8, R107.reuse ;  /* 0x00000008ff697819 */ /* 0x100fe4000001166b */
[----:B------:R-:W-:Y:S02]  /*25260*/  PRMT R107, R183, 0x7610, R107 ;  /* 0x00007610b76b7816 */ /* 0x000fe4000000006b */
[----:B------:R-:W-:Y:S01]  /*25270*/  LOP3.LUT R105, R105, 0xffff, RZ, 0xc0, !PT ;  /* 0x0000ffff69697812 */ /* 0x000fe200078ec0ff */
[----:B----4-:R-:W-:Y:S05]  /*25280*/  @!P0 HADD2 R217, -R108.H0_H0, -RZ.H0_H0 ;  /* 0xa00000ff6cd98230 */ /* 0x010fea0000000900 */
[----:B------:R-:W-:Y:S01]  /*25290*/  PRMT R150, R217, 0x7610, R150 ;  /* 0x00007610d9967816 */ /* 0x000fe20000000096 */
[----:B------:R-:W-:Y:S03]  /*252a0*/  @!P0 STL.S16 [R1+0xbc], R217 ;  /* 0x0000bcd901008387 */ /* 0x000fe60000100600 */
[----:B------:R-:W-:Y:S02]  /*252b0*/  @!P0 PRMT R108, R150, 0x5410, RZ ;  /* 0x00005410966c8816 */ /* 0x000fe400000000ff */
[----:B------:R-:W-:Y:S02]  /*252c0*/  ISETP.GE.U32.AND P0, PT, R192, R105, PT ;  /* 0x00000069c000720c */ /* 0x000fe40003f06070 */
[--C-:B------:R-:W-:Y:S01]  /*252d0*/  SHF.R.U32.HI R105, RZ, 0x18, R112.reuse ;  /* 0x00000018ff697819 */ /* 0x100fe20000011670 */
[----:B------:R-:W-:Y:S01]  /*252e0*/  ST.E.U16 desc[UR4][R118.64+0x32], R108 ;  /* 0x0000326c76007985 */ /* 0x000fe2000c101504 */
[----:B------:R-:W-:Y:S01]  /*252f0*/  PRMT R150, R107, 0x5410, R109 ;  /* 0x000054106b967816 */ /* 0x000fe2000000006d */
[----:B---3--:R-:W-:Y:S01]  /*25300*/  @!P3 HADD2 R216, -R107.H0_H0, -RZ.H0_H0 ;  /* 0xa00000ff6bd8b230 */ /* 0x008fe20000000900 */
[----:B------:R-:W-:Y:S02]  /*25310*/  SHF.R.U32.HI R112, RZ, 0x10, R112 ;  /* 0x00000010ff707819 */ /* 0x000fe40000011670 */
[----:B-1----:R-:W-:Y:S02]  /*25320*/  LOP3.LUT R106, R156, 0xff, RZ, 0xc0, !PT ;  /* 0x000000ff9c6a7812 */ /* 0x002fe400078ec0ff */
[----:B------:R-:W-:Y:S01]  /*25330*/  PRMT R154, R216, 0x7610, R154 ;  /* 0x00007610d89a7816 */ /* 0x000fe2000000009a */
[----:B------:R-:W-:Y:S01]  /*25340*/  @!P3 STL.S16 [R1+0xc4], R216 ;  /* 0x0000c4d80100b387 */ /* 0x000fe20000100600 */
[----:B------:R-:W-:Y:S02]  /*25350*/  LOP3.LUT R112, R112, 0xff, RZ, 0xc0, !PT ;  /* 0x000000ff70707812 */ /* 0x000fe400078ec0ff */
[----:B------:R-:W-:Y:S01]  /*25360*/  @!P3 PRMT R107, R154, 0x5410, RZ ;  /* 0x000054109a6bb816 */ /* 0x000fe200000000ff */
[----:B------:R1:W2:Y:S01]  /*25370*/  LDL.S16 R212, [R1+0x8c] ;  /* 0x00008c0001d47983 */ /* 0x0002a20000100600 */
[----:B------:R-:W-:Y:S02]  /*25380*/  ISETP.GE.U32.AND P3, PT, R192, R105, PT ;  /* 0x00000069c000720c */ /* 0x000fe40003f66070 */
[----:B------:R-:W-:Y:S01]  /*25390*/  PRMT R105, R169, 0x7610, R105 ;  /* 0x00007610a9697816 */ /* 0x000fe20000000069 */
[----:B------:R1:W3:Y:S04]  /*253a0*/  LDL.S16 R154, [R1+0x88] ;  /* 0x00008800019a7983 */ /* 0x0002e80000100600 */
[----:B------:R4:W-:Y:S02]  /*253b0*/  ST.E.U16 desc[UR4][R194.64+0x40], R107 ;  /* 0x0000406bc2007985 */ /* 0x0009e4000c101504 */
[----:B----4-:R-:W-:Y:S01]  /*253c0*/  PRMT R107, R211, 0x7610, R107 ;  /* 0x00007610d36b7816 */ /* 0x010fe2000000006b */
[----:B------:R-:W-:Y:S02]  /*253d0*/  @!P2 HADD2 R215, -R109.H0_H0, -RZ.H0_H0 ;  /* 0xa00000ff6dd7a230 */ /* 0x000fe40000000900 */
[----:B------:R-:W-:Y:S03]  /*253e0*/  @!P6 HADD2 R165, -R105.H0_H0, -RZ.H0_H0 ;  /* 0xa00000ff69a5e230 */ /* 0x000fe60000000900 */
[----:B------:R-:W-:Y:S01]  /*253f0*/  PRMT R153, R215, 0x7610, R153 ;  /* 0x00007610d7997816 */ /* 0x000fe20000000099 */
[----:B------:R-:W-:Y:S01]  /*25400*/  @!P2 STL.S16 [R1+0xb0], R215 ;  /* 0x0000b0d70100a387 */ /* 0x000fe20000100600 */
[----:B------:R-:W-:Y:S02]  /*25410*/  @!P1 HADD2 R148, -R0.H0_H0, -RZ.H0_H0 ;  /* 0xa00000ff00949230 */ /* 0x000fe40000000900 */
[----:B------:R-:W-:Y:S02]  /*25420*/  @!P2 PRMT R109, R153, 0x5410, RZ ;  /* 0x00005410996da816 */ /* 0x000fe400000000ff */
[----:B------:R-:W-:Y:S01]  /*25430*/  PRMT R152, R165, 0x7610, R152 ;  /* 0x00007610a5987816 */ /* 0x000fe20000000098 */
[----:B------:R1:W4:Y:S01]  /*25440*/  LDL.S16 R153, [R1+0x84] ;  /* 0x0000840001997983 */ /* 0x0003220000100600 */
        /* <DEDUP_REMOVED lines=9> */
[----:B-1----:R1:W4:Y:S01]  /*254e0*/  LDL.S16 R165, [R1+0x7c] ;  /* 0x00007c0001a57983 */ /* 0x0023220000100600 */
[----:B------:R-:W-:Y:S02]  /*254f0*/  PRMT R148, R105, 0x5410, R0 ;  /* 0x0000541069947816 */ /* 0x000fe40000000000 */
[----:B------:R-:W-:Y:S02]  /*25500*/  @!P6 PRMT R105, R152, 0x5410, RZ ;  /* 0x000054109869e816 */ /* 0x000fe400000000ff */
[----:B------:R-:W-:Y:S01]  /*25510*/  @!P1 PRMT R0, R147, 0x5410, RZ ;  /* 0x0000541093009816 */ /* 0x000fe200000000ff */
[----:B------:R1:W4:Y:S01]  /*25520*/  LDL.S16 R152, [R1+0x80] ;  /* 0x0000800001987983 */ /* 0x0003220000100600 */
[C---:B------:R-:W-:Y:S02]  /*25530*/  ISETP.GE.U32.AND P6, PT, R192.reuse, R112, PT ;  /* 0x00000070c000720c */ /* 0x040fe40003fc6070 */
[----:B------:R-:W-:Y:S01]  /*25540*/  ISETP.GE.U32.AND P1, PT, R192, R108, PT ;  /* 0x0000006cc000720c */ /* 0x000fe20003f26070 */
[----:B------:R1:W4:Y:S01]  /*25550*/  LDL.S16 R147, [R1+0x78] ;  /* 0x0000780001937983 */ /* 0x0003220000100600 */
[----:B------:R-:W-:Y:S03]  /*25560*/  SHF.R.U32.HI R108, RZ, 0x10, R156 ;  /* 0x00000010ff6c7819 */ /* 0x000fe6000001169c */
[----:B------:R1:W-:Y:S01]  /*25570*/  ST.E.U16 desc[UR4][R120.64+0x40], R105 ;  /* 0x0000406978007985 */ /* 0x0003e2000c101504 */
[----:B------:R-:W-:Y:S02]  /*25580*/  LOP3.LUT R109, R108, 0xff, RZ, 0xc0, !PT ;  /* 0x000000ff6c6d7812 */ /* 0x000fe400078ec0ff */
[----:B------:R-:W-:Y:S01]  /*25590*/  PRMT R108, R214, 0x7610, R108 ;  /* 0x00007610d66c7816 */ /* 0x000fe2000000006c */
[----:B------:R2:W-:Y:S01]  /*255a0*/  ST.E.U16 desc[UR4][R120.64+0x42], R0 ;  /* 0x0000420078007985 */ /* 0x0005e2000c101504 */
[----:B-1----:R-:W-:Y:S01]  /*255b0*/  LOP3.LUT R105, R158, 0xffff, RZ, 0xc0, !PT ;  /* 0x0000ffff9e697812 */ /* 0x002fe200078ec0ff */
[----:B--2---:R-:W-:Y:S03]  /*255c0*/  @!P5 HADD2 R212, -R107.H0_H0, -RZ.H0_H0 ;  /* 0xa00000ff6bd4d230 */ /* 0x004fe60000000900 */
[----:B------:R-:W-:Y:S02]  /*255d0*/  SHF.R.U32.HI R105, RZ, 0x8, R105 ;  /* 0x00000008ff697819 */ /* 0x000fe40000011669 */
[----:B------:R-:W-:Y:S01]  /*255e0*/  PRMT R0, R210, 0x7632, R0 ;  /* 0x00007632d2007816 */ /* 0x000fe20000000000 */
[----:B---3--:R-:W-:Y:S01]  /*255f0*/  @!P0 HADD2 R154, -R106.H0_H0, -RZ.H0_H0 ;  /* 0xa00000ff6a9a8230 */ /* 0x008fe20000000900 */
[----:B------:R-:W-:Y:S01]  /*25600*/  PRMT R110, R212, 0x7610, R110 ;  /* 0x00007610d46e7816 */ /* 0x000fe2000000006e */
[----:B------:R-:W-:Y:S03]  /*25610*/  @!P5 STL.S16 [R1+0x8c], R212 ;  /* 0x00008cd40100d387 */ /* 0x000fe60000100600 */
[----:B------:R-:W-:Y:S01]  /*25620*/  PRMT R151, R154, 0x7610, R151 ;  /* 0x000076109a977816 */ /* 0x000fe20000000097 */
[----:B------:R1:W-:Y:S02]  /*25630*/  @!P0 STL.S16 [R1+0x88], R154 ;  /* 0x0000889a01008387 */ /* 0x0003e40000100600 */
[----:B-1----:R-:W-:Y:S02]  /*25640*/  PRMT R154, R107, 0x5410, R106 ;  /* 0x000054106b9a7816 */ /* 0x002fe4000000006a */
[----:B------:R-:W-:Y:S02]  /*25650*/  @!P5 PRMT R107, R110, 0x5410, RZ ;  /* 0x000054106e6bd816 */ /* 0x000fe400000000ff */
[----:B------:R-:W-:Y:S02]  /*25660*/  ISETP.GE.U32.AND P5, PT, R192, R109, PT ;  /* 0x0000006dc000720c */ /* 0x000fe40003fa6070 */
[----:B------:R-:W-:Y:S01]  /*25670*/  PRMT R109, R214, 0x7632, R109 ;  /* 0x00007632d66d7816 */ /* 0x000fe2000000006d */
[----:B------:R1:W-:Y:S01]  /*25680*/  ST.E.U16 desc[UR4][R122.64+0x3e], R107 ;  /* 0x00003e6b7a007985 */ /* 0x0003e2000c101504 */
[----:B------:R-:W-:Y:S02]  /*25690*/  @!P0 PRMT R106, R151, 0x5410, RZ ;  /* 0x00005410976a8816 */ /* 0x000fe400000000ff */
[----:B------:R-:W-:Y:S03]  /*256a0*/  SHF.R.U32.HI R110, RZ, 0x18, R156 ;  /* 0x00000018ff6e7819 */ /* 0x000fe6000001169c */
[----:B------:R2:W-:Y:S01]  /*256b0*/  ST.E.U16 desc[UR4][R122.64+0x40], R106 ;  /* 0x0000406a7a007985 */ /* 0x0005e2000c101504 */
[----:B------:R-:W-:Y:S02]  /*256c0*/  ISETP.GE.U32.AND P0, PT, R192, R110, PT ;  /* 0x0000006ec000720c */ /* 0x000fe40003f06070 */
[----:B------:R-:W-:Y:S02]  /*256d0*/  LOP3.LUT R110, R158, 0xff, RZ, 0xc0, !PT ;  /* 0x000000ff9e6e7812 */ /* 0x000fe400078ec0ff */
[C---:B-1----:R-:W-:Y:S02]  /*256e0*/  PRMT R107, R161.reuse, 0x7610, R107 ;  /* 0x00007610a16b7816 */ /* 0x042fe4000000006b */
[----:B--2---:R-:W-:Y:S01]  /*256f0*/  PRMT R106, R161, 0x7632, R106 ;  /* 0x00007632a16a7816 */ /* 0x004fe2000000006a */
[----:B----4-:R-:W-:Y:S05]  /*25700*/  @!P6 HADD2 R153, -R108.H0_H0, -RZ.H0_H0 ;  /* 0xa00000ff6c99e230 */ /* 0x010fea0000000900 */
[----:B------:R-:W-:Y:S01]  /*25710*/  PRMT R167, R153, 0x7610, R167 ;  /* 0x0000761099a77816 */ /* 0x000fe200000000a7 */
[----:B------:R1:W-:Y:S04]  /*25720*/  @!P6 STL.S16 [R1+0x84], R153 ;  /* 0x000084990100e387 */ /* 0x0003e80000100600 */
[----:B------:R3:W2:Y:S01]  /*25730*/  LDL.S16 R151, [R1+0x74] ;  /* 0x0000740001977983 */ /* 0x0006a20000100600 */
[----:B-1----:R-:W-:Y:S02]  /*25740*/  PRMT R153, R108, 0x5410, R109 ;  /* 0x000054106c997816 */ /* 0x002fe4000000006d */
[----:B------:R-:W-:Y:S01]  /*25750*/  @!P6 PRMT R108, R167, 0x5410, RZ ;  /* 0x00005410a76ce816 */ /* 0x000fe200000000ff */
[----:B------:R-:W-:Y:S01]  /*25760*/  IMAD.WIDE.U32 R166, R166, -0x2daee0ad, RZ ;  /* 0xd2511f53a6a67825 */ /* 0x000fe200078e00ff */
[----:B------:R-:W-:Y:S02]  /*25770*/  ISETP.GE.U32.AND P6, PT, R192, R110, PT ;  /* 0x0000006ec000720c */ /* 0x000fe40003fc6070 */
[----:B------:R-:W-:Y:S01]  /*25780*/  LOP3.LUT R110, R105, 0xffff, RZ, 0xc0, !PT ;  /* 0x0000ffff696e7812 */ /* 0x000fe200078ec0ff */
[----:B------:R-:W-:Y:S01]  /*25790*/  @!P3 HADD2 R152, -R109.H0_H0, -RZ.H0_H0 ;  /* 0xa00000ff6d98b230 */ /* 0x000fe20000000900 */
[----:B------:R-:W-:Y:S01]  /*257a0*/  PRMT R105, R210, 0x7610, R105 ;  /* 0x00007610d2697816 */ /* 0x000fe20000000069 */
[----:B------:R1:W-:Y:S01]  /*257b0*/  ST.E.U16 desc[UR4][R118.64+0x40], R108 ;  /* 0x0000406c76007985 */ /* 0x0003e2000c101504 */
[----:B------:R-:W-:Y:S02]  /*257c0*/  @!P1 HADD2 R147, -R0.H0_H0, -RZ.H0_H0 ;  /* 0xa00000ff00939230 */ /* 0x000fe40000000900 */
[----:B------:R-:W-:Y:S01]  /*257d0*/  PRMT R149, R152, 0x7610, R149 ;  /* 0x0000761098957816 */ /* 0x000fe20000000095 */
[----:B------:R4:W-:Y:S01]  /*257e0*/  @!P3 STL.S16 [R1+0x80], R152 ;  /* 0x000080980100b387 */ /* 0x0009e20000100600 */
[----:B------:R-:W-:Y:S02]  /*257f0*/  @!P2 HADD2 R165, -R105.H0_H0, -RZ.H0_H0 ;  /* 0xa00000ff69a5a230 */ /* 0x000fe40000000900 */
[----:B------:R-:W-:Y:S02]  /*25800*/  @!P3 PRMT R109, R149, 0x5410, RZ ;  /* 0x00005410956db816 */ /* 0x000fe400000000ff */
[----:B------:R-:W-:Y:S01]  /*25810*/  PRMT R111, R147, 0x7610, R111 ;  /* 0x00007610936f7816 */ /* 0x000fe2000000006f */
[----:B------:R3:W3:Y:S01]  /*25820*/  LDL.S16 R149, [R1+0x6c] ;  /* 0x00006c0001957983 */ /* 0x0006e20000100600 */
[----:B------:R-:W-:Y:S02]  /*25830*/  PRMT R112, R165, 0x7610, R112 ;  /* 0x00007610a5707816 */ /* 0x000fe40000000070 */
[----:B------:R-:W-:Y:S01]  /*25840*/  ISETP.GE.U32.AND P3, PT, R192, R110, PT ;  /* 0x0000006ec000720c */ /* 0x000fe20003f66070 */
[----:B------:R4:W-:Y:S01]  /*25850*/  ST.E.U16 desc[UR4][R118.64+0x42], R109 ;  /* 0x0000426d76007985 */ /* 0x0009e2000c101504 */
[----:B------:R-:W-:Y:S04]  /*25860*/  SHF.R.U32.HI R110, RZ, 0x10, R158 ;  /* 0x00000010ff6e7819 */ /* 0x000fe8000001169e */
[----:B------:R-:W-:Y:S02]  /*25870*/  LOP3.LUT R110, R110, 0xff, RZ, 0xc0, !PT ;  /* 0x000000ff6e6e7812 */ /* 0x000fe400078ec0ff */
[----:B-1----:R-:W-:Y:S01]  /*25880*/  LOP3.LUT R108, R167, R246, R186, 0x96, !PT ;  /* 0x000000f6a76c7212 */ /* 0x002fe200078e96ba */
[----:B----4-:R1:W4:Y:S04]  /*25890*/  LDL.S16 R152, [R1+0x70] ;  /* 0x0000700001987983 */ /* 0x0103280000100600 */
[----:B------:R1:W-:Y:S04]  /*258a0*/  @!P2 STL.S16 [R1+0x7c], R165 ;  /* 0x00007ca50100a387 */ /* 0x0003e80000100600 */
[----:B------:R1:W-:Y:S01]  /*258b0*/  @!P1 STL.S16 [R1+0x78], R147 ;  /* 0x0000789301009387 */ /* 0x0003e20000100600 */
[----:B------:R-:W-:Y:S01]  /*258c0*/  LOP3.LUT R109, R108, 0xff, RZ, 0xc0, !PT ;  /* 0x000000ff6c6d7812 */ /* 0x000fe200078ec0ff */
[----:B-1----:R-:W-:Y:S01]  /*258d0*/  IMAD.WIDE.U32 R164, R164, -0x2daee0ad, RZ ;  /* 0xd2511f53a4a47825 */ /* 0x002fe200078e00ff */
[----:B------:R-:W-:Y:S02]  /*258e0*/  PRMT R147, R105, 0x5410, R0 ;  /* 0x0000541069937816 */ /* 0x000fe40000000000 */
[----:B------:R-:W-:Y:S02]  /*258f0*/  @!P2 PRMT R105, R112, 0x5410, RZ ;  /* 0x000054107069a816 */ /* 0x000fe400000000ff */
[----:B------:R-:W-:Y:S01]  /*25900*/  @!P1 PRMT R0, R111, 0x5410, RZ ;  /* 0x000054106f009816 */ /* 0x000fe200000000ff */
[----:B------:R1:W4:Y:S01]  /*25910*/  LDL.S16 R112, [R1+0x68] ;  /* 0x0000680001707983 */ /* 0x0003220000100600 */
[C---:B------:R-:W-:Y:S02]  /*25920*/  ISETP.GE.U32.AND P2, PT, R192.reuse, R110, PT ;  /* 0x0000006ec000720c */ /* 0x040fe40003f46070 */
[----:B------:R-:W-:Y:S01]  /*25930*/  SHF.R.U32.HI R110, RZ, 0x18, R158 ;  /* 0x00000018ff6e7819 */ /* 0x000fe2000001169e */
[----:B------:R1:W4:Y:S03]  /*25940*/  LDL.S16 R111, [R1+0x60] ;  /* 0x00006000016f7983 */ /* 0x0003260000100600 */
[----:B------:R-:W-:Y:S01]  /*25950*/  ISETP.GE.U32.AND P1, PT, R192, R110, PT ;  /* 0x0000006ec000720c */ /* 0x000fe20003f26070 */
[----:B------:R1:W-:Y:S04]  /*25960*/  ST.E.U16 desc[UR4][R194.64+0x52], R0 ;  /* 0x00005200c2007985 */ /* 0x0003e8000c101504 */
[----:B------:R1:W-:Y:S02]  /*25970*/  ST.E.U16 desc[UR4][R194.64+0x50], R105 ;  /* 0x00005069c2007985 */ /* 0x0003e4000c101504 */
[----:B-1----:R-:W-:Y:S02]  /*25980*/  PRMT R0, R104, 0x7632, R0 ;  /* 0x0000763268007816 */ /* 0x002fe40000000000 */
[----:B------:R-:W-:Y:S04]  /*25990*/  LOP3.LUT R105, R108, 0xffff, RZ, 0xc0, !PT ;  /* 0x0000ffff6c697812 */ /* 0x000fe800078ec0ff */
[----:B------:R-:W-:Y:S04]  /*259a0*/  SHF.R.U32.HI R105, RZ, 0x8, R105 ;  /* 0x00000008ff697819 */ /* 0x000fe80000011669 */
[----:B------:R-:W-:Y:S01]  /*259b0*/  LOP3.LUT R105, R105, 0xffff, RZ, 0xc0, !PT ;  /* 0x0000ffff69697812 */ /* 0x000fe200078ec0ff */
[----:B--2---:R-:W-:Y:S05]  /*259c0*/  @!P5 HADD2 R151, -R107.H0_H0, -RZ.H0_H0 ;  /* 0xa00000ff6b97d230 */ /* 0x004fea0000000900 */
[----:B------:R-:W-:Y:S01]  /*259d0*/  PRMT R110, R151, 0x7610, R110 ;  /* 0x00007610976e7816 */ /* 0x000fe2000000006e */
[----:B------:R1:W-:Y:S02]  /*259e0*/  @!P5 STL.S16 [R1+0x74], R151 ;  /* 0x000074970100d387 */ /* 0x0003e40000100600 */
[----:B-1----:R-:W-:Y:S02]  /*259f0*/  PRMT R151, R107, 0x5410, R106 ;  /* 0x000054106b977816 */ /* 0x002fe4000000006a */
[----:B------:R-:W-:Y:S02]  /*25a00*/  @!P5 PRMT R107, R110, 0x5410, RZ ;  /* 0x000054106e6bd816 */ /* 0x000fe400000000ff */
[----:B------:R-:W-:Y:S01]  /*25a10*/  ISETP.GE.U32.AND P5, PT, R192, R109, PT ;  /* 0x0000006dc000720c */ /* 0x000fe20003fa6070 */
[----:B------:R1:W2:Y:S01]  /*25a20*/  LDL.S16 R110, [R1+0x58] ;  /* 0x00005800016e7983 */ /* 0x0002a20000100600 */
[----:B---3--:R-:W-:Y:S03]  /*25a30*/  @!P6 HADD2 R149, -R104.H0_H0, -RZ.H0_H0 ;  /* 0xa00000ff6895e230 */ /* 0x008fe60000000900 */
[----:B------:R-:W-:Y:S02]  /*25a40*/  ST.E.U16 desc[UR4][R120.64+0x50], R107 ;  /* 0x0000506b78007985 */ /* 0x000fe4000c101504 */
[----:B------:R-:W-:Y:S01]  /*25a50*/  PRMT R109, R149, 0x7610, R109 ;  /* 0x00007610956d7816 */ /* 0x000fe2000000006d */
[----:B----4-:R-:W-:Y:S05]  /*25a60*/  @!P0 HADD2 R152, -R106.H0_H0, -RZ.H0_H0 ;  /* 0xa00000ff6a988230 */ /* 0x010fea0000000900 */
[----:B------:R-:W-:Y:S01]  /*25a70*/  PRMT R117, R152, 0x7610, R117 ;  /* 0x0000761098757816 */ /* 0x000fe20000000075 */
[----:B------:R3:W-:Y:S03]  /*25a80*/  @!P0 STL.S16 [R1+0x70], R152 ;  /* 0x0000709801008387 */ /* 0x0007e60000100600 */
[----:B------:R-:W-:Y:S01]  /*25a90*/  @!P0 PRMT R106, R117, 0x5410, RZ ;  /* 0x00005410756a8816 */ /* 0x000fe200000000ff */
[----:B------:R-:W-:Y:S01]  /*25aa0*/  @!P6 STL.S16 [R1+0x6c], R149 ;  /* 0x00006c950100e387 */ /* 0x000fe20000100600 */
[----:B------:R-:W-:Y:S02]  /*25ab0*/  ISETP.GE.U32.AND P0, PT, R192, R105, PT ;  /* 0x00000069c000720c */ /* 0x000fe40003f06070 */
[--C-:B------:R-:W-:Y:S01]  /*25ac0*/  SHF.R.U32.HI R105, RZ, 0x18, R108.reuse ;  /* 0x00000018ff697819 */ /* 0x100fe2000001166c */
[----:B------:R1:W4:Y:S01]  /*25ad0*/  LDL.S16 R211, [R1+0x64] ;  /* 0x0000640001d37983 */ /* 0x0003220000100600 */
[----:B------:R-:W-:Y:S03]  /*25ae0*/  SHF.R.U32.HI R108, RZ, 0x10, R108 ;  /* 0x00000010ff6c7819 */ /* 0x000fe6000001166c */
[----:B------:R1:W-:Y:S01]  /*25af0*/  ST.E.U16 desc[UR4][R120.64+0x52], R106 ;  /* 0x0000526a78007985 */ /* 0x0003e2000c101504 */
[----:B------:R-:W-:Y:S02]  /*25b00*/  LOP3.LUT R108, R108, 0xff, RZ, 0xc0, !PT ;  /* 0x000000ff6c6c7812 */ /* 0x000fe400078ec0ff */
[----:B---3--:R-:W-:Y:S02]  /*25b10*/  PRMT R152, R104, 0x5410, R0 ;  /* 0x0000541068987816 */ /* 0x008fe40000000000 */
[----:B------:R-:W-:Y:S02]  /*25b20*/  @!P6 PRMT R104, R109, 0x5410, RZ ;  /* 0x000054106d68e816 */ /* 0x000fe400000000ff */
[----:B------:R-:W-:Y:S02]  /*25b30*/  ISETP.GE.U32.AND P6, PT, R192, R105, PT ;  /* 0x00000069c000720c */ /* 0x000fe40003fc6070 */
[----:B------:R-:W-:Y:S01]  /*25b40*/  PRMT R105, R213, 0x7610, R105 ;  /* 0x00007610d5697816 */ /* 0x000fe20000000069 */
[----:B------:R-:W-:Y:S01]  /*25b50*/  @!P3 HADD2 R112, -R0.H0_H0, -RZ.H0_H0 ;  /* 0xa00000ff0070b230 */ /* 0x000fe20000000900 */
[-C--:B------:R-:W-:Y:S01]  /*25b60*/  LOP3.LUT R109, R131, R245.reuse, R168, 0x96, !PT ;  /* 0x000000f5836d7212 */ /* 0x080fe200078e96a8 */
[----:B------:R3:W-:Y:S02]  /*25b70*/  ST.E.U16 desc[UR4][R122.64+0x4e], R104 ;  /* 0x00004e687a007985 */ /* 0x0007e4000c101504 */
[----:B------:R-:W-:Y:S01]  /*25b80*/  @!P2 HADD2 R111, -R105.H0_H0, -RZ.H0_H0 ;  /* 0xa00000ff696fa230 */ /* 0x000fe20000000900 */
[----:B------:R-:W-:Y:S01]  /*25b90*/  PRMT R107, R112, 0x7610, R107 ;  /* 0x00007610706b7816 */ /* 0x000fe2000000006b */
[----:B------:R3:W-:Y:S01]  /*25ba0*/  @!P3 STL.S16 [R1+0x68], R112 ;  /* 0x000068700100b387 */ /* 0x0007e20000100600 */
[----:B-1----:R-:W-:Y:S02]  /*25bb0*/  PRMT R106, R213, 0x7632, R106 ;  /* 0x00007632d56a7816 */ /* 0x002fe4000000006a */
[----:B------:R-:W-:Y:S01]  /*25bc0*/  @!P3 PRMT R0, R107, 0x5410, RZ ;  /* 0x000054106b00b816 */ /* 0x000fe200000000ff */
[----:B------:R1:W4:Y:S01]  /*25bd0*/  LDL.S16 R117, [R1+0x5c] ;  /* 0x00005c0001757983 */ /* 0x0003220000100600 */
[----:B------:R-:W-:Y:S02]  /*25be0*/  ISETP.GE.U32.AND P3, PT, R192, R108, PT ;  /* 0x0000006cc000720c */ /* 0x000fe40003f66070 */
[----:B------:R-:W-:Y:S01]  /*25bf0*/  PRMT R108, R111, 0x7610, R108 ;  /* 0x000076106f6c7816 */ /* 0x000fe2000000006c */
[----:B------:R1:W-:Y:S01]  /*25c00*/  @!P2 STL.S16 [R1+0x60], R111 ;  /* 0x0000606f0100a387 */ /* 0x0003e20000100600 */
[----:B------:R-:W-:Y:S02]  /*25c10*/  PRMT R149, R105, 0x5410, R106 ;  /* 0x0000541069957816 */ /* 0x000fe4000000006a */
[----:B------:R-:W-:Y:S01]  /*25c20*/  @!P2 PRMT R105, R108, 0x5410, RZ ;  /* 0x000054106c69a816 */ /* 0x000fe200000000ff */
[----:B------:R1:W-:Y:S01]  /*25c30*/  ST.E.U16 desc[UR4][R122.64+0x50], R0 ;  /* 0x000050007a007985 */ /* 0x0003e2000c101504 */
[----:B------:R-:W-:Y:S02]  /*25c40*/  LOP3.LUT R107, R165, R246, R184, 0x96, !PT ;  /* 0x000000f6a56b7212 */ /* 0x000fe400078e96b8 */
[----:B------:R-:W-:Y:S01]  /*25c50*/  LOP3.LUT R108, R135, R245, R160, 0x96, !PT ;  /* 0x000000f5876c7212 */ /* 0x000fe200078e96a0 */
[----:B------:R2:W4:Y:S04]  /*25c60*/  LDL.S16 R212, [R1+0x50] ;  /* 0x0000500001d47983 */ /* 0x0005280000100600 */
[----:B------:R1:W-:Y:S01]  /*25c70*/  ST.E.U16 desc[UR4][R118.64+0x50], R105 ;  /* 0x0000506976007985 */ /* 0x0003e2000c101504 */
[C---:B---3--:R-:W-:Y:S03]  /*25c80*/  LOP3.LUT R104, R107.reuse, 0xff, RZ, 0xc0, !PT ;  /* 0x000000ff6b687812 */ /* 0x048fe600078ec0ff */
[----:B------:R3:W3:Y:S01]  /*25c90*/  LDL.S16 R210, [R1+0x54] ;  /* 0x0000540001d27983 */ /* 0x0006e20000100600 */
[----:B------:R-:W-:Y:S02]  /*25ca0*/  SHF.R.U32.HI R112, RZ, 0x10, R130 ;  /* 0x00000010ff707819 */ /* 0x000fe40000011682 */
[----:B------:R-:W-:Y:S02]  /*25cb0*/  ISETP.GE.U32.AND P2, PT, R192, R104, PT ;  /* 0x00000068c000720c */ /* 0x000fe40003f46070 */
[----:B------:R-:W-:Y:S02]  /*25cc0*/  PRMT R104, R162, 0x7632, R104 ;  /* 0x00007632a2687816 */ /* 0x000fe40000000068 */
[----:B-1----:R-:W-:Y:S02]  /*25cd0*/  LOP3.LUT R111, R130, 0xff, RZ, 0xc0, !PT ;  /* 0x000000ff826f7812 */ /* 0x002fe400078ec0ff */
[----:B------:R-:W-:Y:S04]  /*25ce0*/  LOP3.LUT R0, R107, 0xffff, RZ, 0xc0, !PT ;  /* 0x0000ffff6b007812 */ /* 0x000fe800078ec0ff */
[--C-:B------:R-:W-:Y:S02]  /*25cf0*/  SHF.R.U32.HI R105, RZ, 0x8, R0.reuse ;  /* 0x00000008ff697819 */ /* 0x100fe40000011600 */
[----:B------:R-:W-:Y:S02]  /*25d00*/  PRMT R0, R162, 0x7610, R0 ;  /* 0x00007610a2007816 */ /* 0x000fe40000000000 */
[----:B------:R-:W-:Y:S02]  /*25d10*/  LOP3.LUT R105, R105, 0xffff, RZ, 0xc0, !PT ;  /* 0x0000ffff69697812 */ /* 0x000fe400078ec0ff */
[----:B------:R-:W-:Y:S01]  /*25d20*/  PRMT R162, R0, 0x5410, R104 ;  /* 0x0000541000a27816 */ /* 0x000fe20000000068 */
[----:B--2---:R-:W-:Y:S05]  /*25d30*/  @!P1 HADD2 R110, -R106.H0_H0, -RZ.H0_H0 ;  /* 0xa00000ff6a6e9230 */ /* 0x004fea0000000900 */
[----:B------:R1:W-:Y:S01]  /*25d40*/  @!P1 STL.S16 [R1+0x58], R110 ;  /* 0x0000586e01009387 */ /* 0x0003e20000100600 */
[----:B------:R-:W-:Y:S04]  /*25d50*/  PRMT R169, R110, 0x7610, R169 ;  /* 0x000076106ea97816 */ /* 0x000fe800000000a9 */
[----:B------:R-:W-:Y:S02]  /*25d60*/  @!P1 PRMT R106, R169, 0x5410, RZ ;  /* 0x00005410a96a9816 */ /* 0x000fe400000000ff */
[----:B------:R-:W-:Y:S02]  /*25d70*/  ISETP.GE.U32.AND P1, PT, R192, R105, PT ;  /* 0x00000069c000720c */ /* 0x000fe40003f26070 */
[--C-:B------:R-:W-:Y:S01]  /*25d80*/  SHF.R.U32.HI R105, RZ, 0x18, R107.reuse ;  /* 0x00000018ff697819 */ /* 0x100fe2000001166b */
[----:B------:R2:W-:Y:S01]  /*25d90*/  ST.E.U16 desc[UR4][R118.64+0x52], R106 ;  /* 0x0000526a76007985 */ /* 0x0005e2000c101504 */
[----:B------:R-:W-:Y:S04]  /*25da0*/  SHF.R.U32.HI R107, RZ, 0x10, R107 ;  /* 0x00000010ff6b7819 */ /* 0x000fe8000001166b */
[----:B------:R-:W-:Y:S02]  /*25db0*/  LOP3.LUT R107, R107, 0xff, RZ, 0xc0, !PT ;  /* 0x000000ff6b6b7812 */ /* 0x000fe400078ec0ff */
[----:B-1----:R-:W-:Y:S02]  /*25dc0*/  LOP3.LUT R110, R130, 0xffff, RZ, 0xc0, !PT ;  /* 0x0000ffff826e7812 */ /* 0x002fe400078ec0ff */
[----:B------:R-:W-:Y:S01]  /*25dd0*/  SHF.R.U32.HI R130, RZ, 0x18, R130 ;  /* 0x00000018ff827819 */ /* 0x000fe20000011682 */
[----:B----4-:R-:W-:Y:S05]  /*25de0*/  @!P5 HADD2 R211, -R0.H0_H0, -RZ.H0_H0 ;  /* 0xa00000ff00d3d230 */ /* 0x010fea0000000900 */
[----:B------:R1:W-:Y:S01]  /*25df0*/  @!P5 STL.S16 [R1+0x64], R211 ;  /* 0x000064d30100d387 */ /* 0x0003e20000100600 */
[----:B------:R-:W-:Y:S02]  /*25e00*/  PRMT R160, R211, 0x7610, R160 ;  /* 0x00007610d3a07816 */ /* 0x000fe400000000a0 */
[----:B--2---:R-:W-:Y:S01]  /*25e10*/  LOP3.LUT R106, R166, 0xff, RZ, 0xc0, !PT ;  /* 0x000000ffa66a7812 */ /* 0x004fe200078ec0ff */
[----:B------:R4:W2:Y:S01]  /*25e20*/  LDL.S16 R169, [R1+0x4c] ;  /* 0x00004c0001a97983 */ /* 0x0008a20000100600 */
[----:B------:R-:W-:Y:S02]  /*25e30*/  @!P5 PRMT R0, R160, 0x5410, RZ ;  /* 0x00005410a000d816 */ /* 0x000fe400000000ff */
[C---:B------:R-:W-:Y:S01]  /*25e40*/  ISETP.GE.U32.AND P5, PT, R192.reuse, R105, PT ;  /* 0x00000069c000720c */ /* 0x040fe20003fa6070 */
[----:B------:R4:W4:Y:S01]  /*25e50*/  LDL.S16 R160, [R1+0x48] ;  /* 0x0000480001a07983 */ /* 0x0009220000100600 */
[----:B------:R-:W-:Y:S03]  /*25e60*/  SHF.R.U32.HI R105, RZ, 0x8, R110 ;  /* 0x00000008ff697819 */ /* 0x000fe6000001166e */
[----:B------:R1:W-:Y:S01]  /*25e70*/  ST.E.U16 desc[UR4][R194.64+0x60], R0 ;  /* 0x00006000c2007985 */ /* 0x0003e2000c101504 */
[----:B------:R-:W-:Y:S05]  /*25e80*/  @!P0 HADD2 R117, -R104.H0_H0, -RZ.H0_H0 ;  /* 0xa00000ff68758230 */ /* 0x000fea0000000900 */
[----:B------:R3:W-:Y:S01]  /*25e90*/  @!P0 STL.S16 [R1+0x5c], R117 ;  /* 0x00005c7501008387 */ /* 0x0007e20000100600 */
[----:B------:R-:W-:Y:S03]  /*25ea0*/  PRMT R161, R117, 0x7610, R161 ;  /* 0x0000761075a17816 */ /* 0x000fe600000000a1 */
[----:B-1----:R1:W4:Y:S01]  /*25eb0*/  LDL.S16 R211, [R1+0x44] ;  /* 0x0000440001d37983 */ /* 0x0023220000100600 */
[----:B------:R-:W-:Y:S02]  /*25ec0*/  PRMT R0, R163, 0x7610, R0 ;  /* 0x00007610a3007816 */ /* 0x000fe40000000000 */
[----:B------:R-:W-:Y:S02]  /*25ed0*/  @!P0 PRMT R104, R161, 0x5410, RZ ;  /* 0x00005410a1688816 */ /* 0x000fe400000000ff */
[----:B------:R-:W-:Y:S01]  /*25ee0*/  ISETP.GE.U32.AND P0, PT, R192, R106, PT ;  /* 0x0000006ac000720c */ /* 0x000fe20003f06070 */
[----:B------:R-:W-:Y:S01]  /*25ef0*/  @!P3 HADD2 R212, -R0.H0_H0, -RZ.H0_H0 ;  /* 0xa00000ff00d4b230 */ /* 0x000fe20000000900 */
[----:B------:R-:W-:Y:S01]  /*25f00*/  LOP3.LUT R106, R166, 0xffff, RZ, 0xc0, !PT ;  /* 0x0000ffffa66a7812 */ /* 0x000fe200078ec0ff */
[----:B------:R1:W-:Y:S03]  /*25f10*/  ST.E.U16 desc[UR4][R194.64+0x62], R104 ;  /* 0x00006268c2007985 */ /* 0x0003e6000c101504 */
[----:B------:R-:W-:Y:S01]  /*25f20*/  SHF.R.U32.HI R106, RZ, 0x8, R106 ;  /* 0x00000008ff6a7819 */ /* 0x000fe2000001166a */
[----:B------:R-:W-:Y:S03]  /*25f30*/  @!P3 STL.S16 [R1+0x50], R212 ;  /* 0x000050d40100b387 */ /* 0x000fe60000100600 */
[----:B------:R-:W-:Y:S02]  /*25f40*/  LOP3.LUT R106, R106, 0xffff, RZ, 0xc0, !PT ;  /* 0x0000ffff6a6a7812 */ /* 0x000fe400078ec0ff */
[--C-:B---3--:R-:W-:Y:S02]  /*25f50*/  PRMT R117, R111, 0x5410, R105.reuse ;  /* 0x000054106f757816 */ /* 0x108fe40000000069 */
[----:B------:R-:W-:Y:S02]  /*25f60*/  PRMT R105, R163, 0x7632, R105 ;  /* 0x00007632a3697816 */ /* 0x000fe40000000069 */
[----:B------:R-:W-:Y:S02]  /*25f70*/  PRMT R111, R212, 0x7610, R111 ;  /* 0x00007610d46f7816 */ /* 0x000fe4000000006f */
[----:B------:R-:W-:Y:S01]  /*25f80*/  PRMT R161, R0, 0x5410, R105 ;  /* 0x0000541000a17816 */ /* 0x000fe20000000069 */
[----:B------:R-:W-:Y:S01]  /*25f90*/  @!P6 HADD2 R210, -R105.H0_H0, -RZ.H0_H0 ;  /* 0xa00000ff69d2e230 */ /* 0x000fe20000000900 */
[----:B------:R-:W-:Y:S02]  /*25fa0*/  @!P3 PRMT R0, R111, 0x5410, RZ ;  /* 0x000054106f00b816 */ /* 0x000fe400000000ff */
[----:B------:R-:W-:Y:S02]  /*25fb0*/  ISETP.GE.U32.AND P3, PT, R192, R107, PT ;  /* 0x0000006bc000720c */ /* 0x000fe40003f66070 */
[----:B------:R3:W-:Y:S01]  /*25fc0*/  @!P6 STL.S16 [R1+0x54], R210 ;  /* 0x000054d20100e387 */ /* 0x0007e20000100600 */
[----:B------:R-:W-:Y:S02]  /*25fd0*/  PRMT R110, R210, 0x7610, R110 ;  /* 0x00007610d26e7816 */ /* 0x000fe4000000006e */
[----:B-1----:R-:W-:Y:S01]  /*25fe0*/  SHF.R.U32.HI R104, RZ, 0x10, R166 ;  /* 0x00000010ff687819 */ /* 0x002fe200000116a6 */
[----:B------:R1:W-:Y:S01]  /*25ff0*/  ST.E.U16 desc[UR4][R120.64+0x60], R0 ;  /* 0x0000600078007985 */ /* 0x0003e2000c101504 */
[----:B------:R-:W-:Y:S02]  /*26000*/  @!P6 PRMT R105, R110, 0x5410, RZ ;  /* 0x000054106e69e816 */ /* 0x000fe400000000ff */
[----:B------:R-:W-:Y:S01]  /*26010*/  ISETP.GE.U32.AND P6, PT, R192, R106, PT ;  /* 0x0000006ac000720c */ /* 0x000fe20003fc6070 */
[----:B------:R1:W4:Y:S01]  /*26020*/  LDL.S16 R163, [R1+0x3c] ;  /* 0x00003c0001a37983 */ /* 0x0003220000100600 */
[----:B------:R-:W-:Y:S03]  /*26030*/  PRMT R107, R137, 0x7632, R107 ;  /* 0x00007632896b7816 */ /* 0x000fe6000000006b */
[----:B------:R1:W-:Y:S04]  /*26040*/  ST.E.U16 desc[UR4][R120.64+0x62], R105 ;  /* 0x0000626978007985 */ /* 0x0003e8000c101504 */
[----:B---3--:R3:W3:Y:S01]  /*26050*/  LDL.S16 R210, [R1+0x40] ;  /* 0x0000400001d27983 */ /* 0x0086e20000100600 */
[----:B-1----:R-:W-:Y:S02]  /*26060*/  PRMT R0, R3, 0x7632, R0 ;  /* 0x0000763203007816 */ /* 0x002fe40000000000 */
[----:B------:R-:W-:Y:S02]  /*26070*/  LOP3.LUT R105, R104, 0xff, RZ, 0xc0, !PT ;  /* 0x000000ff68697812 */ /* 0x000fe400078ec0ff */
[----:B------:R-:W-:Y:S01]  /*26080*/  PRMT R104, R170, 0x7610, R104 ;  /* 0x00007610aa687816 */ /* 0x000fe20000000068 */
[----:B--2---:R-:W-:Y:S02]  /*26090*/  @!P2 HADD2 R169, -R3.H0_H0, -RZ.H0_H0 ;  /* 0xa00000ff03a9a230 */ /* 0x004fe40000000900 */
[----:B----4-:R-:W-:Y:S03]  /*260a0*/  @!P1 HADD2 R160, -R0.H0_H0, -RZ.H0_H0 ;  /* 0xa00000ff00a09230 */ /* 0x010fe60000000900 */
[----:B------:R1:W-:Y:S01]  /*260b0*/  @!P2 STL.S16 [R1+0x4c], R169 ;  /* 0x00004ca90100a387 */ /* 0x0003e20000100600 */
[----:B------:R-:W-:Y:S03]  /*260c0*/  PRMT R106, R169, 0x7610, R106 ;  /* 0x00007610a96a7816 */ /* 0x000fe6000000006a */
[----:B------:R2:W-:Y:S01]  /*260d0*/  @!P1 STL.S16 [R1+0x48], R160 ;  /* 0x000048a001009387 */ /* 0x0005e20000100600 */
[----:B------:R-:W-:Y:S03]  /*260e0*/  PRMT R168, R160, 0x7610, R168 ;  /* 0x00007610a0a87816 */ /* 0x000fe600000000a8 */
[----:B------:R4:W4:Y:S04]  /*260f0*/  LDL.S16 R111, [R1+0x34] ;  /* 0x00003400016f7983 */ /* 0x0009280000100600 */
[----:B------:R3:W4:Y:S01]  /*26100*/  LDL.S16 R110, [R1+0x30] ;  /* 0x00003000016e7983 */ /* 0x0007220000100600 */
[----:B-1----:R-:W-:Y:S02]  /*26110*/  PRMT R169, R3, 0x5410, R0 ;  /* 0x0000541003a97816 */ /* 0x002fe40000000000 */
[----:B------:R-:W-:Y:S01]  /*26120*/  @!P2 PRMT R3, R106, 0x5410, RZ ;  /* 0x000054106a03a816 */ /* 0x000fe200000000ff */
[----:B--2---:R1:W2:Y:S01]  /*26130*/  LDL.S16 R160, [R1+0x38] ;  /* 0x0000380001a07983 */ /* 0x0042a20000100600 */
[----:B------:R-:W-:Y:S01]  /*26140*/  @!P1 PRMT R0, R168, 0x5410, RZ ;  /* 0x00005410a8009816 */ /* 0x000fe200000000ff */
[----:B------:R-:W-:Y:S01]  /*26150*/  @!P3 HADD2 R211, -R104.H0_H0, -RZ.H0_H0 ;  /* 0xa00000ff68d3b230 */ /* 0x000fe20000000900 */
[----:B------:R-:W-:Y:S01]  /*26160*/  ISETP.GE.U32.AND P2, PT, R192, R105, PT ;  /* 0x00000069c000720c */ /* 0x000fe20003f46070 */
[----:B------:R1:W-:Y:S01]  /*26170*/  ST.E.U16 desc[UR4][R122.64+0x5e], R3 ;  /* 0x00005e037a007985 */ /* 0x0003e2000c101504 */
[----:B------:R-:W-:Y:S02]  /*26180*/  PRMT R105, R170, 0x7632, R105 ;  /* 0x00007632aa697816 */ /* 0x000fe40000000069 */
[----:B------:R-:W-:Y:S01]  /*26190*/  PRMT R170, R211, 0x7610, R170 ;  /* 0x00007610d3aa7816 */ /* 0x000fe200000000aa */
[----:B------:R1:W-:Y:S01]  /*261a0*/  ST.E.U16 desc[UR4][R122.64+0x60], R0 ;  /* 0x000060007a007985 */ /* 0x0003e2000c101504 */
[----:B------:R-:W-:Y:S02]  /*261b0*/  PRMT R168, R104, 0x5410, R105 ;  /* 0x0000541068a87816 */ /* 0x000fe40000000069 */
[----:B------:R-:W-:Y:S01]  /*261c0*/  @!P3 PRMT R104, R170, 0x5410, RZ ;  /* 0x00005410aa68b816 */ /* 0x000fe200000000ff */
[----:B------:R-:W-:Y:S01]  /*261d0*/  @!P3 STL.S16 [R1+0x44], R211 ;  /* 0x000044d30100b387 */ /* 0x000fe20000100600 */
[----:B------:R-:W-:Y:S03]  /*261e0*/  SHF.R.U32.HI R106, RZ, 0x18, R166 ;  /* 0x00000018ff6a7819 */ /* 0x000fe600000116a6 */
[----:B------:R3:W-:Y:S01]  /*261f0*/  ST.E.U16 desc[UR4][R118.64+0x60], R104 ;  /* 0x0000606876007985 */ /* 0x0007e2000c101504 */
[----:B------:R-:W-:Y:S02]  /*26200*/  ISETP.GE.U32.AND P1, PT, R192, R106, PT ;  /* 0x0000006ac000720c */ /* 0x000fe40003f26070 */
[----:B------:R-:W-:Y:S04]  /*26210*/  LOP3.LUT R106, R112, 0xff, RZ, 0xc0, !PT ;  /* 0x000000ff706a7812 */ /* 0x000fe800078ec0ff */
[----:B------:R-:W-:Y:S02]  /*26220*/  PRMT R130, R106, 0x5410, R130 ;  /* 0x000054106a827816 */ /* 0x000fe40000000082 */
[C---:B------:R-:W-:Y:S02]  /*26230*/  PRMT R106, R129.reuse, 0x7632, R106 ;  /* 0x00007632816a7816 */ /* 0x040fe4000000006a */
[----:B-1----:R-:W-:Y:S02]  /*26240*/  LOP3.LUT R3, R164, 0xff, RZ, 0xc0, !PT ;  /* 0x000000ffa4037812 */ /* 0x002fe400078ec0ff */
[----:B------:R-:W-:Y:S02]  /*26250*/  PRMT R0, R129, 0x7610, R0 ;  /* 0x0000761081007816 */ /* 0x000fe40000000000 */
[----:B------:R-:W-:Y:S02]  /*26260*/  ISETP.GE.U32.AND P3, PT, R192, R3, PT ;  /* 0x00000003c000720c */ /* 0x000fe40003f66070 */
[----:B------:R-:W-:Y:S01]  /*26270*/  LOP3.LUT R3, R164, 0xffff, RZ, 0xc0, !PT ;  /* 0x0000ffffa4037812 */ /* 0x000fe200078ec0ff */
[----:B------:R-:W-:Y:S03]  /*26280*/  @!P0 HADD2 R163, -R0.H0_H0, -RZ.H0_H0 ;  /* 0xa00000ff00a38230 */ /* 0x000fe60000000900 */
[----:B------:R-:W-:Y:S02]  /*26290*/  SHF.R.U32.HI R3, RZ, 0x8, R3 ;  /* 0x00000008ff037819 */ /* 0x000fe40000011603 */
[----:B------:R-:W-:Y:S02]  /*262a0*/  PRMT R127, R163, 0x7610, R127 ;  /* 0x00007610a37f7816 */ /* 0x000fe4000000007f */
[----:B---3--:R-:W-:Y:S02]  /*262b0*/  LOP3.LUT R104, R3, 0xffff, RZ, 0xc0, !PT ;  /* 0x0000ffff03687812 */ /* 0x008fe400078ec0ff */
[----:B------:R-:W-:Y:S01]  /*262c0*/  PRMT R3, R137, 0x7610, R3 ;  /* 0x0000761089037816 */ /* 0x000fe20000000003 */
[----:B------:R-:W-:Y:S05]  /*262d0*/  @!P5 HADD2 R210, -R105.H0_H0, -RZ.H0_H0 ;  /* 0xa00000ff69d2d230 */ /* 0x000fea0000000900 */
[----:B------:R-:W-:Y:S01]  /*262e0*/  @!P5 STL.S16 [R1+0x40], R210 ;  /* 0x000040d20100d387 */ /* 0x000fe20000100600 */
[----:B------:R-:W-:Y:S03]  /*262f0*/  PRMT R112, R210, 0x7610, R112 ;  /* 0x00007610d2707816 */ /* 0x000fe60000000070 */
[----:B------:R-:W-:Y:S01]  /*26300*/  @!P0 STL.S16 [R1+0x3c], R163 ;  /* 0x00003ca301008387 */ /* 0x000fe20000100600 */
[----:B------:R-:W-:Y:S02]  /*26310*/  @!P5 PRMT R105, R112, 0x5410, RZ ;  /* 0x000054107069d816 */ /* 0x000fe400000000ff */
[----:B------:R-:W-:Y:S02]  /*26320*/  ISETP.GE.U32.AND P5, PT, R192, R104, PT ;  /* 0x00000068c000720c */ /* 0x000fe40003fa6070 */
[----:B------:R-:W-:Y:S01]  /*26330*/  SHF.R.U32.HI R104, RZ, 0x10, R164 ;  /* 0x00000010ff687819 */ /* 0x000fe200000116a4 */
[----:B------:R1:W-:Y:S01]  /*26340*/  ST.E.U16 desc[UR4][R118.64+0x62], R105 ;  /* 0x0000626976007985 */ /* 0x0003e2000c101504 */
[----:B------:R-:W-:Y:S02]  /*26350*/  SHF.R.U32.HI R112, RZ, 0x10, R134 ;  /* 0x00000010ff707819 */ /* 0x000fe40000011686 */
[----:B-1----:R-:W-:Y:S01]  /*26360*/  LOP3.LUT R105, R104, 0xff, RZ, 0xc0, !PT ;  /* 0x000000ff68697812 */ /* 0x002fe200078ec0ff */
[----:B----4-:R-:W-:Y:S02]  /*26370*/  @!P2 HADD2 R111, -R3.H0_H0, -RZ.H0_H0 ;  /* 0xa00000ff036fa230 */ /* 0x010fe40000000900 */
[----:B------:R-:W-:Y:S03]  /*26380*/  @!P1 HADD2 R110, -R107.H0_H0, -RZ.H0_H0 ;  /* 0xa00000ff6b6e9230 */ /* 0x000fe60000000900 */
[----:B------:R-:W-:Y:S02]  /*26390*/  PRMT R171, R111, 0x7610, R171 ;  /* 0x000076106fab7816 */ /* 0x000fe400000000ab */
[----:B------:R-:W-:Y:S01]  /*263a0*/  PRMT R131, R110, 0x7610, R131 ;  /* 0x000076106e837816 */ /* 0x000fe20000000083 */
[----:B--2---:R-:W-:Y:S05]  /*263b0*/  @!P6 HADD2 R160, -R106.H0_H0, -RZ.H0_H0 ;  /* 0xa00000ff6aa0e230 */ /* 0x004fea0000000900 */
[----:B------:R1:W-:Y:S01]  /*263c0*/  @!P6 STL.S16 [R1+0x38], R160 ;  /* 0x000038a00100e387 */ /* 0x0003e20000100600 */
[----:B------:R-:W-:Y:S03]  /*263d0*/  PRMT R177, R160, 0x7610, R177 ;  /* 0x00007610a0b17816 */ /* 0x000fe600000000b1 */
[----:B------:R2:W-:Y:S04]  /*263e0*/  @!P2 STL.S16 [R1+0x34], R111 ;  /* 0x0000346f0100a387 */ /* 0x0005e80000100600 */
[----:B------:R3:W-:Y:S04]  /*263f0*/  @!P1 STL.S16 [R1+0x30], R110 ;  /* 0x0000306e01009387 */ /* 0x0007e80000100600 */
[----:B------:R4:W4:Y:S04]  /*26400*/  LDL.S16 R170, [R1+0x2c] ;  /* 0x00002c0001aa7983 */ /* 0x0009280000100600 */
[----:B------:R4:W4:Y:S04]  /*26410*/  LDL.S16 R163, [R1+0x28] ;  /* 0x0000280001a37983 */ /* 0x0009280000100600 */
[----:B------:R4:W4:Y:S01]  /*26420*/  LDL.S16 R137, [R1+0x24] ;  /* 0x0000240001897983 */ /* 0x0009220000100600 */
[----:B-1----:R-:W-:Y:S02]  /*26430*/  PRMT R160, R0, 0x5410, R106 ;  /* 0x0000541000a07816 */ /* 0x002fe4000000006a */
[----:B------:R-:W-:Y:S02]  /*26440*/  @!P0 PRMT R0, R127, 0x5410, RZ ;  /* 0x000054107f008816 */ /* 0x000fe400000000ff */
[----:B--2---:R-:W-:Y:S02]  /*26450*/  LOP3.LUT R111, R134, 0xff, RZ, 0xc0, !PT ;  /* 0x000000ff866f7812 */ /* 0x004fe400078ec0ff */
[----:B------:R-:W-:Y:S01]  /*26460*/  ISETP.GE.U32.AND P0, PT, R192, R105, PT ;  /* 0x00000069c000720c */ /* 0x000fe20003f06070 */
[----:B------:R1:W-:Y:S01]  /*26470*/  ST.E.U16 desc[UR4][R194.64+0x70], R0 ;  /* 0x00007000c2007985 */ /* 0x0003e2000c101504 */
[----:B---3--:R-:W-:Y:S02]  /*26480*/  LOP3.LUT R110, R134, 0xffff, RZ, 0xc0, !PT ;  /* 0x0000ffff866e7812 */ /* 0x008fe400078ec0ff */
[----:B------:R-:W-:Y:S01]  /*26490*/  SHF.R.U32.HI R105, RZ, 0x18, R164 ;  /* 0x00000018ff697819 */ /* 0x000fe200000116a4 */
[----:B------:R3:W2:Y:S01]  /*264a0*/  LDL.S16 R135, [R1+0x20] ;  /* 0x0000200001877983 */ /* 0x0006a20000100600 */
[----:B------:R-:W-:Y:S02]  /*264b0*/  SHF.R.U32.HI R104, RZ, 0x8, R110 ;  /* 0x00000008ff687819 */ /* 0x000fe4000001166e */
[----:B------:R-:W-:Y:S02]  /*264c0*/  @!P6 PRMT R106, R177, 0x5410, RZ ;  /* 0x00005410b16ae816 */ /* 0x000fe400000000ff */
[----:B------:R-:W-:Y:S02]  /*264d0*/  PRMT R127, R111, 0x5410, R104 ;  /* 0x000054106f7f7816 */ /* 0x000fe40000000068 */
[C---:B------:R-:W-:Y:S01]  /*264e0*/  LOP3.LUT R104, R109.reuse, 0xffff, RZ, 0xc0, !PT ;  /* 0x0000ffff6d687812 */ /* 0x040fe200078ec0ff */
[----:B------:R3:W-:Y:S01]  /*264f0*/  ST.E.U16 desc[UR4][R194.64+0x72], R106 ;  /* 0x0000726ac2007985 */ /* 0x0007e2000c101504 */
[----:B------:R-:W-:Y:S02]  /*26500*/  ISETP.GE.U32.AND P6, PT, R192, R105, PT ;  /* 0x00000069c000720c */ /* 0x000fe40003fc6070 */
[----:B------:R-:W-:Y:S02]  /*26510*/  SHF.R.U32.HI R134, RZ, 0x18, R134 ;  /* 0x00000018ff867819 */ /* 0x000fe40000011686 */
[----:B------:R-:W-:Y:S02]  /*26520*/  LOP3.LUT R105, R112, 0xff, RZ, 0xc0, !PT ;  /* 0x000000ff70697812 */ /* 0x000fe400078ec0ff */
[----:B------:R-:W-:Y:S02]  /*26530*/  LOP3.LUT R110, R109, 0xff, RZ, 0xc0, !PT ;  /* 0x000000ff6d6e7812 */ /* 0x000fe400078ec0ff */
[----:B------:R-:W-:Y:S02]  /*26540*/  SHF.R.U32.HI R104, RZ, 0x8, R104 ;  /* 0x00000008ff687819 */ /* 0x000fe40000011668 */
[----:B------:R-:W-:Y:S02]  /*26550*/  PRMT R134, R105, 0x5410, R134 ;  /* 0x0000541069867816 */ /* 0x000fe40000000086 */
[--C-:B------:R-:W-:Y:S02]  /*26560*/  PRMT R110, R110, 0x5410, R104.reuse ;  /* 0x000054106e6e7816 */ /* 0x100fe40000000068 */
[C---:B------:R-:W-:Y:S02]  /*26570*/  PRMT R105, R155.reuse, 0x7610, R105 ;  /* 0x000076109b697816 */ /* 0x040fe40000000069 */
[----:B------:R-:W-:Y:S02]  /*26580*/  PRMT R104, R155, 0x7632, R104 ;  /* 0x000076329b687816 */ /* 0x000fe40000000068 */
[----:B------:R-:W-:Y:S02]  /*26590*/  PRMT R155, R3, 0x5410, R107 ;  /* 0x00005410039b7816 */ /* 0x000fe4000000006b */
[----:B------:R-:W-:Y:S02]  /*265a0*/  @!P2 PRMT R3, R171, 0x5410, RZ ;  /* 0x00005410ab03a816 */ /* 0x000fe400000000ff */
[--C-:B-1----:R-:W-:Y:S02]  /*265b0*/  SHF.R.U32.HI R0, RZ, 0x10, R109.reuse ;  /* 0x00000010ff007819 */ /* 0x102fe4000001166d */
[----:B------:R-:W-:Y:S01]  /*265c0*/  SHF.R.U32.HI R109, RZ, 0x18, R109 ;  /* 0x00000018ff6d7819 */ /* 0x000fe2000001166d */
[----:B------:R1:W-:Y:S01]  /*265d0*/  ST.E.U16 desc[UR4][R120.64+0x70], R3 ;  /* 0x0000700378007985 */ /* 0x0003e2000c101504 */
[----:B---3--:R-:W-:Y:S02]  /*265e0*/  LOP3.LUT R106, R0, 0xff, RZ, 0xc0, !PT ;  /* 0x000000ff006a7812 */ /* 0x008fe400078ec0ff */
[----:B------:R-:W-:Y:S02]  /*265f0*/  PRMT R0, R2, 0x7632, R0 ;  /* 0x0000763202007816 */ /* 0x000fe40000000000 */
[----:B------:R-:W-:Y:S02]  /*26600*/  @!P1 PRMT R107, R131, 0x5410, RZ ;  /* 0x00005410836b9816 */ /* 0x000fe400000000ff */
[----:B------:R-:W-:Y:S02]  /*26610*/  PRMT R106, R106, 0x5410, R109 ;  /* 0x000054106a6a7816 */ /* 0x000fe4000000006d */
[----:B------:R-:W-:Y:S01]  /*26620*/  PRMT R177, R192, 0x7054, R192 ;  /* 0x00007054c0b17816 */ /* 0x000fe200000000c0 */
[----:B------:R3:W-:Y:S01]  /*26630*/  ST.E.U16 desc[UR4][R120.64+0x72], R107 ;  /* 0x0000726b78007985 */ /* 0x0007e2000c101504 */
[----:B-1----:R-:W-:Y:S02]  /*26640*/  PRMT R3, R105, 0x5410, R104 ;  /* 0x0000541069037816 */ /* 0x002fe40000000068 */
[----:B---3--:R-:W-:Y:S01]  /*26650*/  SHF.R.U32.HI R107, RZ, 0x18, R108 ;  /* 0x00000018ff6b7819 */ /* 0x008fe2000001166c */
[----:B----4-:R-:W-:Y:S02]  /*26660*/  @!P3 HADD2 R170, -R105.H0_H0, -RZ.H0_H0 ;  /* 0xa00000ff69aab230 */ /* 0x010fe40000000900 */
[----:B------:R-:W-:Y:S03]  /*26670*/  @!P5 HADD2 R163, -R104.H0_H0, -RZ.H0_H0 ;  /* 0xa00000ff68a3d230 */ /* 0x000fe60000000900 */
[----:B------:R-:W-:Y:S01]  /*26680*/  @!P3 STL.S16 [R1+0x2c], R170 ;  /* 0x00002caa0100b387 */ /* 0x000fe20000100600 */
        /* <DEDUP_REMOVED lines=8> */
[----:B------:R3:W-:Y:S01]  /*26710*/  ST.E.U16 desc[UR4][R122.64+0x6e], R105 ;  /* 0x00006e697a007985 */ /* 0x0007e2000c101504 */
[----:B------:R-:W-:Y:S03]  /*26720*/  LOP3.LUT R112, R108, 0xff, RZ, 0xc0, !PT ;  /* 0x000000ff6c707812 */ /* 0x000fe600078ec0ff */
[----:B------:R4:W-:Y:S01]  /*26730*/  ST.E.U16 desc[UR4][R122.64+0x70], R104 ;  /* 0x000070687a007985 */ /* 0x0009e2000c101504 */
[----:B--2---:R-:W-:Y:S05]  /*26740*/  @!P6 HADD2 R135, -R0.H0_H0, -RZ.H0_H0 ;  /* 0xa00000ff0087e230 */ /* 0x004fea0000000900 */
[----:B------:R-:W-:Y:S01]  /*26750*/  PRMT R109, R135, 0x7610, R109 ;  /* 0x00007610876d7816 */ /* 0x000fe2000000006d */
[----:B------:R-:W-:Y:S01]  /*26760*/  @!P6 STL.S16 [R1+0x20], R135 ;  /* 0x000020870100e387 */ /* 0x000fe20000100600 */
[----:B-1----:R-:W-:Y:S03]  /*26770*/  PRMT R163, R2, 0x5410, R0 ;  /* 0x0000541002a37816 */ /* 0x002fe60000000000 */
[----:B------:R-:W2:Y:S01]  /*26780*/  LDL R224, [R1+0x180] ;  /* 0x0001800001e07983 */ /* 0x000ea20000100800 */
[----:B------:R-:W-:Y:S02]  /*26790*/  @!P0 PRMT R2, R111, 0x5410, RZ ;  /* 0x000054106f028816 */ /* 0x000fe400000000ff */
[----:B------:R-:W-:Y:S02]  /*267a0*/  @!P6 PRMT R0, R109, 0x5410, RZ ;  /* 0x000054106d00e816 */ /* 0x000fe400000000ff */
[----:B------:R-:W-:Y:S01]  /*267b0*/  IADD3 R194, P0, R194, -0x80, RZ ;  /* 0xffffff80c2c27810 */ /* 0x000fe20007f1e0ff */
[----:B------:R1:W-:Y:S01]  /*267c0*/  ST.E.U16 desc[UR4][R118.64+0x70], R2 ;  /* 0x0000700276007985 */ /* 0x0003e2000c101504 */
[--C-:B---3--:R-:W-:Y:S03]  /*267d0*/  HSET2.LE.AND R105, R106, R177.reuse, PT ;  /* 0x000000b16a697233 */ /* 0x108fe60003803000 */
[----:B------:R3:W-:Y:S01]  /*267e0*/  ST.E.U16 desc[UR4][R118.64+0x72], R0 ;  /* 0x0000720076007985 */ /* 0x0007e2000c101504 */
[--C-:B------:R-:W-:Y:S02]  /*267f0*/  HSET2.LE.AND R106, R117, R177.reuse, PT ;  /* 0x000000b1756a7233 */ /* 0x100fe40003803000 */
[--C-:B----4-:R-:W-:Y:S01]  /*26800*/  HSET2.LE.AND R104, R110, R177.reuse, PT ;  /* 0x000000b16e687233 */ /* 0x110fe20003803000 */
[----:B------:R-:W-:Y:S01]  /*26810*/  LDSM.16.MT88.4 R120, [R174+0xa000] ;  /* 0x00a00000ae78783b */ /* 0x000fe20000004200 */
[----:B------:R-:W-:Y:S02]  /*26820*/  LOP3.LUT R105, R114, R105, RZ, 0xc0, !PT ;  /* 0x0000006972697212 */ /* 0x000fe400078ec0ff */
[----:B------:R-:W-:Y:S02]  /*26830*/  LOP3.LUT R106, R113, R106, RZ, 0xc0, !PT ;  /* 0x0000006a716a7212 */ /* 0x000fe400078ec0ff */
[----:B------:R-:W-:Y:S02]  /*26840*/  LOP3.LUT R104, R116, R104, RZ, 0xc0, !PT ;  /* 0x0000006874687212 */ /* 0x000fe400078ec0ff */
[--C-:B------:R-:W-:Y:S01]  /*26850*/  HSET2.LE.AND R114, R127, R177.reuse, PT ;  /* 0x000000b17f727233 */ /* 0x100fe20003803000 */
[----:B------:R-:W-:Y:S01]  /*26860*/  LDSM.16.MT88.4 R116, [R188+0x9000] ;  /* 0x00900000bc74783b */ /* 0x000fe20000004200 */
[----:B------:R-:W-:Y:S03]  /*26870*/  IADD3.X R195, R195, -0x1, RZ, P0, !PT ;  /* 0xffffffffc3c37810 */ /* 0x000fe600007fe4ff */
[----:B------:R-:W-:Y:S02]  /*26880*/  LOP3.LUT R114, R124, R114, RZ, 0xc0, !PT ;  /* 0x000000727c727212 */ /* 0x000fe400078ec0ff */
[----:B-1----:R-:W-:Y:S02]  /*26890*/  SHF.R.U32.HI R2, RZ, 0x10, R108 ;  /* 0x00000010ff027819 */ /* 0x002fe4000001166c */
[----:B---3--:R-:W-:Y:S02]  /*268a0*/  LOP3.LUT R0, R108, 0xffff, RZ, 0xc0, !PT ;  /* 0x0000ffff6c007812 */ /* 0x008fe400078ec0ff */
[----:B------:R-:W1:Y:S01]  /*268b0*/  LDSM.16.MT88.4 R108, [R174+0x9000] ;  /* 0x00900000ae6c783b */ /* 0x000e620000004200 */
[----:B------:R-:W-:Y:S02]  /*268c0*/  LOP3.LUT R2, R2, 0xff, RZ, 0xc0, !PT ;  /* 0x000000ff02027812 */ /* 0x000fe400078ec0ff */
[----:B------:R-:W-:Y:S02]  /*268d0*/  SHF.R.U32.HI R0, RZ, 0x8, R0 ;  /* 0x00000008ff007819 */ /* 0x000fe40000011600 */
[----:B------:R-:W-:Y:S02]  /*268e0*/  PRMT R2, R2, 0x5410, R107 ;  /* 0x0000541002027816 */ /* 0x000fe4000000006b */
[--C-:B------:R-:W-:Y:S02]  /*268f0*/  HSET2.LE.AND R107, R130, R177.reuse, PT ;  /* 0x000000b1826b7233 */ /* 0x100fe40003803000 */
[----:B------:R-:W-:Y:S02]  /*26900*/  PRMT R0, R112, 0x5410, R0 ;  /* 0x0000541070007816 */ /* 0x000fe40000000000 */
[--C-:B------:R-:W-:Y:S02]  /*26910*/  HSET2.LE.AND R113, R2, R177.reuse, PT ;  /* 0x000000b102717233 */ /* 0x100fe40003803000 */
[----:B------:R-:W-:Y:S02]  /*26920*/  LOP3.LUT R107, R115, R107, RZ, 0xc0, !PT ;  /* 0x0000006b736b7212 */ /* 0x000fe400078ec0ff */
[--C-:B------:R-:W-:Y:S02]  /*26930*/  HSET2.LE.AND R112, R0, R177.reuse, PT ;  /* 0x000000b100707233 */ /* 0x100fe40003803000 */
        /* <DEDUP_REMOVED lines=13> */
[-C--:B------:R-:W-:Y:S06]  /*26a10*/  HMMA.16816.F32 R20, R104, R116.reuse, R20 ;  /* 0x000000746814723c */ /* 0x080fec0000001814 */
        /* <DEDUP_REMOVED lines=9> */
[----:B------:R-:W4:Y:S04]  /*26ab0*/  LDSM.16.MT88.4 R116, [R188+0xb000] ;  /* 0x00b00000bc74783b */ /* 0x000f280000004200 */
        /* <DEDUP_REMOVED lines=17> */
[-C--:B----4-:R-:W-:Y:S05]  /*26bd0*/  HMMA.16816.F32 R84, R104, R116.reuse, R84 ;  /* 0x000000746854723c */ /* 0x090fea0000001854 */
        /* <DEDUP_REMOVED lines=33> */
[----:B------:R-:W3:Y:S01]  /*26df0*/  LDSM.16.MT88.4 R132, [R174+0xa400] ;  /* 0x00a40000ae84783b */ /* 0x000ee20000004200 */
        /* <DEDUP_REMOVED lines=8> */
[----:B------:R-:W4:Y:S02]  /*26e80*/  LDSM.16.MT88.4 R140, [R174+0xb400] ;  /* 0x00b40000ae8c783b */ /* 0x000f240000004200 */
        /* <DEDUP_REMOVED lines=8> */
[-C--:B------:R-:W-:Y:S03]  /*26f10*/  HMMA.16816.F32 R12, R124, R122.reuse, R12 ;  /* 0x0000007a7c0c723c */ /* 0x080fe6000000180c */
[----:B--2---:R-:W-:Y:S02]  /*26f20*/  ISETP.GT.AND P1, PT, R233, R224, PT ;  /* 0x000000e0e900720c */ /* 0x004fe40003f24270 */
        /* <DEDUP_REMOVED lines=13> */
[-C--:B---3--:R-:W-:Y:S03]  /*27000*/  HMMA.16816.F32 R36, R108, R132.reuse, R36 ;  /* 0x000000846c24723c */ /* 0x088fe60000001824 */
[----:B------:R-:W2:Y:S02]  /*27010*/  LDSM.16.MT88.4 R116, [R174+0x9800] ;  /* 0x00980000ae74783b */ /* 0x000ea40000004200 */
[--C-:B------:R-:W-:Y:S01]  /*27020*/  SHF.R.U32.HI R112, RZ, 0x10, R158.reuse ;  /* 0x00000010ff707819 */ /* 0x100fe2000001169e */
[C---:B------:R-:W-:Y:S05]  /*27030*/  HMMA.16816.F32 R40, R124.reuse, R132, R40 ;  /* 0x000000847c28723c */ /* 0x040fea0000001828 */
[----:B------:R-:W-:Y:S01]  /*27040*/  SHF.R.U32.HI R158, RZ, 0x18, R158 ;  /* 0x00000018ff9e7819 */ /* 0x000fe2000001169e */
[-C--:B------:R-:W-:Y:S05]  /*27050*/  HMMA.16816.F32 R44, R124, R134.reuse, R44 ;  /* 0x000000867c2c723c */ /* 0x080fea000000182c */
[----:B------:R-:W-:Y:S01]  /*27060*/  LOP3.LUT R115, R0, 0xff, RZ, 0xc0, !PT ;  /* 0x000000ff00737812 */ /* 0x000fe200078ec0ff */
[C---:B------:R-:W-:Y:S01]  /*27070*/  HMMA.16816.F32 R48, R108.reuse, R134, R48 ;  /* 0x000000866c30723c */ /* 0x040fe20000001830 */
[----:B------:R-:W3:Y:S04]  /*27080*/  LDSM.16.MT88.4 R132, [R174+0xa800] ;  /* 0x00a80000ae84783b */ /* 0x000ee80000004200 */
        /* <DEDUP_REMOVED lines=10> */
[-C--:B----4-:R-:W-:Y:S05]  /*27130*/  HMMA.16816.F32 R68, R108, R140.reuse, R68 ;  /* 0x0000008c6c44723c */ /* 0x090fea0000001844 */
        /* <DEDUP_REMOVED lines=33> */
[----:B------:R-:W4:Y:S01]  /*27350*/  LDSM.16.MT88.4 R104, [R174+0xb800] ;  /* 0x00b80000ae68783b */ /* 0x000f220000004200 */
        /* <DEDUP_REMOVED lines=29> */
[-C--:B---3--:R-:W-:Y:S05]  /*27530*/  HMMA.16816.F32 R36, R112, R132.reuse, R36 ;  /* 0x000000847024723c */ /* 0x088fea0000001824 */
        /* <DEDUP_REMOVED lines=80> */
[----:B------:R-:W-:Y:S01]  /*27a40*/  IMAD.MOV.U32 R184, RZ, RZ, R233 ;  /* 0x000000ffffb87224 */ /* 0x000fe200078e00e9 */
[----:B------:R-:W-:Y:S07]  /*27a50*/  HMMA.16816.F32 R96, R104, R186, R96 ;  /* 0x000000ba6860723c */ /* 0x000fee0000001860 */
[----:B------:R-:W-:Y:S04]  /*27a60*/  IMAD.MOV.U32 R106, RZ, RZ, R101 ;  /* 0x000000ffff6a7224 */ /* 0x000fe800078e0065 */
[----:B------:R-:W-:Y:S02]  /*27a70*/  IMAD.MOV.U32 R105, RZ, RZ, R102 ;  /* 0x000000ffff697224 */ /* 0x000fe400078e0066 */
[----:B------:R-:W-:Y:S01]  /*27a80*/  IMAD.MOV.U32 R104, RZ, RZ, R100 ;  /* 0x000000ffff687224 */ /* 0x000fe200078e0064 */
[----:B------:R-:W-:Y:S10]  /*27a90*/  @P1 BRA `(.L_x_1117) ;  /* 0xffffff6c00e41947 */ /* 0x000ff4000383ffff */
.L_x_1114:
[----:B------:R1:W5:Y:S04]  /*27aa0*/  LDL R14, [R1+0x140] ;  /* 0x00014000010e7983 */ /* 0x0003680000100800 */
[----:B------:R1:W5:Y:S04]  /*27ab0*/  LDL R13, [R1+0x144] ;  /* 0x00014400010d7983 */ /* 0x0003680000100800 */
[----:B------:R1:W5:Y:S04]  /*27ac0*/  LDL R11, [R1+0x4] ;  /* 0x00000400010b7983 */ /* 0x0003680000100800 */
[----:B------:R1:W5:Y:S04]  /*27ad0*/  LDL R12, [R1] ;  /* 0x00000000010c7983 */ /* 0x0003680000100800 */
        /* <DEDUP_REMOVED lines=19> */
.L_x_1141:
        /* <DEDUP_REMOVED lines=294> */
.L_x_1122:
[----:B------:R-:W-:Y:S05]  /*28e70*/  BSYNC B0 ;  /* 0x0000000000007941 */ /* 0x000fea0003800000 */
.L_x_1121:
[----:B------:R-:W-:Y:S01]  /*28e80*/  PRMT R0, RZ, 0x7610, R0 ;  /* 0x00007610ff007816 */ /* 0x000fe20000000000 */
[--C-:B------:R-:W-:Y:S01]  /*28e90*/  IMAD.MOV.U32 R4, RZ, RZ, R61.reuse ;  /* 0x000000ffff047224 */ /* 0x100fe200078e003d */
[----:B------:R-:W-:Y:S02]  /*28ea0*/  SHF.R.S32.HI R5, RZ, 0x1f, R61 ;  /* 0x0000001fff057819 */ /* 0x000fe4000001143d */
.L_x_1120:
[----:B------:R-:W-:Y:S05]  /*28eb0*/  BSYNC B1 ;  /* 0x0000000000017941 */ /* 0x000fea0003800000 */
.L_x_1119:
        /* <DEDUP_REMOVED lines=11> */
.L_x_1124:
[----:B------:R-:W-:Y:S05]  /*28f70*/  BSYNC B0 ;  /* 0x0000000000007941 */ /* 0x000fea0003800000 */
.L_x_1123:
        /* <DEDUP_REMOVED lines=77> */
.L_x_1126:
[----:B------:R-:W-:Y:S05]  /*29450*/  BSYNC B0 ;  /* 0x0000000000007941 */ /* 0x000fea0003800000 */
.L_x_1125:
        /* <DEDUP_REMOVED lines=37> */
.L_x_1128:
[----:B------:R-:W-:Y:S05]  /*296b0*/  BSYNC B0 ;  /* 0x0000000000007941 */ /* 0x000fea0003800000 */
.L_x_1127:
        /* <DEDUP_REMOVED lines=18> */
.L_x_1130:
[----:B------:R-:W-:Y:S05]  /*297e0*/  BSYNC B0 ;  /* 0x0000000000007941 */ /* 0x000fea0003800000 */
.L_x_1129:
        /* <DEDUP_REMOVED lines=18> */
.L_x_1132:
[----:B------:R-:W-:Y:S05]  /*29910*/  BSYNC B0 ;  /* 0x0000000000007941 */ /* 0x000fea0003800000 */
.L_x_1131:
[----:B------:R-:W-:Y:S02]  /*29920*/  MOV R12, 0x50 ;  /* 0x00000050000c7802 */ /* 0x000fe40000000f00 */
[----:B-1-34-:R-:W-:-:S03]  /*29930*/  MOV R3, 0x0 ;  /* 0x0000000000037802 */ /* 0x01afc60000000f00 */
[----:B------:R-:W-:-:S04]  /*29940*/  IMAD.MOV.U32 R2, RZ, RZ, R12 ;  /* 0x000000ffff027224 */ /* 0x000fc800078e000c */
[----:B--2--5:R-:W-:Y:S05]  /*29950*/  @P1 RET.REL.NODEC R2 `(_ZN5flash16flash_fwd_kernelI23Flash_fwd_kernel_traitsILi96ELi128ELi64ELi4ELb0ELb0EN7cutlass6half_tE19Flash_kernel_traitsILi96ELi128ELi64ELi4ES3_EELb1ELb0ELb1ELb1ELb0ELb0ELb0ELb1EEEvNS_16Flash_fwd_paramsE) ;  /* 0xfffffd6402a81950 */ /* 0x024fea0003c3ffff */
        /* <DEDUP_REMOVED lines=17> */
[----:B-1----:R-:W-:Y:S05]  /*29a70*/  @P0 RET.REL.NODEC R4 `(_ZN5flash16flash_fwd_kernelI23Flash_fwd_kernel_traitsILi96ELi128ELi64ELi4ELb0ELb0EN7cutlass6half_tE19Flash_kernel_traitsILi96ELi128ELi64ELi4ES3_EELb1ELb0ELb1ELb1ELb0ELb0ELb0ELb1EEEvNS_16Flash_fwd_paramsE) ;  /* 0xfffffd6404600950 */ /* 0x002fea0003c3ffff */
[----:B------:R1:W-:Y:S02]  /*29a80*/  ST.E.128 desc[UR4][R2.64+0x80], R68 ;  /* 0x0000804402007985 */ /* 0x0003e4000c101d04 */
[----:B-1----:R-:W-:Y:S02]  /*29a90*/  MOV R2, R12 ;  /* 0x0000000c00027202 */ /* 0x002fe40000000f00 */
[----:B------:R-:W-:-:S04]  /*29aa0*/  MOV R3, 0x0 ;  /* 0x0000000000037802 */ /* 0x000fc80000000f00 */
[----:B------:R-:W-:Y:S05]  /*29ab0*/  RET.REL.NODEC R2 `(_ZN5flash16flash_fwd_kernelI23Flash_fwd_kernel_traitsILi96ELi128ELi64ELi4ELb0ELb0EN7cutlass6half_tE19Flash_kernel_traitsILi96ELi128ELi64ELi4ES3_EELb1ELb0ELb1ELb1ELb0ELb0ELb0ELb1EEEvNS_16Flash_fwd_paramsE) ;  /* 0xfffffd6402507950 */ /* 0x000fea0003c3ffff */
.L_x_1118:
[----:B------:R-:W-:Y:S01]  /*29ac0*/  IMAD.MOV.U32 R0, RZ, RZ, 0x2 ;  /* 0x00000002ff007424 */ /* 0x000fe200078e00ff */
[----:B------:R-:W-:Y:S01]  /*29ad0*/  MOV R2, R14 ;  /* 0x0000000e00027202 */ /* 0x000fe20000000f00 */
[----:B------:R-:W-:Y:S01]  /*29ae0*/  IMAD.MOV.U32 R4, RZ, RZ, -0x1 ;  /* 0xffffffffff047424 */ /* 0x000fe200078e00ff */
[----:B------:R-:W-:-:S07]  /*29af0*/  MOV R3, 0x1f ;  /* 0x0000001f00037802 */ /* 0x000fce0000000f00 */
[----:B-1---5:R-:W-:Y:S05]  /*29b00*/  WARPSYNC.COLLECTIVE R4, `(.L_x_1133) ;  /* 0x0000000004087348 */ /* 0x022fea0003c00000 */
[----:B------:R2:W3:Y:S02]  /*29b10*/  SHFL.BFLY P0, R0, R2, R0, R3 ;  /* 0x0c00000002007389 */ /* 0x0004e40000000003 */
[----:B-123-5:R-:W-:Y:S01]  /*29b20*/  ENDCOLLECTIVE ;  /* 0x000000000000791b */ /* 0x02efe20003800000 */
.L_x_1133:
[----:B------:R-:W-:Y:S02]  /*29b30*/  MOV R8, R0 ;  /* 0x0000000000087202 */ /* 0x000fe40000000f00 */
[----:B------:R-:W-:-:S03]  /*29b40*/  MOV R0, 0x1 ;  /* 0x0000000100007802 */ /* 0x000fc60000000f00 */
[----:B------:R-:W-:-:S04]  /*29b50*/  FADD.FTZ R8, R8, R14 ;  /* 0x0000000e08087221 */ /* 0x000fc80000010000 */
[----:B------:R-:W-:-:S07]  /*29b60*/  IMAD.MOV.U32 R2, RZ, RZ, R8 ;  /* 0x000000ffff027224 */ /* 0x000fce00078e0008 */
[----:B------:R-:W-:Y:S05]  /*29b70*/  WARPSYNC.COLLECTIVE R4, `(.L_x_1134) ;  /* 0x0000000004087348 */ /* 0x000fea0003c00000 */
[----:B------:R1:W2:Y:S02]  /*29b80*/  SHFL.BFLY P0, R0, R2, R0, R3 ;  /* 0x0c00000002007389 */ /* 0x0002a40000000003 */
[----:B-12---:R-:W-:Y:S01]  /*29b90*/  ENDCOLLECTIVE ;  /* 0x000000000000791b */ /* 0x006fe20003800000 */
.L_x_1134:
[----:B------:R-:W-:Y:S01]  /*29ba0*/  IMAD.MOV.U32 R57, RZ, RZ, R0 ;  /* 0x000000ffff397224 */ /* 0x000fe200078e0000 */
[----:B------:R-:W-:Y:S02]  /*29bb0*/  MOV R0, 0x2 ;  /* 0x0000000200007802 */ /* 0x000fe40000000f00 */
[----:B------:R-:W-:Y:S01]  /*29bc0*/  MOV R2, R13 ;  /* 0x0000000d00027202 */ /* 0x000fe20000000f00 */
[----:B------:R-:W-:-:S07]  /*29bd0*/  FADD.FTZ R57, R8, R57 ;  /* 0x0000003908397221 */ /* 0x000fce0000010000 */
[----:B------:R-:W-:Y:S05]  /*29be0*/  WARPSYNC.COLLECTIVE R4, `(.L_x_1135) ;  /* 0x0000000004087348 */ /* 0x000fea0003c00000 */
[----:B------:R1:W2:Y:S02]  /*29bf0*/  SHFL.BFLY P0, R0, R2, R0, R3 ;  /* 0x0c00000002007389 */ /* 0x0002a40000000003 */
[----:B-12---:R-:W-:Y:S01]  /*29c00*/  ENDCOLLECTIVE ;  /* 0x000000000000791b */ /* 0x006fe20003800000 */
.L_x_1135:
[----:B------:R-:W-:Y:S01]  /*29c10*/  IMAD.MOV.U32 R7, RZ, RZ, R0 ;  /* 0x000000ffff077224 */ /* 0x000fe200078e0000 */
[----:B------:R-:W-:-:S03]  /*29c20*/  MOV R0, 0x1 ;  /* 0x0000000100007802 */ /* 0x000fc60000000f00 */
[----:B------:R-:W-:-:S05]  /*29c30*/  FADD.FTZ R7, R7, R13 ;  /* 0x0000000d07077221 */ /* 0x000fca0000010000 */
[----:B------:R-:W-:-:S07]  /*29c40*/  MOV R2, R7 ;  /* 0x0000000700027202 */ /* 0x000fce0000000f00 */
[----:B------:R-:W-:Y:S05]  /*29c50*/  WARPSYNC.COLLECTIVE R4, `(.L_x_1136) ;  /* 0x0000000004087348 */ /* 0x000fea0003c00000 */
[----:B------:R1:W2:Y:S02]  /*29c60*/  SHFL.BFLY P0, R0, R2, R0, R3 ;  /* 0x0c00000002007389 */ /* 0x0002a40000000003 */
[----:B-12---:R-:W-:Y:S01]  /*29c70*/  ENDCOLLECTIVE ;  /* 0x000000000000791b */ /* 0x006fe20003800000 */
.L_x_1136:
[----:B------:R-:W-:Y:S01]  /*29c80*/  IMAD.MOV.U32 R10, RZ, RZ, R0 ;  /* 0x000000ffff0a7224 */ /* 0x000fe200078e0000 */
[----:B------:R-:W-:Y:S02]  /*29c90*/  MOV R0, 0x2 ;  /* 0x0000000200007802 */ /* 0x000fe40000000f00 */
[----:B------:R-:W-:Y:S01]  /*29ca0*/  MOV R2, R12 ;  /* 0x0000000c00027202 */ /* 0x000fe20000000f00 */
[----:B------:R-:W-:-:S07]  /*29cb0*/  FADD.FTZ R56, R7, R10 ;  /* 0x0000000a07387221 */ /* 0x000fce0000010000 */
[----:B------:R-:W-:Y:S05]  /*29cc0*/  WARPSYNC.COLLECTIVE R4, `(.L_x_1137) ;  /* 0x0000000004087348 */ /* 0x000fea0003c00000 */
[----:B------:R1:W2:Y:S02]  /*29cd0*/  SHFL.BFLY P0, R0, R2, R0, R3 ;  /* 0x0c00000002007389 */ /* 0x0002a40000000003 */
[----:B-12---:R-:W-:Y:S01]  /*29ce0*/  ENDCOLLECTIVE ;  /* 0x000000000000791b */ /* 0x006fe20003800000 */
.L_x_1137:
[----:B------:R-:W-:Y:S01]  /*29cf0*/  IMAD.MOV.U32 R6, RZ, RZ, R0 ;  /* 0x000000ffff067224 */ /* 0x000fe200078e0000 */
[----:B------:R-:W-:-:S03]  /*29d00*/  MOV R0, 0x1 ;  /* 0x0000000100007802 */ /* 0x000fc60000000f00 */
[----:B------:R-:W-:-:S05]  /*29d10*/  FADD.FTZ R6, R6, R12 ;  /* 0x0000000c06067221 */ /* 0x000fca0000010000 */
[----:B------:R-:W-:-:S07]  /*29d20*/  MOV R2, R6 ;  /* 0x0000000600027202 */ /* 0x000fce0000000f00 */
[----:B------:R-:W-:Y:S05]  /*29d30*/  WARPSYNC.COLLECTIVE R4, `(.L_x_1138) ;  /* 0x0000000004087348 */ /* 0x000fea0003c00000 */
[----:B------:R1:W2:Y:S02]  /*29d40*/  SHFL.BFLY P0, R0, R2, R0, R3 ;  /* 0x0c00000002007389 */ /* 0x0002a40000000003 */
[----:B-12---:R-:W-:Y:S01]  /*29d50*/  ENDCOLLECTIVE ;  /* 0x000000000000791b */ /* 0x006fe20003800000 */
.L_x_1138:
[----:B------:R-:W-:Y:S01]  /*29d60*/  IMAD.MOV.U32 R9, RZ, RZ, R0 ;  /* 0x000000ffff097224 */ /* 0x000fe200078e0000 */
[----:B------:R-:W-:Y:S02]  /*29d70*/  MOV R0, 0x2 ;  /* 0x0000000200007802 */ /* 0x000fe40000000f00 */
[----:B------:R-:W-:Y:S01]  /*29d80*/  MOV R2, R11 ;  /* 0x0000000b00027202 */ /* 0x000fe20000000f00 */
[----:B------:R-:W-:-:S07]  /*29d90*/  FADD.FTZ R54, R6, R9 ;  /* 0x0000000906367221 */ /* 0x000fce0000010000 */
[----:B------:R-:W-:Y:S05]  /*29da0*/  WARPSYNC.COLLECTIVE R4, `(.L_x_1139) ;  /* 0x0000000004087348 */ /* 0x000fea0003c00000 */
[----:B------:R1:W2:Y:S02]  /*29db0*/  SHFL.BFLY P0, R0, R2, R0, R3 ;  /* 0x0c00000002007389 */ /* 0x0002a40000000003 */
[----:B-12---:R-:W-:Y:S01]  /*29dc0*/  ENDCOLLECTIVE ;  /* 0x000000000000791b */ /* 0x006fe20003800000 */
.L_x_1139:
[----:B------:R-:W-:Y:S01]  /*29dd0*/  IMAD.MOV.U32 R2, RZ, RZ, R0 ;  /* 0x000000ffff027224 */ /* 0x000fe200078e0000 */
[----:B------:R-:W-:-:S03]  /*29de0*/  MOV R0, 0x1 ;  /* 0x0000000100007802 */ /* 0x000fc60000000f00 */
[----:B------:R-:W-:-:S07]  /*29df0*/  FADD.FTZ R2, R2, R11 ;  /* 0x0000000b02027221 */ /* 0x000fce0000010000 */
[----:B------:R-:W-:Y:S05]  /*29e00*/  WARPSYNC.COLLECTIVE R4, `(.L_x_1140) ;  /* 0x0000000004087348 */ /* 0x000fea0003c00000 */
[----:B------:R1:W2:Y:S02]  /*29e10*/  SHFL.BFLY P0, R0, R2, R0, R3 ;  /* 0x0c00000002007389 */ /* 0x0002a40000000003 */
[----:B-12---:R-:W-:Y:S01]  /*29e20*/  ENDCOLLECTIVE ;  /* 0x000000000000791b */ /* 0x006fe20003800000 */
.L_x_1140:
[----:B------:R-:W-:Y:S01]  /*29e30*/  MOV R4, R0 ;  /* 0x0000000000047202 */ /* 0x000fe20000000f00 */
[----:B------:R-:W-:Y:S06]  /*29e40*/  BRA `(.L_x_1141) ;  /* 0xffffffdc00707947 */ /* 0x000fec000383ffff */
.L_x_1142:
        /* <DEDUP_REMOVED lines=11> */
.L_x_1204:


//--------------------- .text._ZN5flash16flash_fwd_kernelI23Flash_fwd_kernel_traitsILi96ELi128ELi64ELi4ELb0ELb0EN7cutlass6half_tE19Flash_kernel_traitsILi96ELi128ELi64ELi4ES3_EELb0ELb0ELb1ELb1ELb0ELb0ELb1ELb0EEEvNS_16Flash_fwd_paramsE --------------------------
	.section	.text._ZN5flash16flash_fwd_kernelI23Flash_fwd_kernel_traitsILi96ELi128ELi64ELi4ELb0ELb0EN7cutlass6half_tE19Flash_kernel_traitsILi96ELi128ELi64ELi4ES3_EELb0ELb0ELb1ELb1ELb0ELb0ELb1ELb0EEEvNS_16Flash_fwd_paramsE,"ax",@progbits
	.align	128
        .global         _ZN5flash16flash_fwd_kernelI23Flash_fwd_kernel_traitsILi96ELi128ELi64ELi4ELb0ELb0EN7cutlass6half_tE19Flash_kernel_traitsILi96ELi128ELi64ELi4ES3_EELb0ELb0ELb1ELb1ELb0ELb0ELb1ELb0EEEvNS_16Flash_fwd_paramsE
        .type           _ZN5flash16flash_fwd_kernelI23Flash_fwd_kernel_traitsILi96ELi128ELi64ELi4ELb0ELb0EN7cutlass6half_tE19Flash_kernel_traitsILi96ELi128ELi64ELi4ES3_EELb0ELb0ELb1ELb1ELb0ELb0ELb1ELb0EEEvNS_16Flash_fwd_paramsE,@function
        .size           _ZN5flash16flash_fwd_kernelI23Flash_fwd_kernel_traitsILi96ELi128ELi64ELi4ELb0ELb0EN7cutlass6half_tE19Flash_kernel_traitsILi96ELi128ELi64ELi4ES3_EELb0ELb0ELb1ELb1ELb0ELb0ELb1ELb0EEEvNS_16Flash_fwd_paramsE,(.L_x_1229 - _ZN5flash16flash_fwd_kernelI23Flash_fwd_kernel_traitsILi96ELi128ELi64ELi4ELb0ELb0EN7cutlass6half_tE19Flash_kernel_traitsILi96ELi128ELi64ELi4ES3_EELb0ELb0ELb1ELb1ELb0ELb0ELb1ELb0EEEvNS_16Flash_fwd_paramsE)
        .other          _ZN5flash16flash_fwd_kernelI23Flash_fwd_kernel_traitsILi96ELi128ELi64ELi4ELb0ELb0EN7cutlass6half_tE19Flash_kernel_traitsILi96ELi128ELi64ELi4ES3_EELb0ELb0ELb1ELb1ELb0ELb0ELb1ELb0EEEvNS_16Flash_fwd_paramsE,@"STO_CUDA_ENTRY STV_DEFAULT"
_ZN5flash16flash_fwd_kernelI23Flash_fwd_kernel_traitsILi96ELi128ELi64ELi4ELb0ELb0EN7cutlass6half_tE19Flash_kernel_traitsILi96ELi128ELi64ELi4ES3_EELb0ELb0ELb1ELb1ELb0ELb0ELb1ELb0EEEvNS_16Flash_fwd_paramsE:
.text._ZN5flash16flash_fwd_kernelI23Flash_fwd_kernel_traitsILi96ELi128ELi64ELi4ELb0ELb0EN7cutlass6half_tE19Flash_kernel_traitsILi96ELi128ELi64ELi4ES3_EELb0ELb0ELb1ELb1ELb0ELb0ELb1ELb0EEEvNS_16Flash_fwd_paramsE:
        /* <DEDUP_REMOVED lines=56> */
.L_x_1143:
[----:B------:R-:W-:-:S05]  /*0380*/  ULDC UR6, c[0x0][0x2c8] ;  /* 0x0000b20000067ab9 */ /* 0x000fca0000000800 */
.L_x_1144:
        /* <DEDUP_REMOVED lines=133> */
.L_x_1147:
[----:B------:R-:W-:Y:S05]  /*0be0*/  BSYNC B0 ;  /* 0x0000000000007941 */ /* 0x000fea0003800000 */
.L_x_1146:
        /* <DEDUP_REMOVED lines=22> */
.L_x_1149:
[----:B------:R-:W-:Y:S05]  /*0d50*/  BSYNC B0 ;  /* 0x0000000000007941 */ /* 0x000fea0003800000 */
.L_x_1148:
        /* <DEDUP_REMOVED lines=22> */
.L_x_1151:
[----:B------:R-:W-:Y:S05]  /*0ec0*/  BSYNC B0 ;  /* 0x0000000000007941 */ /* 0x000fea0003800000 */
.L_x_1150:
        /* <DEDUP_REMOVED lines=24> */
.L_x_1153:
[----:B------:R-:W-:Y:S05]  /*1050*/  BSYNC B0 ;  /* 0x0000000000007941 */ /* 0x000fea0003800000 */
.L_x_1152:
        /* <DEDUP_REMOVED lines=10> */
.L_x_1155:
[----:B------:R-:W-:Y:S05]  /*1100*/  BSYNC B0 ;  /* 0x0000000000007941 */ /* 0x000fea0003800000 */
.L_x_1154:
        /* <DEDUP_REMOVED lines=10> */
.L_x_1157:
[----:B------:R-:W-:Y:S05]  /*11b0*/  BSYNC B0 ;  /* 0x0000000000007941 */ /* 0x000fea0003800000 */
.L_x_1156:
        /* <DEDUP_REMOVED lines=10> */
.L_x_1159:
[----:B------:R-:W-:Y:S05]  /*1260*/  BSYNC B0 ;  /* 0x0000000000007941 */ /* 0x000fea0003800000 */
.L_x_1158:
        /* <DEDUP_REMOVED lines=10> */
.L_x_1145:
        /* <DEDUP_REMOVED lines=78> */
.L_x_1160:
        /* <DEDUP_REMOVED lines=26> */
.L_x_1161:
        /* <DEDUP_REMOVED lines=88> */
.L_x_1163:
[----:B------:R-:W-:Y:S05]  /*1f10*/  BSYNC B0 ;  /* 0x0000000000007941 */ /* 0x000fea0003800000 */
.L_x_1162:
        /* <DEDUP_REMOVED lines=40> */
.L_x_1165:
[----:B------:R-:W-:Y:S05]  /*21a0*/  BSYNC B0 ;  /* 0x0000000000007941 */ /* 0x000fea0003800000 */
.L_x_1164:
        /* <DEDUP_REMOVED lines=40> */
.L_x_1167:
[----:B------:R-:W-:Y:S05]  /*2430*/  BSYNC B0 ;  /* 0x0000000000007941 */ /* 0x000fea0003800000 */
.L_x_1166:
        /* <DEDUP_REMOVED lines=42> */
.L_x_1169:
[----:B------:R-:W-:Y:S05]  /*26e0*/  BSYNC B0 ;  /* 0x0000000000007941 */ /* 0x000fea0003800000 */
.L_x_1168:
        /* <DEDUP_REMOVED lines=44> */
.L_x_1171:
[----:B------:R-:W-:Y:S05]  /*29b0*/  BSYNC B0 ;  /* 0x0000000000007941 */ /* 0x000fea0003800000 */
.L_x_1170:
        /* <DEDUP_REMOVED lines=35> */
.L_x_1173:
[----:B------:R-:W-:Y:S05]  /*2bf0*/  BSYNC B0 ;  /* 0x0000000000007941 */ /* 0x000fea0003800000 */
.L_x_1172:
        /* <DEDUP_REMOVED lines=24> */
[C---:B------:R-:W-:Y:S01]  /*2d80*/  IMAD.IADD R7, R149.reuse, 0x1, -R0 ;  /* 0x0000000195077824 */ /* 0x040fe200078e0a00 */
        /* <DEDUP_REMOVED lines=94> */
.L_x_1175:
[----:B------:R-:W-:Y:S05]  /*3370*/  BSYNC B0 ;  /* 0x0000000000007941 */ /* 0x000fea0003800000 */
.L_x_1174:
        /* <DEDUP_REMOVED lines=39> */
.L_x_1177:
[----:B------:R-:W-:Y:S05]  /*35f0*/  BSYNC B0 ;  /* 0x0000000000007941 */ /* 0x000fea0003800000 */
.L_x_1176:
        /* <DEDUP_REMOVED lines=9> */
[----:B------:R-:W-:Y:S01]  /*3690*/  UIADD3 UR6, UR6, UR22, URZ ;  /* 0x0000001606067290 */ /* 0x000fe2000fffe03f */
[----:B------:R-:W-:Y:S01]  /*36a0*/  SEL R2, R2, 0xfffffff0, !P1 ;  /* 0xfffffff002027807 */ /* 0x000fe20004800000 */
[----:B------:R-:W5:Y:S01]  /*36b0*/  LDSM.16.M88.4 R8, [R220] ;  /* 0x00000000dc08783b */ /* 0x000f620000000200 */
[----:B------:R-:W-:Y:S01]  /*36c0*/  UIADD3 UR7, UR27, -UR17, URZ ;  /* 0x800000111b077290 */ /* 0x000fe2000fffe03f */
        /* <DEDUP_REMOVED lines=14> */
[----:B------:R-:W-:-:S02]  /*37b0*/  IMAD R3, R144, 0x20, R146 ;  /* 0x0000002090037824 */ /* 0x000fc400078e0292 */
[----:B------:R-:W-:Y:S01]  /*37c0*/  SHF.R.S32.HI R0, RZ, 0x2, R0 ;  /* 0x00000002ff007819 */ /* 0x000fe20000011400 */
[----:B------:R-:W1:Y:S04]  /*37d0*/  LDSM.16.M88.4 R40, [R219+0x6400] ;  /* 0x00640000db28783b */ /* 0x000e680000000200 */
[----:B------:R-:W1:Y:S04]  /*37e0*/  LDSM.16.M88.4 R48, [R219+0x6c00] ;  /* 0x006c0000db30783b */ /* 0x000e680000000200 */
[----:B------:R-:W1:Y:S01]  /*37f0*/  LDSM.16.M88.4 R20, [R221] ;  /* 0x00000000dd14783b */ /* 0x000e620000000200 */
[C---:B--2---:R-:W-:Y:S03]  /*3800*/  HMMA.16816.F32 R64, R4.reuse, R16, RZ ;  /* 0x000000100440723c */ /* 0x044fe600000018ff */
[----:B------:R-:W-:Y:S03]  /*3810*/  LDSM.16.M88.4 R36, [R217+0x7000] ;  /* 0x00700000d924783b */ /* 0x000fe60000000200 */
[C---:B------:R-:W-:Y:S01]  /*3820*/  HMMA.16816.F32 R92, R4.reuse, R18, RZ ;  /* 0x00000012045c723c */ /* 0x040fe200000018ff */
[----:B------:R-:W0:Y:S05]  /*3830*/  LDGDEPBAR ;  /* 0x00000000000079af */ /* 0x000e2a0000000000 */
[----:B---3--:R-:W-:Y:S06]  /*3840*/  HMMA.16816.F32 R80, R4, R30, RZ ;  /* 0x0000001e0450723c */ /* 0x008fec00000018ff */
[C---:B-----5:R-:W-:Y:S06]  /*3850*/  HMMA.16816.F32 R96, R8.reuse, R16, RZ ;  /* 0x000000100860723c */ /* 0x060fec00000018ff */
        /* <DEDUP_REMOVED lines=8> */
[C---:B------:R-:W-:Y:S01]  /*38e0*/  HMMA.16816.F32 R136, R8.reuse, R34, RZ ;  /* 0x000000220888723c */ /* 0x040fe200000018ff */
[----:B------:R-:W2:Y:S05]  /*38f0*/  LDSM.16.M88.4 R32, [R217+0x7400] ;  /* 0x00740000d920783b */ /* 0x000eaa0000000200 */
[C---:B------:R-:W-:Y:S06]  /*3900*/  HMMA.16816.F32 R132, R8.reuse, R30, RZ ;  /* 0x0000001e0884723c */ /* 0x040fec00000018ff */
[C---:B------:R-:W-:Y:S06]  /*3910*/  HMMA.16816.F32 R16, R8.reuse, R24, RZ ;  /* 0x000000180810723c */ /* 0x040fec00000018ff */
[C---:B------:R-:W-:Y:S01]  /*3920*/  HMMA.16816.F32 R56, R8.reuse, R28, RZ ;  /* 0x0000001c0838723c */ /* 0x040fe200000018ff */
[----:B------:R-:W-:Y:S05]  /*3930*/  LDSM.16.M88.4 R28, [R217+0x7800] ;  /* 0x00780000d91c783b */ /* 0x000fea0000000200 */
[----:B------:R-:W-:Y:S01]  /*3940*/  HMMA.16816.F32 R112, R8, R26, RZ ;  /* 0x0000001a0870723c */ /* 0x000fe200000018ff */
[----:B------:R-:W3:Y:S04]  /*3950*/  LDSM.16.M88.4 R24, [R217+0x7c00] ;  /* 0x007c0000d918783b */ /* 0x000ee80000000200 */
[----:B------:R-:W4:Y:S01]  /*3960*/  LDSM.16.M88.4 R8, [R220+0x2000] ;  /* 0x00200000dc08783b */ /* 0x000f220000000200 */
[C---:B------:R-:W-:Y:S06]  /*3970*/  HMMA.16816.F32 R108, R12.reuse, R44, R64 ;  /* 0x0000002c0c6c723c */ /* 0x040fec0000001840 */
[C---:B------:R-:W-:Y:S06]  /*3980*/  HMMA.16816.F32 R128, R12.reuse, R46, R92 ;  /* 0x0000002e0c80723c */ /* 0x040fec000000185c */
[C---:B------:R-:W-:Y:S06]  /*3990*/  HMMA.16816.F32 R92, R12.reuse, R54, R80 ;  /* 0x000000360c5c723c */ /* 0x040fec0000001850 */
[C---:B------:R-:W-:Y:S06]  /*39a0*/  HMMA.16816.F32 R104, R12.reuse, R40, R72 ;  /* 0x000000280c68723c */ /* 0x040fec0000001848 */
[C---:B------:R-:W-:Y:S06]  /*39b0*/  HMMA.16816.F32 R120, R12.reuse, R48, R76 ;  /* 0x000000300c78723c */ /* 0x040fec000000184c */
[----:B------:R-:W-:Y:S06]  /*39c0*/  HMMA.16816.F32 R124, R12, R42, R88 ;  /* 0x0000002a0c7c723c */ /* 0x000fec0000001858 */
[C---:B------:R-:W-:Y:S06]  /*39d0*/  HMMA.16816.F32 R80, R20.reuse, R44, R96 ;  /* 0x0000002c1450723c */ /* 0x040fec0000001860 */
[----:B------:R-:W-:Y:S06]  /*39e0*/  HMMA.16816.F32 R64, R20, R46, R116 ;  /* 0x0000002e1440723c */ /* 0x000fec0000001874 */
        /* <DEDUP_REMOVED lines=8> */
[C---:B------:R-:W-:Y:S01]  /*3a70*/  HMMA.16816.F32 R84, R20.reuse, R52, R56 ;  /* 0x000000341454723c */ /* 0x040fe20000001838 */
[----:B------:R-:W5:Y:S04]  /*3a80*/  LDSM.16.M88.4 R56, [R219+0x7000] ;  /* 0x00700000db38783b */ /* 0x000f680000000200 */
[----:B------:R-:W-:Y:S01]  /*3a90*/  LDSM.16.M88.4 R52, [R219+0x7800] ;  /* 0x00780000db34783b */ /* 0x000fe20000000200 */
[----:B------:R-:W-:Y:S03]  /*3aa0*/  HMMA.16816.F32 R12, R20, R50, R112 ;  /* 0x00000032140c723c */ /* 0x000fe60000001870 */
[----:B------:R-:W5:Y:S03]  /*3ab0*/  LDSM.16.M88.4 R48, [R219+0x7400] ;  /* 0x00740000db30783b */ /* 0x000f660000000200 */
[C---:B-1----:R-:W-:Y:S01]  /*3ac0*/  HMMA.16816.F32 R72, R4.reuse, R36, R108 ;  /* 0x000000240448723c */ /* 0x042fe2000000186c */
[----:B------:R-:W1:Y:S05]  /*3ad0*/  LDSM.16.M88.4 R20, [R221+0x2000] ;  /* 0x00200000dd14783b */ /* 0x000e6a0000000200 */
[C---:B------:R-:W-:Y:S06]  /*3ae0*/  HMMA.16816.F32 R108, R4.reuse, R38, R128 ;  /* 0x00000026046c723c */ /* 0x040fec0000001880 */
[C---:B--2---:R-:W-:Y:S06]  /*3af0*/  HMMA.16816.F32 R132, R4.reuse, R32, R104 ;  /* 0x000000200484723c */ /* 0x044fec0000001868 */
[C---:B---3--:R-:W-:Y:S06]  /*3b00*/  HMMA.16816.F32 R140, R4.reuse, R24, R120 ;  /* 0x00000018048c723c */ /* 0x048fec0000001878 */
[C---:B------:R-:W-:Y:S06]  /*3b10*/  HMMA.16816.F32 R136, R4.reuse, R28, R100 ;  /* 0x0000001c0488723c */ /* 0x040fec0000001864 */
[C---:B------:R-:W-:Y:S06]  /*3b20*/  HMMA.16816.F32 R112, R4.reuse, R34, R124 ;  /* 0x000000220470723c */ /* 0x040fec000000187c */
[C---:B------:R-:W-:Y:S06]  /*3b30*/  HMMA.16816.F32 R120, R4.reuse, R30, R92 ;  /* 0x0000001e0478723c */ /* 0x040fec000000185c */
[----:B------:R-:W-:Y:S06]  /*3b40*/  HMMA.16816.F32 R116, R4, R26, R88 ;  /* 0x0000001a0474723c */ /* 0x000fec0000001858 */
[C---:B----4-:R-:W-:Y:S06]  /*3b50*/  HMMA.16816.F32 R104, R8.reuse, R36, R80 ;  /* 0x000000240868723c */ /* 0x050fec0000001850 */
[C---:B------:R-:W-:Y:S06]  /*3b60*/  HMMA.16816.F32 R80, R8.reuse, R32, R76 ;  /* 0x000000200850723c */ /* 0x040fec000000184c */
[C---:B------:R-:W-:Y:S01]  /*3b70*/  HMMA.16816.F32 R88, R8.reuse, R30, R40 ;  /* 0x0000001e0858723c */ /* 0x040fe20000001828 */
[----:B------:R-:W-:Y:S05]  /*3b80*/  LDSM.16.M88.4 R40, [R217+0x8400] ;  /* 0x00840000d928783b */ /* 0x000fea0000000200 */
[C---:B------:R-:W-:Y:S01]  /*3b90*/  HMMA.16816.F32 R100, R8.reuse, R24, R68 ;  /* 0x000000180864723c */ /* 0x040fe20000001844 */
[----:B------:R-:W-:Y:S05]  /*3ba0*/  LDSM.16.M88.4 R68, [R219+0x8800] ;  /* 0x00880000db44783b */ /* 0x000fea0000000200 */
[C---:B------:R-:W-:Y:S01]  /*3bb0*/  HMMA.16816.F32 R96, R8.reuse, R38, R64 ;  /* 0x000000260860723c */ /* 0x040fe20000001840 */
[----:B------:R-:W-:Y:S05]  /*3bc0*/  LDSM.16.M88.4 R36, [R217+0x8800] ;  /* 0x00880000d924783b */ /* 0x000fea0000000200 */
[C---:B------:R-:W-:Y:S01]  /*3bd0*/  HMMA.16816.F32 R4, R8.reuse, R34, R44 ;  /* 0x000000220804723c */ /* 0x040fe2000000182c */
[----:B------:R-:W-:Y:S04]  /*3be0*/  LDSM.16.M88.4 R44, [R217+0x8000] ;  /* 0x00800000d92c783b */ /* 0x000fe80000000200 */
[----:B------:R-:W-:Y:S01]  /*3bf0*/  LDSM.16.M88.4 R32, [R217+0x8c00] ;  /* 0x008c0000d920783b */ /* 0x000fe20000000200 */
[C---:B------:R-:W-:Y:S03]  /*3c00*/  HMMA.16816.F32 R76, R8.reuse, R28, R84 ;  /* 0x0000001c084c723c */ /* 0x040fe60000001854 */
[----:B------:R-:W-:Y:S03]  /*3c10*/  LDSM.16.M88.4 R28, [R219+0x8000] ;  /* 0x00800000db1c783b */ /* 0x000fe60000000200 */
[----:B------:R-:W-:Y:S01]  /*3c20*/  HMMA.16816.F32 R64, R8, R26, R12 ;  /* 0x0000001a0840723c */ /* 0x000fe2000000180c */
[----:B------:R-:W2:Y:S04]  /*3c30*/  LDSM.16.M88.4 R8, [R220+0x5000] ;  /* 0x00500000dc08783b */ /* 0x000ea80000000200 */
[----:B------:R-:W3:Y:S01]  /*3c40*/  LDSM.16.M88.4 R12, [R220+0x4000] ;  /* 0x00400000dc0c783b */ /* 0x000ee20000000200 */
[C---:B-----5:R-:W-:Y:S03]  /*3c50*/  HMMA.16816.F32 R72, R16.reuse, R56, R72 ;  /* 0x000000381048723c */ /* 0x060fe60000001848 */
[----:B------:R-:W-:Y:S03]  /*3c60*/  LDSM.16.M88.4 R24, [R219+0x8400] ;  /* 0x00840000db18783b */ /* 0x000fe60000000200 */
        /* <DEDUP_REMOVED lines=13> */
[----:B------:R-:W-:Y:S01]  /*3d40*/  HMMA.16816.F32 R104, R20, R50, R4 ;  /* 0x000000321468723c */ /* 0x000fe20000001804 */
[----:B------:R-:W1:Y:S01]  /*3d50*/  LDSM.16.M88.4 R4, [R221+0x5000] ;  /* 0x00500000dd04783b */ /* 0x000e620000000200 */
[----:B------:R-:W-:-:S04]  /*3d60*/  DEPBAR.LE SB0, 0x0 ;  /* 0x000080000000791a */ /* 0x000fc80000000000 */
[C---:B------:R-:W-:Y:S06]  /*3d70*/  HMMA.16816.F32 R64, R20.reuse, R62, R64 ;  /* 0x0000003e1440723c */ /* 0x040fec0000001840 */
[----:B------:R-:W-:Y:S06]  /*3d80*/  HMMA.16816.F32 R120, R20, R58, R96 ;  /* 0x0000003a1478723c */ /* 0x000fec0000001860 */
[----:B--2---:R-:W-:Y:S06]  /*3d90*/  HMMA.16816.F32 R60, R8, R44, R72 ;  /* 0x0000002c083c723c */ /* 0x004fec0000001848 */
        /* <DEDUP_REMOVED lines=11> */
[----:B------:R-:W-:Y:S06]  /*3e50*/  HMMA.16816.F32 R80, R12, R34, R64 ;  /* 0x000000220c50723c */ /* 0x000fec0000001840 */
[----:B-1----:R-:W-:Y:S06]  /*3e60*/  HMMA.16816.F32 R64, R4, R28, R60 ;  /* 0x0000001c0440723c */ /* 0x002fec000000183c */
[----:B------:R-:W-:Y:S06]  /*3e70*/  HMMA.16816.F32 R112, R12, R46, R120 ;  /* 0x0000002e0c70723c */ /* 0x000fec0000001878 */
[----:B------:R-:W-:Y:S06]  /*3e80*/  HMMA.16816.F32 R60, R4, R30, R56 ;  /* 0x0000001e043c723c */ /* 0x000fec0000001838 */
[C---:B------:R-:W-:Y:S06]  /*3e90*/  HMMA.16816.F32 R108, R12.reuse, R40, R116 ;  /* 0x000000280c6c723c */ /* 0x040fec0000001874 */
[----:B------:R-:W-:Y:S06]  /*3ea0*/  HMMA.16816.F32 R96, R12, R36, R96 ;  /* 0x000000240c60723c */ /* 0x000fec0000001860 */
[----:B------:R-:W-:Y:S06]  /*3eb0*/  HMMA.16816.F32 R56, R4, R24, R52 ;  /* 0x000000180438723c */ /* 0x000fec0000001834 */
[----:B------:R-:W-:Y:S06]  /*3ec0*/  HMMA.16816.F32 R104, R12, R42, R104 ;  /* 0x0000002a0c68723c */ /* 0x000fec0000001868 */
[C---:B------:R-:W-:Y:S06]  /*3ed0*/  HMMA.16816.F32 R52, R4.reuse, R26, R48 ;  /* 0x0000001a0434723c */ /* 0x040fec0000001830 */
[C---:B------:R-:W-:Y:S06]  /*3ee0*/  HMMA.16816.F32 R40, R4.reuse, R70, R72 ;  /* 0x000000460428723c */ /* 0x040fec0000001848 */
[----:B------:R-:W-:Y:S06]  /*3ef0*/  HMMA.16816.F32 R48, R4, R86, R8 ;  /* 0x000000560430723c */ /* 0x000fec0000001808 */
[C---:B------:R-:W-:Y:S06]  /*3f00*/  HMMA.16816.F32 R8, R16.reuse, R70, R92 ;  /* 0x000000461008723c */ /* 0x040fec000000185c */
[C---:B------:R-:W-:Y:S06]  /*3f10*/  HMMA.16816.F32 R12, R16.reuse, R84, R88 ;  /* 0x00000054100c723c */ /* 0x040fec0000001858 */
[----:B------:R-:W-:Y:S06]  /*3f20*/  HMMA.16816.F32 R36, R16, R28, R100 ;  /* 0x0000001c1024723c */ /* 0x000fec0000001864 */
[C---:B------:R-:W-:Y:S06]  /*3f30*/  HMMA.16816.F32 R44, R4.reuse, R68, R20 ;  /* 0x00000044042c723c */ /* 0x040fec0000001814 */
[----:B------:R-:W-:Y:S06]  /*3f40*/  HMMA.16816.F32 R76, R4, R84, R76 ;  /* 0x00000054044c723c */ /* 0x000fec000000184c */
[----:B------:R-:W-:Y:S01]  /*3f50*/  HMMA.16816.F32 R32, R16, R30, R112 ;  /* 0x0000001e1020723c */ /* 0x000fe20000001870 */
[----:B------:R-:W-:Y:S01]  /*3f60*/  LEA R4, R150, UR25, 0x4 ;  /* 0x0000001996047c11 */ /* 0x000fe2000f8e20ff */
[----:B------:R-:W-:Y:S01]  /*3f70*/  IMAD.U32 R5, RZ, RZ, UR27 ;  /* 0x0000001bff057e24 */ /* 0x000fe2000f8e00ff */
[----:B------:R-:W-:Y:S01]  /*3f80*/  ULDC UR25, c[0x0][0x39c] ;  /* 0x0000e70000197ab9 */ /* 0x000fe20000000800 */
[----:B------:R-:W-:-:S02]  /*3f90*/  IMAD.U32 R6, RZ, RZ, UR7 ;  /* 0x00000007ff067e24 */ /* 0x000fc4000f8e00ff */
[----:B------:R-:W-:Y:S01]  /*3fa0*/  FMUL.FTZ R92, R43, UR25 ;  /* 0x000000192b5c7c20 */ /* 0x000fe20008410000 */
[----:B------:R-:W-:Y:S01]  /*3fb0*/  IMAD.IADD R4, R0, 0x1, R4 ;  /* 0x0000000100047824 */ /* 0x000fe200078e0204 */
[C---:B------:R-:W-:Y:S01]  /*3fc0*/  HMMA.16816.F32 R28, R16.reuse, R24, R108 ;  /* 0x00000018101c723c */ /* 0x040fe2000000186c */
[----:B------:R-:W-:Y:S02]  /*3fd0*/  IMAD.IADD R0, R145, 0x1, R3 ;  /* 0x0000000191007824 */ /* 0x000fe400078e0203 */
[----:B------:R-:W-:Y:S01]  /*3fe0*/  FMUL.FTZ R43, R10, UR25 ;  /* 0x000000190a2b7c20 */ /* 0x000fe20008410000 */
[----:B------:R-:W-:Y:S01]  /*3ff0*/  IMAD.U32 R3, RZ, RZ, UR20 ;  /* 0x00000014ff037e24 */ /* 0x000fe2000f8e00ff */
[----:B------:R-:W-:Y:S01]  /*4000*/  VIADDMNMX R234, R4, UR6, R5, PT ;  /* 0x0000000604ea7c46 */ /* 0x000fe2000b800105 */
[----:B------:R-:W-:Y:S01]  /*4010*/  IMAD.U32 R5, RZ, RZ, UR6 ;  /* 0x00000006ff057e24 */ /* 0x000fe2000f8e00ff */
[----:B------:R-:W-:Y:S01]  /*4020*/  HMMA.16816.F32 R20, R16, R68, R96 ;  /* 0x000000441014723c */ /* 0x000fe20000001860 */
[----:B------:R-:W-:-:S02]  /*4030*/  IMAD R3, R3, 0x40, R155 ;  /* 0x0000004003037824 */ /* 0x000fc400078e029b */
[----:B------:R-:W-:Y:S01]  /*4040*/  FMUL.FTZ R91, R12, UR25 ;  /* 0x000000190c5b7c20 */ /* 0x000fe20008410000 */
[----:B------:R-:W-:Y:S02]  /*4050*/  VIADD R227, R4, UR7 ;  /* 0x0000000704e37c36 */ /* 0x000fe40008000000 */
[----:B------:R-:W-:Y:S01]  /*4060*/  FMUL.FTZ R94, R13, UR25 ;  /* 0x000000190d5e7c20 */ /* 0x000fe20008410000 */
[----:B------:R-:W-:Y:S01]  /*4070*/  FMUL.FTZ R36, R36, UR25 ;  /* 0x0000001924247c20 */ /* 0x000fe20008410000 */
[C---:B------:R-:W-:Y:S01]  /*4080*/  HMMA.16816.F32 R24, R16.reuse, R26, R104 ;  /* 0x0000001a1018723c */ /* 0x040fe20000001868 */
[--C-:B------:R-:W-:Y:S01]  /*4090*/  IADD3 R228, R6, 0x8, R4.reuse ;  /* 0x0000000806e47810 */ /* 0x100fe20007ffe004 */
[----:B------:R-:W-:Y:S01]  /*40a0*/  FMUL.FTZ R38, R38, UR25 ;  /* 0x0000001926267c20 */ /* 0x000fe20008410000 */
[--C-:B------:R-:W-:Y:S01]  /*40b0*/  IADD3 R229, R6, 0x40, R4.reuse ;  /* 0x0000004006e57810 */ /* 0x100fe20007ffe004 */
[----:B------:R-:W-:Y:S01]  /*40c0*/  FMUL.FTZ R93, R14, UR25 ;  /* 0x000000190e5d7c20 */ /* 0x000fe20008410000 */
[--C-:B------:R-:W-:Y:S01]  /*40d0*/  IADD3 R230, R6, 0x48, R4.reuse ;  /* 0x0000004806e67810 */ /* 0x100fe20007ffe004 */
[----:B------:R-:W-:Y:S01]  /*40e0*/  HMMA.16816.F32 R16, R16, R86, R80 ;  /* 0x000000561010723c */ /* 0x000fe20000001850 */
[C-C-:B------:R-:W-:Y:S01]  /*40f0*/  IADD3 R10, R5.reuse, 0x8, R4.reuse ;  /* 0x00000008050a7810 */ /* 0x140fe20007ffe004 */
[----:B------:R-:W1:Y:S01]  /*4100*/  MUFU.TANH R14, R36 ;  /* 0x00000024000e7308 */ /* 0x000e620000002400 */
[--C-:B------:R-:W-:Y:S01]  /*4110*/  IADD3 R13, R5, 0x40, R4.reuse ;  /* 0x00000040050d7810 */ /* 0x100fe20007ffe004 */
[----:B------:R-:W-:Y:S01]  /*4120*/  FMUL.FTZ R89, R11, UR25 ;  /* 0x000000190b597c20 */ /* 0x000fe20008410000 */
[----:B------:R-:W-:Y:S01]  /*4130*/  IADD3 R12, R5, 0x48, R4 ;  /* 0x00000048050c7810 */ /* 0x000fe20007ffe004 */
[----:B------:R-:W-:-:S02]  /*4140*/  IMAD.IADD R4, R227, 0x1, -R3 ;  /* 0x00000001e3047824 */ /* 0x000fc400078e0a03 */
[----:B------:R-:W-:Y:S01]  /*4150*/  FMUL.FTZ R64, R64, UR25 ;  /* 0x0000001940407c20 */ /* 0x000fe20008410000 */
[--C-:B------:R-:W-:Y:S02]  /*4160*/  IMAD.IADD R7, R229, 0x1, -R3.reuse ;  /* 0x00000001e5077824 */ /* 0x100fe400078e0a03 */
[----:B------:R-:W-:Y:S01]  /*4170*/  FMUL.FTZ R90, R41, UR25 ;  /* 0x00000019295a7c20 */ /* 0x000fe20008410000 */
[----:B------:R-:W2:Y:S01]  /*4180*/  MUFU.TANH R11, R38 ;  /* 0x00000026000b7308 */ /* 0x000ea20000002400 */
[----:B------:R-:W-:Y:S01]  /*4190*/  IABS R5, R4 ;  /* 0x0000000400057213 */ /* 0x000fe20000000000 */
[----:B------:R-:W-:Y:S01]  /*41a0*/  FMUL.FTZ R95, R15, UR25 ;  /* 0x000000190f5f7c20 */ /* 0x000fe20008410000 */
[--C-:B------:R-:W-:Y:S02]  /*41b0*/  IMAD.IADD R4, R228, 0x1, -R3.reuse ;  /* 0x00000001e4047824 */ /* 0x100fe400078e0a03 */
[----:B------:R-:W-:Y:S01]  /*41c0*/  FMUL.FTZ R66, R66, UR25 ;  /* 0x0000001942427c20 */ /* 0x000fe20008410000 */
[----:B------:R-:W-:Y:S01]  /*41d0*/  FMUL.FTZ R41, R8, UR25 ;  /* 0x0000001908297c20 */ /* 0x000fe20008410000 */
[----:B------:R-:W-:-:S02]  /*41e0*/  IMAD.IADD R8, R230, 0x1, -R3 ;  /* 0x00000001e6087824 */ /* 0x000fc400078e0a03 */
[----:B------:R-:W-:Y:S01]  /*41f0*/  FMUL.FTZ R88, R42, UR25 ;  /* 0x000000192a587c20 */ /* 0x000fe20008410000 */
[----:B------:R3:W4:Y:S01]  /*4200*/  MUFU.TANH R15, R64 ;  /* 0x00000040000f7308 */ /* 0x0007220000002400 */
[----:B------:R-:W-:Y:S01]  /*4210*/  IMAD.MOV.U32 R6, RZ, RZ, R5 ;  /* 0x000000ffff067224 */ /* 0x000fe200078e0005 */
[----:B------:R-:W-:Y:S01]  /*4220*/  IABS R5, R7 ;  /* 0x0000000700057213 */ /* 0x000fe20000000000 */
[----:B------:R-:W-:Y:S01]  /*4230*/  FMUL.FTZ R42, R9, UR25 ;  /* 0x00000019092a7c20 */ /* 0x000fe20008410000 */
[----:B------:R-:W-:Y:S01]  /*4240*/  IABS R4, R4 ;  /* 0x0000000400047213 */ /* 0x000fe20000000000 */
[----:B------:R-:W-:Y:S01]  /*4250*/  FMUL.FTZ R80, R20, UR25 ;  /* 0x0000001914507c20 */ /* 0x000fe20008410000 */
[----:B------:R-:W-:Y:S01]  /*4260*/  IABS R8, R8 ;  /* 0x0000000800087213 */ /* 0x000fe20000000000 */
[----:B------:R-:W-:Y:S01]  /*4270*/  FMUL.FTZ R97, R50, UR25 ;  /* 0x0000001932617c20 */ /* 0x000fe20008410000 */
[----:B------:R-:W5:Y:S01]  /*4280*/  MUFU.TANH R9, R66 ;  /* 0x0000004200097308 */ /* 0x000f620000002400 */
[----:B------:R-:W-:Y:S01]  /*4290*/  I2FP.F32.S32 R7, R6 ;  /* 0x0000000600077245 */ /* 0x000fe20000201400 */
[----:B------:R-:W-:Y:S01]  /*42a0*/  IMAD.MOV.U32 R6, RZ, RZ, R5 ;  /* 0x000000ffff067224 */ /* 0x000fe200078e0005 */
[----:B------:R-:W-:Y:S01]  /*42b0*/  I2FP.F32.S32 R4, R4 ;  /* 0x0000000400047245 */ /* 0x000fe20000201400 */
[----:B------:R-:W-:-:S02]  /*42c0*/  IMAD.MOV.U32 R5, RZ, RZ, R8 ;  /* 0x000000ffff057224 */ /* 0x000fc400078e0008 */
[----:B------:R-:W-:Y:S01]  /*42d0*/  FMUL.FTZ R50, R18, UR25 ;  /* 0x0000001912327c20 */ /* 0x000fe20008410000 */
[----:B-1----:R-:W-:Y:S01]  /*42e0*/  FFMA.FTZ R20, R7, -UR19, R14 ;  /* 0x8000001307147c23 */ /* 0x002fe2000801000e */
[----:B------:R-:W-:Y:S01]  /*42f0*/  I2FP.F32.S32 R7, R6 ;  /* 0x0000000600077245 */ /* 0x000fe20000201400 */
[----:B------:R-:W-:Y:S01]  /*4300*/  FMUL.FTZ R67, R67, UR25 ;  /* 0x0000001943437c20 */ /* 0x000fe20008410000 */
[----:B---3--:R-:W-:Y:S01]  /*4310*/  FMUL.FTZ R64, R19, UR25 ;  /* 0x0000001913407c20 */ /* 0x008fe20008410000 */
[----:B--2---:R-:W-:Y:S01]  /*4320*/  FFMA.FTZ R19, R4, -UR19, R11 ;  /* 0x8000001304137c23 */ /* 0x004fe2000801000b */
[----:B------:R-:W-:Y:S01]  /*4330*/  VIADD R4, R3, 0x1 ;  /* 0x0000000103047836 */ /* 0x000fe20000000000 */
[----:B------:R-:W-:Y:S01]  /*4340*/  I2FP.F32.S32 R6, R5 ;  /* 0x0000000500067245 */ /* 0x000fe20000201400 */
[----:B----4-:R-:W-:Y:S01]  /*4350*/  FFMA.FTZ R18, R7, -UR19, R15 ;  /* 0x8000001307127c23 */ /* 0x010fe2000801000f */
[----:B------:R-:W-:Y:S01]  /*4360*/  VIMNMX R233, R10, UR27, PT ;  /* 0x0000001b0ae97c48 */ /* 0x000fe2000bfe0100 */
[--C-:B------:R-:W-:Y:S01]  /*4370*/  IMAD.IADD R7, R227, 0x1, -R4.reuse ;  /* 0x00000001e3077824 */ /* 0x100fe200078e0a04 */
[----:B------:R-:W-:Y:S01]  /*4380*/  VIMNMX R232, R13, UR27, PT ;  /* 0x0000001b0de87c48 */ /* 0x000fe2000bfe0100 */
[----:B-----5:R-:W-:Y:S01]  /*4390*/  FFMA.FTZ R15, R6, -UR19, R9 ;  /* 0x80000013060f7c23 */ /* 0x020fe20008010009 */
[----:B------:R-:W-:Y:S01]  /*43a0*/  VIMNMX R231, R12, UR27, PT ;  /* 0x0000001b0ce77c48 */ /* 0x000fe2000bfe0100 */
[----:B------:R-:W-:Y:S01]  /*43b0*/  VIADD R5, R3, 0x8 ;  /* 0x0000000803057836 */ /* 0x000fe20000000000 */
[----:B------:R-:W-:Y:S01]  /*43c0*/  VIADDMNMX R226, R227, -UR23, RZ, !PT ;  /* 0x80000017e3e27c46 */ /* 0x000fe2000f8001ff */
[--C-:B------:R-:W-:Y:S01]  /*43d0*/  IMAD.IADD R6, R228, 0x1, -R4.reuse ;  /* 0x00000001e4067824 */ /* 0x100fe200078e0a04 */
[----:B------:R-:W-:Y:S01]  /*43e0*/  IABS R7, R7 ;  /* 0x0000000700077213 */ /* 0x000fe20000000000 */
[--C-:B------:R-:W-:Y:S01]  /*43f0*/  IMAD.IADD R11, R229, 0x1, -R4.reuse ;  /* 0x00000001e50b7824 */ /* 0x100fe200078e0a04 */
[----:B------:R-:W-:Y:S01]  /*4400*/  ISETP.GE.AND P6, PT, R4, R234, PT ;  /* 0x000000ea0400720c */ /* 0x000fe20003fc6270 */
[----:B------:R-:W-:Y:S01]  /*4410*/  IMAD.IADD R10, R230, 0x1, -R4 ;  /* 0x00000001e60a7824 */ /* 0x000fe200078e0a04 */
[----:B------:R-:W-:Y:S01]  /*4420*/  VIADDMNMX R225, R228, -UR23, RZ, !PT ;  /* 0x80000017e4e17c46 */ /* 0x000fe2000f8001ff */
[----:B------:R-:W-:Y:S01]  /*4430*/  FMUL.FTZ R37, R37, UR25 ;  /* 0x0000001925257c20 */ /* 0x000fe20008410000 */
[----:B------:R-:W-:Y:S01]  /*4440*/  VIADDMNMX R224, R229, -UR23, RZ, !PT ;  /* 0x80000017e5e07c46 */ /* 0x000fe2000f8001ff */
[----:B------:R-:W-:Y:S01]  /*4450*/  FMUL.FTZ R32, R32, UR25 ;  /* 0x0000001920207c20 */ /* 0x000fe20008410000 */
[----:B------:R-:W-:Y:S01]  /*4460*/  VIADDMNMX R223, R230, -UR23, RZ, !PT ;  /* 0x80000017e6df7c46 */ /* 0x000fe2000f8001ff */
[----:B------:R-:W-:Y:S01]  /*4470*/  FMUL.FTZ R65, R65, UR25 ;  /* 0x0000001941417c20 */ /* 0x000fe20008410000 */
[C---:B------:R-:W-:Y:S01]  /*4480*/  ISETP.GE.AND P5, PT, R4.reuse, R233, PT ;  /* 0x000000e90400720c */ /* 0x040fe20003fa6270 */
[----:B------:R-:W-:Y:S01]  /*4490*/  IMAD.IADD R8, R227, 0x1, -R5 ;  /* 0x00000001e3087824 */ /* 0x000fe200078e0a05 */
[C---:B------:R-:W-:Y:S01]  /*44a0*/  ISETP.GE.AND P3, PT, R4.reuse, R232, PT ;  /* 0x000000e80400720c */ /* 0x040fe20003f66270 */
[----:B------:R-:W-:Y:S01]  /*44b0*/  FMUL.FTZ R39, R39, UR25 ;  /* 0x0000001927277c20 */ /* 0x000fe20008410000 */
[C---:B------:R-:W-:Y:S01]  /*44c0*/  ISETP.GE.AND P1, PT, R4.reuse, R231, PT ;  /* 0x000000e70400720c */ /* 0x040fe20003f26270 */
[----:B------:R-:W-:Y:S01]  /*44d0*/  MUFU.TANH R14, R67 ;  /* 0x00000043000e7308 */ /* 0x000fe20000002400 */
[C---:B------:R-:W-:Y:S01]  /*44e0*/  ISETP.LT.OR P6, PT, R4.reuse, R226, P6 ;  /* 0x000000e20400720c */ /* 0x040fe200037c1670 */
[----:B------:R-:W-:Y:S01]  /*44f0*/  FMUL.FTZ R83, R21, UR25 ;  /* 0x0000001915537c20 */ /* 0x000fe20008410000 */
[C---:B------:R-:W-:Y:S01]  /*4500*/  ISETP.LT.OR P5, PT, R4.reuse, R225, P5 ;  /* 0x000000e10400720c */ /* 0x040fe20002fa1670 */
[----:B------:R-:W-:Y:S01]  /*4510*/  FMUL.FTZ R98, R49, UR25 ;  /* 0x0000001931627c20 */ /* 0x000fe20008410000 */
[C---:B------:R-:W-:Y:S01]  /*4520*/  ISETP.LT.OR P3, PT, R4.reuse, R224, P3 ;  /* 0x000000e00400720c */ /* 0x040fe20001f61670 */
[----:B------:R-:W-:Y:S01]  /*4530*/  IMAD.MOV.U32 R9, RZ, RZ, R7 ;  /* 0x000000ffff097224 */ /* 0x000fe200078e0007 */
[----:B------:R-:W-:Y:S01]  /*4540*/  ISETP.LT.OR P1, PT, R4, R223, P1 ;  /* 0x000000df0400720c */ /* 0x000fe20000f21670 */
[----:B------:R-:W-:Y:S01]  /*4550*/  FMUL.FTZ R99, R51, UR25 ;  /* 0x0000001933637c20 */ /* 0x000fe20008410000 */
[----:B------:R-:W-:Y:S01]  /*4560*/  IABS R6, R6 ;  /* 0x0000000600067213 */ /* 0x000fe20000000000 */
[----:B------:R-:W-:Y:S01]  /*4570*/  FMUL.FTZ R49, R16, UR25 ;  /* 0x0000001910317c20 */ /* 0x000fe20008410000 */
[----:B------:R-:W-:Y:S01]  /*4580*/  IABS R4, R11 ;  /* 0x0000000b00047213 */ /* 0x000fe20000000000 */
[----:B------:R-:W1:Y:S01]  /*4590*/  MUFU.TANH R21, R37 ;  /* 0x0000002500157308 */ /* 0x000e620000002400 */
[----:B------:R-:W-:Y:S01]  /*45a0*/  IABS R7, R10 ;  /* 0x0000000a00077213 */ /* 0x000fe20000000000 */
[----:B------:R-:W-:Y:S01]  /*45b0*/  FMUL.FTZ R51, R17, UR25 ;  /* 0x0000001911337c20 */ /* 0x000fe20008410000 */
[----:B------:R-:W-:Y:S01]  /*45c0*/  IABS R12, R8 ;  /* 0x00000008000c7213 */ /* 0x000fe20000000000 */
[----:B------:R-:W-:Y:S01]  /*45d0*/  IMAD.MOV.U32 R8, RZ, RZ, R6 ;  /* 0x000000ffff087224 */ /* 0x000fe200078e0006 */
[C---:B------:R-:W-:Y:S01]  /*45e0*/  ISETP.GE.AND P2, PT, R3.reuse, R233, PT ;  /* 0x000000e90300720c */ /* 0x040fe20003f46270 */
[----:B------:R-:W-:Y:S01]  /*45f0*/  IMAD.MOV.U32 R6, RZ, RZ, R4 ;  /* 0x000000ffff067224 */ /* 0x000fe200078e0004 */
[----:B------:R-:W-:Y:S01]  /*4600*/  I2FP.F32.S32 R10, R9 ;  /* 0x00000009000a7245 */ /* 0x000fe20000201400 */
[----:B------:R-:W2:Y:S01]  /*4610*/  MUFU.TANH R13, R32 ;  /* 0x00000020000d7308 */ /* 0x000ea20000002400 */
[----:B------:R-:W-:Y:S01]  /*4620*/  IMAD.MOV.U32 R4, RZ, RZ, R7 ;  /* 0x000000ffff047224 */ /* 0x000fe200078e0007 */
[----:B------:R-:W-:Y:S01]  /*4630*/  I2FP.F32.S32 R9, R8 ;  /* 0x0000000800097245 */ /* 0x000fe20000201400 */
[----:B------:R-:W-:Y:S01]  /*4640*/  IMAD.MOV.U32 R7, RZ, RZ, R12 ;  /* 0x000000ffff077224 */ /* 0x000fe200078e000c */
[----:B------:R-:W-:Y:S01]  /*4650*/  ISETP.LT.OR P2, PT, R3, R225, P2 ;  /* 0x000000e10300720c */ /* 0x000fe20001741670 */
[----:B------:R-:W-:Y:S01]  /*4660*/  FMUL.FTZ R69, R59, UR25 ;  /* 0x000000193b457c20 */ /* 0x000fe20008410000 */
[----:B------:R-:W-:Y:S01]  /*4670*/  I2FP.F32.S32 R4, R4 ;  /* 0x0000000400047245 */ /* 0x000fe20000201400 */
[----:B------:R-:W-:Y:S01]  /*4680*/  FMUL.FTZ R33, R33, UR25 ;  /* 0x0000001921217c20 */ /* 0x000fe20008410000 */
[----:B------:R-:W3:Y:S01]  /*4690*/  MUFU.TANH R16, R65 ;  /* 0x0000004100107308 */ /* 0x000ee20000002400 */
[----:B------:R-:W-:Y:S01]  /*46a0*/  I2FP.F32.S32 R8, R6 ;  /* 0x0000000600087245 */ /* 0x000fe20000201400 */
[----:B-1----:R-:W-:Y:S01]  /*46b0*/  FFMA.FTZ R10, R10, -UR19, R21 ;  /* 0x800000130a0a7c23 */ /* 0x002fe20008010015 */
[----:B------:R-:W-:Y:S01]  /*46c0*/  I2FP.F32.S32 R6, R7 ;  /* 0x0000000700067245 */ /* 0x000fe20000201400 */
[----:B------:R-:W-:Y:S01]  /*46d0*/  FFMA.FTZ R14, R4, -UR19, R14 ;  /* 0x80000013040e7c23 */ /* 0x000fe2000801000e */
[----:B------:R-:W-:Y:S01]  /*46e0*/  FSEL R59, R19, -INF , !P2 ;  /* 0xff800000133b7808 */ /* 0x000fe20005000000 */
[C---:B------:R-:W-:Y:S01]  /*46f0*/  VIADD R4, R3.reuse, 0x9 ;  /* 0x0000000903047836 */ /* 0x040fe20000000000 */
[C---:B------:R-:W-:Y:S01]  /*4700*/  ISETP.GE.AND P0, PT, R3.reuse, R234, PT ;  /* 0x000000ea0300720c */ /* 0x040fe20003f06270 */
[----:B------:R-:W1:Y:S01]  /*4710*/  MUFU.TANH R17, R39 ;  /* 0x0000002700117308 */ /* 0x000e620000002400 */
[C---:B------:R-:W-:Y:S01]  /*4720*/  ISETP.GE.AND P4, PT, R3.reuse, R232, PT ;  /* 0x000000e80300720c */ /* 0x040fe20003f86270 */
[----:B--2---:R-:W-:Y:S01]  /*4730*/  FFMA.FTZ R13, R6, -UR19, R13 ;  /* 0x80000013060d7c23 */ /* 0x004fe2000801000d */
[C---:B------:R-:W-:Y:S01]  /*4740*/  ISETP.GE.AND P2, PT, R3.reuse, R231, PT ;  /* 0x000000e70300720c */ /* 0x040fe20003f46270 */
[--C-:B------:R-:W-:Y:S01]  /*4750*/  IMAD.IADD R6, R228, 0x1, -R5.reuse ;  /* 0x00000001e4067824 */ /* 0x100fe200078e0a05 */
[C---:B------:R-:W-:Y:S01]  /*4760*/  ISETP.LT.OR P0, PT, R3.reuse, R226, P0 ;  /* 0x000000e20300720c */ /* 0x040fe20000701670 */
[----:B------:R-:W-:Y:S01]  /*4770*/  FMUL.FTZ R60, R60, UR25 ;  /* 0x000000193c3c7c20 */ /* 0x000fe20008410000 */
[C---:B------:R-:W-:Y:S01]  /*4780*/  ISETP.LT.OR P4, PT, R3.reuse, R224, P4 ;  /* 0x000000e00300720c */ /* 0x040fe20002781670 */
[----:B------:R-:W-:Y:S01]  /*4790*/  FMUL.FTZ R34, R34, UR25 ;  /* 0x0000001922227c20 */ /* 0x000fe20008410000 */
[----:B---3--:R-:W-:Y:S01]  /*47a0*/  FFMA.FTZ R16, R8, -UR19, R16 ;  /* 0x8000001308107c23 */ /* 0x008fe20008010010 */
[----:B------:R-:W-:Y:S01]  /*47b0*/  ISETP.LT.OR P2, PT, R3, R223, P2 ;  /* 0x000000df0300720c */ /* 0x000fe20001741670 */
[----:B------:R-:W-:-:S02]  /*47c0*/  IMAD.IADD R8, R229, 0x1, -R5 ;  /* 0x00000001e5087824 */ /* 0x000fc400078e0a05 */
[----:B------:R-:W-:Y:S01]  /*47d0*/  FMUL.FTZ R87, R40, UR25 ;  /* 0x0000001928577c20 */ /* 0x000fe20008410000 */
[----:B------:R-:W-:Y:S01]  /*47e0*/  FSEL R40, R10, -INF , !P6 ;  /* 0xff8000000a287808 */ /* 0x000fe20007000000 */
[----:B------:R-:W-:Y:S01]  /*47f0*/  FMUL.FTZ R62, R62, UR25 ;  /* 0x000000193e3e7c20 */ /* 0x000fe20008410000 */
[----:B------:R-:W-:Y:S01]  /*4800*/  FSEL R36, R20, -INF , !P0 ;  /* 0xff80000014247808 */ /* 0x000fe20004000000 */
[----:B------:R-:W-:Y:S01]  /*4810*/  MUFU.TANH R10, R33 ;  /* 0x00000021000a7308 */ /* 0x000fe20000002400 */
[----:B-1----:R-:W-:Y:S01]  /*4820*/  FFMA.FTZ R17, R9, -UR19, R17 ;  /* 0x8000001309117c23 */ /* 0x002fe20008010011 */
[----:B------:R-:W-:Y:S01]  /*4830*/  IMAD.IADD R9, R227, 0x1, -R4 ;  /* 0x00000001e3097824 */ /* 0x000fe200078e0a04 */
[----:B------:R-:W-:Y:S01]  /*4840*/  FSEL R37, R18, -INF , !P4 ;  /* 0xff80000012257808 */ /* 0x000fe20006000000 */
[----:B------:R-:W-:Y:S01]  /*4850*/  FMUL.FTZ R28, R28, UR25 ;  /* 0x000000191c1c7c20 */ /* 0x000fe20008410000 */
[----:B------:R-:W-:Y:S01]  /*4860*/  FSEL R38, R15, -INF , !P2 ;  /* 0xff8000000f267808 */ /* 0x000fe20005000000 */
[----:B------:R-:W-:Y:S01]  /*4870*/  FMUL.FTZ R61, R61, UR25 ;  /* 0x000000193d3d7c20 */ /* 0x000fe20008410000 */
[----:B------:R-:W-:Y:S01]  /*4880*/  IABS R7, R6 ;  /* 0x0000000600077213 */ /* 0x000fe20000000000 */
[----:B------:R-:W1:Y:S01]  /*4890*/  MUFU.TANH R19, R60 ;  /* 0x0000003c00137308 */ /* 0x000e620000002400 */
[----:B------:R-:W-:Y:S01]  /*48a0*/  ISETP.GE.AND P0, PT, R5, R234, PT ;  /* 0x000000ea0500720c */ /* 0x000fe20003f06270 */
[----:B------:R-:W-:Y:S01]  /*48b0*/  FMUL.FTZ R68, R57, UR25 ;  /* 0x0000001939447c20 */ /* 0x000fe20008410000 */
[----:B------:R-:W-:Y:S01]  /*48c0*/  ISETP.GE.AND P4, PT, R5, R233, PT ;  /* 0x000000e90500720c */ /* 0x000fe20003f86270 */
[----:B------:R-:W-:Y:S01]  /*48d0*/  FMUL.FTZ R71, R25, UR25 ;  /* 0x0000001919477c20 */ /* 0x000fe20008410000 */
[----:B------:R-:W-:Y:S01]  /*48e0*/  ISETP.GE.AND P2, PT, R5, R232, PT ;  /* 0x000000e80500720c */ /* 0x000fe20003f46270 */
[----:B------:R-:W-:Y:S01]  /*48f0*/  FMUL.FTZ R72, R27, UR25 ;  /* 0x000000191b487c20 */ /* 0x000fe20008410000 */
[C---:B------:R-:W-:Y:S01]  /*4900*/  ISETP.GE.AND P6, PT, R5.reuse, R231, PT ;  /* 0x000000e70500720c */ /* 0x040fe20003fc6270 */
[----:B------:R-:W2:Y:S01]  /*4910*/  MUFU.TANH R12, R34 ;  /* 0x00000022000c7308 */ /* 0x000ea20000002400 */
[----:B------:R-:W-:Y:S01]  /*4920*/  IABS R6, R8 ;  /* 0x0000000800067213 */ /* 0x000fe20000000000 */
[----:B------:R-:W-:Y:S01]  /*4930*/  FMUL.FTZ R96, R48, UR25 ;  /* 0x0000001930607c20 */ /* 0x000fe20008410000 */
[----:B------:R-:W-:Y:S01]  /*4940*/  IABS R8, R9 ;  /* 0x0000000900087213 */ /* 0x000fe20000000000 */
[----:B------:R-:W-:Y:S01]  /*4950*/  IMAD.MOV.U32 R9, RZ, RZ, R7 ;  /* 0x000000ffff097224 */ /* 0x000fe200078e0007 */
[C---:B------:R-:W-:Y:S01]  /*4960*/  ISETP.LT.OR P0, PT, R5.reuse, R226, P0 ;  /* 0x000000e20500720c */ /* 0x040fe20000701670 */
[----:B------:R-:W-:Y:S01]  /*4970*/  IMAD.MOV.U32 R7, RZ, RZ, R6 ;  /* 0x000000ffff077224 */ /* 0x000fe200078e0006 */
[C---:B------:R-:W-:Y:S01]  /*4980*/  ISETP.LT.OR P4, PT, R5.reuse, R225, P4 ;  /* 0x000000e10500720c */ /* 0x040fe20002781670 */
[----:B------:R-:W3:Y:S01]  /*4990*/  MUFU.TANH R11, R62 ;  /* 0x0000003e000b7308 */ /* 0x000ee20000002400 */
[C---:B------:R-:W-:Y:S01]  /*49a0*/  ISETP.LT.OR P2, PT, R5.reuse, R224, P2 ;  /* 0x000000e00500720c */ /* 0x040fe20001741670 */
[----:B------:R-:W-:Y:S01]  /*49b0*/  IMAD.MOV.U32 R6, RZ, RZ, R8 ;  /* 0x000000ffff067224 */ /* 0x000fe200078e0008 */
[----:B------:R-:W-:Y:S01]  /*49c0*/  ISETP.LT.OR P6, PT, R5, R223, P6 ;  /* 0x000000df0500720c */ /* 0x000fe200037c1670 */
[----:B------:R-:W-:Y:S01]  /*49d0*/  IMAD.IADD R5, R230, 0x1, -R5 ;  /* 0x00000001e6057824 */ /* 0x000fe200078e0a05 */
[----:B------:R-:W-:Y:S01]  /*49e0*/  I2FP.F32.S32 R8, R7 ;  /* 0x0000000700087245 */ /* 0x000fe20000201400 */
[----:B------:R-:W-:Y:S01]  /*49f0*/  FMUL.FTZ R63, R63, UR25 ;  /* 0x000000193f3f7c20 */ /* 0x000fe20008410000 */
[----:B------:R-:W-:Y:S01]  /*4a00*/  I2FP.F32.S32 R6, R6 ;  /* 0x0000000600067245 */ /* 0x000fe20000201400 */
[----:B------:R-:W-:Y:S01]  /*4a10*/  FMUL.FTZ R35, R35, UR25 ;  /* 0x0000001923237c20 */ /* 0x000fe20008410000 */
[----:B------:R-:W-:Y:S01]  /*4a20*/  IABS R5, R5 ;  /* 0x0000000500057213 */ /* 0x000fe20000000000 */
[----:B-1----:R-:W-:Y:S01]  /*4a30*/  FFMA.FTZ R15, R8, -UR19, R19 ;  /* 0x80000013080f7c23 */ /* 0x002fe20008010013 */
[----:B------:R-:W-:Y:S01]  /*4a40*/  I2FP.F32.S32 R9, R9 ;  /* 0x0000000900097245 */ /* 0x000fe20000201400 */
[----:B------:R-:W-:Y:S01]  /*4a50*/  FFMA.FTZ R10, R6, -UR19, R10 ;  /* 0x80000013060a7c23 */ /* 0x000fe2000801000a */
[----:B------:R-:W-:Y:S01]  /*4a60*/  I2FP.F32.S32 R7, R5 ;  /* 0x0000000500077245 */ /* 0x000fe20000201400 */
[----:B------:R-:W-:Y:S01]  /*4a70*/  VIADD R5, R3, 0x10 ;  /* 0x0000001003057836 */ /* 0x000fe20000000000 */
[----:B------:R-:W-:Y:S01]  /*4a80*/  FSEL R57, R17, -INF , !P5 ;  /* 0xff80000011397808 */ /* 0x000fe20006800000 */
[----:B------:R-:W-:-:S02]  /*4a90*/  IMAD.IADD R6, R228, 0x1, -R4 ;  /* 0x00000001e4067824 */ /* 0x000fc400078e0a04 */
[----:B--2---:R-:W-:Y:S01]  /*4aa0*/  FFMA.FTZ R12, R9, -UR19, R12 ;  /* 0x80000013090c7c23 */ /* 0x004fe2000801000c */
[----:B------:R-:W-:Y:S01]  /*4ab0*/  IMAD.IADD R8, R229, 0x1, -R4 ;  /* 0x00000001e5087824 */ /* 0x000fe200078e0a04 */
[----:B------:R-:W-:Y:S01]  /*4ac0*/  FSEL R25, R16, -INF , !P3 ;  /* 0xff80000010197808 */ /* 0x000fe20005800000 */
[----:B------:R-:W-:Y:S01]  /*4ad0*/  IMAD.IADD R9, R227, 0x1, -R5 ;  /* 0x00000001e3097824 */ /* 0x000fe200078e0a05 */
[----:B------:R-:W-:Y:S01]  /*4ae0*/  FSEL R27, R14, -INF , !P1 ;  /* 0xff8000000e1b7808 */ /* 0x000fe20004800000 */
[----:B---3--:R-:W-:Y:S01]  /*4af0*/  FFMA.FTZ R11, R7, -UR19, R11 ;  /* 0x80000013070b7c23 */ /* 0x008fe2000801000b */
[----:B------:R-:W-:Y:S01]  /*4b00*/  FSEL R48, R13, -INF , !P0 ;  /* 0xff8000000d307808 */ /* 0x000fe20004000000 */
[----:B------:R-:W1:Y:S01]  /*4b10*/  MUFU.TANH R18, R61 ;  /* 0x0000003d00127308 */ /* 0x000e620000002400 */
[C---:B------:R-:W-:Y:S01]  /*4b20*/  ISETP.GE.AND P5, PT, R4.reuse, R234, PT ;  /* 0x000000ea0400720c */ /* 0x040fe20003fa6270 */
[----:B------:R-:W-:Y:S01]  /*4b30*/  FMUL.FTZ R74, R53, UR25 ;  /* 0x00000019354a7c20 */ /* 0x000fe20008410000 */
[----:B------:R-:W-:Y:S01]  /*4b40*/  ISETP.GE.AND P3, PT, R4, R233, PT ;  /* 0x000000e90400720c */ /* 0x000fe20003f66270 */
[----:B------:R-:W-:Y:S01]  /*4b50*/  FMUL.FTZ R73, R54, UR25 ;  /* 0x0000001936497c20 */ /* 0x000fe20008410000 */
[C---:B------:R-:W-:Y:S01]  /*4b60*/  ISETP.GE.AND P1, PT, R4.reuse, R232, PT ;  /* 0x000000e80400720c */ /* 0x040fe20003f26270 */
[----:B------:R-:W-:Y:S01]  /*4b70*/  FMUL.FTZ R75, R55, UR25 ;  /* 0x00000019374b7c20 */ /* 0x000fe20008410000 */
[----:B------:R-:W-:Y:S01]  /*4b80*/  ISETP.GE.AND P0, PT, R4, R231, PT ;  /* 0x000000e70400720c */ /* 0x000fe20003f06270 */
[----:B------:R-:W2:Y:S01]  /*4b90*/  MUFU.TANH R13, R28 ;  /* 0x0000001c000d7308 */ /* 0x000ea20000002400 */
[----:B------:R-:W-:Y:S01]  /*4ba0*/  IABS R7, R6 ;  /* 0x0000000600077213 */ /* 0x000fe20000000000 */
[----:B------:R-:W-:Y:S01]  /*4bb0*/  FMUL.FTZ R53, R24, UR25 ;  /* 0x0000001918357c20 */ /* 0x000fe20008410000 */
[----:B------:R-:W-:Y:S01]  /*4bc0*/  IABS R6, R8 ;  /* 0x0000000800067213 */ /* 0x000fe20000000000 */
[----:B------:R-:W-:Y:S01]  /*4bd0*/  FMUL.FTZ R54, R26, UR25 ;  /* 0x000000191a367c20 */ /* 0x000fe20008410000 */
[----:B------:R-:W-:Y:S01]  /*4be0*/  IABS R8, R9 ;  /* 0x0000000900087213 */ /* 0x000fe20000000000 */
[----:B------:R-:W-:Y:S01]  /*4bf0*/  IMAD.MOV.U32 R9, RZ, RZ, R7 ;  /* 0x000000ffff097224 */ /* 0x000fe200078e0007 */
[C---:B------:R-:W-:Y:S01]  /*4c00*/  ISETP.LT.OR P5, PT, R4.reuse, R226, P5 ;  /* 0x000000e20400720c */ /* 0x040fe20002fa1670 */
[----:B------:R-:W3:Y:S01]  /*4c10*/  MUFU.TANH R20, R35 ;  /* 0x0000002300147308 */ /* 0x000ee20000002400 */
[C---:B------:R-:W-:Y:S01]  /*4c20*/  ISETP.LT.OR P3, PT, R4.reuse, R225, P3 ;  /* 0x000000e10400720c */ /* 0x040fe20001f61670 */
[----:B------:R-:W-:Y:S01]  /*4c30*/  IMAD.MOV.U32 R7, RZ, RZ, R6 ;  /* 0x000000ffff077224 */ /* 0x000fe200078e0006 */
[C---:B------:R-:W-:Y:S01]  /*4c40*/  ISETP.LT.OR P1, PT, R4.reuse, R224, P1 ;  /* 0x000000e00400720c */ /* 0x040fe20000f21670 */
[----:B------:R-:W-:Y:S01]  /*4c50*/  IMAD.MOV.U32 R6, RZ, RZ, R8 ;  /* 0x000000ffff067224 */ /* 0x000fe200078e0008 */
[----:B------:R-:W-:Y:S01]  /*4c60*/  ISETP.LT.OR P0, PT, R4, R223, P0 ;  /* 0x000000df0400720c */ /* 0x000fe20000701670 */
[----:B------:R-:W-:Y:S01]  /*4c70*/  IMAD.IADD R4, R230, 0x1, -R4 ;  /* 0x00000001e6047824 */ /* 0x000fe200078e0a04 */
[----:B------:R-:W-:Y:S01]  /*4c80*/  I2FP.F32.S32 R8, R7 ;  /* 0x0000000700087245 */ /* 0x000fe20000201400 */
[----:B------:R-:W4:Y:S01]  /*4c90*/  MUFU.TANH R17, R63 ;  /* 0x0000003f00117308 */ /* 0x000f220000002400 */
[----:B------:R-:W-:Y:S01]  /*4ca0*/  I2FP.F32.S32 R6, R6 ;  /* 0x0000000600067245 */ /* 0x000fe20000201400 */
[----:B------:R-:W-:Y:S01]  /*4cb0*/  FMUL.FTZ R56, R56, UR25 ;  /* 0x0000001938387c20 */ /* 0x000fe20008410000 */
[----:B------:R-:W-:Y:S01]  /*4cc0*/  IABS R4, R4 ;  /* 0x0000000400047213 */ /* 0x000fe20000000000 */
[----:B-1----:R-:W-:Y:S01]  /*4cd0*/  FFMA.FTZ R18, R8, -UR19, R18 ;  /* 0x8000001308127c23 */ /* 0x002fe20008010012 */
[----:B------:R-:W-:Y:S01]  /*4ce0*/  I2FP.F32.S32 R9, R9 ;  /* 0x0000000900097245 */ /* 0x000fe20000201400 */
[----:B--2---:R-:W-:Y:S01]  /*4cf0*/  FFMA.FTZ R13, R6, -UR19, R13 ;  /* 0x80000013060d7c23 */ /* 0x004fe2000801000d */
[----:B------:R-:W-:Y:S01]  /*4d00*/  I2FP.F32.S32 R7, R4 ;  /* 0x0000000400077245 */ /* 0x000fe20000201400 */
[----:B------:R-:W-:Y:S01]  /*4d10*/  VIADD R4, R3, 0x11 ;  /* 0x0000001103047836 */ /* 0x000fe20000000000 */
[----:B------:R-:W-:Y:S01]  /*4d20*/  FSEL R55, R12, -INF , !P4 ;  /* 0xff8000000c377808 */ /* 0x000fe20006000000 */
[--C-:B------:R-:W-:Y:S01]  /*4d30*/  IMAD.IADD R8, R228, 0x1, -R5.reuse ;  /* 0x00000001e4087824 */ /* 0x100fe200078e0a05 */
[----:B------:R-:W-:Y:S01]  /*4d40*/  FSEL R24, R15, -INF , !P2 ;  /* 0xff8000000f187808 */ /* 0x000fe20005000000 */
[----:B------:R-:W-:Y:S01]  /*4d50*/  IMAD.IADD R6, R227, 0x1, -R4 ;  /* 0x00000001e3067824 */ /* 0x000fe200078e0a04 */
[----:B------:R-:W-:Y:S01]  /*4d60*/  FSEL R26, R11, -INF , !P6 ;  /* 0xff8000000b1a7808 */ /* 0x000fe20007000000 */
[----:B---3--:R-:W-:Y:S01]  /*4d70*/  FFMA.FTZ R19, R9, -UR19, R20 ;  /* 0x8000001309137c23 */ /* 0x008fe20008010014 */
[----:B------:R-:W-:Y:S01]  /*4d80*/  FSEL R35, R10, -INF , !P5 ;  /* 0xff8000000a237808 */ /* 0x000fe20006800000 */
[----:B------:R-:W-:Y:S01]  /*4d90*/  IMAD.IADD R9, R229, 0x1, -R5 ;  /* 0x00000001e5097824 */ /* 0x000fe200078e0a05 */
[----:B------:R-:W-:Y:S01]  /*4da0*/  ISETP.GE.AND P4, PT, R5, R234, PT ;  /* 0x000000ea0500720c */ /* 0x000fe20003f86270 */
[----:B----4-:R-:W-:Y:S01]  /*4db0*/  FFMA.FTZ R17, R7, -UR19, R17 ;  /* 0x8000001307117c23 */ /* 0x010fe20008010011 */
[C---:B------:R-:W-:Y:S01]  /*4dc0*/  ISETP.GE.AND P2, PT, R5.reuse, R233, PT ;  /* 0x000000e90500720c */ /* 0x040fe20003f46270 */
[----:B------:R-:W1:Y:S01]  /*4dd0*/  MUFU.TANH R20, R56 ;  /* 0x0000003800147308 */ /* 0x000e620000002400 */
[C---:B------:R-:W-:Y:S01]  /*4de0*/  ISETP.GE.AND P6, PT, R5.reuse, R232, PT ;  /* 0x000000e80500720c */ /* 0x040fe20003fc6270 */
[----:B------:R-:W-:Y:S01]  /*4df0*/  IMAD.IADD R7, R230, 0x1, -R5 ;  /* 0x00000001e6077824 */ /* 0x000fe200078e0a05 */
[----:B------:R-:W-:Y:S01]  /*4e00*/  ISETP.GE.AND P5, PT, R5, R231, PT ;  /* 0x000000e70500720c */ /* 0x000fe20003fa6270 */
[----:B------:R-:W-:Y:S01]  /*4e10*/  FMUL.FTZ R31, R31, UR25 ;  /* 0x000000191f1f7c20 */ /* 0x000fe20008410000 */
[C---:B------:R-:W-:Y:S01]  /*4e20*/  ISETP.LT.OR P4, PT, R5.reuse, R226, P4 ;  /* 0x000000e20500720c */ /* 0x040fe20002781670 */
[----:B------:R-:W-:Y:S01]  /*4e30*/  FMUL.FTZ R58, R58, UR25 ;  /* 0x000000193a3a7c20 */ /* 0x000fe20008410000 */
[----:B------:R-:W-:Y:S01]  /*4e40*/  ISETP.LT.OR P2, PT, R5, R225, P2 ;  /* 0x000000e10500720c */ /* 0x000fe20001741670 */
[----:B------:R-:W-:Y:S01]  /*4e50*/  FMUL.FTZ R29, R29, UR25 ;  /* 0x000000191d1d7c20 */ /* 0x000fe20008410000 */
[C---:B------:R-:W-:Y:S01]  /*4e60*/  ISETP.LT.OR P6, PT, R5.reuse, R224, P6 ;  /* 0x000000e00500720c */ /* 0x040fe200037c1670 */
[----:B------:R-:W-:Y:S01]  /*4e70*/  MUFU.TANH R16, R31 ;  /* 0x0000001f00107308 */ /* 0x000fe20000002400 */
[----:B------:R-:W-:Y:S01]  /*4e80*/  ISETP.LT.OR P5, PT, R5, R223, P5 ;  /* 0x000000df0500720c */ /* 0x000fe20002fa1670 */
[----:B------:R-:W-:Y:S01]  /*4e90*/  IMAD.IADD R10, R228, 0x1, -R4 ;  /* 0x00000001e40a7824 */ /* 0x000fe200078e0a04 */
[----:B------:R-:W-:Y:S01]  /*4ea0*/  IABS R6, R6 ;  /* 0x0000000600067213 */ /* 0x000fe20000000000 */
[----:B------:R-:W-:Y:S01]  /*4eb0*/  FMUL.FTZ R30, R30, UR25 ;  /* 0x000000191e1e7c20 */ /* 0x000fe20008410000 */
[----:B------:R-:W-:Y:S01]  /*4ec0*/  IABS R5, R8 ;  /* 0x0000000800057213 */ /* 0x000fe20000000000 */
[----:B------:R-:W-:Y:S01]  /*4ed0*/  FMUL.FTZ R70, R52, UR25 ;  /* 0x0000001934467c20 */ /* 0x000fe20008410000 */
[----:B------:R-:W-:Y:S01]  /*4ee0*/  IABS R8, R9 ;  /* 0x0000000900087213 */ /* 0x000fe20000000000 */
[----:B------:R-:W-:Y:S01]  /*4ef0*/  IMAD.MOV.U32 R11, RZ, RZ, R6 ;  /* 0x000000ffff0b7224 */ /* 0x000fe200078e0006 */
[----:B------:R-:W2:Y:S01]  /*4f00*/  MUFU.TANH R15, R58 ;  /* 0x0000003a000f7308 */ /* 0x000ea20000002400 */
[----:B------:R-:W-:Y:S01]  /*4f10*/  IMAD.MOV.U32 R6, RZ, RZ, R5 ;  /* 0x000000ffff067224 */ /* 0x000fe200078e0005 */
[----:B------:R-:W-:Y:S01]  /*4f20*/  IABS R5, R10 ;  /* 0x0000000a00057213 */ /* 0x000fe20000000000 */
[----:B------:R-:W-:Y:S01]  /*4f30*/  FMUL.FTZ R84, R23, UR25 ;  /* 0x0000001917547c20 */ /* 0x000fe20008410000 */
[----:B------:R-:W-:Y:S01]  /*4f40*/  IABS R7, R7 ;  /* 0x0000000700077213 */ /* 0x000fe20000000000 */
[----:B------:R-:W-:Y:S01]  /*4f50*/  FMUL.FTZ R81, R22, UR25 ;  /* 0x0000001916517c20 */ /* 0x000fe20008410000 */
[----:B------:R-:W-:Y:S01]  /*4f60*/  I2FP.F32.S32 R9, R6 ;  /* 0x0000000600097245 */ /* 0x000fe20000201400 */
[----:B------:R-:W-:Y:S01]  /*4f70*/  FMUL.FTZ R82, R46, UR25 ;  /* 0x000000192e527c20 */ /* 0x000fe20008410000 */
[----:B------:R-:W3:Y:S01]  /*4f80*/  MUFU.TANH R14, R29 ;  /* 0x0000001d000e7308 */ /* 0x000ee20000002400 */
[----:B------:R-:W-:Y:S01]  /*4f90*/  I2FP.F32.S32 R6, R8 ;  /* 0x0000000800067245 */ /* 0x000fe20000201400 */
[----:B------:R-:W-:Y:S01]  /*4fa0*/  FMUL.FTZ R85, R45, UR25 ;  /* 0x000000192d557c20 */ /* 0x000fe20008410000 */
[----:B------:R-:W-:Y:S01]  /*4fb0*/  I2FP.F32.S32 R7, R7 ;  /* 0x0000000700077245 */ /* 0x000fe20000201400 */
[----:B------:R-:W-:Y:S01]  /*4fc0*/  FMUL.FTZ R86, R47, UR25 ;  /* 0x000000192f567c20 */ /* 0x000fe20008410000 */
[----:B------:R-:W-:Y:S01]  /*4fd0*/  I2FP.F32.S32 R8, R11 ;  /* 0x0000000b00087245 */ /* 0x000fe20000201400 */
[----:B-1----:R-:W-:Y:S01]  /*4fe0*/  FFMA.FTZ R20, R6, -UR19, R20 ;  /* 0x8000001306147c23 */ /* 0x002fe20008010014 */
[----:B------:R-:W-:Y:S01]  /*4ff0*/  I2FP.F32.S32 R6, R5 ;  /* 0x0000000500067245 */ /* 0x000fe20000201400 */
[----:B------:R-:W1:Y:S01]  /*5000*/  MUFU.TANH R21, R30 ;  /* 0x0000001e00157308 */ /* 0x000e620000002400 */
[----:B------:R-:W-:Y:S01]  /*5010*/  VIADD R5, R3, 0x18 ;  /* 0x0000001803057836 */ /* 0x000fe20000000000 */
[----:B------:R-:W-:Y:S01]  /*5020*/  FSEL R52, R19, -INF , !P3 ;  /* 0xff80000013347808 */ /* 0x000fe20005800000 */
[----:B--2---:R-:W-:Y:S01]  /*5030*/  FFMA.FTZ R15, R7, -UR19, R15 ;  /* 0x80000013070f7c23 */ /* 0x004fe2000801000f */
[----:B------:R-:W-:Y:S01]  /*5040*/  FFMA.FTZ R16, R6, -UR19, R16 ;  /* 0x8000001306107c23 */ /* 0x000fe20008010010 */
[----:B------:R-:W-:Y:S01]  /*5050*/  FSEL R23, R18, -INF , !P1 ;  /* 0xff80000012177808 */ /* 0x000fe20004800000 */
[----:B------:R-:W-:Y:S01]  /*5060*/  IMAD.IADD R6, R229, 0x1, -R4 ;  /* 0x00000001e5067824 */ /* 0x000fe200078e0a04 */
[----:B------:R-:W-:Y:S01]  /*5070*/  FSEL R28, R17, -INF , !P0 ;  /* 0xff800000111c7808 */ /* 0x000fe20004000000 */
[----:B------:R-:W-:Y:S01]  /*5080*/  IMAD.IADD R7, R227, 0x1, -R5 ;  /* 0x00000001e3077824 */ /* 0x000fe200078e0a05 */
[----:B------:R-:W-:Y:S01]  /*5090*/  FSEL R32, R13, -INF , !P4 ;  /* 0xff8000000d207808 */ /* 0x000fe20006000000 */
[----:B---3--:R-:W-:Y:S01]  /*50a0*/  FFMA.FTZ R14, R8, -UR19, R14 ;  /* 0x80000013080e7c23 */ /* 0x008fe2000801000e */
[----:B------:R-:W-:Y:S01]  /*50b0*/  ISETP.GE.AND P3, PT, R4, R234, PT ;  /* 0x000000ea0400720c */ /* 0x000fe20003f66270 */
[----:B------:R-:W-:Y:S01]  /*50c0*/  IMAD.IADD R8, R230, 0x1, -R4 ;  /* 0x00000001e6087824 */ /* 0x000fe200078e0a04 */
[C---:B------:R-:W-:Y:S01]  /*50d0*/  ISETP.GE.AND P1, PT, R4.reuse, R233, PT ;  /* 0x000000e90400720c */ /* 0x040fe20003f26270 */
[----:B------:R-:W-:Y:S01]  /*50e0*/  MUFU.TANH R12, R69 ;  /* 0x00000045000c7308 */ /* 0x000fe20000002400 */
[----:B------:R-:W-:Y:S01]  /*50f0*/  ISETP.GE.AND P0, PT, R4, R232, PT ;  /* 0x000000e80400720c */ /* 0x000fe20003f06270 */
[----:B------:R-:W-:Y:S01]  /*5100*/  FMUL.FTZ R44, R44, UR25 ;  /* 0x000000192c2c7c20 */ /* 0x000fe20008410000 */
[C---:B------:R-:W-:Y:S01]  /*5110*/  ISETP.GE.AND P4, PT, R4.reuse, R231, PT ;  /* 0x000000e70400720c */ /* 0x040fe20003f86270 */
[----:B-1----:R-:W-:Y:S01]  /*5120*/  FFMA.FTZ R21, R9, -UR19, R21 ;  /* 0x8000001309157c23 */ /* 0x002fe20008010015 */
[C---:B------:R-:W-:Y:S01]  /*5130*/  ISETP.LT.OR P3, PT, R4.reuse, R226, P3 ;  /* 0x000000e20400720c */ /* 0x040fe20001f61670 */
[--C-:B------:R-:W-:Y:S01]  /*5140*/  IMAD.IADD R9, R229, 0x1, -R5.reuse ;  /* 0x00000001e5097824 */ /* 0x100fe200078e0a05 */
[C---:B------:R-:W-:Y:S01]  /*5150*/  ISETP.LT.OR P1, PT, R4.reuse, R225, P1 ;  /* 0x000000e10400720c */ /* 0x040fe20000f21670 */
[----:B------:R-:W1:Y:S01]  /*5160*/  MUFU.TANH R22, R68 ;  /* 0x0000004400167308 */ /* 0x000e620000002400 */
[----:B------:R-:W-:Y:S01]  /*5170*/  ISETP.LT.OR P0, PT, R4, R224, P0 ;  /* 0x000000e00400720c */ /* 0x000fe20000701670 */
[----:B------:R-:W-:Y:S01]  /*5180*/  FMUL.FTZ R76, R76, UR25 ;  /* 0x000000194c4c7c20 */ /* 0x000fe20008410000 */
[----:B------:R-:W-:Y:S01]  /*5190*/  ISETP.LT.OR P4, PT, R4, R223, P4 ;  /* 0x000000df0400720c */ /* 0x000fe20002781670 */
[----:B------:R-:W-:Y:S01]  /*51a0*/  FMUL.FTZ R78, R78, UR25 ;  /* 0x000000194e4e7c20 */ /* 0x000fe20008410000 */
[----:B------:R-:W-:Y:S01]  /*51b0*/  IABS R4, R6 ;  /* 0x0000000600047213 */ /* 0x000fe20000000000 */
[----:B------:R-:W-:Y:S01]  /*51c0*/  IMAD.IADD R6, R228, 0x1, -R5 ;  /* 0x00000001e4067824 */ /* 0x000fe200078e0a05 */
[----:B------:R-:W-:Y:S01]  /*51d0*/  IABS R11, R7 ;  /* 0x00000007000b7213 */ /* 0x000fe20000000000 */
[----:B------:R-:W2:Y:S01]  /*51e0*/  MUFU.TANH R19, R53 ;  /* 0x0000003500137308 */ /* 0x000ea20000002400 */
[----:B------:R-:W-:Y:S01]  /*51f0*/  IABS R7, R8 ;  /* 0x0000000800077213 */ /* 0x000fe20000000000 */
[----:B------:R-:W-:Y:S01]  /*5200*/  IMAD.MOV.U32 R8, RZ, RZ, R4 ;  /* 0x000000ffff087224 */ /* 0x000fe200078e0004 */
[----:B------:R-:W-:Y:S01]  /*5210*/  IABS R6, R6 ;  /* 0x0000000600067213 */ /* 0x000fe20000000000 */
[----:B------:R-:W-:Y:S01]  /*5220*/  FMUL.FTZ R77, R77, UR25 ;  /* 0x000000194d4d7c20 */ /* 0x000fe20008410000 */
[----:B------:R-:W-:Y:S01]  /*5230*/  IABS R4, R9 ;  /* 0x0000000900047213 */ /* 0x000fe20000000000 */
[----:B------:R-:W-:Y:S01]  /*5240*/  IMAD.MOV.U32 R9, RZ, RZ, R11 ;  /* 0x000000ffff097224 */ /* 0x000fe200078e000b */
[----:B------:R-:W-:Y:S01]  /*5250*/  FSEL R143, R21, -INF , !P2 ;  /* 0xff800000158f7808 */ /* 0x000fe20005000000 */
[----:B------:R3:W4:Y:S01]  /*5260*/  MUFU.TANH R17, R54 ;  /* 0x0000003600117308 */ /* 0x0007220000002400 */
[----:B------:R-:W-:Y:S01]  /*5270*/  FSEL R46, R20, -INF , !P6 ;  /* 0xff800000142e7808 */ /* 0x000fe20007000000 */
[----:B------:R-:W-:Y:S01]  /*5280*/  FMUL.FTZ R79, R79, UR25 ;  /* 0x000000194f4f7c20 */ /* 0x000fe20008410000 */
[----:B------:R-:W-:-:S02]  /*5290*/  FSEL R30, R14, -INF , !P3 ;  /* 0xff8000000e1e7808 */ /* 0x000fc40005800000 */
[----:B------:R-:W-:Y:S01]  /*52a0*/  I2FP.F32.S32 R10, R8 ;  /* 0x00000008000a7245 */ /* 0x000fe20000201400 */
[----:B------:R-:W-:Y:S01]  /*52b0*/  IMAD.MOV.U32 R8, RZ, RZ, R6 ;  /* 0x000000ffff087224 */ /* 0x000fe200078e0006 */
[C---:B------:R-:W-:Y:S01]  /*52c0*/  ISETP.GE.AND P2, PT, R5.reuse, R234, PT ;  /* 0x000000ea0500720c */ /* 0x040fe20003f46270 */
[----:B------:R-:W5:Y:S01]  /*52d0*/  MUFU.TANH R18, R70 ;  /* 0x0000004600127308 */ /* 0x000f620000002400 */
[C---:B------:R-:W-:Y:S01]  /*52e0*/  ISETP.GE.AND P6, PT, R5.reuse, R233, PT ;  /* 0x000000e90500720c */ /* 0x040fe20003fc6270 */
[----:B-1----:R-:W-:Y:S01]  /*52f0*/  FFMA.FTZ R13, R10, -UR19, R22 ;  /* 0x800000130a0d7c23 */ /* 0x002fe20008010016 */
[C---:B------:R-:W-:Y:S02]  /*5300*/  ISETP.GE.AND P3, PT, R5.reuse, R231, PT ;  /* 0x000000e70500720c */ /* 0x040fe40003f66270 */
[----:B------:R-:W-:Y:S02]  /*5310*/  I2FP.F32.S32 R6, R7 ;  /* 0x0000000700067245 */ /* 0x000fe40000201400 */
[----:B------:R-:W-:Y:S01]  /*5320*/  ISETP.LT.OR P2, PT, R5, R226, P2 ;  /* 0x000000e20500720c */ /* 0x000fe20001741670 */
[----:B------:R-:W1:Y:S01]  /*5330*/  MUFU.TANH R14, R73 ;  /* 0x00000049000e7308 */ /* 0x000e620000002400 */
[----:B---3--:R-:W-:Y:S01]  /*5340*/  FSEL R54, R15, -INF , !P5 ;  /* 0xff8000000f367808 */ /* 0x008fe20006800000 */
[----:B------:R-:W-:Y:S01]  /*5350*/  FFMA.FTZ R12, R6, -UR19, R12 ;  /* 0x80000013060c7c23 */ /* 0x000fe2000801000c */
[----:B------:R-:W-:-:S02]  /*5360*/  ISETP.GE.AND P5, PT, R5, R232, PT ;  /* 0x000000e80500720c */ /* 0x000fc40003fa6270 */
[C---:B------:R-:W-:Y:S02]  /*5370*/  ISETP.LT.OR P6, PT, R5.reuse, R225, P6 ;  /* 0x000000e10500720c */ /* 0x040fe400037c1670 */
[C---:B------:R-:W-:Y:S01]  /*5380*/  ISETP.LT.OR P5, PT, R5.reuse, R224, P5 ;  /* 0x000000e00500720c */ /* 0x040fe20002fa1670 */
[----:B------:R-:W3:Y:S01]  /*5390*/  MUFU.TANH R15, R71 ;  /* 0x00000047000f7308 */ /* 0x000ee20000002400 */
[----:B------:R-:W-:Y:S01]  /*53a0*/  ISETP.LT.OR P3, PT, R5, R223, P3 ;  /* 0x000000df0500720c */ /* 0x000fe20001f61670 */
[----:B------:R-:W-:Y:S01]  /*53b0*/  IMAD.IADD R5, R230, 0x1, -R5 ;  /* 0x00000001e6057824 */ /* 0x000fe200078e0a05 */
[----:B------:R-:W-:Y:S02]  /*53c0*/  I2FP.F32.S32 R9, R9 ;  /* 0x0000000900097245 */ /* 0x000fe40000201400 */
[----:B------:R-:W-:Y:S02]  /*53d0*/  I2FP.F32.S32 R8, R8 ;  /* 0x0000000800087245 */ /* 0x000fe40000201400 */
[----:B------:R-:W-:Y:S01]  /*53e0*/  I2FP.F32.S32 R7, R4 ;  /* 0x0000000400077245 */ /* 0x000fe20000201400 */
[----:B------:R-:W-:-:S02]  /*53f0*/  VIADD R4, R3, 0x19 ;  /* 0x0000001903047836 */ /* 0x000fc40000000000 */
[----:B--2---:R-:W-:Y:S01]  /*5400*/  FFMA.FTZ R11, R9, -UR19, R19 ;  /* 0x80000013090b7c23 */ /* 0x004fe20008010013 */
[----:B------:R-:W-:Y:S01]  /*5410*/  IABS R5, R5 ;  /* 0x0000000500057213 */ /* 0x000fe20000000000 */
[----:B----4-:R-:W-:Y:S01]  /*5420*/  FFMA.FTZ R17, R8, -UR19, R17 ;  /* 0x8000001308117c23 */ /* 0x010fe20008010011 */
[----:B------:R-:W-:Y:S02]  /*5430*/  IMAD.IADD R9, R228, 0x1, -R4 ;  /* 0x00000001e4097824 */ /* 0x000fe400078e0a04 */
[----:B-----5:R-:W-:Y:S01]  /*5440*/  FFMA.FTZ R18, R7, -UR19, R18 ;  /* 0x8000001307127c23 */ /* 0x020fe20008010012 */
[--C-:B------:R-:W-:Y:S01]  /*5450*/  IMAD.IADD R8, R230, 0x1, -R4.reuse ;  /* 0x00000001e6087824 */ /* 0x100fe200078e0a04 */
[----:B------:R-:W-:Y:S01]  /*5460*/  FSEL R53, R12, -INF , !P4 ;  /* 0xff8000000c357808 */ /* 0x000fe20006000000 */
[--C-:B------:R-:W-:Y:S01]  /*5470*/  IMAD.IADD R6, R227, 0x1, -R4.reuse ;  /* 0x00000001e3067824 */ /* 0x100fe200078e0a04 */
[----:B------:R-:W-:Y:S01]  /*5480*/  FSEL R142, R16, -INF , !P1 ;  /* 0xff800000108e7808 */ /* 0x000fe20004800000 */
[----:B------:R-:W-:Y:S01]  /*5490*/  IMAD.MOV.U32 R7, RZ, RZ, R5 ;  /* 0x000000ffff077224 */ /* 0x000fe200078e0005 */
[----:B------:R-:W-:Y:S01]  /*54a0*/  FSEL R45, R13, -INF , !P0 ;  /* 0xff8000000d2d7808 */ /* 0x000fe20004000000 */
[----:B------:R-:W2:Y:S01]  /*54b0*/  MUFU.TANH R12, R75 ;  /* 0x0000004b000c7308 */ /* 0x000ea20000002400 */
[----:B------:R-:W-:Y:S01]  /*54c0*/  FSEL R33, R11, -INF , !P2 ;  /* 0xff8000000b217808 */ /* 0x000fe20005000000 */
[----:B------:R-:W-:Y:S01]  /*54d0*/  IMAD.IADD R10, R229, 0x1, -R4 ;  /* 0x00000001e50a7824 */ /* 0x000fe200078e0a04 */
[----:B------:R-:W-:-:S02]  /*54e0*/  ISETP.GE.AND P1, PT, R4, R234, PT ;  /* 0x000000ea0400720c */ /* 0x000fc40003f26270 */
[C---:B------:R-:W-:Y:S02]  /*54f0*/  ISETP.GE.AND P0, PT, R4.reuse, R233, PT ;  /* 0x000000e90400720c */ /* 0x040fe40003f06270 */
[C---:B------:R-:W-:Y:S01]  /*5500*/  ISETP.GE.AND P4, PT, R4.reuse, R232, PT ;  /* 0x000000e80400720c */ /* 0x040fe20003f86270 */
[----:B------:R-:W4:Y:S01]  /*5510*/  MUFU.TANH R13, R74 ;  /* 0x0000004a000d7308 */ /* 0x000f220000002400 */
[C---:B------:R-:W-:Y:S02]  /*5520*/  ISETP.GE.AND P2, PT, R4.reuse, R231, PT ;  /* 0x000000e70400720c */ /* 0x040fe40003f46270 */
[----:B------:R-:W-:Y:S02]  /*5530*/  IABS R5, R9 ;  /* 0x0000000900057213 */ /* 0x000fe40000000000 */
[----:B------:R-:W-:Y:S02]  /*5540*/  IABS R8, R8 ;  /* 0x0000000800087213 */ /* 0x000fe40000000000 */
[----:B------:R-:W-:Y:S01]  /*5550*/  IABS R6, R6 ;  /* 0x0000000600067213 */ /* 0x000fe20000000000 */
[----:B------:R-:W5:Y:S01]  /*5560*/  MUFU.TANH R19, R72 ;  /* 0x0000004800137308 */ /* 0x000f620000002400 */
[----:B------:R-:W-:-:S02]  /*5570*/  ISETP.LT.OR P1, PT, R4, R226, P1 ;  /* 0x000000e20400720c */ /* 0x000fc40000f21670 */
[C---:B------:R-:W-:Y:S02]  /*5580*/  ISETP.LT.OR P0, PT, R4.reuse, R225, P0 ;  /* 0x000000e10400720c */ /* 0x040fe40000701670 */
[C---:B------:R-:W-:Y:S02]  /*5590*/  ISETP.LT.OR P4, PT, R4.reuse, R224, P4 ;  /* 0x000000e00400720c */ /* 0x040fe40002781670 */
[----:B------:R-:W-:Y:S01]  /*55a0*/  ISETP.LT.OR P2, PT, R4, R223, P2 ;  /* 0x000000df0400720c */ /* 0x000fe20001741670 */
[----:B------:R-:W-:Y:S01]  /*55b0*/  MUFU.TANH R16, R81 ;  /* 0x0000005100107308 */ /* 0x000fe20000002400 */
[----:B------:R-:W-:Y:S01]  /*55c0*/  I2FP.F32.S32 R9, R7 ;  /* 0x0000000700097245 */ /* 0x000fe20000201400 */
[----:B------:R-:W-:Y:S01]  /*55d0*/  IMAD.MOV.U32 R7, RZ, RZ, R5 ;  /* 0x000000ffff077224 */ /* 0x000fe200078e0005 */
[----:B------:R-:W-:Y:S01]  /*55e0*/  IABS R4, R10 ;  /* 0x0000000a00047213 */ /* 0x000fe20000000000 */
[----:B------:R-:W-:Y:S01]  /*55f0*/  IMAD.MOV.U32 R5, RZ, RZ, R8 ;  /* 0x000000ffff057224 */ /* 0x000fe200078e0008 */
[----:B------:R-:W-:Y:S01]  /*5600*/  I2FP.F32.S32 R10, R6 ;  /* 0x00000006000a7245 */ /* 0x000fe20000201400 */
[----:B-1----:R-:W-:Y:S01]  /*5610*/  FFMA.FTZ R9, R9, -UR19, R14 ;  /* 0x8000001309097c23 */ /* 0x002fe2000801000e */
[----:B------:R-:W-:Y:S01]  /*5620*/  I2FP.F32.S32 R8, R7 ;  /* 0x0000000700087245 */ /* 0x000fe20000201400 */
[----:B------:R-:W-:Y:S01]  /*5630*/  IMAD.MOV.U32 R6, RZ, RZ, R4 ;  /* 0x000000ffff067224 */ /* 0x000fe200078e0004 */
[----:B------:R-:W-:Y:S01]  /*5640*/  I2FP.F32.S32 R5, R5 ;  /* 0x0000000500057245 */ /* 0x000fe20000201400 */
[----:B---3--:R-:W-:Y:S01]  /*5650*/  FFMA.FTZ R10, R10, -UR19, R15 ;  /* 0x800000130a0a7c23 */ /* 0x008fe2000801000f */
[----:B------:R-:W-:Y:S01]  /*5660*/  VIADD R4, R3, 0x20 ;  /* 0x0000002003047836 */ /* 0x000fe20000000000 */
[----:B------:R-:W-:Y:S01]  /*5670*/  FSEL R141, R17, -INF , !P6 ;  /* 0xff800000118d7808 */ /* 0x000fe20007000000 */
[----:B------:R-:W1:Y:S01]  /*5680*/  MUFU.TANH R14, R80 ;  /* 0x00000050000e7308 */ /* 0x000e620000002400 */
[----:B------:R-:W-:Y:S01]  /*5690*/  I2FP.F32.S32 R7, R6 ;  /* 0x0000000600077245 */ /* 0x000fe20000201400 */
[----:B------:R-:W-:-:S02]  /*56a0*/  IMAD.IADD R6, R227, 0x1, -R4 ;  /* 0x00000001e3067824 */ /* 0x000fc400078e0a04 */
[----:B--2---:R-:W-:Y:S01]  /*56b0*/  FFMA.FTZ R12, R5, -UR19, R12 ;  /* 0x80000013050c7c23 */ /* 0x004fe2000801000c */
[----:B------:R-:W-:Y:S01]  /*56c0*/  FSEL R34, R18, -INF , !P5 ;  /* 0xff80000012227808 */ /* 0x000fe20006800000 */
[--C-:B------:R-:W-:Y:S01]  /*56d0*/  IMAD.IADD R5, R228, 0x1, -R4.reuse ;  /* 0x00000001e4057824 */ /* 0x100fe200078e0a04 */
[----:B------:R-:W-:Y:S01]  /*56e0*/  FSEL R47, R9, -INF , !P3 ;  /* 0xff800000092f7808 */ /* 0x000fe20005800000 */
[----:B----4-:R-:W-:Y:S01]  /*56f0*/  FFMA.FTZ R13, R7, -UR19, R13 ;  /* 0x80000013070d7c23 */ /* 0x010fe2000801000d */
[----:B------:R-:W-:Y:S01]  /*5700*/  FSEL R29, R10, -INF , !P1 ;  /* 0xff8000000a1d7808 */ /* 0x000fe20004800000 */
[--C-:B------:R-:W-:Y:S01]  /*5710*/  IMAD.IADD R7, R229, 0x1, -R4.reuse ;  /* 0x00000001e5077824 */ /* 0x100fe200078e0a04 */
[----:B------:R-:W-:Y:S01]  /*5720*/  ISETP.GE.AND P6, PT, R4, R234, PT ;  /* 0x000000ea0400720c */ /* 0x000fe20003fc6270 */
[----:B------:R-:W-:Y:S01]  /*5730*/  IMAD.IADD R9, R230, 0x1, -R4 ;  /* 0x00000001e6097824 */ /* 0x000fe200078e0a04 */
[C---:B------:R-:W-:Y:S01]  /*5740*/  ISETP.GE.AND P5, PT, R4.reuse, R233, PT ;  /* 0x000000e90400720c */ /* 0x040fe20003fa6270 */
[----:B------:R-:W2:Y:S01]  /*5750*/  MUFU.TANH R18, R44 ;  /* 0x0000002c00127308 */ /* 0x000ea20000002400 */
[----:B------:R-:W-:Y:S01]  /*5760*/  ISETP.GE.AND P3, PT, R4, R232, PT ;  /* 0x000000e80400720c */ /* 0x000fe20003f66270 */
[----:B-----5:R-:W-:Y:S01]  /*5770*/  FFMA.FTZ R11, R8, -UR19, R19 ;  /* 0x80000013080b7c23 */ /* 0x020fe20008010013 */
[----:B------:R-:W-:-:S02]  /*5780*/  ISETP.GE.AND P1, PT, R4, R231, PT ;  /* 0x000000e70400720c */ /* 0x000fc40003f26270 */
[----:B------:R-:W-:Y:S02]  /*5790*/  IABS R6, R6 ;  /* 0x0000000600067213 */ /* 0x000fe40000000000 */
[C---:B------:R-:W-:Y:S01]  /*57a0*/  ISETP.LT.OR P6, PT, R4.reuse, R226, P6 ;  /* 0x000000e20400720c */ /* 0x040fe200037c1670 */
[----:B------:R-:W3:Y:S01]  /*57b0*/  MUFU.TANH R17, R82 ;  /* 0x0000005200117308 */ /* 0x000ee20000002400 */
[C---:B------:R-:W-:Y:S01]  /*57c0*/  ISETP.LT.OR P5, PT, R4.reuse, R225, P5 ;  /* 0x000000e10400720c */ /* 0x040fe20002fa1670 */
[----:B------:R-:W-:Y:S01]  /*57d0*/  IMAD.MOV.U32 R8, RZ, RZ, R6 ;  /* 0x000000ffff087224 */ /* 0x000fe200078e0006 */
[C---:B------:R-:W-:Y:S02]  /*57e0*/  ISETP.LT.OR P3, PT, R4.reuse, R224, P3 ;  /* 0x000000e00400720c */ /* 0x040fe40001f61670 */
[----:B------:R-:W-:Y:S02]  /*57f0*/  ISETP.LT.OR P1, PT, R4, R223, P1 ;  /* 0x000000df0400720c */ /* 0x000fe40000f21670 */
[----:B------:R-:W-:Y:S01]  /*5800*/  IABS R4, R5 ;  /* 0x0000000500047213 */ /* 0x000fe20000000000 */
[----:B------:R-:W4:Y:S01]  /*5810*/  MUFU.TANH R15, R84 ;  /* 0x00000054000f7308 */ /* 0x000f220000002400 */
[----:B------:R-:W-:-:S02]  /*5820*/  IABS R5, R7 ;  /* 0x0000000700057213 */ /* 0x000fc40000000000 */
[----:B------:R-:W-:Y:S01]  /*5830*/  I2FP.F32.S32 R8, R8 ;  /* 0x0000000800087245 */ /* 0x000fe20000201400 */
[----:B------:R-:W-:Y:S01]  /*5840*/  IMAD.MOV.U32 R6, RZ, RZ, R4 ;  /* 0x000000ffff067224 */ /* 0x000fe200078e0004 */
[----:B------:R-:W-:Y:S02]  /*5850*/  IABS R4, R9 ;  /* 0x0000000900047213 */ /* 0x000fe40000000000 */
[----:B------:R-:W-:Y:S01]  /*5860*/  I2FP.F32.S32 R5, R5 ;  /* 0x0000000500057245 */ /* 0x000fe20000201400 */
[----:B-1----:R-:W-:Y:S01]  /*5870*/  FFMA.FTZ R9, R8, -UR19, R14 ;  /* 0x8000001308097c23 */ /* 0x002fe2000801000e */
[----:B------:R-:W-:Y:S01]  /*5880*/  I2FP.F32.S32 R7, R6 ;  /* 0x0000000600077245 */ /* 0x000fe20000201400 */
[----:B------:R-:W-:Y:S01]  /*5890*/  IMAD.MOV.U32 R6, RZ, RZ, R4 ;  /* 0x000000ffff067224 */ /* 0x000fe200078e0004 */
[----:B------:R-:W-:Y:S01]  /*58a0*/  FSEL R140, R11, -INF , !P0 ;  /* 0xff8000000b8c7808 */ /* 0x000fe20004000000 */
[----:B------:R-:W-:Y:S02]  /*58b0*/  VIADD R4, R3, 0x21 ;  /* 0x0000002103047836 */ /* 0x000fe40000000000 */
[----:B--2---:R-:W-:Y:S01]  /*58c0*/  FFMA.FTZ R18, R5, -UR19, R18 ;  /* 0x8000001305127c23 */ /* 0x004fe20008010012 */
[----:B------:R-:W-:Y:S01]  /*58d0*/  FFMA.FTZ R16, R7, -UR19, R16 ;  /* 0x8000001307107c23 */ /* 0x000fe20008010010 */
[----:B------:R-:W-:Y:S01]  /*58e0*/  I2FP.F32.S32 R7, R6 ;  /* 0x0000000600077245 */ /* 0x000fe20000201400 */
[----:B------:R-:W-:Y:S01]  /*58f0*/  VIADD R5, R3, 0x28 ;  /* 0x0000002803057836 */ /* 0x000fe20000000000 */
[----:B------:R-:W-:Y:S01]  /*5900*/  FSEL R31, R13, -INF , !P4 ;  /* 0xff8000000d1f7808 */ /* 0x000fe20006000000 */
[--C-:B------:R-:W-:Y:S01]  /*5910*/  IMAD.IADD R6, R227, 0x1, -R4.reuse ;  /* 0x00000001e3067824 */ /* 0x100fe200078e0a04 */
[----:B------:R-:W-:Y:S01]  /*5920*/  FSEL R44, R12, -INF , !P2 ;  /* 0xff8000000c2c7808 */ /* 0x000fe20005000000 */
[----:B---3--:R-:W-:Y:S01]  /*5930*/  FFMA.FTZ R17, R7, -UR19, R17 ;  /* 0x8000001307117c23 */ /* 0x008fe20008010011 */
[----:B------:R-:W-:Y:S01]  /*5940*/  IMAD.IADD R7, R227, 0x1, -R5 ;  /* 0x00000001e3077824 */ /* 0x000fe200078e0a05 */
[----:B------:R-:W-:Y:S01]  /*5950*/  FSEL R164, R9, -INF , !P6 ;  /* 0xff80000009a47808 */ /* 0x000fe20007000000 */
[--C-:B------:R-:W-:Y:S01]  /*5960*/  IMAD.IADD R8, R228, 0x1, -R4.reuse ;  /* 0x00000001e4087824 */ /* 0x100fe200078e0a04 */
[----:B------:R-:W-:Y:S01]  /*5970*/  IABS R6, R6 ;  /* 0x0000000600067213 */ /* 0x000fe20000000000 */
[--C-:B------:R-:W-:Y:S01]  /*5980*/  IMAD.IADD R11, R229, 0x1, -R4.reuse ;  /* 0x00000001e50b7824 */ /* 0x100fe200078e0a04 */
[----:B------:R-:W-:Y:S01]  /*5990*/  ISETP.GE.AND P0, PT, R4, R234, PT ;  /* 0x000000ea0400720c */ /* 0x000fe20003f06270 */
[----:B------:R-:W-:Y:S01]  /*59a0*/  IMAD.IADD R10, R230, 0x1, -R4 ;  /* 0x00000001e60a7824 */ /* 0x000fe200078e0a04 */
[C---:B------:R-:W-:Y:S01]  /*59b0*/  ISETP.GE.AND P4, PT, R4.reuse, R233, PT ;  /* 0x000000e90400720c */ /* 0x040fe20003f86270 */
[----:B------:R-:W1:Y:S01]  /*59c0*/  MUFU.TANH R14, R85 ;  /* 0x00000055000e7308 */ /* 0x000e620000002400 */
[----:B------:R-:W-:-:S02]  /*59d0*/  ISETP.GE.AND P2, PT, R4, R232, PT ;  /* 0x000000e80400720c */ /* 0x000fc40003f46270 */
[C---:B------:R-:W-:Y:S02]  /*59e0*/  ISETP.GE.AND P6, PT, R4.reuse, R231, PT ;  /* 0x000000e70400720c */ /* 0x040fe40003fc6270 */
[----:B------:R-:W-:Y:S01]  /*59f0*/  IABS R9, R7 ;  /* 0x0000000700097213 */ /* 0x000fe20000000000 */
[----:B------:R-:W-:Y:S01]  /*5a00*/  IMAD.MOV.U32 R7, RZ, RZ, R6 ;  /* 0x000000ffff077224 */ /* 0x000fe200078e0006 */
[C---:B------:R-:W-:Y:S01]  /*5a10*/  ISETP.LT.OR P0, PT, R4.reuse, R226, P0 ;  /* 0x000000e20400720c */ /* 0x040fe20000701670 */
[----:B------:R-:W2:Y:S01]  /*5a20*/  MUFU.TANH R19, R83 ;  /* 0x0000005300137308 */ /* 0x000ea20000002400 */
[C---:B------:R-:W-:Y:S02]  /*5a30*/  ISETP.LT.OR P4, PT, R4.reuse, R225, P4 ;  /* 0x000000e10400720c */ /* 0x040fe40002781670 */
[C---:B------:R-:W-:Y:S02]  /*5a40*/  ISETP.LT.OR P2, PT, R4.reuse, R224, P2 ;  /* 0x000000e00400720c */ /* 0x040fe40001741670 */
[----:B------:R-:W-:-:S02]  /*5a50*/  ISETP.LT.OR P6, PT, R4, R223, P6 ;  /* 0x000000df0400720c */ /* 0x000fc400037c1670 */
[----:B------:R-:W-:Y:S01]  /*5a60*/  IABS R6, R8 ;  /* 0x0000000800067213 */ /* 0x000fe20000000000 */
[----:B------:R-:W3:Y:S01]  /*5a70*/  MUFU.TANH R13, R86 ;  /* 0x00000056000d7308 */ /* 0x000ee20000002400 */
[----:B------:R-:W-:Y:S02]  /*5a80*/  IABS R4, R11 ;  /* 0x0000000b00047213 */ /* 0x000fe40000000000 */
[----:B------:R-:W-:Y:S02]  /*5a90*/  IABS R8, R10 ;  /* 0x0000000a00087213 */ /* 0x000fe40000000000 */
[----:B------:R-:W-:Y:S01]  /*5aa0*/  I2FP.F32.S32 R10, R7 ;  /* 0x00000007000a7245 */ /* 0x000fe20000201400 */
[----:B------:R-:W-:Y:S01]  /*5ab0*/  IMAD.MOV.U32 R7, RZ, RZ, R6 ;  /* 0x000000ffff077224 */ /* 0x000fe200078e0006 */
[----:B------:R-:W-:Y:S01]  /*5ac0*/  FSEL R181, R16, -INF , !P5 ;  /* 0xff80000010b57808 */ /* 0x000fe20006800000 */
[----:B------:R-:W-:Y:S01]  /*5ad0*/  IMAD.MOV.U32 R6, RZ, RZ, R4 ;  /* 0x000000ffff067224 */ /* 0x000fe200078e0004 */
[----:B------:R-:W5:Y:S01]  /*5ae0*/  MUFU.TANH R12, R41 ;  /* 0x00000029000c7308 */ /* 0x000f620000002400 */
[----:B------:R-:W-:Y:S01]  /*5af0*/  IMAD.MOV.U32 R4, RZ, RZ, R8 ;  /* 0x000000ffff047224 */ /* 0x000fe200078e0008 */
[----:B------:R-:W-:-:S02]  /*5b00*/  I2FP.F32.S32 R7, R7 ;  /* 0x0000000700077245 */ /* 0x000fc40000201400 */
[----:B------:R-:W-:Y:S02]  /*5b10*/  I2FP.F32.S32 R6, R6 ;  /* 0x0000000600067245 */ /* 0x000fe40000201400 */
[----:B------:R-:W-:Y:S01]  /*5b20*/  I2FP.F32.S32 R4, R4 ;  /* 0x0000000400047245 */ /* 0x000fe20000201400 */
[----:B----4-:R-:W-:Y:S01]  /*5b30*/  FFMA.FTZ R15, R7, -UR19, R15 ;  /* 0x80000013070f7c23 */ /* 0x010fe2000801000f */
[----:B------:R-:W4:Y:S01]  /*5b40*/  MUFU.TANH R11, R43 ;  /* 0x0000002b000b7308 */ /* 0x000f220000002400 */
[----:B-1----:R-:W-:Y:S01]  /*5b50*/  FFMA.FTZ R14, R6, -UR19, R14 ;  /* 0x80000013060e7c23 */ /* 0x002fe2000801000e */
[--C-:B------:R-:W-:Y:S01]  /*5b60*/  IMAD.IADD R6, R228, 0x1, -R5.reuse ;  /* 0x00000001e4067824 */ /* 0x100fe200078e0a05 */
[----:B------:R-:W-:Y:S01]  /*5b70*/  I2FP.F32.S32 R8, R9 ;  /* 0x0000000900087245 */ /* 0x000fe20000201400 */
[----:B------:R-:W-:Y:S02]  /*5b80*/  IMAD.IADD R7, R229, 0x1, -R5 ;  /* 0x00000001e5077824 */ /* 0x000fe400078e0a05 */
[----:B--2---:R-:W-:Y:S01]  /*5b90*/  FFMA.FTZ R9, R10, -UR19, R19 ;  /* 0x800000130a097c23 */ /* 0x004fe20008010013 */
[----:B---3--:R-:W-:Y:S01]  /*5ba0*/  FFMA.FTZ R13, R4, -UR19, R13 ;  /* 0x80000013040d7c23 */ /* 0x008fe2000801000d */
[----:B------:R-:W-:Y:S01]  /*5bb0*/  IABS R6, R6 ;  /* 0x0000000600067213 */ /* 0x000fe20000000000 */
[----:B------:R-:W-:-:S02]  /*5bc0*/  VIADD R4, R3, 0x29 ;  /* 0x0000002903047836 */ /* 0x000fc40000000000 */
[----:B-----5:R-:W-:Y:S01]  /*5bd0*/  FFMA.FTZ R12, R8, -UR19, R12 ;  /* 0x80000013080c7c23 */ /* 0x020fe2000801000c */
[----:B------:R-:W-:Y:S01]  /*5be0*/  IABS R7, R7 ;  /* 0x0000000700077213 */ /* 0x000fe20000000000 */
[----:B------:R-:W1:Y:S01]  /*5bf0*/  MUFU.TANH R20, R88 ;  /* 0x0000005800147308 */ /* 0x000e620000002400 */
[----:B------:R-:W-:Y:S01]  /*5c00*/  IMAD.MOV.U32 R8, RZ, RZ, R6 ;  /* 0x000000ffff087224 */ /* 0x000fe200078e0006 */
[----:B------:R-:W-:Y:S01]  /*5c10*/  FSEL R163, R18, -INF , !P3 ;  /* 0xff80000012a37808 */ /* 0x000fe20005800000 */
[--C-:B------:R-:W-:Y:S01]  /*5c20*/  IMAD.IADD R10, R227, 0x1, -R4.reuse ;  /* 0x00000001e30a7824 */ /* 0x100fe200078e0a04 */
[----:B------:R-:W-:Y:S01]  /*5c30*/  FSEL R172, R17, -INF , !P1 ;  /* 0xff80000011ac7808 */ /* 0x000fe20004800000 */
[----:B------:R-:W-:Y:S01]  /*5c40*/  IMAD.MOV.U32 R6, RZ, RZ, R7 ;  /* 0x000000ffff067224 */ /* 0x000fe200078e0007 */
[----:B------:R-:W-:Y:S01]  /*5c50*/  FSEL R180, R9, -INF , !P0 ;  /* 0xff80000009b47808 */ /* 0x000fe20004000000 */
[----:B------:R-:W-:Y:S01]  /*5c60*/  IMAD.IADD R9, R228, 0x1, -R4 ;  /* 0x00000001e4097824 */ /* 0x000fe200078e0a04 */
[C---:B------:R-:W-:Y:S01]  /*5c70*/  ISETP.GE.AND P5, PT, R5.reuse, R234, PT ;  /* 0x000000ea0500720c */ /* 0x040fe20003fa6270 */
[----:B------:R-:W2:Y:S01]  /*5c80*/  MUFU.TANH R21, R42 ;  /* 0x0000002a00157308 */ /* 0x000ea20000002400 */
[----:B------:R-:W-:-:S02]  /*5c90*/  ISETP.GE.AND P3, PT, R5, R233, PT ;  /* 0x000000e90500720c */ /* 0x000fc40003f66270 */
[C---:B------:R-:W-:Y:S02]  /*5ca0*/  ISETP.GE.AND P1, PT, R5.reuse, R232, PT ;  /* 0x000000e80500720c */ /* 0x040fe40003f26270 */
[C---:B------:R-:W-:Y:S02]  /*5cb0*/  ISETP.GE.AND P0, PT, R5.reuse, R231, PT ;  /* 0x000000e70500720c */ /* 0x040fe40003f06270 */
[C---:B------:R-:W-:Y:S01]  /*5cc0*/  ISETP.LT.OR P5, PT, R5.reuse, R226, P5 ;  /* 0x000000e20500720c */ /* 0x040fe20002fa1670 */
[----:B------:R-:W3:Y:S01]  /*5cd0*/  MUFU.TANH R19, R89 ;  /* 0x0000005900137308 */ /* 0x000ee20000002400 */
[C---:B------:R-:W-:Y:S02]  /*5ce0*/  ISETP.LT.OR P3, PT, R5.reuse, R225, P3 ;  /* 0x000000e10500720c */ /* 0x040fe40001f61670 */
[C---:B------:R-:W-:Y:S02]  /*5cf0*/  ISETP.LT.OR P1, PT, R5.reuse, R224, P1 ;  /* 0x000000e00500720c */ /* 0x040fe40000f21670 */
[----:B------:R-:W-:Y:S01]  /*5d00*/  ISETP.LT.OR P0, PT, R5, R223, P0 ;  /* 0x000000df0500720c */ /* 0x000fe20000701670 */
[----:B------:R-:W-:Y:S01]  /*5d10*/  IMAD.IADD R5, R230, 0x1, -R5 ;  /* 0x00000001e6057824 */ /* 0x000fe200078e0a05 */
[----:B------:R-:W-:Y:S01]  /*5d20*/  I2FP.F32.S32 R7, R8 ;  /* 0x0000000800077245 */ /* 0x000fe20000201400 */
[----:B------:R-:W5:Y:S01]  /*5d30*/  MUFU.TANH R16, R87 ;  /* 0x0000005700107308 */ /* 0x000f620000002400 */
[----:B------:R-:W-:-:S02]  /*5d40*/  IABS R10, R10 ;  /* 0x0000000a000a7213 */ /* 0x000fc40000000000 */
[----:B------:R-:W-:Y:S01]  /*5d50*/  IABS R8, R9 ;  /* 0x0000000900087213 */ /* 0x000fe20000000000 */
[----:B----4-:R-:W-:Y:S01]  /*5d60*/  FFMA.FTZ R18, R7, -UR19, R11 ;  /* 0x8000001307127c23 */ /* 0x010fe2000801000b */
[----:B------:R-:W-:Y:S01]  /*5d70*/  I2FP.F32.S32 R9, R6 ;  /* 0x0000000600097245 */ /* 0x000fe20000201400 */
[----:B------:R-:W-:Y:S01]  /*5d80*/  IMAD.MOV.U32 R7, RZ, RZ, R10 ;  /* 0x000000ffff077224 */ /* 0x000fe200078e000a */
[----:B------:R-:W-:Y:S01]  /*5d90*/  IABS R5, R5 ;  /* 0x0000000500057213 */ /* 0x000fe20000000000 */
[----:B------:R-:W-:Y:S01]  /*5da0*/  IMAD.MOV.U32 R6, RZ, RZ, R8 ;  /* 0x000000ffff067224 */ /* 0x000fe200078e0008 */
[----:B------:R-:W-:Y:S01]  /*5db0*/  FSEL R184, R15, -INF , !P4 ;  /* 0xff8000000fb87808 */ /* 0x000fe20006000000 */
[----:B------:R-:W-:Y:S01]  /*5dc0*/  MUFU.TANH R22, R94 ;  /* 0x0000005e00167308 */ /* 0x000fe20000002400 */
[----:B------:R-:W-:Y:S02]  /*5dd0*/  I2FP.F32.S32 R8, R5 ;  /* 0x0000000500087245 */ /* 0x000fe40000201400 */
[----:B------:R-:W-:-:S02]  /*5de0*/  I2FP.F32.S32 R7, R7 ;  /* 0x0000000700077245 */ /* 0x000fc40000201400 */
[----:B------:R-:W-:Y:S01]  /*5df0*/  I2FP.F32.S32 R5, R6 ;  /* 0x0000000600057245 */ /* 0x000fe20000201400 */
[----:B------:R-:W-:Y:S01]  /*5e00*/  VIADD R6, R3, 0x30 ;  /* 0x0000003003067836 */ /* 0x000fe20000000000 */
[----:B------:R-:W-:Y:S01]  /*5e10*/  FSEL R160, R14, -INF , !P2 ;  /* 0xff8000000ea07808 */ /* 0x000fe20005000000 */
[----:B-1----:R-:W-:Y:S01]  /*5e20*/  FFMA.FTZ R11, R8, -UR19, R20 ;  /* 0x80000013080b7c23 */ /* 0x002fe20008010014 */
[----:B------:R-:W-:Y:S01]  /*5e30*/  FSEL R162, R13, -INF , !P6 ;  /* 0xff8000000da27808 */ /* 0x000fe20007000000 */
[----:B--2---:R-:W-:Y:S01]  /*5e40*/  FFMA.FTZ R10, R7, -UR19, R21 ;  /* 0x80000013070a7c23 */ /* 0x004fe20008010015 */
[----:B------:R-:W-:Y:S01]  /*5e50*/  FSEL R174, R12, -INF , !P5 ;  /* 0xff8000000cae7808 */ /* 0x000fe20006800000 */
[----:B---3--:R-:W-:Y:S01]  /*5e60*/  FFMA.FTZ R20, R5, -UR19, R19 ;  /* 0x8000001305147c23 */ /* 0x008fe20008010013 */
[C---:B------:R-:W-:Y:S01]  /*5e70*/  ISETP.GE.AND P4, PT, R4.reuse, R234, PT ;  /* 0x000000ea0400720c */ /* 0x040fe20003f86270 */
[----:B-----5:R-:W-:Y:S01]  /*5e80*/  FFMA.FTZ R17, R9, -UR19, R16 ;  /* 0x8000001309117c23 */ /* 0x020fe20008010010 */
[C---:B------:R-:W-:Y:S01]  /*5e90*/  ISETP.GE.AND P2, PT, R4.reuse, R233, PT ;  /* 0x000000e90400720c */ /* 0x040fe20003f46270 */
[----:B------:R-:W-:Y:S01]  /*5ea0*/  IMAD.IADD R7, R227, 0x1, -R6 ;  /* 0x00000001e3077824 */ /* 0x000fe200078e0a06 */
[C---:B------:R-:W-:Y:S01]  /*5eb0*/  ISETP.GE.AND P6, PT, R4.reuse, R232, PT ;  /* 0x000000e80400720c */ /* 0x040fe20003fc6270 */
[----:B------:R-:W-:Y:S01]  /*5ec0*/  IMAD.IADD R5, R229, 0x1, -R4 ;  /* 0x00000001e5057824 */ /* 0x000fe200078e0a04 */
[C---:B------:R-:W-:Y:S01]  /*5ed0*/  ISETP.GE.AND P5, PT, R4.reuse, R231, PT ;  /* 0x000000e70400720c */ /* 0x040fe20003fa6270 */
[----:B------:R-:W1:Y:S01]  /*5ee0*/  MUFU.TANH R16, R90 ;  /* 0x0000005a00107308 */ /* 0x000e620000002400 */
[----:B------:R-:W-:Y:S01]  /*5ef0*/  ISETP.LT.OR P4, PT, R4, R226, P4 ;  /* 0x000000e20400720c */ /* 0x000fe20002781670 */
[----:B------:R-:W-:Y:S01]  /*5f00*/  IMAD.IADD R9, R228, 0x1, -R6 ;  /* 0x00000001e4097824 */ /* 0x000fe200078e0a06 */
[----:B------:R-:W-:-:S02]  /*5f10*/  ISETP.LT.OR P2, PT, R4, R225, P2 ;  /* 0x000000e10400720c */ /* 0x000fc40001741670 */
[C---:B------:R-:W-:Y:S02]  /*5f20*/  ISETP.LT.OR P6, PT, R4.reuse, R224, P6 ;  /* 0x000000e00400720c */ /* 0x040fe400037c1670 */
[----:B------:R-:W-:Y:S01]  /*5f30*/  ISETP.LT.OR P5, PT, R4, R223, P5 ;  /* 0x000000df0400720c */ /* 0x000fe20002fa1670 */
[----:B------:R-:W-:Y:S01]  /*5f40*/  IMAD.IADD R4, R230, 0x1, -R4 ;  /* 0x00000001e6047824 */ /* 0x000fe200078e0a04 */
[----:B------:R-:W2:Y:S01]  /*5f50*/  MUFU.TANH R15, R93 ;  /* 0x0000005d000f7308 */ /* 0x000ea20000002400 */
[----:B------:R-:W-:Y:S02]  /*5f60*/  IABS R7, R7 ;  /* 0x0000000700077213 */ /* 0x000fe40000000000 */
[----:B------:R-:W-:Y:S02]  /*5f70*/  IABS R8, R5 ;  /* 0x0000000500087213 */ /* 0x000fe40000000000 */
[----:B------:R-:W-:Y:S02]  /*5f80*/  IABS R4, R4 ;  /* 0x0000000400047213 */ /* 0x000fe40000000000 */
[----:B------:R-:W-:Y:S01]  /*5f90*/  IABS R5, R9 ;  /* 0x0000000900057213 */ /* 0x000fe20000000000 */
[----:B------:R-:W3:Y:S01]  /*5fa0*/  MUFU.TANH R13, R91 ;  /* 0x0000005b000d7308 */ /* 0x000ee20000002400 */
[----:B------:R-:W-:Y:S01]  /*5fb0*/  IMAD.MOV.U32 R9, RZ, RZ, R7 ;  /* 0x000000ffff097224 */ /* 0x000fe200078e0007 */
[----:B------:R-:W-:Y:S01]  /*5fc0*/  FSEL R201, R18, -INF , !P3 ;  /* 0xff80000012c97808 */ /* 0x000fe20005800000 */
[----:B------:R-:W-:Y:S01]  /*5fd0*/  IMAD.MOV.U32 R7, RZ, RZ, R4 ;  /* 0x000000ffff077224 */ /* 0x000fe200078e0004 */
[----:B------:R-:W-:Y:S01]  /*5fe0*/  FSEL R101, R17, -INF , !P1 ;  /* 0xff80000011657808 */ /* 0x000fe20004800000 */
[----:B------:R-:W-:Y:S01]  /*5ff0*/  IMAD.MOV.U32 R4, RZ, RZ, R5 ;  /* 0x000000ffff047224 */ /* 0x000fe200078e0005 */
[----:B------:R-:W-:Y:S01]  /*6000*/  I2FP.F32.S32 R5, R8 ;  /* 0x0000000800057245 */ /* 0x000fe20000201400 */
[----:B------:R-:W-:Y:S01]  /*6010*/  IMAD.IADD R8, R230, 0x1, -R6 ;  /* 0x00000001e6087824 */ /* 0x000fe200078e0a06 */
[----:B------:R-:W4:Y:S01]  /*6020*/  MUFU.TANH R19, R92 ;  /* 0x0000005c00137308 */ /* 0x000f220000002400 */
[----:B------:R-:W-:-:S02]  /*6030*/  I2FP.F32.S32 R9, R9 ;  /* 0x0000000900097245 */ /* 0x000fc40000201400 */
[----:B------:R-:W-:Y:S01]  /*6040*/  I2FP.F32.S32 R4, R4 ;  /* 0x0000000400047245 */ /* 0x000fe20000201400 */
[----:B-1----:R-:W-:Y:S01]  /*6050*/  FFMA.FTZ R16, R5, -UR19, R16 ;  /* 0x8000001305107c23 */ /* 0x002fe20008010010 */
[----:B------:R-:W-:Y:S01]  /*6060*/  VIADD R5, R3, 0x31 ;  /* 0x0000003103057836 */ /* 0x000fe20000000000 */
[----:B------:R-:W-:Y:S02]  /*6070*/  I2FP.F32.S32 R7, R7 ;  /* 0x0000000700077245 */ /* 0x000fe40000201400 */
[----:B--2---:R-:W-:Y:S01]  /*6080*/  FFMA.FTZ R15, R4, -UR19, R15 ;  /* 0x80000013040f7c23 */ /* 0x004fe2000801000f */
[----:B---3--:R-:W-:Y:S01]  /*6090*/  FFMA.FTZ R13, R9, -UR19, R13 ;  /* 0x80000013090d7c23 */ /* 0x008fe2000801000d */
[--C-:B------:R-:W-:Y:S01]  /*60a0*/  IMAD.IADD R4, R227, 0x1, -R5.reuse ;  /* 0x00000001e3047824 */ /* 0x100fe200078e0a05 */
[----:B------:R-:W-:Y:S01]  /*60b0*/  FSEL R161, R11, -INF , !P0 ;  /* 0xff8000000ba17808 */ /* 0x000fe20004000000 */
[----:B------:R-:W-:Y:S01]  /*60c0*/  IMAD.IADD R9, R229, 0x1, -R6 ;  /* 0x00000001e5097824 */ /* 0x000fe200078e0a06 */
[----:B------:R-:W-:Y:S01]  /*60d0*/  FSEL R173, R10, -INF , !P4 ;  /* 0xff8000000aad7808 */ /* 0x000fe20006000000 */
[----:B------:R-:W-:Y:S01]  /*60e0*/  MUFU.TANH R17, R78 ;  /* 0x0000004e00117308 */ /* 0x000fe20000002400 */
[----:B------:R-:W-:Y:S01]  /*60f0*/  ISETP.GE.AND P3, PT, R6, R234, PT ;  /* 0x000000ea0600720c */ /* 0x000fe20003f66270 */
[----:B------:R-:W-:Y:S01]  /*6100*/  IMAD.IADD R10, R228, 0x1, -R5 ;  /* 0x00000001e40a7824 */ /* 0x000fe200078e0a05 */
[C---:B------:R-:W-:Y:S01]  /*6110*/  ISETP.GE.AND P1, PT, R6.reuse, R233, PT ;  /* 0x000000e90600720c */ /* 0x040fe20003f26270 */
[----:B----4-:R-:W-:Y:S01]  /*6120*/  FFMA.FTZ R14, R7, -UR19, R19 ;  /* 0x80000013070e7c23 */ /* 0x010fe20008010013 */
[C---:B------:R-:W-:Y:S01]  /*6130*/  ISETP.GE.AND P0, PT, R6.reuse, R232, PT ;  /* 0x000000e80600720c */ /* 0x040fe20003f06270 */
[----:B------:R-:W-:Y:S01]  /*6140*/  IMAD.IADD R11, R229, 0x1, -R5 ;  /* 0x00000001e50b7824 */ /* 0x000fe200078e0a05 */
[C---:B------:R-:W-:Y:S01]  /*6150*/  ISETP.GE.AND P4, PT, R6.reuse, R231, PT ;  /* 0x000000e70600720c */ /* 0x040fe20003f86270 */
[----:B------:R-:W1:Y:S01]  /*6160*/  MUFU.TANH R19, R76 ;  /* 0x0000004c00137308 */ /* 0x000e620000002400 */
[----:B------:R-:W-:-:S02]  /*6170*/  ISETP.LT.OR P3, PT, R6, R226, P3 ;  /* 0x000000e20600720c */ /* 0x000fc40001f61670 */
[C---:B------:R-:W-:Y:S02]  /*6180*/  ISETP.LT.OR P1, PT, R6.reuse, R225, P1 ;  /* 0x000000e10600720c */ /* 0x040fe40000f21670 */
[C---:B------:R-:W-:Y:S02]  /*6190*/  ISETP.LT.OR P0, PT, R6.reuse, R224, P0 ;  /* 0x000000e00600720c */ /* 0x040fe40000701670 */
[----:B------:R-:W-:Y:S01]  /*61a0*/  ISETP.LT.OR P4, PT, R6, R223, P4 ;  /* 0x000000df0600720c */ /* 0x000fe20002781670 */
[----:B------:R-:W2:Y:S01]  /*61b0*/  MUFU.TANH R18, R77 ;  /* 0x0000004d00127308 */ /* 0x000ea20000002400 */
[----:B------:R-:W-:Y:S02]  /*61c0*/  IABS R7, R4 ;  /* 0x0000000400077213 */ /* 0x000fe40000000000 */
[----:B------:R-:W-:Y:S02]  /*61d0*/  IABS R6, R9 ;  /* 0x0000000900067213 */ /* 0x000fe40000000000 */
[----:B------:R-:W-:Y:S01]  /*61e0*/  IABS R4, R8 ;  /* 0x0000000800047213 */ /* 0x000fe20000000000 */
[----:B------:R-:W-:Y:S01]  /*61f0*/  IMAD.MOV.U32 R12, RZ, RZ, R7 ;  /* 0x000000ffff0c7224 */ /* 0x000fe200078e0007 */
[----:B------:R-:W-:Y:S01]  /*6200*/  IABS R8, R10 ;  /* 0x0000000a00087213 */ /* 0x000fe20000000000 */
[----:B------:R-:W-:Y:S01]  /*6210*/  IMAD.MOV.U32 R7, RZ, RZ, R6 ;  /* 0x000000ffff077224 */ /* 0x000fe200078e0006 */
[----:B------:R-:W3:Y:S01]  /*6220*/  MUFU.TANH R21, R95 ;  /* 0x0000005f00157308 */ /* 0x000ee20000002400 */
[----:B------:R-:W-:Y:S01]  /*6230*/  IMAD.MOV.U32 R6, RZ, RZ, R4 ;  /* 0x000000ffff067224 */ /* 0x000fe200078e0004 */
[----:B------:R-:W-:Y:S01]  /*6240*/  IABS R4, R11 ;  /* 0x0000000b00047213 */ /* 0x000fe20000000000 */
[----:B------:R-:W-:Y:S01]  /*6250*/  IMAD.MOV.U32 R9, RZ, RZ, R8 ;  /* 0x000000ffff097224 */ /* 0x000fe200078e0008 */
[----:B------:R-:W-:-:S02]  /*6260*/  I2FP.F32.S32 R10, R7 ;  /* 0x00000007000a7245 */ /* 0x000fc40000201400 */
[----:B------:R-:W-:Y:S02]  /*6270*/  I2FP.F32.S32 R6, R6 ;  /* 0x0000000600067245 */ /* 0x000fe40000201400 */
[----:B------:R-:W-:Y:S01]  /*6280*/  I2FP.F32.S32 R8, R12 ;  /* 0x0000000c00087245 */ /* 0x000fe20000201400 */
[----:B-1----:R-:W-:Y:S01]  /*6290*/  FFMA.FTZ R11, R10, -UR19, R19 ;  /* 0x800000130a0b7c23 */ /* 0x002fe20008010013 */
[----:B------:R-:W-:Y:S01]  /*62a0*/  FSEL R175, R20, -INF , !P2 ;  /* 0xff80000014af7808 */ /* 0x000fe20005000000 */
[----:B------:R-:W-:Y:S01]  /*62b0*/  FFMA.FTZ R10, R6, -UR19, R17 ;  /* 0x80000013060a7c23 */ /* 0x000fe20008010011 */
[----:B------:R-:W-:Y:S01]  /*62c0*/  I2FP.F32.S32 R6, R4 ;  /* 0x0000000400067245 */ /* 0x000fe20000201400 */
[----:B------:R-:W-:Y:S01]  /*62d0*/  VIADD R4, R3, 0x38 ;  /* 0x0000003803047836 */ /* 0x000fe20000000000 */
[----:B------:R-:W-:Y:S01]  /*62e0*/  I2FP.F32.S32 R7, R9 ;  /* 0x0000000900077245 */ /* 0x000fe20000201400 */
[----:B------:R-:W-:Y:S01]  /*62f0*/  FFMA.FTZ R8, R8, -UR19, R22 ;  /* 0x8000001308087c23 */ /* 0x000fe20008010016 */
[----:B------:R-:W-:Y:S01]  /*6300*/  ISETP.GE.AND P2, PT, R5, R234, PT ;  /* 0x000000ea0500720c */ /* 0x000fe20003f46270 */
[----:B--2---:R-:W-:Y:S01]  /*6310*/  FFMA.FTZ R17, R6, -UR19, R18 ;  /* 0x8000001306117c23 */ /* 0x004fe20008010012 */
[----:B------:R-:W-:Y:S01]  /*6320*/  FSEL R100, R16, -INF , !P6 ;  /* 0xff80000010647808 */ /* 0x000fe20007000000 */
[--C-:B------:R-:W-:Y:S01]  /*6330*/  IMAD.IADD R6, R227, 0x1, -R4.reuse ;  /* 0x00000001e3067824 */ /* 0x100fe200078e0a04 */
[----:B------:R-:W-:Y:S01]  /*6340*/  FSEL R106, R14, -INF , !P5 ;  /* 0xff8000000e6a7808 */ /* 0x000fe20006800000 */
[----:B---3--:R-:W-:Y:S01]  /*6350*/  FFMA.FTZ R12, R7, -UR19, R21 ;  /* 0x80000013070c7c23 */ /* 0x008fe20008010015 */
[----:B------:R-:W-:Y:S01]  /*6360*/  FSEL R170, R13, -INF , !P3 ;  /* 0xff8000000daa7808 */ /* 0x000fe20005800000 */
[----:B------:R-:W-:Y:S01]  /*6370*/  IMAD.IADD R7, R230, 0x1, -R5 ;  /* 0x00000001e6077824 */ /* 0x000fe200078e0a05 */
[C---:B------:R-:W-:Y:S01]  /*6380*/  ISETP.GE.AND P6, PT, R5.reuse, R233, PT ;  /* 0x000000e90500720c */ /* 0x040fe20003fc6270 */
[----:B------:R-:W1:Y:S01]  /*6390*/  MUFU.TANH R18, R79 ;  /* 0x0000004f00127308 */ /* 0x000e620000002400 */
[----:B------:R-:W-:Y:S01]  /*63a0*/  ISETP.GE.AND P5, PT, R5, R232, PT ;  /* 0x000000e80500720c */ /* 0x000fe20003fa6270 */
[----:B------:R-:W-:Y:S01]  /*63b0*/  IMAD.IADD R9, R229, 0x1, -R4 ;  /* 0x00000001e5097824 */ /* 0x000fe200078e0a04 */
[----:B------:R-:W-:Y:S01]  /*63c0*/  ISETP.GE.AND P3, PT, R5, R231, PT ;  /* 0x000000e70500720c */ /* 0x000fe20003f66270 */
[----:B------:R-:W-:Y:S01]  /*63d0*/  VIADD R3, R3, 0x39 ;  /* 0x0000003903037836 */ /* 0x000fe20000000000 */
[----:B------:R-:W-:-:S02]  /*63e0*/  ISETP.LT.OR P2, PT, R5, R226, P2 ;  /* 0x000000e20500720c */ /* 0x000fc40001741670 */
[C---:B------:R-:W-:Y:S01]  /*63f0*/  ISETP.LT.OR P6, PT, R5.reuse, R225, P6 ;  /* 0x000000e10500720c */ /* 0x040fe200037c1670 */
[----:B------:R-:W2:Y:S01]  /*6400*/  MUFU.TANH R16, R49 ;  /* 0x0000003100107308 */ /* 0x000ea20000002400 */
[C---:B------:R-:W-:Y:S02]  /*6410*/  ISETP.LT.OR P5, PT, R5.reuse, R224, P5 ;  /* 0x000000e00500720c */ /* 0x040fe40002fa1670 */
[----:B------:R-:W-:Y:S02]  /*6420*/  ISETP.LT.OR P3, PT, R5, R223, P3 ;  /* 0x000000df0500720c */ /* 0x000fe40001f61670 */
[----:B------:R-:W-:Y:S01]  /*6430*/  IABS R5, R6 ;  /* 0x0000000600057213 */ /* 0x000fe20000000000 */
[----:B------:R-:W-:Y:S01]  /*6440*/  IMAD.IADD R6, R228, 0x1, -R4 ;  /* 0x00000001e4067824 */ /* 0x000fe200078e0a04 */
[----:B------:R-:W-:Y:S01]  /*6450*/  FSEL R198, R15, -INF , !P1 ;  /* 0xff8000000fc67808 */ /* 0x000fe20004800000 */
[----:B------:R-:W-:Y:S01]  /*6460*/  MUFU.TANH R13, R97 ;  /* 0x00000061000d7308 */ /* 0x000fe20000002400 */
[----:B------:R-:W-:-:S02]  /*6470*/  FSEL R200, R11, -INF , !P0 ;  /* 0xff8000000bc87808 */ /* 0x000fc40004000000 */
[----:B------:R-:W-:Y:S01]  /*6480*/  FSEL R202, R10, -INF , !P4 ;  /* 0xff8000000aca7808 */ /* 0x000fe20006000000 */
[----:B------:R-:W-:Y:S01]  /*6490*/  IMAD.MOV.U32 R10, RZ, RZ, R5 ;  /* 0x000000ffff0a7224 */ /* 0x000fe200078e0005 */
[----:B------:R-:W-:Y:S01]  /*64a0*/  FSEL R169, R8, -INF , !P2 ;  /* 0xff80000008a97808 */ /* 0x000fe20005000000 */
[----:B------:R-:W-:Y:S01]  /*64b0*/  IMAD.IADD R8, R230, 0x1, -R4 ;  /* 0x00000001e6087824 */ /* 0x000fe200078e0a04 */
[C---:B------:R-:W-:Y:S01]  /*64c0*/  ISETP.GE.AND P1, PT, R4.reuse, R234, PT ;  /* 0x000000ea0400720c */ /* 0x040fe20003f26270 */
[----:B------:R-:W3:Y:S01]  /*64d0*/  MUFU.TANH R15, R50 ;  /* 0x00000032000f7308 */ /* 0x000ee20000002400 */
[C---:B------:R-:W-:Y:S02]  /*64e0*/  ISETP.GE.AND P0, PT, R4.reuse, R233, PT ;  /* 0x000000e90400720c */ /* 0x040fe40003f06270 */
[C---:B------:R-:W-:Y:S02]  /*64f0*/  ISETP.GE.AND P4, PT, R4.reuse, R232, PT ;  /* 0x000000e80400720c */ /* 0x040fe40003f86270 */
[----:B------:R-:W-:-:S02]  /*6500*/  ISETP.GE.AND P2, PT, R4, R231, PT ;  /* 0x000000e70400720c */ /* 0x000fc40003f46270 */
[----:B------:R-:W-:Y:S01]  /*6510*/  IABS R7, R7 ;  /* 0x0000000700077213 */ /* 0x000fe20000000000 */
[----:B------:R-:W4:Y:S01]  /*6520*/  MUFU.TANH R14, R96 ;  /* 0x00000060000e7308 */ /* 0x000f220000002400 */
[----:B------:R-:W-:Y:S01]  /*6530*/  BAR.SYNC.DEFER_BLOCKING 0x0 ;  /* 0x0000000000007b1d */ /* 0x000fe20000010000 */
[C---:B------:R-:W-:Y:S02]  /*6540*/  ISETP.LT.OR P1, PT, R4.reuse, R226, P1 ;  /* 0x000000e20400720c */ /* 0x040fe40000f21670 */
[C---:B------:R-:W-:Y:S02]  /*6550*/  ISETP.LT.OR P0, PT, R4.reuse, R225, P0 ;  /* 0x000000e10400720c */ /* 0x040fe40000701670 */
[C---:B------:R-:W-:Y:S02]  /*6560*/  ISETP.LT.OR P4, PT, R4.reuse, R224, P4 ;  /* 0x000000e00400720c */ /* 0x040fe40002781670 */
[----:B------:R-:W-:Y:S02]  /*6570*/  ISETP.LT.OR P2, PT, R4, R223, P2 ;  /* 0x000000df0400720c */ /* 0x000fe40001741670 */
        /* <DEDUP_REMOVED lines=10> */
[----:B------:R-:W-:Y:S01]  /*6620*/  I2FP.F32.S32 R6, R10 ;  /* 0x0000000a00067245 */ /* 0x000fe20000201400 */
[----:B------:R-:W-:Y:S01]  /*6630*/  MUFU.TANH R12, R99 ;  /* 0x00000063000c7308 */ /* 0x000fe20000002400 */
[----:B------:R-:W-:Y:S01]  /*6640*/  I2FP.F32.S32 R7, R7 ;  /* 0x0000000700077245 */ /* 0x000fe20000201400 */
[----:B-1----:R-:W-:Y:S01]  /*6650*/  FFMA.FTZ R8, R8, -UR19, R18 ;  /* 0x8000001308087c23 */ /* 0x002fe20008010012 */
[----:B------:R-:W-:Y:S01]  /*6660*/  I2FP.F32.S32 R4, R4 ;  /* 0x0000000400047245 */ /* 0x000fe20000201400 */
[----:B--2---:R-:W-:Y:S01]  /*6670*/  FFMA.FTZ R6, R6, -UR19, R16 ;  /* 0x8000001306067c23 */ /* 0x004fe20008010010 */
[----:B------:R-:W-:Y:S01]  /*6680*/  I2FP.F32.S32 R5, R5 ;  /* 0x0000000500057245 */ /* 0x000fe20000201400 */
[----:B---3--:R-:W-:Y:S01]  /*6690*/  FFMA.FTZ R11, R7, -UR19, R15 ;  /* 0x80000013070b7c23 */ /* 0x008fe2000801000f */
[----:B------:R-:W-:Y:S01]  /*66a0*/  FSEL R199, R8, -INF , !P3 ;  /* 0xff80000008c77808 */ /* 0x000fe20005800000 */
[----:B------:R-:W-:Y:S01]  /*66b0*/  FFMA.FTZ R9, R4, -UR19, R13 ;  /* 0x8000001304097c23 */ /* 0x000fe2000801000d */
[----:B------:R-:W-:-:S02]  /*66c0*/  IMAD.IADD R4, R228, 0x1, -R3 ;  /* 0x00000001e4047824 */ /* 0x000fc400078e0a03 */
[----:B----4-:R-:W-:Y:S01]  /*66d0*/  FFMA.FTZ R10, R5, -UR19, R14 ;  /* 0x80000013050a7c23 */ /* 0x010fe2000801000e */
[----:B------:R-:W-:Y:S01]  /*66e0*/  FSEL R107, R6, -INF , !P1 ;  /* 0xff800000066b7808 */ /* 0x000fe20004800000 */
[--C-:B------:R-:W-:Y:S01]  /*66f0*/  IMAD.IADD R5, R227, 0x1, -R3.reuse ;  /* 0x00000001e3057824 */ /* 0x100fe200078e0a03 */
[----:B------:R-:W-:Y:S01]  /*6700*/  ISETP.GE.AND P6, PT, R3, R234, PT ;  /* 0x000000ea0300720c */ /* 0x000fe20003fc6270 */
[--C-:B------:R-:W-:Y:S01]  /*6710*/  IMAD.IADD R7, R229, 0x1, -R3.reuse ;  /* 0x00000001e5077824 */ /* 0x100fe200078e0a03 */
[C---:B------:R-:W-:Y:S01]  /*6720*/  ISETP.GE.AND P5, PT, R3.reuse, R233, PT ;  /* 0x000000e90300720c */ /* 0x040fe20003fa6270 */
[----:B------:R-:W-:Y:S01]  /*6730*/  IMAD.IADD R6, R230, 0x1, -R3 ;  /* 0x00000001e6067824 */ /* 0x000fe200078e0a03 */
[C---:B------:R-:W-:Y:S01]  /*6740*/  ISETP.GE.AND P3, PT, R3.reuse, R232, PT ;  /* 0x000000e80300720c */ /* 0x040fe20003f66270 */
[----:B------:R-:W-:Y:S01]  /*6750*/  MUFU.TANH R15, R51 ;  /* 0x00000033000f7308 */ /* 0x000fe20000002400 */
[C---:B------:R-:W-:Y:S02]  /*6760*/  ISETP.GE.AND P1, PT, R3.reuse, R231, PT ;  /* 0x000000e70300720c */ /* 0x040fe40003f26270 */
[----:B------:R-:W-:-:S02]  /*6770*/  ISETP.LT.OR P6, PT, R3, R226, P6 ;  /* 0x000000e20300720c */ /* 0x000fc400037c1670 */
[C---:B------:R-:W-:Y:S02]  /*6780*/  ISETP.LT.OR P5, PT, R3.reuse, R225, P5 ;  /* 0x000000e10300720c */ /* 0x040fe40002fa1670 */
[C---:B------:R-:W-:Y:S01]  /*6790*/  ISETP.LT.OR P3, PT, R3.reuse, R224, P3 ;  /* 0x000000e00300720c */ /* 0x040fe20001f61670 */
[----:B------:R-:W1:Y:S01]  /*67a0*/  MUFU.TANH R14, R64 ;  /* 0x00000040000e7308 */ /* 0x000e620000002400 */
[----:B------:R-:W-:Y:S02]  /*67b0*/  ISETP.LT.OR P1, PT, R3, R223, P1 ;  /* 0x000000df0300720c */ /* 0x000fe40000f21670 */
[----:B------:R-:W-:Y:S02]  /*67c0*/  IABS R4, R4 ;  /* 0x0000000400047213 */ /* 0x000fe40000000000 */
[----:B------:R-:W-:Y:S02]  /*67d0*/  IABS R8, R5 ;  /* 0x0000000500087213 */ /* 0x000fe40000000000 */
[----:B------:R-:W-:Y:S01]  /*67e0*/  IABS R3, R7 ;  /* 0x0000000700037213 */ /* 0x000fe20000000000 */
[----:B------:R-:W2:Y:S01]  /*67f0*/  MUFU.TANH R13, R98 ;  /* 0x00000062000d7308 */ /* 0x000ea20000002400 */
        /* <DEDUP_REMOVED lines=11> */
[----:B-1----:R-:W-:Y:S01]  /*68b0*/  FFMA.FTZ R5, R5, -UR19, R14 ;  /* 0x8000001305057c23 */ /* 0x002fe2000801000e */
[----:B------:R-:W-:Y:S01]  /*68c0*/  I2FP.F32.S32 R3, R3 ;  /* 0x0000000300037245 */ /* 0x000fe20000201400 */
[----:B------:R-:W-:Y:S01]  /*68d0*/  FFMA.FTZ R6, R7, -UR19, R15 ;  /* 0x8000001307067c23 */ /* 0x000fe2000801000f */
[----:B------:R-:W-:Y:S01]  /*68e0*/  FSEL R196, R9, -INF , !P2 ;  /* 0xff80000009c47808 */ /* 0x000fe20005000000 */
[----:B--2---:R-:W-:Y:S01]  /*68f0*/  FFMA.FTZ R4, R4, -UR19, R13 ;  /* 0x8000001304047c23 */ /* 0x004fe2000801000d */
        /* <DEDUP_REMOVED lines=70> */
.L_x_1180:
[----:B------:R-:W-:Y:S05]  /*6d60*/  BSYNC B0 ;  /* 0x0000000000007941 */ /* 0x000fea0003800000 */
.L_x_1179:
[----:B------:R-:W0:Y:S02]  /*6d70*/  LDGDEPBAR ;  /* 0x00000000000079af */ /* 0x000e240000000000 */
.L_x_1178:
        /* <DEDUP_REMOVED lines=36> */
[----:B------:R-:W3:Y:S01]  /*6fc0*/  SHFL.BFLY PT, R4, R103, 0x2, 0x1f ;  /* 0x0c401f0067047f89 */ /* 0x000ee200000e0000 */
        /* <DEDUP_REMOVED lines=10> */
[----:B------:R-:W-:Y:S01]  /*7070*/  LEA R218, R2, R216, 0x1 ;  /* 0x000000d802da7211 */ /* 0x000fe200078e08ff */
[----:B------:R-:W4:Y:S01]  /*7080*/  SHFL.BFLY PT, R5, R105, 0x2, 0x1f ;  /* 0x0c401f0069057f89 */ /* 0x000f2200000e0000 */
[----:B------:R-:W-:Y:S02]  /*7090*/  FMNMX.FTZ R3, R196, R3, !PT ;  /* 0x00000003c4037209 */ /* 0x000fe40007810000 */
[----:B---3--:R-:W-:Y:S02]  /*70a0*/  FMNMX.FTZ R103, R103, R4, !PT ;  /* 0x0000000467677209 */ /* 0x008fe40007810000 */
[----:B------:R-:W-:-:S02]  /*70b0*/  FMNMX.FTZ R4, R59, R57, !PT ;  /* 0x000000393b047209 */ /* 0x000fc40007810000 */
        /* <DEDUP_REMOVED lines=52> */
[----:B--2---:R-:W-:-:S03]  /*7400*/  FFMA.FTZ R2, R48, UR22, -R3 ;  /* 0x0000001630027c23 */ /* 0x004fc60008010803 */
[----:B------:R-:W-:Y:S01]  /*7410*/  LDSM.16.MT88.4 R48, [R218+0xb000] ;  /* 0x00b00000da30783b */ /* 0x000fe20000004200 */
[----:B------:R2:W-:Y:S01]  /*7420*/  MUFU.EX2 R211, R2 ;  /* 0x0000000200d37308 */ /* 0x0005e20000000800 */
[----:B----4-:R-:W-:Y:S01]  /*7430*/  FFMA.FTZ R5, R24, UR22, -R13 ;  /* 0x0000001618057c23 */ /* 0x010fe2000801080d */
[----:B-----5:R-:W-:Y:S01]  /*7440*/  F2FP.F16.F32.PACK_AB R4, R185, R183 ;  /* 0x000000b7b904723e */ /* 0x020fe200000000ff */
[----:B------:R-:W-:Y:S05]  /*7450*/  LDSM.16.MT88.4 R24, [R216+0xa000] ;  /* 0x00a00000d818783b */ /* 0x000fea0000004200 */
[----:B------:R3:W-:Y:S01]  /*7460*/  MUFU.EX2 R212, R5 ;  /* 0x0000000500d47308 */ /* 0x0007e20000000800 */
[----:B--2---:R-:W-:Y:S01]  /*7470*/  FFMA.FTZ R2, R35, UR22, -R3 ;  /* 0x0000001623027c23 */ /* 0x004fe20008010803 */
[----:B-1----:R-:W-:-:S02]  /*7480*/  FMNMX.FTZ R104, R0, R8, !PT ;  /* 0x0000000800687209 */ /* 0x002fc40007810000 */
        /* <DEDUP_REMOVED lines=57> */
[C---:B------:R-:W-:Y:S06]  /*7820*/  HMMA.16816.F32 R148, R8.reuse, R42, RZ ;  /* 0x0000002a0894723c */ /* 0x040fec00000018ff */
[----:B------:R-:W-:Y:S01]  /*7830*/  HMMA.16816.F32 R36, R8, R48, RZ ;  /* 0x000000300824723c */ /* 0x000fe200000018ff */
[----:B-1----:R-:W-:-:S04]  /*7840*/  FFMA.FTZ R2, R45, UR22, -R13 ;  /* 0x000000162d027c23 */ /* 0x002fc8000801080d */
[----:B------:R1:W2:Y:S01]  /*7850*/  MUFU.EX2 R186, R2 ;  /* 0x0000000200ba7308 */ /* 0x0002a20000000800 */
[----:B------:R-:W-:Y:S01]  /*7860*/  HMMA.16816.F32 R152, R8, R50, RZ ;  /* 0x000000320898723c */ /* 0x000fe200000018ff */
[----:B------:R-:W-:Y:S01]  /*7870*/  LDSM.16.MT88.4 R48, [R216+0x9800] ;  /* 0x00980000d830783b */ /* 0x000fe20000004200 */
[--C-:B-1----:R-:W-:Y:S01]  /*7880*/  FFMA.FTZ R2, R34, UR22, -R13.reuse ;  /* 0x0000001622027c23 */ /* 0x102fe2000801080d */
[----:B--2---:R-:W-:Y:S02]  /*7890*/  F2FP.F16.F32.PACK_AB R4, R186, R210 ;  /* 0x000000d2ba04723e */ /* 0x004fe400000000ff */
        /* <DEDUP_REMOVED lines=8> */
[----:B---3--:R-:W-:Y:S02]  /*7920*/  FFMA.FTZ R2, R53, UR22, -R12 ;  /* 0x0000001635027c23 */ /* 0x008fe4000801080c */
[----:B------:R-:W-:Y:S01]  /*7930*/  HMMA.16816.F32 R52, R8, R40, RZ ;  /* 0x000000280834723c */ /* 0x000fe200000018ff */
[----:B------:R-:W-:Y:S03]  /*7940*/  LDSM.16.MT88.4 R40, [R218+0x9800] ;  /* 0x00980000da28783b */ /* 0x000fe60000004200 */
[----:B------:R3:W4:Y:S03]  /*7950*/  MUFU.EX2 R249, R2 ;  /* 0x0000000200f97308 */ /* 0x0007260000000800 */
[----:B------:R-:W-:-:S02]  /*7960*/  F2FP.F16.F32.PACK_AB R8, R167, R209 ;  /* 0x000000d1a708723e */ /* 0x000fc400000000ff */
[----:B------:R-:W-:Y:S01]  /*7970*/  F2FP.F16.F32.PACK_AB R10, R166, R187 ;  /* 0x000000bba60a723e */ /* 0x000fe200000000ff */
[----:B---3--:R-:W-:Y:S01]  /*7980*/  FFMA.FTZ R2, R47, UR22, -R12 ;  /* 0x000000162f027c23 */ /* 0x008fe2000801080c */
[----:B----4-:R-:W-:-:S03]  /*7990*/  F2FP.F16.F32.PACK_AB R5, R249, R246 ;  /* 0x000000f6f905723e */ /* 0x010fc600000000ff */
[----:B------:R3:W-:Y:S02]  /*79a0*/  MUFU.EX2 R248, R2 ;  /* 0x0000000200f87308 */ /* 0x0007e40000000800 */
[----:B---3--:R-:W-:Y:S02]  /*79b0*/  FFMA.FTZ R2, R44, UR22, -R12 ;  /* 0x000000162c027c23 */ /* 0x008fe4000801080c */
[----:B------:R-:W3:Y:S04]  /*79c0*/  LDSM.16.MT88.4 R44, [R218+0xb400] ;  /* 0x00b40000da2c783b */ /* 0x000ee80000004200 */
[----:B------:R4:W5:Y:S02]  /*79d0*/  MUFU.EX2 R247, R2 ;  /* 0x0000000200f77308 */ /* 0x0009640000000800 */
[----:B----4-:R-:W-:Y:S01]  /*79e0*/  FFMA.FTZ R2, R143, UR22, -R0 ;  /* 0x000000168f027c23 */ /* 0x010fe20008010800 */
[----:B-----5:R-:W-:-:S05]  /*79f0*/  F2FP.F16.F32.PACK_AB R7, R247, R248 ;  /* 0x000000f8f707723e */ /* 0x020fca00000000ff */
[----:B------:R4:W-:Y:S02]  /*7a00*/  MUFU.EX2 R244, R2 ;  /* 0x0000000200f47308 */ /* 0x0009e40000000800 */
[C---:B-1----:R-:W-:Y:S06]  /*7a10*/  HMMA.16816.F32 R108, R4.reuse, R32, R108 ;  /* 0x00000020046c723c */ /* 0x042fec000000186c */
[C---:B--2---:R-:W-:Y:S06]  /*7a20*/  HMMA.16816.F32 R124, R4.reuse, R28, R124 ;  /* 0x0000001c047c723c */ /* 0x044fec000000187c */
[----:B------:R-:W-:Y:S01]  /*7a30*/  HMMA.16816.F32 R116, R4, R16, R116 ;  /* 0x000000100474723c */ /* 0x000fe20000001874 */
[----:B----4-:R-:W-:-:S04]  /*7a40*/  FFMA.FTZ R2, R142, UR22, -R0 ;  /* 0x000000168e027c23 */ /* 0x010fc80008010800 */
[----:B------:R1:W2:Y:S01]  /*7a50*/  MUFU.EX2 R245, R2 ;  /* 0x0000000200f57308 */ /* 0x0002a20000000800 */
[C---:B---3--:R-:W-:Y:S06]  /*7a60*/  HMMA.16816.F32 R96, R4.reuse, R44, R96 ;  /* 0x0000002c0460723c */ /* 0x048fec0000001860 */
[C---:B------:R-:W-:Y:S06]  /*7a70*/  HMMA.16816.F32 R120, R4.reuse, R20, R120 ;  /* 0x000000140478723c */ /* 0x040fec0000001878 */
[----:B------:R-:W-:Y:S01]  /*7a80*/  HMMA.16816.F32 R156, R4, R24, R112 ;  /* 0x00000018049c723c */ /* 0x000fe20000001870 */
[----:B-1----:R-:W-:Y:S01]  /*7a90*/  FFMA.FTZ R2, R141, UR22, -R0 ;  /* 0x000000168d027c23 */ /* 0x002fe20008010800 */
[----:B--2---:R-:W-:-:S04]  /*7aa0*/  F2FP.F16.F32.PACK_AB R9, R245, R244 ;  /* 0x000000f4f509723e */ /* 0x004fc800000000ff */
        /* <DEDUP_REMOVED lines=14> */
[----:B-1----:R-:W-:Y:S01]  /*7b90*/  FFMA.FTZ R2, R163, UR22, -R13 ;  /* 0x00000016a3027c23 */ /* 0x002fe2000801080d */
[----:B------:R-:W-:-:S04]  /*7ba0*/  IMAD.MOV.U32 R163, RZ, RZ, R167 ;  /* 0x000000ffffa37224 */ /* 0x000fc800078e00a7 */
[C---:B------:R-:W-:Y:S01]  /*7bb0*/  HMMA.16816.F32 R64, R8.reuse, R16, R60 ;  /* 0x000000100840723c */ /* 0x040fe2000000183c */
[----:B------:R1:W-:Y:S05]  /*7bc0*/  MUFU.EX2 R240, R2 ;  /* 0x0000000200f07308 */ /* 0x0003ea0000000800 */
[C---:B------:R-:W-:Y:S01]  /*7bd0*/  HMMA.16816.F32 R60, R8.reuse, R30, R128 ;  /* 0x0000001e083c723c */ /* 0x040fe20000001880 */
[----:B------:R-:W-:Y:S05]  /*7be0*/  LDSM.16.MT88.4 R28, [R218+0xa800] ;  /* 0x00a80000da1c783b */ /* 0x000fea0000004200 */
[----:B------:R-:W-:Y:S01]  /*7bf0*/  HMMA.16816.F32 R188, R8, R32, R52 ;  /* 0x0000002008bc723c */ /* 0x000fe20000001834 */
[----:B------:R-:W-:-:S05]  /*7c00*/  MOV R131, R213 ;  /* 0x000000d500837202 */ /* 0x000fca0000000f00 */
[C---:B------:R-:W-:Y:S01]  /*7c10*/  HMMA.16816.F32 R52, R8.reuse, R18, R136 ;  /* 0x000000120834723c */ /* 0x040fe20000001888 */
[----:B-1----:R-:W-:Y:S01]  /*7c20*/  FFMA.FTZ R2, R160, UR22, -R13 ;  /* 0x00000016a0027c23 */ /* 0x002fe2000801080d */
[----:B------:R-:W-:Y:S01]  /*7c30*/  MOV R160, R166 ;  /* 0x000000a600a07202 */ /* 0x000fe20000000f00 */
[----:B------:R-:W-:Y:S02]  /*7c40*/  LDSM.16.MT88.4 R16, [R216+0xb800] ;  /* 0x00b80000d810783b */ /* 0x000fe40000004200 */
[----:B------:R1:W2:Y:S01]  /*7c50*/  MUFU.EX2 R239, R2 ;  /* 0x0000000200ef7308 */ /* 0x0002a20000000800 */
[----:B------:R-:W-:Y:S01]  /*7c60*/  HMMA.16816.F32 R32, R8, R34, R148 ;  /* 0x000000220820723c */ /* 0x000fe20000001894 */
[----:B------:R-:W-:Y:S01]  /*7c70*/  IMAD.MOV.U32 R138, RZ, RZ, R212 ;  /* 0x000000ffff8a7224 */ /* 0x000fe200078e00d4 */
[----:B------:R-:W-:-:S05]  /*7c80*/  MOV R139, R211 ;  /* 0x000000d3008b7202 */ /* 0x000fca0000000f00 */
[----:B------:R-:W-:Y:S01]  /*7c90*/  MOV R151, R210 ;  /* 0x000000d200977202 */ /* 0x000fe20000000f00 */
[----:B------:R-:W-:Y:S01]  /*7ca0*/  IMAD.MOV.U32 R150, RZ, RZ, R209 ;  /* 0x000000ffff967224 */ /* 0x000fe200078e00d1 */
        /* <DEDUP_REMOVED lines=19> */
[----:B------:R-:W-:Y:S03]  /*7de0*/  HMMA.16816.F32 R192, R8, R44, R36 ;  /* 0x0000002c08c0723c */ /* 0x000fe60000001824 */
[----:B------:R1:W-:Y:S01]  /*7df0*/  MUFU.EX2 R236, R2 ;  /* 0x0000000200ec7308 */ /* 0x0003e20000000800 */
[----:B------:R-:W3:Y:S01]  /*7e00*/  LDSM.16.MT88.4 R36, [R216+0xa800] ;  /* 0x00a80000d824783b */ /* 0x000ee20000004200 */
[----:B--2---:R-:W-:-:S02]  /*7e10*/  F2FP.F16.F32.PACK_AB R6, R237, R238 ;  /* 0x000000eeed06723e */ /* 0x004fc400000000ff */
[----:B------:R-:W-:Y:S01]  /*7e20*/  MOV R137, R172 ;  /* 0x000000ac00897202 */ /* 0x000fe20000000f00 */
[----:B------:R-:W-:Y:S07]  /*7e30*/  HMMA.16816.F32 R44, R8, R46, R152 ;  /* 0x0000002e082c723c */ /* 0x000fee0000001898 */
[----:B------:R-:W-:Y:S01]  /*7e40*/  IMAD.MOV.U32 R152, RZ, RZ, R206 ;  /* 0x000000ffff987224 */ /* 0x000fe200078e00ce */
[----:B------:R-:W-:Y:S01]  /*7e50*/  MOV R154, R101 ;  /* 0x00000065009a7202 */ /* 0x000fe20000000f00 */
[----:B------:R-:W-:Y:S01]  /*7e60*/  IMAD.MOV.U32 R153, RZ, RZ, R160 ;  /* 0x000000ffff997224 */ /* 0x000fe200078e00a0 */
[----:B------:R-:W-:Y:S01]  /*7e70*/  MOV R101, R163 ;  /* 0x000000a300657202 */ /* 0x000fe20000000f00 */
[----:B-1----:R-:W-:Y:S01]  /*7e80*/  FFMA.FTZ R2, R162, UR22, -R12 ;  /* 0x00000016a2027c23 */ /* 0x002fe2000801080c */
[----:B------:R-:W-:Y:S01]  /*7e90*/  IMAD.MOV.U32 R162, RZ, RZ, R215 ;  /* 0x000000ffffa27224 */ /* 0x000fe200078e00d7 */
[----:B------:R-:W-:-:S02]  /*7ea0*/  MOV R155, R187 ;  /* 0x000000bb009b7202 */ /* 0x000fc40000000f00 */
[----:B------:R1:W2:Y:S01]  /*7eb0*/  MUFU.EX2 R235, R2 ;  /* 0x0000000200eb7308 */ /* 0x0002a20000000800 */
[----:B------:R-:W-:Y:S02]  /*7ec0*/  IMAD.MOV.U32 R136, RZ, RZ, R162 ;  /* 0x000000ffff887224 */ /* 0x000fe400078e00a2 */
[----:B-1----:R-:W-:Y:S01]  /*7ed0*/  FFMA.FTZ R2, R161, UR22, -R12 ;  /* 0x00000016a1027c23 */ /* 0x002fe2000801080c */
[----:B--2---:R-:W-:-:S04]  /*7ee0*/  F2FP.F16.F32.PACK_AB R5, R235, R236 ;  /* 0x000000eceb05723e */ /* 0x004fc800000000ff */
        /* <DEDUP_REMOVED lines=8> */
[----:B------:R-:W-:Y:S01]  /*7f70*/  MOV R124, R101 ;  /* 0x00000065007c7202 */ /* 0x000fe20000000f00 */
[----:B------:R-:W-:Y:S01]  /*7f80*/  IMAD.MOV.U32 R126, RZ, RZ, R150 ;  /* 0x000000ffff7e7224 */ /* 0x000fe200078e0096 */
[----:B------:R-:W-:-:S02]  /*7f90*/  MOV R127, R149 ;  /* 0x00000095007f7202 */ /* 0x000fc40000000f00 */
[----:B------:R-:W-:Y:S01]  /*7fa0*/  MOV R125, R151 ;  /* 0x00000097007d7202 */ /* 0x000fe20000000f00 */
[----:B------:R-:W-:Y:S01]  /*7fb0*/  HMMA.16816.F32 R160, R4, R28, R156 ;  /* 0x0000001c04a0723c */ /* 0x000fe2000000189c */
[----:B-1----:R-:W-:Y:S01]  /*7fc0*/  FFMA.FTZ R2, R174, UR22, -R3 ;  /* 0x00000016ae027c23 */ /* 0x002fe20008010803 */
[----:B--2---:R-:W-:-:S03]  /*7fd0*/  F2FP.F16.F32.PACK_AB R8, R213, R241 ;  /* 0x000000f1d508723e */ /* 0x004fc600000000ff */
[----:B------:R1:W-:Y:S01]  /*7fe0*/  MUFU.EX2 R212, R2 ;  /* 0x0000000200d47308 */ /* 0x0003e20000000800 */
[----:B------:R-:W-:Y:S01]  /*7ff0*/  HMMA.16816.F32 R140, R4, R42, R140 ;  /* 0x0000002a048c723c */ /* 0x000fe2000000188c */
[----:B------:R-:W-:-:S05]  /*8000*/  MOV R159, R127 ;  /* 0x0000007f009f7202 */ /* 0x000fca0000000f00 */
[----:B------:R-:W-:Y:S01]  /*8010*/  HMMA.16816.F32 R88, R4, R38, R88 ;  /* 0x000000260458723c */ /* 0x000fe20000001858 */
[----:B-1----:R-:W-:-:S04]  /*8020*/  FFMA.FTZ R2, R173, UR22, -R3 ;  /* 0x00000016ad027c23 */ /* 0x002fc80008010803 */
[----:B------:R1:W2:Y:S02]  /*8030*/  MUFU.EX2 R211, R2 ;  /* 0x0000000200d37308 */ /* 0x0002a40000000800 */
[----:B-1----:R-:W-:Y:S01]  /*8040*/  FFMA.FTZ R2, R170, UR22, -R3 ;  /* 0x00000016aa027c23 */ /* 0x002fe20008010803 */
[----:B--2---:R-:W-:Y:S02]  /*8050*/  F2FP.F16.F32.PACK_AB R10, R211, R212 ;  /* 0x000000d4d30a723e */ /* 0x004fe400000000ff */
[----:B------:R-:W-:-:S03]  /*8060*/  MOV R170, R131 ;  /* 0x0000008300aa7202 */ /* 0x000fc60000000f00 */
[----:B------:R1:W-:Y:S01]  /*8070*/  MUFU.EX2 R210, R2 ;  /* 0x0000000200d27308 */ /* 0x0003e20000000800 */
[C---:B------:R-:W-:Y:S06]  /*8080*/  HMMA.16816.F32 R128, R4.reuse, R40, R120 ;  /* 0x000000280480723c */ /* 0x040fec0000001878 */
[----:B------:R-:W-:Y:S01]  /*8090*/  HMMA.16816.F32 R120, R4, R50, R92 ;  /* 0x000000320478723c */ /* 0x000fe2000000185c */
[----:B-1----:R-:W-:Y:S01]  /*80a0*/  FFMA.FTZ R2, R169, UR22, -R3 ;  /* 0x00000016a9027c23 */ /* 0x002fe20008010803 */
[----:B------:R-:W-:-:S03]  /*80b0*/  MOV R169, R134 ;  /* 0x0000008600a97202 */ /* 0x000fc60000000f00 */
[----:B------:R1:W2:Y:S02]  /*80c0*/  MUFU.EX2 R209, R2 ;  /* 0x0000000200d17308 */ /* 0x0002a40000000800 */
[--C-:B-1----:R-:W-:Y:S01]  /*80d0*/  FFMA.FTZ R2, R107, UR22, -R3.reuse ;  /* 0x000000166b027c23 */ /* 0x102fe20008010803 */
[----:B------:R-:W-:-:S05]  /*80e0*/  FFMA.FTZ R3, R168, UR22, -R3 ;  /* 0x00000016a8037c23 */ /* 0x000fca0008010803 */
[----:B------:R1:W-:Y:S02]  /*80f0*/  MUFU.EX2 R208, R2 ;  /* 0x0000000200d07308 */ /* 0x0003e40000000800 */
[--C-:B-1----:R-:W-:Y:S02]  /*8100*/  FFMA.FTZ R2, R181, UR22, -R0.reuse ;  /* 0x00000016b5027c23 */ /* 0x102fe40008010800 */
[C---:B------:R-:W-:Y:S04]  /*8110*/  HMMA.16816.F32 R180, R4.reuse, R16, R108 ;  /* 0x0000001004b4723c */ /* 0x040fe8000000186c */
[----:B------:R1:W-:Y:S02]  /*8120*/  MUFU.EX2 R207, R2 ;  /* 0x0000000200cf7308 */ /* 0x0003e40000000800 */
[----:B------:R-:W-:Y:S01]  /*8130*/  HMMA.16816.F32 R108, R4, R22, R76 ;  /* 0x00000016046c723c */ /* 0x000fe2000000184c */
[----:B-1----:R-:W-:-:S05]  /*8140*/  FFMA.FTZ R2, R184, UR22, -R0 ;  /* 0x00000016b8027c23 */ /* 0x002fca0008010800 */
[----:B------:R-:W-:Y:S01]  /*8150*/  HMMA.16816.F32 R184, R4, R20, R96 ;  /* 0x0000001404b8723c */ /* 0x000fe20000001860 */
[----:B------:R1:W3:Y:S06]  /*8160*/  MUFU.EX2 R206, R2 ;  /* 0x0000000200ce7308 */ /* 0x0002ec0000000800 */
[----:B--2---:R-:W-:Y:S01]  /*8170*/  F2FP.F16.F32.PACK_AB R96, R209, R210 ;  /* 0x000000d2d160723e */ /* 0x004fe200000000ff */
[----:B-1----:R-:W-:Y:S01]  /*8180*/  FFMA.FTZ R2, R201, UR22, -R0 ;  /* 0x00000016c9027c23 */ /* 0x002fe20008010800 */
[----:B---3--:R-:W-:Y:S01]  /*8190*/  F2FP.F16.F32.PACK_AB R9, R206, R207 ;  /* 0x000000cfce09723e */ /* 0x008fe200000000ff */
[----:B------:R1:W2:Y:S08]  /*81a0*/  MUFU.EX2 R201, R3 ;  /* 0x0000000300c97308 */ /* 0x0002b00000000800 */
[----:B------:R3:W-:Y:S01]  /*81b0*/  MUFU.EX2 R107, R2 ;  /* 0x00000002006b7308 */ /* 0x0007e20000000800 */
[----:B-1----:R-:W-:-:S02]  /*81c0*/  MOV R3, R14 ;  /* 0x0000000e00037202 */ /* 0x002fc40000000f00 */
[----:B--2---:R-:W-:Y:S01]  /*81d0*/  F2FP.F16.F32.PACK_AB R98, R201, R208 ;  /* 0x000000d0c962723e */ /* 0x004fe200000000ff */
[--C-:B---3--:R-:W-:Y:S02]  /*81e0*/  FFMA.FTZ R2, R175, UR22, -R0.reuse ;  /* 0x00000016af027c23 */ /* 0x108fe40008010800 */
[----:B------:R-:W-:Y:S02]  /*81f0*/  HMMA.16816.F32 R172, R4, R30, R84 ;  /* 0x0000001e04ac723c */ /* 0x000fe40000001854 */
[----:B------:R1:W2:Y:S02]  /*8200*/  MUFU.EX2 R106, R2 ;  /* 0x00000002006a7308 */ /* 0x0002a40000000800 */
[----:B-1----:R-:W-:Y:S01]  /*8210*/  FFMA.FTZ R2, R198, UR22, -R0 ;  /* 0x00000016c6027c23 */ /* 0x002fe20008010800 */
[----:B--2---:R-:W-:Y:S01]  /*8220*/  F2FP.F16.F32.PACK_AB R11, R106, R107 ;  /* 0x0000006b6a0b723e */ /* 0x004fe200000000ff */
[----:B------:R-:W-:Y:S01]  /*8230*/  IMAD.MOV.U32 R198, RZ, RZ, R152 ;  /* 0x000000ffffc67224 */ /* 0x000fe200078e0098 */
[----:B------:R-:W-:-:S03]  /*8240*/  MOV R152, R148 ;  /* 0x0000009400987202 */ /* 0x000fc60000000f00 */
[----:B------:R1:W-:Y:S01]  /*8250*/  MUFU.EX2 R101, R2 ;  /* 0x0000000200657308 */ /* 0x0003e20000000800 */
[----:B------:R-:W-:Y:S01]  /*8260*/  HMMA.16816.F32 R148, R4, R18, R80 ;  /* 0x000000120494723c */ /* 0x000fe20000001850 */
[----:B------:R-:W-:Y:S04]  /*8270*/  LDSM.16.MT88.4 R4, [R218+0xbc00] ;  /* 0x00bc0000da04783b */ /* 0x000fe80000004200 */
[----:B------:R-:W2:Y:S01]  /*8280*/  LDSM.16.MT88.4 R80, [R216+0xbc00] ;  /* 0x00bc0000d850783b */ /* 0x000ea20000004200 */
[C---:B------:R-:W-:Y:S06]  /*8290*/  HMMA.16816.F32 R116, R8.reuse, R48, R72 ;  /* 0x000000300874723c */ /* 0x040fec0000001848 */
[----:B------:R-:W-:Y:S01]  /*82a0*/  HMMA.16816.F32 R60, R8, R50, R60 ;  /* 0x00000032083c723c */ /* 0x000fe2000000183c */
[----:B-1----:R-:W-:Y:S01]  /*82b0*/  FFMA.FTZ R2, R200, UR22, -R13 ;  /* 0x00000016c8027c23 */ /* 0x002fe2000801080d */
[----:B------:R-:W-:Y:S01]  /*82c0*/  IMAD.MOV.U32 R200, RZ, RZ, R153 ;  /* 0x000000ffffc87224 */ /* 0x000fe200078e0099 */
[----:B------:R-:W-:-:S04]  /*82d0*/  MOV R153, R154 ;  /* 0x0000009a00997202 */ /* 0x000fc80000000f00 */
[----:B------:R-:W-:Y:S01]  /*82e0*/  IMAD.MOV.U32 R50, RZ, RZ, R132 ;  /* 0x000000ffff327224 */ /* 0x000fe200078e0084 */
[----:B------:R-:W-:Y:S01]  /*82f0*/  MOV R154, R136 ;  /* 0x00000088009a7202 */ /* 0x000fe20000000f00 */
[----:B------:R-:W-:Y:S01]  /*8300*/  IMAD.MOV.U32 R136, RZ, RZ, R100 ;  /* 0x000000ffff887224 */ /* 0x000fe200078e0064 */
[----:B------:R-:W-:Y:S01]  /*8310*/  MOV R51, R155 ;  /* 0x0000009b00337202 */ /* 0x000fe20000000f00 */
[----:B------:R1:W-:Y:S01]  /*8320*/  MUFU.EX2 R100, R2 ;  /* 0x0000000200647308 */ /* 0x0003e20000000800 */
[----:B------:R-:W-:Y:S01]  /*8330*/  IMAD.MOV.U32 R155, RZ, RZ, R135 ;  /* 0x000000ffff9b7224 */ /* 0x000fe200078e0087 */
[C---:B------:R-:W-:Y:S06]  /*8340*/  HMMA.16816.F32 R64, R8.reuse, R36, R64 ;  /* 0x000000240840723c */ /* 0x040fec0000001840 */
[----:B------:R-:W-:Y:S01]  /*8350*/  HMMA.16816.F32 R164, R8, R28, R164 ;  /* 0x0000001c08a4723c */ /* 0x000fe200000018a4 */
[----:B------:R-:W-:-:S05]  /*8360*/  IMAD.MOV.U32 R37, RZ, RZ, R153 ;  /* 0x000000ffff257224 */ /* 0x000fca00078e0099 */
[C---:B------:R-:W-:Y:S01]  /*8370*/  HMMA.16816.F32 R84, R8.reuse, R20, R192 ;  /* 0x000000140854723c */ /* 0x040fe200000018c0 */
[----:B------:R-:W-:Y:S01]  /*8380*/  IMAD.MOV.U32 R28, RZ, RZ, R15 ;  /* 0x000000ffff1c7224 */ /* 0x000fe200078e000f */
[----:B------:R-:W-:Y:S01]  /*8390*/  MOV R29, R139 ;  /* 0x0000008b001d7202 */ /* 0x000fe20000000f00 */
[--C-:B-1----:R-:W-:Y:S01]  /*83a0*/  FFMA.FTZ R2, R179, UR22, -R13.reuse ;  /* 0x00000016b3027c23 */ /* 0x102fe2000801080d */
[----:B------:R-:W-:Y:S02]  /*83b0*/  MOV R179, R170 ;  /* 0x000000aa00b37202 */ /* 0x000fe40000000f00 */
[----:B------:R-:W-:Y:S01]  /*83c0*/  MOV R170, R133 ;  /* 0x0000008500aa7202 */ /* 0x000fe20000000f00 */
[----:B------:R1:W3:Y:S01]  /*83d0*/  MUFU.EX2 R49, R2 ;  /* 0x0000000200317308 */ /* 0x0002e20000000800 */
[C---:B------:R-:W-:Y:S06]  /*83e0*/  HMMA.16816.F32 R132, R8.reuse, R40, R68 ;  /* 0x000000280884723c */ /* 0x040fec0000001844 */
[C---:B------:R-:W-:Y:S06]  /*83f0*/  HMMA.16816.F32 R56, R8.reuse, R42, R56 ;  /* 0x0000002a0838723c */ /* 0x040fec0000001838 */
[----:B------:R-:W-:Y:S01]  /*8400*/  HMMA.16816.F32 R52, R8, R38, R52 ;  /* 0x000000260834723c */ /* 0x000fe20000001834 */
[----:B------:R-:W-:Y:S01]  /*8410*/  IMAD.MOV.U32 R42, RZ, RZ, R126 ;  /* 0x000000ffff2a7224 */ /* 0x000fe200078e007e */
[----:B------:R-:W-:Y:S01]  /*8420*/  MOV R43, R125 ;  /* 0x0000007d002b7202 */ /* 0x000fe20000000f00 */
[----:B-1----:R-:W-:Y:S01]  /*8430*/  FFMA.FTZ R2, R171, UR22, -R13 ;  /* 0x00000016ab027c23 */ /* 0x002fe2000801080d */
[----:B---3--:R-:W-:-:S02]  /*8440*/  F2FP.F16.F32.PACK_AB R92, R49, R100 ;  /* 0x00000064315c723e */ /* 0x008fc400000000ff */
[----:B------:R-:W-:Y:S01]  /*8450*/  HMMA.16816.F32 R24, R8, R30, R24 ;  /* 0x0000001e0818723c */ /* 0x000fe20000001818 */
[----:B------:R-:W-:Y:S01]  /*8460*/  MOV R39, R136 ;  /* 0x0000008800277202 */ /* 0x000fe20000000f00 */
[----:B------:R1:W-:Y:S01]  /*8470*/  MUFU.EX2 R48, R2 ;  /* 0x0000000200307308 */ /* 0x0003e20000000800 */
[----:B------:R-:W-:-:S03]  /*8480*/  IMAD.MOV.U32 R38, RZ, RZ, R137 ;  /* 0x000000ffff267224 */ /* 0x000fc600078e0089 */
[C---:B------:R-:W-:Y:S01]  /*8490*/  HMMA.16816.F32 R68, R8.reuse, R16, R188 ;  /* 0x000000100844723c */ /* 0x040fe200000018bc */
[----:B------:R-:W-:Y:S01]  /*84a0*/  MOV R31, R169 ;  /* 0x000000a9001f7202 */ /* 0x000fe20000000f00 */
[----:B------:R-:W-:Y:S02]  /*84b0*/  IMAD.MOV.U32 R30, RZ, RZ, R170 ;  /* 0x000000ffff1e7224 */ /* 0x000fe400078e00aa */
[----:B------:R-:W-:Y:S02]  /*84c0*/  LDSM.16.MT88.4 R168, [R218+0xac00] ;  /* 0x00ac0000daa8783b */ /* 0x000fe40000004200 */
[----:B------:R-:W-:Y:S01]  /*84d0*/  HMMA.16816.F32 R32, R8, R18, R32 ;  /* 0x000000120820723c */ /* 0x000fe20000001820 */
[----:B------:R-:W-:-:S05]  /*84e0*/  MOV R191, R159 ;  /* 0x0000009f00bf7202 */ /* 0x000fca0000000f00 */
[----:B------:R-:W-:Y:S01]  /*84f0*/  HMMA.16816.F32 R20, R8, R22, R44 ;  /* 0x000000160814723c */ /* 0x000fe2000000182c */
[----:B-1----:R-:W-:Y:S01]  /*8500*/  FFMA.FTZ R2, R178, UR22, -R13 ;  /* 0x00000016b2027c23 */ /* 0x002fe2000801080d */
[----:B------:R-:W-:Y:S01]  /*8510*/  FADD.FTZ R3, R3, R191 ;  /* 0x000000bf03037221 */ /* 0x000fe20000010000 */
[----:B------:R-:W-:Y:S02]  /*8520*/  MOV R178, R124 ;  /* 0x0000007c00b27202 */ /* 0x000fe40000000f00 */
[----:B------:R1:W3:Y:S01]  /*8530*/  MUFU.EX2 R41, R2 ;  /* 0x0000000200297308 */ /* 0x0002e20000000800 */
[----:B------:R-:W-:Y:S01]  /*8540*/  FADD.FTZ R3, R29, R3 ;  /* 0x000000031d037221 */ /* 0x000fe20000010000 */
[----:B------:R-:W4:Y:S03]  /*8550*/  LDSM.16.MT88.4 R124, [R216+0x9c00] ;  /* 0x009c0000d87c783b */ /* 0x000f260000004200 */
[----:B------:R-:W-:-:S04]  /*8560*/  FADD.FTZ R3, R39, R3 ;  /* 0x0000000327037221 */ /* 0x000fc80000010000 */
        /* <DEDUP_REMOVED lines=14> */
[----:B-1----:R-:W-:Y:S01]  /*8650*/  FFMA.FTZ R2, R197, UR22, -R12 ;  /* 0x00000016c5027c23 */ /* 0x002fe2000801080c */
[----:B------:R-:W-:Y:S02]  /*8660*/  MOV R197, R155 ;  /* 0x0000009b00c57202 */ /* 0x000fe40000000f00 */
[----:B------:R-:W1:Y:S03]  /*8670*/  LDSM.16.MT88.4 R152, [R216+0xac00] ;  /* 0x00ac0000d898783b */ /* 0x000e660000004200 */
[----:B------:R3:W5:Y:S01]  /*8680*/  MUFU.EX2 R14, R2 ;  /* 0x00000002000e7308 */ /* 0x0007620000000800 */
[----:B------:R-:W-:-:S04]  /*8690*/  FADD.FTZ R8, R28, R197 ;  /* 0x000000c51c087221 */ /* 0x000fc80000010000 */
[----:B------:R-:W-:Y:S01]  /*86a0*/  FADD.FTZ R8, R38, R8 ;  /* 0x0000000826087221 */ /* 0x000fe20000010000 */
[----:B---3--:R-:W-:Y:S01]  /*86b0*/  FFMA.FTZ R2, R205, UR22, -R0 ;  /* 0x00000016cd027c23 */ /* 0x008fe20008010800 */
[----:B-----5:R-:W-:-:S03]  /*86c0*/  F2FP.F16.F32.PACK_AB R95, R14, R15 ;  /* 0x0000000f0e5f723e */ /* 0x020fc600000000ff */
[----:B------:R3:W5:Y:S04]  /*86d0*/  MUFU.EX2 R13, R2 ;  /* 0x00000002000d7308 */ /* 0x0007680000000800 */
        /* <DEDUP_REMOVED lines=162> */
[----:B------:R-:W-:Y:S04]  /*9100*/  LDSM.16.M88.4 R32, [R217+0x6000] ;  /* 0x00600000d920783b */ /* 0x000fe80000000200 */
[----:B------:R-:W4:Y:S04]  /*9110*/  LDSM.16.M88.4 R12, [R220] ;  /* 0x00000000dc0c783b */ /* 0x000f280000000200 */
[----:B-1----:R-:W1:Y:S04]  /*9120*/  LDSM.16.M88.4 R8, [R220+0x1000] ;  /* 0x00100000dc08783b */ /* 0x002e680000000200 */
[----:B------:R-:W5:Y:S04]  /*9130*/  LDSM.16.M88.4 R28, [R217+0x6400] ;  /* 0x00640000d91c783b */ /* 0x000f680000000200 */
[----:B------:R-:W3:Y:S04]  /*9140*/  LDSM.16.M88.4 R24, [R217+0x6800] ;  /* 0x00680000d918783b */ /* 0x000ee80000000200 */
[----:B------:R-:W3:Y:S04]  /*9150*/  LDSM.16.M88.4 R20, [R217+0x6c00] ;  /* 0x006c0000d914783b */ /* 0x000ee80000000200 */
[----:B--2---:R-:W-:Y:S04]  /*9160*/  LDSM.16.M88.4 R4, [R221+0x1000] ;  /* 0x00100000dd04783b */ /* 0x004fe80000000200 */
[----:B------:R-:W2:Y:S04]  /*9170*/  LDSM.16.M88.4 R52, [R219+0x6800] ;  /* 0x00680000db34783b */ /* 0x000ea80000000200 */
[----:B------:R-:W2:Y:S04]  /*9180*/  LDSM.16.M88.4 R44, [R219+0x6000] ;  /* 0x00600000db2c783b */ /* 0x000ea80000000200 */
[----:B------:R-:W2:Y:S04]  /*9190*/  LDSM.16.M88.4 R40, [R219+0x6400] ;  /* 0x00640000db28783b */ /* 0x000ea80000000200 */
[----:B------:R-:W2:Y:S01]  /*91a0*/  LDSM.16.M88.4 R48, [R219+0x6c00] ;  /* 0x006c0000db30783b */ /* 0x000ea20000000200 */
[----:B----4-:R-:W-:Y:S03]  /*91b0*/  HMMA.16816.F32 R184, R12, R34, RZ ;  /* 0x000000220cb8723c */ /* 0x010fe600000018ff */
[----:B------:R-:W4:Y:S04]  /*91c0*/  LDSM.16.M88.4 R16, [R221] ;  /* 0x00000000dd10783b */ /* 0x000f280000000200 */
[----:B------:R-:W0:Y:S01]  /*91d0*/  LDGDEPBAR ;  /* 0x00000000000079af */ /* 0x000e220000000000 */
[C---:B-1----:R-:W-:Y:S06]  /*91e0*/  HMMA.16816.F32 R108, R8.reuse, R32, RZ ;  /* 0x00000020086c723c */ /* 0x042fec00000018ff */
[C---:B-----5:R-:W-:Y:S06]  /*91f0*/  HMMA.16816.F32 R60, R8.reuse, R28, RZ ;  /* 0x0000001c083c723c */ /* 0x060fec00000018ff */
[C---:B---3--:R-:W-:Y:S06]  /*9200*/  HMMA.16816.F32 R56, R8.reuse, R24, RZ ;  /* 0x000000180838723c */ /* 0x048fec00000018ff */
[----:B------:R-:W-:Y:S01]  /*9210*/  HMMA.16816.F32 R36, R8, R20, RZ ;  /* 0x000000140824723c */ /* 0x000fe200000018ff */
[----:B------:R-:W-:-:S02]  /*9220*/  IMAD.MOV.U32 R3, RZ, RZ, R185 ;  /* 0x000000ffff037224 */ /* 0x000fc400078e00b9 */
[----:B------:R-:W-:Y:S02]  /*9230*/  IMAD.MOV.U32 R2, RZ, RZ, R186 ;  /* 0x000000ffff027224 */ /* 0x000fe400078e00ba */
[----:B------:R-:W-:Y:S01]  /*9240*/  IMAD.MOV.U32 R0, RZ, RZ, R187 ;  /* 0x000000ffff007224 */ /* 0x000fe200078e00bb */
[C---:B------:R-:W-:Y:S06]  /*9250*/  HMMA.16816.F32 R64, R8.reuse, R34, RZ ;  /* 0x000000220840723c */ /* 0x040fec00000018ff */
[C---:B------:R-:W-:Y:S06]  /*9260*/  HMMA.16816.F32 R176, R8.reuse, R30, RZ ;  /* 0x0000001e08b0723c */ /* 0x040fec00000018ff */
[C---:B------:R-:W-:Y:S06]  /*9270*/  HMMA.16816.F32 R180, R8.reuse, R26, RZ ;  /* 0x0000001a08b4723c */ /* 0x040fec00000018ff */
[----:B------:R-:W-:Y:S06]  /*9280*/  HMMA.16816.F32 R8, R8, R22, RZ ;  /* 0x000000160808723c */ /* 0x000fec00000018ff */
[C---:B------:R-:W-:Y:S06]  /*9290*/  HMMA.16816.F32 R236, R12.reuse, R32, RZ ;  /* 0x000000200cec723c */ /* 0x040fec00000018ff */
[----:B------:R-:W-:Y:S01]  /*92a0*/  HMMA.16816.F32 R196, R12, R28, RZ ;  /* 0x0000001c0cc4723c */ /* 0x000fe200000018ff */
[----:B------:R-:W-:-:S05]  /*92b0*/  IMAD.MOV.U32 R32, RZ, RZ, R184 ;  /* 0x000000ffff207224 */ /* 0x000fca00078e00b8 */
[C---:B------:R-:W-:Y:S01]  /*92c0*/  HMMA.16816.F32 R248, R12.reuse, R30, RZ ;  /* 0x0000001e0cf8723c */ /* 0x040fe200000018ff */
[----:B------:R-:W-:Y:S05]  /*92d0*/  LDSM.16.M88.4 R28, [R217+0x7c00] ;  /* 0x007c0000d91c783b */ /* 0x000fea0000000200 */
[C---:B------:R-:W-:Y:S06]  /*92e0*/  HMMA.16816.F32 R188, R12.reuse, R24, RZ ;  /* 0x000000180cbc723c */ /* 0x040fec00000018ff */
[C---:B------:R-:W-:Y:S06]  /*92f0*/  HMMA.16816.F32 R244, R12.reuse, R26, RZ ;  /* 0x0000001a0cf4723c */ /* 0x040fec00000018ff */
[C---:B------:R-:W-:Y:S06]  /*9300*/  HMMA.16816.F32 R184, R12.reuse, R20, RZ ;  /* 0x000000140cb8723c */ /* 0x040fec00000018ff */
[----:B------:R-:W-:Y:S01]  /*9310*/  HMMA.16816.F32 R212, R12, R22, RZ ;  /* 0x000000160cd4723c */ /* 0x000fe200000018ff */
[----:B------:R-:W-:Y:S05]  /*9320*/  LDSM.16.M88.4 R20, [R217+0x7000] ;  /* 0x00700000d914783b */ /* 0x000fea0000000200 */
[C---:B--2---:R-:W-:Y:S06]  /*9330*/  HMMA.16816.F32 R200, R4.reuse, R52, R56 ;  /* 0x0000003404c8723c */ /* 0x044fec0000001838 */
[C---:B------:R-:W-:Y:S06]  /*9340*/  HMMA.16816.F32 R208, R4.reuse, R44, R108 ;  /* 0x0000002c04d0723c */ /* 0x040fec000000186c */
[----:B------:R-:W-:Y:S01]  /*9350*/  HMMA.16816.F32 R204, R4, R40, R60 ;  /* 0x0000002804cc723c */ /* 0x000fe2000000183c */
[----:B------:R-:W-:-:S02]  /*9360*/  IMAD.MOV.U32 R108, RZ, RZ, R32 ;  /* 0x000000ffff6c7224 */ /* 0x000fc400078e0020 */
[----:B------:R-:W-:Y:S01]  /*9370*/  LDSM.16.M88.4 R32, [R217+0x7800] ;  /* 0x00780000d920783b */ /* 0x000fe20000000200 */
[----:B------:R-:W-:Y:S02]  /*9380*/  IMAD.MOV.U32 R109, RZ, RZ, R3 ;  /* 0x000000ffff6d7224 */ /* 0x000fe400078e0003 */
[C---:B------:R-:W-:Y:S01]  /*9390*/  HMMA.16816.F32 R192, R4.reuse, R48, R36 ;  /* 0x0000003004c0723c */ /* 0x040fe20000001824 */
[----:B------:R-:W-:Y:S01]  /*93a0*/  LDSM.16.M88.4 R36, [R217+0x7400] ;  /* 0x00740000d924783b */ /* 0x000fe20000000200 */
[----:B------:R-:W-:Y:S02]  /*93b0*/  IMAD.MOV.U32 R110, RZ, RZ, R2 ;  /* 0x000000ffff6e7224 */ /* 0x000fe400078e0002 */
[----:B------:R-:W-:Y:S02]  /*93c0*/  IMAD.MOV.U32 R111, RZ, RZ, R0 ;  /* 0x000000ffff6f7224 */ /* 0x000fe400078e0000 */
        /* <DEDUP_REMOVED lines=17> */
[----:B-1----:R-:W-:Y:S01]  /*94e0*/  HMMA.16816.F32 R44, R4, R22, R12 ;  /* 0x00000016042c723c */ /* 0x002fe2000000180c */
[----:B------:R-:W1:Y:S05]  /*94f0*/  LDSM.16.M88.4 R12, [R221+0x3000] ;  /* 0x00300000dd0c783b */ /* 0x000e6a0000000200 */
[C---:B------:R-:W-:Y:S06]  /*9500*/  HMMA.16816.F32 R176, R16.reuse, R42, R248 ;  /* 0x0000002a10b0723c */ /* 0x040fec00000018f8 */
[----:B------:R-:W-:Y:S01]  /*9510*/  HMMA.16816.F32 R64, R16, R50, R212 ;  /* 0x000000321040723c */ /* 0x000fe200000018d4 */
[----:B------:R-:W-:Y:S05]  /*9520*/  LDSM.16.M88.4 R48, [R219+0x7800] ;  /* 0x00780000db30783b */ /* 0x000fea0000000200 */
[----:B------:R-:W-:Y:S01]  /*9530*/  HMMA.16816.F32 R16, R4, R28, R192 ;  /* 0x0000001c0410723c */ /* 0x000fe200000018c0 */
[----:B------:R-:W-:-:S02]  /*9540*/  IMAD.MOV.U32 R212, RZ, RZ, R40 ;  /* 0x000000ffffd47224 */ /* 0x000fc400078e0028 */
[----:B------:R-:W-:Y:S02]  /*9550*/  IMAD.MOV.U32 R213, RZ, RZ, R3 ;  /* 0x000000ffffd57224 */ /* 0x000fe400078e0003 */
[----:B------:R-:W-:Y:S01]  /*9560*/  IMAD.MOV.U32 R214, RZ, RZ, R2 ;  /* 0x000000ffffd67224 */ /* 0x000fe200078e0002 */
[----:B------:R-:W-:Y:S01]  /*9570*/  HMMA.16816.F32 R192, R4, R34, R56 ;  /* 0x0000002204c0723c */ /* 0x000fe20000001838 */
[----:B------:R-:W3:Y:S01]  /*9580*/  LDSM.16.M88.4 R56, [R219+0x7400] ;  /* 0x00740000db38783b */ /* 0x000ee20000000200 */
[----:B------:R-:W-:-:S04]  /*9590*/  IMAD.MOV.U32 R215, RZ, RZ, R0 ;  /* 0x000000ffffd77224 */ /* 0x000fc800078e0000 */
[C---:B------:R-:W-:Y:S01]  /*95a0*/  HMMA.16816.F32 R40, R4.reuse, R38, R24 ;  /* 0x000000260428723c */ /* 0x040fe20000001818 */
[----:B------:R-:W4:Y:S05]  /*95b0*/  LDSM.16.M88.4 R24, [R219+0x7c00] ;  /* 0x007c0000db18783b */ /* 0x000f2a0000000200 */
[C---:B------:R-:W-:Y:S06]  /*95c0*/  HMMA.16816.F32 R60, R4.reuse, R20, R208 ;  /* 0x00000014043c723c */ /* 0x040fec00000018d0 */
[----:B------:R-:W-:Y:S01]  /*95d0*/  HMMA.16816.F32 R188, R4, R36, R204 ;  /* 0x0000002404bc723c */ /* 0x000fe200000018cc */
[----:B------:R-:W-:-:S02]  /*95e0*/  IMAD.MOV.U32 R3, RZ, RZ, R17 ;  /* 0x000000ffff037224 */ /* 0x000fc400078e0011 */
[----:B------:R-:W-:Y:S02]  /*95f0*/  IMAD.MOV.U32 R2, RZ, RZ, R18 ;  /* 0x000000ffff027224 */ /* 0x000fe400078e0012 */
[----:B------:R-:W-:Y:S01]  /*9600*/  IMAD.MOV.U32 R0, RZ, RZ, R19 ;  /* 0x000000ffff007224 */ /* 0x000fe200078e0013 */
[C---:B------:R-:W-:Y:S01]  /*9610*/  HMMA.16816.F32 R208, R4.reuse, R32, R200 ;  /* 0x0000002004d0723c */ /* 0x040fe200000018c8 */
[----:B------:R-:W-:Y:S02]  /*9620*/  IMAD.MOV.U32 R204, RZ, RZ, R16 ;  /* 0x000000ffffcc7224 */ /* 0x000fe400078e0010 */
[----:B------:R-:W5:Y:S03]  /*9630*/  LDSM.16.M88.4 R16, [R221+0x2000] ;  /* 0x00200000dd10783b */ /* 0x000f660000000200 */
[----:B------:R-:W-:Y:S01]  /*9640*/  HMMA.16816.F32 R200, R4, R30, R240 ;  /* 0x0000001e04c8723c */ /* 0x000fe200000018f0 */
[----:B------:R-:W-:Y:S05]  /*9650*/  LDSM.16.M88.4 R4, [R220+0x5000] ;  /* 0x00500000dc04783b */ /* 0x000fea0000000200 */
[C---:B--2---:R-:W-:Y:S06]  /*9660*/  HMMA.16816.F32 R240, R8.reuse, R20, R236 ;  /* 0x0000001408f0723c */ /* 0x044fec00000018ec */
[----:B------:R-:W-:Y:S01]  /*9670*/  HMMA.16816.F32 R244, R8, R36, R196 ;  /* 0x0000002408f4723c */ /* 0x000fe200000018c4 */
[----:B------:R-:W-:-:S02]  /*9680*/  IMAD.MOV.U32 R20, RZ, RZ, R204 ;  /* 0x000000ffff147224 */ /* 0x000fc400078e00cc */
[----:B------:R-:W-:-:S03]  /*9690*/  IMAD.MOV.U32 R21, RZ, RZ, R3 ;  /* 0x000000ffff157224 */ /* 0x000fc600078e0003 */
[C---:B------:R-:W-:Y:S06]  /*96a0*/  HMMA.16816.F32 R196, R8.reuse, R28, R184 ;  /* 0x0000001c08c4723c */ /* 0x040fec00000018b8 */
[C---:B------:R-:W-:Y:S06]  /*96b0*/  HMMA.16816.F32 R248, R8.reuse, R22, R180 ;  /* 0x0000001608f8723c */ /* 0x040fec00000018b4 */
[----:B------:R-:W-:Y:S01]  /*96c0*/  HMMA.16816.F32 R236, R8, R38, R176 ;  /* 0x0000002608ec723c */ /* 0x000fe200000018b0 */
[----:B------:R-:W-:Y:S01]  /*96d0*/  IMAD.MOV.U32 R22, RZ, RZ, R2 ;  /* 0x000000ffff167224 */ /* 0x000fe200078e0002 */
[----:B------:R-:W-:Y:S01]  /*96e0*/  LDSM.16.M88.4 R36, [R217+0x8800] ;  /* 0x00880000d924783b */ /* 0x000fe20000000200 */
[----:B------:R-:W-:-:S03]  /*96f0*/  IMAD.MOV.U32 R23, RZ, RZ, R0 ;  /* 0x000000ffff177224 */ /* 0x000fc600078e0000 */
[C---:B------:R-:W-:Y:S06]  /*9700*/  HMMA.16816.F32 R212, R8.reuse, R32, R212 ;  /* 0x0000002008d4723c */ /* 0x040fec00000018d4 */
[C---:B------:R-:W-:Y:S01]  /*9710*/  HMMA.16816.F32 R204, R8.reuse, R34, R108 ;  /* 0x0000002208cc723c */ /* 0x040fe2000000186c */
[----:B------:R-:W-:Y:S05]  /*9720*/  LDSM.16.M88.4 R32, [R217+0x8c00] ;  /* 0x008c0000d920783b */ /* 0x000fea0000000200 */
[----:B------:R-:W-:Y:S06]  /*9730*/  HMMA.16816.F32 R184, R8, R30, R64 ;  /* 0x0000001e08b8723c */ /* 0x000fec0000001840 */
[C---:B-1----:R-:W-:Y:S01]  /*9740*/  HMMA.16816.F32 R8, R12.reuse, R54, R44 ;  /* 0x000000360c08723c */ /* 0x042fe2000000182c */
[----:B------:R-:W1:Y:S05]  /*9750*/  LDSM.16.M88.4 R44, [R217+0x8000] ;  /* 0x00800000d92c783b */ /* 0x000e6a0000000200 */
[C---:B---3--:R-:W-:Y:S01]  /*9760*/  HMMA.16816.F32 R176, R12.reuse, R58, R40 ;  /* 0x0000003a0cb0723c */ /* 0x048fe20000001828 */
[----:B------:R-:W2:Y:S05]  /*9770*/  LDSM.16.M88.4 R40, [R217+0x8400] ;  /* 0x00840000d928783b */ /* 0x000eaa0000000200 */
[C---:B------:R-:W-:Y:S06]  /*9780*/  HMMA.16816.F32 R28, R12.reuse, R52, R60 ;  /* 0x000000340c1c723c */ /* 0x040fec000000183c */
[C---:B----4-:R-:W-:Y:S06]  /*9790*/  HMMA.16816.F32 R60, R12.reuse, R24, R20 ;  /* 0x000000180c3c723c */ /* 0x050fec0000001814 */
[C---:B------:R-:W-:Y:S06]  /*97a0*/  HMMA.16816.F32 R180, R12.reuse, R56, R188 ;  /* 0x000000380cb4723c */ /* 0x040fec00000018bc */
[C---:B------:R-:W-:Y:S06]  /*97b0*/  HMMA.16816.F32 R108, R12.reuse, R48, R208 ;  /* 0x000000300c6c723c */ /* 0x040fec00000018d0 */
[C---:B------:R-:W-:Y:S06]  /*97c0*/  HMMA.16816.F32 R64, R12.reuse, R50, R192 ;  /* 0x000000320c40723c */ /* 0x040fec00000018c0 */
[----:B------:R-:W-:Y:S01]  /*97d0*/  HMMA.16816.F32 R20, R12, R26, R200 ;  /* 0x0000001a0c14723c */ /* 0x000fe200000018c8 */
[----:B------:R-:W3:Y:S05]  /*97e0*/  LDSM.16.M88.4 R12, [R220+0x4000] ;  /* 0x00400000dc0c783b */ /* 0x000eea0000000200 */
[C---:B-----5:R-:W-:Y:S06]  /*97f0*/  HMMA.16816.F32 R188, R16.reuse, R52, R240 ;  /* 0x0000003410bc723c */ /* 0x060fec00000018f0 */
[C---:B------:R-:W-:Y:S06]  /*9800*/  HMMA.16816.F32 R248, R16.reuse, R54, R248 ;  /* 0x0000003610f8723c */ /* 0x040fec00000018f8 */
[C---:B------:R-:W-:Y:S06]  /*9810*/  HMMA.16816.F32 R52, R16.reuse, R48, R212 ;  /* 0x000000301034723c */ /* 0x040fec00000018d4 */
[----:B------:R-:W-:Y:S06]  /*9820*/  HMMA.16816.F32 R212, R16, R50, R204 ;  /* 0x0000003210d4723c */ /* 0x000fec00000018cc */
[C---:B-1----:R-:W-:Y:S01]  /*9830*/  HMMA.16816.F32 R204, R4.reuse, R44, R28 ;  /* 0x0000002c04cc723c */ /* 0x042fe2000000181c */
[----:B------:R-:W-:Y:S05]  /*9840*/  LDSM.16.M88.4 R28, [R219+0x8000] ;  /* 0x00800000db1c783b */ /* 0x000fea0000000200 */
[----:B------:R-:W-:Y:S01]  /*9850*/  HMMA.16816.F32 R200, R4, R46, R8 ;  /* 0x0000002e04c8723c */ /* 0x000fe20000001808 */
[----:B------:R-:W1:Y:S05]  /*9860*/  LDSM.16.M88.4 R8, [R221+0x4000] ;  /* 0x00400000dd08783b */ /* 0x000e6a0000000200 */
[C---:B------:R-:W-:Y:S06]  /*9870*/  HMMA.16816.F32 R244, R16.reuse, R56, R244 ;  /* 0x0000003810f4723c */ /* 0x040fec00000018f4 */
[C---:B------:R-:W-:Y:S06]  /*9880*/  HMMA.16816.F32 R56, R16.reuse, R58, R236 ;  /* 0x0000003a1038723c */ /* 0x040fec00000018ec */
[C---:B------:R-:W-:Y:S06]  /*9890*/  HMMA.16816.F32 R236, R16.reuse, R24, R196 ;  /* 0x0000001810ec723c */ /* 0x040fec00000018c4 */
[----:B------:R-:W-:Y:S01]  /*98a0*/  HMMA.16816.F32 R208, R16, R26, R184 ;  /* 0x0000001a10d0723c */ /* 0x000fe200000018b8 */
[----:B------:R-:W-:Y:S04]  /*98b0*/  LDSM.16.M88.4 R16, [R219+0x8c00] ;  /* 0x008c0000db10783b */ /* 0x000fe80000000200 */
[----:B------:R-:W-:Y:S01]  /*98c0*/  LDSM.16.M88.4 R24, [R219+0x8400] ;  /* 0x00840000db18783b */ /* 0x000fe20000000200 */
[C---:B--2---:R-:W-:Y:S06]  /*98d0*/  HMMA.16816.F32 R196, R4.reuse, R40, R180 ;  /* 0x0000002804c4723c */ /* 0x044fec00000018b4 */
[C---:B------:R-:W-:Y:S06]  /*98e0*/  HMMA.16816.F32 R192, R4.reuse, R42, R176 ;  /* 0x0000002a04c0723c */ /* 0x040fec00000018b0 */
[C---:B------:R-:W-:Y:S06]  /*98f0*/  HMMA.16816.F32 R184, R4.reuse, R36, R108 ;  /* 0x0000002404b8723c */ /* 0x040fec000000186c */
[C---:B------:R-:W-:Y:S06]  /*9900*/  HMMA.16816.F32 R180, R4.reuse, R38, R64 ;  /* 0x0000002604b4723c */ /* 0x040fec0000001840 */
[C---:B------:R-:W-:Y:S06]  /*9910*/  HMMA.16816.F32 R176, R4.reuse, R32, R60 ;  /* 0x0000002004b0723c */ /* 0x040fec000000183c */
[----:B------:R-:W-:Y:S01]  /*9920*/  HMMA.16816.F32 R108, R4, R34, R20 ;  /* 0x00000022046c723c */ /* 0x000fe20000001814 */
[----:B------:R-:W2:Y:S04]  /*9930*/  LDSM.16.M88.4 R4, [R221+0x5000] ;  /* 0x00500000dd04783b */ /* 0x000ea80000000200 */
[----:B------:R-:W4:Y:S01]  /*9940*/  LDSM.16.M88.4 R20, [R219+0x8800] ;  /* 0x00880000db14783b */ /* 0x000f220000000200 */
[----:B---3--:R-:W-:Y:S01]  /*9950*/  HMMA.16816.F32 R48, R12, R44, R188 ;  /* 0x0000002c0c30723c */ /* 0x008fe200000018bc */
[----:B------:R-:W-:-:S05]  /*9960*/  DEPBAR.LE SB0, 0x0 ;  /* 0x000080000000791a */ /* 0x000fca0000000000 */
[C---:B------:R-:W-:Y:S06]  /*9970*/  HMMA.16816.F32 R64, R12.reuse, R40, R244 ;  /* 0x000000280c40723c */ /* 0x040fec00000018f4 */
[C---:B------:R-:W-:Y:S06]  /*9980*/  HMMA.16816.F32 R56, R12.reuse, R42, R56 ;  /* 0x0000002a0c38723c */ /* 0x040fec0000001838 */
[----:B------:R-:W-:Y:S06]  /*9990*/  HMMA.16816.F32 R40, R12, R32, R236 ;  /* 0x000000200c28723c */ /* 0x000fec00000018ec */
[----:B-1----:R-:W-:Y:S06]  /*99a0*/  HMMA.16816.F32 R48, R8, R28, R48 ;  /* 0x0000001c0830723c */ /* 0x002fec0000001830 */
[C---:B------:R-:W-:Y:S06]  /*99b0*/  HMMA.16816.F32 R60, R12.reuse, R46, R248 ;  /* 0x0000002e0c3c723c */ /* 0x040fec00000018f8 */
[C---:B------:R-:W-:Y:S06]  /*99c0*/  HMMA.16816.F32 R52, R12.reuse, R36, R52 ;  /* 0x000000240c34723c */ /* 0x040fec0000001834 */
[C---:B------:R-:W-:Y:S06]  /*99d0*/  HMMA.16816.F32 R44, R12.reuse, R38, R212 ;  /* 0x000000260c2c723c */ /* 0x040fec00000018d4 */
[----:B------:R-:W-:Y:S01]  /*99e0*/  HMMA.16816.F32 R36, R12, R34, R208 ;  /* 0x000000220c24723c */ /* 0x000fe200000018d0 */
[----:B------:R-:W-:Y:S01]  /*99f0*/  FMUL.FTZ R0, R48, UR25 ;  /* 0x0000001930007c20 */ /* 0x000fe20008410000 */
[----:B------:R-:W-:-:S04]  /*9a00*/  FMUL.FTZ R2, R50, UR25 ;  /* 0x0000001932027c20 */ /* 0x000fc80008410000 */
[C---:B--2---:R-:W-:Y:S06]  /*9a10*/  HMMA.16816.F32 R12, R4.reuse, R28, R204 ;  /* 0x0000001c040c723c */ /* 0x044fec00000018cc */
[C---:B------:R-:W-:Y:S06]  /*9a20*/  HMMA.16816.F32 R240, R4.reuse, R18, R108 ;  /* 0x0000001204f0723c */ /* 0x040fec000000186c */
[-C--:B------:R-:W-:Y:S06]  /*9a30*/  HMMA.16816.F32 R176, R4, R16.reuse, R176 ;  /* 0x0000001004b0723c */ /* 0x080fec00000018b0 */
[----:B------:R-:W-:Y:S01]  /*9a40*/  HMMA.16816.F32 R108, R8, R16, R40 ;  /* 0x00000010086c723c */ /* 0x000fe20000001828 */
[----:B------:R1:W2:Y:S05]  /*9a50*/  MUFU.TANH R16, R0 ;  /* 0x0000000000107308 */ /* 0x0002aa0000002400 */
[----:B------:R-:W-:Y:S01]  /*9a60*/  HMMA.16816.F32 R32, R4, R30, R200 ;  /* 0x0000001e0420723c */ /* 0x000fe200000018c8 */
[----:B------:R-:W-:-:S05]  /*9a70*/  FMUL.FTZ R15, R15, UR25 ;  /* 0x000000190f0f7c20 */ /* 0x000fca0008410000 */
[C---:B------:R-:W-:Y:S01]  /*9a80*/  HMMA.16816.F32 R28, R8.reuse, R30, R60 ;  /* 0x0000001e081c723c */ /* 0x040fe2000000183c */
[----:B------:R-:W-:Y:S02]  /*9a90*/  IMAD.MOV.U32 R201, RZ, RZ, R242 ;  /* 0x000000ffffc97224 */ /* 0x000fe400078e00f2 */
[----:B------:R-:W-:Y:S02]  /*9aa0*/  IMAD.MOV.U32 R207, RZ, RZ, R240 ;  /* 0x000000ffffcf7224 */ /* 0x000fe400078e00f0 */
[----:B------:R-:W-:Y:S01]  /*9ab0*/  IMAD.MOV.U32 R200, RZ, RZ, R243 ;  /* 0x000000ffffc87224 */ /* 0x000fe200078e00f3 */
[C---:B------:R-:W-:Y:S01]  /*9ac0*/  HMMA.16816.F32 R64, R8.reuse, R24, R64 ;  /* 0x000000180840723c */ /* 0x040fe20000001840 */
[----:B-1----:R-:W-:Y:S02]  /*9ad0*/  IMAD.U32 R0, RZ, RZ, UR20 ;  /* 0x00000014ff007e24 */ /* 0x002fe4000f8e00ff */
[----:B------:R-:W-:Y:S02]  /*9ae0*/  IMAD.MOV.U32 R204, RZ, RZ, R241 ;  /* 0x000000ffffcc7224 */ /* 0x000fe400078e00f1 */
[----:B------:R-:W-:Y:S01]  /*9af0*/  IMAD R0, R0, 0x40, R252 ;  /* 0x0000004000007824 */ /* 0x000fe200078e02fc */
[----:B------:R-:W-:Y:S03]  /*9b00*/  HMMA.16816.F32 R56, R8, R26, R56 ;  /* 0x0000001a0838723c */ /* 0x000fe60000001838 */
[----:B------:R-:W-:Y:S01]  /*9b10*/  IMAD.IADD R3, R227, 0x1, -R0 ;  /* 0x00000001e3037824 */ /* 0x000fe200078e0a00 */
[----:B------:R-:W-:-:S02]  /*9b20*/  ISETP.GE.AND P0, PT, R0, R234, PT ;  /* 0x000000ea0000720c */ /* 0x000fc40003f06270 */
[C---:B----4-:R-:W-:Y:S01]  /*9b30*/  HMMA.16816.F32 R52, R8.reuse, R20, R52 ;  /* 0x000000140834723c */ /* 0x050fe20000001834 */
[C---:B------:R-:W-:Y:S02]  /*9b40*/  ISETP.GE.AND P6, PT, R0.reuse, R233, PT ;  /* 0x000000e90000720c */ /* 0x040fe40003fc6270 */
[C---:B------:R-:W-:Y:S02]  /*9b50*/  ISETP.GE.AND P5, PT, R0.reuse, R232, PT ;  /* 0x000000e80000720c */ /* 0x040fe40003fa6270 */
[C---:B------:R-:W-:Y:S01]  /*9b60*/  ISETP.GE.AND P1, PT, R0.reuse, R231, PT ;  /* 0x000000e70000720c */ /* 0x040fe20003f26270 */
[C---:B------:R-:W-:Y:S01]  /*9b70*/  HMMA.16816.F32 R60, R8.reuse, R22, R44 ;  /* 0x00000016083c723c */ /* 0x040fe2000000182c */
[C---:B------:R-:W-:Y:S01]  /*9b80*/  ISETP.LT.OR P0, PT, R0.reuse, R226, P0 ;  /* 0x000000e20000720c */ /* 0x040fe20000701670 */
[----:B------:R-:W-:Y:S01]  /*9b90*/  FMUL.FTZ R17, R29, UR25 ;  /* 0x000000191d117c20 */ /* 0x000fe20008410000 */
[C---:B------:R-:W-:Y:S01]  /*9ba0*/  ISETP.LT.OR P6, PT, R0.reuse, R225, P6 ;  /* 0x000000e10000720c */ /* 0x040fe200037c1670 */
[----:B------:R-:W-:Y:S01]  /*9bb0*/  BAR.SYNC.DEFER_BLOCKING 0x0 ;  /* 0x0000000000007b1d */ /* 0x000fe20000010000 */
[C---:B------:R-:W-:Y:S01]  /*9bc0*/  ISETP.LT.OR P5, PT, R0.reuse, R224, P5 ;  /* 0x000000e00000720c */ /* 0x040fe20002fa1670 */
[----:B------:R-:W-:Y:S01]  /*9bd0*/  HMMA.16816.F32 R188, R8, R18, R36 ;  /* 0x0000001208bc723c */ /* 0x000fe20000001824 */
[----:B------:R-:W-:-:S03]  /*9be0*/  ISETP.LT.OR P1, PT, R0, R223, P1 ;  /* 0x000000df0000720c */ /* 0x000fc60000f21670 */
[----:B------:R1:W3:Y:S02]  /*9bf0*/  MUFU.TANH R11, R2 ;  /* 0x00000002000b7308 */ /* 0x0002e40000002400 */
[----:B------:R-:W-:Y:S01]  /*9c00*/  HMMA.16816.F32 R196, R4, R24, R196 ;  /* 0x0000001804c4723c */ /* 0x000fe200000018c4 */
[----:B------:R-:W-:Y:S01]  /*9c10*/  FMUL.FTZ R8, R49, UR25 ;  /* 0x0000001931087c20 */ /* 0x000fe20008410000 */
[----:B------:R-:W-:Y:S01]  /*9c20*/  FMUL.FTZ R18, R34, UR25 ;  /* 0x0000001922127c20 */ /* 0x000fe20008410000 */
[----:B------:R-:W-:-:S03]  /*9c30*/  FMUL.FTZ R19, R67, UR25 ;  /* 0x0000001943137c20 */ /* 0x000fc60008410000 */
[C---:B------:R-:W-:Y:S06]  /*9c40*/  HMMA.16816.F32 R192, R4.reuse, R26, R192 ;  /* 0x0000001a04c0723c */ /* 0x040fec00000018c0 */
[----:B------:R-:W-:Y:S01]  /*9c50*/  HMMA.16816.F32 R184, R4, R20, R184 ;  /* 0x0000001404b8723c */ /* 0x000fe200000018b8 */
[----:B-1----:R-:W-:Y:S01]  /*9c60*/  FMUL.FTZ R2, R12, UR25 ;  /* 0x000000190c027c20 */ /* 0x002fe20008410000 */
[----:B------:R-:W-:-:S04]  /*9c70*/  FMUL.FTZ R12, R13, UR25 ;  /* 0x000000190d0c7c20 */ /* 0x000fc80008410000 */
[----:B------:R-:W-:Y:S01]  /*9c80*/  HMMA.16816.F32 R180, R4, R22, R180 ;  /* 0x0000001604b4723c */ /* 0x000fe200000018b4 */
[----:B------:R1:W4:Y:S01]  /*9c90*/  MUFU.TANH R10, R2 ;  /* 0x00000002000a7308 */ /* 0x0003220000002400 */
[----:B------:R-:W-:Y:S01]  /*9ca0*/  FMUL.FTZ R21, R33, UR25 ;  /* 0x0000001921157c20 */ /* 0x000fe20008410000 */
[----:B------:R-:W-:-:S04]  /*9cb0*/  FMUL.FTZ R20, R65, UR25 ;  /* 0x0000001941147c20 */ /* 0x000fc80008410000 */
[----:B------:R-:W-:Y:S01]  /*9cc0*/  FMUL.FTZ R7, R14, UR25 ;  /* 0x000000190e077c20 */ /* 0x000fe20008410000 */
[--C-:B------:R-:W-:Y:S01]  /*9cd0*/  IMAD.IADD R4, R229, 0x1, -R0.reuse ;  /* 0x00000001e5047824 */ /* 0x100fe200078e0a00 */
[----:B------:R-:W-:Y:S01]  /*9ce0*/  IABS R5, R3 ;  /* 0x0000000300057213 */ /* 0x000fe20000000000 */
[--C-:B------:R-:W-:Y:S01]  /*9cf0*/  IMAD.IADD R6, R230, 0x1, -R0.reuse ;  /* 0x00000001e6067824 */ /* 0x100fe200078e0a00 */
[----:B------:R5:W4:Y:S01]  /*9d00*/  MUFU.TANH R9, R7 ;  /* 0x0000000700097308 */ /* 0x000b220000002400 */
[----:B------:R-:W-:Y:S01]  /*9d10*/  FMUL.FTZ R14, R32, UR25 ;  /* 0x00000019200e7c20 */ /* 0x000fe20008410000 */
[----:B------:R-:W-:Y:S01]  /*9d20*/  FMUL.FTZ R22, R35, UR25 ;  /* 0x0000001923167c20 */ /* 0x000fe20008410000 */
[----:B-1----:R-:W-:-:S05]  /*9d30*/  IMAD.IADD R2, R228, 0x1, -R0 ;  /* 0x00000001e4027824 */ /* 0x002fca00078e0a00 */
[----:B------:R-:W-:Y:S01]  /*9d40*/  MUFU.TANH R13, R8 ;  /* 0x00000008000d7308 */ /* 0x000fe20000002400 */
[----:B------:R-:W-:-:S04]  /*9d50*/  IABS R3, R2 ;  /* 0x0000000200037213 */ /* 0x000fc80000000000 */
[----:B------:R-:W-:Y:S01]  /*9d60*/  FMUL.FTZ R23, R183, UR25 ;  /* 0x00000019b7177c20 */ /* 0x000fe20008410000 */
[----:B------:R-:W-:Y:S02]  /*9d70*/  IABS R2, R4 ;  /* 0x0000000400027213 */ /* 0x000fe40000000000 */
[----:B------:R-:W-:Y:S01]  /*9d80*/  IABS R4, R6 ;  /* 0x0000000600047213 */ /* 0x000fe20000000000 */
[----:B------:R-:W-:Y:S02]  /*9d90*/  IMAD.MOV.U32 R6, RZ, RZ, R5 ;  /* 0x000000ffff067224 */ /* 0x000fe400078e0005 */
[----:B-----5:R-:W-:Y:S01]  /*9da0*/  FMUL.FTZ R7, R51, UR25 ;  /* 0x0000001933077c20 */ /* 0x020fe20008410000 */
[----:B------:R-:W-:Y:S01]  /*9db0*/  IMAD.MOV.U32 R5, RZ, RZ, R3 ;  /* 0x000000ffff057224 */ /* 0x000fe200078e0003 */
[----:B------:R1:W5:Y:S01]  /*9dc0*/  MUFU.TANH R8, R12 ;  /* 0x0000000c00087308 */ /* 0x0003620000002400 */
[----:B------:R-:W-:Y:S01]  /*9dd0*/  IMAD.MOV.U32 R3, RZ, RZ, R2 ;  /* 0x000000ffff037224 */ /* 0x000fe200078e0002 */
[----:B------:R-:W-:Y:S01]  /*9de0*/  I2FP.F32.S32 R6, R6 ;  /* 0x0000000600067245 */ /* 0x000fe20000201400 */
[----:B------:R-:W-:Y:S01]  /*9df0*/  IMAD.MOV.U32 R2, RZ, RZ, R4 ;  /* 0x000000ffff027224 */ /* 0x000fe200078e0004 */
[----:B------:R-:W-:-:S02]  /*9e00*/  I2FP.F32.S32 R5, R5 ;  /* 0x0000000500057245 */ /* 0x000fc40000201400 */
[----:B------:R-:W-:Y:S01]  /*9e10*/  I2FP.F32.S32 R3, R3 ;  /* 0x0000000300037245 */ /* 0x000fe20000201400 */
[----:B--2---:R-:W-:Y:S01]  /*9e20*/  FFMA.FTZ R6, R6, -UR19, R16 ;  /* 0x8000001306067c23 */ /* 0x004fe20008010010 */
[----:B------:R-:W-:Y:S01]  /*9e30*/  I2FP.F32.S32 R2, R2 ;  /* 0x0000000200027245 */ /* 0x000fe20000201400 */
[----:B---3--:R-:W-:Y:S01]  /*9e40*/  FFMA.FTZ R5, R5, -UR19, R11 ;  /* 0x8000001305057c23 */ /* 0x008fe2000801000b */
[----:B------:R-:W-:Y:S01]  /*9e50*/  FMUL.FTZ R16, R31, UR25 ;  /* 0x000000191f107c20 */ /* 0x000fe20008410000 */
[----:B----4-:R-:W-:Y:S01]  /*9e60*/  FFMA.FTZ R4, R3, -UR19, R10 ;  /* 0x8000001303047c23 */ /* 0x010fe2000801000a */
[----:B------:R-:W-:Y:S01]  /*9e70*/  FSEL R36, R6, -INF , !P0 ;  /* 0xff80000006247808 */ /* 0x000fe20004000000 */
[----:B------:R-:W-:Y:S01]  /*9e80*/  FFMA.FTZ R3, R2, -UR19, R9 ;  /* 0x8000001302037c23 */ /* 0x000fe20008010009 */
[----:B------:R-:W-:Y:S01]  /*9e90*/  VIADD R2, R0, 0x1 ;  /* 0x0000000100027836 */ /* 0x000fe20000000000 */
[----:B------:R-:W-:Y:S01]  /*9ea0*/  FSEL R37, R5, -INF , !P6 ;  /* 0xff80000005257808 */ /* 0x000fe20007000000 */
[----:B------:R-:W2:Y:S01]  /*9eb0*/  MUFU.TANH R9, R7 ;  /* 0x0000000700097308 */ /* 0x000ea20000002400 */
[----:B------:R-:W-:Y:S01]  /*9ec0*/  FSEL R38, R4, -INF , !P5 ;  /* 0xff80000004267808 */ /* 0x000fe20006800000 */
[--C-:B------:R-:W-:Y:S01]  /*9ed0*/  IMAD.IADD R5, R227, 0x1, -R2.reuse ;  /* 0x00000001e3057824 */ /* 0x100fe200078e0a02 */
[----:B------:R-:W-:Y:S01]  /*9ee0*/  FSEL R39, R3, -INF , !P1 ;  /* 0xff80000003277808 */ /* 0x000fe20004800000 */
[--C-:B------:R-:W-:Y:S01]  /*9ef0*/  IMAD.IADD R4, R228, 0x1, -R2.reuse ;  /* 0x00000001e4047824 */ /* 0x100fe200078e0a02 */
[C---:B------:R-:W-:Y:S01]  /*9f00*/  ISETP.GE.AND P0, PT, R2.reuse, R234, PT ;  /* 0x000000ea0200720c */ /* 0x040fe20003f06270 */
[----:B------:R-:W-:Y:S01]  /*9f10*/  IMAD.IADD R3, R229, 0x1, -R2 ;  /* 0x00000001e5037824 */ /* 0x000fe200078e0a02 */
[C---:B------:R-:W-:Y:S01]  /*9f20*/  ISETP.GE.AND P6, PT, R2.reuse, R233, PT ;  /* 0x000000e90200720c */ /* 0x040fe20003fc6270 */
[----:B------:R3:W4:Y:S01]  /*9f30*/  MUFU.TANH R7, R15 ;  /* 0x0000000f00077308 */ /* 0x0007220000002400 */
[----:B------:R-:W-:Y:S01]  /*9f40*/  ISETP.GE.AND P5, PT, R2, R232, PT ;  /* 0x000000e80200720c */ /* 0x000fe20003fa6270 */
[----:B-1----:R-:W-:Y:S01]  /*9f50*/  FMUL.FTZ R12, R28, UR25 ;  /* 0x000000191c0c7c20 */ /* 0x002fe20008410000 */
[----:B------:R-:W-:-:S02]  /*9f60*/  ISETP.GE.AND P1, PT, R2, R231, PT ;  /* 0x000000e70200720c */ /* 0x000fc40003f26270 */
        /* <DEDUP_REMOVED lines=8> */
[----:B---3--:R-:W-:Y:S01]  /*9ff0*/  FMUL.FTZ R15, R64, UR25 ;  /* 0x00000019400f7c20 */ /* 0x008fe20008410000 */
[----:B------:R-:W-:Y:S01]  /*a000*/  IABS R4, R3 ;  /* 0x0000000300047213 */ /* 0x000fe20000000000 */
[----:B------:R-:W-:Y:S02]  /*a010*/  IMAD.MOV.U32 R3, RZ, RZ, R10 ;  /* 0x000000ffff037224 */ /* 0x000fe400078e000a */
[----:B------:R-:W-:Y:S01]  /*a020*/  FMUL.FTZ R10, R30, UR25 ;  /* 0x000000191e0a7c20 */ /* 0x000fe20008410000 */
[----:B------:R-:W-:Y:S01]  /*a030*/  IMAD.MOV.U32 R2, RZ, RZ, R5 ;  /* 0x000000ffff027224 */ /* 0x000fe200078e0005 */
[----:B------:R-:W-:Y:S01]  /*a040*/  I2FP.F32.S32 R4, R4 ;  /* 0x0000000400047245 */ /* 0x000fe20000201400 */
[----:B------:R-:W-:Y:S01]  /*a050*/  IMAD.MOV.U32 R11, RZ, RZ, R6 ;  /* 0x000000ffff0b7224 */ /* 0x000fe200078e0006 */
[----:B------:R-:W-:Y:S02]  /*a060*/  I2FP.F32.S32 R5, R3 ;  /* 0x0000000300057245 */ /* 0x000fe40000201400 */
[----:B------:R-:W-:Y:S01]  /*a070*/  I2FP.F32.S32 R2, R2 ;  /* 0x0000000200027245 */ /* 0x000fe20000201400 */
[----:B-----5:R-:W-:Y:S01]  /*a080*/  FFMA.FTZ R4, R4, -UR19, R8 ;  /* 0x8000001304047c23 */ /* 0x020fe20008010008 */
[----:B------:R-:W-:Y:S01]  /*a090*/  I2FP.F32.S32 R3, R11 ;  /* 0x0000000b00037245 */ /* 0x000fe20000201400 */
[----:B--2---:R-:W-:Y:S01]  /*a0a0*/  FFMA.FTZ R5, R5, -UR19, R9 ;  /* 0x8000001305057c23 */ /* 0x004fe20008010009 */
[----:B------:R-:W-:Y:S01]  /*a0b0*/  MUFU.TANH R10, R10 ;  /* 0x0000000a000a7308 */ /* 0x000fe20000002400 */
[----:B------:R-:W-:Y:S01]  /*a0c0*/  FFMA.FTZ R6, R2, -UR19, R13 ;  /* 0x8000001302067c23 */ /* 0x000fe2000801000d */
[----:B------:R-:W-:-:S02]  /*a0d0*/  VIADD R2, R0, 0x8 ;  /* 0x0000000800027836 */ /* 0x000fc40000000000 */
[----:B----4-:R-:W-:Y:S01]  /*a0e0*/  FFMA.FTZ R3, R3, -UR19, R7 ;  /* 0x8000001303037c23 */ /* 0x010fe20008010007 */
[----:B------:R-:W-:Y:S01]  /*a0f0*/  FSEL R33, R5, -INF , !P6 ;  /* 0xff80000005217808 */ /* 0x000fe20007000000 */
[----:B------:R-:W-:Y:S01]  /*a100*/  FMUL.FTZ R13, R198, UR25 ;  /* 0x00000019c60d7c20 */ /* 0x000fe20008410000 */
[----:B------:R-:W-:Y:S01]  /*a110*/  FSEL R32, R6, -INF , !P0 ;  /* 0xff80000006207808 */ /* 0x000fe20004000000 */
[--C-:B------:R-:W-:Y:S01]  /*a120*/  IMAD.IADD R5, R227, 0x1, -R2.reuse ;  /* 0x00000001e3057824 */ /* 0x100fe200078e0a02 */
[----:B------:R-:W-:Y:S01]  /*a130*/  FSEL R34, R4, -INF , !P5 ;  /* 0xff80000004227808 */ /* 0x000fe20006800000 */
[--C-:B------:R-:W-:Y:S01]  /*a140*/  IMAD.IADD R4, R228, 0x1, -R2.reuse ;  /* 0x00000001e4047824 */ /* 0x100fe200078e0a02 */
[----:B------:R-:W-:Y:S01]  /*a150*/  FSEL R35, R3, -INF , !P1 ;  /* 0xff80000003237808 */ /* 0x000fe20004800000 */
[----:B------:R1:W-:Y:S01]  /*a160*/  MUFU.TANH R11, R12 ;  /* 0x0000000c000b7308 */ /* 0x0003e20000002400 */
[C---:B------:R-:W-:Y:S01]  /*a170*/  ISETP.GE.AND P0, PT, R2.reuse, R234, PT ;  /* 0x000000ea0200720c */ /* 0x040fe20003f06270 */
[----:B------:R-:W-:Y:S01]  /*a180*/  IMAD.IADD R3, R229, 0x1, -R2 ;  /* 0x00000001e5037824 */ /* 0x000fe200078e0a02 */
[----:B------:R-:W-:-:S02]  /*a190*/  ISETP.GE.AND P6, PT, R2, R233, PT ;  /* 0x000000e90200720c */ /* 0x000fc40003fc6270 */
[C---:B------:R-:W-:Y:S02]  /*a1a0*/  ISETP.GE.AND P5, PT, R2.reuse, R232, PT ;  /* 0x000000e80200720c */ /* 0x040fe40003fa6270 */
[C---:B------:R-:W-:Y:S01]  /*a1b0*/  ISETP.GE.AND P1, PT, R2.reuse, R231, PT ;  /* 0x000000e70200720c */ /* 0x040fe20003f26270 */
[----:B------:R2:W3:Y:S01]  /*a1c0*/  MUFU.TANH R9, R14 ;  /* 0x0000000e00097308 */ /* 0x0004e20000002400 */
[C---:B------:R-:W-:Y:S02]  /*a1d0*/  ISETP.LT.OR P0, PT, R2.reuse, R226, P0 ;  /* 0x000000e20200720c */ /* 0x040fe40000701670 */
[C---:B------:R-:W-:Y:S02]  /*a1e0*/  ISETP.LT.OR P6, PT, R2.reuse, R225, P6 ;  /* 0x000000e10200720c */ /* 0x040fe400037c1670 */
[C---:B------:R-:W-:Y:S02]  /*a1f0*/  ISETP.LT.OR P5, PT, R2.reuse, R224, P5 ;  /* 0x000000e00200720c */ /* 0x040fe40002fa1670 */
[----:B------:R-:W-:Y:S01]  /*a200*/  ISETP.LT.OR P1, PT, R2, R223, P1 ;  /* 0x000000df0200720c */ /* 0x000fe20000f21670 */
[----:B------:R-:W4:Y:S01]  /*a210*/  MUFU.TANH R8, R18 ;  /* 0x0000001200087308 */ /* 0x000f220000002400 */
[----:B------:R-:W-:Y:S01]  /*a220*/  IMAD.IADD R2, R230, 0x1, -R2 ;  /* 0x00000001e6027824 */ /* 0x000fe200078e0a02 */
[----:B------:R-:W-:Y:S01]  /*a230*/  IABS R6, R4 ;  /* 0x0000000400067213 */ /* 0x000fe20000000000 */
[----:B-1----:R-:W-:Y:S01]  /*a240*/  FMUL.FTZ R12, R196, UR25 ;  /* 0x00000019c40c7c20 */ /* 0x002fe20008410000 */
[----:B------:R-:W-:-:S02]  /*a250*/  IABS R5, R5 ;  /* 0x0000000500057213 */ /* 0x000fc40000000000 */
[----:B------:R-:W-:Y:S01]  /*a260*/  IABS R4, R3 ;  /* 0x0000000300047213 */ /* 0x000fe20000000000 */
[----:B------:R-:W-:Y:S01]  /*a270*/  IMAD.MOV.U32 R3, RZ, RZ, R6 ;  /* 0x000000ffff037224 */ /* 0x000fe200078e0006 */
[----:B------:R-:W-:Y:S01]  /*a280*/  IABS R7, R2 ;  /* 0x0000000200077213 */ /* 0x000fe20000000000 */
[----:B------:R-:W-:Y:S01]  /*a290*/  IMAD.MOV.U32 R2, RZ, RZ, R5 ;  /* 0x000000ffff027224 */ /* 0x000fe200078e0005 */
[----:B------:R-:W-:Y:S01]  /*a2a0*/  I2FP.F32.S32 R4, R4 ;  /* 0x0000000400047245 */ /* 0x000fe20000201400 */
[----:B--2---:R-:W-:Y:S01]  /*a2b0*/  FMUL.FTZ R14, R66, UR25 ;  /* 0x00000019420e7c20 */ /* 0x004fe20008410000 */
[----:B------:R-:W-:Y:S02]  /*a2c0*/  I2FP.F32.S32 R3, R3 ;  /* 0x0000000300037245 */ /* 0x000fe40000201400 */
[----:B------:R-:W-:Y:S01]  /*a2d0*/  I2FP.F32.S32 R2, R2 ;  /* 0x0000000200027245 */ /* 0x000fe20000201400 */
[----:B---3--:R-:W-:Y:S01]  /*a2e0*/  FFMA.FTZ R4, R4, -UR19, R9 ;  /* 0x8000001304047c23 */ /* 0x008fe20008010009 */
[----:B------:R-:W-:Y:S01]  /*a2f0*/  I2FP.F32.S32 R7, R7 ;  /* 0x0000000700077245 */ /* 0x000fe20000201400 */
[----:B------:R-:W-:Y:S01]  /*a300*/  FFMA.FTZ R5, R3, -UR19, R10 ;  /* 0x8000001303057c23 */ /* 0x000fe2000801000a */
[----:B------:R1:W2:Y:S01]  /*a310*/  MUFU.TANH R9, R21 ;  /* 0x0000001500097308 */ /* 0x0002a20000002400 */
        /* <DEDUP_REMOVED lines=10> */
[----:B------:R3:W4:Y:S01]  /*a3c0*/  MUFU.TANH R10, R16 ;  /* 0x00000010000a7308 */ /* 0x0007220000002400 */
[C---:B------:R-:W-:Y:S01]  /*a3d0*/  ISETP.GE.AND P0, PT, R2.reuse, R234, PT ;  /* 0x000000ea0200720c */ /* 0x040fe20003f06270 */
[----:B------:R-:W-:Y:S01]  /*a3e0*/  IMAD.IADD R3, R229, 0x1, -R2 ;  /* 0x00000001e5037824 */ /* 0x000fe200078e0a02 */
[----:B------:R-:W-:-:S02]  /*a3f0*/  ISETP.GE.AND P6, PT, R2, R233, PT ;  /* 0x000000e90200720c */ /* 0x000fc40003fc6270 */
[C---:B------:R-:W-:Y:S01]  /*a400*/  ISETP.GE.AND P5, PT, R2.reuse, R232, PT ;  /* 0x000000e80200720c */ /* 0x040fe20003fa6270 */
[----:B-1----:R-:W-:Y:S01]  /*a410*/  FMUL.FTZ R21, R193, UR25 ;  /* 0x00000019c1157c20 */ /* 0x002fe20008410000 */
[C---:B------:R-:W-:Y:S01]  /*a420*/  ISETP.GE.AND P1, PT, R2.reuse, R231, PT ;  /* 0x000000e70200720c */ /* 0x040fe20003f26270 */
[----:B------:R1:W5:Y:S01]  /*a430*/  MUFU.TANH R11, R17 ;  /* 0x00000011000b7308 */ /* 0x0003620000002400 */
[C---:B------:R-:W-:Y:S02]  /*a440*/  ISETP.LT.OR P0, PT, R2.reuse, R226, P0 ;  /* 0x000000e20200720c */ /* 0x040fe40000701670 */
[C---:B------:R-:W-:Y:S02]  /*a450*/  ISETP.LT.OR P6, PT, R2.reuse, R225, P6 ;  /* 0x000000e10200720c */ /* 0x040fe400037c1670 */
[C---:B------:R-:W-:Y:S02]  /*a460*/  ISETP.LT.OR P5, PT, R2.reuse, R224, P5 ;  /* 0x000000e00200720c */ /* 0x040fe40002fa1670 */
[----:B------:R-:W-:Y:S01]  /*a470*/  ISETP.LT.OR P1, PT, R2, R223, P1 ;  /* 0x000000df0200720c */ /* 0x000fe20000f21670 */
[----:B------:R-:W5:Y:S01]  /*a480*/  MUFU.TANH R8, R22 ;  /* 0x0000001600087308 */ /* 0x000f620000002400 */
[----:B------:R-:W-:Y:S01]  /*a490*/  IMAD.IADD R2, R230, 0x1, -R2 ;  /* 0x00000001e6027824 */ /* 0x000fe200078e0a02 */
[----:B------:R-:W-:Y:S01]  /*a4a0*/  IABS R6, R4 ;  /* 0x0000000400067213 */ /* 0x000fe20000000000 */
[----:B---3--:R-:W-:Y:S01]  /*a4b0*/  FMUL.FTZ R16, R197, UR25 ;  /* 0x00000019c5107c20 */ /* 0x008fe20008410000 */
[----:B------:R-:W-:-:S02]  /*a4c0*/  IABS R5, R5 ;  /* 0x0000000500057213 */ /* 0x000fc40000000000 */
[----:B------:R-:W-:Y:S01]  /*a4d0*/  IABS R4, R3 ;  /* 0x0000000300047213 */ /* 0x000fe20000000000 */
[----:B------:R-:W-:Y:S01]  /*a4e0*/  IMAD.MOV.U32 R3, RZ, RZ, R6 ;  /* 0x000000ffff037224 */ /* 0x000fe200078e0006 */
[----:B------:R-:W-:Y:S01]  /*a4f0*/  IABS R7, R2 ;  /* 0x0000000200077213 */ /* 0x000fe20000000000 */
[----:B------:R-:W-:Y:S01]  /*a500*/  IMAD.MOV.U32 R2, RZ, RZ, R5 ;  /* 0x000000ffff027224 */ /* 0x000fe200078e0005 */
[----:B------:R-:W-:Y:S01]  /*a510*/  I2FP.F32.S32 R4, R4 ;  /* 0x0000000400047245 */ /* 0x000fe20000201400 */
[----:B-1----:R-:W-:Y:S01]  /*a520*/  FMUL.FTZ R17, R199, UR25 ;  /* 0x00000019c7117c20 */ /* 0x002fe20008410000 */
[----:B------:R-:W-:Y:S02]  /*a530*/  I2FP.F32.S32 R3, R3 ;  /* 0x0000000300037245 */ /* 0x000fe40000201400 */
[----:B------:R-:W-:Y:S01]  /*a540*/  I2FP.F32.S32 R2, R2 ;  /* 0x0000000200027245 */ /* 0x000fe20000201400 */
[----:B--2---:R-:W-:Y:S01]  /*a550*/  FFMA.FTZ R4, R4, -UR19, R9 ;  /* 0x8000001304047c23 */ /* 0x004fe20008010009 */
[----:B------:R-:W-:Y:S01]  /*a560*/  I2FP.F32.S32 R7, R7 ;  /* 0x0000000700077245 */ /* 0x000fe20000201400 */
[----:B----4-:R-:W-:Y:S01]  /*a570*/  FFMA.FTZ R5, R3, -UR19, R10 ;  /* 0x8000001303057c23 */ /* 0x010fe2000801000a */
[----:B------:R1:W2:Y:S01]  /*a580*/  MUFU.TANH R9, R12 ;  /* 0x0000000c00097308 */ /* 0x0002a20000002400 */
[----:B-----5:R-:W-:Y:S01]  /*a590*/  FFMA.FTZ R6, R2, -UR19, R11 ;  /* 0x8000001302067c23 */ /* 0x020fe2000801000b */
[----:B------:R-:W-:-:S02]  /*a5a0*/  VIADD R2, R0, 0x10 ;  /* 0x0000001000027836 */ /* 0x000fc40000000000 */
[----:B------:R-:W-:Y:S01]  /*a5b0*/  FFMA.FTZ R3, R7, -UR19, R8 ;  /* 0x8000001307037c23 */ /* 0x000fe20008010008 */
        /* <DEDUP_REMOVED lines=11> */
[----:B------:R-:W-:Y:S01]  /*a670*/  ISETP.GE.AND P5, PT, R2, R232, PT ;  /* 0x000000e80200720c */ /* 0x000fe20003fa6270 */
        /* <DEDUP_REMOVED lines=17> */
[----:B------:R3:W-:Y:S01]  /*a790*/  MUFU.TANH R13, R20 ;  /* 0x00000014000d7308 */ /* 0x0007e20000002400 */
[----:B------:R-:W-:Y:S01]  /*a7a0*/  I2FP.F32.S32 R3, R3 ;  /* 0x0000000300037245 */ /* 0x000fe20000201400 */
[----:B-1----:R-:W-:Y:S01]  /*a7b0*/  FMUL.FTZ R15, R57, UR25 ;  /* 0x00000019390f7c20 */ /* 0x002fe20008410000 */
[----:B------:R-:W-:Y:S01]  /*a7c0*/  I2FP.F32.S32 R2, R2 ;  /* 0x0000000200027245 */ /* 0x000fe20000201400 */
[----:B--2---:R-:W-:Y:S01]  /*a7d0*/  FFMA.FTZ R4, R4, -UR19, R9 ;  /* 0x8000001304047c23 */ /* 0x004fe20008010009 */
[----:B------:R-:W-:Y:S01]  /*a7e0*/  I2FP.F32.S32 R7, R7 ;  /* 0x0000000700077245 */ /* 0x000fe20000201400 */
[----:B----4-:R-:W-:-:S02]  /*a7f0*/  FFMA.FTZ R5, R3, -UR19, R10 ;  /* 0x8000001303057c23 */ /* 0x010fc4000801000a */
[----:B-----5:R-:W-:Y:S01]  /*a800*/  FFMA.FTZ R6, R2, -UR19, R11 ;  /* 0x8000001302067c23 */ /* 0x020fe2000801000b */
[----:B------:R-:W-:Y:S02]  /*a810*/  VIADD R2, R0, 0x11 ;  /* 0x0000001100027836 */ /* 0x000fe40000000000 */
[----:B------:R-:W-:Y:S01]  /*a820*/  FFMA.FTZ R3, R7, -UR19, R8 ;  /* 0x8000001307037c23 */ /* 0x000fe20008010008 */
[----:B------:R-:W-:Y:S01]  /*a830*/  FSEL R247, R5, -INF , !P6 ;  /* 0xff80000005f77808 */ /* 0x000fe20007000000 */
[----:B------:R1:W-:Y:S01]  /*a840*/  MUFU.TANH R10, R19 ;  /* 0x00000013000a7308 */ /* 0x0003e20000002400 */
[----:B------:R-:W-:Y:S01]  /*a850*/  FSEL R64, R6, -INF , !P0 ;  /* 0xff80000006407808 */ /* 0x000fe20004000000 */
[--C-:B------:R-:W-:Y:S01]  /*a860*/  IMAD.IADD R5, R227, 0x1, -R2.reuse ;  /* 0x00000001e3057824 */ /* 0x100fe200078e0a02 */
[----:B------:R-:W-:Y:S01]  /*a870*/  FSEL R65, R4, -INF , !P5 ;  /* 0xff80000004417808 */ /* 0x000fe20006800000 */
[--C-:B------:R-:W-:Y:S01]  /*a880*/  IMAD.IADD R4, R228, 0x1, -R2.reuse ;  /* 0x00000001e4047824 */ /* 0x100fe200078e0a02 */
[----:B------:R-:W-:Y:S01]  /*a890*/  FSEL R209, R3, -INF , !P1 ;  /* 0xff80000003d17808 */ /* 0x000fe20004800000 */
[----:B------:R-:W-:Y:S01]  /*a8a0*/  IMAD.IADD R3, R229, 0x1, -R2 ;  /* 0x00000001e5037824 */ /* 0x000fe200078e0a02 */
[C---:B------:R-:W-:Y:S01]  /*a8b0*/  ISETP.GE.AND P0, PT, R2.reuse, R234, PT ;  /* 0x000000ea0200720c */ /* 0x040fe20003f06270 */
[----:B------:R2:W4:Y:S01]  /*a8c0*/  MUFU.TANH R9, R16 ;  /* 0x0000001000097308 */ /* 0x0005220000002400 */
[----:B------:R-:W-:Y:S01]  /*a8d0*/  ISETP.GE.AND P6, PT, R2, R233, PT ;  /* 0x000000e90200720c */ /* 0x000fe20003fc6270 */
[----:B------:R-:W-:Y:S01]  /*a8e0*/  FMUL.FTZ R11, R56, UR25 ;  /* 0x00000019380b7c20 */ /* 0x000fe20008410000 */
[C---:B------:R-:W-:Y:S01]  /*a8f0*/  ISETP.GE.AND P5, PT, R2.reuse, R232, PT ;  /* 0x000000e80200720c */ /* 0x040fe20003fa6270 */
[----:B---3--:R-:W-:Y:S01]  /*a900*/  FMUL.FTZ R20, R109, UR25 ;  /* 0x000000196d147c20 */ /* 0x008fe20008410000 */
[----:B------:R-:W-:-:S02]  /*a910*/  ISETP.GE.AND P1, PT, R2, R231, PT ;  /* 0x000000e70200720c */ /* 0x000fc40003f26270 */
[C---:B------:R-:W-:Y:S01]  /*a920*/  ISETP.LT.OR P0, PT, R2.reuse, R226, P0 ;  /* 0x000000e20200720c */ /* 0x040fe20000701670 */
[----:B------:R3:W5:Y:S01]  /*a930*/  MUFU.TANH R8, R17 ;  /* 0x0000001100087308 */ /* 0x0007620000002400 */
[C---:B------:R-:W-:Y:S01]  /*a940*/  ISETP.LT.OR P6, PT, R2.reuse, R225, P6 ;  /* 0x000000e10200720c */ /* 0x040fe200037c1670 */
[----:B-1----:R-:W-:Y:S01]  /*a950*/  FMUL.FTZ R19, R55, UR25 ;  /* 0x0000001937137c20 */ /* 0x002fe20008410000 */
[C---:B------:R-:W-:Y:S02]  /*a960*/  ISETP.LT.OR P5, PT, R2.reuse, R224, P5 ;  /* 0x000000e00200720c */ /* 0x040fe40002fa1670 */
[----:B------:R-:W-:Y:S01]  /*a970*/  ISETP.LT.OR P1, PT, R2, R223, P1 ;  /* 0x000000df0200720c */ /* 0x000fe20000f21670 */
[----:B------:R-:W-:Y:S01]  /*a980*/  IMAD.IADD R2, R230, 0x1, -R2 ;  /* 0x00000001e6027824 */ /* 0x000fe200078e0a02 */
[----:B------:R-:W-:Y:S01]  /*a990*/  IABS R6, R4 ;  /* 0x0000000400067213 */ /* 0x000fe20000000000 */
[----:B------:R-:W-:Y:S01]  /*a9a0*/  MUFU.TANH R11, R11 ;  /* 0x0000000b000b7308 */ /* 0x000fe20000002400 */
[----:B------:R-:W-:Y:S01]  /*a9b0*/  IABS R5, R5 ;  /* 0x0000000500057213 */ /* 0x000fe20000000000 */
[----:B--2---:R-:W-:Y:S01]  /*a9c0*/  FMUL.FTZ R16, R54, UR25 ;  /* 0x0000001936107c20 */ /* 0x004fe20008410000 */
[----:B------:R-:W-:Y:S01]  /*a9d0*/  IABS R4, R3 ;  /* 0x0000000300047213 */ /* 0x000fe20000000000 */
[----:B------:R-:W-:Y:S01]  /*a9e0*/  IMAD.MOV.U32 R3, RZ, RZ, R6 ;  /* 0x000000ffff037224 */ /* 0x000fe200078e0006 */
[----:B------:R-:W-:Y:S01]  /*a9f0*/  IABS R7, R2 ;  /* 0x0000000200077213 */ /* 0x000fe20000000000 */
[----:B------:R-:W-:Y:S01]  /*aa00*/  IMAD.MOV.U32 R2, RZ, RZ, R5 ;  /* 0x000000ffff027224 */ /* 0x000fe200078e0005 */
[----:B------:R-:W-:-:S02]  /*aa10*/  I2FP.F32.S32 R4, R4 ;  /* 0x0000000400047245 */ /* 0x000fc40000201400 */
[----:B------:R-:W-:Y:S01]  /*aa20*/  I2FP.F32.S32 R3, R3 ;  /* 0x0000000300037245 */ /* 0x000fe20000201400 */
[----:B---3--:R-:W-:Y:S01]  /*aa30*/  FMUL.FTZ R17, R59, UR25 ;  /* 0x000000193b117c20 */ /* 0x008fe20008410000 */
[----:B------:R-:W-:Y:S01]  /*aa40*/  I2FP.F32.S32 R2, R2 ;  /* 0x0000000200027245 */ /* 0x000fe20000201400 */
[----:B----4-:R-:W-:Y:S01]  /*aa50*/  FFMA.FTZ R4, R4, -UR19, R9 ;  /* 0x8000001304047c23 */ /* 0x010fe20008010009 */
[----:B------:R-:W-:Y:S01]  /*aa60*/  I2FP.F32.S32 R7, R7 ;  /* 0x0000000700077245 */ /* 0x000fe20000201400 */
[----:B------:R-:W-:Y:S01]  /*aa70*/  FFMA.FTZ R5, R3, -UR19, R10 ;  /* 0x8000001303057c23 */ /* 0x000fe2000801000a */
[----:B------:R1:W2:Y:S01]  /*aa80*/  MUFU.TANH R9, R14 ;  /* 0x0000000e00097308 */ /* 0x0002a20000002400 */
[----:B------:R-:W-:Y:S01]  /*aa90*/  FFMA.FTZ R6, R2, -UR19, R13 ;  /* 0x8000001302067c23 */ /* 0x000fe2000801000d */
[----:B------:R-:W-:Y:S02]  /*aaa0*/  VIADD R2, R0, 0x18 ;  /* 0x0000001800027836 */ /* 0x000fe40000000000 */
[----:B-----5:R-:W-:Y:S01]  /*aab0*/  FFMA.FTZ R3, R7, -UR19, R8 ;  /* 0x8000001307037c23 */ /* 0x020fe20008010008 */
        /* <DEDUP_REMOVED lines=35> */
[----:B------:R-:W-:Y:S01]  /*acf0*/  FFMA.FTZ R6, R2, -UR19, R11 ;  /* 0x8000001302067c23 */ /* 0x000fe2000801000b */
[----:B------:R-:W-:-:S02]  /*ad00*/  VIADD R2, R0, 0x19 ;  /* 0x0000001900027836 */ /* 0x000fc40000000000 */
[----:B-----5:R-:W-:Y:S01]  /*ad10*/  FFMA.FTZ R3, R7, -UR19, R8 ;  /* 0x8000001307037c23 */ /* 0x020fe20008010008 */
[----:B------:R-:W-:Y:S02]  /*ad20*/  FSEL R213, R5, -INF , !P6 ;  /* 0xff80000005d57808 */ /* 0x000fe40007000000 */
        /* <DEDUP_REMOVED lines=189> */
[----:B------:R-:W1:Y:S01]  /*b900*/  MUFU.TANH R9, R12 ;  /* 0x0000000c00097308 */ /* 0x000e620000002400 */
        /* <DEDUP_REMOVED lines=10> */
[----:B------:R2:W3:Y:S01]  /*b9b0*/  MUFU.TANH R10, R16 ;  /* 0x00000010000a7308 */ /* 0x0004e20000002400 */
[C---:B------:R-:W-:Y:S01]  /*b9c0*/  ISETP.GE.AND P0, PT, R2.reuse, R234, PT ;  /* 0x000000ea0200720c */ /* 0x040fe20003f06270 */
[----:B------:R-:W-:Y:S01]  /*b9d0*/  IMAD.IADD R3, R229, 0x1, -R2 ;  /* 0x00000001e5037824 */ /* 0x000fe200078e0a02 */
[----:B------:R-:W-:-:S02]  /*b9e0*/  ISETP.GE.AND P6, PT, R2, R233, PT ;  /* 0x000000e90200720c */ /* 0x000fc40003fc6270 */
[C---:B------:R-:W-:Y:S02]  /*b9f0*/  ISETP.GE.AND P5, PT, R2.reuse, R232, PT ;  /* 0x000000e80200720c */ /* 0x040fe40003fa6270 */
[C---:B------:R-:W-:Y:S01]  /*ba00*/  ISETP.GE.AND P1, PT, R2.reuse, R231, PT ;  /* 0x000000e70200720c */ /* 0x040fe20003f26270 */
[----:B------:R-:W4:Y:S01]  /*ba10*/  MUFU.TANH R11, R14 ;  /* 0x0000000e000b7308 */ /* 0x000f220000002400 */
[C---:B------:R-:W-:Y:S02]  /*ba20*/  ISETP.LT.OR P0, PT, R2.reuse, R226, P0 ;  /* 0x000000e20200720c */ /* 0x040fe40000701670 */
[C---:B------:R-:W-:Y:S02]  /*ba30*/  ISETP.LT.OR P6, PT, R2.reuse, R225, P6 ;  /* 0x000000e10200720c */ /* 0x040fe400037c1670 */
[C---:B------:R-:W-:Y:S02]  /*ba40*/  ISETP.LT.OR P5, PT, R2.reuse, R224, P5 ;  /* 0x000000e00200720c */ /* 0x040fe40002fa1670 */
[----:B------:R-:W-:Y:S01]  /*ba50*/  ISETP.LT.OR P1, PT, R2, R223, P1 ;  /* 0x000000df0200720c */ /* 0x000fe20000f21670 */
[----:B------:R5:W4:Y:S01]  /*ba60*/  MUFU.TANH R8, R13 ;  /* 0x0000000d00087308 */ /* 0x000b220000002400 */
[----:B------:R-:W-:Y:S01]  /*ba70*/  IMAD.IADD R2, R230, 0x1, -R2 ;  /* 0x00000001e6027824 */ /* 0x000fe200078e0a02 */
[----:B------:R-:W-:Y:S01]  /*ba80*/  IABS R6, R4 ;  /* 0x0000000400067213 */ /* 0x000fe20000000000 */
[----:B--2---:R-:W-:Y:S01]  /*ba90*/  FMUL.FTZ R16, R191, UR25 ;  /* 0x00000019bf107c20 */ /* 0x004fe20008410000 */
[----:B------:R-:W-:-:S02]  /*baa0*/  IABS R5, R5 ;  /* 0x0000000500057213 */ /* 0x000fc40000000000 */
[----:B------:R-:W-:Y:S01]  /*bab0*/  IABS R4, R3 ;  /* 0x0000000300047213 */ /* 0x000fe20000000000 */
[----:B------:R-:W-:Y:S01]  /*bac0*/  IMAD.MOV.U32 R3, RZ, RZ, R6 ;  /* 0x000000ffff037224 */ /* 0x000fe200078e0006 */
[----:B------:R-:W-:Y:S01]  /*bad0*/  IABS R7, R2 ;  /* 0x0000000200077213 */ /* 0x000fe20000000000 */
[----:B------:R-:W-:Y:S01]  /*bae0*/  IMAD.MOV.U32 R2, RZ, RZ, R5 ;  /* 0x000000ffff027224 */ /* 0x000fe200078e0005 */
[----:B------:R-:W-:Y:S01]  /*baf0*/  I2FP.F32.S32 R4, R4 ;  /* 0x0000000400047245 */ /* 0x000fe20000201400 */
[----:B------:R-:W-:Y:S01]  /*bb00*/  MUFU.TANH R12, R20 ;  /* 0x00000014000c7308 */ /* 0x000fe20000002400 */
[----:B------:R-:W-:Y:S02]  /*bb10*/  I2FP.F32.S32 R3, R3 ;  /* 0x0000000300037245 */ /* 0x000fe40000201400 */
[----:B------:R-:W-:Y:S01]  /*bb20*/  I2FP.F32.S32 R2, R2 ;  /* 0x0000000200027245 */ /* 0x000fe20000201400 */
[----:B-1----:R-:W-:Y:S01]  /*bb30*/  FFMA.FTZ R4, R4, -UR19, R9 ;  /* 0x8000001304047c23 */ /* 0x002fe20008010009 */
[----:B------:R-:W-:Y:S01]  /*bb40*/  I2FP.F32.S32 R7, R7 ;  /* 0x0000000700077245 */ /* 0x000fe20000201400 */
[----:B---3--:R-:W-:Y:S01]  /*bb50*/  FFMA.FTZ R5, R3, -UR19, R10 ;  /* 0x8000001303057c23 */ /* 0x008fe2000801000a */
[----:B-----5:R-:W-:Y:S01]  /*bb60*/  FMUL.FTZ R13, R189, UR25 ;  /* 0x00000019bd0d7c20 */ /* 0x020fe20008410000 */
[----:B----4-:R-:W-:Y:S01]  /*bb70*/  FFMA.FTZ R6, R2, -UR19, R11 ;  /* 0x8000001302067c23 */ /* 0x010fe2000801000b */
[----:B------:R-:W-:-:S02]  /*bb80*/  VIADD R2, R0, 0x31 ;  /* 0x0000003100027836 */ /* 0x000fc40000000000 */
[----:B------:R-:W-:Y:S01]  /*bb90*/  FFMA.FTZ R3, R7, -UR19, R8 ;  /* 0x8000001307037c23 */ /* 0x000fe20008010008 */
[----:B------:R-:W-:Y:S01]  /*bba0*/  FSEL R236, R5, -INF , !P6 ;  /* 0xff80000005ec7808 */ /* 0x000fe20007000000 */
[----:B------:R-:W-:Y:S01]  /*bbb0*/  MUFU.TANH R10, R21 ;  /* 0x00000015000a7308 */ /* 0x000fe20000002400 */
[----:B------:R-:W-:Y:S01]  /*bbc0*/  FSEL R201, R6, -INF , !P0 ;  /* 0xff80000006c97808 */ /* 0x000fe20004000000 */
[--C-:B------:R-:W-:Y:S01]  /*bbd0*/  IMAD.IADD R5, R227, 0x1, -R2.reuse ;  /* 0x00000001e3057824 */ /* 0x100fe200078e0a02 */
[----:B------:R-:W-:Y:S01]  /*bbe0*/  FSEL R237, R4, -INF , !P5 ;  /* 0xff80000004ed7808 */ /* 0x000fe20006800000 */
[--C-:B------:R-:W-:Y:S01]  /*bbf0*/  IMAD.IADD R4, R228, 0x1, -R2.reuse ;  /* 0x00000001e4047824 */ /* 0x100fe200078e0a02 */
[----:B------:R-:W-:Y:S01]  /*bc00*/  FSEL R243, R3, -INF , !P1 ;  /* 0xff80000003f37808 */ /* 0x000fe20004800000 */
[----:B------:R-:W-:Y:S01]  /*bc10*/  IMAD.IADD R3, R229, 0x1, -R2 ;  /* 0x00000001e5037824 */ /* 0x000fe200078e0a02 */
[C---:B------:R-:W-:Y:S01]  /*bc20*/  ISETP.GE.AND P0, PT, R2.reuse, R234, PT ;  /* 0x000000ea0200720c */ /* 0x040fe20003f06270 */
[----:B------:R-:W1:Y:S01]  /*bc30*/  MUFU.TANH R9, R17 ;  /* 0x0000001100097308 */ /* 0x000e620000002400 */
[----:B------:R-:W-:Y:S01]  /*bc40*/  ISETP.GE.AND P6, PT, R2, R233, PT ;  /* 0x000000e90200720c */ /* 0x000fe20003fc6270 */
[----:B------:R-:W-:Y:S01]  /*bc50*/  FMUL.FTZ R11, R190, UR25 ;  /* 0x00000019be0b7c20 */ /* 0x000fe20008410000 */
[----:B------:R-:W-:-:S02]  /*bc60*/  ISETP.GE.AND P5, PT, R2, R232, PT ;  /* 0x000000e80200720c */ /* 0x000fc40003fa6270 */
[C---:B------:R-:W-:Y:S02]  /*bc70*/  ISETP.GE.AND P1, PT, R2.reuse, R231, PT ;  /* 0x000000e70200720c */ /* 0x040fe40003f26270 */
[C---:B------:R-:W-:Y:S01]  /*bc80*/  ISETP.LT.OR P0, PT, R2.reuse, R226, P0 ;  /* 0x000000e20200720c */ /* 0x040fe20000701670 */
[----:B------:R-:W2:Y:S01]  /*bc90*/  MUFU.TANH R8, R19 ;  /* 0x0000001300087308 */ /* 0x000ea20000002400 */
        /* <DEDUP_REMOVED lines=9> */
[----:B------:R-:W-:Y:S01]  /*bd30*/  FMUL.FTZ R5, R188, UR25 ;  /* 0x00000019bc057c20 */ /* 0x000fe20008410000 */
[----:B------:R-:W-:Y:S01]  /*bd40*/  IMAD.MOV.U32 R2, RZ, RZ, R6 ;  /* 0x000000ffff027224 */ /* 0x000fe200078e0006 */
[----:B------:R-:W-:Y:S02]  /*bd50*/  I2FP.F32.S32 R4, R4 ;  /* 0x0000000400047245 */ /* 0x000fe40000201400 */
[----:B------:R-:W-:Y:S01]  /*bd60*/  I2FP.F32.S32 R3, R3 ;  /* 0x0000000300037245 */ /* 0x000fe20000201400 */
[----:B------:R3:W-:Y:S01]  /*bd70*/  MUFU.TANH R14, R5 ;  /* 0x00000005000e7308 */ /* 0x0007e20000002400 */
[----:B------:R-:W-:Y:S01]  /*bd80*/  I2FP.F32.S32 R2, R2 ;  /* 0x0000000200027245 */ /* 0x000fe20000201400 */
[----:B-1----:R-:W-:Y:S01]  /*bd90*/  FFMA.FTZ R4, R4, -UR19, R9 ;  /* 0x8000001304047c23 */ /* 0x002fe20008010009 */
[----:B------:R-:W-:-:S03]  /*bda0*/  I2FP.F32.S32 R7, R7 ;  /* 0x0000000700077245 */ /* 0x000fc60000201400 */
[----:B------:R-:W-:Y:S01]  /*bdb0*/  FFMA.FTZ R6, R2, -UR19, R12 ;  /* 0x8000001302067c23 */ /* 0x000fe2000801000c */
[----:B------:R-:W-:Y:S01]  /*bdc0*/  VIADD R2, R0, 0x38 ;  /* 0x0000003800027836 */ /* 0x000fe20000000000 */
[----:B------:R-:W-:Y:S01]  /*bdd0*/  FSEL R210, R4, -INF , !P5 ;  /* 0xff80000004d27808 */ /* 0x000fe20006800000 */
[----:B------:R-:W-:Y:S01]  /*bde0*/  VIADD R0, R0, 0x39 ;  /* 0x0000003900007836 */ /* 0x000fe20000000000 */
[----:B------:R1:W-:Y:S01]  /*bdf0*/  MUFU.TANH R12, R11 ;  /* 0x0000000b000c7308 */ /* 0x0003e20000002400 */
[----:B------:R-:W-:Y:S01]  /*be00*/  FSEL R196, R6, -INF , !P0 ;  /* 0xff80000006c47808 */ /* 0x000fe20004000000 */
[--C-:B------:R-:W-:Y:S01]  /*be10*/  IMAD.IADD R4, R229, 0x1, -R2.reuse ;  /* 0x00000001e5047824 */ /* 0x100fe200078e0a02 */
[C---:B------:R-:W-:Y:S01]  /*be20*/  ISETP.GE.AND P0, PT, R2.reuse, R234, PT ;  /* 0x000000ea0200720c */ /* 0x040fe20003f06270 */
[----:B------:R-:W-:Y:S01]  /*be30*/  IMAD.IADD R6, R227, 0x1, -R2 ;  /* 0x00000001e3067824 */ /* 0x000fe200078e0a02 */
[C---:B------:R-:W-:Y:S01]  /*be40*/  ISETP.GE.AND P5, PT, R2.reuse, R232, PT ;  /* 0x000000e80200720c */ /* 0x040fe20003fa6270 */
[----:B---3--:R-:W-:Y:S01]  /*be50*/  FFMA.FTZ R5, R3, -UR19, R10 ;  /* 0x8000001303057c23 */ /* 0x008fe2000801000a */
[----:B--2---:R-:W-:Y:S01]  /*be60*/  FFMA.FTZ R3, R7, -UR19, R8 ;  /* 0x8000001307037c23 */ /* 0x004fe20008010008 */
[C---:B------:R-:W-:Y:S01]  /*be70*/  ISETP.LT.OR P0, PT, R2.reuse, R226, P0 ;  /* 0x000000e20200720c */ /* 0x040fe20000701670 */
[----:B------:R-:W2:Y:S01]  /*be80*/  MUFU.TANH R10, R15 ;  /* 0x0000000f000a7308 */ /* 0x000ea20000002400 */
[----:B------:R-:W-:-:S02]  /*be90*/  ISETP.LT.OR P5, PT, R2, R224, P5 ;  /* 0x000000e00200720c */ /* 0x000fc40002fa1670 */
[----:B------:R-:W-:Y:S01]  /*bea0*/  FSEL R246, R5, -INF , !P6 ;  /* 0xff80000005f67808 */ /* 0x000fe20007000000 */
[----:B------:R-:W-:Y:S01]  /*beb0*/  IMAD.IADD R5, R228, 0x1, -R2 ;  /* 0x00000001e4057824 */ /* 0x000fe200078e0a02 */
[----:B------:R-:W-:Y:S01]  /*bec0*/  FSEL R214, R3, -INF , !P1 ;  /* 0xff80000003d67808 */ /* 0x000fe20004800000 */
[----:B------:R-:W-:Y:S01]  /*bed0*/  IMAD.IADD R3, R227, 0x1, -R0 ;  /* 0x00000001e3037824 */ /* 0x000fe200078e0a00 */
[C---:B------:R-:W-:Y:S01]  /*bee0*/  ISETP.GE.AND P6, PT, R2.reuse, R233, PT ;  /* 0x000000e90200720c */ /* 0x040fe20003fc6270 */
[----:B------:R-:W3:Y:S01]  /*bef0*/  MUFU.TANH R9, R18 ;  /* 0x0000001200097308 */ /* 0x000ee20000002400 */
[C---:B------:R-:W-:Y:S02]  /*bf00*/  ISETP.GE.AND P1, PT, R2.reuse, R231, PT ;  /* 0x000000e70200720c */ /* 0x040fe40003f26270 */
[C---:B------:R-:W-:Y:S02]  /*bf10*/  ISETP.LT.OR P6, PT, R2.reuse, R225, P6 ;  /* 0x000000e10200720c */ /* 0x040fe400037c1670 */
[----:B------:R-:W-:Y:S01]  /*bf20*/  ISETP.LT.OR P1, PT, R2, R223, P1 ;  /* 0x000000df0200720c */ /* 0x000fe20000f21670 */
[----:B------:R-:W-:Y:S01]  /*bf30*/  IMAD.IADD R2, R230, 0x1, -R2 ;  /* 0x00000001e6027824 */ /* 0x000fe200078e0a02 */
[----:B-1----:R-:W-:Y:S01]  /*bf40*/  IABS R11, R5 ;  /* 0x00000005000b7213 */ /* 0x002fe20000000000 */
[----:B------:R-:W1:Y:S01]  /*bf50*/  MUFU.TANH R8, R13 ;  /* 0x0000000d00087308 */ /* 0x000e620000002400 */
[----:B------:R-:W-:-:S02]  /*bf60*/  IABS R5, R4 ;  /* 0x0000000400057213 */ /* 0x000fc40000000000 */
[----:B------:R-:W-:Y:S01]  /*bf70*/  IABS R7, R2 ;  /* 0x0000000200077213 */ /* 0x000fe20000000000 */
[----:B------:R-:W-:Y:S01]  /*bf80*/  IMAD.MOV.U32 R4, RZ, RZ, R11 ;  /* 0x000000ffff047224 */ /* 0x000fe200078e000b */
[----:B------:R-:W-:Y:S01]  /*bf90*/  IABS R2, R3 ;  /* 0x0000000300027213 */ /* 0x000fe20000000000 */
[----:B------:R-:W-:Y:S01]  /*bfa0*/  IMAD.MOV.U32 R3, RZ, RZ, R5 ;  /* 0x000000ffff037224 */ /* 0x000fe200078e0005 */
[----:B------:R-:W-:Y:S02]  /*bfb0*/  I2FP.F32.S32 R7, R7 ;  /* 0x0000000700077245 */ /* 0x000fe40000201400 */
[----:B------:R-:W-:Y:S02]  /*bfc0*/  IABS R6, R6 ;  /* 0x0000000600067213 */ /* 0x000fe40000000000 */
[----:B------:R-:W-:Y:S02]  /*bfd0*/  I2FP.F32.S32 R3, R3 ;  /* 0x0000000300037245 */ /* 0x000fe40000201400 */
[----:B------:R-:W-:-:S02]  /*bfe0*/  I2FP.F32.S32 R4, R4 ;  /* 0x0000000400047245 */ /* 0x000fc40000201400 */
[----:B------:R-:W-:Y:S01]  /*bff0*/  I2FP.F32.S32 R5, R2 ;  /* 0x0000000200057245 */ /* 0x000fe20000201400 */
[----:B--2---:R-:W-:Y:S01]  /*c000*/  FFMA.FTZ R3, R3, -UR19, R10 ;  /* 0x8000001303037c23 */ /* 0x004fe2000801000a */
[----:B------:R-:W-:Y:S01]  /*c010*/  I2FP.F32.S32 R6, R6 ;  /* 0x0000000600067245 */ /* 0x000fe20000201400 */
[----:B---3--:R-:W-:Y:S01]  /*c020*/  FFMA.FTZ R2, R7, -UR19, R9 ;  /* 0x8000001307027c23 */ /* 0x008fe20008010009 */
[----:B------:R-:W-:Y:S01]  /*c030*/  FFMA.FTZ R4, R4, -UR19, R12 ;  /* 0x8000001304047c23 */ /* 0x000fe2000801000c */
[----:B-1----:R-:W-:Y:S01]  /*c040*/  FFMA.FTZ R7, R5, -UR19, R8 ;  /* 0x8000001305077c23 */ /* 0x002fe20008010008 */
[----:B------:R-:W-:Y:S01]  /*c050*/  FSEL R200, R3, -INF , !P5 ;  /* 0xff80000003c87808 */ /* 0x000fe20006800000 */
[----:B------:R-:W-:Y:S01]  /*c060*/  FFMA.FTZ R6, R6, -UR19, R14 ;  /* 0x8000001306067c23 */ /* 0x000fe2000801000e */
[----:B------:R-:W-:Y:S01]  /*c070*/  FSEL R207, R2, -INF , !P1 ;  /* 0xff80000002cf7808 */ /* 0x000fe20004800000 */
[--C-:B------:R-:W-:Y:S01]  /*c080*/  IMAD.IADD R3, R228, 0x1, -R0.reuse ;  /* 0x00000001e4037824 */ /* 0x100fe200078e0a00 */
[----:B------:R-:W-:Y:S01]  /*c090*/  FSEL R241, R4, -INF , !P6 ;  /* 0xff80000004f17808 */ /* 0x000fe20007000000 */
[--C-:B------:R-:W-:Y:S01]  /*c0a0*/  IMAD.IADD R2, R229, 0x1, -R0.reuse ;  /* 0x00000001e5027824 */ /* 0x100fe200078e0a00 */
[----:B------:R-:W-:Y:S01]  /*c0b0*/  FSEL R194, R6, -INF , !P0 ;  /* 0xff80000006c27808 */ /* 0x000fe20004000000 */
[----:B------:R-:W-:Y:S01]  /*c0c0*/  IMAD.IADD R5, R230, 0x1, -R0 ;  /* 0x00000001e6057824 */ /* 0x000fe200078e0a00 */
[----:B------:R-:W-:Y:S01]  /*c0d0*/  IABS R4, R3 ;  /* 0x0000000300047213 */ /* 0x000fe20000000000 */
[----:B------:R-:W1:Y:S01]  /*c0e0*/  MUFU.TANH R8, R16 ;  /* 0x0000001000087308 */ /* 0x000e620000002400 */
[----:B------:R-:W-:-:S02]  /*c0f0*/  ISETP.GE.AND P0, PT, R0, R234, PT ;  /* 0x000000ea0000720c */ /* 0x000fc40003f06270 */
[----:B------:R-:W-:Y:S02]  /*c100*/  IABS R3, R2 ;  /* 0x0000000200037213 */ /* 0x000fe40000000000 */
[----:B------:R-:W-:Y:S02]  /*c110*/  IABS R2, R5 ;  /* 0x0000000500027213 */ /* 0x000fe40000000000 */
[C---:B------:R-:W-:Y:S01]  /*c120*/  ISETP.LT.OR P0, PT, R0.reuse, R226, P0 ;  /* 0x000000e20000720c */ /* 0x040fe20000701670 */
[----:B------:R-:W2:Y:S01]  /*c130*/  MUFU.TANH R6, R22 ;  /* 0x0000001600067308 */ /* 0x000ea20000002400 */
[C---:B------:R-:W-:Y:S02]  /*c140*/  ISETP.GE.AND P6, PT, R0.reuse, R233, PT ;  /* 0x000000e90000720c */ /* 0x040fe40003fc6270 */
[----:B------:R-:W-:Y:S02]  /*c150*/  FSEL R47, R7, -INF , !P0 ;  /* 0xff800000072f7808 */ /* 0x000fe40004000000 */
[----:B------:R-:W-:-:S02]  /*c160*/  ISETP.GE.AND P5, PT, R0, R232, PT ;  /* 0x000000e80000720c */ /* 0x000fc40003fa6270 */
[C---:B------:R-:W-:Y:S01]  /*c170*/  ISETP.GE.AND P1, PT, R0.reuse, R231, PT ;  /* 0x000000e70000720c */ /* 0x040fe20003f26270 */
[----:B------:R-:W3:Y:S01]  /*c180*/  MUFU.TANH R5, R23 ;  /* 0x0000001700057308 */ /* 0x000ee20000002400 */
[----:B------:R-:W-:Y:S02]  /*c190*/  PLOP3.LUT P0, PT, PT, PT, UP0, 0x40, 0x0 ;  /* 0x000000000000781c */ /* 0x000fe40003f0e808 */
[C---:B------:R-:W-:Y:S02]  /*c1a0*/  ISETP.LT.OR P6, PT, R0.reuse, R225, P6 ;  /* 0x000000e10000720c */ /* 0x040fe400037c1670 */
[C---:B------:R-:W-:Y:S02]  /*c1b0*/  ISETP.LT.OR P5, PT, R0.reuse, R224, P5 ;  /* 0x000000e00000720c */ /* 0x040fe40002fa1670 */
[----:B------:R-:W-:Y:S02]  /*c1c0*/  ISETP.LT.OR P1, PT, R0, R223, P1 ;  /* 0x000000df0000720c */ /* 0x000fe40000f21670 */
[----:B------:R-:W-:-:S02]  /*c1d0*/  I2FP.F32.S32 R4, R4 ;  /* 0x0000000400047245 */ /* 0x000fc40000201400 */
[----:B------:R-:W-:Y:S02]  /*c1e0*/  I2FP.F32.S32 R3, R3 ;  /* 0x0000000300037245 */ /* 0x000fe40000201400 */
[----:B------:R-:W-:Y:S01]  /*c1f0*/  I2FP.F32.S32 R0, R2 ;  /* 0x0000000200007245 */ /* 0x000fe20000201400 */
[----:B-1----:R-:W-:Y:S02]  /*c200*/  FFMA.FTZ R4, R4, -UR19, R8 ;  /* 0x8000001304047c23 */ /* 0x002fe40008010008 */
[----:B--2---:R-:W-:Y:S02]  /*c210*/  FFMA.FTZ R2, R3, -UR19, R6 ;  /* 0x8000001303027c23 */ /* 0x004fe40008010006 */
[----:B---3--:R-:W-:Y:S01]  /*c220*/  FFMA.FTZ R0, R0, -UR19, R5 ;  /* 0x8000001300007c23 */ /* 0x008fe20008010005 */
[----:B------:R-:W-:Y:S02]  /*c230*/  FSEL R239, R4, -INF , !P6 ;  /* 0xff80000004ef7808 */ /* 0x000fe40007000000 */
[----:B------:R-:W-:-:S02]  /*c240*/  FSEL R198, R2, -INF , !P5 ;  /* 0xff80000002c67808 */ /* 0x000fc40006800000 */
        /* <DEDUP_REMOVED lines=69> */
.L_x_1184:
[----:B------:R-:W-:Y:S05]  /*c6a0*/  BSYNC B0 ;  /* 0x0000000000007941 */ /* 0x000fea0003800000 */
.L_x_1183:
[----:B------:R-:W0:Y:S02]  /*c6b0*/  LDGDEPBAR ;  /* 0x00000000000079af */ /* 0x000e240000000000 */
.L_x_1182:
[----:B------:R-:W-:Y:S01]  /*c6c0*/  FMNMX.FTZ R0, R105, R36, !PT ;  /* 0x0000002469007209 */ /* 0x000fe20007810000 */
[----:B------:R-:W-:Y:S01]  /*c6d0*/  LDSM.16.MT88.4 R48, [R218+0xb000] ;  /* 0x00b00000da30783b */ /* 0x000fe20000004200 */
[----:B------:R-:W-:Y:S02]  /*c6e0*/  MOV R59, R106 ;  /* 0x0000006a003b7202 */ /* 0x000fe40000000f00 */
[----:B------:R-:W-:Y:S01]  /*c6f0*/  FMNMX.FTZ R0, R32, R0, !PT ;  /* 0x0000000020007209 */ /* 0x000fe20007810000 */
[----:B------:R-:W-:Y:S01]  /*c700*/  LDSM.16.MT88.4 R20, [R218+0x9000] ;  /* 0x00900000da14783b */ /* 0x000fe20000004200 */
[----:B------:R-:W-:Y:S02]  /*c710*/  MOV R67, R107 ;  /* 0x0000006b00437202 */ /* 0x000fe40000000f00 */
        /* <DEDUP_REMOVED lines=31> */
[----:B-12---:R-:W1:Y:S01]  /*c910*/  SHFL.BFLY PT, R6, R0, 0x2, 0x1f ;  /* 0x0c401f0000067f89 */ /* 0x006e6200000e0000 */
        /* <DEDUP_REMOVED lines=48> */
[----:B------:R-:W-:-:S03]  /*cc20*/  FFMA.FTZ R3, R27, UR22, -R0 ;  /* 0x000000161b037c23 */ /* 0x000fc60008010800 */
        /* <DEDUP_REMOVED lines=14> */
[----:B------:R3:W-:Y:S01]  /*cd10*/  MUFU.EX2 R10, R4 ;  /* 0x00000004000a7308 */ /* 0x0007e20000000800 */
[----:B-1----:R-:W-:-:S07]  /*cd20*/  FFMA.FTZ R3, R37, UR22, -R12 ;  /* 0x0000001625037c23 */ /* 0x002fce000801080c */
[----:B------:R1:W4:Y:S01]  /*cd30*/  MUFU.EX2 R15, R3 ;  /* 0x00000003000f7308 */ /* 0x0003220000000800 */
        /* <DEDUP_REMOVED lines=47> */
[----:B------:R-:W-:Y:S01]  /*d030*/  FMUL.FTZ R93, R93, R44 ;  /* 0x0000002c5d5d7220 */ /* 0x000fe20000410000 */
[----:B------:R-:W-:Y:S01]  /*d040*/  PLOP3.LUT P0, PT, PT, PT, UP0, 0x40, 0x0 ;  /* 0x000000000000781c */ /* 0x000fe20003f0e808 */
[----:B------:R1:W2:Y:S02]  /*d050*/  MUFU.EX2 R58, R4 ;  /* 0x00000004003a7308 */ /* 0x0002a40000000800 */
[--C-:B-1----:R-:W-:Y:S01]  /*d060*/  FFMA.FTZ R4, R39, UR22, -R2.reuse ;  /* 0x0000001627047c23 */ /* 0x102fe20008010802 */
[----:B--2---:R-:W-:Y:S01]  /*d070*/  F2FP.F16.F32.PACK_AB R6, R58, R66 ;  /* 0x000000423a06723e */ /* 0x004fe200000000ff */
[----:B------:R-:W-:Y:S04]  /*d080*/  LDSM.16.MT88.4 R36, [R216+0xb000] ;  /* 0x00b00000d824783b */ /* 0x000fe80000004200 */
[----:B------:R1:W-:Y:S02]  /*d090*/  MUFU.EX2 R57, R4 ;  /* 0x0000000400397308 */ /* 0x0003e40000000800 */
[----:B-1----:R-:W-:Y:S01]  /*d0a0*/  FFMA.FTZ R4, R35, UR22, -R2 ;  /* 0x0000001623047c23 */ /* 0x002fe20008010802 */
[----:B------:R-:W-:-:S02]  /*d0b0*/  MOV R35, R16 ;  /* 0x0000001000237202 */ /* 0x000fc40000000f00 */
[----:B------:R-:W1:Y:S03]  /*d0c0*/  LDSM.16.MT88.4 R16, [R216+0x9000] ;  /* 0x00900000d810783b */ /* 0x000e660000004200 */
[----:B------:R2:W-:Y:S02]  /*d0d0*/  MUFU.EX2 R34, R4 ;  /* 0x0000000400227308 */ /* 0x0005e40000000800 */
[----:B--2---:R-:W-:-:S06]  /*d0e0*/  FFMA.FTZ R4, R31, UR22, -R2 ;  /* 0x000000161f047c23 */ /* 0x004fcc0008010802 */
[----:B------:R2:W-:Y:S02]  /*d0f0*/  MUFU.EX2 R33, R4 ;  /* 0x0000000400217308 */ /* 0x0005e40000000800 */
[----:B--2---:R-:W-:Y:S02]  /*d100*/  FFMA.FTZ R4, R26, UR22, -R2 ;  /* 0x000000161a047c23 */ /* 0x004fe40008010802 */
[----:B------:R-:W2:Y:S04]  /*d110*/  LDSM.16.MT88.4 R24, [R216+0xa000] ;  /* 0x00a00000d818783b */ /* 0x000ea80000004200 */
[----:B------:R3:W4:Y:S02]  /*d120*/  MUFU.EX2 R32, R4 ;  /* 0x0000000400207308 */ /* 0x0007240000000800 */
[----:B---3--:R-:W-:Y:S01]  /*d130*/  FADD.FTZ R4, R102, -R5 ;  /* 0x8000000566047221 */ /* 0x008fe20000010000 */
[----:B------:R-:W-:Y:S01]  /*d140*/  FFMA.FTZ R5, R28, UR22, -R12 ;  /* 0x000000161c057c23 */ /* 0x000fe2000801080c */
[----:B------:R-:W-:Y:S01]  /*d150*/  MOV R102, R14 ;  /* 0x0000000e00667202 */ /* 0x000fe20000000f00 */
[----:B------:R-:W3:Y:S01]  /*d160*/  LDSM.16.MT88.4 R28, [R218+0xa000] ;  /* 0x00a00000da1c783b */ /* 0x000ee20000004200 */
[----:B------:R-:W-:-:S02]  /*d170*/  FMUL.FTZ R4, R4, UR22 ;  /* 0x0000001604047c20 */ /* 0x000fc40008410000 */
[----:B------:R5:W-:Y:S01]  /*d180*/  MUFU.EX2 R52, R5 ;  /* 0x0000000500347308 */ /* 0x000be20000000800 */
[----:B----4-:R-:W-:-:S07]  /*d190*/  F2FP.F16.F32.PACK_AB R7, R32, R33 ;  /* 0x000000212007723e */ /* 0x010fce00000000ff */
[----:B------:R4:W1:Y:S01]  /*d1a0*/  MUFU.EX2 R15, R4 ;  /* 0x00000004000f7308 */ /* 0x0008620000000800 */
[----:B-----5:R-:W-:Y:S02]  /*d1b0*/  F2FP.F16.F32.PACK_AB R5, R34, R57 ;  /* 0x000000392205723e */ /* 0x020fe400000000ff */
[----:B----4-:R-:W-:Y:S01]  /*d1c0*/  FSEL R4, R250, RZ, P6 ;  /* 0x000000fffa047208 */ /* 0x010fe20003000000 */
[-C--:B-1----:R-:W-:Y:S01]  /*d1d0*/  FMUL.FTZ R114, R114, R15.reuse ;  /* 0x0000000f72727220 */ /* 0x082fe20000410000 */
        /* <DEDUP_REMOVED lines=27> */
[-C--:B----4-:R-:W-:Y:S01]  /*d390*/  FMUL.FTZ R116, R116, R14.reuse ;  /* 0x0000000e74747220 */ /* 0x090fe20000410000 */
        /* <DEDUP_REMOVED lines=12> */
[----:B------:R-:W-:Y:S01]  /*d460*/  MOV R112, R13 ;  /* 0x0000000d00707202 */ /* 0x000fe20000000f00 */
[-C--:B------:R-:W-:Y:S01]  /*d470*/  FMUL.FTZ R69, R69, R14.reuse ;  /* 0x0000000e45457220 */ /* 0x080fe20000410000 */
[----:B------:R-:W1:Y:S01]  /*d480*/  MUFU.EX2 R13, R8 ;  /* 0x00000008000d7308 */ /* 0x000e620000000800 */
[----:B------:R-:W-:Y:S01]  /*d490*/  MOV R114, R53 ;  /* 0x0000003500727202 */ /* 0x000fe20000000f00 */
[----:B------:R-:W-:Y:S01]  /*d4a0*/  FMUL.FTZ R124, R124, R14 ;  /* 0x0000000e7c7c7220 */ /* 0x000fe20000410000 */
[----:B------:R-:W-:Y:S01]  /*d4b0*/  MOV R115, R54 ;  /* 0x0000003600737202 */ /* 0x000fe20000000f00 */
[C---:B---3--:R-:W-:Y:S01]  /*d4c0*/  HMMA.16816.F32 R108, R4.reuse, R30, R172 ;  /* 0x0000001e046c723c */ /* 0x048fe200000018ac */
[----:B------:R-:W-:Y:S01]  /*d4d0*/  MOV R113, R52 ;  /* 0x0000003400717202 */ /* 0x000fe20000000f00 */
[-C--:B------:R-:W-:Y:S01]  /*d4e0*/  FMUL.FTZ R125, R125, R14.reuse ;  /* 0x0000000e7d7d7220 */ /* 0x080fe20000410000 */
[-C--:B------:R-:W-:Y:S01]  /*d4f0*/  FMUL.FTZ R136, R136, R14.reuse ;  /* 0x0000000e88887220 */ /* 0x080fe20000410000 */
[-C--:B------:R-:W-:Y:S01]  /*d500*/  FMUL.FTZ R137, R137, R14.reuse ;  /* 0x0000000e89897220 */ /* 0x080fe20000410000 */
[----:B------:R-:W-:Y:S01]  /*d510*/  FMUL.FTZ R164, R164, R14 ;  /* 0x0000000ea4a47220 */ /* 0x000fe20000410000 */
[C---:B------:R-:W-:Y:S01]  /*d520*/  HMMA.16816.F32 R52, R4.reuse, R18, R120 ;  /* 0x000000120434723c */ /* 0x040fe20000001878 */
[----:B------:R-:W-:Y:S01]  /*d530*/  MOV R172, R112 ;  /* 0x0000007000ac7202 */ /* 0x000fe20000000f00 */
[-C--:B------:R-:W-:Y:S01]  /*d540*/  FMUL.FTZ R165, R165, R14.reuse ;  /* 0x0000000ea5a57220 */ /* 0x080fe20000410000 */
[----:B------:R-:W-:Y:S01]  /*d550*/  MOV R173, R113 ;  /* 0x0000007100ad7202 */ /* 0x000fe20000000f00 */
[----:B------:R-:W-:Y:S01]  /*d560*/  FMUL.FTZ R80, R80, R14 ;  /* 0x0000000e50507220 */ /* 0x000fe20000410000 */
[----:B------:R-:W-:Y:S01]  /*d570*/  MOV R175, R33 ;  /* 0x0000002100af7202 */ /* 0x000fe20000000f00 */
[C---:B------:R-:W-:Y:S01]  /*d580*/  HMMA.16816.F32 R120, R4.reuse, R36, R72 ;  /* 0x000000240478723c */ /* 0x040fe20000001848 */
[-C--:B-1----:R-:W-:Y:S01]  /*d590*/  FMUL.FTZ R118, R118, R13.reuse ;  /* 0x0000000d76767220 */ /* 0x082fe20000410000 */
[-C--:B------:R-:W-:Y:S01]  /*d5a0*/  FMUL.FTZ R119, R119, R13.reuse ;  /* 0x0000000d77777220 */ /* 0x080fe20000410000 */
[----:B------:R-:W-:Y:S01]  /*d5b0*/  FFMA.FTZ R8, R64, UR22, -R0 ;  /* 0x0000001640087c23 */ /* 0x000fe20008010800 */
[-C--:B------:R-:W-:Y:S01]  /*d5c0*/  FMUL.FTZ R154, R154, R13.reuse ;  /* 0x0000000d9a9a7220 */ /* 0x080fe20000410000 */
[----:B------:R-:W-:Y:S01]  /*d5d0*/  FMUL.FTZ R155, R155, R13 ;  /* 0x0000000d9b9b7220 */ /* 0x000fe20000410000 */
[C---:B------:R-:W-:Y:S01]  /*d5e0*/  HMMA.16816.F32 R144, R4.reuse, R48, R88 ;  /* 0x000000300490723c */ /* 0x040fe20000001858 */
[----:B------:R-:W-:Y:S01]  /*d5f0*/  IMAD.MOV.U32 R73, RZ, RZ, R114 ;  /* 0x000000ffff497224 */ /* 0x000fe200078e0072 */
[----:B------:R-:W-:Y:S01]  /*d600*/  MOV R75, R115 ;  /* 0x00000073004b7202 */ /* 0x000fe20000000f00 */
[-C--:B------:R-:W-:Y:S01]  /*d610*/  FMUL.FTZ R170, R170, R13.reuse ;  /* 0x0000000daaaa7220 */ /* 0x080fe20000410000 */
[----:B------:R-:W-:Y:S01]  /*d620*/  FMUL.FTZ R171, R171, R13 ;  /* 0x0000000dabab7220 */ /* 0x000fe20000410000 */
[----:B------:R-:W-:Y:S01]  /*d630*/  MOV R174, R57 ;  /* 0x0000003900ae7202 */ /* 0x000fe20000000f00 */
        /* <DEDUP_REMOVED lines=8> */
[----:B------:R-:W-:Y:S01]  /*d6c0*/  IMAD.MOV.U32 R161, RZ, RZ, R32 ;  /* 0x000000ffffa17224 */ /* 0x000fe200078e0020 */
[----:B------:R-:W-:Y:S01]  /*d6d0*/  MOV R162, R101 ;  /* 0x0000006500a27202 */ /* 0x000fe20000000f00 */
[----:B------:R-:W-:Y:S01]  /*d6e0*/  FMUL.FTZ R151, R151, R13 ;  /* 0x0000000d97977220 */ /* 0x000fe20000410000 */
[----:B------:R-:W-:Y:S01]  /*d6f0*/  MOV R163, R9 ;  /* 0x0000000900a37202 */ /* 0x000fe20000000f00 */
[C---:B------:R-:W-:Y:S01]  /*d700*/  HMMA.16816.F32 R60, R4.reuse, R20, R128 ;  /* 0x00000014043c723c */ /* 0x040fe20000001880 */
[----:B------:R-:W-:Y:S01]  /*d710*/  FFMA.FTZ R9, R42, UR22, -R0 ;  /* 0x000000162a097c23 */ /* 0x000fe20008010800 */
[-C--:B------:R-:W-:Y:S01]  /*d720*/  FMUL.FTZ R70, R70, R13.reuse ;  /* 0x0000000d46467220 */ /* 0x080fe20000410000 */
[-C--:B------:R-:W-:Y:S01]  /*d730*/  FMUL.FTZ R71, R71, R13.reuse ;  /* 0x0000000d47477220 */ /* 0x080fe20000410000 */
[----:B------:R-:W-:Y:S01]  /*d740*/  FMUL.FTZ R126, R126, R13 ;  /* 0x0000000d7e7e7220 */ /* 0x000fe20000410000 */
[----:B------:R1:W2:Y:S01]  /*d750*/  MUFU.EX2 R74, R9 ;  /* 0x00000009004a7308 */ /* 0x0002a20000000800 */
[C---:B------:R-:W-:Y:S01]  /*d760*/  HMMA.16816.F32 R184, R4.reuse, R22, R140 ;  /* 0x0000001604b8723c */ /* 0x040fe2000000188c */
[----:B------:R-:W-:Y:S01]  /*d770*/  MOV R131, R67 ;  /* 0x0000004300837202 */ /* 0x000fe20000000f00 */
[-C--:B------:R-:W-:Y:S01]  /*d780*/  FMUL.FTZ R127, R127, R13.reuse ;  /* 0x0000000d7f7f7220 */ /* 0x080fe20000410000 */
[----:B------:R-:W-:Y:S01]  /*d790*/  MOV R130, R66 ;  /* 0x0000004200827202 */ /* 0x000fe20000000f00 */
        /* <DEDUP_REMOVED lines=8> */
[----:B------:R-:W-:Y:S01]  /*d820*/  HMMA.16816.F32 R100, R4, R50, R92 ;  /* 0x000000320464723c */ /* 0x000fe2000000185c */
[----:B------:R-:W-:Y:S01]  /*d830*/  MOV R76, R130 ;  /* 0x00000082004c7202 */ /* 0x000fe20000000f00 */
[----:B------:R-:W-:Y:S01]  /*d840*/  IMAD.MOV.U32 R78, RZ, RZ, R35 ;  /* 0x000000ffff4e7224 */ /* 0x000fe200078e0023 */
[----:B------:R-:W-:Y:S01]  /*d850*/  MOV R77, R131 ;  /* 0x00000083004d7202 */ /* 0x000fe20000000f00 */
[--C-:B-1----:R-:W-:Y:S01]  /*d860*/  FFMA.FTZ R9, R65, UR22, -R3.reuse ;  /* 0x0000001641097c23 */ /* 0x102fe20008010803 */
[----:B------:R-:W-:Y:S01]  /*d870*/  MOV R79, R34 ;  /* 0x00000022004f7202 */ /* 0x000fe20000000f00 */
[----:B------:R-:W-:Y:S01]  /*d880*/  FMUL.FTZ R81, R81, R14 ;  /* 0x0000000e51517220 */ /* 0x000fe20000410000 */
[----:B------:R-:W-:Y:S01]  /*d890*/  F2FP.F16.F32.PACK_AB R4, R73, R89 ;  /* 0x000000594904723e */ /* 0x000fe200000000ff */
[----:B------:R1:W3:Y:S01]  /*d8a0*/  MUFU.EX2 R72, R9 ;  /* 0x0000000900487308 */ /* 0x0002e20000000800 */
[----:B------:R-:W-:Y:S01]  /*d8b0*/  F2FP.F16.F32.PACK_AB R5, R10, R90 ;  /* 0x0000005a0a05723e */ /* 0x000fe200000000ff */
[----:B------:R-:W-:Y:S01]  /*d8c0*/  FMUL.FTZ R82, R82, R13 ;  /* 0x0000000d52527220 */ /* 0x000fe20000410000 */
[----:B------:R-:W-:Y:S01]  /*d8d0*/  F2FP.F16.F32.PACK_AB R6, R172, R75 ;  /* 0x0000004bac06723e */ /* 0x000fe200000000ff */
[----:B------:R-:W-:Y:S01]  /*d8e0*/  FMUL.FTZ R83, R83, R13 ;  /* 0x0000000d53537220 */ /* 0x000fe20000410000 */
[----:B------:R-:W-:Y:S01]  /*d8f0*/  F2FP.F16.F32.PACK_AB R7, R173, R11 ;  /* 0x0000000bad07723e */ /* 0x000fe200000000ff */
[-C--:B------:R-:W-:Y:S01]  /*d900*/  FMUL.FTZ R84, R84, R14.reuse ;  /* 0x0000000e54547220 */ /* 0x080fe20000410000 */
[-C--:B------:R-:W-:Y:S01]  /*d910*/  FMUL.FTZ R85, R85, R14.reuse ;  /* 0x0000000e55557220 */ /* 0x080fe20000410000 */
[-C--:B------:R-:W-:Y:S01]  /*d920*/  FMUL.FTZ R86, R86, R13.reuse ;  /* 0x0000000d56567220 */ /* 0x080fe20000410000 */
[-C--:B------:R-:W-:Y:S01]  /*d930*/  FMUL.FTZ R87, R87, R13.reuse ;  /* 0x0000000d57577220 */ /* 0x080fe20000410000 */
[-C--:B------:R-:W-:Y:S01]  /*d940*/  FMUL.FTZ R96, R96, R14.reuse ;  /* 0x0000000e60607220 */ /* 0x080fe20000410000 */
[----:B------:R-:W-:Y:S01]  /*d950*/  FMUL.FTZ R97, R97, R14 ;  /* 0x0000000e61617220 */ /* 0x000fe20000410000 */
[----:B------:R-:W-:Y:S01]  /*d960*/  HMMA.16816.F32 R140, R4, R16, R116 ;  /* 0x00000010048c723c */ /* 0x000fe20000001874 */
[----:B------:R4:W-:Y:S01]  /*d970*/  MUFU.EX2 R118, R8 ;  /* 0x0000000800767308 */ /* 0x0009e20000000800 */
[-C--:B------:R-:W-:Y:S01]  /*d980*/  FMUL.FTZ R98, R98, R13.reuse ;  /* 0x0000000d62627220 */ /* 0x080fe20000410000 */
[----:B------:R-:W-:Y:S01]  /*d990*/  FMUL.FTZ R99, R99, R13 ;  /* 0x0000000d63637220 */ /* 0x000fe20000410000 */
[----:B-1----:R-:W-:-:S02]  /*d9a0*/  FFMA.FTZ R9, R43, UR22, -R3 ;  /* 0x000000162b097c23 */ /* 0x002fc40008010803 */
[C---:B------:R-:W-:Y:S06]  /*d9b0*/  HMMA.16816.F32 R92, R4.reuse, R20, R132 ;  /* 0x00000014045c723c */ /* 0x040fec0000001884 */
[----:B------:R-:W-:Y:S01]  /*d9c0*/  HMMA.16816.F32 R64, R4, R24, R148 ;  /* 0x000000180440723c */ /* 0x000fe20000001894 */
[----:B----4-:R-:W-:-:S05]  /*d9d0*/  FFMA.FTZ R8, R40, UR22, -R0 ;  /* 0x0000001628087c23 */ /* 0x010fca0008010800 */
[C---:B------:R-:W-:Y:S01]  /*d9e0*/  HMMA.16816.F32 R132, R4.reuse, R36, R68 ;  /* 0x000000240484723c */ /* 0x040fe20000001844 */
[----:B------:R1:W-:Y:S05]  /*d9f0*/  MUFU.EX2 R32, R8 ;  /* 0x0000000800207308 */ /* 0x0003ea0000000800 */
[C---:B------:R-:W-:Y:S06]  /*da00*/  HMMA.16816.F32 R112, R4.reuse, R18, R124 ;  /* 0x000000120470723c */ /* 0x040fec000000187c */
[C---:B------:R-:W-:Y:S01]  /*da10*/  HMMA.16816.F32 R136, R4.reuse, R22, R136 ;  /* 0x000000160488723c */ /* 0x040fe20000001888 */
[----:B------:R-:W-:Y:S05]  /*da20*/  LDSM.16.MT88.4 R20, [R216+0xb400] ;  /* 0x00b40000d814783b */ /* 0x000fea0000004200 */
[----:B------:R-:W-:Y:S01]  /*da30*/  HMMA.16816.F32 R164, R4, R28, R164 ;  /* 0x0000001c04a4723c */ /* 0x000fe200000018a4 */
[----:B-1----:R-:W-:-:S04]  /*da40*/  FFMA.FTZ R8, R56, UR22, -R3 ;  /* 0x0000001638087c23 */ /* 0x002fc80008010803 */
[----:B------:R1:W4:Y:S01]  /*da50*/  MUFU.EX2 R33, R8 ;  /* 0x0000000800217308 */ /* 0x0003220000000800 */
[C---:B------:R-:W-:Y:S01]  /*da60*/  HMMA.16816.F32 R56, R4.reuse, R26, R152 ;  /* 0x0000001a0438723c */ /* 0x040fe20000001898 */
[----:B------:R-:W-:Y:S05]  /*da70*/  LDSM.16.MT88.4 R24, [R216+0xa400] ;  /* 0x00a40000d818783b */ /* 0x000fea0000004200 */
[----:B------:R-:W-:Y:S01]  /*da80*/  HMMA.16816.F32 R80, R4, R38, R80 ;  /* 0x000000260450723c */ /* 0x000fe20000001850 */
[----:B--2---:R-:W-:Y:S02]  /*da90*/  MOV R154, R74 ;  /* 0x0000004a009a7202 */ /* 0x004fe40000000f00 */
[----:B---3--:R-:W-:-:S02]  /*daa0*/  MOV R152, R72 ;  /* 0x0000004800987202 */ /* 0x008fc40000000f00 */
[----:B------:R-:W-:Y:S01]  /*dab0*/  MOV R74, R174 ;  /* 0x000000ae004a7202 */ /* 0x000fe20000000f00 */
[C---:B------:R-:W-:Y:S01]  /*dac0*/  HMMA.16816.F32 R84, R4.reuse, R48, R84 ;  /* 0x000000300454723c */ /* 0x040fe20000001854 */
[----:B------:R-:W-:Y:S02]  /*dad0*/  MOV R72, R160 ;  /* 0x000000a000487202 */ /* 0x000fe40000000f00 */
[----:B------:R-:W-:Y:S01]  /*dae0*/  MOV R174, R128 ;  /* 0x0000008000ae7202 */ /* 0x000fe20000000f00 */
[----:B-1----:R-:W-:Y:S01]  /*daf0*/  FFMA.FTZ R8, R41, UR22, -R3 ;  /* 0x0000001629087c23 */ /* 0x002fe20008010803 */
[----:B------:R1:W-:Y:S01]  /*db00*/  MUFU.EX2 R160, R9 ;  /* 0x0000000900a07308 */ /* 0x0003e20000000800 */
[C---:B------:R-:W-:Y:S01]  /*db10*/  HMMA.16816.F32 R128, R4.reuse, R30, R168 ;  /* 0x0000001e0480723c */ /* 0x040fe200000018a8 */
[----:B------:R-:W-:Y:S01]  /*db20*/  MOV R88, R72 ;  /* 0x0000004800587202 */ /* 0x000fe20000000f00 */
[----:B------:R-:W-:Y:S01]  /*db30*/  LDSM.16.MT88.4 R28, [R218+0xa400] ;  /* 0x00a40000da1c783b */ /* 0x000fe20000004200 */
[----:B------:R-:W-:Y:S01]  /*db40*/  MOV R72, R162 ;  /* 0x000000a200487202 */ /* 0x000fe20000000f00 */
[----:B------:R-:W-:Y:S01]  /*db50*/  IMAD.MOV.U32 R162, RZ, RZ, R251 ;  /* 0x000000ffffa27224 */ /* 0x000fe200078e00fb */
[----:B------:R-:W-:Y:S01]  /*db60*/  MOV R119, R74 ;  /* 0x0000004a00777202 */ /* 0x000fe20000000f00 */
[----:B------:R-:W-:Y:S01]  /*db70*/  LDSM.16.MT88.4 R40, [R218+0xb400] ;  /* 0x00b40000da28783b */ /* 0x000fe20000004200 */
[----:B------:R2:W3:Y:S01]  /*db80*/  MUFU.EX2 R16, R8 ;  /* 0x0000000800107308 */ /* 0x0004e20000000800 */
[----:B----4-:R-:W-:Y:S01]  /*db90*/  MOV R170, R33 ;  /* 0x0000002100aa7202 */ /* 0x010fe20000000f00 */
[----:B------:R-:W-:Y:S01]  /*dba0*/  HMMA.16816.F32 R96, R4, R50, R96 ;  /* 0x000000320460723c */ /* 0x000fe20000001860 */
[----:B------:R-:W-:-:S02]  /*dbb0*/  MOV R169, R32 ;  /* 0x0000002000a97202 */ /* 0x000fc40000000f00 */
[----:B------:R-:W4:Y:S01]  /*dbc0*/  LDSM.16.MT88.4 R32, [R216+0x9400] ;  /* 0x00940000d820783b */ /* 0x000f220000004200 */
[----:B------:R-:W-:Y:S02]  /*dbd0*/  MOV R74, R175 ;  /* 0x000000af004a7202 */ /* 0x000fe40000000f00 */
[----:B------:R-:W-:Y:S01]  /*dbe0*/  MOV R175, R161 ;  /* 0x000000a100af7202 */ /* 0x000fe20000000f00 */
[--C-:B-1----:R-:W-:Y:S01]  /*dbf0*/  FFMA.FTZ R9, R209, UR22, -R2.reuse ;  /* 0x00000016d1097c23 */ /* 0x102fe20008010802 */
[----:B------:R-:W-:Y:S02]  /*dc00*/  MOV R161, R250 ;  /* 0x000000fa00a17202 */ /* 0x000fe40000000f00 */
[----:B------:R-:W-:Y:S01]  /*dc10*/  F2FP.F16.F32.PACK_AB R4, R170, R152 ;  /* 0x00000098aa04723e */ /* 0x000fe200000000ff */
[----:B------:R-:W-:Y:S01]  /*dc20*/  MUFU.EX2 R155, R9 ;  /* 0x00000009009b7308 */ /* 0x000fe20000000800 */
[----:B------:R-:W-:Y:S02]  /*dc30*/  MOV R171, R77 ;  /* 0x0000004d00ab7202 */ /* 0x000fe40000000f00 */
[----:B------:R-:W-:Y:S01]  /*dc40*/  MOV R153, R78 ;  /* 0x0000004e00997202 */ /* 0x000fe20000000f00 */
[----:B--2---:R-:W-:Y:S01]  /*dc50*/  FFMA.FTZ R8, R203, UR22, -R2 ;  /* 0x00000016cb087c23 */ /* 0x004fe20008010802 */
[----:B---3--:R-:W-:-:S02]  /*dc60*/  MOV R37, R16 ;  /* 0x0000001000257202 */ /* 0x008fc40000000f00 */
[----:B------:R-:W1:Y:S01]  /*dc70*/  LDSM.16.MT88.4 R16, [R218+0x9400] ;  /* 0x00940000da10783b */ /* 0x000e620000004200 */
[----:B------:R2:W3:Y:S01]  /*dc80*/  MUFU.EX2 R168, R8 ;  /* 0x0000000800a87308 */ /* 0x0004e20000000800 */
[----:B------:R-:W-:Y:S02]  /*dc90*/  F2FP.F16.F32.PACK_AB R6, R37, R160 ;  /* 0x000000a02506723e */ /* 0x000fe400000000ff */
[----:B------:R-:W-:Y:S02]  /*dca0*/  MOV R36, R72 ;  /* 0x0000004800247202 */ /* 0x000fe40000000f00 */
[----:B------:R-:W-:Y:S01]  /*dcb0*/  MOV R39, R74 ;  /* 0x0000004a00277202 */ /* 0x000fe20000000f00 */
[--C-:B--2---:R-:W-:Y:S01]  /*dcc0*/  FFMA.FTZ R8, R197, UR22, -R2.reuse ;  /* 0x00000016c5087c23 */ /* 0x104fe20008010802 */
[----:B---3--:R-:W-:Y:S02]  /*dcd0*/  F2FP.F16.F32.PACK_AB R5, R168, R155 ;  /* 0x0000009ba805723e */ /* 0x008fe400000000ff */
[----:B------:R-:W-:Y:S01]  /*dce0*/  MOV R197, R73 ;  /* 0x0000004900c57202 */ /* 0x000fe20000000f00 */
[----:B------:R2:W3:Y:S02]  /*dcf0*/  MUFU.EX2 R9, R8 ;  /* 0x0000000800097308 */ /* 0x0004e40000000800 */
[----:B--2---:R-:W-:Y:S01]  /*dd00*/  FFMA.FTZ R8, R45, UR22, -R2 ;  /* 0x000000162d087c23 */ /* 0x004fe20008010802 */
[----:B---3--:R-:W-:-:S02]  /*dd10*/  MOV R38, R9 ;  /* 0x0000000900267202 */ /* 0x008fc40000000f00 */
[----:B------:R-:W-:-:S03]  /*dd20*/  MOV R45, R79 ;  /* 0x0000004f002d7202 */ /* 0x000fc60000000f00 */
[----:B------:R2:W3:Y:S02]  /*dd30*/  MUFU.EX2 R203, R8 ;  /* 0x0000000800cb7308 */ /* 0x0004e40000000800 */
[----:B--2---:R-:W-:Y:S01]  /*dd40*/  FFMA.FTZ R8, R192, UR22, -R0 ;  /* 0x00000016c0087c23 */ /* 0x004fe20008010800 */
[----:B---3--:R-:W-:Y:S02]  /*dd50*/  F2FP.F16.F32.PACK_AB R7, R203, R38 ;  /* 0x00000026cb07723e */ /* 0x008fe400000000ff */
[----:B------:R-:W-:-:S03]  /*dd60*/  MOV R192, R75 ;  /* 0x0000004b00c07202 */ /* 0x000fc60000000f00 */
[----:B------:R2:W3:Y:S02]  /*dd70*/  MUFU.EX2 R251, R8 ;  /* 0x0000000800fb7308 */ /* 0x0004e40000000800 */
[C---:B----4-:R-:W-:Y:S06]  /*dd80*/  HMMA.16816.F32 R48, R4.reuse, R32, R188 ;  /* 0x000000200430723c */ /* 0x050fec00000018bc */
[----:B-1----:R-:W-:Y:S01]  /*dd90*/  HMMA.16816.F32 R72, R4, R18, R184 ;  /* 0x000000120448723c */ /* 0x002fe200000018b8 */
[----:B------:R-:W-:Y:S02]  /*dda0*/  MOV R191, R118 ;  /* 0x0000007600bf7202 */ /* 0x000fe40000000f00 */
[----:B------:R-:W-:-:S02]  /*ddb0*/  MOV R189, R76 ;  /* 0x0000004c00bd7202 */ /* 0x000fc40000000f00 */
[----:B------:R-:W-:Y:S01]  /*ddc0*/  MOV R188, R11 ;  /* 0x0000000b00bc7202 */ /* 0x000fe20000000f00 */
[C---:B------:R-:W-:Y:S01]  /*ddd0*/  HMMA.16816.F32 R76, R4.reuse, R24, R180 ;  /* 0x00000018044c723c */ /* 0x040fe200000018b4 */
[----:B--2---:R-:W-:Y:S01]  /*dde0*/  FFMA.FTZ R8, R247, UR22, -R12 ;  /* 0x00000016f7087c23 */ /* 0x004fe2000801080c */
[----:B------:R-:W-:Y:S01]  /*ddf0*/  MOV R187, R119 ;  /* 0x0000007700bb7202 */ /* 0x000fe20000000f00 */
[----:B------:R-:W-:Y:S01]  /*de00*/  IMAD.MOV.U32 R184, RZ, RZ, R91 ;  /* 0x000000ffffb87224 */ /* 0x000fe200078e005b */
[----:B------:R-:W-:Y:S01]  /*de10*/  MOV R186, R88 ;  /* 0x0000005800ba7202 */ /* 0x000fe20000000f00 */
[----:B------:R1:W-:Y:S01]  /*de20*/  MUFU.EX2 R247, R8 ;  /* 0x0000000800f77308 */ /* 0x0003e20000000800 */
[----:B------:R-:W-:Y:S01]  /*de30*/  MOV R185, R89 ;  /* 0x0000005900b97202 */ /* 0x000fe20000000f00 */
[----:B------:R-:W-:Y:S01]  /*de40*/  HMMA.16816.F32 R52, R4, R34, R52 ;  /* 0x000000220434723c */ /* 0x000fe20000001834 */
[----:B------:R-:W-:Y:S02]  /*de50*/  MOV R183, R10 ;  /* 0x0000000a00b77202 */ /* 0x000fe40000000f00 */
[----:B---3--:R-:W-:-:S02]  /*de60*/  F2FP.F16.F32.PACK_AB R10, R251, R169 ;  /* 0x000000a9fb0a723e */ /* 0x008fc400000000ff */
[----:B------:R-:W-:Y:S01]  /*de70*/  MOV R190, R90 ;  /* 0x0000005a00be7202 */ /* 0x000fe20000000f00 */
[C---:B------:R-:W-:Y:S01]  /*de80*/  HMMA.16816.F32 R60, R4.reuse, R16, R60 ;  /* 0x00000010043c723c */ /* 0x040fe2000000183c */
[----:B------:R-:W-:Y:S02]  /*de90*/  MOV R180, R197 ;  /* 0x000000c500b47202 */ /* 0x000fe40000000f00 */
[----:B------:R-:W-:Y:S02]  /*dea0*/  MOV R181, R36 ;  /* 0x0000002400b57202 */ /* 0x000fe40000000f00 */
[----:B------:R-:W-:Y:S01]  /*deb0*/  MOV R182, R37 ;  /* 0x0000002500b67202 */ /* 0x000fe20000000f00 */
[----:B------:R-:W-:Y:S01]  /*dec0*/  HMMA.16816.F32 R88, R4, R26, R176 ;  /* 0x0000001a0458723c */ /* 0x000fe200000018b0 */
[----:B-1----:R-:W-:-:S05]  /*ded0*/  FFMA.FTZ R8, R242, UR22, -R12 ;  /* 0x00000016f2087c23 */ /* 0x002fca000801080c */
[C---:B------:R-:W-:Y:S01]  /*dee0*/  HMMA.16816.F32 R104, R4.reuse, R28, R104 ;  /* 0x0000001c0468723c */ /* 0x040fe20000001868 */
[----:B------:R1:W2:Y:S01]  /*def0*/  MUFU.EX2 R250, R8 ;  /* 0x0000000800fa7308 */ /* 0x0002a20000000800 */
[----:B------:R-:W-:Y:S02]  /*df00*/  MOV R179, R184 ;  /* 0x000000b800b37202 */ /* 0x000fe40000000f00 */
[----:B------:R-:W-:Y:S02]  /*df10*/  MOV R178, R185 ;  /* 0x000000b900b27202 */ /* 0x000fe40000000f00 */
[C---:B------:R-:W-:Y:S01]  /*df20*/  HMMA.16816.F32 R108, R4.reuse, R30, R108 ;  /* 0x0000001e046c723c */ /* 0x040fe2000000186c */
[----:B------:R-:W-:Y:S02]  /*df30*/  MOV R176, R38 ;  /* 0x0000002600b07202 */ /* 0x000fe40000000f00 */
[----:B------:R-:W-:Y:S02]  /*df40*/  MOV R184, R161 ;  /* 0x000000a100b87202 */ /* 0x000fe40000000f00 */
[----:B------:R-:W-:Y:S01]  /*df50*/  MOV R185, R162 ;  /* 0x000000a200b97202 */ /* 0x000fe20000000f00 */
[----:B------:R-:W-:Y:S01]  /*df60*/  HMMA.16816.F32 R120, R4, R20, R120 ;  /* 0x000000140478723c */ /* 0x000fe20000001878 */
[----:B------:R-:W-:-:S02]  /*df70*/  MOV R177, R39 ;  /* 0x0000002700b17202 */ /* 0x000fc40000000f00 */
[----:B------:R-:W-:Y:S01]  /*df80*/  LDSM.16.MT88.4 R36, [R216+0x9800] ;  /* 0x00980000d824783b */ /* 0x000fe20000004200 */
[----:B-1----:R-:W-:Y:S01]  /*df90*/  FFMA.FTZ R8, R213, UR22, -R12 ;  /* 0x00000016d5087c23 */ /* 0x002fe2000801080c */
[----:B--2---:R-:W-:Y:S01]  /*dfa0*/  F2FP.F16.F32.PACK_AB R9, R250, R247 ;  /* 0x000000f7fa09723e */ /* 0x004fe200000000ff */
[C---:B------:R-:W-:Y:S02]  /*dfb0*/  HMMA.16816.F32 R116, R4.reuse, R22, R156 ;  /* 0x000000160474723c */ /* 0x040fe4000000189c */
[----:B------:R1:W-:Y:S04]  /*dfc0*/  MUFU.EX2 R242, R8 ;  /* 0x0000000800f27308 */ /* 0x0003e80000000800 */
[C---:B------:R-:W-:Y:S01]  /*dfd0*/  HMMA.16816.F32 R124, R4.reuse, R40, R144 ;  /* 0x00000028047c723c */ /* 0x040fe20000001890 */
[----:B------:R-:W-:Y:S01]  /*dfe0*/  MOV R157, R186 ;  /* 0x000000ba009d7202 */ /* 0x000fe20000000f00 */
[----:B------:R-:W-:Y:S01]  /*dff0*/  IMAD.MOV.U32 R158, RZ, RZ, R187 ;  /* 0x000000ffff9e7224 */ /* 0x000fe200078e00bb */
[----:B------:R-:W-:Y:S01]  /*e000*/  MOV R186, R163 ;  /* 0x000000a300ba7202 */ /* 0x000fe20000000f00 */
[----:B------:R-:W-:Y:S01]  /*e010*/  IMAD.MOV.U32 R187, RZ, RZ, R160 ;  /* 0x000000ffffbb7224 */ /* 0x000fe200078e00a0 */
[----:B------:R-:W-:Y:S01]  /*e020*/  MOV R159, R192 ;  /* 0x000000c0009f7202 */ /* 0x000fe20000000f00 */
[----:B------:R-:W-:Y:S01]  /*e030*/  HMMA.16816.F32 R100, R4, R42, R100 ;  /* 0x0000002a0464723c */ /* 0x000fe20000001864 */
[----:B-1----:R-:W-:-:S06]  /*e040*/  FFMA.FTZ R8, R205, UR22, -R12 ;  /* 0x00000016cd087c23 */ /* 0x002fcc000801080c */
[----:B------:R-:W-:Y:S01]  /*e050*/  FFMA.FTZ R4, R211, UR22, -R3 ;  /* 0x00000016d3047c23 */ /* 0x000fe20008010803 */
[----:B------:R1:W2:Y:S08]  /*e060*/  MUFU.EX2 R213, R8 ;  /* 0x0000000800d57308 */ /* 0x0002b00000000800 */
[----:B------:R3:W-:Y:S01]  /*e070*/  MUFU.EX2 R211, R4 ;  /* 0x0000000400d37308 */ /* 0x0007e20000000800 */
[----:B-1----:R-:W-:-:S02]  /*e080*/  F2FP.F16.F32.PACK_AB R8, R154, R191 ;  /* 0x000000bf9a08723e */ /* 0x002fc400000000ff */
[----:B--2---:R-:W-:Y:S01]  /*e090*/  F2FP.F16.F32.PACK_AB R11, R213, R242 ;  /* 0x000000f2d50b723e */ /* 0x004fe200000000ff */
[----:B---3--:R-:W-:-:S06]  /*e0a0*/  FFMA.FTZ R4, R202, UR22, -R3 ;  /* 0x00000016ca047c23 */ /* 0x008fcc0008010803 */
[C---:B------:R-:W-:Y:S01]  /*e0b0*/  HMMA.16816.F32 R148, R8.reuse, R32, R140 ;  /* 0x000000200894723c */ /* 0x040fe2000000188c */
[----:B------:R1:W-:Y:S05]  /*e0c0*/  MUFU.EX2 R209, R4 ;  /* 0x0000000400d17308 */ /* 0x0003ea0000000800 */
[C---:B------:R-:W-:Y:S01]  /*e0d0*/  HMMA.16816.F32 R112, R8.reuse, R34, R112 ;  /* 0x000000220870723c */ /* 0x040fe20000001870 */
[----:B------:R-:W2:Y:S05]  /*e0e0*/  LDSM.16.MT88.4 R32, [R218+0x9800] ;  /* 0x00980000da20783b */ /* 0x000eaa0000004200 */
[C---:B------:R-:W-:Y:S06]  /*e0f0*/  HMMA.16816.F32 R92, R8.reuse, R16, R92 ;  /* 0x00000010085c723c */ /* 0x040fec000000185c */
[----:B------:R-:W-:Y:S01]  /*e100*/  HMMA.16816.F32 R68, R8, R18, R136 ;  /* 0x000000120844723c */ /* 0x000fe20000001888 */
[----:B------:R-:W-:Y:S01]  /*e110*/  LDSM.16.MT88.4 R16, [R216+0xb800] ;  /* 0x00b80000d810783b */ /* 0x000fe20000004200 */
[----:B-1----:R-:W-:-:S04]  /*e120*/  FFMA.FTZ R4, R193, UR22, -R3 ;  /* 0x00000016c1047c23 */ /* 0x002fc80008010803 */
[C---:B------:R-:W-:Y:S01]  /*e130*/  HMMA.16816.F32 R64, R8.reuse, R24, R64 ;  /* 0x000000180840723c */ /* 0x040fe20000001840 */
[----:B------:R-:W-:Y:S01]  /*e140*/  MOV R138, R176 ;  /* 0x000000b0008a7202 */ /* 0x000fe20000000f00 */
[----:B------:R1:W-:Y:S01]  /*e150*/  MUFU.EX2 R205, R4 ;  /* 0x0000000400cd7308 */ /* 0x0003e20000000800 */
[----:B------:R-:W-:Y:S02]  /*e160*/  MOV R176, R189 ;  /* 0x000000bd00b07202 */ /* 0x000fe40000000f00 */
[----:B------:R-:W-:Y:S01]  /*e170*/  MOV R139, R187 ;  /* 0x000000bb008b7202 */ /* 0x000fe20000000f00 */
[----:B------:R-:W-:Y:S01]  /*e180*/  HMMA.16816.F32 R56, R8, R26, R56 ;  /* 0x0000001a0838723c */ /* 0x000fe20000001838 */
[----:B------:R-:W3:Y:S01]  /*e190*/  LDSM.16.MT88.4 R24, [R216+0xa800] ;  /* 0x00a80000d818783b */ /* 0x000ee20000004200 */
[----:B------:R-:W-:Y:S02]  /*e1a0*/  MOV R136, R178 ;  /* 0x000000b200887202 */ /* 0x000fe40000000f00 */
[----:B------:R-:W-:-:S02]  /*e1b0*/  MOV R137, R177 ;  /* 0x000000b100897202 */ /* 0x000fc40000000f00 */
[C---:B------:R-:W-:Y:S06]  /*e1c0*/  HMMA.16816.F32 R164, R8.reuse, R28, R164 ;  /* 0x0000001c08a4723c */ /* 0x040fec00000018a4 */
[----:B------:R-:W-:Y:S01]  /*e1d0*/  HMMA.16816.F32 R128, R8, R30, R128 ;  /* 0x0000001e0880723c */ /* 0x000fe20000001880 */
[----:B-1----:R-:W-:Y:S01]  /*e1e0*/  FFMA.FTZ R4, R46, UR22, -R3 ;  /* 0x000000162e047c23 */ /* 0x002fe20008010803 */
[----:B------:R-:W-:Y:S01]  /*e1f0*/  MOV R46, R183 ;  /* 0x000000b7002e7202 */ /* 0x000fe20000000f00 */
[----:B------:R-:W1:Y:S01]  /*e200*/  LDSM.16.MT88.4 R28, [R218+0xa800] ;  /* 0x00a80000da1c783b */ /* 0x000e620000004200 */
[----:B------:R-:W-:-:S02]  /*e210*/  MOV R183, R203 ;  /* 0x000000cb00b77202 */ /* 0x000fc40000000f00 */
[C---:B------:R-:W-:Y:S01]  /*e220*/  HMMA.16816.F32 R140, R8.reuse, R20, R132 ;  /* 0x00000014088c723c */ /* 0x040fe20000001884 */
[----:B------:R4:W5:Y:S05]  /*e230*/  MUFU.EX2 R203, R4 ;  /* 0x0000000400cb7308 */ /* 0x00096a0000000800 */
[C---:B------:R-:W-:Y:S01]  /*e240*/  HMMA.16816.F32 R160, R8.reuse, R22, R80 ;  /* 0x0000001608a0723c */ /* 0x040fe20000001850 */
[----:B------:R-:W1:Y:S05]  /*e250*/  LDSM.16.MT88.4 R20, [R218+0xb800] ;  /* 0x00b80000da14783b */ /* 0x000e6a0000004200 */
[----:B------:R-:W-:Y:S01]  /*e260*/  HMMA.16816.F32 R84, R8, R40, R84 ;  /* 0x000000280854723c */ /* 0x000fe20000001854 */
[----:B------:R-:W-:-:S02]  /*e270*/  MOV R80, R179 ;  /* 0x000000b300507202 */ /* 0x000fc40000000f00 */
[----:B------:R-:W-:Y:S02]  /*e280*/  MOV R81, R159 ;  /* 0x0000009f00517202 */ /* 0x000fe40000000f00 */
[----:B------:R-:W-:Y:S01]  /*e290*/  MOV R82, R157 ;  /* 0x0000009d00527202 */ /* 0x000fe20000000f00 */
[----:B------:R-:W-:Y:S01]  /*e2a0*/  HMMA.16816.F32 R96, R8, R42, R96 ;  /* 0x0000002a0860723c */ /* 0x000fe20000001860 */
[----:B----4-:R-:W-:Y:S01]  /*e2b0*/  FFMA.FTZ R4, R215, UR22, -R2 ;  /* 0x00000016d7047c23 */ /* 0x010fe20008010802 */
[----:B------:R-:W-:Y:S02]  /*e2c0*/  MOV R215, R184 ;  /* 0x000000b800d77202 */ /* 0x000fe40000000f00 */
[----:B-----5:R-:W-:Y:S01]  /*e2d0*/  F2FP.F16.F32.PACK_AB R6, R203, R205 ;  /* 0x000000cdcb06723e */ /* 0x020fe200000000ff */
[----:B------:R4:W-:Y:S01]  /*e2e0*/  MUFU.EX2 R202, R4 ;  /* 0x0000000400ca7308 */ /* 0x0009e20000000800 */
[----:B------:R-:W-:Y:S01]  /*e2f0*/  MOV R83, R158 ;  /* 0x0000009e00537202 */ /* 0x000fe20000000f00 */
[----:B------:R-:W-:Y:S01]  /*e300*/  FFMA.FTZ R8, R212, UR22, -R0 ;  /* 0x00000016d4087c23 */ /* 0x000fe20008010800 */
[----:B------:R-:W-:Y:S01]  /*e310*/  MOV R212, R188 ;  /* 0x000000bc00d47202 */ /* 0x000fe20000000f00 */
[----:B------:R-:W-:Y:S01]  /*e320*/  IMAD.MOV.U32 R11, RZ, RZ, R181 ;  /* 0x000000ffff0b7224 */ /* 0x000fe200078e00b5 */
[----:B------:R-:W-:-:S02]  /*e330*/  MOV R9, R186 ;  /* 0x000000ba00097202 */ /* 0x000fc40000000f00 */
[----:B------:R-:W-:Y:S01]  /*e340*/  MOV R10, R180 ;  /* 0x000000b4000a7202 */ /* 0x000fe20000000f00 */
[----:B------:R5:W-:Y:S01]  /*e350*/  MUFU.EX2 R189, R8 ;  /* 0x0000000800bd7308 */ /* 0x000be20000000800 */
[----:B----4-:R-:W-:Y:S01]  /*e360*/  FFMA.FTZ R4, R206, UR22, -R2 ;  /* 0x00000016ce047c23 */ /* 0x010fe20008010802 */
[----:B------:R-:W-:-:S06]  /*e370*/  MOV R206, R185 ;  /* 0x000000b900ce7202 */ /* 0x000fcc0000000f00 */
[----:B------:R4:W2:Y:S01]  /*e380*/  MUFU.EX2 R197, R4 ;  /* 0x0000000400c57308 */ /* 0x0008a20000000800 */
[----:B-----5:R-:W-:Y:S01]  /*e390*/  FFMA.FTZ R8, R208, UR22, -R0 ;  /* 0x00000016d0087c23 */ /* 0x020fe20008010800 */
[----:B------:R-:W-:-:S06]  /*e3a0*/  MOV R208, R168 ;  /* 0x000000a800d07202 */ /* 0x000fcc0000000f00 */
[----:B------:R5:W-:Y:S01]  /*e3b0*/  MUFU.EX2 R188, R8 ;  /* 0x0000000800bc7308 */ /* 0x000be20000000800 */
[----:B----4-:R-:W-:Y:S01]  /*e3c0*/  FFMA.FTZ R4, R199, UR22, -R2 ;  /* 0x00000016c7047c23 */ /* 0x010fe20008010802 */
[----:B------:R-:W-:Y:S02]  /*e3d0*/  MOV R199, R183 ;  /* 0x000000b700c77202 */ /* 0x000fe40000000f00 */
[----:B--2---:R-:W-:-:S04]  /*e3e0*/  F2FP.F16.F32.PACK_AB R5, R197, R202 ;  /* 0x000000cac505723e */ /* 0x004fc800000000ff */
[----:B------:R2:W-:Y:S01]  /*e3f0*/  MUFU.EX2 R193, R4 ;  /* 0x0000000400c17308 */ /* 0x0005e20000000800 */
[----:B-----5:R-:W-:Y:S01]  /*e400*/  FFMA.FTZ R8, R201, UR22, -R0 ;  /* 0x00000016c9087c23 */ /* 0x020fe20008010800 */
[----:B------:R-:W-:-:S06]  /*e410*/  MOV R201, R170 ;  /* 0x000000aa00c97202 */ /* 0x000fcc0000000f00 */
[----:B------:R4:W-:Y:S01]  /*e420*/  MUFU.EX2 R187, R8 ;  /* 0x0000000800bb7308 */ /* 0x0009e20000000800 */
[----:B--2---:R-:W-:Y:S01]  /*e430*/  FFMA.FTZ R4, R195, UR22, -R2 ;  /* 0x00000016c3047c23 */ /* 0x004fe20008010802 */
[----:B------:R-:W-:-:S06]  /*e440*/  MOV R195, R182 ;  /* 0x000000b600c37202 */ /* 0x000fcc0000000f00 */
[----:B------:R2:W5:Y:S01]  /*e450*/  MUFU.EX2 R192, R4 ;  /* 0x0000000400c07308 */ /* 0x0005620000000800 */
[----:B----4-:R-:W-:Y:S01]  /*e460*/  FFMA.FTZ R8, R196, UR22, -R0 ;  /* 0x00000016c4087c23 */ /* 0x010fe20008010800 */
[----:B------:R-:W-:-:S06]  /*e470*/  MOV R196, R154 ;  /* 0x0000009a00c47202 */ /* 0x000fcc0000000f00 */
[----:B------:R4:W-:Y:S01]  /*e480*/  MUFU.EX2 R186, R8 ;  /* 0x0000000800ba7308 */ /* 0x0009e20000000800 */
[----:B--2---:R-:W-:Y:S01]  /*e490*/  FFMA.FTZ R4, R245, UR22, -R0 ;  /* 0x00000016f5047c23 */ /* 0x004fe20008010800 */
[----:B------:R-:W-:Y:S02]  /*e4a0*/  MOV R245, R191 ;  /* 0x000000bf00f57202 */ /* 0x000fe40000000f00 */
[----:B-----5:R-:W-:-:S04]  /*e4b0*/  F2FP.F16.F32.PACK_AB R7, R192, R193 ;  /* 0x000000c1c007723e */ /* 0x020fc800000000ff */
[----:B------:R2:W-:Y:S01]  /*e4c0*/  MUFU.EX2 R191, R4 ;  /* 0x0000000400bf7308 */ /* 0x0005e20000000800 */
[----:B----4-:R-:W-:Y:S01]  /*e4d0*/  FFMA.FTZ R8, R249, UR22, -R12 ;  /* 0x00000016f9087c23 */ /* 0x010fe2000801080c */
[----:B------:R-:W-:-:S06]  /*e4e0*/  IMAD.MOV.U32 R249, RZ, RZ, R155 ;  /* 0x000000fffff97224 */ /* 0x000fcc00078e009b */
[----:B------:R4:W-:Y:S01]  /*e4f0*/  MUFU.EX2 R185, R8 ;  /* 0x0000000800b97308 */ /* 0x0009e20000000800 */
[----:B--2---:R-:W-:Y:S01]  /*e500*/  FFMA.FTZ R4, R238, UR22, -R0 ;  /* 0x00000016ee047c23 */ /* 0x004fe20008010800 */
[----:B------:R-:W-:-:S06]  /*e510*/  MOV R238, R190 ;  /* 0x000000be00ee7202 */ /* 0x000fcc0000000f00 */
[----:B------:R2:W5:Y:S01]  /*e520*/  MUFU.EX2 R190, R4 ;  /* 0x0000000400be7308 */ /* 0x0005620000000800 */
[----:B----4-:R-:W-:Y:S01]  /*e530*/  FFMA.FTZ R8, R248, UR22, -R12 ;  /* 0x00000016f8087c23 */ /* 0x010fe2000801080c */
[----:B------:R-:W-:-:S06]  /*e540*/  MOV R248, R152 ;  /* 0x0000009800f87202 */ /* 0x000fcc0000000f00 */
[----:B------:R4:W5:Y:S01]  /*e550*/  MUFU.EX2 R184, R8 ;  /* 0x0000000800b87308 */ /* 0x0009620000000800 */
[----:B--2---:R-:W-:-:S07]  /*e560*/  F2FP.F16.F32.PACK_AB R4, R209, R211 ;  /* 0x000000d3d104723e */ /* 0x004fce00000000ff */
[C---:B------:R-:W-:Y:S01]  /*e570*/  HMMA.16816.F32 R40, R4.reuse, R34, R72 ;  /* 0x000000220428723c */ /* 0x040fe20000001848 */
[--C-:B----4-:R-:W-:Y:S01]  /*e580*/  FFMA.FTZ R8, R244, UR22, -R12.reuse ;  /* 0x00000016f4087c23 */ /* 0x110fe2000801080c */
[----:B------:R-:W-:Y:S02]  /*e590*/  MOV R244, R245 ;  /* 0x000000f500f47202 */ /* 0x000fe40000000f00 */
[----:B------:R-:W-:Y:S01]  /*e5a0*/  MOV R245, R138 ;  /* 0x0000008a00f57202 */ /* 0x000fe20000000f00 */
[----:B------:R2:W-:Y:S01]  /*e5b0*/  MUFU.EX2 R183, R8 ;  /* 0x0000000800b77308 */ /* 0x0005e20000000800 */
[C---:B---3--:R-:W-:Y:S06]  /*e5c0*/  HMMA.16816.F32 R144, R4.reuse, R24, R76 ;  /* 0x000000180490723c */ /* 0x048fec000000184c */
        /* <DEDUP_REMOVED lines=9> */
[--C-:B--2---:R-:W-:Y:S01]  /*e660*/  FFMA.FTZ R8, R194, UR22, -R0.reuse ;  /* 0x00000016c2087c23 */ /* 0x104fe20008010800 */
[----:B------:R-:W-:Y:S01]  /*e670*/  FFMA.FTZ R0, R47, UR22, -R0 ;  /* 0x000000162f007c23 */ /* 0x000fe20008010800 */
[----:B------:R-:W-:-:S02]  /*e680*/  MOV R194, R153 ;  /* 0x0000009900c27202 */ /* 0x000fc40000000f00 */
[----:B------:R-:W-:Y:S01]  /*e690*/  MUFU.EX2 R182, R8 ;  /* 0x0000000800b67308 */ /* 0x000fe20000000800 */
[C---:B------:R-:W-:Y:S01]  /*e6a0*/  HMMA.16816.F32 R72, R4.reuse, R16, R120 ;  /* 0x000000100448723c */ /* 0x040fe20000001878 */
[----:B------:R-:W-:Y:S05]  /*e6b0*/  LDSM.16.MT88.4 R152, [R216+0xac00] ;  /* 0x00ac0000d898783b */ /* 0x000fea0000004200 */
[C---:B------:R-:W-:Y:S01]  /*e6c0*/  HMMA.16816.F32 R76, R4.reuse, R18, R116 ;  /* 0x00000012044c723c */ /* 0x040fe20000001874 */
[----:B------:R1:W-:Y:S01]  /*e6d0*/  MUFU.EX2 R180, R0 ;  /* 0x0000000000b47308 */ /* 0x0003e20000000800 */
[----:B------:R-:W-:Y:S02]  /*e6e0*/  MOV R122, R10 ;  /* 0x0000000a007a7202 */ /* 0x000fe40000000f00 */
[----:B------:R-:W-:Y:S01]  /*e6f0*/  MOV R123, R238 ;  /* 0x000000ee007b7202 */ /* 0x000fe20000000f00 */
[----:B------:R-:W-:Y:S01]  /*e700*/  IMAD.MOV.U32 R238, RZ, RZ, R139 ;  /* 0x000000ffffee7224 */ /* 0x000fe200078e008b */
[----:B------:R-:W-:Y:S01]  /*e710*/  HMMA.16816.F32 R88, R4, R20, R124 ;  /* 0x000000140458723c */ /* 0x000fe2000000187c */
[----:B------:R-:W-:Y:S01]  /*e720*/  MOV R120, R82 ;  /* 0x0000005200787202 */ /* 0x000fe20000000f00 */
[----:B------:R-:W2:Y:S01]  /*e730*/  LDSM.16.MT88.4 R124, [R216+0x9c00] ;  /* 0x009c0000d87c783b */ /* 0x000ea20000004200 */
[----:B------:R-:W-:-:S02]  /*e740*/  MOV R121, R123 ;  /* 0x0000007b00797202 */ /* 0x000fc40000000f00 */
[----:B------:R-:W-:Y:S01]  /*e750*/  MOV R10, R137 ;  /* 0x00000089000a7202 */ /* 0x000fe20000000f00 */
[----:B------:R-:W-:Y:S01]  /*e760*/  HMMA.16816.F32 R100, R4, R22, R100 ;  /* 0x000000160464723c */ /* 0x000fe20000001864 */
[----:B-1----:R-:W-:-:S06]  /*e770*/  FFMA.FTZ R0, R236, UR22, -R12 ;  /* 0x00000016ec007c23 */ /* 0x002fcc000801080c */
[----:B-----5:R-:W-:Y:S02]  /*e780*/  F2FP.F16.F32.PACK_AB R4, R190, R191 ;  /* 0x000000bfbe04723e */ /* 0x020fe400000000ff */
[----:B------:R-:W-:Y:S01]  /*e790*/  F2FP.F16.F32.PACK_AB R5, R184, R185 ;  /* 0x000000b9b805723e */ /* 0x000fe200000000ff */
[----:B------:R1:W-:Y:S01]  /*e7a0*/  MUFU.EX2 R179, R0 ;  /* 0x0000000000b37308 */ /* 0x0003e20000000800 */
[----:B------:R-:W-:Y:S02]  /*e7b0*/  F2FP.F16.F32.PACK_AB R6, R188, R189 ;  /* 0x000000bdbc06723e */ /* 0x000fe400000000ff */
[----:B---3--:R-:W-:Y:S02]  /*e7c0*/  F2FP.F16.F32.PACK_AB R7, R181, R183 ;  /* 0x000000b7b507723e */ /* 0x008fe400000000ff */
[----:B------:R-:W-:-:S05]  /*e7d0*/  MOV R236, R171 ;  /* 0x000000ab00ec7202 */ /* 0x000fca0000000f00 */
        /* <DEDUP_REMOVED lines=8> */
[----:B-1----:R-:W-:-:S05]  /*e860*/  FFMA.FTZ R0, R210, UR22, -R3 ;  /* 0x00000016d2007c23 */ /* 0x002fca0008010803 */
[C---:B------:R-:W-:Y:S01]  /*e870*/  HMMA.16816.F32 R164, R4.reuse, R28, R164 ;  /* 0x0000001c04a4723c */ /* 0x040fe200000018a4 */
[----:B------:R-:W-:Y:S01]  /*e880*/  MOV R151, R83 ;  /* 0x0000005300977202 */ /* 0x000fe20000000f00 */
[----:B------:R1:W3:Y:S04]  /*e890*/  MUFU.EX2 R177, R0 ;  /* 0x0000000000b17308 */ /* 0x0002e80000000800 */
[C---:B------:R-:W-:Y:S06]  /*e8a0*/  HMMA.16816.F32 R68, R4.reuse, R16, R140 ;  /* 0x000000100444723c */ /* 0x040fec000000188c */
[C---:B------:R-:W-:Y:S06]  /*e8b0*/  HMMA.16816.F32 R84, R4.reuse, R20, R84 ;  /* 0x000000140454723c */ /* 0x040fec0000001854 */
[C---:B------:R-:W-:Y:S01]  /*e8c0*/  HMMA.16816.F32 R36, R4.reuse, R38, R112 ;  /* 0x000000260424723c */ /* 0x040fe20000001870 */
[--C-:B-1----:R-:W-:Y:S01]  /*e8d0*/  FFMA.FTZ R0, R200, UR22, -R3.reuse ;  /* 0x00000016c8007c23 */ /* 0x102fe20008010803 */
[----:B------:R-:W-:Y:S01]  /*e8e0*/  MOV R200, R176 ;  /* 0x000000b000c87202 */ /* 0x000fe20000000f00 */
[----:B------:R-:W-:Y:S01]  /*e8f0*/  FFMA.FTZ R3, R198, UR22, -R3 ;  /* 0x00000016c6037c23 */ /* 0x000fe20008010803 */
[----:B------:R-:W-:Y:S01]  /*e900*/  MOV R198, R212 ;  /* 0x000000d400c67202 */ /* 0x000fe20000000f00 */
[----:B------:R1:W-:Y:S01]  /*e910*/  MUFU.EX2 R176, R0 ;  /* 0x0000000000b07308 */ /* 0x0003e20000000800 */
[----:B------:R-:W-:Y:S01]  /*e920*/  HMMA.16816.F32 R28, R4, R30, R128 ;  /* 0x0000001e041c723c */ /* 0x000fe20000001880 */
[----:B------:R-:W-:-:S02]  /*e930*/  MOV R212, R169 ;  /* 0x000000a900d47202 */ /* 0x000fc40000000f00 */
[----:B------:R-:W-:Y:S01]  /*e940*/  LDSM.16.MT88.4 R168, [R218+0xac00] ;  /* 0x00ac0000daa8783b */ /* 0x000fe20000004200 */
[----:B---3--:R-:W-:Y:S02]  /*e950*/  F2FP.F16.F32.PACK_AB R92, R177, R178 ;  /* 0x000000b2b15c723e */ /* 0x008fe400000000ff */
[C---:B------:R-:W-:Y:S01]  /*e960*/  HMMA.16816.F32 R16, R4.reuse, R18, R160 ;  /* 0x000000120410723c */ /* 0x040fe200000018a0 */
[----:B------:R3:W4:Y:S05]  /*e970*/  MUFU.EX2 R47, R3 ;  /* 0x00000003002f7308 */ /* 0x00072a0000000800 */
[----:B------:R-:W-:Y:S01]  /*e980*/  HMMA.16816.F32 R20, R4, R22, R96 ;  /* 0x000000160414723c */ /* 0x000fe20000001860 */
[----:B-1----:R-:W-:Y:S01]  /*e990*/  FFMA.FTZ R0, R243, UR22, -R2 ;  /* 0x00000016f3007c23 */ /* 0x002fe20008010802 */
[----:B------:R-:W-:Y:S01]  /*e9a0*/  IMAD.MOV.U32 R243, RZ, RZ, R81 ;  /* 0x000000fffff37224 */ /* 0x000fe200078e0051 */
[----:B------:R-:W-:-:S02]  /*e9b0*/  MOV R81, R46 ;  /* 0x0000002e00517202 */ /* 0x000fc40000000f00 */
[----:B------:R1:W-:Y:S02]  /*e9c0*/  MUFU.EX2 R46, R0 ;  /* 0x00000000002e7308 */ /* 0x0003e40000000800 */
[----:B------:R-:W-:Y:S02]  /*e9d0*/  MOV R5, R120 ;  /* 0x0000007800057202 */ /* 0x000fe40000000f00 */
[----:B------:R-:W-:Y:S02]  /*e9e0*/  MOV R6, R194 ;  /* 0x000000c200067202 */ /* 0x000fe40000000f00 */
[----:B---3--:R-:W-:Y:S02]  /*e9f0*/  MOV R3, R236 ;  /* 0x000000ec00037202 */ /* 0x008fe40000000f00 */
[----:B------:R-:W-:Y:S02]  /*ea00*/  MOV R236, R173 ;  /* 0x000000ad00ec7202 */ /* 0x000fe40000000f00 */
[----:B------:R-:W-:Y:S01]  /*ea10*/  MOV R194, R174 ;  /* 0x000000ae00c27202 */ /* 0x000fe20000000f00 */
[----:B------:R-:W-:Y:S01]  /*ea20*/  FFMA.FTZ R3, R3, R44, R6 ;  /* 0x0000002c03037223 */ /* 0x000fe20000010006 */
[----:B----4-:R-:W-:-:S02]  /*ea30*/  F2FP.F16.F32.PACK_AB R94, R47, R176 ;  /* 0x000000b02f5e723e */ /* 0x010fc400000000ff */
[----:B------:R-:W-:Y:S02]  /*ea40*/  F2FP.F16.F32.PACK_AB R96, R186, R187 ;  /* 0x000000bbba60723e */ /* 0x000fe400000000ff */
[----:B------:R-:W-:Y:S01]  /*ea50*/  F2FP.F16.F32.PACK_AB R98, R180, R182 ;  /* 0x000000b6b462723e */ /* 0x000fe200000000ff */
[----:B-1----:R-:W-:Y:S01]  /*ea60*/  FFMA.FTZ R0, R214, UR22, -R2 ;  /* 0x00000016d6007c23 */ /* 0x002fe20008010802 */
[----:B------:R-:W-:-:S03]  /*ea70*/  MOV R214, R45 ;  /* 0x0000002d00d67202 */ /* 0x000fc60000000f00 */
[----:B------:R1:W3:Y:S02]  /*ea80*/  MUFU.EX2 R45, R0 ;  /* 0x00000000002d7308 */ /* 0x0002e40000000800 */
[--C-:B-1----:R-:W-:Y:S01]  /*ea90*/  FFMA.FTZ R0, R207, UR22, -R2.reuse ;  /* 0x00000016cf007c23 */ /* 0x102fe20008010802 */
[----:B------:R-:W-:Y:S01]  /*eaa0*/  MOV R207, R9 ;  /* 0x0000000900cf7202 */ /* 0x000fe20000000f00 */
[----:B------:R-:W-:Y:S01]  /*eab0*/  FFMA.FTZ R2, R204, UR22, -R2 ;  /* 0x00000016cc027c23 */ /* 0x000fe20008010802 */
[----:B------:R-:W-:-:S03]  /*eac0*/  MOV R9, R136 ;  /* 0x0000008800097202 */ /* 0x000fc60000000f00 */
[----:B------:R1:W-:Y:S01]  /*ead0*/  MUFU.EX2 R27, R0 ;  /* 0x00000000001b7308 */ /* 0x0003e20000000800 */
[----:B------:R-:W-:Y:S01]  /*eae0*/  MOV R204, R81 ;  /* 0x0000005100cc7202 */ /* 0x000fe20000000f00 */
[----:B------:R-:W4:Y:S01]  /*eaf0*/  LDSM.16.MT88.4 R136, [R218+0x9c00] ;  /* 0x009c0000da88783b */ /* 0x000f220000004200 */
[----:B------:R-:W-:Y:S02]  /*eb00*/  MOV R123, R9 ;  /* 0x00000009007b7202 */ /* 0x000fe40000000f00 */
[----:B---3--:R-:W-:Y:S01]  /*eb10*/  F2FP.F16.F32.PACK_AB R93, R45, R46 ;  /* 0x0000002e2d5d723e */ /* 0x008fe200000000ff */
[----:B------:R-:W3:Y:S02]  /*eb20*/  LDSM.16.MT88.4 R80, [R216+0xbc00] ;  /* 0x00bc0000d850783b */ /* 0x000ee40000004200 */
[----:B------:R5:W2:Y:S01]  /*eb30*/  MUFU.EX2 R26, R2 ;  /* 0x00000002001a7308 */ /* 0x000aa20000000800 */
[----:B-1----:R-:W-:Y:S01]  /*eb40*/  FFMA.FTZ R0, R246, UR22, -R12 ;  /* 0x00000016f6007c23 */ /* 0x002fe2000801080c */
[----:B------:R-:W-:-:S02]  /*eb50*/  MOV R246, R122 ;  /* 0x0000007a00f67202 */ /* 0x000fc40000000f00 */
[----:B------:R-:W-:-:S04]  /*eb60*/  MOV R122, R240 ;  /* 0x000000f0007a7202 */ /* 0x000fc80000000f00 */
[----:B------:R1:W4:Y:S01]  /*eb70*/  MUFU.EX2 R25, R0 ;  /* 0x0000000000197308 */ /* 0x0003220000000800 */
[----:B------:R-:W-:Y:S02]  /*eb80*/  MOV R240, R10 ;  /* 0x0000000a00f07202 */ /* 0x000fe40000000f00 */
[----:B------:R-:W-:Y:S02]  /*eb90*/  MOV R4, R122 ;  /* 0x0000007a00047202 */ /* 0x000fe40000000f00 */
[----:B-----5:R-:W-:Y:S02]  /*eba0*/  MOV R2, R11 ;  /* 0x0000000b00027202 */ /* 0x020fe40000000f00 */
[----:B------:R-:W-:Y:S01]  /*ebb0*/  MOV R210, R240 ;  /* 0x000000f000d27202 */ /* 0x000fe20000000f00 */
[----:B------:R-:W5:Y:S01]  /*ebc0*/  LDSM.16.MT88.4 R8, [R218+0xbc00] ;  /* 0x00bc0000da08783b */ /* 0x000f620000004200 */
[----:B------:R-:W-:Y:S02]  /*ebd0*/  MOV R240, R175 ;  /* 0x000000af00f07202 */ /* 0x000fe40000000f00 */
[----:B--2---:R-:W-:Y:S01]  /*ebe0*/  F2FP.F16.F32.PACK_AB R95, R26, R27 ;  /* 0x0000001b1a5f723e */ /* 0x004fe200000000ff */
[----:B-1----:R-:W-:Y:S01]  /*ebf0*/  FFMA.FTZ R0, R241, UR22, -R12 ;  /* 0x00000016f1007c23 */ /* 0x002fe2000801080c */
[----:B------:R-:W-:-:S05]  /*ec00*/  MOV R241, R151 ;  /* 0x0000009700f17202 */ /* 0x000fca0000000f00 */
[----:B------:R-:W-:Y:S01]  /*ec10*/  HMMA.16816.F32 R112, R92, R124, R48 ;  /* 0x0000007c5c70723c */ /* 0x000fe20000001830 */
[----:B----4-:R-:W-:Y:S01]  /*ec20*/  F2FP.F16.F32.PACK_AB R97, R25, R179 ;  /* 0x000000b31961723e */ /* 0x010fe200000000ff */
[----:B------:R1:W-:Y:S01]  /*ec30*/  MUFU.EX2 R24, R0 ;  /* 0x0000000000187308 */ /* 0x0003e20000000800 */
[----:B------:R-:W-:-:S03]  /*ec40*/  FFMA.FTZ R2, R2, R15, R241 ;  /* 0x0000000f02027223 */ /* 0x000fc600000100f1 */
[C---:B------:R-:W-:Y:S06]  /*ec50*/  HMMA.16816.F32 R128, R92.reuse, R136, R60 ;  /* 0x000000885c80723c */ /* 0x040fec000000183c */
[C---:B------:R-:W-:Y:S06]  /*ec60*/  HMMA.16816.F32 R140, R92.reuse, R138, R40 ;  /* 0x0000008a5c8c723c */ /* 0x040fec0000001828 */
[----:B------:R-:W-:Y:S01]  /*ec70*/  HMMA.16816.F32 R144, R92, R152, R144 ;  /* 0x000000985c90723c */ /* 0x000fe20000001890 */
[----:B-1----:R-:W-:Y:S01]  /*ec80*/  FFMA.FTZ R0, R239, UR22, -R12 ;  /* 0x00000016ef007c23 */ /* 0x002fe2000801080c */
[----:B------:R-:W-:Y:S01]  /*ec90*/  MOV R239, R123 ;  /* 0x0000007b00ef7202 */ /* 0x000fe20000000f00 */
[----:B------:R-:W-:-:S02]  /*eca0*/  IMAD.MOV.U32 R12, RZ, RZ, R121 ;  /* 0x000000ffff0c7224 */ /* 0x000fc400078e0079 */
[----:B------:R1:W2:Y:S01]  /*ecb0*/  MUFU.EX2 R7, R0 ;  /* 0x0000000000077308 */ /* 0x0002a20000000800 */
[----:B------:R-:W-:Y:S01]  /*ecc0*/  HMMA.16816.F32 R120, R92, R126, R52 ;  /* 0x0000007e5c78723c */ /* 0x000fe20000001834 */
[----:B------:R-:W-:-:S04]  /*ecd0*/  FFMA.FTZ R4, R4, R14, R239 ;  /* 0x0000000e04047223 */ /* 0x000fc800000100ef */
[----:B------:R-:W-:Y:S01]  /*ece0*/  FADD.FTZ R6, R246, R4 ;  /* 0x00000004f6067221 */ /* 0x000fe20000010000 */
[----:B------:R-:W-:Y:S01]  /*ecf0*/  FADD.FTZ R4, R214, R2 ;  /* 0x00000002d6047221 */ /* 0x000fe20000010000 */
[----:B------:R-:W-:Y:S03]  /*ed00*/  HMMA.16816.F32 R156, R92, R154, R156 ;  /* 0x0000009a5c9c723c */ /* 0x000fe6000000189c */
[----:B------:R-:W-:-:S03]  /*ed10*/  FADD.FTZ R4, R210, R4 ;  /* 0x00000004d2047221 */ /* 0x000fc60000010000 */
[C---:B------:R-:W-:Y:S01]  /*ed20*/  HMMA.16816.F32 R160, R92.reuse, R168, R104 ;  /* 0x000000a85ca0723c */ /* 0x040fe20000001868 */
[----:B------:R-:W-:Y:S01]  /*ed30*/  FADD.FTZ R4, R240, R4 ;  /* 0x00000004f0047221 */ /* 0x000fe20000010000 */
[----:B-1----:R-:W-:Y:S01]  /*ed40*/  FFMA.FTZ R0, R5, R13, R12 ;  /* 0x0000000d05007223 */ /* 0x002fe2000001000c */
[----:B--2---:R-:W-:Y:S02]  /*ed50*/  F2FP.F16.F32.PACK_AB R99, R7, R24 ;  /* 0x000000180763723e */ /* 0x004fe400000000ff */
        /* <DEDUP_REMOVED lines=9> */
[C---:B---3--:R-:W-:Y:S01]  /*edf0*/  HMMA.16816.F32 R72, R92.reuse, R80, R72 ;  /* 0x000000505c48723c */ /* 0x048fe20000001848 */
[----:B------:R-:W-:Y:S01]  /*ee00*/  FADD.FTZ R2, R236, R2 ;  /* 0x00000002ec027221 */ /* 0x000fe20000010000 */
[----:B------:R-:W-:Y:S01]  /*ee10*/  FADD.FTZ R0, R194, R0 ;  /* 0x00000000c2007221 */ /* 0x000fe20000010000 */
[----:B------:R-:W-:Y:S01]  /*ee20*/  FADD.FTZ R3, R244, R3 ;  /* 0x00000003f4037221 */ /* 0x000fe20000010000 */
[----:B------:R-:W-:Y:S01]  /*ee30*/  MOV R104, R206 ;  /* 0x000000ce00687202 */ /* 0x000fe20000000f00 */
[----:B------:R-:W-:Y:S01]  /*ee40*/  FADD.FTZ R2, R247, R2 ;  /* 0x00000002f7027221 */ /* 0x000fe20000010000 */
        /* <DEDUP_REMOVED lines=142> */
[----:B-1----:R-:W1:Y:S04]  /*f730*/  LDSM.16.M88.4 R4, [R221+0x1000] ;  /* 0x00100000dd04783b */ /* 0x002e680000000200 */
[----:B------:R-:W5:Y:S04]  /*f740*/  LDSM.16.M88.4 R32, [R219+0x6400] ;  /* 0x00640000db20783b */ /* 0x000f680000000200 */
[----:B------:R-:W5:Y:S04]  /*f750*/  LDSM.16.M88.4 R12, [R220] ;  /* 0x00000000dc0c783b */ /* 0x000f680000000200 */
[----:B------:R-:W5:Y:S04]  /*f760*/  LDSM.16.M88.4 R44, [R219+0x6800] ;  /* 0x00680000db2c783b */ /* 0x000f680000000200 */
[----:B------:R-:W5:Y:S01]  /*f770*/  LDSM.16.M88.4 R40, [R219+0x6c00] ;  /* 0x006c0000db28783b */ /* 0x000f620000000200 */
[----:B------:R-:W4:Y:S01]  /*f780*/  S2R R3, SR_TID.X ;  /* 0x0000000000037919 */ /* 0x000f220000002100 */
[C---:B--2---:R-:W-:Y:S02]  /*f790*/  HMMA.16816.F32 R108, R8.reuse, R20, RZ ;  /* 0x00000014086c723c */ /* 0x044fe400000018ff */
[----:B------:R-:W0:Y:S04]  /*f7a0*/  LDGDEPBAR ;  /* 0x00000000000079af */ /* 0x000e280000000000 */
[C---:B------:R-:W-:Y:S06]  /*f7b0*/  HMMA.16816.F32 R100, R8.reuse, R16, RZ ;  /* 0x000000100864723c */ /* 0x040fec00000018ff */
[C---:B------:R-:W-:Y:S06]  /*f7c0*/  HMMA.16816.F32 R104, R8.reuse, R22, RZ ;  /* 0x000000160868723c */ /* 0x040fec00000018ff */
[C---:B------:R-:W-:Y:S06]  /*f7d0*/  HMMA.16816.F32 R64, R8.reuse, R18, RZ ;  /* 0x000000120840723c */ /* 0x040fec00000018ff */
[----:B---3--:R-:W-:Y:S01]  /*f7e0*/  HMMA.16816.F32 R60, R8, R28, RZ ;  /* 0x0000001c083c723c */ /* 0x008fe200000018ff */
[----:B----4-:R-:W-:-:S05]  /*f7f0*/  IMAD.SHL.U32 R3, R3, 0x2, RZ ;  /* 0x0000000203037824 */ /* 0x010fca00078e00ff */
[----:B------:R-:W-:Y:S01]  /*f800*/  HMMA.16816.F32 R52, R8, R24, RZ ;  /* 0x000000180834723c */ /* 0x000fe200000018ff */
[----:B------:R-:W-:-:S05]  /*f810*/  LOP3.LUT R3, R3, 0x6, RZ, 0xc0, !PT ;  /* 0x0000000603037812 */ /* 0x000fca00078ec0ff */
[C---:B------:R-:W-:Y:S06]  /*f820*/  HMMA.16816.F32 R56, R8.reuse, R30, RZ ;  /* 0x0000001e0838723c */ /* 0x040fec00000018ff */
[----:B------:R-:W-:Y:S01]  /*f830*/  HMMA.16816.F32 R48, R8, R26, RZ ;  /* 0x0000001a0830723c */ /* 0x000fe200000018ff */
[----:B------:R-:W2:Y:S05]  /*f840*/  LDSM.16.M88.4 R8, [R221] ;  /* 0x00000000dd08783b */ /* 0x000eaa0000000200 */
[C---:B-1----:R-:W-:Y:S06]  /*f850*/  HMMA.16816.F32 R236, R4.reuse, R36, R108 ;  /* 0x0000002404ec723c */ /* 0x042fec000000186c */
[C---:B-----5:R-:W-:Y:S06]  /*f860*/  HMMA.16816.F32 R212, R4.reuse, R32, R100 ;  /* 0x0000002004d4723c */ /* 0x060fec0000001864 */
[C---:B------:R-:W-:Y:S06]  /*f870*/  HMMA.16816.F32 R196, R4.reuse, R38, R104 ;  /* 0x0000002604c4723c */ /* 0x040fec0000001868 */
[----:B------:R-:W-:Y:S06]  /*f880*/  HMMA.16816.F32 R192, R4, R34, R64 ;  /* 0x0000002204c0723c */ /* 0x000fec0000001840 */
[C---:B------:R-:W-:Y:S06]  /*f890*/  HMMA.16816.F32 R108, R12.reuse, R20, RZ ;  /* 0x000000140c6c723c */ /* 0x040fec00000018ff */
[C---:B------:R-:W-:Y:S06]  /*f8a0*/  HMMA.16816.F32 R100, R12.reuse, R16, RZ ;  /* 0x000000100c64723c */ /* 0x040fec00000018ff */
[C---:B------:R-:W-:Y:S06]  /*f8b0*/  HMMA.16816.F32 R104, R12.reuse, R22, RZ ;  /* 0x000000160c68723c */ /* 0x040fec00000018ff */
[C---:B------:R-:W-:Y:S06]  /*f8c0*/  HMMA.16816.F32 R64, R12.reuse, R18, RZ ;  /* 0x000000120c40723c */ /* 0x040fec00000018ff */
        /* <DEDUP_REMOVED lines=9> */
[----:B------:R-:W-:Y:S04]  /*f960*/  LDSM.16.M88.4 R4, [R220+0x3000] ;  /* 0x00300000dc04783b */ /* 0x000fe80000000200 */
[----:B------:R-:W1:Y:S01]  /*f970*/  LDSM.16.M88.4 R48, [R217+0x7000] ;  /* 0x00700000d930783b */ /* 0x000e620000000200 */
[C---:B------:R-:W-:Y:S06]  /*f980*/  HMMA.16816.F32 R28, R12.reuse, R30, RZ ;  /* 0x0000001e0c1c723c */ /* 0x040fec00000018ff */
[----:B------:R-:W-:Y:S01]  /*f990*/  HMMA.16816.F32 R24, R12, R26, RZ ;  /* 0x0000001a0c18723c */ /* 0x000fe200000018ff */
[----:B------:R-:W3:Y:S05]  /*f9a0*/  LDSM.16.M88.4 R12, [R220+0x2000] ;  /* 0x00200000dc0c783b */ /* 0x000eea0000000200 */
        /* <DEDUP_REMOVED lines=12> */
[----:B------:R-:W4:Y:S01]  /*fa70*/  LDSM.16.M88.4 R24, [R219+0x7800] ;  /* 0x00780000db18783b */ /* 0x000f220000000200 */
        /* <DEDUP_REMOVED lines=10> */
[C---:B------:R-:W-:Y:S06]  /*fb20*/  HMMA.16816.F32 R196, R12.reuse, R56, R180 ;  /* 0x000000380cc4723c */ /* 0x040fec00000018b4 */
[----:B------:R-:W-:Y:S01]  /*fb30*/  HMMA.16816.F32 R240, R12, R50, R176 ;  /* 0x000000320cf0723c */ /* 0x000fe200000018b0 */
[----:B------:R-:W-:Y:S05]  /*fb40*/  LDSM.16.M88.4 R48, [R217+0x8400] ;  /* 0x00840000d930783b */ /* 0x000fea0000000200 */
[C---:B--2---:R-:W-:Y:S06]  /*fb50*/  HMMA.16816.F32 R180, R8.reuse, R28, R64 ;  /* 0x0000001c08b4723c */ /* 0x044fec0000001840 */
[C---:B------:R-:W-:Y:S01]  /*fb60*/  HMMA.16816.F32 R176, R8.reuse, R30, R44 ;  /* 0x0000001e08b0723c */ /* 0x040fe2000000182c */
[----:B------:R-:W-:Y:S05]  /*fb70*/  LDSM.16.M88.4 R44, [R217+0x8000] ;  /* 0x00800000d92c783b */ /* 0x000fea0000000200 */
[----:B----4-:R-:W-:Y:S01]  /*fb80*/  HMMA.16816.F32 R64, R8, R24, R16 ;  /* 0x000000180840723c */ /* 0x010fe20000001810 */
[----:B------:R-:W2:Y:S05]  /*fb90*/  LDSM.16.M88.4 R16, [R220+0x4000] ;  /* 0x00400000dc10783b */ /* 0x000eaa0000000200 */
[C---:B------:R-:W-:Y:S06]  /*fba0*/  HMMA.16816.F32 R212, R12.reuse, R60, R188 ;  /* 0x0000003c0cd4723c */ /* 0x040fec00000018bc */
[C---:B------:R-:W-:Y:S06]  /*fbb0*/  HMMA.16816.F32 R204, R12.reuse, R62, R108 ;  /* 0x0000003e0ccc723c */ /* 0x040fec000000186c */
[C---:B------:R-:W-:Y:S06]  /*fbc0*/  HMMA.16816.F32 R192, R12.reuse, R58, R104 ;  /* 0x0000003a0cc0723c */ /* 0x040fec0000001868 */
[C---:B------:R-:W-:Y:S06]  /*fbd0*/  HMMA.16816.F32 R188, R12.reuse, R52, R248 ;  /* 0x000000340cbc723c */ /* 0x040fec00000018f8 */
[----:B------:R-:W-:Y:S01]  /*fbe0*/  HMMA.16816.F32 R184, R12, R54, R100 ;  /* 0x000000360cb8723c */ /* 0x000fe20000001864 */
[----:B------:R-:W3:Y:S05]  /*fbf0*/  LDSM.16.M88.4 R12, [R220+0x5000] ;  /* 0x00500000dc0c783b */ /* 0x000eea0000000200 */
[C---:B------:R-:W-:Y:S01]  /*fc00*/  HMMA.16816.F32 R108, R8.reuse, R32, R40 ;  /* 0x00000020086c723c */ /* 0x040fe20000001828 */
[----:B------:R-:W4:Y:S05]  /*fc10*/  LDSM.16.M88.4 R40, [R217+0x8800] ;  /* 0x00880000d928783b */ /* 0x000f2a0000000200 */
[----:B------:R-:W-:Y:S01]  /*fc20*/  HMMA.16816.F32 R104, R8, R34, R36 ;  /* 0x000000220868723c */ /* 0x000fe20000001824 */
[----:B------:R-:W5:Y:S05]  /*fc30*/  LDSM.16.M88.4 R36, [R217+0x8c00] ;  /* 0x008c0000d924783b */ /* 0x000f6a0000000200 */
[----:B-1----:R-:W-:Y:S06]  /*fc40*/  HMMA.16816.F32 R100, R4, R28, R236 ;  /* 0x0000001c0464723c */ /* 0x002fec00000018ec */
[C---:B------:R-:W-:Y:S06]  /*fc50*/  HMMA.16816.F32 R56, R8.reuse, R20, R244 ;  /* 0x000000140838723c */ /* 0x040fec00000018f4 */
[C---:B------:R-:W-:Y:S06]  /*fc60*/  HMMA.16816.F32 R60, R8.reuse, R26, R200 ;  /* 0x0000001a083c723c */ /* 0x040fec00000018c8 */
[----:B------:R-:W-:Y:S01]  /*fc70*/  HMMA.16816.F32 R52, R8, R22, R208 ;  /* 0x000000160834723c */ /* 0x000fe200000018d0 */
[----:B------:R-:W-:Y:S05]  /*fc80*/  LDSM.16.M88.4 R8, [R221+0x4000] ;  /* 0x00400000dd08783b */ /* 0x000fea0000000200 */
[C---:B------:R-:W-:Y:S01]  /*fc90*/  HMMA.16816.F32 R244, R4.reuse, R30, R240 ;  /* 0x0000001e04f4723c */ /* 0x040fe200000018f0 */
[----:B------:R-:W1:Y:S05]  /*fca0*/  LDSM.16.M88.4 R28, [R219+0x8000] ;  /* 0x00800000db1c783b */ /* 0x000e6a0000000200 */
[C---:B------:R-:W-:Y:S06]  /*fcb0*/  HMMA.16816.F32 R240, R4.reuse, R32, R212 ;  /* 0x0000002004f0723c */ /* 0x040fec00000018d4 */
[C---:B------:R-:W-:Y:S06]  /*fcc0*/  HMMA.16816.F32 R236, R4.reuse, R34, R204 ;  /* 0x0000002204ec723c */ /* 0x040fec00000018cc */
[C---:B------:R-:W-:Y:S06]  /*fcd0*/  HMMA.16816.F32 R212, R4.reuse, R24, R196 ;  /* 0x0000001804d4723c */ /* 0x040fec00000018c4 */
[C---:B------:R-:W-:Y:S01]  /*fce0*/  HMMA.16816.F32 R204, R4.reuse, R26, R192 ;  /* 0x0000001a04cc723c */ /* 0x040fe200000018c0 */
[----:B------:R-:W-:Y:S05]  /*fcf0*/  LDSM.16.M88.4 R24, [R219+0x8400] ;  /* 0x00840000db18783b */ /* 0x000fea0000000200 */
[C---:B------:R-:W-:Y:S06]  /*fd00*/  HMMA.16816.F32 R208, R4.reuse, R20, R188 ;  /* 0x0000001404d0723c */ /* 0x040fec00000018bc */
[----:B------:R-:W-:Y:S01]  /*fd10*/  HMMA.16816.F32 R200, R4, R22, R184 ;  /* 0x0000001604c8723c */ /* 0x000fe200000018b8 */
[----:B------:R-:W1:Y:S04]  /*fd20*/  LDSM.16.M88.4 R4, [R221+0x5000] ;  /* 0x00500000dd04783b */ /* 0x000e680000000200 */
[----:B------:R-:W-:Y:S01]  /*fd30*/  LDSM.16.M88.4 R20, [R219+0x8800] ;  /* 0x00880000db14783b */ /* 0x000fe20000000200 */
[-C--:B--2---:R-:W-:Y:S06]  /*fd40*/  HMMA.16816.F32 R32, R16, R44.reuse, R100 ;  /* 0x0000002c1020723c */ /* 0x084fec0000001864 */
[C---:B---3--:R-:W-:Y:S06]  /*fd50*/  HMMA.16816.F32 R196, R12.reuse, R44, R180 ;  /* 0x0000002c0cc4723c */ /* 0x048fec00000018b4 */
[C---:B------:R-:W-:Y:S06]  /*fd60*/  HMMA.16816.F32 R192, R12.reuse, R46, R176 ;  /* 0x0000002e0cc0723c */ /* 0x040fec00000018b0 */
[C---:B------:R-:W-:Y:S06]  /*fd70*/  HMMA.16816.F32 R188, R12.reuse, R48, R108 ;  /* 0x000000300cbc723c */ /* 0x040fec000000186c */
[C---:B------:R-:W-:Y:S06]  /*fd80*/  HMMA.16816.F32 R184, R12.reuse, R50, R104 ;  /* 0x000000320cb8723c */ /* 0x040fec0000001868 */
[C---:B----4-:R-:W-:Y:S06]  /*fd90*/  HMMA.16816.F32 R180, R12.reuse, R40, R64 ;  /* 0x000000280cb4723c */ /* 0x050fec0000001840 */
[C---:B------:R-:W-:Y:S06]  /*fda0*/  HMMA.16816.F32 R176, R12.reuse, R42, R60 ;  /* 0x0000002a0cb0723c */ /* 0x040fec000000183c */
[C---:B-----5:R-:W-:Y:S06]  /*fdb0*/  HMMA.16816.F32 R108, R12.reuse, R36, R56 ;  /* 0x000000240c6c723c */ /* 0x060fec0000001838 */
[----:B------:R-:W-:Y:S01]  /*fdc0*/  HMMA.16816.F32 R104, R12, R38, R52 ;  /* 0x000000260c68723c */ /* 0x000fe20000001834 */
[----:B------:R-:W2:Y:S01]  /*fdd0*/  LDSM.16.M88.4 R12, [R219+0x8c00] ;  /* 0x008c0000db0c783b */ /* 0x000ea20000000200 */
[----:B------:R-:W-:-:S04]  /*fde0*/  DEPBAR.LE SB0, 0x0 ;  /* 0x000080000000791a */ /* 0x000fc80000000000 */
[----:B-1----:R-:W-:Y:S06]  /*fdf0*/  HMMA.16816.F32 R56, R8, R28, R32 ;  /* 0x0000001c0838723c */ /* 0x002fec0000001820 */
[C---:B------:R-:W-:Y:S06]  /*fe00*/  HMMA.16816.F32 R64, R16.reuse, R46, R244 ;  /* 0x0000002e1040723c */ /* 0x040fec00000018f4 */
[C---:B------:R-:W-:Y:S06]  /*fe10*/  HMMA.16816.F32 R60, R16.reuse, R48, R240 ;  /* 0x00000030103c723c */ /* 0x040fec00000018f0 */
[C---:B------:R-:W-:Y:S06]  /*fe20*/  HMMA.16816.F32 R52, R16.reuse, R50, R236 ;  /* 0x000000321034723c */ /* 0x040fec00000018ec */
[----:B------:R-:W-:Y:S01]  /*fe30*/  HMMA.16816.F32 R48, R16, R40, R212 ;  /* 0x000000281030723c */ /* 0x000fe200000018d4 */
[----:B------:R-:W-:Y:S01]  /*fe40*/  FMUL.FTZ R0, R56, UR25 ;  /* 0x0000001938007c20 */ /* 0x000fe20008410000 */
[----:B------:R-:W-:-:S04]  /*fe50*/  FMUL.FTZ R2, R58, UR25 ;  /* 0x000000193a027c20 */ /* 0x000fc80008410000 */
[C---:B------:R-:W-:Y:S06]  /*fe60*/  HMMA.16816.F32 R44, R16.reuse, R42, R204 ;  /* 0x0000002a102c723c */ /* 0x040fec00000018cc */
[C---:B------:R-:W-:Y:S06]  /*fe70*/  HMMA.16816.F32 R40, R16.reuse, R36, R208 ;  /* 0x000000241028723c */ /* 0x040fec00000018d0 */
[----:B------:R-:W-:Y:S06]  /*fe80*/  HMMA.16816.F32 R36, R16, R38, R200 ;  /* 0x000000261024723c */ /* 0x000fec00000018c8 */
[C---:B------:R-:W-:Y:S06]  /*fe90*/  HMMA.16816.F32 R16, R4.reuse, R28, R196 ;  /* 0x0000001c0410723c */ /* 0x040fec00000018c4 */
[C---:B--2---:R-:W-:Y:S06]  /*fea0*/  HMMA.16816.F32 R248, R4.reuse, R14, R104 ;  /* 0x0000000e04f8723c */ /* 0x044fec0000001868 */
[-C--:B------:R-:W-:Y:S06]  /*feb0*/  HMMA.16816.F32 R108, R4, R12.reuse, R108 ;  /* 0x0000000c046c723c */ /* 0x080fec000000186c */
[----:B------:R-:W-:Y:S01]  /*fec0*/  HMMA.16816.F32 R104, R8, R12, R40 ;  /* 0x0000000c0868723c */ /* 0x000fe20000001828 */
[----:B------:R1:W2:Y:S05]  /*fed0*/  MUFU.TANH R12, R0 ;  /* 0x00000000000c7308 */ /* 0x0002aa0000002400 */
[-C--:B------:R-:W-:Y:S06]  /*fee0*/  HMMA.16816.F32 R32, R4, R30.reuse, R192 ;  /* 0x0000001e0420723c */ /* 0x080fec00000018c0 */
[----:B------:R-:W-:Y:S01]  /*fef0*/  HMMA.16816.F32 R64, R8, R30, R64 ;  /* 0x0000001e0840723c */ /* 0x000fe20000001840 */
[----:B------:R-:W-:-:S02]  /*ff00*/  IMAD.MOV.U32 R196, RZ, RZ, R249 ;  /* 0x000000ffffc47224 */ /* 0x000fc400078e00f9 */
        /* <DEDUP_REMOVED lines=9> */
[C---:B------:R-:W-:Y:S01]  /*ffa0*/  HMMA.16816.F32 R48, R8.reuse, R20, R48 ;  /* 0x000000140830723c */ /* 0x040fe20000001830 */
[C---:B------:R-:W-:Y:S02]  /*ffb0*/  ISETP.GE.AND P6, PT, R0.reuse, R233, PT ;  /* 0x000000e90000720c */ /* 0x040fe40003fc6270 */
[C---:B------:R-:W-:Y:S02]  /*ffc0*/  ISETP.GE.AND P5, PT, R0.reuse, R232, PT ;  /* 0x000000e80000720c */ /* 0x040fe40003fa6270 */
[C---:B------:R-:W-:Y:S01]  /*ffd0*/  ISETP.GE.AND P1, PT, R0.reuse, R231, PT ;  /* 0x000000e70000720c */ /* 0x040fe20003f26270 */
[C---:B------:R-:W-:Y:S01]  /*ffe0*/  HMMA.16816.F32 R44, R8.reuse, R22, R44 ;  /* 0x00000016082c723c */ /* 0x040fe2000000182c */
[C---:B------:R-:W-:Y:S02]  /*fff0*/  ISETP.LT.OR P0, PT, R0.reuse, R226, P0 ;  /* 0x000000e20000720c */ /* 0x040fe40000701670 */
[C---:B------:R-:W-:Y:S01]  /*10000*/  ISETP.LT.OR P6, PT, R0.reuse, R225, P6 ;  /* 0x000000e10000720c */ /* 0x040fe200037c1670 */
[----:B------:R-:W-:Y:S01]  /*10010*/  BAR.SYNC.DEFER_BLOCKING 0x0 ;  /* 0x0000000000007b1d */ /* 0x000fe20000010000 */
[C---:B------:R-:W-:Y:S01]  /*10020*/  ISETP.LT.OR P5, PT, R0.reuse, R224, P5 ;  /* 0x000000e00000720c */ /* 0x040fe20002fa1670 */
[----:B------:R-:W-:Y:S01]  /*10030*/  HMMA.16816.F32 R192, R8, R14, R36 ;  /* 0x0000000e08c0723c */ /* 0x000fe20000001824 */
[----:B------:R-:W-:-:S03]  /*10040*/  ISETP.LT.OR P1, PT, R0, R223, P1 ;  /* 0x000000df0000720c */ /* 0x000fc60000f21670 */
[----:B------:R1:W3:Y:S02]  /*10050*/  MUFU.TANH R11, R2 ;  /* 0x00000002000b7308 */ /* 0x0002e40000002400 */
[C---:B------:R-:W-:Y:S01]  /*10060*/  HMMA.16816.F32 R188, R4.reuse, R24, R188 ;  /* 0x0000001804bc723c */ /* 0x040fe200000018bc */
[----:B------:R-:W-:Y:S01]  /*10070*/  FMUL.FTZ R8, R57, UR25 ;  /* 0x0000001939087c20 */ /* 0x000fe20008410000 */
[----:B------:R-:W-:Y:S01]  /*10080*/  FMUL.FTZ R14, R17, UR25 ;  /* 0x00000019110e7c20 */ /* 0x000fe20008410000 */
[----:B------:R-:W-:Y:S01]  /*10090*/  FMUL.FTZ R15, R19, UR25 ;  /* 0x00000019130f7c20 */ /* 0x000fe20008410000 */
[----:B------:R-:W-:Y:S01]  /*100a0*/  FMUL.FTZ R19, R34, UR25 ;  /* 0x0000001922137c20 */ /* 0x000fe20008410000 */
[----:B------:R-:W-:Y:S01]  /*100b0*/  FMUL.FTZ R17, R65, UR25 ;  /* 0x0000001941117c20 */ /* 0x000fe20008410000 */
[C---:B------:R-:W-:Y:S01]  /*100c0*/  HMMA.16816.F32 R184, R4.reuse, R26, R184 ;  /* 0x0000001a04b8723c */ /* 0x040fe200000018b8 */
[----:B------:R-:W-:Y:S05]  /*100d0*/  MUFU.TANH R13, R8 ;  /* 0x00000008000d7308 */ /* 0x000fea0000002400 */
[----:B------:R-:W-:Y:S01]  /*100e0*/  HMMA.16816.F32 R180, R4, R20, R180 ;  /* 0x0000001404b4723c */ /* 0x000fe200000018b4 */
[----:B-1----:R-:W-:-:S02]  /*100f0*/  FMUL.FTZ R2, R16, UR25 ;  /* 0x0000001910027c20 */ /* 0x002fc40008410000 */
[----:B------:R1:W-:Y:S01]  /*10100*/  MUFU.TANH R8, R15 ;  /* 0x0000000f00087308 */ /* 0x0003e20000002400 */
[----:B------:R-:W-:Y:S02]  /*10110*/  FMUL.FTZ R16, R67, UR25 ;  /* 0x0000001943107c20 */ /* 0x000fe40008410000 */
[----:B------:R-:W-:Y:S01]  /*10120*/  HMMA.16816.F32 R176, R4, R22, R176 ;  /* 0x0000001604b0723c */ /* 0x000fe200000018b0 */
[----:B------:R-:W-:Y:S01]  /*10130*/  FMUL.FTZ R21, R33, UR25 ;  /* 0x0000001921157c20 */ /* 0x000fe20008410000 */
[----:B------:R-:W-:-:S03]  /*10140*/  FMUL.FTZ R20, R61, UR25 ;  /* 0x000000193d147c20 */ /* 0x000fc60008410000 */
[----:B------:R4:W5:Y:S02]  /*10150*/  MUFU.TANH R10, R2 ;  /* 0x00000002000a7308 */ /* 0x0009640000002400 */
[----:B------:R-:W-:Y:S01]  /*10160*/  FMUL.FTZ R7, R18, UR25 ;  /* 0x0000001912077c20 */ /* 0x000fe20008410000 */
[--C-:B------:R-:W-:Y:S01]  /*10170*/  IMAD.IADD R4, R229, 0x1, -R0.reuse ;  /* 0x00000001e5047824 */ /* 0x100fe200078e0a00 */
[----:B------:R-:W-:Y:S01]  /*10180*/  IABS R5, R3 ;  /* 0x0000000300057213 */ /* 0x000fe20000000000 */
[--C-:B------:R-:W-:Y:S02]  /*10190*/  IMAD.IADD R6, R230, 0x1, -R0.reuse ;  /* 0x00000001e6067824 */ /* 0x100fe400078e0a00 */
[----:B------:R-:W-:Y:S01]  /*101a0*/  FMUL.FTZ R22, R35, UR25 ;  /* 0x0000001923167c20 */ /* 0x000fe20008410000 */
[----:B------:R-:W-:Y:S01]  /*101b0*/  FMUL.FTZ R18, R32, UR25 ;  /* 0x0000001920127c20 */ /* 0x000fe20008410000 */
[----:B------:R2:W5:Y:S01]  /*101c0*/  MUFU.TANH R9, R7 ;  /* 0x0000000700097308 */ /* 0x0005620000002400 */
[----:B-1----:R-:W-:Y:S01]  /*101d0*/  FMUL.FTZ R15, R60, UR25 ;  /* 0x000000193c0f7c20 */ /* 0x002fe20008410000 */
[----:B----4-:R-:W-:-:S08]  /*101e0*/  IMAD.IADD R2, R228, 0x1, -R0 ;  /* 0x00000001e4027824 */ /* 0x010fd000078e0a00 */
[----:B------:R-:W-:Y:S01]  /*101f0*/  FMUL.FTZ R23, R179, UR25 ;  /* 0x00000019b3177c20 */ /* 0x000fe20008410000 */
[----:B------:R-:W-:Y:S02]  /*10200*/  IABS R3, R2 ;  /* 0x0000000200037213 */ /* 0x000fe40000000000 */
[----:B------:R-:W-:Y:S01]  /*10210*/  IABS R2, R4 ;  /* 0x0000000400027213 */ /* 0x000fe20000000000 */
[----:B--2---:R-:W-:Y:S01]  /*10220*/  FMUL.FTZ R7, R59, UR25 ;  /* 0x000000193b077c20 */ /* 0x004fe20008410000 */
[----:B------:R-:W-:Y:S01]  /*10230*/  IABS R4, R6 ;  /* 0x0000000600047213 */ /* 0x000fe20000000000 */
[----:B------:R-:W-:Y:S02]  /*10240*/  IMAD.MOV.U32 R6, RZ, RZ, R5 ;  /* 0x000000ffff067224 */ /* 0x000fe400078e0005 */
[----:B------:R-:W-:Y:S02]  /*10250*/  IMAD.MOV.U32 R5, RZ, RZ, R3 ;  /* 0x000000ffff057224 */ /* 0x000fe400078e0003 */
[----:B------:R-:W-:Y:S01]  /*10260*/  IMAD.MOV.U32 R3, RZ, RZ, R2 ;  /* 0x000000ffff037224 */ /* 0x000fe200078e0002 */
[----:B------:R-:W-:Y:S01]  /*10270*/  I2FP.F32.S32 R6, R6 ;  /* 0x0000000600067245 */ /* 0x000fe20000201400 */
[----:B------:R-:W-:Y:S01]  /*10280*/  IMAD.MOV.U32 R2, RZ, RZ, R4 ;  /* 0x000000ffff027224 */ /* 0x000fe200078e0004 */
[----:B------:R-:W-:-:S02]  /*10290*/  I2FP.F32.S32 R5, R5 ;  /* 0x0000000500057245 */ /* 0x000fc40000201400 */
[----:B------:R-:W-:Y:S01]  /*102a0*/  I2FP.F32.S32 R3, R3 ;  /* 0x0000000300037245 */ /* 0x000fe20000201400 */
[----:B------:R-:W-:Y:S01]  /*102b0*/  FFMA.FTZ R6, R6, -UR19, R12 ;  /* 0x8000001306067c23 */ /* 0x000fe2000801000c */
[----:B------:R-:W-:Y:S01]  /*102c0*/  I2FP.F32.S32 R2, R2 ;  /* 0x0000000200027245 */ /* 0x000fe20000201400 */
[----:B---3--:R-:W-:Y:S01]  /*102d0*/  FFMA.FTZ R5, R5, -UR19, R11 ;  /* 0x8000001305057c23 */ /* 0x008fe2000801000b */
[----:B------:R1:W-:Y:S01]  /*102e0*/  MUFU.TANH R12, R7 ;  /* 0x00000007000c7308 */ /* 0x0003e20000002400 */
[----:B-----5:R-:W-:Y:S01]  /*102f0*/  FFMA.FTZ R4, R3, -UR19, R10 ;  /* 0x8000001303047c23 */ /* 0x020fe2000801000a */
[----:B------:R-:W-:Y:S01]  /*10300*/  FSEL R35, R6, -INF , !P0 ;  /* 0xff80000006237808 */ /* 0x000fe20004000000 */
[----:B------:R-:W-:Y:S01]  /*10310*/  FFMA.FTZ R3, R2, -UR19, R9 ;  /* 0x8000001302037c23 */ /* 0x000fe20008010009 */
[----:B------:R-:W-:Y:S01]  /*10320*/  VIADD R2, R0, 0x1 ;  /* 0x0000000100027836 */ /* 0x000fe20000000000 */
[----:B------:R-:W-:Y:S01]  /*10330*/  FSEL R37, R5, -INF , !P6 ;  /* 0xff80000005257808 */ /* 0x000fe20007000000 */
[----:B------:R-:W-:Y:S01]  /*10340*/  FMUL.FTZ R10, R66, UR25 ;  /* 0x00000019420a7c20 */ /* 0x000fe20008410000 */
[----:B------:R-:W-:Y:S01]  /*10350*/  FSEL R38, R4, -INF , !P5 ;  /* 0xff80000004267808 */ /* 0x000fe20006800000 */
[--C-:B------:R-:W-:Y:S01]  /*10360*/  IMAD.IADD R4, R228, 0x1, -R2.reuse ;  /* 0x00000001e4047824 */ /* 0x100fe200078e0a02 */
[----:B------:R-:W-:Y:S01]  /*10370*/  FSEL R39, R3, -INF , !P1 ;  /* 0xff80000003277808 */ /* 0x000fe20004800000 */
[--C-:B------:R-:W-:Y:S01]  /*10380*/  IMAD.IADD R5, R227, 0x1, -R2.reuse ;  /* 0x00000001e3057824 */ /* 0x100fe200078e0a02 */
[C---:B------:R-:W-:Y:S01]  /*10390*/  ISETP.GE.AND P0, PT, R2.reuse, R234, PT ;  /* 0x000000ea0200720c */ /* 0x040fe20003f06270 */
[----:B------:R-:W-:Y:S01]  /*103a0*/  IMAD.IADD R3, R229, 0x1, -R2 ;  /* 0x00000001e5037824 */ /* 0x000fe200078e0a02 */
[C---:B------:R-:W-:Y:S01]  /*103b0*/  ISETP.GE.AND P6, PT, R2.reuse, R233, PT ;  /* 0x000000e90200720c */ /* 0x040fe20003fc6270 */
[----:B------:R2:W3:Y:S01]  /*103c0*/  MUFU.TANH R11, R14 ;  /* 0x0000000e000b7308 */ /* 0x0004e20000002400 */
[----:B------:R-:W-:Y:S01]  /*103d0*/  ISETP.GE.AND P5, PT, R2, R232, PT ;  /* 0x000000e80200720c */ /* 0x000fe20003fa6270 */
[----:B------:R-:W-:Y:S01]  /*103e0*/  FMUL.FTZ R9, R64, UR25 ;  /* 0x0000001940097c20 */ /* 0x000fe20008410000 */
[----:B------:R-:W-:-:S02]  /*103f0*/  ISETP.GE.AND P1, PT, R2, R231, PT ;  /* 0x000000e70200720c */ /* 0x000fc40003f26270 */
[C---:B------:R-:W-:Y:S02]  /*10400*/  ISETP.LT.OR P0, PT, R2.reuse, R226, P0 ;  /* 0x000000e20200720c */ /* 0x040fe40000701670 */
[C---:B------:R-:W-:Y:S01]  /*10410*/  ISETP.LT.OR P6, PT, R2.reuse, R225, P6 ;  /* 0x000000e10200720c */ /* 0x040fe200037c1670 */
[----:B------:R-:W-:Y:S01]  /*10420*/  MUFU.TANH R10, R10 ;  /* 0x0000000a000a7308 */ /* 0x000fe20000002400 */
[C---:B------:R-:W-:Y:S02]  /*10430*/  ISETP.LT.OR P5, PT, R2.reuse, R224, P5 ;  /* 0x000000e00200720c */ /* 0x040fe40002fa1670 */
[----:B------:R-:W-:Y:S01]  /*10440*/  ISETP.LT.OR P1, PT, R2, R223, P1 ;  /* 0x000000df0200720c */ /* 0x000fe20000f21670 */
[----:B------:R-:W-:Y:S01]  /*10450*/  IMAD.IADD R2, R230, 0x1, -R2 ;  /* 0x00000001e6027824 */ /* 0x000fe200078e0a02 */
[----:B------:R-:W-:Y:S02]  /*10460*/  IABS R6, R4 ;  /* 0x0000000400067213 */ /* 0x000fe40000000000 */
[----:B------:R-:W-:-:S02]  /*10470*/  IABS R5, R5 ;  /* 0x0000000500057213 */ /* 0x000fc40000000000 */
[----:B------:R-:W-:Y:S01]  /*10480*/  IABS R4, R3 ;  /* 0x0000000300047213 */ /* 0x000fe20000000000 */
[----:B------:R-:W-:Y:S01]  /*10490*/  IMAD.MOV.U32 R3, RZ, RZ, R6 ;  /* 0x000000ffff037224 */ /* 0x000fe200078e0006 */
[----:B-1----:R-:W-:Y:S01]  /*104a0*/  IABS R7, R2 ;  /* 0x0000000200077213 */ /* 0x002fe20000000000 */
        /* <DEDUP_REMOVED lines=8> */
[----:B------:R-:W-:Y:S01]  /*10530*/  MUFU.TANH R11, R9 ;  /* 0x00000009000b7308 */ /* 0x000fe20000002400 */
[----:B------:R-:W-:Y:S01]  /*10540*/  FFMA.FTZ R6, R2, -UR19, R13 ;  /* 0x8000001302067c23 */ /* 0x000fe2000801000d */
        /* <DEDUP_REMOVED lines=9> */
[----:B------:R-:W-:Y:S01]  /*105e0*/  IMAD.IADD R3, R229, 0x1, -R2 ;  /* 0x00000001e5037824 */ /* 0x000fe200078e0a02 */
[C---:B------:R-:W-:Y:S01]  /*105f0*/  ISETP.GE.AND P0, PT, R2.reuse, R234, PT ;  /* 0x000000ea0200720c */ /* 0x040fe20003f06270 */
[----:B------:R1:W2:Y:S01]  /*10600*/  MUFU.TANH R9, R18 ;  /* 0x0000001200097308 */ /* 0x0002a20000002400 */
[----:B------:R-:W-:Y:S01]  /*10610*/  ISETP.GE.AND P6, PT, R2, R233, PT ;  /* 0x000000e90200720c */ /* 0x000fe20003fc6270 */
[----:B------:R-:W-:Y:S01]  /*10620*/  FMUL.FTZ R13, R190, UR25 ;  /* 0x00000019be0d7c20 */ /* 0x000fe20008410000 */
[----:B------:R-:W-:-:S02]  /*10630*/  ISETP.GE.AND P5, PT, R2, R232, PT ;  /* 0x000000e80200720c */ /* 0x000fc40003fa6270 */
[C---:B------:R-:W-:Y:S02]  /*10640*/  ISETP.GE.AND P1, PT, R2.reuse, R231, PT ;  /* 0x000000e70200720c */ /* 0x040fe40003f26270 */
[C---:B------:R-:W-:Y:S01]  /*10650*/  ISETP.LT.OR P0, PT, R2.reuse, R226, P0 ;  /* 0x000000e20200720c */ /* 0x040fe20000701670 */
[----:B------:R3:W4:Y:S01]  /*10660*/  MUFU.TANH R8, R19 ;  /* 0x0000001300087308 */ /* 0x0007220000002400 */
[C---:B------:R-:W-:Y:S02]  /*10670*/  ISETP.LT.OR P6, PT, R2.reuse, R225, P6 ;  /* 0x000000e10200720c */ /* 0x040fe400037c1670 */
[C---:B------:R-:W-:Y:S02]  /*10680*/  ISETP.LT.OR P5, PT, R2.reuse, R224, P5 ;  /* 0x000000e00200720c */ /* 0x040fe40002fa1670 */
[----:B------:R-:W-:Y:S01]  /*10690*/  ISETP.LT.OR P1, PT, R2, R223, P1 ;  /* 0x000000df0200720c */ /* 0x000fe20000f21670 */
[----:B------:R-:W-:Y:S01]  /*106a0*/  IMAD.IADD R2, R230, 0x1, -R2 ;  /* 0x00000001e6027824 */ /* 0x000fe200078e0a02 */
[----:B------:R-:W-:-:S02]  /*106b0*/  IABS R6, R4 ;  /* 0x0000000400067213 */ /* 0x000fc40000000000 */
[----:B------:R-:W-:Y:S01]  /*106c0*/  IABS R5, R5 ;  /* 0x0000000500057213 */ /* 0x000fe20000000000 */
[----:B-1----:R-:W-:Y:S01]  /*106d0*/  FMUL.FTZ R18, R186, UR25 ;  /* 0x00000019ba127c20 */ /* 0x002fe20008410000 */
[----:B------:R-:W-:Y:S01]  /*106e0*/  IABS R4, R3 ;  /* 0x0000000300047213 */ /* 0x000fe20000000000 */
[----:B------:R-:W-:Y:S01]  /*106f0*/  IMAD.MOV.U32 R3, RZ, RZ, R6 ;  /* 0x000000ffff037224 */ /* 0x000fe200078e0006 */
[----:B------:R-:W-:Y:S01]  /*10700*/  IABS R7, R2 ;  /* 0x0000000200077213 */ /* 0x000fe20000000000 */
[----:B------:R-:W-:Y:S01]  /*10710*/  IMAD.MOV.U32 R2, RZ, RZ, R5 ;  /* 0x000000ffff027224 */ /* 0x000fe200078e0005 */
[----:B------:R-:W-:Y:S02]  /*10720*/  I2FP.F32.S32 R4, R4 ;  /* 0x0000000400047245 */ /* 0x000fe40000201400 */
[----:B------:R-:W-:Y:S01]  /*10730*/  I2FP.F32.S32 R3, R3 ;  /* 0x0000000300037245 */ /* 0x000fe20000201400 */
[----:B---3--:R-:W-:Y:S01]  /*10740*/  FMUL.FTZ R19, R63, UR25 ;  /* 0x000000193f137c20 */ /* 0x008fe20008410000 */
[----:B------:R-:W-:Y:S01]  /*10750*/  I2FP.F32.S32 R2, R2 ;  /* 0x0000000200027245 */ /* 0x000fe20000201400 */
[----:B--2---:R-:W-:Y:S01]  /*10760*/  FFMA.FTZ R4, R4, -UR19, R9 ;  /* 0x8000001304047c23 */ /* 0x004fe20008010009 */
[----:B------:R-:W-:Y:S01]  /*10770*/  I2FP.F32.S32 R7, R7 ;  /* 0x0000000700077245 */ /* 0x000fe20000201400 */
[----:B------:R-:W-:Y:S01]  /*10780*/  FFMA.FTZ R5, R3, -UR19, R10 ;  /* 0x8000001303057c23 */ /* 0x000fe2000801000a */
[----:B------:R1:W2:Y:S01]  /*10790*/  MUFU.TANH R9, R21 ;  /* 0x0000001500097308 */ /* 0x0002a20000002400 */
[----:B------:R-:W-:Y:S01]  /*107a0*/  FFMA.FTZ R6, R2, -UR19, R11 ;  /* 0x8000001302067c23 */ /* 0x000fe2000801000b */
[----:B------:R-:W-:-:S02]  /*107b0*/  VIADD R2, R0, 0x9 ;  /* 0x0000000900027836 */ /* 0x000fc40000000000 */
[----:B----4-:R-:W-:Y:S01]  /*107c0*/  FFMA.FTZ R3, R7, -UR19, R8 ;  /* 0x8000001307037c23 */ /* 0x010fe20008010008 */
        /* <DEDUP_REMOVED lines=425> */
[----:B------:R-:W-:Y:S01]  /*12260*/  MUFU.TANH R12, R11 ;  /* 0x0000000b000c7308 */ /* 0x000fe20000002400 */
        /* <DEDUP_REMOVED lines=8> */
[----:B------:R-:W1:Y:S01]  /*122f0*/  MUFU.TANH R11, R15 ;  /* 0x0000000f000b7308 */ /* 0x000e620000002400 */
[----:B------:R-:W-:-:S02]  /*12300*/  ISETP.LT.OR P5, PT, R2, R224, P5 ;  /* 0x000000e00200720c */ /* 0x000fc40002fa1670 */
[----:B------:R-:W-:Y:S01]  /*12310*/  FSEL R246, R5, -INF , !P6 ;  /* 0xff80000005f67808 */ /* 0x000fe20007000000 */
[----:B------:R-:W-:Y:S01]  /*12320*/  IMAD.IADD R5, R228, 0x1, -R2 ;  /* 0x00000001e4057824 */ /* 0x000fe200078e0a02 */
[----:B------:R-:W-:Y:S01]  /*12330*/  FSEL R214, R3, -INF , !P1 ;  /* 0xff80000003d67808 */ /* 0x000fe20004800000 */
[----:B------:R-:W-:Y:S01]  /*12340*/  IMAD.IADD R3, R227, 0x1, -R0 ;  /* 0x00000001e3037824 */ /* 0x000fe200078e0a00 */
[C---:B------:R-:W-:Y:S01]  /*12350*/  ISETP.GE.AND P6, PT, R2.reuse, R233, PT ;  /* 0x000000e90200720c */ /* 0x040fe20003fc6270 */
[----:B------:R-:W2:Y:S01]  /*12360*/  MUFU.TANH R10, R18 ;  /* 0x00000012000a7308 */ /* 0x000ea20000002400 */
[C---:B------:R-:W-:Y:S02]  /*12370*/  ISETP.GE.AND P1, PT, R2.reuse, R231, PT ;  /* 0x000000e70200720c */ /* 0x040fe40003f26270 */
[C---:B------:R-:W-:Y:S02]  /*12380*/  ISETP.LT.OR P6, PT, R2.reuse, R225, P6 ;  /* 0x000000e10200720c */ /* 0x040fe400037c1670 */
[----:B------:R-:W-:Y:S01]  /*12390*/  ISETP.LT.OR P1, PT, R2, R223, P1 ;  /* 0x000000df0200720c */ /* 0x000fe20000f21670 */
[----:B------:R-:W-:Y:S01]  /*123a0*/  IMAD.IADD R2, R230, 0x1, -R2 ;  /* 0x00000001e6027824 */ /* 0x000fe200078e0a02 */
[----:B------:R-:W-:Y:S01]  /*123b0*/  IABS R9, R5 ;  /* 0x0000000500097213 */ /* 0x000fe20000000000 */
[----:B------:R-:W3:Y:S01]  /*123c0*/  MUFU.TANH R8, R13 ;  /* 0x0000000d00087308 */ /* 0x000ee20000002400 */
        /* <DEDUP_REMOVED lines=10> */
[----:B-1----:R-:W-:Y:S01]  /*12470*/  FFMA.FTZ R3, R3, -UR19, R11 ;  /* 0x8000001303037c23 */ /* 0x002fe2000801000b */
[----:B------:R-:W-:Y:S01]  /*12480*/  I2FP.F32.S32 R6, R6 ;  /* 0x0000000600067245 */ /* 0x000fe20000201400 */
[----:B--2---:R-:W-:Y:S01]  /*12490*/  FFMA.FTZ R2, R7, -UR19, R10 ;  /* 0x8000001307027c23 */ /* 0x004fe2000801000a */
[----:B------:R-:W-:Y:S01]  /*124a0*/  FFMA.FTZ R4, R4, -UR19, R12 ;  /* 0x8000001304047c23 */ /* 0x000fe2000801000c */
[----:B---3--:R-:W-:Y:S01]  /*124b0*/  FFMA.FTZ R7, R5, -UR19, R8 ;  /* 0x8000001305077c23 */ /* 0x008fe20008010008 */
        /* <DEDUP_REMOVED lines=101> */
.L_x_1187:
[----:B------:R-:W-:Y:S05]  /*12b10*/  BSYNC B0 ;  /* 0x0000000000007941 */ /* 0x000fea0003800000 */
.L_x_1186:
[----:B------:R-:W0:Y:S02]  /*12b20*/  LDGDEPBAR ;  /* 0x00000000000079af */ /* 0x000e240000000000 */
.L_x_1185:
[----:B-1----:R-:W3:Y:S04]  /*12b30*/  LDL.LU R11, [R1+0x4] ;  /* 0x00000400010b7983 */ /* 0x002ee80000300800 */
[----:B------:R-:W4:Y:S04]  /*12b40*/  LDL.LU R8, [R1] ;  /* 0x0000000001087983 */ /* 0x000f280000300800 */
[----:B------:R-:W5:Y:S04]  /*12b50*/  LDL.LU R48, [R1+0x28] ;  /* 0x0000280001307983 */ /* 0x000f680000300800 */
[----:B------:R-:W2:Y:S04]  /*12b60*/  LDL.LU R49, [R1+0x30] ;  /* 0x0000300001317983 */ /* 0x000ea80000300800 */
[----:B------:R-:W4:Y:S04]  /*12b70*/  LDL.LU R50, [R1+0x2c] ;  /* 0x00002c0001327983 */ /* 0x000f280000300800 */
[----:B------:R-:W4:Y:S04]  /*12b80*/  LDL.LU R9, [R1+0x8] ;  /* 0x0000080001097983 */ /* 0x000f280000300800 */
[----:B------:R-:W-:Y:S04]  /*12b90*/  LDSM.16.MT88.4 R16, [R216+0x9000] ;  /* 0x00900000d810783b */ /* 0x000fe80000004200 */
[----:B------:R-:W-:Y:S01]  /*12ba0*/  LDSM.16.MT88.4 R20, [R218+0x9000] ;  /* 0x00900000da14783b */ /* 0x000fe20000004200 */
[----:B---3--:R-:W-:-:S04]  /*12bb0*/  FMNMX.FTZ R0, R11, R35, !PT ;  /* 0x000000230b007209 */ /* 0x008fc80007810000 */
[----:B------:R-:W-:-:S04]  /*12bc0*/  FMNMX.FTZ R0, R32, R0, !PT ;  /* 0x0000000020007209 */ /* 0x000fc80007810000 */
[----:B------:R-:W-:Y:S02]  /*12bd0*/  FMNMX.FTZ R0, R27, R0, !PT ;  /* 0x000000001b007209 */ /* 0x000fe40007810000 */
[----:B-----5:R-:W-:Y:S02]  /*12be0*/  MOV R109, R48 ;  /* 0x00000030006d7202 */ /* 0x020fe40000000f00 */
[----:B------:R-:W-:Y:S02]  /*12bf0*/  FMNMX.FTZ R0, R24, R0, !PT ;  /* 0x0000000018007209 */ /* 0x000fe40007810000 */
[----:B--2---:R-:W-:Y:S02]  /*12c00*/  MOV R108, R49 ;  /* 0x00000031006c7202 */ /* 0x004fe40000000f00 */
[----:B------:R-:W-:Y:S02]  /*12c10*/  FMNMX.FTZ R0, R56, R0, !PT ;  /* 0x0000000038007209 */ /* 0x000fe40007810000 */
[----:B----4-:R-:W-:-:S02]  /*12c20*/  MOV R59, R50 ;  /* 0x00000032003b7202 */ /* 0x010fc40000000f00 */
        /* <DEDUP_REMOVED lines=76> */
[----:B------:R2:W3:Y:S01]  /*130f0*/  MUFU.EX2 R15, R4 ;  /* 0x00000004000f7308 */ /* 0x0004e20000000800 */
[C---:B------:R-:W-:Y:S01]  /*13100*/  FMUL.FTZ R12, R104.reuse, UR22 ;  /* 0x00000016680c7c20 */ /* 0x040fe20008410000 */
[----:B------:R-:W-:Y:S01]  /*13110*/  FSETP.NEU.FTZ.AND P2, PT, R104, -INF , PT ;  /* 0xff8000006800780b */ /* 0x000fe20003f5d000 */
[----:B------:R-:W4:Y:S03]  /*13120*/  SHFL.BFLY PT, R102, R2, 0x1, 0x1f ;  /* 0x0c201f0002667f89 */ /* 0x000f2600000e0000 */
        /* <DEDUP_REMOVED lines=8> */
[----:B----4-:R-:W-:Y:S01]  /*131b0*/  FMNMX.FTZ R102, R2, R102, !PT ;  /* 0x0000006602667209 */ /* 0x010fe20007810000 */
[----:B------:R-:W-:Y:S01]  /*131c0*/  FADD.FTZ R6, R252, -R5 ;  /* 0x80000005fc067221 */ /* 0x000fe20000010000 */
[----:B---3--:R-:W-:Y:S02]  /*131d0*/  MOV R252, R15 ;  /* 0x0000000f00fc7202 */ /* 0x008fe40000000f00 */
        /* <DEDUP_REMOVED lines=8> */
[----:B------:R2:W-:Y:S01]  /*13260*/  MUFU.EX2 R111, R4 ;  /* 0x00000004006f7308 */ /* 0x0005e20000000800 */
        /* <DEDUP_REMOVED lines=8> */
[-C--:B------:R-:W-:Y:S01]  /*132f0*/  FMUL.FTZ R129, R129, R14.reuse ;  /* 0x0000000e81817220 */ /* 0x080fe20000410000 */
[----:B------:R-:W-:Y:S01]  /*13300*/  FMUL.FTZ R8, R8, UR22 ;  /* 0x0000001608087c20 */ /* 0x000fe20008410000 */
[--C-:B--2---:R-:W-:Y:S01]  /*13310*/  FFMA.FTZ R4, R24, UR22, -R0.reuse ;  /* 0x0000001618047c23 */ /* 0x104fe20008010800 */
[-C--:B------:R-:W-:Y:S01]  /*13320*/  FMUL.FTZ R160, R160, R14.reuse ;  /* 0x0000000ea0a07220 */ /* 0x080fe20000410000 */
[-C--:B------:R-:W-:Y:S01]  /*13330*/  FMUL.FTZ R161, R161, R14.reuse ;  /* 0x0000000ea1a17220 */ /* 0x080fe20000410000 */
[----:B------:R2:W3:Y:S01]  /*13340*/  MUFU.EX2 R15, R8 ;  /* 0x00000008000f7308 */ /* 0x0004e20000000800 */
[-C--:B------:R-:W-:Y:S01]  /*13350*/  FMUL.FTZ R72, R72, R14.reuse ;  /* 0x0000000e48487220 */ /* 0x080fe20000410000 */
[-C--:B------:R-:W-:Y:S01]  /*13360*/  FMUL.FTZ R73, R73, R14.reuse ;  /* 0x0000000e49497220 */ /* 0x080fe20000410000 */
[-C--:B------:R-:W-:Y:S01]  /*13370*/  FMUL.FTZ R88, R88, R14.reuse ;  /* 0x0000000e58587220 */ /* 0x080fe20000410000 */
[-C--:B------:R-:W-:Y:S01]  /*13380*/  FMUL.FTZ R89, R89, R14.reuse ;  /* 0x0000000e59597220 */ /* 0x080fe20000410000 */
[----:B-1----:R-:W-:Y:S01]  /*13390*/  FMUL.FTZ R2, R102, UR22 ;  /* 0x0000001666027c20 */ /* 0x002fe20008410000 */
[-C--:B------:R-:W-:Y:S01]  /*133a0*/  FMUL.FTZ R172, R172, R14.reuse ;  /* 0x0000000eacac7220 */ /* 0x080fe20000410000 */
[-C--:B------:R-:W-:Y:S01]  /*133b0*/  FMUL.FTZ R173, R173, R14.reuse ;  /* 0x0000000eadad7220 */ /* 0x080fe20000410000 */
[----:B------:R1:W-:Y:S01]  /*133c0*/  MUFU.EX2 R250, R4 ;  /* 0x0000000400fa7308 */ /* 0x0003e20000000800 */
        /* <DEDUP_REMOVED lines=11> */
[----:B------:R-:W-:Y:S01]  /*13480*/  FMUL.FTZ R93, R93, R14 ;  /* 0x0000000e5d5d7220 */ /* 0x000fe20000410000 */
[-C--:B---3--:R-:W-:Y:S01]  /*13490*/  FMUL.FTZ R118, R118, R15.reuse ;  /* 0x0000000f76767220 */ /* 0x088fe20000410000 */
[-C--:B------:R-:W-:Y:S01]  /*134a0*/  FMUL.FTZ R119, R119, R15.reuse ;  /* 0x0000000f77777220 */ /* 0x080fe20000410000 */
[-C--:B------:R-:W-:Y:S01]  /*134b0*/  FMUL.FTZ R126, R126, R15.reuse ;  /* 0x0000000f7e7e7220 */ /* 0x080fe20000410000 */
[-C--:B------:R-:W-:Y:S01]  /*134c0*/  FMUL.FTZ R127, R127, R15.reuse ;  /* 0x0000000f7f7f7220 */ /* 0x080fe20000410000 */
[--C-:B-1----:R-:W-:Y:S01]  /*134d0*/  FFMA.FTZ R4, R33, UR22, -R12.reuse ;  /* 0x0000001621047c23 */ /* 0x102fe2000801080c */
[----:B------:R-:W-:Y:S01]  /*134e0*/  MOV R33, R44 ;  /* 0x0000002c00217202 */ /* 0x000fe20000000f00 */
        /* <DEDUP_REMOVED lines=20> */
[----:B--2---:R-:W-:Y:S01]  /*13630*/  MOV R34, R51 ;  /* 0x0000003300227202 */ /* 0x004fe20000000f00 */
[-C--:B------:R-:W-:Y:S01]  /*13640*/  FMUL.FTZ R98, R98, R15.reuse ;  /* 0x0000000f62627220 */ /* 0x080fe20000410000 */
[----:B------:R-:W-:Y:S01]  /*13650*/  LDSM.16.MT88.4 R48, [R218+0xb000] ;  /* 0x00b00000da30783b */ /* 0x000fe20000004200 */
[----:B------:R1:W-:Y:S01]  /*13660*/  MUFU.EX2 R35, R4 ;  /* 0x0000000400237308 */ /* 0x0003e20000000800 */
[----:B------:R-:W-:Y:S01]  /*13670*/  FMUL.FTZ R99, R99, R15 ;  /* 0x0000000f63637220 */ /* 0x000fe20000410000 */
[----:B-1----:R-:W-:-:S06]  /*13680*/  FFMA.FTZ R4, R38, UR22, -R3 ;  /* 0x0000001626047c23 */ /* 0x002fcc0008010803 */
[----:B------:R1:W-:Y:S02]  /*13690*/  MUFU.EX2 R66, R4 ;  /* 0x0000000400427308 */ /* 0x0003e40000000800 */
[----:B-1----:R-:W-:-:S06]  /*136a0*/  FFMA.FTZ R4, R30, UR22, -R3 ;  /* 0x000000161e047c23 */ /* 0x002fcc0008010803 */
[----:B------:R1:W2:Y:S02]  /*136b0*/  MUFU.EX2 R13, R4 ;  /* 0x00000004000d7308 */ /* 0x0002a40000000800 */
[----:B-1----:R-:W-:-:S06]  /*136c0*/  FFMA.FTZ R4, R25, UR22, -R3 ;  /* 0x0000001619047c23 */ /* 0x002fcc0008010803 */
[----:B------:R1:W-:Y:S02]  /*136d0*/  MUFU.EX2 R64, R4 ;  /* 0x0000000400407308 */ /* 0x0003e40000000800 */
[----:B-1----:R-:W-:-:S06]  /*136e0*/  FFMA.FTZ R4, R39, UR22, -R2 ;  /* 0x0000001627047c23 */ /* 0x002fcc0008010802 */
[----:B------:R1:W-:Y:S02]  /*136f0*/  MUFU.EX2 R10, R4 ;  /* 0x00000004000a7308 */ /* 0x0003e40000000800 */
[--C-:B-1----:R-:W-:Y:S02]  /*13700*/  FFMA.FTZ R4, R36, UR22, -R2.reuse ;  /* 0x0000001624047c23 */ /* 0x102fe40008010802 */
[----:B------:R-:W-:Y:S04]  /*13710*/  LDSM.16.MT88.4 R36, [R216+0xb000] ;  /* 0x00b00000d824783b */ /* 0x000fe80000004200 */
[----:B------:R1:W-:Y:S02]  /*13720*/  MUFU.EX2 R65, R4 ;  /* 0x0000000400417308 */ /* 0x0003e40000000800 */
[----:B-1----:R-:W-:-:S06]  /*13730*/  FFMA.FTZ R4, R31, UR22, -R2 ;  /* 0x000000161f047c23 */ /* 0x002fcc0008010802 */
[----:B------:R1:W-:Y:S02]  /*13740*/  MUFU.EX2 R67, R4 ;  /* 0x0000000400437308 */ /* 0x0003e40000000800 */
[----:B-1----:R-:W-:Y:S02]  /*13750*/  FFMA.FTZ R4, R26, UR22, -R2 ;  /* 0x000000161a047c23 */ /* 0x002fe40008010802 */
[----:B------:R-:W-:Y:S04]  /*13760*/  LDSM.16.MT88.4 R24, [R216+0xa000] ;  /* 0x00a00000d818783b */ /* 0x000fe80000004200 */
[----:B------:R1:W3:Y:S02]  /*13770*/  MUFU.EX2 R251, R4 ;  /* 0x0000000400fb7308 */ /* 0x0002e40000000800 */
[----:B-1----:R-:W-:Y:S01]  /*13780*/  FADD.FTZ R4, R235, -R5 ;  /* 0x80000005eb047221 */ /* 0x002fe20000010000 */
[----:B------:R-:W-:Y:S01]  /*13790*/  FFMA.FTZ R5, R28, UR22, -R12 ;  /* 0x000000161c057c23 */ /* 0x000fe2000801080c */
[----:B--2---:R-:W-:Y:S01]  /*137a0*/  MOV R235, R13 ;  /* 0x0000000d00eb7202 */ /* 0x004fe20000000f00 */
[----:B------:R-:W1:Y:S01]  /*137b0*/  LDSM.16.MT88.4 R28, [R218+0xa000] ;  /* 0x00a00000da1c783b */ /* 0x000e620000004200 */
[----:B------:R-:W-:Y:S01]  /*137c0*/  FMUL.FTZ R4, R4, UR22 ;  /* 0x0000001604047c20 */ /* 0x000fe20008410000 */
[----:B---3--:R-:W-:-:S02]  /*137d0*/  F2FP.F16.F32.PACK_AB R7, R251, R67 ;  /* 0x00000043fb07723e */ /* 0x008fc400000000ff */
[----:B------:R-:W-:Y:S01]  /*137e0*/  F2FP.F16.F32.PACK_AB R6, R64, R235 ;  /* 0x000000eb4006723e */ /* 0x000fe200000000ff */
[----:B------:R2:W3:Y:S02]  /*137f0*/  MUFU.EX2 R13, R4 ;  /* 0x00000004000d7308 */ /* 0x0004e40000000800 */
[----:B--2---:R-:W-:Y:S01]  /*13800*/  FSEL R4, R105, RZ, P3 ;  /* 0x000000ff69047208 */ /* 0x004fe20001800000 */
[-C--:B---3--:R-:W-:Y:S01]  /*13810*/  FMUL.FTZ R114, R114, R13.reuse ;  /* 0x0000000d72727220 */ /* 0x088fe20000410000 */
[-C--:B------:R-:W-:Y:S01]  /*13820*/  FMUL.FTZ R115, R115, R13.reuse ;  /* 0x0000000d73737220 */ /* 0x080fe20000410000 */
[-C--:B------:R-:W-:Y:S01]  /*13830*/  FMUL.FTZ R142, R142, R13.reuse ;  /* 0x0000000d8e8e7220 */ /* 0x080fe20000410000 */
[-C--:B------:R-:W-:Y:S01]  /*13840*/  FMUL.FTZ R143, R143, R13.reuse ;  /* 0x0000000d8f8f7220 */ /* 0x080fe20000410000 */
[----:B------:R-:W-:Y:S01]  /*13850*/  FADD.FTZ R4, R11, -R4 ;  /* 0x800000040b047221 */ /* 0x000fe20000010000 */
[-C--:B------:R-:W-:Y:S01]  /*13860*/  FMUL.FTZ R130, R130, R13.reuse ;  /* 0x0000000d82827220 */ /* 0x080fe20000410000 */
[----:B------:R2:W-:Y:S01]  /*13870*/  MUFU.EX2 R11, R5 ;  /* 0x00000005000b7308 */ /* 0x0005e20000000800 */
[-C--:B------:R-:W-:Y:S01]  /*13880*/  FMUL.FTZ R131, R131, R13.reuse ;  /* 0x0000000d83837220 */ /* 0x080fe20000410000 */
[----:B------:R-:W-:Y:S01]  /*13890*/  FMUL.FTZ R4, R4, UR22 ;  /* 0x0000001604047c20 */ /* 0x000fe20008410000 */
[-C--:B------:R-:W-:Y:S01]  /*138a0*/  FMUL.FTZ R162, R162, R13.reuse ;  /* 0x0000000da2a27220 */ /* 0x080fe20000410000 */
[-C--:B------:R-:W-:Y:S01]  /*138b0*/  FMUL.FTZ R163, R163, R13.reuse ;  /* 0x0000000da3a37220 */ /* 0x080fe20000410000 */
        /* <DEDUP_REMOVED lines=12> */
[----:B--2---:R-:W-:Y:S01]  /*13980*/  F2FP.F16.F32.PACK_AB R5, R65, R10 ;  /* 0x0000000a4105723e */ /* 0x004fe200000000ff */
[-C--:B------:R-:W-:Y:S01]  /*13990*/  FMUL.FTZ R159, R159, R13.reuse ;  /* 0x0000000d9f9f7220 */ /* 0x080fe20000410000 */
[-C--:B------:R-:W-:Y:S01]  /*139a0*/  FMUL.FTZ R78, R78, R13.reuse ;  /* 0x0000000d4e4e7220 */ /* 0x080fe20000410000 */
[-C--:B------:R-:W-:Y:S01]  /*139b0*/  FMUL.FTZ R79, R79, R13.reuse ;  /* 0x0000000d4f4f7220 */ /* 0x080fe20000410000 */
[-C--:B------:R-:W-:Y:S01]  /*139c0*/  FMUL.FTZ R94, R94, R13.reuse ;  /* 0x0000000d5e5e7220 */ /* 0x080fe20000410000 */
[----:B------:R-:W-:Y:S01]  /*139d0*/  FMUL.FTZ R95, R95, R13 ;  /* 0x0000000d5f5f7220 */ /* 0x000fe20000410000 */
[----:B---3--:R-:W-:Y:S01]  /*139e0*/  F2FP.F16.F32.PACK_AB R4, R32, R66 ;  /* 0x000000422004723e */ /* 0x008fe200000000ff */
        /* <DEDUP_REMOVED lines=13> */
[----:B------:R2:W3:Y:S01]  /*13ac0*/  MUFU.EX2 R140, R8 ;  /* 0x00000008008c7308 */ /* 0x0004e20000000800 */
[-C--:B------:R-:W-:Y:S01]  /*13ad0*/  FMUL.FTZ R137, R137, R44.reuse ;  /* 0x0000002c89897220 */ /* 0x080fe20000410000 */
[-C--:B------:R-:W-:Y:S01]  /*13ae0*/  FMUL.FTZ R164, R164, R44.reuse ;  /* 0x0000002ca4a47220 */ /* 0x080fe20000410000 */
[-C--:B------:R-:W-:Y:S01]  /*13af0*/  FMUL.FTZ R165, R165, R44.reuse ;  /* 0x0000002ca5a57220 */ /* 0x080fe20000410000 */
[-C--:B------:R-:W-:Y:S01]  /*13b00*/  FMUL.FTZ R168, R168, R44.reuse ;  /* 0x0000002ca8a87220 */ /* 0x080fe20000410000 */
[C---:B------:R-:W-:Y:S01]  /*13b10*/  HMMA.16816.F32 R60, R4.reuse, R20, R128 ;  /* 0x00000014043c723c */ /* 0x040fe20000001880 */
[-C--:B------:R-:W-:Y:S01]  /*13b20*/  FMUL.FTZ R169, R169, R44.reuse ;  /* 0x0000002ca9a97220 */ /* 0x080fe20000410000 */
[----:B------:R-:W-:Y:S01]  /*13b30*/  MOV R143, R67 ;  /* 0x00000043008f7202 */ /* 0x000fe20000000f00 */
[----:B------:R-:W-:Y:S01]  /*13b40*/  FMUL.FTZ R68, R68, R44 ;  /* 0x0000002c44447220 */ /* 0x000fe20000410000 */
[----:B------:R-:W-:Y:S01]  /*13b50*/  MOV R142, R66 ;  /* 0x00000042008e7202 */ /* 0x000fe20000000f00 */
[-C--:B------:R-:W-:Y:S01]  /*13b60*/  FMUL.FTZ R69, R69, R44.reuse ;  /* 0x0000002c45457220 */ /* 0x080fe20000410000 */
[C---:B-1----:R-:W-:Y:S01]  /*13b70*/  HMMA.16816.F32 R112, R4.reuse, R28, R160 ;  /* 0x0000001c0470723c */ /* 0x042fe200000018a0 */
[----:B------:R-:W-:Y:S01]  /*13b80*/  MOV R141, R65 ;  /* 0x00000041008d7202 */ /* 0x000fe20000000f00 */
[-C--:B------:R-:W-:Y:S01]  /*13b90*/  FMUL.FTZ R80, R80, R44.reuse ;  /* 0x0000002c50507220 */ /* 0x080fe20000410000 */
[-C--:B------:R-:W-:Y:S01]  /*13ba0*/  FMUL.FTZ R81, R81, R44.reuse ;  /* 0x0000002c51517220 */ /* 0x080fe20000410000 */
[-C--:B------:R-:W-:Y:S01]  /*13bb0*/  FMUL.FTZ R84, R84, R44.reuse ;  /* 0x0000002c54547220 */ /* 0x080fe20000410000 */
[-C--:B------:R-:W-:Y:S01]  /*13bc0*/  FMUL.FTZ R85, R85, R44.reuse ;  /* 0x0000002c55557220 */ /* 0x080fe20000410000 */
[----:B------:R-:W-:Y:S01]  /*13bd0*/  HMMA.16816.F32 R128, R4, R36, R72 ;  /* 0x000000240480723c */ /* 0x000fe20000001848 */
[----:B--2---:R-:W-:Y:S01]  /*13be0*/  FFMA.FTZ R8, R40, UR22, -R0 ;  /* 0x0000001628087c23 */ /* 0x004fe20008010800 */
[-C--:B------:R-:W-:Y:S01]  /*13bf0*/  FMUL.FTZ R96, R96, R44.reuse ;  /* 0x0000002c60607220 */ /* 0x080fe20000410000 */
[----:B------:R-:W-:-:S03]  /*13c00*/  FMUL.FTZ R97, R97, R44 ;  /* 0x0000002c61617220 */ /* 0x000fc60000410000 */
[C---:B------:R-:W-:Y:S01]  /*13c10*/  HMMA.16816.F32 R160, R4.reuse, R48, R88 ;  /* 0x0000003004a0723c */ /* 0x040fe20000001858 */
[----:B------:R-:W-:Y:S01]  /*13c20*/  MOV R73, R252 ;  /* 0x000000fc00497202 */ /* 0x000fe20000000f00 */
[----:B------:R1:W2:Y:S01]  /*13c30*/  MUFU.EX2 R88, R8 ;  /* 0x0000000800587308 */ /* 0x0002a20000000800 */
[----:B------:R-:W-:Y:S01]  /*13c40*/  MOV R252, R108 ;  /* 0x0000006c00fc7202 */ /* 0x000fe20000000f00 */
[----:B------:R-:W-:Y:S01]  /*13c50*/  IMAD.MOV.U32 R74, RZ, RZ, R10 ;  /* 0x000000ffff4a7224 */ /* 0x000fe200078e000a */
[----:B------:R-:W-:Y:S01]  /*13c60*/  MOV R75, R9 ;  /* 0x00000009004b7202 */ /* 0x000fe20000000f00 */
[C---:B------:R-:W-:Y:S01]  /*13c70*/  HMMA.16816.F32 R176, R4.reuse, R30, R172 ;  /* 0x0000001e04b0723c */ /* 0x040fe200000018ac */
[----:B------:R-:W-:Y:S01]  /*13c80*/  MOV R89, R33 ;  /* 0x0000002100597202 */ /* 0x000fe20000000f00 */
[----:B------:R-:W-:Y:S01]  /*13c90*/  FFMA.FTZ R9, R42, UR22, -R0 ;  /* 0x000000162a097c23 */ /* 0x000fe20008010800 */
[----:B------:R-:W-:Y:S02]  /*13ca0*/  MOV R90, R111 ;  /* 0x0000006f005a7202 */ /* 0x000fe40000000f00 */
[----:B------:R-:W-:Y:S01]  /*13cb0*/  MOV R91, R110 ;  /* 0x0000006e005b7202 */ /* 0x000fe20000000f00 */
[----:B------:R-:W-:Y:S01]  /*13cc0*/  HMMA.16816.F32 R52, R4, R18, R120 ;  /* 0x000000120434723c */ /* 0x000fe20000001878 */
[----:B------:R-:W-:-:S02]  /*13cd0*/  MOV R33, R109 ;  /* 0x0000006d00217202 */ /* 0x000fc40000000f00 */
[----:B------:R-:W-:-:S03]  /*13ce0*/  MOV R72, R59 ;  /* 0x0000003b00487202 */ /* 0x000fc60000000f00 */
[----:B------:R-:W-:Y:S01]  /*13cf0*/  HMMA.16816.F32 R184, R4, R24, R144 ;  /* 0x0000001804b8723c */ /* 0x000fe20000001890 */
[----:B-1----:R-:W-:-:S04]  /*13d00*/  FFMA.FTZ R8, R57, UR22, -R3 ;  /* 0x0000001639087c23 */ /* 0x002fc80008010803 */
[----:B------:R1:W-:Y:S01]  /*13d10*/  MUFU.EX2 R10, R8 ;  /* 0x00000008000a7308 */ /* 0x0003e20000000800 */
[C---:B------:R-:W-:Y:S06]  /*13d20*/  HMMA.16816.F32 R180, R4.reuse, R26, R156 ;  /* 0x0000001a04b4723c */ /* 0x040fec000000189c */
[C---:B------:R-:W-:Y:S01]  /*13d30*/  HMMA.16816.F32 R172, R4.reuse, R38, R76 ;  /* 0x0000002604ac723c */ /* 0x040fe2000000184c */
[----:B------:R4:W-:Y:S05]  /*13d40*/  MUFU.EX2 R76, R9 ;  /* 0x00000009004c7308 */ /* 0x0009ea0000000800 */
[----:B------:R-:W-:Y:S01]  /*13d50*/  HMMA.16816.F32 R108, R4, R50, R92 ;  /* 0x00000032046c723c */ /* 0x000fe2000000185c */
[----:B------:R-:W-:-:S02]  /*13d60*/  MOV R79, R64 ;  /* 0x00000040004f7202 */ /* 0x000fc40000000f00 */
[----:B------:R-:W-:Y:S01]  /*13d70*/  MOV R78, R141 ;  /* 0x0000008d004e7202 */ /* 0x000fe20000000f00 */
[----:B-1----:R-:W-:-:S03]  /*13d80*/  FFMA.FTZ R8, R41, UR22, -R3 ;  /* 0x0000001629087c23 */ /* 0x002fc60008010803 */
[----:B------:R-:W-:Y:S02]  /*13d90*/  F2FP.F16.F32.PACK_AB R4, R91, R73 ;  /* 0x000000495b04723e */ /* 0x000fe400000000ff */
[----:B------:R-:W-:Y:S02]  /*13da0*/  F2FP.F16.F32.PACK_AB R5, R34, R89 ;  /* 0x000000592205723e */ /* 0x000fe400000000ff */
[----:B------:R-:W-:Y:S01]  /*13db0*/  F2FP.F16.F32.PACK_AB R6, R250, R90 ;  /* 0x0000005afa06723e */ /* 0x000fe200000000ff */
[----:B----4-:R-:W-:Y:S01]  /*13dc0*/  FFMA.FTZ R9, R58, UR22, -R3 ;  /* 0x000000163a097c23 */ /* 0x010fe20008010803 */
[----:B------:R-:W-:-:S07]  /*13dd0*/  F2FP.F16.F32.PACK_AB R7, R11, R35 ;  /* 0x000000230b07723e */ /* 0x000fce00000000ff */
[C---:B------:R-:W-:Y:S06]  /*13de0*/  HMMA.16816.F32 R156, R4.reuse, R16, R116 ;  /* 0x00000010049c723c */ /* 0x040fec0000001874 */
[C---:B------:R-:W-:Y:S01]  /*13df0*/  HMMA.16816.F32 R120, R4.reuse, R18, R124 ;  /* 0x000000120478723c */ /* 0x040fe2000000187c */
[----:B------:R-:W1:Y:S01]  /*13e00*/  LDSM.16.MT88.4 R16, [R218+0x9400] ;  /* 0x00940000da10783b */ /* 0x000e620000004200 */
[----:B------:R4:W-:Y:S01]  /*13e10*/  MUFU.EX2 R124, R9 ;  /* 0x00000009007c7308 */ /* 0x0009e20000000800 */
[----:B------:R-:W-:Y:S02]  /*13e20*/  MOV R117, R34 ;  /* 0x0000002200757202 */ /* 0x000fe40000000f00 */
[----:B------:R-:W-:Y:S01]  /*13e30*/  MOV R118, R33 ;  /* 0x0000002100767202 */ /* 0x000fe20000000f00 */
[----:B------:R-:W-:Y:S01]  /*13e40*/  HMMA.16816.F32 R92, R4, R20, R132 ;  /* 0x00000014045c723c */ /* 0x000fe20000001884 */
[----:B------:R-:W-:-:S02]  /*13e50*/  MOV R119, R32 ;  /* 0x0000002000777202 */ /* 0x000fc40000000f00 */
[----:B------:R-:W-:Y:S01]  /*13e60*/  MOV R125, R35 ;  /* 0x00000023007d7202 */ /* 0x000fe20000000f00 */
[----:B------:R5:W-:Y:S01]  /*13e70*/  MUFU.EX2 R133, R8 ;  /* 0x0000000800857308 */ /* 0x000be20000000800 */
[----:B------:R-:W1:Y:S01]  /*13e80*/  LDSM.16.MT88.4 R32, [R216+0x9400] ;  /* 0x00940000d820783b */ /* 0x000e620000004200 */
[C---:B------:R-:W-:Y:S01]  /*13e90*/  HMMA.16816.F32 R64, R4.reuse, R24, R148 ;  /* 0x000000180440723c */ /* 0x040fe20000001894 */
[----:B------:R-:W-:Y:S02]  /*13ea0*/  MOV R135, R252 ;  /* 0x000000fc00877202 */ /* 0x000fe40000000f00 */
[----:B------:R-:W-:Y:S02]  /*13eb0*/  MOV R126, R251 ;  /* 0x000000fb007e7202 */ /* 0x000fe40000000f00 */
[----:B------:R-:W-:Y:S01]  /*13ec0*/  MOV R127, R250 ;  /* 0x000000fa007f7202 */ /* 0x000fe20000000f00 */
[----:B------:R-:W-:Y:S01]  /*13ed0*/  HMMA.16816.F32 R56, R4, R26, R152 ;  /* 0x0000001a0438723c */ /* 0x000fe20000001898 */
[----:B------:R-:W1:Y:S01]  /*13ee0*/  LDSM.16.MT88.4 R24, [R216+0xa400] ;  /* 0x00a40000d818783b */ /* 0x000e620000004200 */
[----:B----4-:R-:W-:Y:S01]  /*13ef0*/  FFMA.FTZ R9, R43, UR22, -R3 ;  /* 0x000000162b097c23 */ /* 0x010fe20008010803 */
[----:B------:R-:W-:-:S02]  /*13f00*/  MOV R116, R143 ;  /* 0x0000008f00747202 */ /* 0x000fc40000000f00 */
[----:B------:R-:W-:Y:S01]  /*13f10*/  LDSM.16.MT88.4 R40, [R218+0xb400] ;  /* 0x00b40000da28783b */ /* 0x000fe20000004200 */
[C---:B------:R-:W-:Y:S01]  /*13f20*/  HMMA.16816.F32 R144, R4.reuse, R22, R136 ;  /* 0x000000160490723c */ /* 0x040fe20000001888 */
[----:B------:R4:W4:Y:S01]  /*13f30*/  MUFU.EX2 R77, R9 ;  /* 0x00000009004d7308 */ /* 0x0009220000000800 */
[----:B---3--:R-:W-:Y:S01]  /*13f40*/  MOV R134, R140 ;  /* 0x0000008c00867202 */ /* 0x008fe20000000f00 */
[----:B-----5:R-:W-:Y:S01]  /*13f50*/  FFMA.FTZ R8, R203, UR22, -R2 ;  /* 0x00000016cb087c23 */ /* 0x020fe20008010802 */
[----:B------:R-:W-:Y:S01]  /*13f60*/  LDSM.16.MT88.4 R20, [R216+0xb400] ;  /* 0x00b40000d814783b */ /* 0x000fe20000004200 */
[----:B------:R-:W-:Y:S01]  /*13f70*/  IMAD.MOV.U32 R154, RZ, RZ, R135 ;  /* 0x000000ffff9a7224 */ /* 0x000fe200078e0087 */
[----:B------:R-:W-:Y:S01]  /*13f80*/  HMMA.16816.F32 R164, R4, R28, R164 ;  /* 0x0000001c04a4723c */ /* 0x000fe200000018a4 */
[----:B------:R-:W-:Y:S02]  /*13f90*/  MOV R153, R134 ;  /* 0x0000008600997202 */ /* 0x000fe40000000f00 */
[----:B------:R3:W-:Y:S01]  /*13fa0*/  MUFU.EX2 R252, R8 ;  /* 0x0000000800fc7308 */ /* 0x0007e20000000800 */
[----:B------:R-:W-:-:S02]  /*13fb0*/  MOV R148, R89 ;  /* 0x0000005900947202 */ /* 0x000fc40000000f00 */
[C---:B------:R-:W-:Y:S01]  /*13fc0*/  HMMA.16816.F32 R136, R4.reuse, R30, R168 ;  /* 0x0000001e0488723c */ /* 0x040fe200000018a8 */
[----:B------:R-:W5:Y:S01]  /*13fd0*/  LDSM.16.MT88.4 R28, [R218+0xa400] ;  /* 0x00a40000da1c783b */ /* 0x000f620000004200 */
[----:B--2---:R-:W-:Y:S02]  /*13fe0*/  MOV R149, R88 ;  /* 0x0000005800957202 */ /* 0x004fe40000000f00 */
[----:B------:R-:W-:Y:S01]  /*13ff0*/  MOV R134, R73 ;  /* 0x0000004900867202 */ /* 0x000fe20000000f00 */
[--C-:B----4-:R-:W-:Y:S02]  /*14000*/  FFMA.FTZ R9, R209, UR22, -R2.reuse ;  /* 0x00000016d1097c23 */ /* 0x110fe40008010802 */
[----:B------:R-:W-:Y:S01]  /*14010*/  MOV R168, R77 ;  /* 0x0000004d00a87202 */ /* 0x000fe20000000f00 */
[C---:B------:R-:W-:Y:S01]  /*14020*/  HMMA.16816.F32 R80, R4.reuse, R38, R80 ;  /* 0x000000260450723c */ /* 0x040fe20000001850 */
[----:B------:R-:W-:Y:S02]  /*14030*/  MOV R77, R142 ;  /* 0x0000008e004d7202 */ /* 0x000fe40000000f00 */
[----:B------:R-:W-:Y:S01]  /*14040*/  MOV R88, R74 ;  /* 0x0000004a00587202 */ /* 0x000fe20000000f00 */
[----:B------:R-:W2:Y:S01]  /*14050*/  MUFU.EX2 R9, R9 ;  /* 0x0000000900097308 */ /* 0x000ea20000000800 */
[----:B------:R-:W-:Y:S01]  /*14060*/  MOV R89, R75 ;  /* 0x0000004b00597202 */ /* 0x000fe20000000f00 */
[----:B---3--:R-:W-:Y:S01]  /*14070*/  FFMA.FTZ R8, R198, UR22, -R2 ;  /* 0x00000016c6087c23 */ /* 0x008fe20008010802 */
[----:B------:R-:W-:Y:S01]  /*14080*/  HMMA.16816.F32 R140, R4, R36, R68 ;  /* 0x00000024048c723c */ /* 0x000fe20000001844 */
[----:B------:R-:W-:-:S02]  /*14090*/  MOV R155, R116 ;  /* 0x00000074009b7202 */ /* 0x000fc40000000f00 */
[----:B------:R-:W-:Y:S02]  /*140a0*/  MOV R150, R77 ;  /* 0x0000004d00967202 */ /* 0x000fe40000000f00 */
        /* <DEDUP_REMOVED lines=8> */
[----:B------:R-:W-:Y:S02]  /*14130*/  MOV R171, R91 ;  /* 0x0000005b00ab7202 */ /* 0x000fe40000000f00 */
[----:B------:R-:W-:Y:S02]  /*14140*/  F2FP.F16.F32.PACK_AB R4, R10, R124 ;  /* 0x0000007c0a04723e */ /* 0x000fe400000000ff */
[----:B--2---:R-:W-:Y:S01]  /*14150*/  F2FP.F16.F32.PACK_AB R5, R252, R9 ;  /* 0x00000009fc05723e */ /* 0x004fe200000000ff */
[----:B---3--:R-:W-:Y:S01]  /*14160*/  FFMA.FTZ R8, R100, UR22, -R2 ;  /* 0x0000001664087c23 */ /* 0x008fe20008010802 */
[----:B------:R-:W-:Y:S02]  /*14170*/  MOV R100, R118 ;  /* 0x0000007600647202 */ /* 0x000fe40000000f00 */
[----:B------:R-:W-:Y:S01]  /*14180*/  MOV R170, R134 ;  /* 0x0000008600aa7202 */ /* 0x000fe20000000f00 */
[----:B------:R2:W3:Y:S01]  /*14190*/  MUFU.EX2 R251, R8 ;  /* 0x0000000800fb7308 */ /* 0x0004e20000000800 */
[----:B------:R-:W-:Y:S01]  /*141a0*/  MOV R37, R149 ;  /* 0x0000009500257202 */ /* 0x000fe20000000f00 */
[----:B--2---:R-:W-:Y:S01]  /*141b0*/  FFMA.FTZ R8, R101, UR22, -R0 ;  /* 0x0000001665087c23 */ /* 0x004fe20008010800 */
[----:B---3--:R-:W-:-:S02]  /*141c0*/  F2FP.F16.F32.PACK_AB R7, R251, R132 ;  /* 0x00000084fb07723e */ /* 0x008fc400000000ff */
[----:B------:R-:W-:-:S03]  /*141d0*/  MOV R101, R151 ;  /* 0x0000009700657202 */ /* 0x000fc60000000f00 */
[----:B------:R2:W-:Y:S02]  /*141e0*/  MUFU.EX2 R250, R8 ;  /* 0x0000000800fa7308 */ /* 0x0005e40000000800 */
[----:B--2---:R-:W-:Y:S01]  /*141f0*/  FFMA.FTZ R8, R247, UR22, -R12 ;  /* 0x00000016f7087c23 */ /* 0x004fe2000801080c */
[----:B------:R-:W-:Y:S02]  /*14200*/  MOV R247, R133 ;  /* 0x0000008500f77202 */ /* 0x000fe40000000f00 */
[----:B------:R-:W-:-:S03]  /*14210*/  MOV R133, R72 ;  /* 0x0000004800857202 */ /* 0x000fc60000000f00 */
[----:B------:R2:W-:Y:S01]  /*14220*/  MUFU.EX2 R235, R8 ;  /* 0x0000000800eb7308 */ /* 0x0005e20000000800 */
[----:B------:R-:W-:Y:S02]  /*14230*/  F2FP.F16.F32.PACK_AB R6, R247, R168 ;  /* 0x000000a8f706723e */ /* 0x000fe400000000ff */
[----:B------:R-:W-:-:S05]  /*14240*/  MOV R169, R133 ;  /* 0x0000008500a97202 */ /* 0x000fca0000000f00 */
[C---:B-1----:R-:W-:Y:S06]  /*14250*/  HMMA.16816.F32 R72, R4.reuse, R18, R188 ;  /* 0x000000120448723c */ /* 0x042fec00000018bc */
[----:B------:R-:W-:Y:S01]  /*14260*/  HMMA.16816.F32 R48, R4, R32, R192 ;  /* 0x000000200430723c */ /* 0x000fe200000018c0 */
[----:B------:R-:W-:Y:S01]  /*14270*/  MOV R191, R76 ;  /* 0x0000004c00bf7202 */ /* 0x000fe20000000f00 */
[----:B--2---:R-:W-:Y:S01]  /*14280*/  FFMA.FTZ R8, R242, UR22, -R12 ;  /* 0x00000016f2087c23 */ /* 0x004fe2000801080c */
[----:B------:R-:W-:-:S03]  /*14290*/  MOV R189, R132 ;  /* 0x0000008400bd7202 */ /* 0x000fc60000000f00 */
[C---:B------:R-:W-:Y:S01]  /*142a0*/  HMMA.16816.F32 R76, R4.reuse, R24, R184 ;  /* 0x00000018044c723c */ /* 0x040fe200000018b8 */
[----:B------:R1:W2:Y:S01]  /*142b0*/  MUFU.EX2 R242, R8 ;  /* 0x0000000800f27308 */ /* 0x0002a20000000800 */
[----:B------:R-:W-:Y:S01]  /*142c0*/  MOV R188, R127 ;  /* 0x0000007f00bc7202 */ /* 0x000fe20000000f00 */
[----:B------:R-:W-:Y:S01]  /*142d0*/  IMAD.MOV.U32 R192, RZ, RZ, R148 ;  /* 0x000000ffffc07224 */ /* 0x000fe200078e0094 */
[----:B------:R-:W-:Y:S02]  /*142e0*/  MOV R193, R155 ;  /* 0x0000009b00c17202 */ /* 0x000fe40000000f00 */
        /* <DEDUP_REMOVED lines=9> */
[----:B-1----:R-:W-:Y:S01]  /*14380*/  FFMA.FTZ R8, R213, UR22, -R12 ;  /* 0x00000016d5087c23 */ /* 0x002fe2000801080c */
[----:B------:R-:W-:-:S03]  /*14390*/  MOV R155, R150 ;  /* 0x00000096009b7202 */ /* 0x000fc60000000f00 */
[----:B------:R1:W-:Y:S01]  /*143a0*/  MUFU.EX2 R213, R8 ;  /* 0x0000000800d57308 */ /* 0x0003e20000000800 */
[C---:B-----5:R-:W-:Y:S01]  /*143b0*/  HMMA.16816.F32 R112, R4.reuse, R28, R112 ;  /* 0x0000001c0470723c */ /* 0x060fe20000001870 */
[----:B------:R-:W-:Y:S02]  /*143c0*/  MOV R180, R116 ;  /* 0x0000007400b47202 */ /* 0x000fe40000000f00 */
[----:B------:R-:W-:Y:S02]  /*143d0*/  MOV R182, R117 ;  /* 0x0000007500b67202 */ /* 0x000fe40000000f00 */
[----:B------:R-:W-:Y:S01]  /*143e0*/  MOV R181, R135 ;  /* 0x0000008700b57202 */ /* 0x000fe20000000f00 */
[----:B------:R-:W-:Y:S01]  /*143f0*/  HMMA.16816.F32 R116, R4, R30, R176 ;  /* 0x0000001e0474723c */ /* 0x000fe200000018b0 */
[----:B------:R-:W-:-:S05]  /*14400*/  MOV R183, R125 ;  /* 0x0000007d00b77202 */ /* 0x000fca0000000f00 */
[C---:B------:R-:W-:Y:S01]  /*14410*/  HMMA.16816.F32 R128, R4.reuse, R20, R128 ;  /* 0x000000140480723c */ /* 0x040fe20000001880 */
[----:B------:R-:W-:Y:S01]  /*14420*/  MOV R179, R124 ;  /* 0x0000007c00b37202 */ /* 0x000fe20000000f00 */
[----:B------:R-:W-:Y:S01]  /*14430*/  IMAD.MOV.U32 R178, RZ, RZ, R9 ;  /* 0x000000ffffb27224 */ /* 0x000fe200078e0009 */
[----:B------:R-:W-:Y:S01]  /*14440*/  MOV R177, R10 ;  /* 0x0000000a00b17202 */ /* 0x000fe20000000f00 */
[----:B-1----:R-:W-:Y:S01]  /*14450*/  FFMA.FTZ R8, R205, UR22, -R12 ;  /* 0x00000016cd087c23 */ /* 0x002fe2000801080c */
[----:B--2---:R-:W-:Y:S01]  /*14460*/  F2FP.F16.F32.PACK_AB R9, R242, R235 ;  /* 0x000000ebf209723e */ /* 0x004fe200000000ff */
[C---:B------:R-:W-:Y:S01]  /*14470*/  HMMA.16816.F32 R124, R4.reuse, R22, R172 ;  /* 0x00000016047c723c */ /* 0x040fe200000018ac */
[----:B------:R-:W-:Y:S01]  /*14480*/  F2FP.F16.F32.PACK_AB R10, R250, R37 ;  /* 0x00000025fa0a723e */ /* 0x000fe200000000ff */
[----:B------:R1:W2:Y:S04]  /*14490*/  MUFU.EX2 R209, R8 ;  /* 0x0000000800d17308 */ /* 0x0002a80000000800 */
[----:B------:R-:W-:Y:S01]  /*144a0*/  HMMA.16816.F32 R132, R4, R40, R160 ;  /* 0x000000280484723c */ /* 0x000fe200000018a0 */
[----:B------:R-:W-:-:S02]  /*144b0*/  MOV R174, R180 ;  /* 0x000000b400ae7202 */ /* 0x000fc40000000f00 */
[----:B------:R-:W-:Y:S02]  /*144c0*/  MOV R180, R187 ;  /* 0x000000bb00b47202 */ /* 0x000fe40000000f00 */
[----:B------:R-:W-:Y:S01]  /*144d0*/  MOV R187, R193 ;  /* 0x000000c100bb7202 */ /* 0x000fe20000000f00 */
[----:B------:R-:W-:Y:S01]  /*144e0*/  HMMA.16816.F32 R108, R4, R42, R108 ;  /* 0x0000002a046c723c */ /* 0x000fe2000000186c */
[----:B------:R-:W-:Y:S02]  /*144f0*/  MOV R175, R181 ;  /* 0x000000b500af7202 */ /* 0x000fe40000000f00 */
[----:B------:R-:W-:Y:S02]  /*14500*/  MOV R181, R189 ;  /* 0x000000bd00b57202 */ /* 0x000fe40000000f00 */
[----:B------:R-:W-:Y:S02]  /*14510*/  MOV R189, R192 ;  /* 0x000000c000bd7202 */ /* 0x000fe40000000f00 */
[----:B------:R-:W-:Y:S01]  /*14520*/  FFMA.FTZ R4, R211, UR22, -R3 ;  /* 0x00000016d3047c23 */ /* 0x000fe20008010803 */
[----:B------:R-:W-:-:S02]  /*14530*/  MOV R172, R178 ;  /* 0x000000b200ac7202 */ /* 0x000fc40000000f00 */
[----:B-1----:R-:W-:Y:S01]  /*14540*/  F2FP.F16.F32.PACK_AB R8, R191, R184 ;  /* 0x000000b8bf08723e */ /* 0x002fe200000000ff */
[----:B------:R1:W-:Y:S01]  /*14550*/  MUFU.EX2 R205, R4 ;  /* 0x0000000400cd7308 */ /* 0x0003e20000000800 */
[----:B--2---:R-:W-:Y:S02]  /*14560*/  F2FP.F16.F32.PACK_AB R11, R209, R213 ;  /* 0x000000d5d10b723e */ /* 0x004fe400000000ff */
[----:B------:R-:W-:-:S05]  /*14570*/  MOV R173, R179 ;  /* 0x000000b300ad7202 */ /* 0x000fca0000000f00 */
        /* <DEDUP_REMOVED lines=8> */
[----:B------:R-:W-:Y:S01]  /*14600*/  HMMA.16816.F32 R64, R8, R24, R64 ;  /* 0x000000180840723c */ /* 0x000fe20000001840 */
[----:B-1----:R-:W-:-:S05]  /*14610*/  FFMA.FTZ R4, R47, UR22, -R3 ;  /* 0x000000162f047c23 */ /* 0x002fca0008010803 */
[C---:B------:R-:W-:Y:S01]  /*14620*/  HMMA.16816.F32 R56, R8.reuse, R26, R56 ;  /* 0x0000001a0838723c */ /* 0x040fe20000001838 */
[----:B------:R-:W-:Y:S01]  /*14630*/  LDSM.16.MT88.4 R24, [R216+0xa800] ;  /* 0x00a80000d818783b */ /* 0x000fe20000004200 */
[----:B------:R1:W-:Y:S04]  /*14640*/  MUFU.EX2 R202, R4 ;  /* 0x0000000400ca7308 */ /* 0x0003e80000000800 */
[C---:B------:R-:W-:Y:S06]  /*14650*/  HMMA.16816.F32 R164, R8.reuse, R28, R164 ;  /* 0x0000001c08a4723c */ /* 0x040fec00000018a4 */
[C---:B------:R-:W-:Y:S01]  /*14660*/  HMMA.16816.F32 R136, R8.reuse, R30, R136 ;  /* 0x0000001e0888723c */ /* 0x040fe20000001888 */
[----:B------:R-:W2:Y:S05]  /*14670*/  LDSM.16.MT88.4 R28, [R218+0xa800] ;  /* 0x00a80000da1c783b */ /* 0x000eaa0000004200 */
[----:B------:R-:W-:Y:S01]  /*14680*/  HMMA.16816.F32 R140, R8, R20, R140 ;  /* 0x00000014088c723c */ /* 0x000fe2000000188c */
[----:B-1----:R-:W-:-:S04]  /*14690*/  FFMA.FTZ R4, R45, UR22, -R3 ;  /* 0x000000162d047c23 */ /* 0x002fc80008010803 */
[----:B------:R1:W3:Y:S01]  /*146a0*/  MUFU.EX2 R198, R4 ;  /* 0x0000000400c67308 */ /* 0x0002e20000000800 */
[C---:B------:R-:W-:Y:S06]  /*146b0*/  HMMA.16816.F32 R84, R8.reuse, R40, R84 ;  /* 0x000000280854723c */ /* 0x040fec0000001854 */
[----:B------:R-:W-:Y:S01]  /*146c0*/  HMMA.16816.F32 R96, R8, R42, R96 ;  /* 0x0000002a0860723c */ /* 0x000fe20000001860 */
[----:B-1----:R-:W-:Y:S01]  /*146d0*/  FFMA.FTZ R4, R215, UR22, -R2 ;  /* 0x00000016d7047c23 */ /* 0x002fe20008010802 */
[----:B---3--:R-:W-:-:S03]  /*146e0*/  F2FP.F16.F32.PACK_AB R6, R198, R202 ;  /* 0x000000cac606723e */ /* 0x008fc600000000ff */
[----:B------:R1:W-:Y:S02]  /*146f0*/  MUFU.EX2 R195, R4 ;  /* 0x0000000400c37308 */ /* 0x0003e40000000800 */
[--C-:B-1----:R-:W-:Y:S01]  /*14700*/  FFMA.FTZ R4, R206, UR22, -R2.reuse ;  /* 0x00000016ce047c23 */ /* 0x102fe20008010802 */
[----:B------:R-:W-:Y:S02]  /*14710*/  MOV R206, R37 ;  /* 0x0000002500ce7202 */ /* 0x000fe40000000f00 */
[----:B------:R-:W1:Y:S03]  /*14720*/  LDSM.16.MT88.4 R36, [R216+0x9800] ;  /* 0x00980000d824783b */ /* 0x000e660000004200 */
[----:B------:R3:W4:Y:S02]  /*14730*/  MUFU.EX2 R194, R4 ;  /* 0x0000000400c27308 */ /* 0x0007240000000800 */
[----:B---3--:R-:W-:Y:S01]  /*14740*/  FFMA.FTZ R4, R199, UR22, -R2 ;  /* 0x00000016c7047c23 */ /* 0x008fe20008010802 */
[----:B------:R-:W-:-:S02]  /*14750*/  MOV R199, R177 ;  /* 0x000000b100c77202 */ /* 0x000fc40000000f00 */
[----:B------:R-:W-:Y:S03]  /*14760*/  HMMA.16816.F32 R176, R8, R22, R80 ;  /* 0x0000001608b0723c */ /* 0x000fe60000001850 */
[----:B------:R3:W-:Y:S01]  /*14770*/  MUFU.EX2 R193, R4 ;  /* 0x0000000400c17308 */ /* 0x0007e20000000800 */
[----:B------:R-:W5:Y:S01]  /*14780*/  LDSM.16.MT88.4 R20, [R218+0xb800] ;  /* 0x00b80000da14783b */ /* 0x000f620000004200 */
[----:B----4-:R-:W-:Y:S02]  /*14790*/  F2FP.F16.F32.PACK_AB R5, R194, R195 ;  /* 0x000000c3c205723e */ /* 0x010fe400000000ff */
[----:B------:R-:W-:Y:S01]  /*147a0*/  FFMA.FTZ R8, R212, UR22, -R0 ;  /* 0x00000016d4087c23 */ /* 0x000fe20008010800 */
[----:B------:R-:W-:Y:S02]  /*147b0*/  MOV R10, R169 ;  /* 0x000000a9000a7202 */ /* 0x000fe40000000f00 */
[----:B------:R-:W-:Y:S01]  /*147c0*/  MOV R11, R170 ;  /* 0x000000aa000b7202 */ /* 0x000fe20000000f00 */
[----:B---3--:R-:W-:Y:S01]  /*147d0*/  FFMA.FTZ R4, R107, UR22, -R2 ;  /* 0x000000166b047c23 */ /* 0x008fe20008010802 */
[----:B------:R-:W-:-:S03]  /*147e0*/  MOV R107, R183 ;  /* 0x000000b7006b7202 */ /* 0x000fc60000000f00 */
[----:B------:R3:W4:Y:S02]  /*147f0*/  MUFU.EX2 R192, R4 ;  /* 0x0000000400c07308 */ /* 0x0007240000000800 */
[----:B---3--:R-:W-:Y:S01]  /*14800*/  FFMA.FTZ R4, R245, UR22, -R0 ;  /* 0x00000016f5047c23 */ /* 0x008fe20008010800 */
[----:B------:R-:W-:Y:S02]  /*14810*/  MOV R245, R191 ;  /* 0x000000bf00f57202 */ /* 0x000fe40000000f00 */
[----:B----4-:R-:W-:-:S03]  /*14820*/  F2FP.F16.F32.PACK_AB R7, R192, R193 ;  /* 0x000000c1c007723e */ /* 0x010fc600000000ff */
[----:B------:R3:W-:Y:S02]  /*14830*/  MUFU.EX2 R191, R4 ;  /* 0x0000000400bf7308 */ /* 0x0007e40000000800 */
[----:B---3--:R-:W-:Y:S01]  /*14840*/  FFMA.FTZ R4, R238, UR22, -R0 ;  /* 0x00000016ee047c23 */ /* 0x008fe20008010800 */
[----:B------:R-:W-:Y:S01]  /*14850*/  IMAD.MOV.U32 R238, RZ, RZ, R172 ;  /* 0x000000ffffee7224 */ /* 0x000fe200078e00ac */
[----:B------:R-:W-:Y:S02]  /*14860*/  MOV R172, R173 ;  /* 0x000000ad00ac7202 */ /* 0x000fe40000000f00 */
[----:B------:R-:W-:Y:S02]  /*14870*/  MOV R173, R174 ;  /* 0x000000ae00ad7202 */ /* 0x000fe40000000f00 */
[----:B------:R-:W-:Y:S02]  /*14880*/  MOV R174, R175 ;  /* 0x000000af00ae7202 */ /* 0x000fe40000000f00 */
[----:B------:R-:W-:-:S02]  /*14890*/  MOV R212, R172 ;  /* 0x000000ac00d47202 */ /* 0x000fc40000000f00 */
[----:B------:R-:W-:Y:S02]  /*148a0*/  MOV R172, R173 ;  /* 0x000000ad00ac7202 */ /* 0x000fe40000000f00 */
[----:B------:R-:W-:Y:S02]  /*148b0*/  MOV R173, R174 ;  /* 0x000000ae00ad7202 */ /* 0x000fe40000000f00 */
[----:B------:R-:W-:Y:S02]  /*148c0*/  MOV R174, R180 ;  /* 0x000000b400ae7202 */ /* 0x000fe40000000f00 */
[----:B------:R-:W-:Y:S01]  /*148d0*/  MOV R180, R181 ;  /* 0x000000b500b47202 */ /* 0x000fe20000000f00 */
[----:B------:R-:W-:Y:S01]  /*148e0*/  IMAD.MOV.U32 R45, RZ, RZ, R173 ;  /* 0x000000ffff2d7224 */ /* 0x000fe200078e00ad */
[----:B------:R-:W-:Y:S02]  /*148f0*/  MOV R181, R189 ;  /* 0x000000bd00b57202 */ /* 0x000fe40000000f00 */
[----:B------:R3:W-:Y:S01]  /*14900*/  MUFU.EX2 R189, R8 ;  /* 0x0000000800bd7308 */ /* 0x0007e20000000800 */
[----:B------:R-:W-:-:S02]  /*14910*/  MOV R175, R185 ;  /* 0x000000b900af7202 */ /* 0x000fc40000000f00 */
[----:B------:R-:W-:Y:S02]  /*14920*/  MOV R211, R180 ;  /* 0x000000b400d37202 */ /* 0x000fe40000000f00 */
[----:B------:R-:W-:Y:S02]  /*14930*/  MOV R180, R181 ;  /* 0x000000b500b47202 */ /* 0x000fe40000000f00 */
[----:B------:R-:W-:Y:S02]  /*14940*/  MOV R181, R182 ;  /* 0x000000b600b57202 */ /* 0x000fe40000000f00 */
[----:B------:R-:W-:Y:S02]  /*14950*/  MOV R185, R190 ;  /* 0x000000be00b97202 */ /* 0x000fe40000000f00 */
[----:B------:R-:W-:Y:S01]  /*14960*/  MOV R182, R186 ;  /* 0x000000ba00b67202 */ /* 0x000fe20000000f00 */
[----:B------:R4:W5:Y:S01]  /*14970*/  MUFU.EX2 R190, R4 ;  /* 0x0000000400be7308 */ /* 0x0009620000000800 */
[----:B------:R-:W-:-:S02]  /*14980*/  MOV R47, R174 ;  /* 0x000000ae002f7202 */ /* 0x000fc40000000f00 */
[----:B------:R-:W-:Y:S01]  /*14990*/  MOV R215, R182 ;  /* 0x000000b600d77202 */ /* 0x000fe20000000f00 */
[----:B---3--:R-:W-:Y:S01]  /*149a0*/  FFMA.FTZ R8, R208, UR22, -R0 ;  /* 0x00000016d0087c23 */ /* 0x008fe20008010800 */
[----:B------:R-:W-:Y:S02]  /*149b0*/  MOV R208, R184 ;  /* 0x000000b800d07202 */ /* 0x000fe40000000f00 */
[----:B------:R-:W-:Y:S02]  /*149c0*/  MOV R184, R188 ;  /* 0x000000bc00b87202 */ /* 0x000fe40000000f00 */
[----:B------:R3:W-:Y:S01]  /*149d0*/  MUFU.EX2 R188, R8 ;  /* 0x0000000800bc7308 */ /* 0x0007e20000000800 */
[----:B------:R-:W-:Y:S02]  /*149e0*/  MOV R83, R47 ;  /* 0x0000002f00537202 */ /* 0x000fe40000000f00 */
[----:B------:R-:W-:Y:S02]  /*149f0*/  MOV R47, R180 ;  /* 0x000000b4002f7202 */ /* 0x000fe40000000f00 */
[----:B----4-:R-:W-:-:S02]  /*14a00*/  F2FP.F16.F32.PACK_AB R4, R203, R205 ;  /* 0x000000cdcb04723e */ /* 0x010fc400000000ff */
[----:B------:R-:W-:-:S05]  /*14a10*/  MOV R9, R47 ;  /* 0x0000002f00097202 */ /* 0x000fca0000000f00 */
[C---:B--2---:R-:W-:Y:S01]  /*14a20*/  HMMA.16816.F32 R160, R4.reuse, R28, R112 ;  /* 0x0000001c04a0723c */ /* 0x044fe20000001870 */
[----:B---3--:R-:W-:Y:S01]  /*14a30*/  FFMA.FTZ R8, R201, UR22, -R0 ;  /* 0x00000016c9087c23 */ /* 0x008fe20008010800 */
[----:B------:R-:W-:Y:S02]  /*14a40*/  MOV R201, R175 ;  /* 0x000000af00c97202 */ /* 0x000fe40000000f00 */
[----:B------:R-:W-:Y:S02]  /*14a50*/  MOV R175, R187 ;  /* 0x000000bb00af7202 */ /* 0x000fe40000000f00 */
[----:B------:R-:W-:Y:S01]  /*14a60*/  HMMA.16816.F32 R40, R4, R34, R72 ;  /* 0x000000220428723c */ /* 0x000fe20000001848 */
[----:B------:R2:W-:Y:S01]  /*14a70*/  MUFU.EX2 R187, R8 ;  /* 0x0000000800bb7308 */ /* 0x0005e20000000800 */
[----:B------:R-:W-:-:S04]  /*14a80*/  MOV R115, R100 ;  /* 0x0000006400737202 */ /* 0x000fc80000000f00 */
[C---:B------:R-:W-:Y:S06]  /*14a90*/  HMMA.16816.F32 R144, R4.reuse, R24, R76 ;  /* 0x000000180490723c */ /* 0x040fec000000184c */
[----:B------:R-:W-:Y:S01]  /*14aa0*/  HMMA.16816.F32 R156, R4, R26, R88 ;  /* 0x0000001a049c723c */ /* 0x000fe20000001858 */
[----:B--2---:R-:W-:Y:S01]  /*14ab0*/  FFMA.FTZ R8, R196, UR22, -R0 ;  /* 0x00000016c4087c23 */ /* 0x004fe20008010800 */
[----:B------:R-:W-:-:S04]  /*14ac0*/  MOV R196, R172 ;  /* 0x000000ac00c47202 */ /* 0x000fc80000000f00 */
[C---:B-1----:R-:W-:Y:S01]  /*14ad0*/  HMMA.16816.F32 R48, R4.reuse, R36, R48 ;  /* 0x000000240430723c */ /* 0x042fe20000001830 */
[----:B------:R1:W-:Y:S05]  /*14ae0*/  MUFU.EX2 R186, R8 ;  /* 0x0000000800ba7308 */ /* 0x0003ea0000000800 */
[C---:B------:R-:W-:Y:S06]  /*14af0*/  HMMA.16816.F32 R52, R4.reuse, R38, R52 ;  /* 0x000000260434723c */ /* 0x040fec0000001834 */
[C---:B------:R-:W-:Y:S06]  /*14b00*/  HMMA.16816.F32 R60, R4.reuse, R32, R60 ;  /* 0x00000020043c723c */ /* 0x040fec000000183c */
[----:B------:R-:W-:Y:S01]  /*14b10*/  HMMA.16816.F32 R72, R4, R16, R128 ;  /* 0x000000100448723c */ /* 0x000fe20000001880 */
[----:B-1----:R-:W-:Y:S01]  /*14b20*/  FFMA.FTZ R8, R249, UR22, -R12 ;  /* 0x00000016f9087c23 */ /* 0x002fe2000801080c */
[----:B------:R-:W-:-:S03]  /*14b30*/  MOV R249, R185 ;  /* 0x000000b900f97202 */ /* 0x000fc60000000f00 */
[----:B------:R1:W-:Y:S01]  /*14b40*/  MUFU.EX2 R185, R8 ;  /* 0x0000000800b97308 */ /* 0x0003e20000000800 */
[C---:B------:R-:W-:Y:S01]  /*14b50*/  HMMA.16816.F32 R76, R4.reuse, R18, R124 ;  /* 0x00000012044c723c */ /* 0x040fe2000000187c */
[----:B------:R-:W2:Y:S05]  /*14b60*/  LDSM.16.MT88.4 R124, [R216+0x9c00] ;  /* 0x009c0000d87c783b */ /* 0x000eaa0000004200 */
[C---:B-----5:R-:W-:Y:S06]  /*14b70*/  HMMA.16816.F32 R88, R4.reuse, R20, R132 ;  /* 0x000000140458723c */ /* 0x060fec0000001884 */
[----:B------:R-:W-:Y:S01]  /*14b80*/  HMMA.16816.F32 R108, R4, R22, R108 ;  /* 0x00000016046c723c */ /* 0x000fe2000000186c */
[----:B-1----:R-:W-:Y:S01]  /*14b90*/  FFMA.FTZ R8, R248, UR22, -R12 ;  /* 0x00000016f8087c23 */ /* 0x002fe2000801080c */
[----:B------:R-:W-:-:S03]  /*14ba0*/  MOV R248, R184 ;  /* 0x000000b800f87202 */ /* 0x000fc60000000f00 */
[----:B------:R1:W3:Y:S02]  /*14bb0*/  MUFU.EX2 R184, R8 ;  /* 0x0000000800b87308 */ /* 0x0002e40000000800 */
[----:B-1----:R-:W-:Y:S01]  /*14bc0*/  FFMA.FTZ R8, R244, UR22, -R12 ;  /* 0x00000016f4087c23 */ /* 0x002fe2000801080c */
[----:B------:R-:W-:Y:S02]  /*14bd0*/  MOV R244, R175 ;  /* 0x000000af00f47202 */ /* 0x000fe40000000f00 */
[----:B------:R-:W-:Y:S03]  /*14be0*/  HMMA.16816.F32 R172, R4, R30, R116 ;  /* 0x0000001e04ac723c */ /* 0x000fe60000001874 */
[----:B------:R1:W-:Y:S04]  /*14bf0*/  MUFU.EX2 R183, R8 ;  /* 0x0000000800b77308 */ /* 0x0003e80000000800 */
[----:B------:R-:W-:-:S02]  /*14c00*/  F2FP.F16.F32.PACK_AB R4, R190, R191 ;  /* 0x000000bfbe04723e */ /* 0x000fc400000000ff */
[----:B---3--:R-:W-:Y:S02]  /*14c10*/  F2FP.F16.F32.PACK_AB R5, R184, R185 ;  /* 0x000000b9b805723e */ /* 0x008fe400000000ff */
[----:B------:R-:W-:Y:S01]  /*14c20*/  F2FP.F16.F32.PACK_AB R6, R188, R189 ;  /* 0x000000bdbc06723e */ /* 0x000fe200000000ff */
[----:B-1----:R-:W-:Y:S01]  /*14c30*/  FFMA.FTZ R8, R240, UR22, -R12 ;  /* 0x00000016f0087c23 */ /* 0x002fe2000801080c */
[----:B------:R-:W-:Y:S02]  /*14c40*/  MOV R240, R45 ;  /* 0x0000002d00f07202 */ /* 0x000fe40000000f00 */
[----:B------:R-:W-:Y:S02]  /*14c50*/  MOV R45, R181 ;  /* 0x000000b5002d7202 */ /* 0x000fe40000000f00 */
[----:B------:R1:W3:Y:S02]  /*14c60*/  MUFU.EX2 R181, R8 ;  /* 0x0000000800b57308 */ /* 0x0002e40000000800 */
[--C-:B-1----:R-:W-:Y:S01]  /*14c70*/  FFMA.FTZ R8, R106, UR22, -R0.reuse ;  /* 0x000000166a087c23 */ /* 0x102fe20008010800 */
[----:B------:R-:W-:Y:S01]  /*14c80*/  FFMA.FTZ R0, R46, UR22, -R0 ;  /* 0x000000162e007c23 */ /* 0x000fe20008010800 */
[----:B---3--:R-:W-:-:S04]  /*14c90*/  F2FP.F16.F32.PACK_AB R7, R181, R183 ;  /* 0x000000b7b507723e */ /* 0x008fc800000000ff */
[----:B------:R-:W-:Y:S03]  /*14ca0*/  MUFU.EX2 R182, R8 ;  /* 0x0000000800b67308 */ /* 0x000fe60000000800 */
[C---:B------:R-:W-:Y:S05]  /*14cb0*/  HMMA.16816.F32 R56, R4.reuse, R26, R56 ;  /* 0x0000001a0438723c */ /* 0x040fea0000001838 */
[----:B------:R1:W3:Y:S01]  /*14cc0*/  MUFU.EX2 R180, R0 ;  /* 0x0000000000b47308 */ /* 0x0002e20000000800 */
[C---:B------:R-:W-:Y:S06]  /*14cd0*/  HMMA.16816.F32 R64, R4.reuse, R24, R64 ;  /* 0x000000180440723c */ /* 0x040fec0000001840 */
        /* <DEDUP_REMOVED lines=8> */
[----:B------:R-:W-:-:S02]  /*14d60*/  MOV R178, R10 ;  /* 0x0000000a00b27202 */ /* 0x000fc40000000f00 */
[----:B------:R-:W-:Y:S01]  /*14d70*/  MOV R177, R11 ;  /* 0x0000000b00b17202 */ /* 0x000fe20000000f00 */
[--C-:B-1----:R-:W-:Y:S01]  /*14d80*/  FFMA.FTZ R0, R237, UR22, -R3.reuse ;  /* 0x00000016ed007c23 */ /* 0x102fe20008010803 */
[----:B------:R-:W-:Y:S01]  /*14d90*/  MOV R179, R9 ;  /* 0x0000000900b37202 */ /* 0x000fe20000000f00 */
[C---:B------:R-:W-:Y:S01]  /*14da0*/  HMMA.16816.F32 R164, R4.reuse, R28, R164 ;  /* 0x0000001c04a4723c */ /* 0x040fe200000018a4 */
[----:B------:R-:W-:Y:S01]  /*14db0*/  MOV R237, R83 ;  /* 0x0000005300ed7202 */ /* 0x000fe20000000f00 */
[----:B------:R1:W-:Y:S01]  /*14dc0*/  MUFU.EX2 R106, R0 ;  /* 0x00000000006a7308 */ /* 0x0003e20000000800 */
[----:B------:R-:W-:Y:S03]  /*14dd0*/  LDSM.16.MT88.4 R80, [R216+0xbc00] ;  /* 0x00bc0000d850783b */ /* 0x000fe60000004200 */
[C---:B------:R-:W-:Y:S01]  /*14de0*/  HMMA.16816.F32 R84, R4.reuse, R20, R84 ;  /* 0x000000140454723c */ /* 0x040fe20000001854 */
[----:B------:R-:W-:Y:S05]  /*14df0*/  LDSM.16.MT88.4 R8, [R218+0xbc00] ;  /* 0x00bc0000da08783b */ /* 0x000fea0000004200 */
[C---:B------:R-:W-:Y:S06]  /*14e00*/  HMMA.16816.F32 R36, R4.reuse, R38, R120 ;  /* 0x000000260424723c */ /* 0x040fec0000001878 */
[C---:B------:R-:W-:Y:S01]  /*14e10*/  HMMA.16816.F32 R28, R4.reuse, R30, R136 ;  /* 0x0000001e041c723c */ /* 0x040fe20000001888 */
[----:B-1----:R-:W-:Y:S01]  /*14e20*/  FFMA.FTZ R0, R210, UR22, -R3 ;  /* 0x00000016d2007c23 */ /* 0x002fe20008010803 */
[----:B------:R-:W-:Y:S01]  /*14e30*/  IMAD.MOV.U32 R210, RZ, RZ, R101 ;  /* 0x000000ffffd27224 */ /* 0x000fe200078e0065 */
[----:B------:R-:W1:Y:S02]  /*14e40*/  LDSM.16.MT88.4 R136, [R218+0x9c00] ;  /* 0x009c0000da88783b */ /* 0x000e640000004200 */
[----:B------:R4:W5:Y:S01]  /*14e50*/  MUFU.EX2 R101, R0 ;  /* 0x0000000000657308 */ /* 0x0009620000000800 */
[----:B------:R-:W-:Y:S07]  /*14e60*/  HMMA.16816.F32 R20, R4, R22, R96 ;  /* 0x000000160414723c */ /* 0x000fee0000001860 */
[----:B------:R-:W-:Y:S01]  /*14e70*/  FFMA.FTZ R4, R178, R44, R177 ;  /* 0x0000002cb2047223 */ /* 0x000fe200000100b1 */
[----:B------:R-:W-:-:S02]  /*14e80*/  F2FP.F16.F32.PACK_AB R96, R186, R187 ;  /* 0x000000bbba60723e */ /* 0x000fc400000000ff */
[----:B---3--:R-:W-:Y:S01]  /*14e90*/  F2FP.F16.F32.PACK_AB R98, R180, R182 ;  /* 0x000000b6b462723e */ /* 0x008fe200000000ff */
[--C-:B----4-:R-:W-:Y:S01]  /*14ea0*/  FFMA.FTZ R0, R200, UR22, -R3.reuse ;  /* 0x00000016c8007c23 */ /* 0x110fe20008010803 */
[----:B------:R-:W-:Y:S01]  /*14eb0*/  FFMA.FTZ R3, R197, UR22, -R3 ;  /* 0x00000016c5037c23 */ /* 0x000fe20008010803 */
[----:B------:R-:W-:Y:S02]  /*14ec0*/  MOV R197, R45 ;  /* 0x0000002d00c57202 */ /* 0x000fe40000000f00 */
[----:B------:R3:W-:Y:S01]  /*14ed0*/  MUFU.EX2 R100, R0 ;  /* 0x0000000000647308 */ /* 0x0007e20000000800 */
[----:B------:R-:W-:Y:S02]  /*14ee0*/  MOV R200, R215 ;  /* 0x000000d700c87202 */ /* 0x000fe40000000f00 */
[----:B------:R-:W-:Y:S02]  /*14ef0*/  MOV R215, R168 ;  /* 0x000000a800d77202 */ /* 0x000fe40000000f00 */
[----:B-----5:R-:W-:-:S03]  /*14f00*/  F2FP.F16.F32.PACK_AB R92, R101, R106 ;  /* 0x0000006a655c723e */ /* 0x020fc600000000ff */
[----:B------:R4:W5:Y:S01]  /*14f10*/  MUFU.EX2 R47, R3 ;  /* 0x00000003002f7308 */ /* 0x0009620000000800 */
[----:B---3--:R-:W-:Y:S01]  /*14f20*/  FFMA.FTZ R0, R243, UR22, -R2 ;  /* 0x00000016f3007c23 */ /* 0x008fe20008010802 */
[----:B------:R-:W-:Y:S02]  /*14f30*/  MOV R243, R171 ;  /* 0x000000ab00f37202 */ /* 0x000fe40000000f00 */
[----:B------:R-:W-:Y:S04]  /*14f40*/  LDSM.16.MT88.4 R168, [R218+0xac00] ;  /* 0x00ac0000daa8783b */ /* 0x000fe80000004200 */
[----:B------:R3:W-:Y:S01]  /*14f50*/  MUFU.EX2 R46, R0 ;  /* 0x00000000002e7308 */ /* 0x0007e20000000800 */
[----:B------:R-:W-:Y:S01]  /*14f60*/  FADD.FTZ R6, R243, R4 ;  /* 0x00000004f3067221 */ /* 0x000fe20000010000 */
[----:B----4-:R-:W-:-:S02]  /*14f70*/  MOV R3, R154 ;  /* 0x0000009a00037202 */ /* 0x010fc40000000f00 */
[----:B-----5:R-:W-:Y:S01]  /*14f80*/  F2FP.F16.F32.PACK_AB R94, R47, R100 ;  /* 0x000000642f5e723e */ /* 0x020fe200000000ff */
[----:B---3--:R-:W-:Y:S01]  /*14f90*/  FFMA.FTZ R0, R214, UR22, -R2 ;  /* 0x00000016d6007c23 */ /* 0x008fe20008010802 */
[----:B------:R-:W-:-:S03]  /*14fa0*/  MOV R214, R152 ;  /* 0x0000009800d67202 */ /* 0x000fc60000000f00 */
[----:B------:R3:W4:Y:S02]  /*14fb0*/  MUFU.EX2 R45, R0 ;  /* 0x00000000002d7308 */ /* 0x0007240000000800 */
[--C-:B---3--:R-:W-:Y:S01]  /*14fc0*/  FFMA.FTZ R0, R207, UR22, -R2.reuse ;  /* 0x00000016cf007c23 */ /* 0x108fe20008010802 */
[----:B------:R-:W-:Y:S01]  /*14fd0*/  FFMA.FTZ R2, R204, UR22, -R2 ;  /* 0x00000016cc027c23 */ /* 0x000fe20008010802 */
[----:B------:R-:W-:-:S04]  /*14fe0*/  MOV R204, R155 ;  /* 0x0000009b00cc7202 */ /* 0x000fc80000000f00 */
[----:B------:R3:W-:Y:S01]  /*14ff0*/  MUFU.EX2 R27, R0 ;  /* 0x00000000001b7308 */ /* 0x0007e20000000800 */
[----:B------:R-:W-:Y:S01]  /*15000*/  MOV R207, R153 ;  /* 0x0000009900cf7202 */ /* 0x000fe20000000f00 */
[----:B------:R-:W-:Y:S01]  /*15010*/  FFMA.FTZ R3, R3, R14, R204 ;  /* 0x0000000e03037223 */ /* 0x000fe200000100cc */
[----:B------:R-:W5:Y:S01]  /*15020*/  LDSM.16.MT88.4 R152, [R216+0xac00] ;  /* 0x00ac0000d898783b */ /* 0x000f620000004200 */
[----:B----4-:R-:W-:-:S04]  /*15030*/  F2FP.F16.F32.PACK_AB R93, R45, R46 ;  /* 0x0000002e2d5d723e */ /* 0x010fc800000000ff */
[----:B------:R4:W2:Y:S01]  /*15040*/  MUFU.EX2 R26, R2 ;  /* 0x00000002001a7308 */ /* 0x0008a20000000800 */
[----:B---3--:R-:W-:-:S07]  /*15050*/  FFMA.FTZ R0, R246, UR22, -R12 ;  /* 0x00000016f6007c23 */ /* 0x008fce000801080c */
[----:B------:R3:W1:Y:S01]  /*15060*/  MUFU.EX2 R25, R0 ;  /* 0x0000000000197308 */ /* 0x0006620000000800 */
[----:B----4-:R-:W-:Y:S02]  /*15070*/  MOV R2, R115 ;  /* 0x0000007300027202 */ /* 0x010fe40000000f00 */
[----:B--2---:R-:W-:-:S07]  /*15080*/  F2FP.F16.F32.PACK_AB R95, R26, R27 ;  /* 0x0000001b1a5f723e */ /* 0x004fce00000000ff */
[----:B------:R-:W-:Y:S01]  /*15090*/  HMMA.16816.F32 R112, R92, R124, R48 ;  /* 0x0000007c5c70723c */ /* 0x000fe20000001830 */
[----:B---3--:R-:W-:Y:S01]  /*150a0*/  FFMA.FTZ R0, R241, UR22, -R12 ;  /* 0x00000016f1007c23 */ /* 0x008fe2000801080c */
[----:B-1----:R-:W-:-:S04]  /*150b0*/  F2FP.F16.F32.PACK_AB R97, R25, R107 ;  /* 0x0000006b1961723e */ /* 0x002fc800000000ff */
[C---:B------:R-:W-:Y:S01]  /*150c0*/  HMMA.16816.F32 R120, R92.reuse, R126, R52 ;  /* 0x0000007e5c78723c */ /* 0x040fe20000001834 */
[----:B------:R1:W-:Y:S05]  /*150d0*/  MUFU.EX2 R24, R0 ;  /* 0x0000000000187308 */ /* 0x0003ea0000000800 */
[C---:B------:R-:W-:Y:S06]  /*150e0*/  HMMA.16816.F32 R128, R92.reuse, R136, R60 ;  /* 0x000000885c80723c */ /* 0x040fec000000183c */
[C---:B------:R-:W-:Y:S06]  /*150f0*/  HMMA.16816.F32 R140, R92.reuse, R138, R40 ;  /* 0x0000008a5c8c723c */ /* 0x040fec0000001828 */
[----:B-----5:R-:W-:Y:S01]  /*15100*/  HMMA.16816.F32 R144, R92, R152, R144 ;  /* 0x000000985c90723c */ /* 0x020fe20000001890 */
[----:B-1----:R-:W-:-:S04]  /*15110*/  FFMA.FTZ R0, R239, UR22, -R12 ;  /* 0x00000016ef007c23 */ /* 0x002fc8000801080c */
[----:B------:R1:W2:Y:S01]  /*15120*/  MUFU.EX2 R7, R0 ;  /* 0x0000000000077308 */ /* 0x0002a20000000800 */
[C---:B------:R-:W-:Y:S06]  /*15130*/  HMMA.16816.F32 R156, R92.reuse, R154, R156 ;  /* 0x0000009a5c9c723c */ /* 0x040fec000000189c */
[C---:B------:R-:W-:Y:S06]  /*15140*/  HMMA.16816.F32 R160, R92.reuse, R168, R160 ;  /* 0x000000a85ca0723c */ /* 0x040fec00000018a0 */
        /* <DEDUP_REMOVED lines=84> */
.L_x_1181:
        /* <DEDUP_REMOVED lines=28> */
.L_x_1191:
        /* <DEDUP_REMOVED lines=67> */
.L_x_1189:
        /* <DEDUP_REMOVED lines=76> */
[C---:B------:R-:W-:Y:S04]  /*16140*/  ISETP.GE.AND P6, PT, R2.reuse, R226, PT ;  /* 0x000000e20200720c */ /* 0x040fe80003fc6270 */
[----:B------:R-:W-:Y:S01]  /*16150*/  LDSM.16.M88.4 R64, [R220] ;  /* 0x00000000dc40783b */ /* 0x000fe20000000200 */
[C---:B------:R-:W-:Y:S02]  /*16160*/  ISETP.GE.AND P5, PT, R2.reuse, R225, PT ;  /* 0x000000e10200720c */ /* 0x040fe40003fa6270 */
[----:B------:R-:W-:Y:S02]  /*16170*/  ISETP.GE.AND P3, PT, R2, R224, PT ;  /* 0x000000e00200720c */ /* 0x000fe40003f66270 */
        /* <DEDUP_REMOVED lines=14> */
[----:B------:R-:W-:Y:S04]  /*16260*/  LDSM.16.M88.4 R196, [R217+0x7000] ;  /* 0x00700000d9c4783b */ /* 0x000fe80000000200 */
[C---:B------:R-:W-:Y:S01]  /*16270*/  HMMA.16816.F32 R16, R64.reuse, R18, RZ ;  /* 0x000000124010723c */ /* 0x040fe200000018ff */
[----:B------:R-:W-:Y:S05]  /*16280*/  LDSM.16.M88.4 R200, [R220+0x3000] ;  /* 0x00300000dcc8783b */ /* 0x000fea0000000200 */
[-C--:B---3--:R-:W-:Y:S01]  /*16290*/  HMMA.16816.F32 R20, R64, R32.reuse, RZ ;  /* 0x000000204014723c */ /* 0x088fe200000018ff */
[----:B------:R-:W-:Y:S05]  /*162a0*/  LDSM.16.M88.4 R204, [R221+0x3000] ;  /* 0x00300000ddcc783b */ /* 0x000fea0000000200 */
[C---:B------:R-:W-:Y:S01]  /*162b0*/  HMMA.16816.F32 R24, R60.reuse, R32, RZ ;  /* 0x000000203c18723c */ /* 0x040fe200000018ff */
[----:B------:R-:W-:Y:S05]  /*162c0*/  LDSM.16.M88.4 R208, [R217+0x8400] ;  /* 0x00840000d9d0783b */ /* 0x000fea0000000200 */
        /* <DEDUP_REMOVED lines=27> */
[-C--:B---3--:R-:W-:Y:S06]  /*16480*/  HMMA.16816.F32 R52, R176, R108.reuse, R52 ;  /* 0x0000006cb034723c */ /* 0x088fec0000001834 */
[C---:B------:R-:W-:Y:S06]  /*16490*/  HMMA.16816.F32 R56, R184.reuse, R108, R56 ;  /* 0x0000006cb838723c */ /* 0x040fec0000001838 */
[-C--:B------:R-:W-:Y:S01]  /*164a0*/  HMMA.16816.F32 R60, R184, R110.reuse, R60 ;  /* 0x0000006eb83c723c */ /* 0x080fe2000000183c */
[----:B------:R-:W-:Y:S05]  /*164b0*/  LDSM.16.M88.4 R184, [R219+0x7000] ;  /* 0x00700000dbb8783b */ /* 0x000fea0000000200 */
[----:B------:R-:W-:Y:S01]  /*164c0*/  HMMA.16816.F32 R64, R176, R110, R64 ;  /* 0x0000006eb040723c */ /* 0x000fe20000001840 */
[----:B------:R-:W3:Y:S05]  /*164d0*/  LDSM.16.M88.4 R108, [R217+0x7c00] ;  /* 0x007c0000d96c783b */ /* 0x000eea0000000200 */
[-C--:B----4-:R-:W-:Y:S01]  /*164e0*/  HMMA.16816.F32 R4, R180, R196.reuse, R4 ;  /* 0x000000c4b404723c */ /* 0x090fe20000001804 */
[----:B------:R-:W4:Y:S05]  /*164f0*/  LDSM.16.M88.4 R176, [R221+0x2000] ;  /* 0x00200000ddb0783b */ /* 0x000f2a0000000200 */
        /* <DEDUP_REMOVED lines=21> */
[----:B------:R-:W3:Y:S05]  /*16650*/  LDSM.16.M88.4 R180, [R220+0x4000] ;  /* 0x00400000dcb4783b */ /* 0x000eea0000000200 */
[C---:B------:R-:W-:Y:S06]  /*16660*/  HMMA.16816.F32 R8, R204.reuse, R184, R8 ;  /* 0x000000b8cc08723c */ /* 0x040fec0000001808 */
[-C--:B------:R-:W-:Y:S06]  /*16670*/  HMMA.16816.F32 R12, R204, R186.reuse, R12 ;  /* 0x000000bacc0c723c */ /* 0x080fec000000180c */
[C---:B------:R-:W-:Y:S01]  /*16680*/  HMMA.16816.F32 R16, R176.reuse, R186, R16 ;  /* 0x000000bab010723c */ /* 0x040fe20000001810 */
[----:B------:R-:W4:Y:S05]  /*16690*/  LDSM.16.M88.4 R184, [R217+0x8800] ;  /* 0x00880000d9b8783b */ /* 0x000f2a0000000200 */
[-C--:B-----5:R-:W-:Y:S06]  /*166a0*/  HMMA.16816.F32 R20, R176, R196.reuse, R20 ;  /* 0x000000c4b014723c */ /* 0x0a0fec0000001814 */
        /* <DEDUP_REMOVED lines=31> */
[-C--:B-----5:R-:W-:Y:S06]  /*168a0*/  HMMA.16816.F32 R52, R180, R196.reuse, R52 ;  /* 0x000000c4b434723c */ /* 0x0a0fec0000001834 */
[C---:B------:R-:W-:Y:S06]  /*168b0*/  HMMA.16816.F32 R56, R200.reuse, R196, R56 ;  /* 0x000000c4c838723c */ /* 0x040fec0000001838 */
[-C--:B------:R-:W-:Y:S06]  /*168c0*/  HMMA.16816.F32 R60, R200, R198.reuse, R60 ;  /* 0x000000c6c83c723c */ /* 0x080fec000000183c */
[----:B------:R-:W-:Y:S06]  /*168d0*/  HMMA.16816.F32 R64, R180, R198, R64 ;  /* 0x000000c6b440723c */ /* 0x000fec0000001840 */
[-C--:B-1----:R-:W-:Y:S06]  /*168e0*/  HMMA.16816.F32 R4, R188, R212.reuse, R4 ;  /* 0x000000d4bc04723c */ /* 0x082fec0000001804 */
[C---:B--2---:R-:W-:Y:S06]  /*168f0*/  HMMA.16816.F32 R8, R108.reuse, R212, R8 ;  /* 0x000000d46c08723c */ /* 0x044fec0000001808 */
[-C--:B------:R-:W-:Y:S06]  /*16900*/  HMMA.16816.F32 R12, R108, R214.reuse, R12 ;  /* 0x000000d66c0c723c */ /* 0x080fec000000180c */
[C---:B------:R-:W-:Y:S06]  /*16910*/  HMMA.16816.F32 R16, R188.reuse, R214, R16 ;  /* 0x000000d6bc10723c */ /* 0x040fec0000001810 */
[-C--:B---3--:R-:W-:Y:S05]  /*16920*/  HMMA.16816.F32 R20, R188, R176.reuse, R20 ;  /* 0x000000b0bc14723c */ /* 0x088fea0000001814 */
[----:B------:R-:W-:Y:S01]  /*16930*/  FMUL.FTZ R4, R4, UR10 ;  /* 0x0000000a04047c20 */ /* 0x000fe20008410000 */
[C---:B------:R-:W-:Y:S03]  /*16940*/  HMMA.16816.F32 R24, R108.reuse, R176, R24 ;  /* 0x000000b06c18723c */ /* 0x040fe60000001818 */
[----:B------:R1:W2:Y:S02]  /*16950*/  MUFU.TANH R180, R4 ;  /* 0x0000000400b47308 */ /* 0x0002a40000002400 */
[----:B------:R-:W-:Y:S01]  /*16960*/  FMUL.FTZ R5, R5, UR10 ;  /* 0x0000000a05057c20 */ /* 0x000fe20008410000 */
[-C--:B------:R-:W-:Y:S05]  /*16970*/  HMMA.16816.F32 R28, R108, R178.reuse, R28 ;  /* 0x000000b26c1c723c */ /* 0x080fea000000181c */
[----:B------:R-:W-:Y:S01]  /*16980*/  FMUL.FTZ R6, R6, UR10 ;  /* 0x0000000a06067c20 */ /* 0x000fe20008410000 */
[C---:B------:R-:W-:Y:S01]  /*16990*/  HMMA.16816.F32 R32, R188.reuse, R178, R32 ;  /* 0x000000b2bc20723c */ /* 0x040fe20000001820 */
[----:B------:R-:W-:Y:S04]  /*169a0*/  MUFU.TANH R179, R5 ;  /* 0x0000000500b37308 */ /* 0x000fe80000002400 */
[----:B------:R-:W-:Y:S01]  /*169b0*/  FMUL.FTZ R181, R7, UR10 ;  /* 0x0000000a07b57c20 */ /* 0x000fe20008410000 */
[-C--:B------:R-:W-:Y:S05]  /*169c0*/  HMMA.16816.F32 R36, R188, R192.reuse, R36 ;  /* 0x000000c0bc24723c */ /* 0x080fea0000001824 */
[----:B------:R3:W4:Y:S01]  /*169d0*/  MUFU.TANH R182, R6 ;  /* 0x0000000600b67308 */ /* 0x0007220000002400 */
[----:B------:R-:W-:Y:S01]  /*169e0*/  FMUL.FTZ R176, R8, UR10 ;  /* 0x0000000a08b07c20 */ /* 0x000fe20008410000 */
[C---:B------:R-:W-:Y:S04]  /*169f0*/  HMMA.16816.F32 R40, R108.reuse, R192, R40 ;  /* 0x000000c06c28723c */ /* 0x040fe80000001828 */
[----:B------:R-:W-:Y:S02]  /*16a00*/  FMUL.FTZ R9, R9, UR10 ;  /* 0x0000000a09097c20 */ /* 0x000fe40008410000 */
[-C--:B------:R-:W-:Y:S02]  /*16a10*/  HMMA.16816.F32 R44, R108, R194.reuse, R44 ;  /* 0x000000c26c2c723c */ /* 0x080fe4000000182c */
[----:B------:R-:W5:Y:S03]  /*16a20*/  MUFU.TANH R181, R181 ;  /* 0x000000b500b57308 */ /* 0x000f660000002400 */
[C-C-:B-1----:R-:W-:Y:S01]  /*16a30*/  IMAD.IADD R4, R228.reuse, 0x1, -R0.reuse ;  /* 0x00000001e4047824 */ /* 0x142fe200078e0a00 */
[C---:B------:R-:W-:Y:S06]  /*16a40*/  HMMA.16816.F32 R48, R188.reuse, R194, R48 ;  /* 0x000000c2bc30723c */ /* 0x040fec0000001830 */
[----:B------:R-:W1:Y:S01]  /*16a50*/  MUFU.TANH R176, R176 ;  /* 0x000000b000b07308 */ /* 0x000e620000002400 */
[C---:B------:R-:W-:Y:S01]  /*16a60*/  IMAD.IADD R8, R227.reuse, 0x1, -R0 ;  /* 0x00000001e3087824 */ /* 0x040fe200078e0a00 */
[-C--:B------:R-:W-:Y:S08]  /*16a70*/  HMMA.16816.F32 R52, R188, R204.reuse, R52 ;  /* 0x000000ccbc34723c */ /* 0x080ff00000001834 */
[----:B------:R1:W1:Y:S01]  /*16a80*/  MUFU.TANH R101, R9 ;  /* 0x0000000900657308 */ /* 0x0002620000002400 */
[C---:B------:R-:W-:Y:S04]  /*16a90*/  HMMA.16816.F32 R56, R108.reuse, R204, R56 ;  /* 0x000000cc6c38723c */ /* 0x040fe80000001838 */
[----:B---3--:R-:W-:Y:S02]  /*16aa0*/  IABS R6, R4 ;  /* 0x0000000400067213 */ /* 0x008fe40000000000 */
[-C--:B------:R-:W-:Y:S05]  /*16ab0*/  HMMA.16816.F32 R60, R108, R206.reuse, R60 ;  /* 0x000000ce6c3c723c */ /* 0x080fea000000183c */
[----:B------:R-:W-:Y:S01]  /*16ac0*/  IABS R8, R8 ;  /* 0x0000000800087213 */ /* 0x000fe20000000000 */
[----:B------:R-:W-:Y:S05]  /*16ad0*/  HMMA.16816.F32 R64, R188, R206, R64 ;  /* 0x000000cebc40723c */ /* 0x000fea0000001840 */
[----:B------:R-:W-:Y:S01]  /*16ae0*/  I2FP.F32.S32 R8, R8 ;  /* 0x0000000800087245 */ /* 0x000fe20000201400 */
[--C-:B------:R-:W-:Y:S01]  /*16af0*/  IMAD.IADD R5, R227, 0x1, -R2.reuse ;  /* 0x00000001e3057824 */ /* 0x100fe200078e0a02 */
[----:B------:R-:W-:Y:S01]  /*16b00*/  I2FP.F32.S32 R6, R6 ;  /* 0x0000000600067245 */ /* 0x000fe20000201400 */
[----:B------:R-:W-:Y:S03]  /*16b10*/  IMAD.IADD R7, R228, 0x1, -R2 ;  /* 0x00000001e4077824 */ /* 0x000fe600078e0a02 */
[----:B------:R-:W-:Y:S01]  /*16b20*/  IABS R5, R5 ;  /* 0x0000000500057213 */ /* 0x000fe20000000000 */
[----:B------:R-:W-:Y:S01]  /*16b30*/  FMUL.FTZ R177, R10, UR10 ;  /* 0x0000000a0ab17c20 */ /* 0x000fe20008410000 */
[----:B------:R-:W-:Y:S01]  /*16b40*/  IABS R4, R7 ;  /* 0x0000000700047213 */ /* 0x000fe20000000000 */
[----:B------:R-:W-:Y:S01]  /*16b50*/  FMUL.FTZ R178, R11, UR10 ;  /* 0x0000000a0bb27c20 */ /* 0x000fe20008410000 */
[----:B------:R-:W-:Y:S01]  /*16b60*/  I2FP.F32.S32 R5, R5 ;  /* 0x0000000500057245 */ /* 0x000fe20000201400 */
[----:B--2---:R-:W-:Y:S01]  /*16b70*/  FFMA.FTZ R180, R8, -UR19, R180 ;  /* 0x8000001308b47c23 */ /* 0x004fe200080100b4 */
[----:B------:R-:W-:Y:S01]  /*16b80*/  IMAD.IADD R110, R229, 0x1, -R0 ;  /* 0x00000001e56e7824 */ /* 0x000fe200078e0a00 */
[----:B------:R-:W-:Y:S01]  /*16b90*/  I2FP.F32.S32 R4, R4 ;  /* 0x0000000400047245 */ /* 0x000fe20000201400 */
[----:B----4-:R-:W-:Y:S01]  /*16ba0*/  FFMA.FTZ R182, R6, -UR19, R182 ;  /* 0x8000001306b67c23 */ /* 0x010fe200080100b6 */
[----:B------:R-:W-:Y:S01]  /*16bb0*/  FFMA.FTZ R179, R5, -UR19, R179 ;  /* 0x8000001305b37c23 */ /* 0x000fe200080100b3 */
[----:B------:R-:W-:Y:S02]  /*16bc0*/  IMAD.IADD R111, R230, 0x1, -R0 ;  /* 0x00000001e66f7824 */ /* 0x000fe400078e0a00 */
[----:B-----5:R-:W-:Y:S01]  /*16bd0*/  FFMA.FTZ R181, R4, -UR19, R181 ;  /* 0x8000001304b57c23 */ /* 0x020fe200080100b5 */
[----:B-1----:R-:W-:Y:S06]  /*16be0*/  @P0 BRA `(.L_x_1191) ;  /* 0xffffffec00180947 */ /* 0x002fec000383ffff */
.L_x_1190:
[----:B---3--:R-:W1:Y:S01]  /*16bf0*/  MUFU.TANH R8, R177 ;  /* 0x000000b100087308 */ /* 0x008e620000002400 */
[----:B------:R-:W-:Y:S01]  /*16c00*/  FMUL.FTZ R12, R12, UR10 ;  /* 0x0000000a0c0c7c20 */ /* 0x000fe20008410000 */
[----:B------:R-:W-:Y:S01]  /*16c10*/  ISETP.GE.AND P0, PT, R2, R223, PT ;  /* 0x000000df0200720c */ /* 0x000fe20003f06270 */
[--C-:B------:R-:W-:Y:S02]  /*16c20*/  IMAD.IADD R6, R229, 0x1, -R2.reuse ;  /* 0x00000001e5067824 */ /* 0x100fe400078e0a02 */
[----:B------:R-:W-:Y:S01]  /*16c30*/  FMUL.FTZ R36, R36, UR10 ;  /* 0x0000000a24247c20 */ /* 0x000fe20008410000 */
[----:B------:R-:W-:Y:S01]  /*16c40*/  FMUL.FTZ R37, R37, UR10 ;  /* 0x0000000a25257c20 */ /* 0x000fe20008410000 */
[----:B------:R-:W-:Y:S01]  /*16c50*/  FMUL.FTZ R39, R39, UR10 ;  /* 0x0000000a27277c20 */ /* 0x000fe20008410000 */
[----:B------:R-:W-:Y:S02]  /*16c60*/  FMUL.FTZ R38, R38, UR10 ;  /* 0x0000000a26267c20 */ /* 0x000fe40008410000 */
[----:B------:R-:W-:Y:S01]  /*16c70*/  MUFU.TANH R108, R12 ;  /* 0x0000000c006c7308 */ /* 0x000fe20000002400 */
[----:B------:R-:W-:Y:S01]  /*16c80*/  ISETP.GE.OR P6, PT, R2, R234, !P6 ;  /* 0x000000ea0200720c */ /* 0x000fe200077c6670 */
[----:B------:R-:W-:Y:S01]  /*16c90*/  FMUL.FTZ R52, R52, UR10 ;  /* 0x0000000a34347c20 */ /* 0x000fe20008410000 */
[C---:B------:R-:W-:Y:S01]  /*16ca0*/  ISETP.GE.OR P5, PT, R2.reuse, R233, !P5 ;  /* 0x000000e90200720c */ /* 0x040fe20006fa6670 */
[----:B------:R-:W-:Y:S01]  /*16cb0*/  FMUL.FTZ R53, R53, UR10 ;  /* 0x0000000a35357c20 */ /* 0x000fe20008410000 */
[----:B------:R-:W-:Y:S01]  /*16cc0*/  ISETP.GE.OR P3, PT, R2, R232, !P3 ;  /* 0x000000e80200720c */ /* 0x000fe20005f66670 */
[----:B------:R-:W-:Y:S01]  /*16cd0*/  FMUL.FTZ R54, R54, UR10 ;  /* 0x0000000a36367c20 */ /* 0x000fe20008410000 */
[----:B------:R-:W-:Y:S03]  /*16ce0*/  ISETP.GE.OR P2, PT, R2, R231, !P0 ;  /* 0x000000e70200720c */ /* 0x000fe60004746670 */
[----:B------:R-:W2:Y:S01]  /*16cf0*/  MUFU.TANH R7, R178 ;  /* 0x000000b200077308 */ /* 0x000ea20000002400 */
[----:B------:R-:W-:Y:S01]  /*16d00*/  IMAD.IADD R2, R230, 0x1, -R2 ;  /* 0x00000001e6027824 */ /* 0x000fe200078e0a02 */
[----:B------:R-:W-:Y:S01]  /*16d10*/  IABS R6, R6 ;  /* 0x0000000600067213 */ /* 0x000fe20000000000 */
[----:B------:R-:W-:Y:S01]  /*16d20*/  FMUL.FTZ R13, R13, UR10 ;  /* 0x0000000a0d0d7c20 */ /* 0x000fe20008410000 */
[----:B------:R-:W-:Y:S01]  /*16d30*/  IABS R4, R111 ;  /* 0x0000006f00047213 */ /* 0x000fe20000000000 */
[----:B------:R-:W-:Y:S01]  /*16d40*/  FMUL.FTZ R55, R55, UR10 ;  /* 0x0000000a37377c20 */ /* 0x000fe20008410000 */
[----:B------:R-:W-:Y:S01]  /*16d50*/  IABS R11, R2 ;  /* 0x00000002000b7213 */ /* 0x000fe20000000000 */
[----:B------:R-:W-:Y:S03]  /*16d60*/  IMAD.MOV.U32 R2, RZ, RZ, R6 ;  /* 0x000000ffff027224 */ /* 0x000fe600078e0006 */
[----:B------:R3:W4:Y:S01]  /*16d70*/  MUFU.TANH R105, R13 ;  /* 0x0000000d00697308 */ /* 0x0007220000002400 */
[----:B------:R-:W-:Y:S01]  /*16d80*/  I2FP.F32.S32 R4, R4 ;  /* 0x0000000400047245 */ /* 0x000fe20000201400 */
[----:B------:R-:W-:Y:S01]  /*16d90*/  FMUL.FTZ R15, R15, UR10 ;  /* 0x0000000a0f0f7c20 */ /* 0x000fe20008410000 */
[----:B------:R-:W-:Y:S01]  /*16da0*/  IABS R5, R110 ;  /* 0x0000006e00057213 */ /* 0x000fe20000000000 */
[----:B------:R-:W-:Y:S01]  /*16db0*/  FMUL.FTZ R14, R14, UR10 ;  /* 0x0000000a0e0e7c20 */ /* 0x000fe20008410000 */
[----:B------:R-:W-:Y:S01]  /*16dc0*/  I2FP.F32.S32 R2, R2 ;  /* 0x0000000200027245 */ /* 0x000fe20000201400 */
[----:B------:R-:W-:Y:S01]  /*16dd0*/  FMUL.FTZ R23, R23, UR10 ;  /* 0x0000000a17177c20 */ /* 0x000fe20008410000 */
[----:B------:R-:W-:Y:S03]  /*16de0*/  I2FP.F32.S32 R5, R5 ;  /* 0x0000000500057245 */ /* 0x000fe60000201400 */
[----:B------:R-:W-:Y:S01]  /*16df0*/  MUFU.TANH R103, R15 ;  /* 0x0000000f00677308 */ /* 0x000fe20000002400 */
[----:B------:R-:W-:Y:S01]  /*16e00*/  I2FP.F32.S32 R11, R11 ;  /* 0x0000000b000b7245 */ /* 0x000fe20000201400 */
[----:B------:R-:W-:Y:S01]  /*16e10*/  FFMA.FTZ R101, R2, -UR19, R101 ;  /* 0x8000001302657c23 */ /* 0x000fe20008010065 */
[C---:B------:R-:W-:Y:S02]  /*16e20*/  VIADD R2, R0.reuse, 0x9 ;  /* 0x0000000900027836 */ /* 0x040fe40000000000 */
[----:B------:R-:W-:Y:S01]  /*16e30*/  FFMA.FTZ R102, R5, -UR19, R176 ;  /* 0x8000001305667c23 */ /* 0x000fe200080100b0 */
[C---:B------:R-:W-:Y:S01]  /*16e40*/  ISETP.GE.AND P1, PT, R0.reuse, R225, PT ;  /* 0x000000e10000720c */ /* 0x040fe20003f26270 */
[----:B------:R-:W-:Y:S01]  /*16e50*/  FMUL.FTZ R27, R27, UR10 ;  /* 0x0000000a1b1b7c20 */ /* 0x000fe20008410000 */
[--C-:B------:R-:W-:Y:S02]  /*16e60*/  IMAD.IADD R5, R229, 0x1, -R2.reuse ;  /* 0x00000001e5057824 */ /* 0x100fe400078e0a02 */
[----:B------:R-:W5:Y:S01]  /*16e70*/  MUFU.TANH R104, R14 ;  /* 0x0000000e00687308 */ /* 0x000f620000002400 */
[----:B------:R-:W-:Y:S01]  /*16e80*/  ISETP.GE.AND P0, PT, R0, R226, PT ;  /* 0x000000e20000720c */ /* 0x000fe20003f06270 */
[----:B------:R-:W-:Y:S01]  /*16e90*/  IMAD.IADD R10, R230, 0x1, -R2 ;  /* 0x00000001e60a7824 */ /* 0x000fe200078e0a02 */
[C---:B------:R-:W-:Y:S01]  /*16ea0*/  ISETP.GE.OR P1, PT, R0.reuse, R233, !P1 ;  /* 0x000000e90000720c */ /* 0x040fe20004f26670 */
[----:B------:R-:W-:Y:S01]  /*16eb0*/  FMUL.FTZ R17, R17, UR10 ;  /* 0x0000000a11117c20 */ /* 0x000fe20008410000 */
[----:B------:R-:W-:Y:S01]  /*16ec0*/  ISETP.GE.OR P0, PT, R0, R234, !P0 ;  /* 0x000000ea0000720c */ /* 0x000fe20004706670 */
[----:B------:R-:W-:Y:S01]  /*16ed0*/  FMUL.FTZ R26, R26, UR10 ;  /* 0x0000000a1a1a7c20 */ /* 0x000fe20008410000 */
[----:B------:R-:W-:Y:S03]  /*16ee0*/  FSEL R182, R182, -INF , !P1 ;  /* 0xff800000b6b67808 */ /* 0x000fe60004800000 */
[----:B------:R5:W5:Y:S01]  /*16ef0*/  MUFU.TANH R15, R17 ;  /* 0x00000011000f7308 */ /* 0x000b620000002400 */
[----:B------:R-:W-:Y:S01]  /*16f00*/  FSEL R181, R181, -INF , !P5 ;  /* 0xff800000b5b57808 */ /* 0x000fe20006800000 */
[----:B------:R-:W-:Y:S01]  /*16f10*/  FMUL.FTZ R18, R18, UR10 ;  /* 0x0000000a12127c20 */ /* 0x000fe20008410000 */
[-C--:B------:R-:W-:Y:S01]  /*16f20*/  ISETP.GE.AND P5, PT, R2, R224.reuse, PT ;  /* 0x000000e00200720c */ /* 0x080fe20003fa6270 */
[----:B---3--:R-:W-:Y:S01]  /*16f30*/  FMUL.FTZ R13, R19, UR10 ;  /* 0x0000000a130d7c20 */ /* 0x008fe20008410000 */
[----:B------:R-:W-:Y:S01]  /*16f40*/  FSEL R180, R180, -INF , !P0 ;  /* 0xff800000b4b47808 */ /* 0x000fe20004000000 */
[----:B------:R-:W-:Y:S01]  /*16f50*/  FMUL.FTZ R16, R16, UR10 ;  /* 0x0000000a10107c20 */ /* 0x000fe20008410000 */
[----:B------:R-:W-:Y:S03]  /*16f60*/  FSEL R179, R179, -INF , !P6 ;  /* 0xff800000b3b37808 */ /* 0x000fe60007000000 */
[----:B------:R-:W3:Y:S01]  /*16f70*/  MUFU.TANH R14, R18 ;  /* 0x00000012000e7308 */ /* 0x000ee20000002400 */
[----:B------:R-:W-:Y:S01]  /*16f80*/  ISETP.GE.AND P0, PT, R0, R224, PT ;  /* 0x000000e00000720c */ /* 0x000fe20003f06270 */
[----:B------:R-:W-:Y:S01]  /*16f90*/  FMUL.FTZ R24, R24, UR10 ;  /* 0x0000000a18187c20 */ /* 0x000fe20008410000 */
[----:B------:R-:W-:Y:S01]  /*16fa0*/  ISETP.GE.AND P6, PT, R0, R223, PT ;  /* 0x000000df0000720c */ /* 0x000fe20003fc6270 */
[----:B------:R-:W-:Y:S01]  /*16fb0*/  FMUL.FTZ R25, R25, UR10 ;  /* 0x0000000a19197c20 */ /* 0x000fe20008410000 */
[-C--:B------:R-:W-:Y:S01]  /*16fc0*/  ISETP.GE.OR P5, PT, R2, R232.reuse, !P5 ;  /* 0x000000e80200720c */ /* 0x080fe20006fa6670 */
[----:B------:R-:W-:Y:S01]  /*16fd0*/  FMUL.FTZ R22, R22, UR10 ;  /* 0x0000000a16167c20 */ /* 0x000fe20008410000 */
[C---:B------:R-:W-:Y:S03]  /*16fe0*/  ISETP.GE.OR P0, PT, R0.reuse, R232, !P0 ;  /* 0x000000e80000720c */ /* 0x040fe60004706670 */
[----:B------:R-:W3:Y:S01]  /*16ff0*/  MUFU.TANH R13, R13 ;  /* 0x0000000d000d7308 */ /* 0x000ee20000002400 */
[----:B------:R-:W-:Y:S01]  /*17000*/  ISETP.GE.OR P6, PT, R0, R231, !P6 ;  /* 0x000000e70000720c */ /* 0x000fe200077c6670 */
[----:B------:R-:W-:Y:S01]  /*17010*/  FMUL.FTZ R28, R28, UR10 ;  /* 0x0000000a1c1c7c20 */ /* 0x000fe20008410000 */
[----:B------:R-:W-:Y:S01]  /*17020*/  FSEL R184, R102, -INF , !P0 ;  /* 0xff80000066b87808 */ /* 0x000fe20004000000 */
[----:B------:R-:W-:Y:S01]  /*17030*/  FMUL.FTZ R32, R32, UR10 ;  /* 0x0000000a20207c20 */ /* 0x000fe20008410000 */
[----:B------:R-:W-:Y:S01]  /*17040*/  FSEL R183, R101, -INF , !P3 ;  /* 0xff80000065b77808 */ /* 0x000fe20005800000 */
[----:B------:R-:W-:Y:S01]  /*17050*/  FMUL.FTZ R33, R33, UR10 ;  /* 0x0000000a21217c20 */ /* 0x000fe20008410000 */
[----:B------:R-:W-:Y:S03]  /*17060*/  FMUL.FTZ R34, R34, UR10 ;  /* 0x0000000a22227c20 */ /* 0x000fe60008410000 */
[----:B------:R-:W3:Y:S01]  /*17070*/  MUFU.TANH R16, R16 ;  /* 0x0000001000107308 */ /* 0x000ee20000002400 */
[----:B------:R-:W-:Y:S01]  /*17080*/  FMUL.FTZ R35, R35, UR10 ;  /* 0x0000000a23237c20 */ /* 0x000fe20008410000 */
[----:B------:R-:W-:Y:S01]  /*17090*/  FMUL.FTZ R48, R48, UR10 ;  /* 0x0000000a30307c20 */ /* 0x000fe20008410000 */
[----:B------:R-:W-:Y:S01]  /*170a0*/  FMUL.FTZ R49, R49, UR10 ;  /* 0x0000000a31317c20 */ /* 0x000fe20008410000 */
[----:B------:R-:W-:Y:S01]  /*170b0*/  FMUL.FTZ R51, R51, UR10 ;  /* 0x0000000a33337c20 */ /* 0x000fe20008410000 */
[----:B------:R-:W-:Y:S01]  /*170c0*/  FMUL.FTZ R50, R50, UR10 ;  /* 0x0000000a32327c20 */ /* 0x000fe20008410000 */
[----:B------:R-:W-:Y:S01]  /*170d0*/  FMUL.FTZ R56, R56, UR10 ;  /* 0x0000000a38387c20 */ /* 0x000fe20008410000 */
[----:B------:R-:W-:Y:S03]  /*170e0*/  FMUL.FTZ R57, R57, UR10 ;  /* 0x0000000a39397c20 */ /* 0x000fe60008410000 */
[----:B------:R3:W-:Y:S01]  /*170f0*/  MUFU.TANH R18, R23 ;  /* 0x0000001700127308 */ /* 0x0007e20000002400 */
[----:B------:R-:W-:Y:S01]  /*17100*/  FMUL.FTZ R20, R20, UR10 ;  /* 0x0000000a14147c20 */ /* 0x000fe20008410000 */
[----:B------:R-:W-:Y:S01]  /*17110*/  FMUL.FTZ R21, R21, UR10 ;  /* 0x0000000a15157c20 */ /* 0x000fe20008410000 */
[----:B------:R-:W-:Y:S01]  /*17120*/  FMUL.FTZ R62, R62, UR10 ;  /* 0x0000000a3e3e7c20 */ /* 0x000fe20008410000 */
[----:B------:R-:W-:Y:S01]  /*17130*/  FMUL.FTZ R58, R58, UR10 ;  /* 0x0000000a3a3a7c20 */ /* 0x000fe20008410000 */
[----:B------:R-:W-:Y:S01]  /*17140*/  FMUL.FTZ R63, R63, UR10 ;  /* 0x0000000a3f3f7c20 */ /* 0x000fe20008410000 */
[----:B------:R-:W-:Y:S01]  /*17150*/  FMUL.FTZ R29, R29, UR10 ;  /* 0x0000000a1d1d7c20 */ /* 0x000fe20008410000 */
[----:B------:R-:W-:Y:S03]  /*17160*/  FMUL.FTZ R30, R30, UR10 ;  /* 0x0000000a1e1e7c20 */ /* 0x000fe60008410000 */
[----:B------:R-:W-:Y:S01]  /*17170*/  MUFU.TANH R19, R22 ;  /* 0x0000001600137308 */ /* 0x000fe20000002400 */
        /* <DEDUP_REMOVED lines=18> */
[----:B------:R-:W-:Y:S01]  /*172a0*/  UISETP.GT.AND UP0, UPT, UR12, UR14, UPT ;  /* 0x0000000e0c00728c */ /* 0x000fe2000bf04270 */
[----:B------:R-:W-:Y:S06]  /*172b0*/  UMOV UR20, UR12 ;  /* 0x0000000c00147c82 */ /* 0x000fec0008000000 */
[----:B------:R-:W-:Y:S10]  /*172c0*/  MUFU.TANH R45, R45 ;  /* 0x0000002d002d7308 */ /* 0x000ff40000002400 */
[----:B------:R-:W-:Y:S10]  /*172d0*/  MUFU.TANH R47, R47 ;  /* 0x0000002f002f7308 */ /* 0x000ff40000002400 */
[----:B------:R-:W-:Y:S10]  /*172e0*/  MUFU.TANH R46, R46 ;  /* 0x0000002e002e7308 */ /* 0x000ff40000002400 */
[----:B------:R-:W-:Y:S10]  /*172f0*/  MUFU.TANH R66, R66 ;  /* 0x0000004200427308 */ /* 0x000ff40000002400 */
[----:B------:R-:W-:Y:S10]  /*17300*/  MUFU.TANH R67, R67 ;  /* 0x0000004300437308 */ /* 0x000ff40000002400 */
[----:B------:R-:W-:Y:S10]  /*17310*/  MUFU.TANH R64, R64 ;  /* 0x0000004000407308 */ /* 0x000ff40000002400 */
[----:B------:R-:W-:Y:S10]  /*17320*/  MUFU.TANH R65, R65 ;  /* 0x0000004100417308 */ /* 0x000ff40000002400 */
[----:B------:R-:W-:Y:S10]  /*17330*/  MUFU.TANH R60, R60 ;  /* 0x0000003c003c7308 */ /* 0x000ff40000002400 */
[----:B------:R-:W-:Y:S01]  /*17340*/  MUFU.TANH R61, R61 ;  /* 0x0000003d003d7308 */ /* 0x000fe20000002400 */
[----:B-1----:R-:W-:Y:S01]  /*17350*/  FFMA.FTZ R12, R4, -UR19, R8 ;  /* 0x80000013040c7c23 */ /* 0x002fe20008010008 */
[----:B------:R-:W-:Y:S01]  /*17360*/  IADD3 R4, R0, 0x8, RZ ;  /* 0x0000000800047810 */ /* 0x000fe20007ffe0ff */
[----:B--2---:R-:W-:Y:S01]  /*17370*/  FFMA.FTZ R11, R11, -UR19, R7 ;  /* 0x800000130b0b7c23 */ /* 0x004fe20008010007 */
[----:B------:R-:W-:Y:S02]  /*17380*/  IABS R7, R5 ;  /* 0x0000000500077213 */ /* 0x000fe40000000000 */
[----:B------:R-:W-:Y:S01]  /*17390*/  IADD3 R8, R230, -R4, RZ ;  /* 0x80000004e6087210 */ /* 0x000fe20007ffe0ff */
[----:B------:R-:W-:Y:S01]  /*173a0*/  IMAD.IADD R6, R229, 0x1, -R4 ;  /* 0x00000001e5067824 */ /* 0x000fe200078e0a04 */
[----:B------:R-:W-:Y:S02]  /*173b0*/  ISETP.GE.AND P1, PT, R4, R224, PT ;  /* 0x000000e00400720c */ /* 0x000fe40003f26270 */
[----:B------:R-:W-:Y:S02]  /*173c0*/  IABS R5, R8 ;  /* 0x0000000800057213 */ /* 0x000fe40000000000 */
[----:B------:R-:W-:Y:S02]  /*173d0*/  IABS R9, R6 ;  /* 0x0000000600097213 */ /* 0x000fe40000000000 */
[----:B------:R-:W-:Y:S02]  /*173e0*/  I2FP.F32.S32 R8, R7 ;  /* 0x0000000700087245 */ /* 0x000fe40000201400 */
[----:B------:R-:W-:Y:S02]  /*173f0*/  I2FP.F32.S32 R9, R9 ;  /* 0x0000000900097245 */ /* 0x000fe40000201400 */
[----:B------:R-:W-:Y:S01]  /*17400*/  I2FP.F32.S32 R7, R5 ;  /* 0x0000000500077245 */ /* 0x000fe20000201400 */
[----:B----4-:R-:W-:Y:S01]  /*17410*/  FFMA.FTZ R5, R8, -UR19, R105 ;  /* 0x8000001308057c23 */ /* 0x010fe20008010069 */
[----:B------:R-:W-:Y:S01]  /*17420*/  ISETP.GE.OR P1, PT, R4, R232, !P1 ;  /* 0x000000e80400720c */ /* 0x000fe20004f26670 */
[----:B------:R-:W-:Y:S01]  /*17430*/  FFMA.FTZ R9, R9, -UR19, R108 ;  /* 0x8000001309097c23 */ /* 0x000fe2000801006c */
[----:B------:R-:W-:Y:S01]  /*17440*/  IABS R6, R10 ;  /* 0x0000000a00067213 */ /* 0x000fe20000000000 */
[----:B-----5:R-:W-:Y:S01]  /*17450*/  FFMA.FTZ R104, R7, -UR19, R104 ;  /* 0x8000001307687c23 */ /* 0x020fe20008010068 */
[----:B------:R-:W-:Y:S01]  /*17460*/  FSEL R206, R11, -INF , !P2 ;  /* 0xff8000000bce7808 */ /* 0x000fe20005000000 */
[----:B------:R-:W-:Y:S01]  /*17470*/  MUFU.TANH R108, R63 ;  /* 0x0000003f006c7308 */ /* 0x000fe20000002400 */
[----:B------:R-:W-:Y:S02]  /*17480*/  FSEL R176, R9, -INF , !P1 ;  /* 0xff80000009b07808 */ /* 0x000fe40004800000 */
[----:B------:R-:W-:Y:S02]  /*17490*/  FSEL R177, R5, -INF , !P5 ;  /* 0xff80000005b17808 */ /* 0x000fe40006800000 */
[C---:B------:R-:W-:Y:S02]  /*174a0*/  ISETP.GE.AND P2, PT, R2.reuse, R223, PT ;  /* 0x000000df0200720c */ /* 0x040fe40003f46270 */
[C---:B------:R-:W-:Y:S02]  /*174b0*/  ISETP.GE.AND P1, PT, R2.reuse, R226, PT ;  /* 0x000000e20200720c */ /* 0x040fe40003f26270 */
[----:B------:R-:W-:Y:S02]  /*174c0*/  ISETP.GE.AND P5, PT, R2, R225, PT ;  /* 0x000000e10200720c */ /* 0x000fe40003fa6270 */
[----:B------:R-:W-:Y:S02]  /*174d0*/  I2FP.F32.S32 R6, R6 ;  /* 0x0000000600067245 */ /* 0x000fe40000201400 */
[----:B------:R-:W-:Y:S02]  /*174e0*/  FSEL R210, R12, -INF , !P6 ;  /* 0xff8000000cd27808 */ /* 0x000fe40007000000 */
[C---:B------:R-:W-:Y:S01]  /*174f0*/  IADD3 R5, R227.reuse, -R2, RZ ;  /* 0x80000002e3057210 */ /* 0x040fe20007ffe0ff */
[----:B------:R-:W-:Y:S01]  /*17500*/  FFMA.FTZ R103, R6, -UR19, R103 ;  /* 0x8000001306677c23 */ /* 0x000fe20008010067 */
[C---:B------:R-:W-:Y:S01]  /*17510*/  ISETP.GE.AND P0, PT, R4.reuse, R223, PT ;  /* 0x000000df0400720c */ /* 0x040fe20003f06270 */
[----:B------:R-:W-:Y:S01]  /*17520*/  IMAD.IADD R6, R227, 0x1, -R4 ;  /* 0x00000001e3067824 */ /* 0x000fe200078e0a04 */
[C---:B------:R-:W-:Y:S02]  /*17530*/  ISETP.GE.AND P3, PT, R4.reuse, R226, PT ;  /* 0x000000e20400720c */ /* 0x040fe40003f66270 */
[----:B------:R-:W-:Y:S02]  /*17540*/  ISETP.GE.AND P6, PT, R4, R225, PT ;  /* 0x000000e10400720c */ /* 0x000fe40003fc6270 */
[C---:B------:R-:W-:Y:S02]  /*17550*/  ISETP.GE.OR P2, PT, R2.reuse, R231, !P2 ;  /* 0x000000e70200720c */ /* 0x040fe40005746670 */
[CC--:B------:R-:W-:Y:S02]  /*17560*/  ISETP.GE.OR P1, PT, R2.reuse, R234.reuse, !P1 ;  /* 0x000000ea0200720c */ /* 0x0c0fe40004f26670 */
        /* <DEDUP_REMOVED lines=9> */
[----:B------:R-:W-:Y:S01]  /*17600*/  IABS R17, R6 ;  /* 0x0000000600117213 */ /* 0x000fe20000000000 */
[----:B------:R-:W-:Y:S01]  /*17610*/  MUFU.TANH R5, R21 ;  /* 0x0000001500057308 */ /* 0x000fe20000002400 */
[----:B------:R-:W-:Y:S02]  /*17620*/  IABS R4, R4 ;  /* 0x0000000400047213 */ /* 0x000fe40000000000 */
[----:B------:R-:W-:Y:S02]  /*17630*/  I2FP.F32.S32 R2, R2 ;  /* 0x0000000200027245 */ /* 0x000fe40000201400 */
[----:B------:R-:W-:Y:S02]  /*17640*/  I2FP.F32.S32 R4, R4 ;  /* 0x0000000400047245 */ /* 0x000fe40000201400 */
[----:B------:R-:W-:Y:S03]  /*17650*/  I2FP.F32.S32 R7, R7 ;  /* 0x0000000700077245 */ /* 0x000fe60000201400 */
[----:B------:R-:W1:Y:S01]  /*17660*/  MUFU.TANH R6, R20 ;  /* 0x0000001400067308 */ /* 0x000e620000002400 */
[----:B------:R-:W-:Y:S01]  /*17670*/  I2FP.F32.S32 R17, R17 ;  /* 0x0000001100117245 */ /* 0x000fe20000201400 */
[----:B------:R-:W-:Y:S01]  /*17680*/  FFMA.FTZ R15, R2, -UR19, R15 ;  /* 0x80000013020f7c23 */ /* 0x000fe2000801000f */
[----:B---3--:R-:W-:Y:S01]  /*17690*/  FFMA.FTZ R14, R4, -UR19, R14 ;  /* 0x80000013040e7c23 */ /* 0x008fe2000801000e */
[C---:B------:R-:W-:Y:S01]  /*176a0*/  IADD3 R2, R0.reuse, 0x11, RZ ;  /* 0x0000001100027810 */ /* 0x040fe20007ffe0ff */
[----:B------:R-:W-:Y:S02]  /*176b0*/  VIADD R4, R0, 0x10 ;  /* 0x0000001000047836 */ /* 0x000fe40000000000 */
[----:B------:R-:W-:Y:S01]  /*176c0*/  FFMA.FTZ R13, R7, -UR19, R13 ;  /* 0x80000013070d7c23 */ /* 0x000fe2000801000d */
[----:B------:R-:W-:Y:S02]  /*176d0*/  FFMA.FTZ R17, R17, -UR19, R16 ;  /* 0x8000001311117c23 */ /* 0x000fe40008010010 */
[----:B------:R-:W-:Y:S01]  /*176e0*/  MUFU.TANH R21, R30 ;  /* 0x0000001e00157308 */ /* 0x000fe20000002400 */
[----:B------:R-:W-:Y:S01]  /*176f0*/  FSEL R111, R15, -INF , !P1 ;  /* 0xff8000000f6f7808 */ /* 0x000fe20004800000 */
[C---:B------:R-:W-:Y:S01]  /*17700*/  IMAD.IADD R8, R227.reuse, 0x1, -R4 ;  /* 0x00000001e3087824 */ /* 0x040fe200078e0a04 */
[----:B------:R-:W-:Y:S01]  /*17710*/  FSEL R23, R104, -INF , !P0 ;  /* 0xff80000068177808 */ /* 0x000fe20004000000 */
[----:B------:R-:W-:Y:S01]  /*17720*/  IMAD.IADD R7, R227, 0x1, -R2 ;  /* 0x00000001e3077824 */ /* 0x000fe200078e0a02 */
[----:B------:R-:W-:Y:S01]  /*17730*/  FSEL R101, R103, -INF , !P2 ;  /* 0xff80000067657808 */ /* 0x000fe20005000000 */
[----:B------:R-:W-:Y:S01]  /*17740*/  IMAD.IADD R10, R228, 0x1, -R4 ;  /* 0x00000001e40a7824 */ /* 0x000fe200078e0a04 */
[----:B------:R-:W-:Y:S03]  /*17750*/  FSEL R178, R14, -INF , !P6 ;  /* 0xff8000000eb27808 */ /* 0x000fe60007000000 */
[----:B------:R2:W-:Y:S01]  /*17760*/  MUFU.TANH R16, R24 ;  /* 0x0000001800107308 */ /* 0x0005e20000002400 */
[----:B------:R-:W-:Y:S02]  /*17770*/  IABS R11, R8 ;  /* 0x00000008000b7213 */ /* 0x000fe40000000000 */
[----:B------:R-:W-:Y:S02]  /*17780*/  IABS R9, R7 ;  /* 0x0000000700097213 */ /* 0x000fe40000000000 */
[----:B------:R-:W-:Y:S02]  /*17790*/  I2FP.F32.S32 R11, R11 ;  /* 0x0000000b000b7245 */ /* 0x000fe40000201400 */
[-C--:B------:R-:W-:Y:S03]  /*177a0*/  ISETP.GE.AND P0, PT, R4, R226.reuse, PT ;  /* 0x000000e20400720c */ /* 0x080fe60003f06270 */
[----:B------:R3:W-:Y:S01]  /*177b0*/  MUFU.TANH R15, R25 ;  /* 0x00000019000f7308 */ /* 0x0007e20000002400 */
[----:B------:R-:W-:Y:S01]  /*177c0*/  I2FP.F32.S32 R9, R9 ;  /* 0x0000000900097245 */ /* 0x000fe20000201400 */
[----:B-1----:R-:W-:Y:S01]  /*177d0*/  FFMA.FTZ R6, R11, -UR19, R6 ;  /* 0x800000130b067c23 */ /* 0x002fe20008010006 */
[----:B------:R-:W-:Y:S02]  /*177e0*/  ISETP.GE.AND P2, PT, R2, R226, PT ;  /* 0x000000e20200720c */ /* 0x000fe40003f46270 */
[-C--:B------:R-:W-:Y:S01]  /*177f0*/  ISETP.GE.OR P0, PT, R4, R234.reuse, !P0 ;  /* 0x000000ea0400720c */ /* 0x080fe20004706670 */
[----:B------:R-:W-:Y:S01]  /*17800*/  FFMA.FTZ R5, R9, -UR19, R5 ;  /* 0x8000001309057c23 */ /* 0x000fe20008010005 */
[----:B------:R-:W-:Y:S03]  /*17810*/  ISETP.GE.OR P2, PT, R2, R234, !P2 ;  /* 0x000000ea0200720c */ /* 0x000fe60005746670 */
[----:B------:R-:W1:Y:S01]  /*17820*/  MUFU.TANH R14, R26 ;  /* 0x0000001a000e7308 */ /* 0x000e620000002400 */
[----:B------:R-:W-:Y:S02]  /*17830*/  FSEL R102, R17, -INF , !P3 ;  /* 0xff80000011667808 */ /* 0x000fe40005800000 */
[----:B------:R-:W-:Y:S02]  /*17840*/  IABS R7, R10 ;  /* 0x0000000a00077213 */ /* 0x000fe40000000000 */
[----:B------:R-:W-:Y:S02]  /*17850*/  ISETP.GE.AND P3, PT, R4, R225, PT ;  /* 0x000000e10400720c */ /* 0x000fe40003f66270 */
[----:B--2---:R-:W-:Y:S03]  /*17860*/  FSEL R24, R6, -INF , !P0 ;  /* 0xff80000006187808 */ /* 0x004fe60004000000 */
[----:B------:R-:W-:Y:S01]  /*17870*/  MUFU.TANH R20, R31 ;  /* 0x0000001f00147308 */ /* 0x000fe20000002400 */
[C---:B------:R-:W-:Y:S01]  /*17880*/  ISETP.GE.AND P1, PT, R4.reuse, R224, PT ;  /* 0x000000e00400720c */ /* 0x040fe20003f26270 */
[----:B------:R-:W-:Y:S01]  /*17890*/  IMAD.IADD R6, R229, 0x1, -R4 ;  /* 0x00000001e5067824 */ /* 0x000fe200078e0a04 */
[----:B------:R-:W-:Y:S02]  /*178a0*/  ISETP.GE.AND P6, PT, R4, R223, PT ;  /* 0x000000df0400720c */ /* 0x000fe40003fc6270 */
[----:B------:R-:W-:Y:S01]  /*178b0*/  FSEL R189, R5, -INF , !P2 ;  /* 0xff80000005bd7808 */ /* 0x000fe20005000000 */
[----:B------:R-:W-:Y:S01]  /*178c0*/  IMAD.IADD R5, R229, 0x1, -R2 ;  /* 0x00000001e5057824 */ /* 0x000fe200078e0a02 */
[----:B------:R-:W-:Y:S03]  /*178d0*/  IADD3 R12, R228, -R2, RZ ;  /* 0x80000002e40c7210 */ /* 0x000fe60007ffe0ff */
[----:B------:R-:W-:Y:S01]  /*178e0*/  MUFU.TANH R17, R32 ;  /* 0x0000002000117308 */ /* 0x000fe20000002400 */
[----:B------:R-:W-:Y:S02]  /*178f0*/  I2FP.F32.S32 R7, R7 ;  /* 0x0000000700077245 */ /* 0x000fe40000201400 */
[C---:B------:R-:W-:Y:S02]  /*17900*/  ISETP.GE.OR P3, PT, R4.reuse, R233, !P3 ;  /* 0x000000e90400720c */ /* 0x040fe40005f66670 */
[C---:B------:R-:W-:Y:S01]  /*17910*/  ISETP.GE.OR P1, PT, R4.reuse, R232, !P1 ;  /* 0x000000e80400720c */ /* 0x040fe20004f26670 */
[----:B------:R-:W-:Y:S01]  /*17920*/  FFMA.FTZ R19, R7, -UR19, R19 ;  /* 0x8000001307137c23 */ /* 0x000fe20008010013 */
[----:B------:R-:W-:Y:S01]  /*17930*/  ISETP.GE.OR P6, PT, R4, R231, !P6 ;  /* 0x000000e70400720c */ /* 0x000fe200077c6670 */
[----:B------:R-:W-:Y:S01]  /*17940*/  IMAD.IADD R4, R230, 0x1, -R4 ;  /* 0x00000001e6047824 */ /* 0x000fe200078e0a04 */
[----:B---3--:R-:W-:Y:S02]  /*17950*/  FSEL R25, R13, -INF , !P5 ;  /* 0xff8000000d197808 */ /* 0x008fe40006800000 */
[----:B------:R-:W2:Y:S01]  /*17960*/  MUFU.TANH R13, R27 ;  /* 0x0000001b000d7308 */ /* 0x000ea20000002400 */
[----:B------:R-:W-:Y:S02]  /*17970*/  IABS R8, R12 ;  /* 0x0000000c00087213 */ /* 0x000fe40000000000 */
[C---:B------:R-:W-:Y:S02]  /*17980*/  ISETP.GE.AND P5, PT, R2.reuse, R225, PT ;  /* 0x000000e10200720c */ /* 0x040fe40003fa6270 */
[----:B------:R-:W-:Y:S02]  /*17990*/  IABS R6, R6 ;  /* 0x0000000600067213 */ /* 0x000fe40000000000 */
[----:B------:R-:W-:Y:S02]  /*179a0*/  IABS R9, R5 ;  /* 0x0000000500097213 */ /* 0x000fe40000000000 */
[C---:B------:R-:W-:Y:S01]  /*179b0*/  ISETP.GE.AND P0, PT, R2.reuse, R224, PT ;  /* 0x000000e00200720c */ /* 0x040fe20003f06270 */
[----:B------:R-:W-:Y:S01]  /*179c0*/  IMAD.MOV.U32 R5, RZ, RZ, R6 ;  /* 0x000000ffff057224 */ /* 0x000fe200078e0006 */
[C---:B------:R-:W-:Y:S01]  /*179d0*/  ISETP.GE.AND P2, PT, R2.reuse, R223, PT ;  /* 0x000000df0200720c */ /* 0x040fe20003f46270 */
[----:B------:R3:W-:Y:S01]  /*179e0*/  MUFU.TANH R6, R28 ;  /* 0x0000001c00067308 */ /* 0x0007e20000002400 */
[----:B------:R-:W-:Y:S02]  /*179f0*/  I2FP.F32.S32 R8, R8 ;  /* 0x0000000800087245 */ /* 0x000fe40000201400 */
[C---:B------:R-:W-:Y:S02]  /*17a00*/  ISETP.GE.OR P5, PT, R2.reuse, R233, !P5 ;  /* 0x000000e90200720c */ /* 0x040fe40006fa6670 */
[----:B------:R-:W-:Y:S01]  /*17a10*/  ISETP.GE.OR P0, PT, R2, R232, !P0 ;  /* 0x000000e80200720c */ /* 0x000fe20004706670 */
[----:B------:R-:W-:Y:S01]  /*17a20*/  FFMA.FTZ R18, R8, -UR19, R18 ;  /* 0x8000001308127c23 */ /* 0x000fe20008010012 */
[----:B------:R-:W-:Y:S02]  /*17a30*/  ISETP.GE.OR P2, PT, R2, R231, !P2 ;  /* 0x000000e70200720c */ /* 0x000fe40005746670 */
[----:B------:R-:W-:Y:S01]  /*17a40*/  IABS R7, R4 ;  /* 0x0000000400077213 */ /* 0x000fe20000000000 */
[----:B------:R-:W-:Y:S01]  /*17a50*/  IMAD.MOV.U32 R4, RZ, RZ, R9 ;  /* 0x000000ffff047224 */ /* 0x000fe200078e0009 */
[----:B------:R-:W-:Y:S02]  /*17a60*/  IADD3 R2, R230, -R2, RZ ;  /* 0x80000002e6027210 */ /* 0x000fe40007ffe0ff */
[----:B------:R-:W-:Y:S02]  /*17a70*/  I2FP.F32.S32 R7, R7 ;  /* 0x0000000700077245 */ /* 0x000fe40000201400 */
[----:B------:R-:W-:Y:S02]  /*17a80*/  IABS R8, R2 ;  /* 0x0000000200087213 */ /* 0x000fe40000000000 */
[----:B------:R-:W-:Y:S01]  /*17a90*/  I2FP.F32.S32 R2, R5 ;  /* 0x0000000500027245 */ /* 0x000fe20000201400 */
[----:B-1----:R-:W-:Y:S01]  /*17aa0*/  FFMA.FTZ R14, R7, -UR19, R14 ;  /* 0x80000013070e7c23 */ /* 0x002fe2000801000e */
[----:B------:R-:W1:Y:S01]  /*17ab0*/  MUFU.TANH R5, R29 ;  /* 0x0000001d00057308 */ /* 0x000e620000002400 */
[----:B------:R-:W-:Y:S02]  /*17ac0*/  I2FP.F32.S32 R4, R4 ;  /* 0x0000000400047245 */ /* 0x000fe40000201400 */
[----:B------:R-:W-:Y:S01]  /*17ad0*/  I2FP.F32.S32 R8, R8 ;  /* 0x0000000800087245 */ /* 0x000fe20000201400 */
[----:B------:R-:W-:Y:S01]  /*17ae0*/  FFMA.FTZ R16, R2, -UR19, R16 ;  /* 0x8000001302107c23 */ /* 0x000fe20008010010 */
[----:B------:R-:W-:Y:S01]  /*17af0*/  IADD3 R2, R0, 0x19, RZ ;  /* 0x0000001900027810 */ /* 0x000fe20007ffe0ff */
[----:B------:R-:W-:Y:S01]  /*17b00*/  FFMA.FTZ R15, R4, -UR19, R15 ;  /* 0x80000013040f7c23 */ /* 0x000fe2000801000f */
[----:B------:R-:W-:Y:S02]  /*17b10*/  VIADD R4, R0, 0x18 ;  /* 0x0000001800047836 */ /* 0x000fe40000000000 */
[----:B--2---:R-:W-:Y:S01]  /*17b20*/  FFMA.FTZ R13, R8, -UR19, R13 ;  /* 0x80000013080d7c23 */ /* 0x004fe2000801000d */
[----:B---3--:R-:W-:Y:S01]  /*17b30*/  FSEL R28, R19, -INF , !P3 ;  /* 0xff800000131c7808 */ /* 0x008fe20005800000 */
[C---:B------:R-:W-:Y:S01]  /*17b40*/  IMAD.IADD R7, R229.reuse, 0x1, -R2 ;  /* 0x00000001e5077824 */ /* 0x040fe200078e0a02 */
[----:B------:R-:W-:Y:S01]  /*17b50*/  MUFU.TANH R19, R38 ;  /* 0x0000002600137308 */ /* 0x000fe20000002400 */
[--C-:B------:R-:W-:Y:S01]  /*17b60*/  IMAD.IADD R8, R229, 0x1, -R4.reuse ;  /* 0x00000001e5087824 */ /* 0x100fe200078e0a04 */
[----:B------:R-:W-:Y:S01]  /*17b70*/  FSEL R188, R18, -INF , !P5 ;  /* 0xff80000012bc7808 */ /* 0x000fe20006800000 */
[----:B------:R-:W-:Y:S01]  /*17b80*/  IMAD.IADD R10, R230, 0x1, -R4 ;  /* 0x00000001e60a7824 */ /* 0x000fe200078e0a04 */
[----:B------:R-:W-:Y:S02]  /*17b90*/  IABS R9, R7 ;  /* 0x0000000700097213 */ /* 0x000fe40000000000 */
[----:B------:R-:W-:Y:S04]  /*17ba0*/  IABS R11, R8 ;  /* 0x00000008000b7213 */ /* 0x000fe80000000000 */
[----:B------:R-:W-:Y:S01]  /*17bb0*/  MUFU.TANH R18, R39 ;  /* 0x0000002700127308 */ /* 0x000fe20000002400 */
[----:B------:R-:W-:Y:S02]  /*17bc0*/  I2FP.F32.S32 R9, R9 ;  /* 0x0000000900097245 */ /* 0x000fe40000201400 */
[----:B------:R-:W-:Y:S02]  /*17bd0*/  I2FP.F32.S32 R11, R11 ;  /* 0x0000000b000b7245 */ /* 0x000fe40000201400 */
[-C--:B------:R-:W-:Y:S01]  /*17be0*/  ISETP.GE.AND P3, PT, R4, R224.reuse, PT ;  /* 0x000000e00400720c */ /* 0x080fe20003f66270 */
[----:B-1----:R-:W-:Y:S01]  /*17bf0*/  FFMA.FTZ R5, R9, -UR19, R5 ;  /* 0x8000001309057c23 */ /* 0x002fe20008010005 */
[----:B------:R-:W-:Y:S01]  /*17c00*/  ISETP.GE.AND P5, PT, R2, R224, PT ;  /* 0x000000e00200720c */ /* 0x000fe20003fa6270 */
[----:B------:R-:W-:Y:S01]  /*17c10*/  FFMA.FTZ R6, R11, -UR19, R6 ;  /* 0x800000130b067c23 */ /* 0x000fe20008010006 */
[-C--:B------:R-:W-:Y:S02]  /*17c20*/  ISETP.GE.OR P3, PT, R4, R232.reuse, !P3 ;  /* 0x000000e80400720c */ /* 0x080fe40005f66670 */
[----:B------:R-:W-:Y:S02]  /*17c30*/  ISETP.GE.OR P5, PT, R2, R232, !P5 ;  /* 0x000000e80200720c */ /* 0x000fe40006fa6670 */
[----:B------:R-:W-:Y:S02]  /*17c40*/  FSEL R204, R16, -INF , !P1 ;  /* 0xff80000010cc7808 */ /* 0x000fe40004800000 */
[----:B------:R-:W1:Y:S01]  /*17c50*/  MUFU.TANH R16, R33 ;  /* 0x0000002100107308 */ /* 0x000e620000002400 */
[----:B------:R-:W-:Y:S02]  /*17c60*/  FSEL R205, R15, -INF , !P0 ;  /* 0xff8000000fcd7808 */ /* 0x000fe40004000000 */
[----:B------:R-:W-:Y:S02]  /*17c70*/  FSEL R208, R14, -INF , !P6 ;  /* 0xff8000000ed07808 */ /* 0x000fe40007000000 */
[----:B------:R-:W-:Y:S01]  /*17c80*/  FSEL R191, R6, -INF , !P3 ;  /* 0xff80000006bf7808 */ /* 0x000fe20005800000 */
[----:B------:R-:W-:Y:S01]  /*17c90*/  IMAD.IADD R6, R227, 0x1, -R4 ;  /* 0x00000001e3067824 */ /* 0x000fe200078e0a04 */
[----:B------:R-:W-:Y:S03]  /*17ca0*/  IADD3 R12, R230, -R2, RZ ;  /* 0x80000002e60c7210 */ /* 0x000fe60007ffe0ff */
[----:B------:R-:W2:Y:S01]  /*17cb0*/  MUFU.TANH R14, R34 ;  /* 0x00000022000e7308 */ /* 0x000ea20000002400 */
[----:B------:R-:W-:Y:S02]  /*17cc0*/  IABS R7, R10 ;  /* 0x0000000a00077213 */ /* 0x000fe40000000000 */
[----:B------:R-:W-:Y:S01]  /*17cd0*/  FSEL R195, R5, -INF , !P5 ;  /* 0xff80000005c37808 */ /* 0x000fe20006800000 */
[----:B------:R-:W-:Y:S01]  /*17ce0*/  IMAD.IADD R5, R227, 0x1, -R2 ;  /* 0x00000001e3057824 */ /* 0x000fe200078e0a02 */
[C---:B------:R-:W-:Y:S02]  /*17cf0*/  ISETP.GE.AND P1, PT, R4.reuse, R223, PT ;  /* 0x000000df0400720c */ /* 0x040fe40003f26270 */
[C---:B------:R-:W-:Y:S03]  /*17d00*/  ISETP.GE.AND P0, PT, R4.reuse, R226, PT ;  /* 0x000000e20400720c */ /* 0x040fe60003f06270 */
[----:B------:R-:W-:Y:S01]  /*17d10*/  MUFU.TANH R15, R40 ;  /* 0x00000028000f7308 */ /* 0x000fe20000002400 */
[C---:B------:R-:W-:Y:S02]  /*17d20*/  ISETP.GE.AND P6, PT, R4.reuse, R225, PT ;  /* 0x000000e10400720c */ /* 0x040fe40003fc6270 */
[----:B------:R-:W-:Y:S02]  /*17d30*/  I2FP.F32.S32 R7, R7 ;  /* 0x0000000700077245 */ /* 0x000fe40000201400 */
[----:B------:R-:W-:Y:S02]  /*17d40*/  FSEL R209, R13, -INF , !P2 ;  /* 0xff8000000dd17808 */ /* 0x000fe40005000000 */
[C---:B------:R-:W-:Y:S03]  /*17d50*/  ISETP.GE.OR P1, PT, R4.reuse, R231, !P1 ;  /* 0x000000e70400720c */ /* 0x040fe60004f26670 */
[----:B------:R-:W3:Y:S01]  /*17d60*/  MUFU.TANH R13, R35 ;  /* 0x00000023000d7308 */ /* 0x000ee20000002400 */
[----:B------:R-:W-:Y:S01]  /*17d70*/  IABS R8, R12 ;  /* 0x0000000c00087213 */ /* 0x000fe20000000000 */
[----:B------:R-:W-:Y:S01]  /*17d80*/  FFMA.FTZ R21, R7, -UR19, R21 ;  /* 0x8000001307157c23 */ /* 0x000fe20008010015 */
[C---:B------:R-:W-:Y:S02]  /*17d90*/  ISETP.GE.OR P0, PT, R4.reuse, R234, !P0 ;  /* 0x000000ea0400720c */ /* 0x040fe40004706670 */
[----:B------:R-:W-:Y:S01]  /*17da0*/  ISETP.GE.OR P6, PT, R4, R233, !P6 ;  /* 0x000000e90400720c */ /* 0x000fe200077c6670 */
[----:B------:R-:W-:Y:S01]  /*17db0*/  IMAD.IADD R4, R228, 0x1, -R4 ;  /* 0x00000001e4047824 */ /* 0x000fe200078e0a04 */
[----:B------:R-:W-:Y:S02]  /*17dc0*/  IABS R6, R6 ;  /* 0x0000000600067213 */ /* 0x000fe40000000000 */
[C---:B------:R-:W-:Y:S02]  /*17dd0*/  ISETP.GE.AND P2, PT, R2.reuse, R223, PT ;  /* 0x000000df0200720c */ /* 0x040fe40003f46270 */
[C---:B------:R-:W-:Y:S02]  /*17de0*/  ISETP.GE.AND P3, PT, R2.reuse, R226, PT ;  /* 0x000000e20200720c */ /* 0x040fe40003f66270 */
[C---:B------:R-:W-:Y:S02]  /*17df0*/  ISETP.GE.AND P5, PT, R2.reuse, R225, PT ;  /* 0x000000e10200720c */ /* 0x040fe40003fa6270 */
[----:B------:R-:W-:Y:S01]  /*17e00*/  IABS R9, R5 ;  /* 0x0000000500097213 */ /* 0x000fe20000000000 */
[----:B------:R-:W-:Y:S01]  /*17e10*/  IMAD.MOV.U32 R5, RZ, RZ, R6 ;  /* 0x000000ffff057224 */ /* 0x000fe200078e0006 */
[----:B------:R-:W-:Y:S01]  /*17e20*/  I2FP.F32.S32 R8, R8 ;  /* 0x0000000800087245 */ /* 0x000fe20000201400 */
[----:B------:R-:W-:Y:S01]  /*17e30*/  MUFU.TANH R6, R36 ;  /* 0x0000002400067308 */ /* 0x000fe20000002400 */
[C---:B------:R-:W-:Y:S02]  /*17e40*/  ISETP.GE.OR P2, PT, R2.reuse, R231, !P2 ;  /* 0x000000e70200720c */ /* 0x040fe40005746670 */
[----:B------:R-:W-:Y:S01]  /*17e50*/  ISETP.GE.OR P3, PT, R2, R234, !P3 ;  /* 0x000000ea0200720c */ /* 0x000fe20005f66670 */
[----:B------:R-:W-:Y:S01]  /*17e60*/  FFMA.FTZ R20, R8, -UR19, R20 ;  /* 0x8000001308147c23 */ /* 0x000fe20008010014 */
[----:B------:R-:W-:Y:S02]  /*17e70*/  ISETP.GE.OR P5, PT, R2, R233, !P5 ;  /* 0x000000e90200720c */ /* 0x000fe40006fa6670 */
[----:B------:R-:W-:Y:S02]  /*17e80*/  IADD3 R2, R228, -R2, RZ ;  /* 0x80000002e4027210 */ /* 0x000fe40007ffe0ff */
[----:B------:R-:W-:Y:S01]  /*17e90*/  IABS R7, R4 ;  /* 0x0000000400077213 */ /* 0x000fe20000000000 */
[----:B------:R-:W-:Y:S01]  /*17ea0*/  IMAD.MOV.U32 R4, RZ, RZ, R9 ;  /* 0x000000ffff047224 */ /* 0x000fe200078e0009 */
[----:B------:R-:W-:Y:S02]  /*17eb0*/  IABS R8, R2 ;  /* 0x0000000200087213 */ /* 0x000fe40000000000 */
[----:B------:R-:W-:Y:S02]  /*17ec0*/  I2FP.F32.S32 R2, R5 ;  /* 0x0000000500027245 */ /* 0x000fe40000201400 */
[----:B------:R4:W5:Y:S01]  /*17ed0*/  MUFU.TANH R5, R37 ;  /* 0x0000002500057308 */ /* 0x0009620000002400 */
[----:B------:R-:W-:Y:S02]  /*17ee0*/  I2FP.F32.S32 R4, R4 ;  /* 0x0000000400047245 */ /* 0x000fe40000201400 */
[----:B------:R-:W-:Y:S01]  /*17ef0*/  FFMA.FTZ R17, R2, -UR19, R17 ;  /* 0x8000001302117c23 */ /* 0x000fe20008010011 */
[----:B------:R-:W-:Y:S02]  /*17f00*/  I2FP.F32.S32 R7, R7 ;  /* 0x0000000700077245 */ /* 0x000fe40000201400 */
[----:B------:R-:W-:Y:S01]  /*17f10*/  I2FP.F32.S32 R8, R8 ;  /* 0x0000000800087245 */ /* 0x000fe20000201400 */
[----:B-1----:R-:W-:Y:S01]  /*17f20*/  FFMA.FTZ R16, R4, -UR19, R16 ;  /* 0x8000001304107c23 */ /* 0x002fe20008010010 */
[C---:B------:R-:W-:Y:S01]  /*17f30*/  IADD3 R2, R0.reuse, 0x21, RZ ;  /* 0x0000002100027810 */ /* 0x040fe20007ffe0ff */
[----:B------:R-:W-:Y:S02]  /*17f40*/  VIADD R4, R0, 0x20 ;  /* 0x0000002000047836 */ /* 0x000fe40000000000 */
[----:B--2---:R-:W-:Y:S01]  /*17f50*/  FFMA.FTZ R14, R7, -UR19, R14 ;  /* 0x80000013070e7c23 */ /* 0x004fe2000801000e */
[----:B---3--:R-:W-:Y:S01]  /*17f60*/  FFMA.FTZ R13, R8, -UR19, R13 ;  /* 0x80000013080d7c23 */ /* 0x008fe2000801000d */
[----:B------:R-:W-:Y:S01]  /*17f70*/  FSEL R190, R21, -INF , !P1 ;  /* 0xff80000015be7808 */ /* 0x000fe20004800000 */
[C---:B------:R-:W-:Y:S01]  /*17f80*/  IMAD.IADD R7, R227.reuse, 0x1, -R2 ;  /* 0x00000001e3077824 */ /* 0x040fe200078e0a02 */
[----:B------:R-:W-:Y:S01]  /*17f90*/  MUFU.TANH R21, R48 ;  /* 0x0000003000157308 */ /* 0x000fe20000002400 */
[--C-:B------:R-:W-:Y:S01]  /*17fa0*/  IMAD.IADD R8, R227, 0x1, -R4.reuse ;  /* 0x00000001e3087824 */ /* 0x100fe200078e0a04 */
[----:B------:R-:W-:Y:S01]  /*17fb0*/  FSEL R193, R20, -INF , !P2 ;  /* 0xff80000014c17808 */ /* 0x000fe20005000000 */
[C---:B------:R-:W-:Y:S01]  /*17fc0*/  IMAD.IADD R10, R228.reuse, 0x1, -R4 ;  /* 0x00000001e40a7824 */ /* 0x040fe200078e0a04 */
[----:B------:R-:W-:Y:S01]  /*17fd0*/  IABS R9, R7 ;  /* 0x0000000700097213 */ /* 0x000fe20000000000 */
[----:B----4-:R-:W-:Y:S01]  /*17fe0*/  LDSM.16.MT88.4 R36, [R218+0x9000] ;  /* 0x00900000da24783b */ /* 0x010fe20000004200 */
[----:B------:R-:W-:Y:S04]  /*17ff0*/  IABS R11, R8 ;  /* 0x00000008000b7213 */ /* 0x000fe80000000000 */
[----:B------:R-:W-:Y:S01]  /*18000*/  MUFU.TANH R20, R57 ;  /* 0x0000003900147308 */ /* 0x000fe20000002400 */
[----:B------:R-:W-:Y:S02]  /*18010*/  I2FP.F32.S32 R9, R9 ;  /* 0x0000000900097245 */ /* 0x000fe40000201400 */
[----:B------:R-:W-:Y:S02]  /*18020*/  I2FP.F32.S32 R11, R11 ;  /* 0x0000000b000b7245 */ /* 0x000fe40000201400 */
[----:B------:R-:W-:Y:S01]  /*18030*/  IADD3 R12, R228, -R2, RZ ;  /* 0x80000002e40c7210 */ /* 0x000fe20007ffe0ff */
[----:B-----5:R-:W-:Y:S01]  /*18040*/  FFMA.FTZ R5, R9, -UR19, R5 ;  /* 0x8000001309057c23 */ /* 0x020fe20008010005 */
[-C--:B------:R-:W-:Y:S01]  /*18050*/  ISETP.GE.AND P1, PT, R4, R226.reuse, PT ;  /* 0x000000e20400720c */ /* 0x080fe20003f26270 */
[----:B------:R-:W-:Y:S01]  /*18060*/  FFMA.FTZ R6, R11, -UR19, R6 ;  /* 0x800000130b067c23 */ /* 0x000fe20008010006 */
[----:B------:R-:W-:Y:S02]  /*18070*/  ISETP.GE.AND P2, PT, R2, R226, PT ;  /* 0x000000e20200720c */ /* 0x000fe40003f46270 */
[----:B------:R-:W-:Y:S02]  /*18080*/  IABS R8, R12 ;  /* 0x0000000c00087213 */ /* 0x000fe40000000000 */
[----:B------:R-:W1:Y:S01]  /*18090*/  MUFU.TANH R12, R43 ;  /* 0x0000002b000c7308 */ /* 0x000e620000002400 */
[-C--:B------:R-:W-:Y:S02]  /*180a0*/  ISETP.GE.OR P1, PT, R4, R234.reuse, !P1 ;  /* 0x000000ea0400720c */ /* 0x080fe40004f26670 */
[----:B------:R-:W-:Y:S02]  /*180b0*/  ISETP.GE.OR P2, PT, R2, R234, !P2 ;  /* 0x000000ea0200720c */ /* 0x000fe40005746670 */
[----:B------:R-:W-:Y:S02]  /*180c0*/  IABS R7, R10 ;  /* 0x0000000a00077213 */ /* 0x000fe40000000000 */
[----:B------:R-:W-:Y:S01]  /*180d0*/  FSEL R200, R16, -INF , !P3 ;  /* 0xff80000010c87808 */ /* 0x000fe20005800000 */
[----:B------:R-:W-:Y:S01]  /*180e0*/  VIADD R16, R0, 0x39 ;  /* 0x0000003900107836 */ /* 0x000fe20000000000 */
[----:B------:R-:W-:Y:S02]  /*180f0*/  FSEL R199, R17, -INF , !P0 ;  /* 0xff80000011c77808 */ /* 0x000fe40004000000 */
[----:B------:R-:W-:Y:S01]  /*18100*/  MUFU.TANH R17, R51 ;  /* 0x0000003300117308 */ /* 0x000fe20000002400 */
[----:B------:R-:W-:Y:S02]  /*18110*/  FSEL R202, R14, -INF , !P6 ;  /* 0xff8000000eca7808 */ /* 0x000fe40007000000 */
[----:B------:R-:W-:Y:S02]  /*18120*/  FSEL R203, R13, -INF , !P5 ;  /* 0xff8000000dcb7808 */ /* 0x000fe40006800000 */
[----:B------:R-:W-:Y:S01]  /*18130*/  FSEL R197, R6, -INF , !P1 ;  /* 0xff80000006c57808 */ /* 0x000fe20004800000 */
[----:B------:R-:W-:Y:S01]  /*18140*/  IMAD.IADD R6, R229, 0x1, -R4 ;  /* 0x00000001e5067824 */ /* 0x000fe200078e0a04 */
[----:B------:R-:W-:Y:S03]  /*18150*/  FSEL R198, R5, -INF , !P2 ;  /* 0xff80000005c67808 */ /* 0x000fe60005000000 */
[----:B------:R-:W2:Y:S01]  /*18160*/  MUFU.TANH R14, R41 ;  /* 0x00000029000e7308 */ /* 0x000ea20000002400 */
[----:B------:R-:W-:Y:S01]  /*18170*/  I2FP.F32.S32 R8, R8 ;  /* 0x0000000800087245 */ /* 0x000fe20000201400 */
[----:B------:R-:W-:Y:S01]  /*18180*/  IMAD.IADD R5, R229, 0x1, -R2 ;  /* 0x00000001e5057824 */ /* 0x000fe200078e0a02 */
[-C--:B------:R-:W-:Y:S02]  /*18190*/  ISETP.GE.AND P3, PT, R4, R224.reuse, PT ;  /* 0x000000e00400720c */ /* 0x080fe40003f66270 */
[----:B------:R-:W-:Y:S01]  /*181a0*/  ISETP.GE.AND P1, PT, R2, R224, PT ;  /* 0x000000e00200720c */ /* 0x000fe20003f26270 */
[----:B------:R-:W-:Y:S01]  /*181b0*/  FFMA.FTZ R18, R8, -UR19, R18 ;  /* 0x8000001308127c23 */ /* 0x000fe20008010012 */
[----:B------:R-:W-:Y:S03]  /*181c0*/  I2FP.F32.S32 R7, R7 ;  /* 0x0000000700077245 */ /* 0x000fe60000201400 */
[----:B------:R-:W3:Y:S01]  /*181d0*/  MUFU.TANH R13, R42 ;  /* 0x0000002a000d7308 */ /* 0x000ee20000002400 */
[----:B------:R-:W-:Y:S02]  /*181e0*/  ISETP.GE.AND P2, PT, R2, R223, PT ;  /* 0x000000df0200720c */ /* 0x000fe40003f46270 */
[C---:B------:R-:W-:Y:S01]  /*181f0*/  ISETP.GE.AND P0, PT, R4.reuse, R225, PT ;  /* 0x000000e10400720c */ /* 0x040fe20003f06270 */
[----:B------:R-:W-:Y:S01]  /*18200*/  FFMA.FTZ R19, R7, -UR19, R19 ;  /* 0x8000001307137c23 */ /* 0x000fe20008010013 */
[----:B------:R-:W-:Y:S02]  /*18210*/  ISETP.GE.AND P6, PT, R4, R223, PT ;  /* 0x000000df0400720c */ /* 0x000fe40003fc6270 */
[----:B------:R-:W-:Y:S02]  /*18220*/  ISETP.GE.AND P5, PT, R2, R225, PT ;  /* 0x000000e10200720c */ /* 0x000fe40003fa6270 */
[-C--:B------:R-:W-:Y:S02]  /*18230*/  ISETP.GE.OR P3, PT, R4, R232.reuse, !P3 ;  /* 0x000000e80400720c */ /* 0x080fe40005f66670 */
[C---:B------:R-:W-:Y:S02]  /*18240*/  ISETP.GE.OR P1, PT, R2.reuse, R232, !P1 ;  /* 0x000000e80200720c */ /* 0x040fe40004f26670 */
[----:B------:R-:W-:Y:S02]  /*18250*/  ISETP.GE.OR P2, PT, R2, R231, !P2 ;  /* 0x000000e70200720c */ /* 0x000fe40005746670 */
[C---:B------:R-:W-:Y:S02]  /*18260*/  ISETP.GE.OR P0, PT, R4.reuse, R233, !P0 ;  /* 0x000000e90400720c */ /* 0x040fe40004706670 */
[----:B------:R-:W-:Y:S01]  /*18270*/  ISETP.GE.OR P6, PT, R4, R231, !P6 ;  /* 0x000000e70400720c */ /* 0x000fe200077c6670 */
[----:B------:R-:W-:Y:S01]  /*18280*/  IMAD.IADD R4, R230, 0x1, -R4 ;  /* 0x00000001e6047824 */ /* 0x000fe200078e0a04 */
[----:B------:R-:W-:Y:S02]  /*18290*/  ISETP.GE.OR P5, PT, R2, R233, !P5 ;  /* 0x000000e90200720c */ /* 0x000fe40006fa6670 */
[----:B------:R-:W-:Y:S02]  /*182a0*/  IADD3 R2, R230, -R2, RZ ;  /* 0x80000002e6027210 */ /* 0x000fe40007ffe0ff */
[----:B------:R-:W-:Y:S02]  /*182b0*/  IABS R8, R6 ;  /* 0x0000000600087213 */ /* 0x000fe40000000000 */
        /* <DEDUP_REMOVED lines=8> */
[----:B-1----:R-:W-:Y:S01]  /*18340*/  FFMA.FTZ R12, R6, -UR19, R12 ;  /* 0x80000013060c7c23 */ /* 0x002fe2000801000c */
[----:B------:R-:W-:Y:S01]  /*18350*/  I2FP.F32.S32 R5, R5 ;  /* 0x0000000500057245 */ /* 0x000fe20000201400 */
[----:B------:R-:W-:Y:S01]  /*18360*/  FFMA.FTZ R15, R2, -UR19, R15 ;  /* 0x80000013020f7c23 */ /* 0x000fe2000801000f */
[----:B------:R-:W-:Y:S01]  /*18370*/  IADD3 R2, R0, 0x29, RZ ;  /* 0x0000002900027810 */ /* 0x000fe20007ffe0ff */
[----:B--2---:R-:W-:Y:S01]  /*18380*/  FFMA.FTZ R14, R4, -UR19, R14 ;  /* 0x80000013040e7c23 */ /* 0x004fe2000801000e */
[----:B------:R-:W-:Y:S02]  /*18390*/  VIADD R4, R0, 0x28 ;  /* 0x0000002800047836 */ /* 0x000fe40000000000 */
[----:B---3--:R-:W-:Y:S01]  /*183a0*/  FFMA.FTZ R13, R5, -UR19, R13 ;  /* 0x80000013050d7c23 */ /* 0x008fe2000801000d */
[C---:B------:R-:W-:Y:S01]  /*183b0*/  IADD3 R10, R230.reuse, -R2, RZ ;  /* 0x80000002e60a7210 */ /* 0x040fe20007ffe0ff */
[----:B------:R-:W-:Y:S01]  /*183c0*/  IMAD.IADD R5, R229, 0x1, -R2 ;  /* 0x00000001e5057824 */ /* 0x000fe200078e0a02 */
[----:B------:R-:W-:Y:S01]  /*183d0*/  FSEL R192, R19, -INF , !P0 ;  /* 0xff80000013c07808 */ /* 0x000fe20004000000 */
[--C-:B------:R-:W-:Y:S01]  /*183e0*/  IMAD.IADD R6, R229, 0x1, -R4.reuse ;  /* 0x00000001e5067824 */ /* 0x100fe200078e0a04 */
[----:B------:R-:W1:Y:S01]  /*183f0*/  MUFU.TANH R19, R49 ;  /* 0x0000003100137308 */ /* 0x000e620000002400 */
[--C-:B------:R-:W-:Y:S01]  /*18400*/  IMAD.IADD R8, R230, 0x1, -R4.reuse ;  /* 0x00000001e6087824 */ /* 0x100fe200078e0a04 */
[----:B------:R-:W-:Y:S01]  /*18410*/  IABS R7, R5 ;  /* 0x0000000500077213 */ /* 0x000fe20000000000 */
[----:B------:R-:W-:Y:S01]  /*18420*/  IMAD.IADD R11, R227, 0x1, -R4 ;  /* 0x00000001e30b7824 */ /* 0x000fe200078e0a04 */
[----:B------:R-:W-:Y:S02]  /*18430*/  IABS R9, R6 ;  /* 0x0000000600097213 */ /* 0x000fe40000000000 */
[----:B------:R-:W-:Y:S02]  /*18440*/  I2FP.F32.S32 R7, R7 ;  /* 0x0000000700077245 */ /* 0x000fe40000201400 */
[----:B------:R-:W-:Y:S02]  /*18450*/  I2FP.F32.S32 R9, R9 ;  /* 0x0000000900097245 */ /* 0x000fe40000201400 */
[----:B------:R-:W-:Y:S01]  /*18460*/  FSEL R194, R18, -INF , !P5 ;  /* 0xff80000012c27808 */ /* 0x000fe20006800000 */
[----:B------:R-:W-:Y:S01]  /*18470*/  FFMA.FTZ R7, R7, -UR19, R45 ;  /* 0x8000001307077c23 */ /* 0x000fe2000801002d */
[----:B------:R-:W-:Y:S01]  /*18480*/  MUFU.TANH R18, R50 ;  /* 0x0000003200127308 */ /* 0x000fe20000002400 */
[-C--:B------:R-:W-:Y:S01]  /*18490*/  ISETP.GE.AND P0, PT, R4, R224.reuse, PT ;  /* 0x000000e00400720c */ /* 0x080fe20003f06270 */
[----:B------:R-:W-:Y:S01]  /*184a0*/  FFMA.FTZ R9, R9, -UR19, R44 ;  /* 0x8000001309097c23 */ /* 0x000fe2000801002c */
[----:B------:R-:W-:Y:S02]  /*184b0*/  ISETP.GE.AND P5, PT, R2, R224, PT ;  /* 0x000000e00200720c */ /* 0x000fe40003fa6270 */
[----:B------:R-:W-:Y:S02]  /*184c0*/  IABS R5, R10 ;  /* 0x0000000a00057213 */ /* 0x000fe40000000000 */
[----:B------:R-:W-:Y:S03]  /*184d0*/  IABS R6, R8 ;  /* 0x0000000800067213 */ /* 0x000fe60000000000 */
[----:B------:R-:W-:Y:S01]  /*184e0*/  MUFU.TANH R10, R53 ;  /* 0x00000035000a7308 */ /* 0x000fe20000002400 */
[-C--:B------:R-:W-:Y:S02]  /*184f0*/  ISETP.GE.OR P0, PT, R4, R232.reuse, !P0 ;  /* 0x000000e80400720c */ /* 0x080fe40004706670 */
[----:B------:R-:W-:Y:S01]  /*18500*/  ISETP.GE.OR P5, PT, R2, R232, !P5 ;  /* 0x000000e80200720c */ /* 0x000fe20006fa6670 */
[----:B------:R-:W-:Y:S01]  /*18510*/  IMAD.MOV.U32 R8, RZ, RZ, R6 ;  /* 0x000000ffff087224 */ /* 0x000fe200078e0006 */
[----:B------:R-:W-:Y:S02]  /*18520*/  I2FP.F32.S32 R5, R5 ;  /* 0x0000000500057245 */ /* 0x000fe40000201400 */
[----:B------:R-:W-:Y:S01]  /*18530*/  FSEL R48, R12, -INF , !P2 ;  /* 0xff8000000c307808 */ /* 0x000fe20005000000 */
[C---:B------:R-:W-:Y:S01]  /*18540*/  VIADD R12, R0.reuse, 0x31 ;  /* 0x00000031000c7836 */ /* 0x040fe20000000000 */
[----:B------:R-:W-:Y:S01]  /*18550*/  FSEL R196, R9, -INF , !P0 ;  /* 0xff80000009c47808 */ /* 0x000fe20004000000 */
[----:B------:R-:W-:Y:S01]  /*18560*/  FFMA.FTZ R47, R5, -UR19, R47 ;  /* 0x80000013052f7c23 */ /* 0x000fe2000801002f */
[----:B------:R-:W-:Y:S01]  /*18570*/  FSEL R201, R7, -INF , !P5 ;  /* 0xff80000007c97808 */ /* 0x000fe20006800000 */
[----:B------:R-:W-:Y:S01]  /*18580*/  VIADD R9, R0, 0x38 ;  /* 0x0000003800097836 */ /* 0x000fe20000000000 */
[----:B------:R-:W-:Y:S02]  /*18590*/  IABS R6, R11 ;  /* 0x0000000b00067213 */ /* 0x000fe40000000000 */
[----:B------:R-:W-:Y:S01]  /*185a0*/  MUFU.TANH R11, R54 ;  /* 0x00000036000b7308 */ /* 0x000fe20000002400 */
[CC--:B------:R-:W-:Y:S02]  /*185b0*/  ISETP.GE.AND P2, PT, R2.reuse, R226.reuse, PT ;  /* 0x000000e20200720c */ /* 0x0c0fe40003f46270 */
[C---:B------:R-:W-:Y:S02]  /*185c0*/  ISETP.GE.AND P0, PT, R2.reuse, R225, PT ;  /* 0x000000e10200720c */ /* 0x040fe40003f06270 */
[----:B------:R-:W-:Y:S02]  /*185d0*/  ISETP.GE.AND P5, PT, R2, R223, PT ;  /* 0x000000df0200720c */ /* 0x000fe40003fa6270 */
[----:B------:R-:W-:Y:S03]  /*185e0*/  FSEL R240, R15, -INF , !P3 ;  /* 0xff8000000ff07808 */ /* 0x000fe60005800000 */
[----:B------:R-:W2:Y:S01]  /*185f0*/  MUFU.TANH R15, R52 ;  /* 0x00000034000f7308 */ /* 0x000ea20000002400 */
[----:B------:R-:W-:Y:S02]  /*18600*/  FSEL R213, R14, -INF , !P1 ;  /* 0xff8000000ed57808 */ /* 0x000fe40004800000 */
[----:B------:R-:W-:Y:S01]  /*18610*/  FSEL R236, R13, -INF , !P6 ;  /* 0xff8000000dec7808 */ /* 0x000fe20007000000 */
[----:B------:R-:W-:Y:S01]  /*18620*/  VIADD R13, R0, 0x30 ;  /* 0x00000030000d7836 */ /* 0x000fe20000000000 */
[C---:B------:R-:W-:Y:S01]  /*18630*/  ISETP.GE.AND P3, PT, R4.reuse, R226, PT ;  /* 0x000000e20400720c */ /* 0x040fe20003f66270 */
[----:B------:R-:W-:Y:S01]  /*18640*/  IMAD.IADD R0, R229, 0x1, -R12 ;  /* 0x00000001e5007824 */ /* 0x000fe200078e0a0c */
[C---:B------:R-:W-:Y:S03]  /*18650*/  ISETP.GE.AND P1, PT, R4.reuse, R225, PT ;  /* 0x000000e10400720c */ /* 0x040fe60003f26270 */
[----:B------:R3:W4:Y:S01]  /*18660*/  MUFU.TANH R14, R55 ;  /* 0x00000037000e7308 */ /* 0x0007220000002400 */
[----:B------:R-:W-:Y:S02]  /*18670*/  ISETP.GE.AND P6, PT, R4, R223, PT ;  /* 0x000000df0400720c */ /* 0x000fe40003fc6270 */
[----:B------:R-:W-:Y:S02]  /*18680*/  I2FP.F32.S32 R6, R6 ;  /* 0x0000000600067245 */ /* 0x000fe40000201400 */
[C---:B------:R-:W-:Y:S02]  /*18690*/  ISETP.GE.OR P2, PT, R2.reuse, R234, !P2 ;  /* 0x000000ea0200720c */ /* 0x040fe40005746670 */
[----:B------:R-:W-:Y:S01]  /*186a0*/  ISETP.GE.OR P0, PT, R2, R233, !P0 ;  /* 0x000000e90200720c */ /* 0x000fe20004706670 */
[----:B------:R-:W-:Y:S01]  /*186b0*/  FFMA.FTZ R21, R6, -UR19, R21 ;  /* 0x8000001306157c23 */ /* 0x000fe20008010015 */
[----:B------:R-:W-:Y:S02]  /*186c0*/  ISETP.GE.OR P5, PT, R2, R231, !P5 ;  /* 0x000000e70200720c */ /* 0x000fe40006fa6670 */
[C---:B------:R-:W-:Y:S01]  /*186d0*/  IADD3 R5, R227.reuse, -R2, RZ ;  /* 0x80000002e3057210 */ /* 0x040fe20007ffe0ff */
[----:B------:R-:W-:Y:S01]  /*186e0*/  IMAD.IADD R2, R228, 0x1, -R2 ;  /* 0x00000001e4027824 */ /* 0x000fe200078e0a02 */
[C---:B------:R-:W-:Y:S02]  /*186f0*/  ISETP.GE.OR P3, PT, R4.reuse, R234, !P3 ;  /* 0x000000ea0400720c */ /* 0x040fe40005f66670 */
[C---:B------:R-:W-:Y:S02]  /*18700*/  ISETP.GE.OR P1, PT, R4.reuse, R233, !P1 ;  /* 0x000000e90400720c */ /* 0x040fe40004f26670 */
[----:B------:R-:W-:Y:S01]  /*18710*/  ISETP.GE.OR P6, PT, R4, R231, !P6 ;  /* 0x000000e70400720c */ /* 0x000fe200077c6670 */
[----:B------:R-:W-:Y:S01]  /*18720*/  IMAD.IADD R4, R228, 0x1, -R4 ;  /* 0x00000001e4047824 */ /* 0x000fe200078e0a04 */
[----:B------:R-:W-:Y:S01]  /*18730*/  IABS R7, R5 ;  /* 0x0000000500077213 */ /* 0x000fe20000000000 */
[----:B---3--:R-:W-:Y:S01]  /*18740*/  LDSM.16.MT88.4 R52, [R216+0xa000] ;  /* 0x00a00000d834783b */ /* 0x008fe20000004200 */
[----:B------:R-:W-:Y:S02]  /*18750*/  IABS R6, R2 ;  /* 0x0000000200067213 */ /* 0x000fe40000000000 */
[----:B------:R-:W-:Y:S02]  /*18760*/  IADD3 R2, R227, -R13, RZ ;  /* 0x8000000de3027210 */ /* 0x000fe40007ffe0ff */
[----:B------:R-:W-:Y:S01]  /*18770*/  IABS R5, R4 ;  /* 0x0000000400057213 */ /* 0x000fe20000000000 */
[----:B------:R-:W-:Y:S01]  /*18780*/  IMAD.MOV.U32 R4, RZ, RZ, R7 ;  /* 0x000000ffff047224 */ /* 0x000fe200078e0007 */
[----:B------:R-:W-:Y:S01]  /*18790*/  IABS R2, R2 ;  /* 0x0000000200027213 */ /* 0x000fe20000000000 */
[----:B------:R-:W-:Y:S01]  /*187a0*/  IMAD.IADD R7, R229, 0x1, -R13 ;  /* 0x00000001e5077824 */ /* 0x000fe200078e0a0d */
[----:B------:R-:W-:Y:S02]  /*187b0*/  I2FP.F32.S32 R6, R6 ;  /* 0x0000000600067245 */ /* 0x000fe40000201400 */
[----:B------:R-:W-:Y:S02]  /*187c0*/  I2FP.F32.S32 R4, R4 ;  /* 0x0000000400047245 */ /* 0x000fe40000201400 */
[----:B------:R-:W-:Y:S01]  /*187d0*/  I2FP.F32.S32 R2, R2 ;  /* 0x0000000200027245 */ /* 0x000fe20000201400 */
[----:B------:R-:W-:Y:S01]  /*187e0*/  FFMA.FTZ R17, R6, -UR19, R17 ;  /* 0x8000001306117c23 */ /* 0x000fe20008010011 */
[----:B------:R-:W-:Y:S01]  /*187f0*/  I2FP.F32.S32 R5, R5 ;  /* 0x0000000500057245 */ /* 0x000fe20000201400 */
[----:B-1----:R-:W-:Y:S01]  /*18800*/  FFMA.FTZ R19, R4, -UR19, R19 ;  /* 0x8000001304137c23 */ /* 0x002fe20008010013 */
[----:B------:R-:W-:Y:S02]  /*18810*/  IMAD.IADD R4, R227, 0x1, -R12 ;  /* 0x00000001e3047824 */ /* 0x000fe400078e0a0c */
[----:B--2---:R-:W-:Y:S01]  /*18820*/  FFMA.FTZ R15, R2, -UR19, R15 ;  /* 0x80000013020f7c23 */ /* 0x004fe2000801000f */
[C---:B------:R-:W-:Y:S02]  /*18830*/  IMAD.IADD R2, R228.reuse, 0x1, -R13 ;  /* 0x00000001e4027824 */ /* 0x040fe400078e0a0d */
[----:B------:R-:W-:Y:S01]  /*18840*/  FFMA.FTZ R18, R5, -UR19, R18 ;  /* 0x8000001305127c23 */ /* 0x000fe20008010012 */
[C---:B------:R-:W-:Y:S02]  /*18850*/  IADD3 R6, R228.reuse, -R12, RZ ;  /* 0x8000000ce4067210 */ /* 0x040fe40007ffe0ff */
[----:B------:R-:W-:Y:S02]  /*18860*/  IABS R5, R4 ;  /* 0x0000000400057213 */ /* 0x000fe40000000000 */
[----:B------:R-:W-:Y:S02]  /*18870*/  IABS R4, R2 ;  /* 0x0000000200047213 */ /* 0x000fe40000000000 */
[----:B------:R-:W-:Y:S01]  /*18880*/  IABS R2, R6 ;  /* 0x0000000600027213 */ /* 0x000fe20000000000 */
[----:B------:R-:W-:Y:S01]  /*18890*/  IMAD.MOV.U32 R6, RZ, RZ, R5 ;  /* 0x000000ffff067224 */ /* 0x000fe200078e0005 */
[----:B------:R-:W-:Y:S01]  /*188a0*/  I2FP.F32.S32 R8, R8 ;  /* 0x0000000800087245 */ /* 0x000fe20000201400 */
[----:B------:R-:W-:Y:S01]  /*188b0*/  IMAD.MOV.U32 R5, RZ, RZ, R4 ;  /* 0x000000ffff057224 */ /* 0x000fe200078e0004 */
[----:B------:R-:W-:Y:S02]  /*188c0*/  MOV R4, R2 ;  /* 0x0000000200047202 */ /* 0x000fe40000000f00 */
[----:B------:R-:W-:Y:S01]  /*188d0*/  IABS R2, R7 ;  /* 0x0000000700027213 */ /* 0x000fe20000000000 */
[----:B------:R-:W-:Y:S01]  /*188e0*/  IMAD.IADD R7, R228, 0x1, -R9 ;  /* 0x00000001e4077824 */ /* 0x000fe200078e0a09 */
[----:B------:R-:W-:Y:S01]  /*188f0*/  I2FP.F32.S32 R6, R6 ;  /* 0x0000000600067245 */ /* 0x000fe20000201400 */
[----:B------:R-:W-:Y:S01]  /*18900*/  FFMA.FTZ R46, R8, -UR19, R46 ;  /* 0x80000013082e7c23 */ /* 0x000fe2000801002e */
[----:B------:R-:W-:Y:S01]  /*18910*/  I2FP.F32.S32 R2, R2 ;  /* 0x0000000200027245 */ /* 0x000fe20000201400 */
[----:B------:R-:W-:Y:S01]  /*18920*/  IMAD.IADD R8, R228, 0x1, -R16 ;  /* 0x00000001e4087824 */ /* 0x000fe200078e0a10 */
[----:B------:R-:W-:Y:S01]  /*18930*/  I2FP.F32.S32 R5, R5 ;  /* 0x0000000500057245 */ /* 0x000fe20000201400 */
[----:B------:R-:W-:Y:S01]  /*18940*/  FFMA.FTZ R10, R6, -UR19, R10 ;  /* 0x80000013060a7c23 */ /* 0x000fe2000801000a */
[----:B------:R-:W-:Y:S01]  /*18950*/  IABS R6, R0 ;  /* 0x0000000000067213 */ /* 0x000fe20000000000 */
[----:B------:R-:W-:Y:S01]  /*18960*/  FFMA.FTZ R22, R2, -UR19, R22 ;  /* 0x8000001302167c23 */ /* 0x000fe20008010016 */
[----:B------:R-:W-:Y:S01]  /*18970*/  IADD3 R2, R227, -R9, RZ ;  /* 0x80000009e3027210 */ /* 0x000fe20007ffe0ff */
[----:B------:R-:W-:Y:S01]  /*18980*/  FFMA.FTZ R11, R5, -UR19, R11 ;  /* 0x80000013050b7c23 */ /* 0x000fe2000801000b */
[----:B------:R-:W-:Y:S02]  /*18990*/  IABS R0, R7 ;  /* 0x0000000700007213 */ /* 0x000fe40000000000 */
[----:B------:R-:W-:Y:S02]  /*189a0*/  I2FP.F32.S32 R6, R6 ;  /* 0x0000000600067245 */ /* 0x000fe40000201400 */
[----:B------:R-:W-:Y:S02]  /*189b0*/  IABS R5, R2 ;  /* 0x0000000200057213 */ /* 0x000fe40000000000 */
[----:B------:R-:W-:Y:S01]  /*189c0*/  IABS R2, R8 ;  /* 0x0000000800027213 */ /* 0x000fe20000000000 */
[----:B------:R-:W-:Y:S01]  /*189d0*/  FFMA.FTZ R20, R6, -UR19, R20 ;  /* 0x8000001306147c23 */ /* 0x000fe20008010014 */
[----:B------:R-:W-:Y:S01]  /*189e0*/  I2FP.F32.S32 R0, R0 ;  /* 0x0000000000007245 */ /* 0x000fe20000201400 */
[----:B------:R-:W-:Y:S01]  /*189f0*/  MUFU.TANH R8, R58 ;  /* 0x0000003a00087308 */ /* 0x000fe20000002400 */
[----:B------:R-:W-:Y:S02]  /*18a00*/  I2FP.F32.S32 R2, R2 ;  /* 0x0000000200027245 */ /* 0x000fe40000201400 */
[----:B------:R-:W-:Y:S01]  /*18a10*/  FSEL R211, R18, -INF , !P1 ;  /* 0xff80000012d37808 */ /* 0x000fe20004800000 */
[----:B------:R-:W-:Y:S01]  /*18a20*/  FFMA.FTZ R6, R0, -UR19, R66 ;  /* 0x8000001300067c23 */ /* 0x000fe20008010042 */
[----:B------:R-:W-:Y:S01]  /*18a30*/  FMNMX.FTZ R0, R180, R3, !PT ;  /* 0x00000003b4007209 */ /* 0x000fe20007810000 */
[----:B------:R-:W-:Y:S01]  /*18a40*/  FFMA.FTZ R7, R2, -UR19, R67 ;  /* 0x8000001302077c23 */ /* 0x000fe20008010043 */
[----:B------:R-:W-:Y:S02]  /*18a50*/  I2FP.F32.S32 R4, R4 ;  /* 0x0000000400047245 */ /* 0x000fe40000201400 */
[----:B------:R-:W-:Y:S02]  /*18a60*/  FMNMX.FTZ R2, R179, R0, !PT ;  /* 0x00000000b3027209 */ /* 0x000fe40007810000 */
[----:B------:R-:W-:Y:S01]  /*18a70*/  FMNMX.FTZ R0, R182, R100, !PT ;  /* 0x00000064b6007209 */ /* 0x000fe20007810000 */
[----:B----4-:R-:W-:Y:S01]  /*18a80*/  FFMA.FTZ R14, R4, -UR19, R14 ;  /* 0x80000013040e7c23 */ /* 0x010fe2000801000e */
[----:B------:R-:W-:Y:S01]  /*18a90*/  FMNMX.FTZ R2, R102, R2, !PT ;  /* 0x0000000266027209 */ /* 0x000fe20007810000 */
[--C-:B------:R-:W-:Y:S01]  /*18aa0*/  IMAD.IADD R4, R227, 0x1, -R16.reuse ;  /* 0x00000001e3047824 */ /* 0x100fe200078e0a10 */
[----:B------:R-:W-:Y:S02]  /*18ab0*/  FMNMX.FTZ R0, R181, R0, !PT ;  /* 0x00000000b5007209 */ /* 0x000fe40007810000 */
[----:B------:R-:W-:Y:S01]  /*18ac0*/  FMNMX.FTZ R105, R111, R2, !PT ;  /* 0x000000026f697209 */ /* 0x000fe20007810000 */
[----:B------:R-:W-:Y:S01]  /*18ad0*/  IMAD.IADD R2, R229, 0x1, -R16 ;  /* 0x00000001e5027824 */ /* 0x000fe200078e0a10 */
[----:B------:R-:W-:Y:S02]  /*18ae0*/  FMNMX.FTZ R0, R178, R0, !PT ;  /* 0x00000000b2007209 */ /* 0x000fe40007810000 */
[----:B------:R-:W-:Y:S02]  /*18af0*/  FMNMX.FTZ R105, R24, R105, !PT ;  /* 0x0000006918697209 */ /* 0x000fe40007810000 */
        /* <DEDUP_REMOVED lines=8> */
[----:B------:R-:W-:Y:S02]  /*18b80*/  FMNMX.FTZ R0, R203, R0, !PT ;  /* 0x00000000cb007209 */ /* 0x000fe40007810000 */
[----:B------:R-:W-:Y:S02]  /*18b90*/  FSEL R212, R17, -INF , !P0 ;  /* 0xff80000011d47808 */ /* 0x000fe40004000000 */
[----:B------:R-:W-:Y:S02]  /*18ba0*/  FMNMX.FTZ R0, R192, R0, !PT ;  /* 0x00000000c0007209 */ /* 0x000fe40007810000 */
[----:B------:R-:W-:Y:S02]  /*18bb0*/  ISETP.GE.AND P0, PT, R12, R225, PT ;  /* 0x000000e10c00720c */ /* 0x000fe40003f06270 */
[----:B------:R-:W-:Y:S02]  /*18bc0*/  FMNMX.FTZ R0, R194, R0, !PT ;  /* 0x00000000c2007209 */ /* 0x000fe40007810000 */
[----:B------:R-:W-:Y:S02]  /*18bd0*/  ISETP.GE.OR P1, PT, R13, R233, !P1 ;  /* 0x000000e90d00720c */ /* 0x000fe40004f26670 */
[----:B------:R-:W-:Y:S02]  /*18be0*/  FMNMX.FTZ R105, R197, R105, !PT ;  /* 0x00000069c5697209 */ /* 0x000fe40007810000 */
[----:B------:R-:W-:Y:S02]  /*18bf0*/  FMNMX.FTZ R0, R211, R0, !PT ;  /* 0x00000000d3007209 */ /* 0x000fe40007810000 */
[----:B------:R-:W-:Y:S02]  /*18c00*/  FSEL R187, R21, -INF , !P3 ;  /* 0xff80000015bb7808 */ /* 0x000fe40005800000 */
[----:B------:R-:W-:Y:S02]  /*18c10*/  FSEL R207, R19, -INF , !P2 ;  /* 0xff80000013cf7808 */ /* 0x000fe40005000000 */
[-C--:B------:R-:W-:Y:S02]  /*18c20*/  ISETP.GE.AND P3, PT, R13, R226.reuse, PT ;  /* 0x000000e20d00720c */ /* 0x080fe40003f66270 */
[C---:B------:R-:W-:Y:S02]  /*18c30*/  ISETP.GE.OR P0, PT, R12.reuse, R233, !P0 ;  /* 0x000000e90c00720c */ /* 0x040fe40004706670 */
[----:B------:R-:W-:Y:S02]  /*18c40*/  ISETP.GE.AND P2, PT, R12, R226, PT ;  /* 0x000000e20c00720c */ /* 0x000fe40003f46270 */
[----:B------:R-:W-:Y:S02]  /*18c50*/  FSEL R252, R11, -INF , !P1 ;  /* 0xff8000000bfc7808 */ /* 0x000fe40004800000 */
[----:B------:R-:W-:Y:S02]  /*18c60*/  FMNMX.FTZ R105, R198, R105, !PT ;  /* 0x00000069c6697209 */ /* 0x000fe40007810000 */
[----:B------:R-:W-:Y:S02]  /*18c70*/  ISETP.GE.AND P1, PT, R9, R225, PT ;  /* 0x000000e10900720c */ /* 0x000fe40003f26270 */
[----:B------:R-:W-:Y:S02]  /*18c80*/  FMNMX.FTZ R0, R212, R0, !PT ;  /* 0x00000000d4007209 */ /* 0x000fe40007810000 */
[----:B------:R-:W-:Y:S02]  /*18c90*/  ISETP.GE.OR P3, PT, R13, R234, !P3 ;  /* 0x000000ea0d00720c */ /* 0x000fe40005f66670 */
[----:B------:R-:W-:Y:S02]  /*18ca0*/  IABS R4, R4 ;  /* 0x0000000400047213 */ /* 0x000fe40000000000 */
[----:B------:R-:W-:Y:S02]  /*18cb0*/  ISETP.GE.OR P2, PT, R12, R234, !P2 ;  /* 0x000000ea0c00720c */ /* 0x000fe40005746670 */
[----:B------:R-:W-:Y:S02]  /*18cc0*/  FSEL R214, R14, -INF , !P0 ;  /* 0xff8000000ed67808 */ /* 0x000fe40004000000 */
[----:B------:R-:W-:Y:S02]  /*18cd0*/  FMNMX.FTZ R105, R187, R105, !PT ;  /* 0x00000069bb697209 */ /* 0x000fe40007810000 */
[----:B------:R-:W-:Y:S02]  /*18ce0*/  ISETP.GE.AND P0, PT, R16, R225, PT ;  /* 0x000000e11000720c */ /* 0x000fe40003f06270 */
[----:B------:R-:W-:Y:S02]  /*18cf0*/  ISETP.GE.OR P1, PT, R9, R233, !P1 ;  /* 0x000000e90900720c */ /* 0x000fe40004f26670 */
[----:B------:R-:W-:Y:S02]  /*18d00*/  FMNMX.FTZ R0, R252, R0, !PT ;  /* 0x00000000fc007209 */ /* 0x000fe40007810000 */
[----:B------:R-:W-:Y:S02]  /*18d10*/  I2FP.F32.S32 R5, R5 ;  /* 0x0000000500057245 */ /* 0x000fe40000201400 */
[----:B------:R-:W-:Y:S02]  /*18d20*/  I2FP.F32.S32 R4, R4 ;  /* 0x0000000400047245 */ /* 0x000fe40000201400 */
[----:B------:R-:W-:Y:S01]  /*18d30*/  FSEL R249, R15, -INF , !P3 ;  /* 0xff8000000ff97808 */ /* 0x000fe20005800000 */
[----:B------:R-:W-:Y:S01]  /*18d40*/  FFMA.FTZ R5, R5, -UR19, R64 ;  /* 0x8000001305057c23 */ /* 0x000fe20008010040 */
[----:B------:R-:W-:Y:S01]  /*18d50*/  FSEL R251, R10, -INF , !P2 ;  /* 0xff8000000afb7808 */ /* 0x000fe20005000000 */
[----:B------:R-:W-:Y:S01]  /*18d60*/  FFMA.FTZ R4, R4, -UR19, R65 ;  /* 0x8000001304047c23 */ /* 0x000fe20008010041 */
[----:B------:R-:W-:Y:S01]  /*18d70*/  FMNMX.FTZ R105, R207, R105, !PT ;  /* 0x00000069cf697209 */ /* 0x000fe20007810000 */
[----:B------:R-:W-:Y:S01]  /*18d80*/  MUFU.TANH R10, R59 ;  /* 0x0000003b000a7308 */ /* 0x000fe20000002400 */
[CC--:B------:R-:W-:Y:S02]  /*18d90*/  ISETP.GE.AND P3, PT, R9.reuse, R226.reuse, PT ;  /* 0x000000e20900720c */ /* 0x0c0fe40003f66270 */
[C---:B------:R-:W-:Y:S02]  /*18da0*/  ISETP.GE.AND P2, PT, R16.reuse, R226, PT ;  /* 0x000000e21000720c */ /* 0x040fe40003f46270 */
[----:B------:R-:W-:Y:S02]  /*18db0*/  ISETP.GE.OR P0, PT, R16, R233, !P0 ;  /* 0x000000e91000720c */ /* 0x000fe40004706670 */
[----:B------:R-:W-:Y:S02]  /*18dc0*/  FSEL R49, R6, -INF , !P1 ;  /* 0xff80000006317808 */ /* 0x000fe40004800000 */
[----:B------:R-:W-:Y:S02]  /*18dd0*/  FMNMX.FTZ R0, R214, R0, !PT ;  /* 0x00000000d6007209 */ /* 0x000fe40007810000 */
[-C--:B------:R-:W-:Y:S02]  /*18de0*/  ISETP.GE.OR P3, PT, R9, R234.reuse, !P3 ;  /* 0x000000ea0900720c */ /* 0x080fe40005f66670 */
[----:B------:R-:W-:Y:S02]  /*18df0*/  FMNMX.FTZ R105, R249, R105, !PT ;  /* 0x00000069f9697209 */ /* 0x000fe40007810000 */
[----:B------:R-:W-:Y:S02]  /*18e00*/  ISETP.GE.OR P2, PT, R16, R234, !P2 ;  /* 0x000000ea1000720c */ /* 0x000fe40005746670 */
[----:B------:R-:W-:Y:S02]  /*18e10*/  FMNMX.FTZ R0, R49, R0, !PT ;  /* 0x0000000031007209 */ /* 0x000fe40007810000 */
[----:B------:R-:W-:Y:S02]  /*18e20*/  FSEL R215, R7, -INF , !P0 ;  /* 0xff80000007d77808 */ /* 0x000fe40004000000 */
[----:B------:R-:W-:Y:S01]  /*18e30*/  FSEL R51, R5, -INF , !P3 ;  /* 0xff80000005337808 */ /* 0x000fe20005800000 */
[----:B------:R-:W-:Y:S01]  /*18e40*/  IMAD.IADD R5, R230, 0x1, -R12 ;  /* 0x00000001e6057824 */ /* 0x000fe200078e0a0c */
[----:B------:R-:W-:Y:S02]  /*18e50*/  FMNMX.FTZ R105, R251, R105, !PT ;  /* 0x00000069fb697209 */ /* 0x000fe40007810000 */
[----:B------:R-:W-:Y:S01]  /*18e60*/  FSEL R50, R4, -INF , !P2 ;  /* 0xff80000004327808 */ /* 0x000fe20005000000 */
[----:B------:R-:W-:Y:S01]  /*18e70*/  IMAD.IADD R4, R229, 0x1, -R9 ;  /* 0x00000001e5047824 */ /* 0x000fe200078e0a09 */
[----:B------:R-:W-:Y:S02]  /*18e80*/  FMNMX.FTZ R0, R215, R0, !PT ;  /* 0x00000000d7007209 */ /* 0x000fe40007810000 */
[----:B------:R-:W-:Y:S02]  /*18e90*/  IADD3 R6, R230, -R13, RZ ;  /* 0x8000000de6067210 */ /* 0x000fe40007ffe0ff */
[----:B------:R-:W-:Y:S01]  /*18ea0*/  FMNMX.FTZ R105, R51, R105, !PT ;  /* 0x0000006933697209 */ /* 0x000fe20007810000 */
[----:B------:R-:W1:Y:S01]  /*18eb0*/  SHFL.BFLY PT, R104, R0, 0x2, 0x1f ;  /* 0x0c401f0000687f89 */ /* 0x000e6200000e0000 */
[C---:B------:R-:W-:Y:S02]  /*18ec0*/  ISETP.GE.AND P1, PT, R12.reuse, R224, PT ;  /* 0x000000e00c00720c */ /* 0x040fe40003f26270 */
[----:B------:R-:W-:Y:S02]  /*18ed0*/  ISETP.GE.AND P0, PT, R12, R223, PT ;  /* 0x000000df0c00720c */ /* 0x000fe40003f06270 */
[----:B------:R-:W-:Y:S02]  /*18ee0*/  IABS R11, R6 ;  /* 0x00000006000b7213 */ /* 0x000fe40000000000 */
[----:B------:R-:W-:Y:S02]  /*18ef0*/  IABS R4, R4 ;  /* 0x0000000400047213 */ /* 0x000fe40000000000 */
[----:B------:R-:W-:Y:S02]  /*18f00*/  FMNMX.FTZ R105, R50, R105, !PT ;  /* 0x0000006932697209 */ /* 0x000fe40007810000 */
[----:B------:R-:W-:Y:S02]  /*18f10*/  FMNMX.FTZ R6, R184, R106, !PT ;  /* 0x0000006ab8067209 */ /* 0x000fe40007810000 */
[C---:B------:R-:W-:Y:S01]  /*18f20*/  ISETP.GE.OR P1, PT, R12.reuse, R232, !P1 ;  /* 0x000000e80c00720c */ /* 0x040fe20004f26670 */
[----:B------:R-:W2:Y:S01]  /*18f30*/  SHFL.BFLY PT, R7, R105, 0x2, 0x1f ;  /* 0x0c401f0069077f89 */ /* 0x000ea200000e0000 */
[----:B------:R-:W-:Y:S02]  /*18f40*/  ISETP.GE.OR P0, PT, R12, R231, !P0 ;  /* 0x000000e70c00720c */ /* 0x000fe40004706670 */
[----:B------:R-:W-:Y:S02]  /*18f50*/  IABS R12, R5 ;  /* 0x00000005000c7213 */ /* 0x000fe40000000000 */
[----:B------:R-:W-:Y:S02]  /*18f60*/  MOV R5, R4 ;  /* 0x0000000400057202 */ /* 0x000fe40000000f00 */
[----:B------:R-:W-:Y:S02]  /*18f70*/  FMNMX.FTZ R4, R183, R6, !PT ;  /* 0x00000006b7047209 */ /* 0x000fe40007810000 */
[----:B------:R-:W-:Y:S02]  /*18f80*/  IABS R2, R2 ;  /* 0x0000000200027213 */ /* 0x000fe40000000000 */
[----:B------:R-:W-:Y:S02]  /*18f90*/  FMNMX.FTZ R4, R176, R4, !PT ;  /* 0x00000004b0047209 */ /* 0x000fe40007810000 */
[----:B------:R-:W-:Y:S02]  /*18fa0*/  I2FP.F32.S32 R6, R5 ;  /* 0x0000000500067245 */ /* 0x000fe40000201400 */
[----:B------:R-:W-:Y:S02]  /*18fb0*/  I2FP.F32.S32 R5, R2 ;  /* 0x0000000200057245 */ /* 0x000fe40000201400 */
[----:B------:R-:W-:Y:S01]  /*18fc0*/  FMNMX.FTZ R2, R177, R4, !PT ;  /* 0x00000004b1027209 */ /* 0x000fe20007810000 */
[----:B------:R-:W-:Y:S01]  /*18fd0*/  FFMA.FTZ R6, R6, -UR19, R60 ;  /* 0x8000001306067c23 */ /* 0x000fe2000801003c */
[----:B------:R-:W-:Y:S01]  /*18fe0*/  ISETP.GE.AND P3, PT, R13, R224, PT ;  /* 0x000000e00d00720c */ /* 0x000fe20003f66270 */
[----:B------:R-:W-:Y:S01]  /*18ff0*/  FFMA.FTZ R5, R5, -UR19, R61 ;  /* 0x8000001305057c23 */ /* 0x000fe2000801003d */
[----:B------:R-:W-:Y:S02]  /*19000*/  FMNMX.FTZ R2, R204, R2, !PT ;  /* 0x00000002cc027209 */ /* 0x000fe40007810000 */
[----:B------:R-:W-:Y:S02]  /*19010*/  FMNMX.FTZ R4, R210, R107, !PT ;  /* 0x0000006bd2047209 */ /* 0x000fe40007810000 */
[----:B------:R-:W-:Y:S02]  /*19020*/  ISETP.GE.OR P3, PT, R13, R232, !P3 ;  /* 0x000000e80d00720c */ /* 0x000fe40005f66670 */
[----:B------:R-:W-:Y:S02]  /*19030*/  FMNMX.FTZ R2, R205, R2, !PT ;  /* 0x00000002cd027209 */ /* 0x000fe40007810000 */
[----:B-1----:R-:W-:Y:S02]  /*19040*/  FMNMX.FTZ R104, R0, R104, !PT ;  /* 0x0000006800687209 */ /* 0x002fe40007810000 */
[----:B------:R-:W-:Y:S02]  /*19050*/  FMNMX.FTZ R0, R206, R4, !PT ;  /* 0x00000004ce007209 */ /* 0x000fe40007810000 */
[----:B------:R-:W-:Y:S02]  /*19060*/  FSEL R246, R22, -INF , !P3 ;  /* 0xff80000016f67808 */ /* 0x000fe40005800000 */
[----:B------:R-:W-:Y:S02]  /*19070*/  FMNMX.FTZ R2, R191, R2, !PT ;  /* 0x00000002bf027209 */ /* 0x000fe40007810000 */
[----:B------:R-:W-:Y:S02]  /*19080*/  ISETP.GE.AND P3, PT, R9, R224, PT ;  /* 0x000000e00900720c */ /* 0x000fe40003f66270 */
[----:B------:R-:W-:Y:S02]  /*19090*/  FMNMX.FTZ R4, R23, R0, !PT ;  /* 0x0000000017047209 */ /* 0x000fe40007810000 */
[----:B------:R-:W-:Y:S02]  /*190a0*/  FMNMX.FTZ R0, R195, R2, !PT ;  /* 0x00000002c3007209 */ /* 0x000fe40007810000 */
[----:B--2---:R-:W-:Y:S02]  /*190b0*/  FMNMX.FTZ R105, R105, R7, !PT ;  /* 0x0000000769697209 */ /* 0x004fe40007810000 */
[----:B------:R-:W-:Y:S02]  /*190c0*/  ISETP.GE.OR P3, PT, R9, R232, !P3 ;  /* 0x000000e80900720c */ /* 0x000fe40005f66670 */
[----:B------:R-:W-:Y:S01]  /*190d0*/  FMNMX.FTZ R2, R240, R0, !PT ;  /* 0x00000000f0027209 */ /* 0x000fe20007810000 */
[----:B------:R-:W1:Y:S01]  /*190e0*/  SHFL.BFLY PT, R7, R105, 0x1, 0x1f ;  /* 0x0c201f0069077f89 */ /* 0x000e6200000e0000 */
[----:B------:R-:W-:Y:S02]  /*190f0*/  FSEL R247, R6, -INF , !P3 ;  /* 0xff80000006f77808 */ /* 0x000fe40005800000 */
[----:B------:R-:W-:Y:S01]  /*19100*/  FMNMX.FTZ R0, R101, R4, !PT ;  /* 0x0000000465007209 */ /* 0x000fe20007810000 */
[----:B------:R-:W-:Y:S01]  /*19110*/  IMAD.IADD R4, R230, 0x1, -R9 ;  /* 0x00000001e6047824 */ /* 0x000fe200078e0a09 */
[C---:B------:R-:W-:Y:S03]  /*19120*/  ISETP.GE.AND P3, PT, R9.reuse, R223, PT ;  /* 0x000000df0900720c */ /* 0x040fe60003f66270 */
[----:B------:R-:W2:Y:S01]  /*19130*/  SHFL.BFLY PT, R6, R104, 0x1, 0x1f ;  /* 0x0c201f0068067f89 */ /* 0x000ea200000e0000 */
[----:B------:R-:W-:Y:S02]  /*19140*/  FMNMX.FTZ R0, R208, R0, !PT ;  /* 0x00000000d0007209 */ /* 0x000fe40007810000 */
[----:B------:R-:W-:Y:S02]  /*19150*/  ISETP.GE.OR P3, PT, R9, R231, !P3 ;  /* 0x000000e70900720c */ /* 0x000fe40005f66670 */
[----:B------:R-:W-:Y:S02]  /*19160*/  IABS R9, R4 ;  /* 0x0000000400097213 */ /* 0x000fe40000000000 */
[----:B------:R-:W3:Y:S01]  /*19170*/  MUFU.TANH R4, R62 ;  /* 0x0000003e00047308 */ /* 0x000ee20000002400 */
[----:B------:R-:W-:Y:S02]  /*19180*/  FMNMX.FTZ R0, R209, R0, !PT ;  /* 0x00000000d1007209 */ /* 0x000fe40007810000 */
[----:B------:R-:W-:Y:S02]  /*19190*/  I2FP.F32.S32 R9, R9 ;  /* 0x0000000900097245 */ /* 0x000fe40000201400 */
[----:B------:R-:W-:Y:S02]  /*191a0*/  FSEL R186, R47, -INF , !P5 ;  /* 0xff8000002fba7808 */ /* 0x000fe40006800000 */
[----:B------:R-:W-:Y:S02]  /*191b0*/  FMNMX.FTZ R0, R190, R0, !PT ;  /* 0x00000000be007209 */ /* 0x000fe40007810000 */
[----:B------:R-:W-:Y:S02]  /*191c0*/  FMNMX.FTZ R2, R213, R2, !PT ;  /* 0x00000002d5027209 */ /* 0x000fe40007810000 */
[----:B-1----:R-:W-:Y:S02]  /*191d0*/  FMNMX.FTZ R105, R105, R7, !PT ;  /* 0x0000000769697209 */ /* 0x002fe40007810000 */
[----:B------:R-:W-:Y:S02]  /*191e0*/  FMNMX.FTZ R0, R193, R0, !PT ;  /* 0x00000000c1007209 */ /* 0x000fe40007810000 */
[----:B------:R-:W-:Y:S01]  /*191f0*/  I2FP.F32.S32 R11, R11 ;  /* 0x0000000b000b7245 */ /* 0x000fe20000201400 */
[----:B------:R-:W-:Y:S01]  /*19200*/  FMUL.FTZ R109, R105, UR4 ;  /* 0x00000004696d7c20 */ /* 0x000fe20008410000 */
[----:B---3--:R-:W-:Y:S01]  /*19210*/  FFMA.FTZ R4, R9, -UR19, R4 ;  /* 0x8000001309047c23 */ /* 0x008fe20008010004 */
[----:B------:R-:W-:Y:S02]  /*19220*/  FMNMX.FTZ R0, R236, R0, !PT ;  /* 0x00000000ec007209 */ /* 0x000fe40007810000 */
[----:B------:R-:W-:Y:S01]  /*19230*/  FMNMX.FTZ R103, R196, R2, !PT ;  /* 0x00000002c4677209 */ /* 0x000fe20007810000 */
[----:B------:R-:W-:Y:S01]  /*19240*/  IMAD.IADD R2, R230, 0x1, -R16 ;  /* 0x00000001e6027824 */ /* 0x000fe200078e0a10 */
[----:B------:R-:W-:Y:S01]  /*19250*/  FSEL R59, R4, -INF , !P3 ;  /* 0xff800000043b7808 */ /* 0x000fe20005800000 */
[----:B------:R-:W-:Y:S01]  /*19260*/  FFMA.FTZ R8, R11, -UR19, R8 ;  /* 0x800000130b087c23 */ /* 0x000fe20008010008 */
[----:B------:R-:W-:Y:S02]  /*19270*/  FSETP.NEU.FTZ.AND P3, PT, R105, -INF , PT ;  /* 0xff8000006900780b */ /* 0x000fe40003f7d000 */
[----:B------:R-:W-:Y:S02]  /*19280*/  FMNMX.FTZ R0, R48, R0, !PT ;  /* 0x0000000030007209 */ /* 0x000fe40007810000 */
[----:B------:R-:W-:Y:S02]  /*19290*/  FSEL R109, R109, RZ, P3 ;  /* 0x000000ff6d6d7208 */ /* 0x000fe40001800000 */
[C---:B------:R-:W-:Y:S02]  /*192a0*/  ISETP.GE.AND P2, PT, R13.reuse, R223, PT ;  /* 0x000000df0d00720c */ /* 0x040fe40003f46270 */
[----:B------:R-:W-:Y:S01]  /*192b0*/  FSEL R185, R46, -INF , !P6 ;  /* 0xff8000002eb97808 */ /* 0x000fe20007000000 */
[--C-:B------:R-:W-:Y:S01]  /*192c0*/  FFMA.FTZ R4, R180, UR4, -R109.reuse ;  /* 0x00000004b4047c23 */ /* 0x100fe2000801086d */
[----:B------:R-:W-:Y:S02]  /*192d0*/  FSEL R245, R20, -INF , !P1 ;  /* 0xff80000014f57808 */ /* 0x000fe40004800000 */
[----:B------:R-:W-:Y:S01]  /*192e0*/  I2FP.F32.S32 R12, R12 ;  /* 0x0000000c000c7245 */ /* 0x000fe20000201400 */
[----:B------:R1:W-:Y:S01]  /*192f0*/  MUFU.EX2 R47, R4 ;  /* 0x00000004002f7308 */ /* 0x0003e20000000800 */
[----:B------:R-:W-:Y:S02]  /*19300*/  ISETP.GE.AND P1, PT, R16, R224, PT ;  /* 0x000000e01000720c */ /* 0x000fe40003f26270 */
[----:B------:R-:W-:Y:S01]  /*19310*/  ISETP.GE.OR P2, PT, R13, R231, !P2 ;  /* 0x000000e70d00720c */ /* 0x000fe20005746670 */
[----:B------:R-:W-:Y:S01]  /*19320*/  FFMA.FTZ R10, R12, -UR19, R10 ;  /* 0x800000130c0a7c23 */ /* 0x000fe2000801000a */
[----:B------:R-:W-:Y:S02]  /*19330*/  FMNMX.FTZ R0, R185, R0, !PT ;  /* 0x00000000b9007209 */ /* 0x000fe40007810000 */
[----:B------:R-:W-:Y:S02]  /*19340*/  IABS R2, R2 ;  /* 0x0000000200027213 */ /* 0x000fe40000000000 */
[----:B------:R-:W-:Y:S02]  /*19350*/  ISETP.GE.OR P1, PT, R16, R232, !P1 ;  /* 0x000000e81000720c */ /* 0x000fe40004f26670 */
[----:B------:R-:W-:Y:S02]  /*19360*/  FSEL R239, R8, -INF , !P2 ;  /* 0xff80000008ef7808 */ /* 0x000fe40005000000 */
[----:B------:R-:W-:Y:S02]  /*19370*/  FMNMX.FTZ R0, R186, R0, !PT ;  /* 0x00000000ba007209 */ /* 0x000fe40007810000 */
[----:B------:R-:W-:Y:S01]  /*19380*/  I2FP.F32.S32 R2, R2 ;  /* 0x0000000200027245 */ /* 0x000fe20000201400 */
[--C-:B-1----:R-:W-:Y:S01]  /*19390*/  FFMA.FTZ R4, R179, UR4, -R109.reuse ;  /* 0x00000004b3047c23 */ /* 0x102fe2000801086d */
[----:B--2---:R-:W-:Y:S02]  /*193a0*/  FMNMX.FTZ R104, R104, R6, !PT ;  /* 0x0000000668687209 */ /* 0x004fe40007810000 */
[----:B------:R-:W-:Y:S01]  /*193b0*/  FSEL R248, R5, -INF , !P1 ;  /* 0xff80000005f87808 */ /* 0x000fe20004800000 */
[----:B------:R1:W-:Y:S01]  /*193c0*/  MUFU.EX2 R237, R4 ;  /* 0x0000000400ed7308 */ /* 0x0003e20000000800 */
[----:B------:R-:W-:Y:S01]  /*193d0*/  FMNMX.FTZ R103, R201, R103, !PT ;  /* 0x00000067c9677209 */ /* 0x000fe20007810000 */
[----:B------:R-:W-:Y:S01]  /*193e0*/  FFMA.FTZ R108, R2, -UR19, R108 ;  /* 0x80000013026c7c23 */ /* 0x000fe2000801006c */
[----:B------:R-:W-:Y:S01]  /*193f0*/  ISETP.GE.AND P1, PT, R16, R223, PT ;  /* 0x000000df1000720c */ /* 0x000fe20003f26270 */
[----:B------:R-:W-:Y:S01]  /*19400*/  FMUL.FTZ R110, R104, UR4 ;  /* 0x00000004686e7c20 */ /* 0x000fe20008410000 */
[----:B------:R-:W-:Y:S02]  /*19410*/  FSEL R63, R10, -INF , !P0 ;  /* 0xff8000000a3f7808 */ /* 0x000fe40004000000 */
[----:B------:R-:W-:Y:S02]  /*19420*/  FMNMX.FTZ R0, R239, R0, !PT ;  /* 0x00000000ef007209 */ /* 0x000fe40007810000 */
[----:B------:R-:W-:Y:S02]  /*19430*/  FMNMX.FTZ R103, R246, R103, !PT ;  /* 0x00000067f6677209 */ /* 0x000fe40007810000 */
[----:B------:R-:W-:Y:S02]  /*19440*/  ISETP.GE.OR P1, PT, R16, R231, !P1 ;  /* 0x000000e71000720c */ /* 0x000fe40004f26670 */
[----:B------:R-:W-:Y:S02]  /*19450*/  FMNMX.FTZ R0, R63, R0, !PT ;  /* 0x000000003f007209 */ /* 0x000fe40007810000 */
        /* <DEDUP_REMOVED lines=8> */
[----:B------:R-:W-:Y:S03]  /*194e0*/  FMNMX.FTZ R103, R248, R103, !PT ;  /* 0x00000067f8677209 */ /* 0x000fe60007810000 */
[----:B------:R-:W1:Y:S01]  /*194f0*/  SHFL.BFLY PT, R2, R0, 0x2, 0x1f ;  /* 0x0c401f0000027f89 */ /* 0x000e6200000e0000 */
[----:B------:R2:W-:Y:S07]  /*19500*/  MUFU.EX2 R238, R4 ;  /* 0x0000000400ee7308 */ /* 0x0005ee0000000800 */
        /* <DEDUP_REMOVED lines=11> */
[----:B---3--:R-:W-:Y:S01]  /*195c0*/  FMNMX.FTZ R103, R103, R5, !PT ;  /* 0x0000000567677209 */ /* 0x008fe20007810000 */
[--C-:B--2---:R-:W-:Y:S03]  /*195d0*/  FFMA.FTZ R4, R178, UR4, -R110.reuse ;  /* 0x00000004b2047c23 */ /* 0x104fe6000801086e */
[C---:B------:R-:W-:Y:S01]  /*195e0*/  FSETP.NEU.FTZ.AND P1, PT, R103.reuse, -INF , PT ;  /* 0xff8000006700780b */ /* 0x040fe20003f3d000 */
[----:B------:R-:W-:Y:S01]  /*195f0*/  FMUL.FTZ R111, R103, UR4 ;  /* 0x00000004676f7c20 */ /* 0x000fe20008410000 */
[----:B----4-:R-:W-:Y:S02]  /*19600*/  F2FP.F16.F32.PACK_AB R178, R65, R60 ;  /* 0x0000003c41b2723e */ /* 0x010fe400000000ff */
[----:B------:R2:W-:Y:S02]  /*19610*/  MUFU.EX2 R56, R4 ;  /* 0x0000000400387308 */ /* 0x0005e40000000800 */
[----:B------:R-:W-:Y:S02]  /*19620*/  FSEL R111, R111, RZ, P1 ;  /* 0x000000ff6f6f7208 */ /* 0x000fe40000800000 */
[----:B-1----:R-:W-:Y:S03]  /*19630*/  FMNMX.FTZ R102, R0, R2, !PT ;  /* 0x0000000200667209 */ /* 0x002fe60007810000 */
[--C-:B------:R-:W-:Y:S01]  /*19640*/  FFMA.FTZ R0, R183, UR4, -R111.reuse ;  /* 0x00000004b7007c23 */ /* 0x100fe2000801086f */
[--C-:B------:R-:W-:Y:S01]  /*19650*/  FFMA.FTZ R2, R177, UR4, -R111.reuse ;  /* 0x00000004b1027c23 */ /* 0x100fe2000801086f */
[----:B------:R-:W-:Y:S02]  /*19660*/  FSETP.NEU.FTZ.AND P0, PT, R102, -INF , PT ;  /* 0xff8000006600780b */ /* 0x000fe40003f1d000 */
[----:B------:R1:W-:Y:S01]  /*19670*/  MUFU.EX2 R62, R0 ;  /* 0x00000000003e7308 */ /* 0x0003e20000000800 */
[----:B--2---:R-:W-:Y:S09]  /*19680*/  FFMA.FTZ R4, R25, UR4, -R110 ;  /* 0x0000000419047c23 */ /* 0x004ff2000801086e */
[----:B------:R-:W-:Y:S10]  /*19690*/  MUFU.EX2 R67, R2 ;  /* 0x0000000200437308 */ /* 0x000ff40000000800 */
[----:B------:R2:W3:Y:S01]  /*196a0*/  MUFU.EX2 R66, R4 ;  /* 0x0000000400427308 */ /* 0x0004e20000000800 */
[--C-:B-1----:R-:W-:Y:S01]  /*196b0*/  FFMA.FTZ R0, R176, UR4, -R111.reuse ;  /* 0x00000004b0007c23 */ /* 0x102fe2000801086f */
[----:B------:R-:W-:Y:S08]  /*196c0*/  F2FP.F16.F32.PACK_AB R176, R237, R47 ;  /* 0x0000002fedb0723e */ /* 0x000ff000000000ff */
[----:B------:R-:W1:Y:S01]  /*196d0*/  MUFU.EX2 R57, R0 ;  /* 0x0000000000397308 */ /* 0x000e620000000800 */
[----:B--2---:R-:W-:Y:S01]  /*196e0*/  FFMA.FTZ R4, R184, UR4, -R111 ;  /* 0x00000004b8047c23 */ /* 0x004fe2000801086f */
[----:B------:R-:W-:Y:S01]  /*196f0*/  FMUL.FTZ R184, R102, UR4 ;  /* 0x0000000466b87c20 */ /* 0x000fe20008410000 */
[----:B---3--:R-:W-:Y:S07]  /*19700*/  F2FP.F16.F32.PACK_AB R179, R66, R56 ;  /* 0x0000003842b3723e */ /* 0x008fee00000000ff */
[----:B------:R-:W2:Y:S01]  /*19710*/  MUFU.EX2 R235, R4 ;  /* 0x0000000400eb7308 */ /* 0x000ea20000000800 */
[----:B------:R-:W-:Y:S02]  /*19720*/  FSEL R184, R184, RZ, P0 ;  /* 0x000000ffb8b87208 */ /* 0x000fe40000000000 */
[----:B-1----:R-:W-:Y:S03]  /*19730*/  F2FP.F16.F32.PACK_AB R182, R67, R57 ;  /* 0x0000003943b6723e */ /* 0x002fe600000000ff */
[--C-:B------:R-:W-:Y:S01]  /*19740*/  FFMA.FTZ R0, R210, UR4, -R184.reuse ;  /* 0x00000004d2007c23 */ /* 0x100fe200080108b8 */
[--C-:B------:R-:W-:Y:S01]  /*19750*/  FFMA.FTZ R2, R101, UR4, -R184.reuse ;  /* 0x0000000465027c23 */ /* 0x100fe200080108b8 */
[----:B------:R-:W-:Y:S02]  /*19760*/  IMAD.MOV.U32 R210, RZ, RZ, R241 ;  /* 0x000000ffffd27224 */ /* 0x000fe400078e00f1 */
[----:B------:R1:W-:Y:S03]  /*19770*/  MUFU.EX2 R250, R0 ;  /* 0x0000000000fa7308 */ /* 0x0003e60000000800 */
[----:B------:R-:W-:Y:S02]  /*19780*/  F2FP.F16.F32.PACK_AB R177, R210, R238 ;  /* 0x000000eed2b1723e */ /* 0x000fe400000000ff */
[----:B--2---:R-:W-:Y:S05]  /*19790*/  F2FP.F16.F32.PACK_AB R180, R62, R235 ;  /* 0x000000eb3eb4723e */ /* 0x004fea00000000ff */
[----:B------:R2:W-:Y:S01]  /*197a0*/  MUFU.EX2 R58, R2 ;  /* 0x00000002003a7308 */ /* 0x0005e20000000800 */
[----:B-1----:R-:W-:Y:S01]  /*197b0*/  FFMA.FTZ R0, R206, UR4, -R184 ;  /* 0x00000004ce007c23 */ /* 0x002fe200080108b8 */
[----:B------:R-:W-:Y:S08]  /*197c0*/  MOV R206, R240 ;  /* 0x000000f000ce7202 */ /* 0x000ff00000000f00 */
[----:B------:R1:W3:Y:S01]  /*197d0*/  MUFU.EX2 R61, R0 ;  /* 0x00000000003d7308 */ /* 0x0002e20000000800 */
[----:B--2---:R-:W-:Y:S05]  /*197e0*/  FSEL R2, R104, RZ, P2 ;  /* 0x000000ff68027208 */ /* 0x004fea0001000000 */
[----:B------:R-:W-:Y:S04]  /*197f0*/  FADD.FTZ R2, -R2, R100 ;  /* 0x0000006402027221 */ /* 0x000fe80000010100 */
[----:B------:R-:W-:Y:S01]  /*19800*/  FMUL.FTZ R2, R2, UR4 ;  /* 0x0000000402027c20 */ /* 0x000fe20008410000 */
[----:B-1----:R-:W-:Y:S03]  /*19810*/  FFMA.FTZ R0, R23, UR4, -R184 ;  /* 0x0000000417007c23 */ /* 0x002fe600080108b8 */
[----:B------:R-:W1:Y:S01]  /*19820*/  MUFU.EX2 R100, R2 ;  /* 0x0000000200647308 */ /* 0x000e620000000800 */
[----:B------:R-:W2:Y:S01]  /*19830*/  LDSM.16.MT88.4 R20, [R216+0x9000] ;  /* 0x00900000d814783b */ /* 0x000ea20000004200 */
[----:B---3--:R-:W-:Y:S08]  /*19840*/  F2FP.F16.F32.PACK_AB R181, R61, R250 ;  /* 0x000000fa3db5723e */ /* 0x008ff000000000ff */
[----:B------:R3:W4:Y:S01]  /*19850*/  MUFU.EX2 R64, R0 ;  /* 0x0000000000407308 */ /* 0x0007220000000800 */
[C---:B-1----:R-:W-:Y:S01]  /*19860*/  FMUL.FTZ R6, R100.reuse, R118 ;  /* 0x0000007664067220 */ /* 0x042fe20000410000 */
[C---:B------:R-:W-:Y:S01]  /*19870*/  FMUL.FTZ R7, R100.reuse, R119 ;  /* 0x0000007764077220 */ /* 0x040fe20000410000 */
[C---:B------:R-:W-:Y:S01]  /*19880*/  FMUL.FTZ R18, R100.reuse, R126 ;  /* 0x0000007e64127220 */ /* 0x040fe20000410000 */
[C---:B------:R-:W-:Y:S01]  /*19890*/  FMUL.FTZ R19, R100.reuse, R127 ;  /* 0x0000007f64137220 */ /* 0x040fe20000410000 */
[C---:B------:R-:W-:Y:S01]  /*198a0*/  FMUL.FTZ R35, R100.reuse, R139 ;  /* 0x0000008b64237220 */ /* 0x040fe20000410000 */
[----:B------:R-:W-:Y:S02]  /*198b0*/  IMAD.MOV.U32 R139, RZ, RZ, R60 ;  /* 0x000000ffff8b7224 */ /* 0x000fe400078e003c */
[----:B------:R-:W-:Y:S01]  /*198c0*/  FFMA.FTZ R60, R203, UR4, -R110 ;  /* 0x00000004cb3c7c23 */ /* 0x000fe2000801086e */
[----:B------:R-:W-:Y:S01]  /*198d0*/  FMUL.FTZ R34, R100, R138 ;  /* 0x0000008a64227220 */ /* 0x000fe20000410000 */
[----:B---3--:R-:W-:Y:S01]  /*198e0*/  FSEL R0, R105, RZ, P3 ;  /* 0x000000ff69007208 */ /* 0x008fe20001800000 */
[----:B------:R-:W-:Y:S01]  /*198f0*/  IMAD.MOV.U32 R138, RZ, RZ, R61 ;  /* 0x000000ffff8a7224 */ /* 0x000fe200078e003d */
[----:B----4-:R-:W-:Y:S01]  /*19900*/  F2FP.F16.F32.PACK_AB R183, R58, R64 ;  /* 0x000000403ab7723e */ /* 0x010fe200000000ff */
[C---:B------:R-:W-:Y:S01]  /*19910*/  FMUL.FTZ R70, R100.reuse, R70 ;  /* 0x0000004664467220 */ /* 0x040fe20000410000 */
[----:B------:R-:W-:Y:S01]  /*19920*/  FMUL.FTZ R71, R100, R71 ;  /* 0x0000004764477220 */ /* 0x000fe20000410000 */
[----:B------:R-:W-:Y:S01]  /*19930*/  FADD.FTZ R0, -R0, R3 ;  /* 0x0000000300007221 */ /* 0x000fe20000010100 */
[C---:B------:R-:W-:Y:S01]  /*19940*/  FMUL.FTZ R82, R100.reuse, R82 ;  /* 0x0000005264527220 */ /* 0x040fe20000410000 */
[C---:B------:R-:W-:Y:S01]  /*19950*/  FMUL.FTZ R83, R100.reuse, R83 ;  /* 0x0000005364537220 */ /* 0x040fe20000410000 */
[----:B------:R-:W-:Y:S01]  /*19960*/  FMUL.FTZ R86, R100, R86 ;  /* 0x0000005664567220 */ /* 0x000fe20000410000 */
[----:B------:R-:W-:Y:S01]  /*19970*/  FMUL.FTZ R3, R0, UR4 ;  /* 0x0000000400037c20 */ /* 0x000fe20008410000 */
[----:B------:R-:W-:Y:S01]  /*19980*/  FSEL R0, R103, RZ, P1 ;  /* 0x000000ff67007208 */ /* 0x000fe20000800000 */
[C---:B------:R-:W-:Y:S01]  /*19990*/  FMUL.FTZ R87, R100.reuse, R87 ;  /* 0x0000005764577220 */ /* 0x040fe20000410000 */
[C---:B------:R-:W-:Y:S01]  /*199a0*/  FMUL.FTZ R98, R100.reuse, R98 ;  /* 0x0000006264627220 */ /* 0x040fe20000410000 */
[----:B------:R1:W3:Y:S01]  /*199b0*/  MUFU.EX2 R101, R3 ;  /* 0x0000000300657308 */ /* 0x0002e20000000800 */
[----:B------:R-:W-:Y:S01]  /*199c0*/  FMUL.FTZ R99, R100, R99 ;  /* 0x0000006364637220 */ /* 0x000fe20000410000 */
[----:B-1----:R-:W-:Y:S01]  /*199d0*/  FADD.FTZ R3, -R0, R106 ;  /* 0x0000006a00037221 */ /* 0x002fe20000010100 */
[----:B------:R-:W-:Y:S01]  /*199e0*/  FSEL R0, R102, RZ, P0 ;  /* 0x000000ff66007208 */ /* 0x000fe20000000000 */
[----:B---3--:R-:W-:Y:S01]  /*199f0*/  FMUL.FTZ R32, R101, R136 ;  /* 0x0000008865207220 */ /* 0x008fe20000410000 */
[----:B------:R-:W-:Y:S02]  /*19a00*/  IMAD.MOV.U32 R136, RZ, RZ, R210 ;  /* 0x000000ffff887224 */ /* 0x000fe400078e00d2 */
[----:B------:R-:W-:Y:S01]  /*19a10*/  FMUL.FTZ R2, R3, UR4 ;  /* 0x0000000403027c20 */ /* 0x000fe20008410000 */
[----:B------:R-:W-:Y:S01]  /*19a20*/  FFMA.FTZ R3, R24, UR4, -R109 ;  /* 0x0000000418037c23 */ /* 0x000fe2000801086d */
[----:B------:R-:W-:Y:S01]  /*19a30*/  FADD.FTZ R0, -R0, R107 ;  /* 0x0000006b00007221 */ /* 0x000fe20000010100 */
[----:B------:R-:W-:Y:S01]  /*19a40*/  MOV R107, R239 ;  /* 0x000000ef006b7202 */ /* 0x000fe20000000f00 */
[----:B------:R-:W-:Y:S01]  /*19a50*/  FFMA.FTZ R106, R205, UR4, -R111 ;  /* 0x00000004cd6a7c23 */ /* 0x000fe2000801086f */
[----:B------:R1:W-:Y:S01]  /*19a60*/  MUFU.EX2 R244, R3 ;  /* 0x0000000300f47308 */ /* 0x0003e20000000800 */
[----:B------:R-:W-:Y:S01]  /*19a70*/  FMUL.FTZ R0, R0, UR4 ;  /* 0x0000000400007c20 */ /* 0x000fe20008410000 */
[C---:B------:R-:W-:Y:S01]  /*19a80*/  FMUL.FTZ R4, R101.reuse, R116 ;  /* 0x0000007465047220 */ /* 0x040fe20000410000 */
[C---:B------:R-:W-:Y:S01]  /*19a90*/  FMUL.FTZ R5, R101.reuse, R117 ;  /* 0x0000007565057220 */ /* 0x040fe20000410000 */
[C---:B------:R-:W-:Y:S01]  /*19aa0*/  FMUL.FTZ R16, R101.reuse, R124 ;  /* 0x0000007c65107220 */ /* 0x040fe20000410000 */
[----:B------:R-:W-:Y:S01]  /*19ab0*/  LDSM.16.MT88.4 R116, [R216+0xb000] ;  /* 0x00b00000d874783b */ /* 0x000fe20000004200 */
[C---:B------:R-:W-:Y:S01]  /*19ac0*/  FMUL.FTZ R17, R101.reuse, R125 ;  /* 0x0000007d65117220 */ /* 0x040fe20000410000 */
[C---:B------:R-:W-:Y:S03]  /*19ad0*/  FMUL.FTZ R33, R101.reuse, R137 ;  /* 0x0000008965217220 */ /* 0x040fe60000410000 */
[----:B------:R-:W3:Y:S01]  /*19ae0*/  MUFU.EX2 R0, R0 ;  /* 0x0000000000007308 */ /* 0x000ee20000000800 */
[----:B------:R-:W-:Y:S01]  /*19af0*/  IMAD.MOV.U32 R137, RZ, RZ, R62 ;  /* 0x000000ffff897224 */ /* 0x000fe200078e003e */
[-C--:B--2---:R-:W-:Y:S01]  /*19b00*/  HMMA.16816.F32 R4, R176, R20.reuse, R4 ;  /* 0x00000014b004723c */ /* 0x084fe20000001804 */
[----:B------:R-:W-:Y:S01]  /*19b10*/  PLOP3.LUT P0, PT, PT, PT, UP0, 0x80, 0x0 ;  /* 0x000000000000781c */ /* 0x000fe20003f0f008 */
[----:B------:R-:W-:Y:S03]  /*19b20*/  LDSM.16.MT88.4 R124, [R218+0x9400] ;  /* 0x00940000da7c783b */ /* 0x000fe60000004200 */
[----:B------:R-:W-:Y:S03]  /*19b30*/  FMUL.FTZ R68, R101, R68 ;  /* 0x0000004465447220 */ /* 0x000fe60000410000 */
[----:B------:R-:W2:Y:S03]  /*19b40*/  MUFU.EX2 R2, R2 ;  /* 0x0000000200027308 */ /* 0x000ea60000000800 */
[----:B-1----:R-:W-:Y:S01]  /*19b50*/  FFMA.FTZ R3, R189, UR4, -R109 ;  /* 0x00000004bd037c23 */ /* 0x002fe2000801086d */
[----:B------:R-:W-:Y:S01]  /*19b60*/  MOV R189, R65 ;  /* 0x0000004100bd7202 */ /* 0x000fe20000000f00 */
[C---:B------:R-:W-:Y:S01]  /*19b70*/  FMUL.FTZ R65, R101.reuse, R169 ;  /* 0x000000a965417220 */ /* 0x040fe20000410000 */
[C---:B------:R-:W-:Y:S01]  /*19b80*/  FMUL.FTZ R69, R101.reuse, R69 ;  /* 0x0000004565457220 */ /* 0x040fe20000410000 */
[----:B------:R-:W-:Y:S03]  /*19b90*/  FMUL.FTZ R80, R101, R80 ;  /* 0x0000005065507220 */ /* 0x000fe60000410000 */
[----:B------:R1:W4:Y:S01]  /*19ba0*/  MUFU.EX2 R243, R3 ;  /* 0x0000000300f37308 */ /* 0x0003220000000800 */
[C---:B---3--:R-:W-:Y:S01]  /*19bb0*/  FMUL.FTZ R31, R0.reuse, R143 ;  /* 0x0000008f001f7220 */ /* 0x048fe20000410000 */
[----:B------:R-:W-:Y:S02]  /*19bc0*/  IMAD.MOV.U32 R143, RZ, RZ, R237 ;  /* 0x000000ffff8f7224 */ /* 0x000fe400078e00ed */
[C---:B------:R-:W-:Y:S01]  /*19bd0*/  FMUL.FTZ R30, R0.reuse, R142 ;  /* 0x0000008e001e7220 */ /* 0x040fe20000410000 */
[----:B------:R-:W-:Y:S01]  /*19be0*/  MOV R142, R235 ;  /* 0x000000eb008e7202 */ /* 0x000fe20000000f00 */
[C---:B------:R-:W-:Y:S01]  /*19bf0*/  FMUL.FTZ R46, R0.reuse, R158 ;  /* 0x0000009e002e7220 */ /* 0x040fe20000410000 */
[----:B------:R-:W-:Y:S02]  /*19c00*/  IMAD.MOV.U32 R158, RZ, RZ, R206 ;  /* 0x000000ffff9e7224 */ /* 0x000fe400078e00ce */
[C---:B------:R-:W-:Y:S01]  /*19c10*/  FMUL.FTZ R10, R0.reuse, R114 ;  /* 0x00000072000a7220 */ /* 0x040fe20000410000 */
[----:B------:R-:W-:Y:S01]  /*19c20*/  FMUL.FTZ R11, R0, R115 ;  /* 0x00000073000b7220 */ /* 0x000fe20000410000 */
[C---:B--2---:R-:W-:Y:S01]  /*19c30*/  FMUL.FTZ R40, R2.reuse, R144 ;  /* 0x0000009002287220 */ /* 0x044fe20000410000 */
[----:B------:R-:W-:Y:S02]  /*19c40*/  IMAD.MOV.U32 R144, RZ, RZ, R215 ;  /* 0x000000ffff907224 */ /* 0x000fe400078e00d7 */
[C---:B------:R-:W-:Y:S01]  /*19c50*/  FMUL.FTZ R41, R2.reuse, R145 ;  /* 0x0000009102297220 */ /* 0x040fe20000410000 */
[----:B------:R-:W-:Y:S02]  /*19c60*/  IMAD.MOV.U32 R145, RZ, RZ, R214 ;  /* 0x000000ffff917224 */ /* 0x000fe400078e00d6 */
[C---:B------:R-:W-:Y:S01]  /*19c70*/  FMUL.FTZ R45, R2.reuse, R157 ;  /* 0x0000009d022d7220 */ /* 0x040fe20000410000 */
[----:B------:R-:W-:Y:S02]  /*19c80*/  IMAD.MOV.U32 R157, RZ, RZ, R213 ;  /* 0x000000ffff9d7224 */ /* 0x000fe400078e00d5 */
[----:B------:R-:W-:Y:S01]  /*19c90*/  FMUL.FTZ R29, R2, R141 ;  /* 0x0000008d021d7220 */ /* 0x000fe20000410000 */
[----:B------:R-:W-:Y:S02]  /*19ca0*/  IMAD.MOV.U32 R141, RZ, RZ, R47 ;  /* 0x000000ffff8d7224 */ /* 0x000fe400078e002f */
[----:B-1----:R-:W-:Y:S01]  /*19cb0*/  FFMA.FTZ R3, R188, UR4, -R110 ;  /* 0x00000004bc037c23 */ /* 0x002fe2000801086e */
[----:B------:R-:W-:Y:S01]  /*19cc0*/  FMUL.FTZ R47, R0, R159 ;  /* 0x0000009f002f7220 */ /* 0x000fe20000410000 */
[----:B------:R-:W-:Y:S01]  /*19cd0*/  MOV R159, R212 ;  /* 0x000000d4009f7202 */ /* 0x000fe20000000f00 */
[C---:B------:R-:W-:Y:S01]  /*19ce0*/  FMUL.FTZ R8, R2.reuse, R112 ;  /* 0x0000007002087220 */ /* 0x040fe20000410000 */
[----:B------:R1:W-:Y:S01]  /*19cf0*/  MUFU.EX2 R241, R3 ;  /* 0x0000000300f17308 */ /* 0x0003e20000000800 */
[C---:B------:R-:W-:Y:S01]  /*19d00*/  FMUL.FTZ R9, R2.reuse, R113 ;  /* 0x0000007102097220 */ /* 0x040fe20000410000 */
[C---:B------:R-:W-:Y:S01]  /*19d10*/  FMUL.FTZ R12, R2.reuse, R120 ;  /* 0x00000078020c7220 */ /* 0x040fe20000410000 */
[----:B------:R-:W-:Y:S01]  /*19d20*/  FMUL.FTZ R13, R2, R121 ;  /* 0x00000079020d7220 */ /* 0x000fe20000410000 */
[C---:B------:R-:W-:Y:S01]  /*19d30*/  FMUL.FTZ R14, R0.reuse, R122 ;  /* 0x0000007a000e7220 */ /* 0x040fe20000410000 */
[----:B------:R-:W-:Y:S01]  /*19d40*/  FMUL.FTZ R15, R0, R123 ;  /* 0x0000007b000f7220 */ /* 0x000fe20000410000 */
[----:B------:R-:W2:Y:S01]  /*19d50*/  LDSM.16.MT88.4 R112, [R218+0xa000] ;  /* 0x00a00000da70783b */ /* 0x000ea20000004200 */
[C---:B------:R-:W-:Y:S01]  /*19d60*/  FMUL.FTZ R24, R2.reuse, R128 ;  /* 0x0000008002187220 */ /* 0x040fe20000410000 */
[C---:B------:R-:W-:Y:S04]  /*19d70*/  HMMA.16816.F32 R8, R180.reuse, R20, R8 ;  /* 0x00000014b408723c */ /* 0x040fe80000001808 */
[----:B------:R-:W-:Y:S01]  /*19d80*/  FMUL.FTZ R25, R2, R129 ;  /* 0x0000008102197220 */ /* 0x000fe20000410000 */
[----:B------:R-:W-:Y:S01]  /*19d90*/  FMUL.FTZ R26, R0, R130 ;  /* 0x00000082001a7220 */ /* 0x000fe20000410000 */
[-C--:B------:R-:W-:Y:S05]  /*19da0*/  HMMA.16816.F32 R12, R180, R22.reuse, R12 ;  /* 0x00000016b40c723c */ /* 0x080fea000000180c */
[----:B-1----:R-:W-:Y:S01]  /*19db0*/  FFMA.FTZ R3, R199, UR4, -R109 ;  /* 0x00000004c7037c23 */ /* 0x002fe2000801086d */
[C---:B------:R-:W-:Y:S03]  /*19dc0*/  HMMA.16816.F32 R16, R176.reuse, R22, R16 ;  /* 0x00000016b010723c */ /* 0x040fe60000001810 */
[----:B------:R1:W-:Y:S02]  /*19dd0*/  MUFU.EX2 R240, R3 ;  /* 0x0000000300f07308 */ /* 0x0003e40000000800 */
[----:B------:R-:W-:Y:S02]  /*19de0*/  IMAD.MOV.U32 R199, RZ, RZ, R48 ;  /* 0x000000ffffc77224 */ /* 0x000fe400078e0030 */
[C---:B------:R-:W-:Y:S01]  /*19df0*/  FMUL.FTZ R48, R101.reuse, R152 ;  /* 0x0000009865307220 */ /* 0x040fe20000410000 */
[----:B------:R-:W-:Y:S03]  /*19e00*/  IMAD.MOV.U32 R152, RZ, RZ, R211 ;  /* 0x000000ffff987224 */ /* 0x000fe600078e00d3 */
[C---:B------:R-:W-:Y:S01]  /*19e10*/  FMUL.FTZ R20, R101.reuse, R132 ;  /* 0x0000008465147220 */ /* 0x040fe20000410000 */
[C---:B------:R-:W-:Y:S01]  /*19e20*/  FMUL.FTZ R21, R101.reuse, R133 ;  /* 0x0000008565157220 */ /* 0x040fe20000410000 */
[C---:B------:R-:W-:Y:S01]  /*19e30*/  FMUL.FTZ R22, R100.reuse, R134 ;  /* 0x0000008664167220 */ /* 0x040fe20000410000 */
[----:B------:R-:W-:Y:S01]  /*19e40*/  FMUL.FTZ R23, R100, R135 ;  /* 0x0000008764177220 */ /* 0x000fe20000410000 */
[----:B------:R-:W-:Y:S01]  /*19e50*/  FMUL.FTZ R27, R0, R131 ;  /* 0x00000083001b7220 */ /* 0x000fe20000410000 */
[----:B------:R-:W-:Y:S01]  /*19e60*/  IMAD.MOV.U32 R134, RZ, RZ, R57 ;  /* 0x000000ffff867224 */ /* 0x000fe200078e0039 */
[----:B------:R-:W-:Y:S01]  /*19e70*/  LDSM.16.MT88.4 R128, [R216+0xa400] ;  /* 0x00a40000d880783b */ /* 0x000fe20000004200 */
[----:B------:R-:W-:Y:S02]  /*19e80*/  IMAD.MOV.U32 R133, RZ, RZ, R56 ;  /* 0x000000ffff857224 */ /* 0x000fe400078e0038 */
[----:B------:R-:W-:Y:S01]  /*19e90*/  FMUL.FTZ R57, R2, R161 ;  /* 0x000000a102397220 */ /* 0x000fe20000410000 */
[----:B------:R-:W-:Y:S01]  /*19ea0*/  MOV R132, R63 ;  /* 0x0000003f00847202 */ /* 0x000fe20000000f00 */
        /* <DEDUP_REMOVED lines=8> */
[--C-:B------:R-:W-:Y:S01]  /*19f30*/  FFMA.FTZ R36, R28, UR4, -R110.reuse ;  /* 0x000000041c247c23 */ /* 0x100fe2000801086e */
[----:B------:R-:W-:Y:S03]  /*19f40*/  FMUL.FTZ R28, R2, R140 ;  /* 0x0000008c021c7220 */ /* 0x000fe60000410000 */
[----:B------:R3:W5:Y:S01]  /*19f50*/  MUFU.EX2 R242, R36 ;  /* 0x0000002400f27308 */ /* 0x0007620000000800 */
[C---:B------:R-:W-:Y:S01]  /*19f60*/  FMUL.FTZ R37, R101.reuse, R149 ;  /* 0x0000009565257220 */ /* 0x040fe20000410000 */
[----:B------:R-:W-:Y:S01]  /*19f70*/  MOV R147, R51 ;  /* 0x0000003300937202 */ /* 0x000fe20000000f00 */
[----:B------:R-:W-:Y:S01]  /*19f80*/  FMUL.FTZ R51, R100, R155 ;  /* 0x0000009b64337220 */ /* 0x000fe20000410000 */
[-C--:B------:R-:W-:Y:S03]  /*19f90*/  HMMA.16816.F32 R28, R180, R38.reuse, R28 ;  /* 0x00000026b41c723c */ /* 0x080fe6000000181c */
[----:B-1----:R-:W-:Y:S01]  /*19fa0*/  FFMA.FTZ R3, R202, UR4, -R110 ;  /* 0x00000004ca037c23 */ /* 0x002fe2000801086e */
[----:B------:R-:W-:Y:S02]  /*19fb0*/  IMAD.MOV.U32 R188, RZ, RZ, R50 ;  /* 0x000000ffffbc7224 */ /* 0x000fe400078e0032 */
[----:B------:R-:W-:Y:S01]  /*19fc0*/  FMUL.FTZ R50, R100, R154 ;  /* 0x0000009a64327220 */ /* 0x000fe20000410000 */
[C---:B------:R-:W-:Y:S01]  /*19fd0*/  HMMA.16816.F32 R32, R176.reuse, R38, R32 ;  /* 0x00000026b020723c */ /* 0x040fe20000001820 */
[----:B------:R1:W-:Y:S03]  /*19fe0*/  MUFU.EX2 R237, R3 ;  /* 0x0000000300ed7308 */ /* 0x0003e60000000800 */
[----:B------:R-:W-:Y:S01]  /*19ff0*/  FMUL.FTZ R44, R2, R156 ;  /* 0x0000009c022c7220 */ /* 0x000fe20000410000 */
[----:B------:R-:W-:Y:S02]  /*1a000*/  IMAD.MOV.U32 R146, RZ, RZ, R49 ;  /* 0x000000ffff927224 */ /* 0x000fe400078e0031 */
[C---:B---3--:R-:W-:Y:S01]  /*1a010*/  FMUL.FTZ R36, R101.reuse, R148 ;  /* 0x0000009465247220 */ /* 0x048fe20000410000 */
[C---:B------:R-:W-:Y:S03]  /*1a020*/  FMUL.FTZ R38, R100.reuse, R150 ;  /* 0x0000009664267220 */ /* 0x040fe60000410000 */
[----:B------:R-:W-:Y:S01]  /*1a030*/  FMUL.FTZ R39, R100, R151 ;  /* 0x0000009764277220 */ /* 0x000fe20000410000 */
[C---:B------:R-:W-:Y:S01]  /*1a040*/  FMUL.FTZ R49, R101.reuse, R153 ;  /* 0x0000009965317220 */ /* 0x040fe20000410000 */
[----:B------:R-:W-:Y:S02]  /*1a050*/  IMAD.MOV.U32 R140, RZ, RZ, R238 ;  /* 0x000000ffff8c7224 */ /* 0x000fe400078e00ee */
[----:B------:R-:W-:Y:S01]  /*1a060*/  FMUL.FTZ R56, R2, R160 ;  /* 0x000000a002387220 */ /* 0x000fe20000410000 */
[----:B------:R-:W-:Y:S02]  /*1a070*/  IMAD.MOV.U32 R150, RZ, RZ, R58 ;  /* 0x000000ffff967224 */ /* 0x000fe400078e003a */
[----:B------:R-:W-:Y:S01]  /*1a080*/  FMUL.FTZ R58, R0, R162 ;  /* 0x000000a2003a7220 */ /* 0x000fe20000410000 */
[----:B------:R-:W-:Y:S01]  /*1a090*/  FMUL.FTZ R61, R2, R173 ;  /* 0x000000ad023d7220 */ /* 0x000fe20000410000 */
[-C--:B------:R-:W-:Y:S01]  /*1a0a0*/  HMMA.16816.F32 R36, R176, R52.reuse, R36 ;  /* 0x00000034b024723c */ /* 0x080fe20000001824 */
[----:B------:R-:W3:Y:S01]  /*1a0b0*/  LDL.LU R162, [R1+0x8] ;  /* 0x0000080001a27983 */ /* 0x000ee20000300800 */
[----:B------:R-:W-:Y:S01]  /*1a0c0*/  MUFU.EX2 R238, R60 ;  /* 0x0000003c00ee7308 */ /* 0x000fe20000000800 */
[----:B-1----:R-:W-:Y:S01]  /*1a0d0*/  FFMA.FTZ R3, R204, UR4, -R111 ;  /* 0x00000004cc037c23 */ /* 0x002fe2000801086f */
[----:B------:R-:W-:Y:S01]  /*1a0e0*/  MOV R173, R138 ;  /* 0x0000008a00ad7202 */ /* 0x000fe20000000f00 */
[----:B------:R-:W3:Y:S01]  /*1a0f0*/  LDL.LU R161, [R1+0x30] ;  /* 0x0000300001a17983 */ /* 0x000ee20000300800 */
[C---:B------:R-:W-:Y:S06]  /*1a100*/  HMMA.16816.F32 R40, R180.reuse, R52, R40 ;  /* 0x00000034b428723c */ /* 0x040fec0000001828 */
[----:B------:R1:W-:Y:S01]  /*1a110*/  MUFU.EX2 R235, R3 ;  /* 0x0000000300eb7308 */ /* 0x0003e20000000800 */
[----:B------:R-:W-:Y:S01]  /*1a120*/  FMUL.FTZ R62, R0, R174 ;  /* 0x000000ae003e7220 */ /* 0x000fe20000410000 */
[-C--:B------:R-:W-:Y:S03]  /*1a130*/  HMMA.16816.F32 R44, R180, R54.reuse, R44 ;  /* 0x00000036b42c723c */ /* 0x080fe6000000182c */
[----:B------:R-:W-:Y:S03]  /*1a140*/  IMAD.MOV.U32 R174, RZ, RZ, R137 ;  /* 0x000000ffffae7224 */ /* 0x000fe600078e0089 */
[C---:B------:R-:W-:Y:S05]  /*1a150*/  HMMA.16816.F32 R48, R176.reuse, R54, R48 ;  /* 0x00000036b030723c */ /* 0x040fea0000001830 */
[C---:B------:R-:W-:Y:S01]  /*1a160*/  FMUL.FTZ R52, R101.reuse, R164 ;  /* 0x000000a465347220 */ /* 0x040fe20000410000 */
[----:B------:R-:W-:Y:S01]  /*1a170*/  FMUL.FTZ R53, R101, R165 ;  /* 0x000000a565357220 */ /* 0x000fe20000410000 */
[C---:B------:R-:W-:Y:S01]  /*1a180*/  FMUL.FTZ R54, R100.reuse, R166 ;  /* 0x000000a664367220 */ /* 0x040fe20000410000 */
[----:B------:R-:W-:Y:S03]  /*1a190*/  FMUL.FTZ R55, R100, R167 ;  /* 0x000000a764377220 */ /* 0x000fe60000410000 */
[----:B-1----:R-:W-:Y:S01]  /*1a1a0*/  FFMA.FTZ R3, R191, UR4, -R111 ;  /* 0x00000004bf037c23 */ /* 0x002fe2000801086f */
[----:B------:R-:W-:Y:S01]  /*1a1b0*/  MOV R151, R59 ;  /* 0x0000003b00977202 */ /* 0x000fe20000000f00 */
[----:B------:R-:W-:Y:S02]  /*1a1c0*/  IMAD.MOV.U32 R156, RZ, RZ, R236 ;  /* 0x000000ffff9c7224 */ /* 0x000fe400078e00ec */
[----:B------:R-:W-:Y:S01]  /*1a1d0*/  FMUL.FTZ R59, R0, R163 ;  /* 0x000000a3003b7220 */ /* 0x000fe20000410000 */
[-C--:B--2---:R-:W-:Y:S01]  /*1a1e0*/  HMMA.16816.F32 R52, R176, R112.reuse, R52 ;  /* 0x00000070b034723c */ /* 0x084fe20000001834 */
[----:B------:R1:W-:Y:S02]  /*1a1f0*/  MUFU.EX2 R215, R3 ;  /* 0x0000000300d77308 */ /* 0x0003e40000000800 */
[----:B------:R-:W-:Y:S01]  /*1a200*/  FMUL.FTZ R60, R2, R172 ;  /* 0x000000ac023c7220 */ /* 0x000fe20000410000 */
[----:B------:R-:W-:Y:S01]  /*1a210*/  FMUL.FTZ R63, R0, R175 ;  /* 0x000000af003f7220 */ /* 0x000fe20000410000 */
[----:B------:R-:W-:Y:S01]  /*1a220*/  IMAD.MOV.U32 R172, RZ, RZ, R139 ;  /* 0x000000ffffac7224 */ /* 0x000fe200078e008b */
[C---:B------:R-:W-:Y:S05]  /*1a230*/  HMMA.16816.F32 R56, R180.reuse, R112, R56 ;  /* 0x00000070b438723c */ /* 0x040fea0000001838 */
[----:B------:R-:W2:Y:S01]  /*1a240*/  MUFU.EX2 R236, R106 ;  /* 0x0000006a00ec7308 */ /* 0x000ea20000000800 */
[----:B------:R-:W-:Y:S01]  /*1a250*/  IMAD.MOV.U32 R149, RZ, RZ, R67 ;  /* 0x000000ffff957224 */ /* 0x000fe200078e0043 */
[-C--:B------:R-:W-:Y:S04]  /*1a260*/  HMMA.16816.F32 R60, R180, R114.reuse, R60 ;  /* 0x00000072b43c723c */ /* 0x080fe8000000183c */
[----:B------:R-:W-:Y:S02]  /*1a270*/  IMAD.MOV.U32 R148, RZ, RZ, R66 ;  /* 0x000000ffff947224 */ /* 0x000fe400078e0042 */
[----:B-1----:R-:W-:Y:S01]  /*1a280*/  FFMA.FTZ R3, R195, UR4, -R111 ;  /* 0x00000004c3037c23 */ /* 0x002fe2000801086f */
[C---:B------:R-:W-:Y:S01]  /*1a290*/  FMUL.FTZ R66, R100.reuse, R170 ;  /* 0x000000aa64427220 */ /* 0x040fe20000410000 */
[----:B------:R-:W-:Y:S02]  /*1a2a0*/  FMUL.FTZ R67, R100, R171 ;  /* 0x000000ab64437220 */ /* 0x000fe40000410000 */
[----:B------:R1:W2:Y:S01]  /*1a2b0*/  MUFU.EX2 R214, R3 ;  /* 0x0000000300d67308 */ /* 0x0002a20000000800 */
[----:B------:R-:W-:Y:S01]  /*1a2c0*/  LDSM.16.MT88.4 R168, [R218+0xac00] ;  /* 0x00ac0000daa8783b */ /* 0x000fe20000004200 */
[----:B------:R-:W-:Y:S02]  /*1a2d0*/  IMAD.MOV.U32 R175, RZ, RZ, R136 ;  /* 0x000000ffffaf7224 */ /* 0x000fe400078e0088 */
[C---:B------:R-:W-:Y:S01]  /*1a2e0*/  FMUL.FTZ R72, R2.reuse, R72 ;  /* 0x0000004802487220 */ /* 0x040fe20000410000 */
[----:B------:R-:W-:Y:S01]  /*1a2f0*/  FMUL.FTZ R73, R2, R73 ;  /* 0x0000004902497220 */ /* 0x000fe20000410000 */
[C---:B------:R-:W-:Y:S03]  /*1a300*/  HMMA.16816.F32 R64, R176.reuse, R114, R64 ;  /* 0x00000072b040723c */ /* 0x040fe60000001840 */
[----:B------:R-:W4:Y:S01]  /*1a310*/  LDSM.16.MT88.4 R112, [R218+0xb000] ;  /* 0x00b00000da70783b */ /* 0x000f220000004200 */
[C---:B------:R-:W-:Y:S02]  /*1a320*/  FMUL.FTZ R74, R0.reuse, R74 ;  /* 0x0000004a004a7220 */ /* 0x040fe40000410000 */
[-C--:B------:R-:W-:Y:S05]  /*1a330*/  HMMA.16816.F32 R68, R176, R116.reuse, R68 ;  /* 0x00000074b044723c */ /* 0x080fea0000001844 */
[----:B------:R-:W-:Y:S01]  /*1a340*/  FMUL.FTZ R75, R0, R75 ;  /* 0x0000004b004b7220 */ /* 0x000fe20000410000 */
[--C-:B-1----:R-:W-:Y:S01]  /*1a350*/  FFMA.FTZ R3, R208, UR4, -R184.reuse ;  /* 0x00000004d0037c23 */ /* 0x102fe200080108b8 */
[C---:B------:R-:W-:Y:S01]  /*1a360*/  FMUL.FTZ R76, R2.reuse, R76 ;  /* 0x0000004c024c7220 */ /* 0x040fe20000410000 */
[----:B------:R-:W-:Y:S01]  /*1a370*/  FMUL.FTZ R77, R2, R77 ;  /* 0x0000004d024d7220 */ /* 0x000fe20000410000 */
[----:B------:R-:W-:Y:S01]  /*1a380*/  LDSM.16.MT88.4 R136, [R218+0x9c00] ;  /* 0x009c0000da88783b */ /* 0x000fe20000004200 */
[----:B------:R1:W-:Y:S01]  /*1a390*/  MUFU.EX2 R213, R3 ;  /* 0x0000000300d57308 */ /* 0x0003e20000000800 */
[C---:B------:R-:W-:Y:S01]  /*1a3a0*/  FMUL.FTZ R78, R0.reuse, R78 ;  /* 0x0000004e004e7220 */ /* 0x040fe20000410000 */
[C---:B------:R-:W-:Y:S04]  /*1a3b0*/  HMMA.16816.F32 R72, R180.reuse, R116, R72 ;  /* 0x00000074b448723c */ /* 0x040fe80000001848 */
[----:B------:R-:W-:Y:S01]  /*1a3c0*/  FMUL.FTZ R79, R0, R79 ;  /* 0x0000004f004f7220 */ /* 0x000fe20000410000 */
[C---:B------:R-:W-:Y:S01]  /*1a3d0*/  FMUL.FTZ R81, R101.reuse, R81 ;  /* 0x0000005165517220 */ /* 0x040fe20000410000 */
[C---:B------:R-:W-:Y:S01]  /*1a3e0*/  FMUL.FTZ R84, R101.reuse, R84 ;  /* 0x0000005465547220 */ /* 0x040fe20000410000 */
[C---:B------:R-:W-:Y:S01]  /*1a3f0*/  FMUL.FTZ R85, R101.reuse, R85 ;  /* 0x0000005565557220 */ /* 0x040fe20000410000 */
[--C-:B------:R-:W-:Y:S03]  /*1a400*/  FFMA.FTZ R106, R190, UR4, -R184.reuse ;  /* 0x00000004be6a7c23 */ /* 0x100fe600080108b8 */
[-C--:B------:R-:W-:Y:S01]  /*1a410*/  HMMA.16816.F32 R76, R180, R118.reuse, R76 ;  /* 0x00000076b44c723c */ /* 0x080fe2000000184c */
[----:B------:R-:W-:Y:S02]  /*1a420*/  MUFU.EX2 R211, R106 ;  /* 0x0000006a00d37308 */ /* 0x000fe40000000800 */
[----:B------:R-:W-:Y:S01]  /*1a430*/  FMUL.FTZ R96, R101, R96 ;  /* 0x0000006065607220 */ /* 0x000fe20000410000 */
[--C-:B-1----:R-:W-:Y:S01]  /*1a440*/  FFMA.FTZ R3, R209, UR4, -R184.reuse ;  /* 0x00000004d1037c23 */ /* 0x102fe200080108b8 */
[----:B------:R-:W-:Y:S01]  /*1a450*/  FMUL.FTZ R97, R101, R97 ;  /* 0x0000006165617220 */ /* 0x000fe20000410000 */
[C---:B------:R-:W-:Y:S01]  /*1a460*/  HMMA.16816.F32 R80, R176.reuse, R118, R80 ;  /* 0x00000076b050723c */ /* 0x040fe20000001850 */
[----:B------:R-:W1:Y:S04]  /*1a470*/  LDSM.16.MT88.4 R116, [R216+0x9400] ;  /* 0x00940000d874783b */ /* 0x000e680000004200 */
[----:B------:R5:W2:Y:S01]  /*1a480*/  MUFU.EX2 R212, R3 ;  /* 0x0000000300d47308 */ /* 0x000aa20000000800 */
[C---:B------:R-:W-:Y:S01]  /*1a490*/  FMUL.FTZ R88, R2.reuse, R88 ;  /* 0x0000005802587220 */ /* 0x040fe20000410000 */
[----:B------:R-:W-:Y:S01]  /*1a4a0*/  FMUL.FTZ R89, R2, R89 ;  /* 0x0000005902597220 */ /* 0x000fe20000410000 */
[C---:B------:R-:W-:Y:S03]  /*1a4b0*/  FMUL.FTZ R90, R0.reuse, R90 ;  /* 0x0000005a005a7220 */ /* 0x040fe60000410000 */
[----:B------:R-:W-:Y:S01]  /*1a4c0*/  FMUL.FTZ R91, R0, R91 ;  /* 0x0000005b005b7220 */ /* 0x000fe20000410000 */
[-C--:B----4-:R-:W-:Y:S03]  /*1a4d0*/  HMMA.16816.F32 R84, R176, R112.reuse, R84 ;  /* 0x00000070b054723c */ /* 0x090fe60000001854 */
[C---:B------:R-:W-:Y:S01]  /*1a4e0*/  FMUL.FTZ R92, R2.reuse, R92 ;  /* 0x0000005c025c7220 */ /* 0x040fe20000410000 */
[----:B------:R-:W-:Y:S01]  /*1a4f0*/  FMUL.FTZ R93, R2, R93 ;  /* 0x0000005d025d7220 */ /* 0x000fe20000410000 */
[C---:B------:R-:W-:Y:S01]  /*1a500*/  FMUL.FTZ R94, R0.reuse, R94 ;  /* 0x0000005e005e7220 */ /* 0x040fe20000410000 */
[C---:B------:R-:W-:Y:S05]  /*1a510*/  HMMA.16816.F32 R88, R180.reuse, R112, R88 ;  /* 0x00000070b458723c */ /* 0x040fea0000001858 */
[----:B-----5:R-:W-:Y:S01]  /*1a520*/  FFMA.FTZ R3, R193, UR4, -R184 ;  /* 0x00000004c1037c23 */ /* 0x020fe200080108b8 */
[----:B------:R-:W-:Y:S01]  /*1a530*/  FMUL.FTZ R95, R0, R95 ;  /* 0x0000005f005f7220 */ /* 0x000fe20000410000 */
[----:B------:R-:W-:Y:S01]  /*1a540*/  F2FP.F16.F32.PACK_AB R112, R243, R244 ;  /* 0x000000f4f370723e */ /* 0x000fe200000000ff */
[----:B------:R-:W-:Y:S01]  /*1a550*/  IMAD.MOV.U32 R163, RZ, RZ, R142 ;  /* 0x000000ffffa37224 */ /* 0x000fe200078e008e */
[----:B------:R4:W5:Y:S02]  /*1a560*/  MUFU.EX2 R210, R3 ;  /* 0x0000000300d27308 */ /* 0x0009640000000800 */
[----:B------:R-:W-:Y:S02]  /*1a570*/  F2FP.F16.F32.PACK_AB R113, R241, R242 ;  /* 0x000000f2f171723e */ /* 0x000fe400000000ff */
[-C--:B------:R-:W-:Y:S03]  /*1a580*/  HMMA.16816.F32 R92, R180, R114.reuse, R92 ;  /* 0x00000072b45c723c */ /* 0x080fe6000000185c */
[----:B--2---:R-:W-:Y:S02]  /*1a590*/  F2FP.F16.F32.PACK_AB R120, R236, R235 ;  /* 0x000000ebec78723e */ /* 0x004fe400000000ff */
[----:B------:R-:W-:Y:S01]  /*1a5a0*/  F2FP.F16.F32.PACK_AB R122, R214, R215 ;  /* 0x000000d7d67a723e */ /* 0x000fe200000000ff */
[----:B------:R-:W-:Y:S05]  /*1a5b0*/  HMMA.16816.F32 R96, R176, R114, R96 ;  /* 0x00000072b060723c */ /* 0x000fea0000001860 */
[----:B------:R-:W-:Y:S01]  /*1a5c0*/  F2FP.F16.F32.PACK_AB R121, R212, R213 ;  /* 0x000000d5d479723e */ /* 0x000fe200000000ff */
[--C-:B----4-:R-:W-:Y:S01]  /*1a5d0*/  FFMA.FTZ R3, R197, UR4, -R109.reuse ;  /* 0x00000004c5037c23 */ /* 0x110fe2000801086d */
[----:B------:R-:W-:Y:S03]  /*1a5e0*/  F2FP.F16.F32.PACK_AB R114, R239, R240 ;  /* 0x000000f0ef72723e */ /* 0x000fe600000000ff */
[----:B------:R2:W-:Y:S01]  /*1a5f0*/  MUFU.EX2 R208, R3 ;  /* 0x0000000300d07308 */ /* 0x0005e20000000800 */
[----:B------:R-:W-:Y:S02]  /*1a600*/  F2FP.F16.F32.PACK_AB R115, R238, R237 ;  /* 0x000000edee73723e */ /* 0x000fe400000000ff */
[----:B-----5:R-:W-:Y:S02]  /*1a610*/  F2FP.F16.F32.PACK_AB R123, R210, R211 ;  /* 0x000000d3d27b723e */ /* 0x020fe400000000ff */
[----:B------:R-:W-:Y:S03]  /*1a620*/  MOV R160, R143 ;  /* 0x0000008f00a07202 */ /* 0x000fe60000000f00 */
[-C--:B-1----:R-:W-:Y:S06]  /*1a630*/  HMMA.16816.F32 R4, R112, R116.reuse, R4 ;  /* 0x000000747004723c */ /* 0x082fec0000001804 */
[C---:B------:R-:W-:Y:S05]  /*1a640*/  HMMA.16816.F32 R8, R120.reuse, R116, R8 ;  /* 0x000000747808723c */ /* 0x040fea0000001808 */
[--C-:B--2---:R-:W-:Y:S01]  /*1a650*/  FFMA.FTZ R3, R198, UR4, -R109.reuse ;  /* 0x00000004c6037c23 */ /* 0x104fe2000801086d */
[-C--:B------:R-:W-:Y:S03]  /*1a660*/  HMMA.16816.F32 R12, R120, R118.reuse, R12 ;  /* 0x00000076780c723c */ /* 0x080fe6000000180c */
[----:B------:R1:W2:Y:S03]  /*1a670*/  MUFU.EX2 R209, R3 ;  /* 0x0000000300d17308 */ /* 0x0002a60000000800 */
[C---:B------:R-:W-:Y:S01]  /*1a680*/  HMMA.16816.F32 R16, R112.reuse, R118, R16 ;  /* 0x000000767010723c */ /* 0x040fe20000001810 */
[----:B------:R-:W4:Y:S05]  /*1a690*/  LDSM.16.MT88.4 R116, [R218+0xa400] ;  /* 0x00a40000da74783b */ /* 0x000f2a0000004200 */
[-C--:B------:R-:W-:Y:S06]  /*1a6a0*/  HMMA.16816.F32 R20, R112, R124.reuse, R20 ;  /* 0x0000007c7014723c */ /* 0x080fec0000001814 */
[C---:B------:R-:W-:Y:S05]  /*1a6b0*/  HMMA.16816.F32 R24, R120.reuse, R124, R24 ;  /* 0x0000007c7818723c */ /* 0x040fea0000001818 */
[--C-:B-1----:R-:W-:Y:S01]  /*1a6c0*/  FFMA.FTZ R3, R192, UR4, -R110.reuse ;  /* 0x00000004c0037c23 */ /* 0x102fe2000801086e */
[-C--:B------:R-:W-:Y:S03]  /*1a6d0*/  HMMA.16816.F32 R28, R120, R126.reuse, R28 ;  /* 0x0000007e781c723c */ /* 0x080fe6000000181c */
[----:B------:R1:W-:Y:S03]  /*1a6e0*/  MUFU.EX2 R204, R3 ;  /* 0x0000000300cc7308 */ /* 0x0003e60000000800 */
[C---:B------:R-:W-:Y:S01]  /*1a6f0*/  HMMA.16816.F32 R32, R112.reuse, R126, R32 ;  /* 0x0000007e7020723c */ /* 0x040fe20000001820 */
[----:B------:R-:W5:Y:S05]  /*1a700*/  LDSM.16.MT88.4 R124, [R216+0xb400] ;  /* 0x00b40000d87c783b */ /* 0x000f6a0000004200 */
[-C--:B------:R-:W-:Y:S06]  /*1a710*/  HMMA.16816.F32 R36, R112, R128.reuse, R36 ;  /* 0x000000807024723c */ /* 0x080fec0000001824 */
[C---:B------:R-:W-:Y:S05]  /*1a720*/  HMMA.16816.F32 R40, R120.reuse, R128, R40 ;  /* 0x000000807828723c */ /* 0x040fea0000001828 */
[--C-:B-1----:R-:W-:Y:S01]  /*1a730*/  FFMA.FTZ R3, R194, UR4, -R110.reuse ;  /* 0x00000004c2037c23 */ /* 0x102fe2000801086e */
[-C--:B------:R-:W-:Y:S03]  /*1a740*/  HMMA.16816.F32 R44, R120, R130.reuse, R44 ;  /* 0x00000082782c723c */ /* 0x080fe6000000182c */
[----:B------:R1:W2:Y:S03]  /*1a750*/  MUFU.EX2 R205, R3 ;  /* 0x0000000300cd7308 */ /* 0x0002a60000000800 */
[C---:B------:R-:W-:Y:S01]  /*1a760*/  HMMA.16816.F32 R48, R112.reuse, R130, R48 ;  /* 0x000000827030723c */ /* 0x040fe20000001830 */
[----:B------:R-:W2:Y:S05]  /*1a770*/  LDSM.16.MT88.4 R128, [R218+0xb400] ;  /* 0x00b40000da80783b */ /* 0x000eaa0000004200 */
[-C--:B----4-:R-:W-:Y:S06]  /*1a780*/  HMMA.16816.F32 R52, R112, R116.reuse, R52 ;  /* 0x000000747034723c */ /* 0x090fec0000001834 */
[C---:B------:R-:W-:Y:S05]  /*1a790*/  HMMA.16816.F32 R56, R120.reuse, R116, R56 ;  /* 0x000000747838723c */ /* 0x040fea0000001838 */
[--C-:B-1----:R-:W-:Y:S01]  /*1a7a0*/  FFMA.FTZ R3, R187, UR4, -R109.reuse ;  /* 0x00000004bb037c23 */ /* 0x102fe2000801086d */
[-C--:B------:R-:W-:Y:S03]  /*1a7b0*/  HMMA.16816.F32 R60, R120, R118.reuse, R60 ;  /* 0x00000076783c723c */ /* 0x080fe6000000183c */
[----:B------:R1:W-:Y:S03]  /*1a7c0*/  MUFU.EX2 R206, R3 ;  /* 0x0000000300ce7308 */ /* 0x0003e60000000800 */
[C---:B------:R-:W-:Y:S01]  /*1a7d0*/  HMMA.16816.F32 R64, R112.reuse, R118, R64 ;  /* 0x000000767040723c */ /* 0x040fe20000001840 */
[----:B------:R-:W4:Y:S05]  /*1a7e0*/  LDSM.16.MT88.4 R116, [R216+0x9800] ;  /* 0x00980000d874783b */ /* 0x000f2a0000004200 */
[-C--:B-----5:R-:W-:Y:S06]  /*1a7f0*/  HMMA.16816.F32 R68, R112, R124.reuse, R68 ;  /* 0x0000007c7044723c */ /* 0x0a0fec0000001844 */
[C---:B------:R-:W-:Y:S05]  /*1a800*/  HMMA.16816.F32 R72, R120.reuse, R124, R72 ;  /* 0x0000007c7848723c */ /* 0x040fea0000001848 */
[----:B-1----:R-:W-:Y:S01]  /*1a810*/  FFMA.FTZ R3, R207, UR4, -R109 ;  /* 0x00000004cf037c23 */ /* 0x002fe2000801086d */
[-C--:B------:R-:W-:Y:S03]  /*1a820*/  HMMA.16816.F32 R76, R120, R126.reuse, R76 ;  /* 0x0000007e784c723c */ /* 0x080fe6000000184c */
[----:B------:R1:W5:Y:S03]  /*1a830*/  MUFU.EX2 R207, R3 ;  /* 0x0000000300cf7308 */ /* 0x0003660000000800 */
[C---:B------:R-:W-:Y:S01]  /*1a840*/  HMMA.16816.F32 R80, R112.reuse, R126, R80 ;  /* 0x0000007e7050723c */ /* 0x040fe20000001850 */
[----:B------:R-:W4:Y:S05]  /*1a850*/  LDSM.16.MT88.4 R124, [R218+0x9800] ;  /* 0x00980000da7c783b */ /* 0x000f2a0000004200 */
[-C--:B--2---:R-:W-:Y:S06]  /*1a860*/  HMMA.16816.F32 R84, R112, R128.reuse, R84 ;  /* 0x000000807054723c */ /* 0x084fec0000001854 */
[C---:B------:R-:W-:Y:S05]  /*1a870*/  HMMA.16816.F32 R88, R120.reuse, R128, R88 ;  /* 0x000000807858723c */ /* 0x040fea0000001858 */
[--C-:B-1----:R-:W-:Y:S01]  /*1a880*/  FFMA.FTZ R3, R152, UR4, -R110.reuse ;  /* 0x0000000498037c23 */ /* 0x102fe2000801086e */
[-C--:B------:R-:W-:Y:S01]  /*1a890*/  HMMA.16816.F32 R92, R120, R130.reuse, R92 ;  /* 0x00000082785c723c */ /* 0x080fe2000000185c */
[----:B------:R-:W-:Y:S02]  /*1a8a0*/  LDSM.16.MT88.4 R152, [R216+0xac00] ;  /* 0x00ac0000d898783b */ /* 0x000fe40000004200 */
[----:B------:R1:W-:Y:S03]  /*1a8b0*/  MUFU.EX2 R202, R3 ;  /* 0x0000000300ca7308 */ /* 0x0003e60000000800 */
[----:B------:R-:W-:Y:S03]  /*1a8c0*/  HMMA.16816.F32 R96, R112, R130, R96 ;  /* 0x000000827060723c */ /* 0x000fe60000001860 */
[----:B------:R-:W2:Y:S04]  /*1a8d0*/  LDSM.16.MT88.4 R128, [R216+0xa800] ;  /* 0x00a80000d880783b */ /* 0x000ea80000004200 */
[----:B------:R-:W-:Y:S04]  /*1a8e0*/  F2FP.F16.F32.PACK_AB R112, R209, R208 ;  /* 0x000000d0d170723e */ /* 0x000fe800000000ff */
[----:B------:R-:W-:Y:S02]  /*1a8f0*/  F2FP.F16.F32.PACK_AB R113, R205, R204 ;  /* 0x000000cccd71723e */ /* 0x000fe400000000ff */
[----:B-----5:R-:W-:Y:S01]  /*1a900*/  F2FP.F16.F32.PACK_AB R114, R207, R206 ;  /* 0x000000cecf72723e */ /* 0x020fe200000000ff */
[----:B-1----:R-:W-:Y:S01]  /*1a910*/  FFMA.FTZ R3, R159, UR4, -R110 ;  /* 0x000000049f037c23 */ /* 0x002fe2000801086e */
[----:B---3--:R-:W-:Y:S03]  /*1a920*/  FFMA.FTZ R2, R2, R162, R163 ;  /* 0x000000a202027223 */ /* 0x008fe600000100a3 */
[----:B------:R1:W3:Y:S01]  /*1a930*/  MUFU.EX2 R203, R3 ;  /* 0x0000000300cb7308 */ /* 0x0002e20000000800 */
[----:B------:R-:W-:Y:S01]  /*1a940*/  FADD.FTZ R2, R174, R2 ;  /* 0x00000002ae027221 */ /* 0x000fe20000010000 */
[--C-:B-1----:R-:W-:Y:S01]  /*1a950*/  FFMA.FTZ R3, R158, UR4, -R111.reuse ;  /* 0x000000049e037c23 */ /* 0x102fe2000801086f */
[----:B---3--:R-:W-:Y:S07]  /*1a960*/  F2FP.F16.F32.PACK_AB R115, R203, R202 ;  /* 0x000000cacb73723e */ /* 0x008fee00000000ff */
[----:B------:R1:W-:Y:S01]  /*1a970*/  MUFU.EX2 R200, R3 ;  /* 0x0000000300c87308 */ /* 0x0003e20000000800 */
[-C--:B----4-:R-:W-:Y:S03]  /*1a980*/  HMMA.16816.F32 R4, R112, R116.reuse, R4 ;  /* 0x000000747004723c */ /* 0x090fe60000001804 */
[----:B-1----:R-:W-:Y:S01]  /*1a990*/  FFMA.FTZ R3, R157, UR4, -R111 ;  /* 0x000000049d037c23 */ /* 0x002fe2000801086f */
[----:B------:R-:W-:Y:S02]  /*1a9a0*/  IMAD.MOV.U32 R157, RZ, RZ, R156 ;  /* 0x000000ffff9d7224 */ /* 0x000fe400078e009c */
[----:B------:R-:W-:Y:S03]  /*1a9b0*/  IMAD.MOV.U32 R156, RZ, RZ, R199 ;  /* 0x000000ffff9c7224 */ /* 0x000fe600078e00c7 */
[----:B------:R1:W3:Y:S02]  /*1a9c0*/  MUFU.EX2 R198, R3 ;  /* 0x0000000300c67308 */ /* 0x0002e40000000800 */
[--C-:B-1----:R-:W-:Y:S01]  /*1a9d0*/  FFMA.FTZ R3, R196, UR4, -R111.reuse ;  /* 0x00000004c4037c23 */ /* 0x102fe2000801086f */
[----:B---3--:R-:W-:Y:S07]  /*1a9e0*/  F2FP.F16.F32.PACK_AB R120, R198, R200 ;  /* 0x000000c8c678723e */ /* 0x008fee00000000ff */
[----:B------:R1:W-:Y:S02]  /*1a9f0*/  MUFU.EX2 R199, R3 ;  /* 0x0000000300c77308 */ /* 0x0003e40000000800 */
[----:B-1----:R-:W-:Y:S08]  /*1aa00*/  FFMA.FTZ R3, R201, UR4, -R111 ;  /* 0x00000004c9037c23 */ /* 0x002ff0000801086f */
[----:B------:R1:W3:Y:S02]  /*1aa10*/  MUFU.EX2 R201, R3 ;  /* 0x0000000300c97308 */ /* 0x0002e40000000800 */
[--C-:B-1----:R-:W-:Y:S01]  /*1aa20*/  FFMA.FTZ R3, R157, UR4, -R184.reuse ;  /* 0x000000049d037c23 */ /* 0x102fe200080108b8 */
[----:B---3--:R-:W-:Y:S07]  /*1aa30*/  F2FP.F16.F32.PACK_AB R122, R201, R199 ;  /* 0x000000c7c97a723e */ /* 0x008fee00000000ff */
[----:B------:R1:W-:Y:S02]  /*1aa40*/  MUFU.EX2 R196, R3 ;  /* 0x0000000300c47308 */ /* 0x0003e40000000800 */
[--C-:B-1----:R-:W-:Y:S08]  /*1aa50*/  FFMA.FTZ R3, R156, UR4, -R184.reuse ;  /* 0x000000049c037c23 */ /* 0x102ff000080108b8 */
        /* <DEDUP_REMOVED lines=8> */
[----:B------:R1:W-:Y:S01]  /*1aae0*/  MUFU.EX2 R192, R3 ;  /* 0x0000000300c07308 */ /* 0x0003e20000000800 */
[C---:B------:R-:W-:Y:S06]  /*1aaf0*/  HMMA.16816.F32 R8, R120.reuse, R116, R8 ;  /* 0x000000747808723c */ /* 0x040fec0000001808 */
[-C--:B------:R-:W-:Y:S06]  /*1ab00*/  HMMA.16816.F32 R12, R120, R118.reuse, R12 ;  /* 0x00000076780c723c */ /* 0x080fec000000180c */
[C---:B------:R-:W-:Y:S01]  /*1ab10*/  HMMA.16816.F32 R16, R112.reuse, R118, R16 ;  /* 0x000000767010723c */ /* 0x040fe20000001810 */
[----:B------:R-:W3:Y:S04]  /*1ab20*/  LDSM.16.MT88.4 R116, [R218+0xa800] ;  /* 0x00a80000da74783b */ /* 0x000ee80000004200 */
[----:B-1----:R-:W-:Y:S01]  /*1ab30*/  FFMA.FTZ R3, R251, UR4, -R109 ;  /* 0x00000004fb037c23 */ /* 0x002fe2000801086d */
        /* <DEDUP_REMOVED lines=8> */
[----:B------:R1:W-:Y:S03]  /*1abc0*/  MUFU.EX2 R191, R3 ;  /* 0x0000000300bf7308 */ /* 0x0003e60000000800 */
[C---:B------:R-:W-:Y:S06]  /*1abd0*/  HMMA.16816.F32 R40, R120.reuse, R128, R40 ;  /* 0x000000807828723c */ /* 0x040fec0000001828 */
[-C--:B------:R-:W-:Y:S06]  /*1abe0*/  HMMA.16816.F32 R44, R120, R130.reuse, R44 ;  /* 0x00000082782c723c */ /* 0x080fec000000182c */
[C---:B------:R-:W-:Y:S01]  /*1abf0*/  HMMA.16816.F32 R48, R112.reuse, R130, R48 ;  /* 0x000000827030723c */ /* 0x040fe20000001830 */
[----:B------:R-:W2:Y:S04]  /*1ac00*/  LDSM.16.MT88.4 R128, [R218+0xb800] ;  /* 0x00b80000da80783b */ /* 0x000ea80000004200 */
[----:B-1----:R-:W-:Y:S01]  /*1ac10*/  FFMA.FTZ R3, R145, UR4, -R110 ;  /* 0x0000000491037c23 */ /* 0x002fe2000801086e */
[-C--:B---3--:R-:W-:Y:S05]  /*1ac20*/  HMMA.16816.F32 R52, R112, R116.reuse, R52 ;  /* 0x000000747034723c */ /* 0x088fea0000001834 */
[----:B------:R-:W-:Y:S01]  /*1ac30*/  MOV R145, R144 ;  /* 0x0000009000917202 */ /* 0x000fe20000000f00 */
[C---:B------:R-:W-:Y:S05]  /*1ac40*/  HMMA.16816.F32 R56, R120.reuse, R116, R56 ;  /* 0x000000747838723c */ /* 0x040fea0000001838 */
[----:B------:R-:W-:Y:S01]  /*1ac50*/  IMAD.MOV.U32 R144, RZ, RZ, R151 ;  /* 0x000000ffff907224 */ /* 0x000fe200078e0097 */
[-C--:B------:R-:W-:Y:S05]  /*1ac60*/  HMMA.16816.F32 R60, R120, R118.reuse, R60 ;  /* 0x00000076783c723c */ /* 0x080fea000000183c */
[----:B------:R-:W-:Y:S01]  /*1ac70*/  IMAD.MOV.U32 R151, RZ, RZ, R150 ;  /* 0x000000ffff977224 */ /* 0x000fe200078e0096 */
[C---:B------:R-:W-:Y:S05]  /*1ac80*/  HMMA.16816.F32 R64, R112.reuse, R118, R64 ;  /* 0x000000767040723c */ /* 0x040fea0000001840 */
[----:B------:R-:W-:Y:S01]  /*1ac90*/  IMAD.MOV.U32 R150, RZ, RZ, R149 ;  /* 0x000000ffff967224 */ /* 0x000fe200078e0095 */
[-C--:B----4-:R-:W-:Y:S05]  /*1aca0*/  HMMA.16816.F32 R68, R112, R124.reuse, R68 ;  /* 0x0000007c7044723c */ /* 0x090fea0000001844 */
[----:B------:R-:W-:Y:S01]  /*1acb0*/  MOV R149, R148 ;  /* 0x0000009400957202 */ /* 0x000fe20000000f00 */
[C---:B------:R-:W-:Y:S05]  /*1acc0*/  HMMA.16816.F32 R72, R120.reuse, R124, R72 ;  /* 0x0000007c7848723c */ /* 0x040fea0000001848 */
[----:B------:R-:W-:Y:S01]  /*1acd0*/  IMAD.MOV.U32 R148, RZ, RZ, R189 ;  /* 0x000000ffff947224 */ /* 0x000fe200078e00bd */
[-C--:B------:R-:W-:Y:S01]  /*1ace0*/  HMMA.16816.F32 R76, R120, R126.reuse, R76 ;  /* 0x0000007e784c723c */ /* 0x080fe2000000184c */
[----:B------:R1:W3:Y:S05]  /*1acf0*/  MUFU.EX2 R189, R3 ;  /* 0x0000000300bd7308 */ /* 0x0002ea0000000800 */
[C---:B------:R-:W-:Y:S06]  /*1ad00*/  HMMA.16816.F32 R80, R112.reuse, R126, R80 ;  /* 0x0000007e7050723c */ /* 0x040fec0000001850 */
[-C--:B--2---:R-:W-:Y:S06]  /*1ad10*/  HMMA.16816.F32 R84, R112, R128.reuse, R84 ;  /* 0x000000807054723c */ /* 0x084fec0000001854 */
[C---:B------:R-:W-:Y:S05]  /*1ad20*/  HMMA.16816.F32 R88, R120.reuse, R128, R88 ;  /* 0x000000807858723c */ /* 0x040fea0000001858 */
[----:B-1----:R-:W-:Y:S01]  /*1ad30*/  FFMA.FTZ R3, R147, UR4, -R109 ;  /* 0x0000000493037c23 */ /* 0x002fe2000801086d */
[-C--:B------:R-:W-:Y:S03]  /*1ad40*/  HMMA.16816.F32 R92, R120, R130.reuse, R92 ;  /* 0x00000082785c723c */ /* 0x080fe6000000185c */
[----:B------:R1:W-:Y:S02]  /*1ad50*/  MUFU.EX2 R190, R3 ;  /* 0x0000000300be7308 */ /* 0x0003e40000000800 */
[----:B------:R-:W-:Y:S01]  /*1ad60*/  IMAD.MOV.U32 R147, RZ, RZ, R144 ;  /* 0x000000ffff937224 */ /* 0x000fe200078e0090 */
[----:B------:R-:W-:Y:S05]  /*1ad70*/  HMMA.16816.F32 R96, R112, R130, R96 ;  /* 0x000000827060723c */ /* 0x000fea0000001860 */
[----:B------:R-:W-:Y:S02]  /*1ad80*/  IMAD.MOV.U32 R144, RZ, RZ, R149 ;  /* 0x000000ffff907224 */ /* 0x000fe400078e0095 */
[----:B------:R-:W-:Y:S01]  /*1ad90*/  FFMA.FTZ R109, R188, UR4, -R109 ;  /* 0x00000004bc6d7c23 */ /* 0x000fe2000801086d */
[----:B------:R-:W-:Y:S03]  /*1ada0*/  IMAD.MOV.U32 R149, RZ, RZ, R134 ;  /* 0x000000ffff957224 */ /* 0x000fe600078e0086 */
[----:B------:R3:W2:Y:S01]  /*1adb0*/  MUFU.EX2 R188, R109 ;  /* 0x0000006d00bc7308 */ /* 0x0006a20000000800 */
[----:B------:R-:W-:Y:S01]  /*1adc0*/  MOV R252, R144 ;  /* 0x0000009000fc7202 */ /* 0x000fe20000000f00 */
[--C-:B-1----:R-:W-:Y:S01]  /*1add0*/  FFMA.FTZ R3, R146, UR4, -R110.reuse ;  /* 0x0000000492037c23 */ /* 0x102fe2000801086e */
[----:B------:R-:W-:Y:S01]  /*1ade0*/  MOV R146, R151 ;  /* 0x0000009700927202 */ /* 0x000fe20000000f00 */
[----:B------:R-:W-:Y:S01]  /*1adf0*/  FFMA.FTZ R110, R145, UR4, -R110 ;  /* 0x00000004916e7c23 */ /* 0x000fe2000801086e */
[----:B------:R-:W-:Y:S05]  /*1ae00*/  IMAD.MOV.U32 R145, RZ, RZ, R150 ;  /* 0x000000ffff917224 */ /* 0x000fea00078e0096 */
[----:B------:R1:W-:Y:S01]  /*1ae10*/  MUFU.EX2 R187, R3 ;  /* 0x0000000300bb7308 */ /* 0x0003e20000000800 */
[----:B------:R-:W-:Y:S01]  /*1ae20*/  MOV R151, R148 ;  /* 0x0000009400977202 */ /* 0x000fe20000000f00 */
[----:B------:R-:W-:Y:S01]  /*1ae30*/  IMAD.MOV.U32 R150, RZ, RZ, R135 ;  /* 0x000000ffff967224 */ /* 0x000fe200078e0087 */
[----:B------:R-:W-:Y:S01]  /*1ae40*/  MOV R148, R133 ;  /* 0x0000008500947202 */ /* 0x000fe20000000f00 */
[----:B------:R-:W-:Y:S02]  /*1ae50*/  IMAD.MOV.U32 R249, RZ, RZ, R146 ;  /* 0x000000fffff97224 */ /* 0x000fe400078e0092 */
[----:B------:R-:W-:Y:S04]  /*1ae60*/  IMAD.MOV.U32 R251, RZ, RZ, R145 ;  /* 0x000000fffffb7224 */ /* 0x000fe800078e0091 */
[----:B------:R2:W-:Y:S01]  /*1ae70*/  MUFU.EX2 R186, R110 ;  /* 0x0000006e00ba7308 */ /* 0x0005e20000000800 */
[----:B---3--:R-:W-:Y:S01]  /*1ae80*/  F2FP.F16.F32.PACK_AB R109, R189, R191 ;  /* 0x000000bfbd6d723e */ /* 0x008fe200000000ff */
[----:B-1----:R-:W-:Y:S01]  /*1ae90*/  FFMA.FTZ R3, R246, UR4, -R111 ;  /* 0x00000004f6037c23 */ /* 0x002fe2000801086f */
[----:B------:R-:W-:Y:S07]  /*1aea0*/  IMAD.MOV.U32 R246, RZ, RZ, R151 ;  /* 0x000000fffff67224 */ /* 0x000fee00078e0097 */
[----:B------:R1:W-:Y:S01]  /*1aeb0*/  MUFU.EX2 R183, R3 ;  /* 0x0000000300b77308 */ /* 0x0003e20000000800 */
[----:B--2---:R-:W-:Y:S01]  /*1aec0*/  F2FP.F16.F32.PACK_AB R110, R188, R190 ;  /* 0x000000bebc6e723e */ /* 0x004fe200000000ff */
[--C-:B-1----:R-:W-:Y:S01]  /*1aed0*/  FFMA.FTZ R3, R245, UR4, -R111.reuse ;  /* 0x00000004f5037c23 */ /* 0x102fe2000801086f */
[----:B------:R-:W-:Y:S07]  /*1aee0*/  IMAD.MOV.U32 R245, RZ, RZ, R150 ;  /* 0x000000fffff57224 */ /* 0x000fee00078e0096 */
[----:B------:R1:W2:Y:S02]  /*1aef0*/  MUFU.EX2 R185, R3 ;  /* 0x0000000300b97308 */ /* 0x0002a40000000800 */
[--C-:B-1----:R-:W-:Y:S01]  /*1af00*/  FFMA.FTZ R3, R247, UR4, -R111.reuse ;  /* 0x00000004f7037c23 */ /* 0x102fe2000801086f */
[----:B------:R-:W-:Y:S01]  /*1af10*/  FFMA.FTZ R111, R248, UR4, -R111 ;  /* 0x00000004f86f7c23 */ /* 0x000fe2000801086f */
[----:B--2---:R-:W-:Y:S01]  /*1af20*/  F2FP.F16.F32.PACK_AB R176, R185, R183 ;  /* 0x000000b7b9b0723e */ /* 0x004fe200000000ff */
[----:B------:R-:W-:Y:S05]  /*1af30*/  IMAD.MOV.U32 R248, RZ, RZ, R148 ;  /* 0x000000fffff87224 */ /* 0x000fea00078e0094 */
[----:B------:R1:W-:Y:S01]  /*1af40*/  MUFU.EX2 R182, R3 ;  /* 0x0000000300b67308 */ /* 0x0003e20000000800 */
[----:B------:R-:W-:Y:S05]  /*1af50*/  MOV R247, R149 ;  /* 0x0000009500f77202 */ /* 0x000fea0000000f00 */
[----:B------:R-:W-:Y:S04]  /*1af60*/  FADD.FTZ R2, R247, R2 ;  /* 0x00000002f7027221 */ /* 0x000fe80000010000 */
        /* <DEDUP_REMOVED lines=115> */
.L_x_1188:
        /* <DEDUP_REMOVED lines=79> */
.L_x_1192:
        /* <DEDUP_REMOVED lines=23> */
.L_x_1193:
        /* <DEDUP_REMOVED lines=297> */
.L_x_1195:
[----:B------:R-:W-:Y:S05]  /*1cf90*/  BSYNC B0 ;  /* 0x0000000000007941 */ /* 0x000fea0003800000 */
.L_x_1194:
        /* <DEDUP_REMOVED lines=39> */
.L_x_1197:
[----:B------:R-:W-:Y:S05]  /*1d210*/  BSYNC B0 ;  /* 0x0000000000007941 */ /* 0x000fea0003800000 */
.L_x_1196:
        /* <DEDUP_REMOVED lines=24> */
.L_x_1199:
[----:B------:R-:W-:Y:S05]  /*1d3a0*/  BSYNC B0 ;  /* 0x0000000000007941 */ /* 0x000fea0003800000 */
.L_x_1198:
        /* <DEDUP_REMOVED lines=24> */
.L_x_1201:
[----:B------:R-:W-:Y:S05]  /*1d530*/  BSYNC B0 ;  /* 0x0000000000007941 */ /* 0x000fea0003800000 */
.L_x_1200:
        /* <DEDUP_REMOVED lines=23> */
.L_x_1202:
        /* <DEDUP_REMOVED lines=13> */
.L_x_1229:


//--------------------- .nv.shared._ZN5flash16flash_fwd_kernelI23Flash_fwd_kernel_traitsILi96ELi128ELi64ELi4ELb0ELb0EN7cutlass6half_tE19Flash_kernel_traitsILi96ELi128ELi64ELi4ES3_EELb0ELb0ELb0ELb0ELb0ELb1ELb0ELb0EEEvNS_16Flash_fwd_paramsE --------------------------
	.section	.nv.shared._ZN5flash16flash_fwd_kernelI23Flash_fwd_kernel_traitsILi96ELi128ELi64ELi4ELb0ELb0EN7cutlass6half_tE19Flash_kernel_traitsILi96ELi128ELi64ELi4ES3_EELb0ELb0ELb0ELb0ELb0ELb1ELb0ELb0EEEvNS_16Flash_fwd_paramsE,"aw",@nobits
	.sectionflags	@""
	.align	16
	.zero		1024


//--------------------- .nv.shared.reserved.0     --------------------------
	.section	.nv.shared.reserved.0,"aw",@nobits
	.weak		__nv_reservedSMEM_offset_0_alias
	.size		__nv_reservedSMEM_offset_0_alias, 0, 0
	.other		__nv_reservedSMEM_offset_0_alias,@"STO_CUDA_RESERVED_SHARED STV_DEFAULT"
__nv_reservedSMEM_offset_0_alias:
	.zero		0


//--------------------- .nv.global                --------------------------
	.section	.nv.global,"aw",@nobits
.nv.global:
	.type		_ZN65_INTERNAL_d31bf68f_29_flash_fwd_hdim96_fp16_sm80_cu_e763cb1e_26704cute1_E,@object
	.size		_ZN65_INTERNAL_d31bf68f_29_flash_fwd_hdim96_fp16_sm80_cu_e763cb1e_26704cute1_E,(_ZN65_INTERNAL_d31bf68f_29_flash_fwd_hdim96_fp16_sm80_cu_e763cb1e_26704cuda3std3__45__cpo6cbeginE - _ZN65_INTERNAL_d31bf68f_29_flash_fwd_hdim96_fp16_sm80_cu_e763cb1e_26704cute1_E)
_ZN65_INTERNAL_d31bf68f_29_flash_fwd_hdim96_fp16_sm80_cu_e763cb1e_26704cute1_E:
	.zero		1
	.type		_ZN65_INTERNAL_d31bf68f_29_flash_fwd_hdim96_fp16_sm80_cu_e763cb1e_26704cuda3std3__45__cpo6cbeginE,@object
	.size		_ZN65_INTERNAL_d31bf68f_29_flash_fwd_hdim96_fp16_sm80_cu_e763cb1e_26704cuda3std3__45__cpo6cbeginE,(_ZN65_INTERNAL_d31bf68f_29_flash_fwd_hdim96_fp16_sm80_cu_e763cb1e_26704cuda3std3__48in_placeE - _ZN65_INTERNAL_d31bf68f_29_flash_fwd_hdim96_fp16_sm80_cu_e763cb1e_26704cuda3std3__45__cpo6cbeginE)
_ZN65_INTERNAL_d31bf68f_29_flash_fwd_hdim96_fp16_sm80_cu_e763cb1e_26704cuda3std3__45__cpo6cbeginE:
	.zero		1
	.type		_ZN65_INTERNAL_d31bf68f_29_flash_fwd_hdim96_fp16_sm80_cu_e763cb1e_26704cuda3std3__48in_placeE,@object
	.size		_ZN65_INTERNAL_d31bf68f_29_flash_fwd_hdim96_fp16_sm80_cu_e763cb1e_26704cuda3std3__48in_placeE,(_ZN65_INTERNAL_d31bf68f_29_flash_fwd_hdim96_fp16_sm80_cu_e763cb1e_26704cuda3std6ranges3__45__cpo9iter_moveE - _ZN65_INTERNAL_d31bf68f_29_flash_fwd_hdim96_fp16_sm80_cu_e763cb1e_26704cuda3std3__48in_placeE)
_ZN65_INTERNAL_d31bf68f_29_flash_fwd_hdim96_fp16_sm80_cu_e763cb1e_26704cuda3std3__48in_placeE:
	.zero		1
	.type		_ZN65_INTERNAL_d31bf68f_29_flash_fwd_hdim96_fp16_sm80_cu_e763cb1e_26704cuda3std6ranges3__45__cpo9iter_moveE,@object
	.size		_ZN65_INTERNAL_d31bf68f_29_flash_fwd_hdim96_fp16_sm80_cu_e763cb1e_26704cuda3std6ranges3__45__cpo9iter_moveE,(_ZN65_INTERNAL_d31bf68f_29_flash_fwd_hdim96_fp16_sm80_cu_e763cb1e_26704cuda3std3__45__cpo5beginE - _ZN65_INTERNAL_d31bf68f_29_flash_fwd_hdim96_fp16_sm80_cu_e763cb1e_26704cuda3std6ranges3__45__cpo9iter_moveE)
_ZN65_INTERNAL_d31bf68f_29_flash_fwd_hdim96_fp16_sm80_cu_e763cb1e_26704cuda3std6ranges3__45__cpo9iter_moveE:
	.zero		1
	.type		_ZN65_INTERNAL_d31bf68f_29_flash_fwd_hdim96_fp16_sm80_cu_e763cb1e_26704cuda3std3__45__cpo5beginE,@object
	.size		_ZN65_INTERNAL_d31bf68f_29_flash_fwd_hdim96_fp16_sm80_cu_e763cb1e_26704cuda3std3__45__cpo5beginE,(_ZN65_INTERNAL_d31bf68f_29_flash_fwd_hdim96_fp16_sm80_cu_e763cb1e_26704cuda3std3__467_GLOBAL__N__d31bf68f_29_flash_fwd_hdim96_fp16_sm80_cu_e763cb1e_26706ignoreE - _ZN65_INTERNAL_d31bf68f_29_flash_fwd_hdim96_fp16_sm80_cu_e763cb1e_26704cuda3std3__45__cpo5beginE)
_ZN65_INTERNAL_d31bf68f_29_flash_fwd_hdim96_fp16_sm80_cu_e763cb1e_26704cuda3std3__45__cpo5beginE:
	.zero		1
	.type		_ZN65_INTERNAL_d31bf68f_29_flash_fwd_hdim96_fp16_sm80_cu_e763cb1e_26704cuda3std3__467_GLOBAL__N__d31bf68f_29_flash_fwd_hdim96_fp16_sm80_cu_e763cb1e_26706ignoreE,@object
	.size		_ZN65_INTERNAL_d31bf68f_29_flash_fwd_hdim96_fp16_sm80_cu_e763cb1e_26704cuda3std3__467_GLOBAL__N__d31bf68f_29_flash_fwd_hdim96_fp16_sm80_cu_e763cb1e_26706ignoreE,(_ZN65_INTERNAL_d31bf68f_29_flash_fwd_hdim96_fp16_sm80_cu_e763cb1e_26704cute7productE - _ZN65_INTERNAL_d31bf68f_29_flash_fwd_hdim96_fp16_sm80_cu_e763cb1e_26704cuda3std3__467_GLOBAL__N__d31bf68f_29_flash_fwd_hdim96_fp16_sm80_cu_e763cb1e_26706ignoreE)
_ZN65_INTERNAL_d31bf68f_29_flash_fwd_hdim96_fp16_sm80_cu_e763cb1e_26704cuda3std3__467_GLOBAL__N__d31bf68f_29_flash_fwd_hdim96_fp16_sm80_cu_e763cb1e_26706ignoreE:
	.zero		1
	.type		_ZN65_INTERNAL_d31bf68f_29_flash_fwd_hdim96_fp16_sm80_cu_e763cb1e_26704cute7productE,@object
	.size		_ZN65_INTERNAL_d31bf68f_29_flash_fwd_hdim96_fp16_sm80_cu_e763cb1e_26704cute7productE,(_ZN65_INTERNAL_d31bf68f_29_flash_fwd_hdim96_fp16_sm80_cu_e763cb1e_26704cuda3std3__45__cpo3endE - _ZN65_INTERNAL_d31bf68f_29_flash_fwd_hdim96_fp16_sm80_cu_e763cb1e_26704cute7productE)
_ZN65_INTERNAL_d31bf68f_29_flash_fwd_hdim96_fp16_sm80_cu_e763cb1e_26704cute7productE:
	.zero		1
	.type		_ZN65_INTERNAL_d31bf68f_29_flash_fwd_hdim96_fp16_sm80_cu_e763cb1e_26704cuda3std3__45__cpo3endE,@object
	.size		_ZN65_INTERNAL_d31bf68f_29_flash_fwd_hdim96_fp16_sm80_cu_e763cb1e_26704cuda3std3__45__cpo3endE,(_ZN65_INTERNAL_d31bf68f_29_flash_fwd_hdim96_fp16_sm80_cu_e763cb1e_26704cuda3std3__419piecewise_constructE - _ZN65_INTERNAL_d31bf68f_29_flash_fwd_hdim96_fp16_sm80_cu_e763cb1e_26704cuda3std3__45__cpo3endE)
_ZN65_INTERNAL_d31bf68f_29_flash_fwd_hdim96_fp16_sm80_cu_e763cb1e_26704cuda3std3__45__cpo3endE:
	.zero		1
	.type		_ZN65_INTERNAL_d31bf68f_29_flash_fwd_hdim96_fp16_sm80_cu_e763cb1e_26704cuda3std3__419piecewise_constructE,@object
	.size		_ZN65_INTERNAL_d31bf68f_29_flash_fwd_hdim96_fp16_sm80_cu_e763cb1e_26704cuda3std3__419piecewise_constructE,(_ZN65_INTERNAL_d31bf68f_29_flash_fwd_hdim96_fp16_sm80_cu_e763cb1e_26704cuda3std3__45__cpo4cendE - _ZN65_INTERNAL_d31bf68f_29_flash_fwd_hdim96_fp16_sm80_cu_e763cb1e_26704cuda3std3__419piecewise_constructE)
_ZN65_INTERNAL_d31bf68f_29_flash_fwd_hdim96_fp16_sm80_cu_e763cb1e_26704cuda3std3__419piecewise_constructE:
	.zero		1
	.type		_ZN65_INTERNAL_d31bf68f_29_flash_fwd_hdim96_fp16_sm80_cu_e763cb1e_26704cuda3std3__45__cpo4cendE,@object
	.size		_ZN65_INTERNAL_d31bf68f_29_flash_fwd_hdim96_fp16_sm80_cu_e763cb1e_26704cuda3std3__45__cpo4cendE,(_ZN65_INTERNAL_d31bf68f_29_flash_fwd_hdim96_fp16_sm80_cu_e763cb1e_26704cuda3std6ranges3__45__cpo4swapE - _ZN65_INTERNAL_d31bf68f_29_flash_fwd_hdim96_fp16_sm80_cu_e763cb1e_26704cuda3std3__45__cpo4cendE)
_ZN65_INTERNAL_d31bf68f_29_flash_fwd_hdim96_fp16_sm80_cu_e763cb1e_26704cuda3std3__45__cpo4cendE:
	.zero		1
	.type		_ZN65_INTERNAL_d31bf68f_29_flash_fwd_hdim96_fp16_sm80_cu_e763cb1e_26704cuda3std6ranges3__45__cpo4swapE,@object
	.size		_ZN65_INTERNAL_d31bf68f_29_flash_fwd_hdim96_fp16_sm80_cu_e763cb1e_26704cuda3std6ranges3__45__cpo4swapE,(.L_7 - _ZN65_INTERNAL_d31bf68f_29_flash_fwd_hdim96_fp16_sm80_cu_e763cb1e_26704cuda3std6ranges3__45__cpo4swapE)
_ZN65_INTERNAL_d31bf68f_29_flash_fwd_hdim96_fp16_sm80_cu_e763cb1e_26704cuda3std6ranges3__45__cpo4swapE:
	.zero		1
.L_7:


//--------------------- .nv.shared._ZN5flash16flash_fwd_kernelI23Flash_fwd_kernel_traitsILi96ELi128ELi64ELi4ELb0ELb0EN7cutlass6half_tE19Flash_kernel_traitsILi96ELi128ELi64ELi4ES3_EELb0ELb0ELb0ELb0ELb1ELb1ELb0ELb0EEEvNS_16Flash_fwd_paramsE --------------------------
	.section	.nv.shared._ZN5flash16flash_fwd_kernelI23Flash_fwd_kernel_traitsILi96ELi128ELi64ELi4ELb0ELb0EN7cutlass6half_tE19Flash_kernel_traitsILi96ELi128ELi64ELi4ES3_EELb0ELb0ELb0ELb0ELb1ELb1ELb0ELb0EEEvNS_16Flash_fwd_paramsE,"aw",@nobits
	.sectionflags	@""
	.align	16
	.zero		1024


//--------------------- .nv.shared._ZN5flash16flash_fwd_kernelI23Flash_fwd_kernel_traitsILi96ELi128ELi64ELi4ELb0ELb0EN7cutlass6half_tE19Flash_kernel_traitsILi96ELi128ELi64ELi4ES3_EELb0ELb0ELb0ELb0ELb0ELb0ELb0ELb0EEEvNS_16Flash_fwd_paramsE --------------------------
	.section	.nv.shared._ZN5flash16flash_fwd_kernelI23Flash_fwd_kernel_traitsILi96ELi128ELi64ELi4ELb0ELb0EN7cutlass6half_tE19Flash_kernel_traitsILi96ELi128ELi64ELi4ES3_EELb0ELb0ELb0ELb0ELb0ELb0ELb0ELb0EEEvNS_16Flash_fwd_paramsE,"aw",@nobits
	.sectionflags	@""
	.align	16
	.zero		1024


//--------------------- .nv.shared._ZN5flash16flash_fwd_kernelI23Flash_fwd_kernel_traitsILi96ELi128ELi64ELi4ELb0ELb0EN7cutlass6half_tE19Flash_kernel_traitsILi96ELi128ELi64ELi4ES3_EELb0ELb0ELb0ELb1ELb0ELb0ELb0ELb0EEEvNS_16Flash_fwd_paramsE --------------------------
	.section	.nv.shared._ZN5flash16flash_fwd_kernelI23Flash_fwd_kernel_traitsILi96ELi128ELi64ELi4ELb0ELb0EN7cutlass6half_tE19Flash_kernel_traitsILi96ELi128ELi64ELi4ES3_EELb0ELb0ELb0ELb1ELb0ELb0ELb0ELb0EEEvNS_16Flash_fwd_paramsE,"aw",@nobits
	.sectionflags	@""
	.align	16
	.zero		1024


//--------------------- .nv.shared._ZN5flash16flash_fwd_kernelI23Flash_fwd_kernel_traitsILi96ELi128ELi64ELi4ELb0ELb0EN7cutlass6half_tE19Flash_kernel_traitsILi96ELi128ELi64ELi4ES3_EELb0ELb0ELb1ELb0ELb0ELb1ELb0ELb0EEEvNS_16Flash_fwd_paramsE --------------------------
	.section	.nv.shared._ZN5flash16flash_fwd_kernelI23Flash_fwd_kernel_traitsILi96ELi128ELi64ELi4ELb0ELb0EN7cutlass6half_tE19Flash_kernel_traitsILi96ELi128ELi64ELi4ES3_EELb0ELb0ELb1ELb0ELb0ELb1ELb0ELb0EEEvNS_16Flash_fwd_paramsE,"aw",@nobits
	.sectionflags	@""
	.align	16
	.zero		1024


//--------------------- .nv.shared._ZN5flash16flash_fwd_kernelI23Flash_fwd_kernel_traitsILi96ELi128ELi64ELi4ELb0ELb0EN7cutlass6half_tE19Flash_kernel_traitsILi96ELi128ELi64ELi4ES3_EELb0ELb0ELb1ELb0ELb0ELb0ELb0ELb0EEEvNS_16Flash_fwd_paramsE --------------------------
	.section	.nv.shared._ZN5flash16flash_fwd_kernelI23Flash_fwd_kernel_traitsILi96ELi128ELi64ELi4ELb0ELb0EN7cutlass6half_tE19Flash_kernel_traitsILi96ELi128ELi64ELi4ES3_EELb0ELb0ELb1ELb0ELb0ELb0ELb0ELb0EEEvNS_16Flash_fwd_paramsE,"aw",@nobits
	.sectionflags	@""
	.align	16
	.zero		1024


//--------------------- .nv.shared._ZN5flash16flash_fwd_kernelI23Flash_fwd_kernel_traitsILi96ELi128ELi64ELi4ELb0ELb0EN7cutlass6half_tE19Flash_kernel_traitsILi96ELi128ELi64ELi4ES3_EELb0ELb0ELb1ELb1ELb0ELb0ELb0ELb0EEEvNS_16Flash_fwd_paramsE --------------------------
	.section	.nv.shared._ZN5flash16flash_fwd_kernelI23Flash_fwd_kernel_traitsILi96ELi128ELi64ELi4ELb0ELb0EN7cutlass6half_tE19Flash_kernel_traitsILi96ELi128ELi64ELi4ES3_EELb0ELb0ELb1ELb1ELb0ELb0ELb0ELb0EEEvNS_16Flash_fwd_paramsE,"aw",@nobits
	.sectionflags	@""
	.align	16
	.zero		1024


//--------------------- .nv.shared._ZN5flash16flash_fwd_kernelI23Flash_fwd_kernel_traitsILi96ELi128ELi64ELi4ELb0ELb0EN7cutlass6half_tE19Flash_kernel_traitsILi96ELi128ELi64ELi4ES3_EELb1ELb0ELb0ELb0ELb0ELb1ELb0ELb0EEEvNS_16Flash_fwd_paramsE --------------------------
	.section	.nv.shared._ZN5flash16flash_fwd_kernelI23Flash_fwd_kernel_traitsILi96ELi128ELi64ELi4ELb0ELb0EN7cutlass6half_tE19Flash_kernel_traitsILi96ELi128ELi64ELi4ES3_EELb1ELb0ELb0ELb0ELb0ELb1ELb0ELb0EEEvNS_16Flash_fwd_paramsE,"aw",@nobits
	.sectionflags	@""
	.align	16
	.zero		1024


//--------------------- .nv.shared._ZN5flash16flash_fwd_kernelI23Flash_fwd_kernel_traitsILi96ELi128ELi64ELi4ELb0ELb0EN7cutlass6half_tE19Flash_kernel_traitsILi96ELi128ELi64ELi4ES3_EELb0ELb0ELb0ELb0ELb0ELb1ELb1ELb0EEEvNS_16Flash_fwd_paramsE --------------------------
	.section	.nv.shared._ZN5flash16flash_fwd_kernelI23Flash_fwd_kernel_traitsILi96ELi128ELi64ELi4ELb0ELb0EN7cutlass6half_tE19Flash_kernel_traitsILi96ELi128ELi64ELi4ES3_EELb0ELb0ELb0ELb0ELb0ELb1ELb1ELb0EEEvNS_16Flash_fwd_paramsE,"aw",@nobits
	.sectionflags	@""
	.align	16
	.zero		1024


//--------------------- .nv.shared._ZN5flash16flash_fwd_kernelI23Flash_fwd_kernel_traitsILi96ELi128ELi64ELi4ELb0ELb0EN7cutlass6half_tE19Flash_kernel_traitsILi96ELi128ELi64ELi4ES3_EELb1ELb0ELb0ELb0ELb0ELb0ELb0ELb0EEEvNS_16Flash_fwd_paramsE --------------------------
	.section	.nv.shared._ZN5flash16flash_fwd_kernelI23Flash_fwd_kernel_traitsILi96ELi128ELi64ELi4ELb0ELb0EN7cutlass6half_tE19Flash_kernel_traitsILi96ELi128ELi64ELi4ES3_EELb1ELb0ELb0ELb0ELb0ELb0ELb0ELb0EEEvNS_16Flash_fwd_paramsE,"aw",@nobits
	.sectionflags	@""
	.align	16
	.zero		1024


//--------------------- .nv.shared._ZN5flash16flash_fwd_kernelI23Flash_fwd_kernel_traitsILi96ELi128ELi64ELi4ELb0ELb0EN7cutlass6half_tE19Flash_kernel_traitsILi96ELi128ELi64ELi4ES3_EELb1ELb0ELb1ELb0ELb0ELb0ELb0ELb0EEEvNS_16Flash_fwd_paramsE --------------------------
	.section	.nv.shared._ZN5flash16flash_fwd_kernelI23Flash_fwd_kernel_traitsILi96ELi128ELi64ELi4ELb0ELb0EN7cutlass6half_tE19Flash_kernel_traitsILi96ELi128ELi64ELi4ES3_EELb1ELb0ELb1ELb0ELb0ELb0ELb0ELb0EEEvNS_16Flash_fwd_paramsE,"aw",@nobits
	.sectionflags	@""
	.align	16
	.zero		1024


//--------------------- .nv.shared._ZN5flash16flash_fwd_kernelI23Flash_fwd_kernel_traitsILi96ELi128ELi64ELi4ELb0ELb0EN7cutlass6half_tE19Flash_kernel_traitsILi96ELi128ELi64ELi4ES3_EELb1ELb0ELb0ELb0ELb1ELb1ELb0ELb0EEEvNS_16Flash_fwd_paramsE --------------------------
	.section	.nv.shared._ZN5flash16flash_fwd_kernelI23Flash_fwd_kernel_traitsILi96ELi128ELi64ELi4ELb0ELb0EN7cutlass6half_tE19Flash_kernel_traitsILi96ELi128ELi64ELi4ES3_EELb1ELb0ELb0ELb0ELb1ELb1ELb0ELb0EEEvNS_16Flash_fwd_paramsE,"aw",@nobits
	.sectionflags	@""
	.align	16
	.zero		1024


//--------------------- .nv.shared._ZN5flash16flash_fwd_kernelI23Flash_fwd_kernel_traitsILi96ELi128ELi64ELi4ELb0ELb0EN7cutlass6half_tE19Flash_kernel_traitsILi96ELi128ELi64ELi4ES3_EELb0ELb0ELb0ELb0ELb1ELb1ELb1ELb0EEEvNS_16Flash_fwd_paramsE --------------------------
	.section	.nv.shared._ZN5flash16flash_fwd_kernelI23Flash_fwd_kernel_traitsILi96ELi128ELi64ELi4ELb0ELb0EN7cutlass6half_tE19Flash_kernel_traitsILi96ELi128ELi64ELi4ES3_EELb0ELb0ELb0ELb0ELb1ELb1ELb1ELb0EEEvNS_16Flash_fwd_paramsE,"aw",@nobits
	.sectionflags	@""
	.align	16
	.zero		1024


//--------------------- .nv.shared._ZN5flash16flash_fwd_kernelI23Flash_fwd_kernel_traitsILi96ELi128ELi64ELi4ELb0ELb0EN7cutlass6half_tE19Flash_kernel_traitsILi96ELi128ELi64ELi4ES3_EELb1ELb0ELb0ELb1ELb0ELb0ELb0ELb0EEEvNS_16Flash_fwd_paramsE --------------------------
	.section	.nv.shared._ZN5flash16flash_fwd_kernelI23Flash_fwd_kernel_traitsILi96ELi128ELi64ELi4ELb0ELb0EN7cutlass6half_tE19Flash_kernel_traitsILi96ELi128ELi64ELi4ES3_EELb1ELb0ELb0ELb1ELb0ELb0ELb0ELb0EEEvNS_16Flash_fwd_paramsE,"aw",@nobits
	.sectionflags	@""
	.align	16
	.zero		1024


//--------------------- .nv.shared._ZN5flash16flash_fwd_kernelI23Flash_fwd_kernel_traitsILi96ELi128ELi64ELi4ELb0ELb0EN7cutlass6half_tE19Flash_kernel_traitsILi96ELi128ELi64ELi4ES3_EELb1ELb0ELb0ELb0ELb0ELb0ELb0ELb1EEEvNS_16Flash_fwd_paramsE --------------------------
	.section	.nv.shared._ZN5flash16flash_fwd_kernelI23Flash_fwd_kernel_traitsILi96ELi128ELi64ELi4ELb0ELb0EN7cutlass6half_tE19Flash_kernel_traitsILi96ELi128ELi64ELi4ES3_EELb1ELb0ELb0ELb0ELb0ELb0ELb0ELb1EEEvNS_16Flash_fwd_paramsE,"aw",@nobits
	.sectionflags	@""
	.align	16
	.zero		1024


//--------------------- .nv.shared._ZN5flash16flash_fwd_kernelI23Flash_fwd_kernel_traitsILi96ELi128ELi64ELi4ELb0ELb0EN7cutlass6half_tE19Flash_kernel_traitsILi96ELi128ELi64ELi4ES3_EELb0ELb0ELb0ELb0ELb0ELb0ELb1ELb0EEEvNS_16Flash_fwd_paramsE --------------------------
	.section	.nv.shared._ZN5flash16flash_fwd_kernelI23Flash_fwd_kernel_traitsILi96ELi128ELi64ELi4ELb0ELb0EN7cutlass6half_tE19Flash_kernel_traitsILi96ELi128ELi64ELi4ES3_EELb0ELb0ELb0ELb0ELb0ELb0ELb1ELb0EEEvNS_16Flash_fwd_paramsE,"aw",@nobits
	.sectionflags	@""
	.align	16
	.zero		1024


//--------------------- .nv.shared._ZN5flash16flash_fwd_kernelI23Flash_fwd_kernel_traitsILi96ELi128ELi64ELi4ELb0ELb0EN7cutlass6half_tE19Flash_kernel_traitsILi96ELi128ELi64ELi4ES3_EELb1ELb0ELb0ELb1ELb0ELb0ELb0ELb1EEEvNS_16Flash_fwd_paramsE --------------------------
	.section	.nv.shared._ZN5flash16flash_fwd_kernelI23Flash_fwd_kernel_traitsILi96ELi128ELi64ELi4ELb0ELb0EN7cutlass6half_tE19Flash_kernel_traitsILi96ELi128ELi64ELi4ES3_EELb1ELb0ELb0ELb1ELb0ELb0ELb0ELb1EEEvNS_16Flash_fwd_paramsE,"aw",@nobits
	.sectionflags	@""
	.align	16
	.zero		1024


//--------------------- .nv.shared._ZN5flash16flash_fwd_kernelI23Flash_fwd_kernel_traitsILi96ELi128ELi64ELi4ELb0ELb0EN7cutlass6half_tE19Flash_kernel_traitsILi96ELi128ELi64ELi4ES3_EELb0ELb0ELb0ELb1ELb0ELb0ELb1ELb0EEEvNS_16Flash_fwd_paramsE --------------------------
	.section	.nv.shared._ZN5flash16flash_fwd_kernelI23Flash_fwd_kernel_traitsILi96ELi128ELi64ELi4ELb0ELb0EN7cutlass6half_tE19Flash_kernel_traitsILi96ELi128ELi64ELi4ES3_EELb0ELb0ELb0ELb1ELb0ELb0ELb1ELb0EEEvNS_16Flash_fwd_paramsE,"aw",@nobits
	.sectionflags	@""
	.align	16
	.zero		1024


//--------------------- .nv.shared._ZN5flash16flash_fwd_kernelI23Flash_fwd_kernel_traitsILi96ELi128ELi64ELi4ELb0ELb0EN7cutlass6half_tE19Flash_kernel_traitsILi96ELi128ELi64ELi4ES3_EELb1ELb0ELb1ELb0ELb0ELb1ELb0ELb0EEEvNS_16Flash_fwd_paramsE --------------------------
	.section	.nv.shared._ZN5flash16flash_fwd_kernelI23Flash_fwd_kernel_traitsILi96ELi128ELi64ELi4ELb0ELb0EN7cutlass6half_tE19Flash_kernel_traitsILi96ELi128ELi64ELi4ES3_EELb1ELb0ELb1ELb0ELb0ELb1ELb0ELb0EEEvNS_16Flash_fwd_paramsE,"aw",@nobits
	.sectionflags	@""
	.align	16
	.zero		1024


//--------------------- .nv.shared._ZN5flash16flash_fwd_kernelI23Flash_fwd_kernel_traitsILi96ELi128ELi64ELi4ELb0ELb0EN7cutlass6half_tE19Flash_kernel_traitsILi96ELi128ELi64ELi4ES3_EELb0ELb0ELb1ELb0ELb0ELb1ELb1ELb0EEEvNS_16Flash_fwd_paramsE --------------------------
	.section	.nv.shared._ZN5flash16flash_fwd_kernelI23Flash_fwd_kernel_traitsILi96ELi128ELi64ELi4ELb0ELb0EN7cutlass6half_tE19Flash_kernel_traitsILi96ELi128ELi64ELi4ES3_EELb0ELb0ELb1ELb0ELb0ELb1ELb1ELb0EEEvNS_16Flash_fwd_paramsE,"aw",@nobits
	.sectionflags	@""
	.align	16
	.zero		1024


//--------------------- .nv.shared._ZN5flash16flash_fwd_kernelI23Flash_fwd_kernel_traitsILi96ELi128ELi64ELi4ELb0ELb0EN7cutlass6half_tE19Flash_kernel_traitsILi96ELi128ELi64ELi4ES3_EELb1ELb0ELb1ELb1ELb0ELb0ELb0ELb0EEEvNS_16Flash_fwd_paramsE --------------------------
	.section	.nv.shared._ZN5flash16flash_fwd_kernelI23Flash_fwd_kernel_traitsILi96ELi128ELi64ELi4ELb0ELb0EN7cutlass6half_tE19Flash_kernel_traitsILi96ELi128ELi64ELi4ES3_EELb1ELb0ELb1ELb1ELb0ELb0ELb0ELb0EEEvNS_16Flash_fwd_paramsE,"aw",@nobits
	.sectionflags	@""
	.align	16
	.zero		1024


//--------------------- .nv.shared._ZN5flash16flash_fwd_kernelI23Flash_fwd_kernel_traitsILi96ELi128ELi64ELi4ELb0ELb0EN7cutlass6half_tE19Flash_kernel_traitsILi96ELi128ELi64ELi4ES3_EELb1ELb0ELb1ELb0ELb0ELb0ELb0ELb1EEEvNS_16Flash_fwd_paramsE --------------------------
	.section	.nv.shared._ZN5flash16flash_fwd_kernelI23Flash_fwd_kernel_traitsILi96ELi128ELi64ELi4ELb0ELb0EN7cutlass6half_tE19Flash_kernel_traitsILi96ELi128ELi64ELi4ES3_EELb1ELb0ELb1ELb0ELb0ELb0ELb0ELb1EEEvNS_16Flash_fwd_paramsE,"aw",@nobits
	.sectionflags	@""
	.align	16
	.zero		1024


//--------------------- .nv.shared._ZN5flash16flash_fwd_kernelI23Flash_fwd_kernel_traitsILi96ELi128ELi64ELi4ELb0ELb0EN7cutlass6half_tE19Flash_kernel_traitsILi96ELi128ELi64ELi4ES3_EELb0ELb0ELb1ELb0ELb0ELb0ELb1ELb0EEEvNS_16Flash_fwd_paramsE --------------------------
	.section	.nv.shared._ZN5flash16flash_fwd_kernelI23Flash_fwd_kernel_traitsILi96ELi128ELi64ELi4ELb0ELb0EN7cutlass6half_tE19Flash_kernel_traitsILi96ELi128ELi64ELi4ES3_EELb0ELb0ELb1ELb0ELb0ELb0ELb1ELb0EEEvNS_16Flash_fwd_paramsE,"aw",@nobits
	.sectionflags	@""
	.align	16
	.zero		1024


//--------------------- .nv.shared._ZN5flash16flash_fwd_kernelI23Flash_fwd_kernel_traitsILi96ELi128ELi64ELi4ELb0ELb0EN7cutlass6half_tE19Flash_kernel_traitsILi96ELi128ELi64ELi4ES3_EELb1ELb0ELb1ELb1ELb0ELb0ELb0ELb1EEEvNS_16Flash_fwd_paramsE --------------------------
	.section	.nv.shared._ZN5flash16flash_fwd_kernelI23Flash_fwd_kernel_traitsILi96ELi128ELi64ELi4ELb0ELb0EN7cutlass6half_tE19Flash_kernel_traitsILi96ELi128ELi64ELi4ES3_EELb1ELb0ELb1ELb1ELb0ELb0ELb0ELb1EEEvNS_16Flash_fwd_paramsE,"aw",@nobits
	.sectionflags	@""
	.align	16
	.zero		1024


//--------------------- .nv.shared._ZN5flash16flash_fwd_kernelI23Flash_fwd_kernel_traitsILi96ELi128ELi64ELi4ELb0ELb0EN7cutlass6half_tE19Flash_kernel_traitsILi96ELi128ELi64ELi4ES3_EELb0ELb0ELb1ELb1ELb0ELb0ELb1ELb0EEEvNS_16Flash_fwd_paramsE --------------------------
	.section	.nv.shared._ZN5flash16flash_fwd_kernelI23Flash_fwd_kernel_traitsILi96ELi128ELi64ELi4ELb0ELb0EN7cutlass6half_tE19Flash_kernel_traitsILi96ELi128ELi64ELi4ES3_EELb0ELb0ELb1ELb1ELb0ELb0ELb1ELb0EEEvNS_16Flash_fwd_paramsE,"aw",@nobits
	.sectionflags	@""
	.align	16
	.zero		1024


//--------------------- .nv.constant0._ZN5flash16flash_fwd_kernelI23Flash_fwd_kernel_traitsILi96ELi128ELi64ELi4ELb0ELb0EN7cutlass6half_tE19Flash_kernel_traitsILi96ELi128ELi64ELi4ES3_EELb0ELb0ELb0ELb0ELb0ELb1ELb0ELb0EEEvNS_16Flash_fwd_paramsE --------------------------
	.section	.nv.constant0._ZN5flash16flash_fwd_kernelI23Flash_fwd_kernel_traitsILi96ELi128ELi64ELi4ELb0ELb0EN7cutlass6half_tE19Flash_kernel_traitsILi96ELi128ELi64ELi4ES3_EELb0ELb0ELb0ELb0ELb0ELb1ELb0ELb0EEEvNS_16Flash_fwd_paramsE,"a",@progbits
	.sectionflags	@""
	.align	4
.nv.constant0._ZN5flash16flash_fwd_kernelI23Flash_fwd_kernel_traitsILi96ELi128ELi64ELi4ELb0ELb0EN7cutlass6half_tE19Flash_kernel_traitsILi96ELi128ELi64ELi4ES3_EELb0ELb0ELb0ELb0ELb0ELb1ELb0ELb0EEEvNS_16Flash_fwd_paramsE:
	.zero		992


//--------------------- .nv.constant0._ZN5flash16flash_fwd_kernelI23Flash_fwd_kernel_traitsILi96ELi128ELi64ELi4ELb0ELb0EN7cutlass6half_tE19Flash_kernel_traitsILi96ELi128ELi64ELi4ES3_EELb0ELb0ELb0ELb0ELb1ELb1ELb0ELb0EEEvNS_16Flash_fwd_paramsE --------------------------
	.section	.nv.constant0._ZN5flash16flash_fwd_kernelI23Flash_fwd_kernel_traitsILi96ELi128ELi64ELi4ELb0ELb0EN7cutlass6half_tE19Flash_kernel_traitsILi96ELi128ELi64ELi4ES3_EELb0ELb0ELb0ELb0ELb1ELb1ELb0ELb0EEEvNS_16Flash_fwd_paramsE,"a",@progbits
	.sectionflags	@""
	.align	4
.nv.constant0._ZN5flash16flash_fwd_kernelI23Flash_fwd_kernel_traitsILi96ELi128ELi64ELi4ELb0ELb0EN7cutlass6half_tE19Flash_kernel_traitsILi96ELi128ELi64ELi4ES3_EELb0ELb0ELb0ELb0ELb1ELb1ELb0ELb0EEEvNS_16Flash_fwd_paramsE:
	.zero		992


//--------------------- .nv.constant0._ZN5flash16flash_fwd_kernelI23Flash_fwd_kernel_traitsILi96ELi128ELi64ELi4ELb0ELb0EN7cutlass6half_tE19Flash_kernel_traitsILi96ELi128ELi64ELi4ES3_EELb0ELb0ELb0ELb0ELb0ELb0ELb0ELb0EEEvNS_16Flash_fwd_paramsE --------------------------
	.section	.nv.constant0._ZN5flash16flash_fwd_kernelI23Flash_fwd_kernel_traitsILi96ELi128ELi64ELi4ELb0ELb0EN7cutlass6half_tE19Flash_kernel_traitsILi96ELi128ELi64ELi4ES3_EELb0ELb0ELb0ELb0ELb0ELb0ELb0ELb0EEEvNS_16Flash_fwd_paramsE,"a",@progbits
	.sectionflags	@""
	.align	4
.nv.constant0._ZN5flash16flash_fwd_kernelI23Flash_fwd_kernel_traitsILi96ELi128ELi64ELi4ELb0ELb0EN7cutlass6half_tE19Flash_kernel_traitsILi96ELi128ELi64ELi4ES3_EELb0ELb0ELb0ELb0ELb0ELb0ELb0ELb0EEEvNS_16Flash_fwd_paramsE:
	.zero		992


//--------------------- .nv.constant0._ZN5flash16flash_fwd_kernelI23Flash_fwd_kernel_traitsILi96ELi128ELi64ELi4ELb0ELb0EN7cutlass6half_tE19Flash_kernel_traitsILi96ELi128ELi64ELi4ES3_EELb0ELb0ELb0ELb1ELb0ELb0ELb0ELb0EEEvNS_16Flash_fwd_paramsE --------------------------
	.section	.nv.constant0._ZN5flash16flash_fwd_kernelI23Flash_fwd_kernel_traitsILi96ELi128ELi64ELi4ELb0ELb0EN7cutlass6half_tE19Flash_kernel_traitsILi96ELi128ELi64ELi4ES3_EELb0ELb0ELb0ELb1ELb0ELb0ELb0ELb0EEEvNS_16Flash_fwd_paramsE,"a",@progbits
	.sectionflags	@""
	.align	4
.nv.constant0._ZN5flash16flash_fwd_kernelI23Flash_fwd_kernel_traitsILi96ELi128ELi64ELi4ELb0ELb0EN7cutlass6half_tE19Flash_kernel_traitsILi96ELi128ELi64ELi4ES3_EELb0ELb0ELb0ELb1ELb0ELb0ELb0ELb0EEEvNS_16Flash_fwd_paramsE:
	.zero		992


//--------------------- .nv.constant0._ZN5flash16flash_fwd_kernelI23Flash_fwd_kernel_traitsILi96ELi128ELi64ELi4ELb0ELb0EN7cutlass6half_tE19Flash_kernel_traitsILi96ELi128ELi64ELi4ES3_EELb0ELb0ELb1ELb0ELb0ELb1ELb0ELb0EEEvNS_16Flash_fwd_paramsE --------------------------
	.section	.nv.constant0._ZN5flash16flash_fwd_kernelI23Flash_fwd_kernel_traitsILi96ELi128ELi64ELi4ELb0ELb0EN7cutlass6half_tE19Flash_kernel_traitsILi96ELi128ELi64ELi4ES3_EELb0ELb0ELb1ELb0ELb0ELb1ELb0ELb0EEEvNS_16Flash_fwd_paramsE,"a",@progbits
	.sectionflags	@""
	.align	4
.nv.constant0._ZN5flash16flash_fwd_kernelI23Flash_fwd_kernel_traitsILi96ELi128ELi64ELi4ELb0ELb0EN7cutlass6half_tE19Flash_kernel_traitsILi96ELi128ELi64ELi4ES3_EELb0ELb0ELb1ELb0ELb0ELb1ELb0ELb0EEEvNS_16Flash_fwd_paramsE:
	.zero		992


//--------------------- .nv.constant0._ZN5flash16flash_fwd_kernelI23Flash_fwd_kernel_traitsILi96ELi128ELi64ELi4ELb0ELb0EN7cutlass6half_tE19Flash_kernel_traitsILi96ELi128ELi64ELi4ES3_EELb0ELb0ELb1ELb0ELb0ELb0ELb0ELb0EEEvNS_16Flash_fwd_paramsE --------------------------
	.section	.nv.constant0._ZN5flash16flash_fwd_kernelI23Flash_fwd_kernel_traitsILi96ELi128ELi64ELi4ELb0ELb0EN7cutlass6half_tE19Flash_kernel_traitsILi96ELi128ELi64ELi4ES3_EELb0ELb0ELb1ELb0ELb0ELb0ELb0ELb0EEEvNS_16Flash_fwd_paramsE,"a",@progbits
	.sectionflags	@""
	.align	4
.nv.constant0._ZN5flash16flash_fwd_kernelI23Flash_fwd_kernel_traitsILi96ELi128ELi64ELi4ELb0ELb0EN7cutlass6half_tE19Flash_kernel_traitsILi96ELi128ELi64ELi4ES3_EELb0ELb0ELb1ELb0ELb0ELb0ELb0ELb0EEEvNS_16Flash_fwd_paramsE:
	.zero		992


//--------------------- .nv.constant0._ZN5flash16flash_fwd_kernelI23Flash_fwd_kernel_traitsILi96ELi128ELi64ELi4ELb0ELb0EN7cutlass6half_tE19Flash_kernel_traitsILi96ELi128ELi64ELi4ES3_EELb0ELb0ELb1ELb1ELb0ELb0ELb0ELb0EEEvNS_16Flash_fwd_paramsE --------------------------
	.section	.nv.constant0._ZN5flash16flash_fwd_kernelI23Flash_fwd_kernel_traitsILi96ELi128ELi64ELi4ELb0ELb0EN7cutlass6half_tE19Flash_kernel_traitsILi96ELi128ELi64ELi4ES3_EELb0ELb0ELb1ELb1ELb0ELb0ELb0ELb0EEEvNS_16Flash_fwd_paramsE,"a",@progbits
	.sectionflags	@""
	.align	4
.nv.constant0._ZN5flash16flash_fwd_kernelI23Flash_fwd_kernel_traitsILi96ELi128ELi64ELi4ELb0ELb0EN7cutlass6half_tE19Flash_kernel_traitsILi96ELi128ELi64ELi4ES3_EELb0ELb0ELb1ELb1ELb0ELb0ELb0ELb0EEEvNS_16Flash_fwd_paramsE:
	.zero		992


//--------------------- .nv.constant0._ZN5flash16flash_fwd_kernelI23Flash_fwd_kernel_traitsILi96ELi128ELi64ELi4ELb0ELb0EN7cutlass6half_tE19Flash_kernel_traitsILi96ELi128ELi64ELi4ES3_EELb1ELb0ELb0ELb0ELb0ELb1ELb0ELb0EEEvNS_16Flash_fwd_paramsE --------------------------
	.section	.nv.constant0._ZN5flash16flash_fwd_kernelI23Flash_fwd_kernel_traitsILi96ELi128ELi64ELi4ELb0ELb0EN7cutlass6half_tE19Flash_kernel_traitsILi96ELi128ELi64ELi4ES3_EELb1ELb0ELb0ELb0ELb0ELb1ELb0ELb0EEEvNS_16Flash_fwd_paramsE,"a",@progbits
	.sectionflags	@""
	.align	4
.nv.constant0._ZN5flash16flash_fwd_kernelI23Flash_fwd_kernel_traitsILi96ELi128ELi64ELi4ELb0ELb0EN7cutlass6half_tE19Flash_kernel_traitsILi96ELi128ELi64ELi4ES3_EELb1ELb0ELb0ELb0ELb0ELb1ELb0ELb0EEEvNS_16Flash_fwd_paramsE:
	.zero		992


//--------------------- .nv.constant0._ZN5flash16flash_fwd_kernelI23Flash_fwd_kernel_traitsILi96ELi128ELi64ELi4ELb0ELb0EN7cutlass6half_tE19Flash_kernel_traitsILi96ELi128ELi64ELi4ES3_EELb0ELb0ELb0ELb0ELb0ELb1ELb1ELb0EEEvNS_16Flash_fwd_paramsE --------------------------
	.section	.nv.constant0._ZN5flash16flash_fwd_kernelI23Flash_fwd_kernel_traitsILi96ELi128ELi64ELi4ELb0ELb0EN7cutlass6half_tE19Flash_kernel_traitsILi96ELi128ELi64ELi4ES3_EELb0ELb0ELb0ELb0ELb0ELb1ELb1ELb0EEEvNS_16Flash_fwd_paramsE,"a",@progbits
	.sectionflags	@""
	.align	4
.nv.constant0._ZN5flash16flash_fwd_kernelI23Flash_fwd_kernel_traitsILi96ELi128ELi64ELi4ELb0ELb0EN7cutlass6half_tE19Flash_kernel_traitsILi96ELi128ELi64ELi4ES3_EELb0ELb0ELb0ELb0ELb0ELb1ELb1ELb0EEEvNS_16Flash_fwd_paramsE:
	.zero		992


//--------------------- .nv.constant0._ZN5flash16flash_fwd_kernelI23Flash_fwd_kernel_traitsILi96ELi128ELi64ELi4ELb0ELb0EN7cutlass6half_tE19Flash_kernel_traitsILi96ELi128ELi64ELi4ES3_EELb1ELb0ELb0ELb0ELb0ELb0ELb0ELb0EEEvNS_16Flash_fwd_paramsE --------------------------
	.section	.nv.constant0._ZN5flash16flash_fwd_kernelI23Flash_fwd_kernel_traitsILi96ELi128ELi64ELi4ELb0ELb0EN7cutlass6half_tE19Flash_kernel_traitsILi96ELi128ELi64ELi4ES3_EELb1ELb0ELb0ELb0ELb0ELb0ELb0ELb0EEEvNS_16Flash_fwd_paramsE,"a",@progbits
	.sectionflags	@""
	.align	4
.nv.constant0._ZN5flash16flash_fwd_kernelI23Flash_fwd_kernel_traitsILi96ELi128ELi64ELi4ELb0ELb0EN7cutlass6half_tE19Flash_kernel_traitsILi96ELi128ELi64ELi4ES3_EELb1ELb0ELb0ELb0ELb0ELb0ELb0ELb0EEEvNS_16Flash_fwd_paramsE:
	.zero		992


//--------------------- .nv.constant0._ZN5flash16flash_fwd_kernelI23Flash_fwd_kernel_traitsILi96ELi128ELi64ELi4ELb0ELb0EN7cutlass6half_tE19Flash_kernel_traitsILi96ELi128ELi64ELi4ES3_EELb1ELb0ELb1ELb0ELb0ELb0ELb0ELb0EEEvNS_16Flash_fwd_paramsE --------------------------
	.section	.nv.constant0._ZN5flash16flash_fwd_kernelI23Flash_fwd_kernel_traitsILi96ELi128ELi64ELi4ELb0ELb0EN7cutlass6half_tE19Flash_kernel_traitsILi96ELi128ELi64ELi4ES3_EELb1ELb0ELb1ELb0ELb0ELb0ELb0ELb0EEEvNS_16Flash_fwd_paramsE,"a",@progbits
	.sectionflags	@""
	.align	4
.nv.constant0._ZN5flash16flash_fwd_kernelI23Flash_fwd_kernel_traitsILi96ELi128ELi64ELi4ELb0ELb0EN7cutlass6half_tE19Flash_kernel_traitsILi96ELi128ELi64ELi4ES3_EELb1ELb0ELb1ELb0ELb0ELb0ELb0ELb0EEEvNS_16Flash_fwd_paramsE:
	.zero		992


//--------------------- .nv.constant0._ZN5flash16flash_fwd_kernelI23Flash_fwd_kernel_traitsILi96ELi128ELi64ELi4ELb0ELb0EN7cutlass6half_tE19Flash_kernel_traitsILi96ELi128ELi64ELi4ES3_EELb1ELb0ELb0ELb0ELb1ELb1ELb0ELb0EEEvNS_16Flash_fwd_paramsE --------------------------
	.section	.nv.constant0._ZN5flash16flash_fwd_kernelI23Flash_fwd_kernel_traitsILi96ELi128ELi64ELi4ELb0ELb0EN7cutlass6half_tE19Flash_kernel_traitsILi96ELi128ELi64ELi4ES3_EELb1ELb0ELb0ELb0ELb1ELb1ELb0ELb0EEEvNS_16Flash_fwd_paramsE,"a",@progbits
	.sectionflags	@""
	.align	4
.nv.constant0._ZN5flash16flash_fwd_kernelI23Flash_fwd_kernel_traitsILi96ELi128ELi64ELi4ELb0ELb0EN7cutlass6half_tE19Flash_kernel_traitsILi96ELi128ELi64ELi4ES3_EELb1ELb0ELb0ELb0ELb1ELb1ELb0ELb0EEEvNS_16Flash_fwd_paramsE:
	.zero		992


//--------------------- .nv.constant0._ZN5flash16flash_fwd_kernelI23Flash_fwd_kernel_traitsILi96ELi128ELi64ELi4ELb0ELb0EN7cutlass6half_tE19Flash_kernel_traitsILi96ELi128ELi64ELi4ES3_EELb0ELb0ELb0ELb0ELb1ELb1ELb1ELb0EEEvNS_16Flash_fwd_paramsE --------------------------
	.section	.nv.constant0._ZN5flash16flash_fwd_kernelI23Flash_fwd_kernel_traitsILi96ELi128ELi64ELi4ELb0ELb0EN7cutlass6half_tE19Flash_kernel_traitsILi96ELi128ELi64ELi4ES3_EELb0ELb0ELb0ELb0ELb1ELb1ELb1ELb0EEEvNS_16Flash_fwd_paramsE,"a",@progbits
	.sectionflags	@""
	.align	4
.nv.constant0._ZN5flash16flash_fwd_kernelI23Flash_fwd_kernel_traitsILi96ELi128ELi64ELi4ELb0ELb0EN7cutlass6half_tE19Flash_kernel_traitsILi96ELi128ELi64ELi4ES3_EELb0ELb0ELb0ELb0ELb1ELb1ELb1ELb0EEEvNS_16Flash_fwd_paramsE:
	.zero		992


//--------------------- .nv.constant0._ZN5flash16flash_fwd_kernelI23Flash_fwd_kernel_traitsILi96ELi128ELi64ELi4ELb0ELb0EN7cutlass6half_tE19Flash_kernel_traitsILi96ELi128ELi64ELi4ES3_EELb1ELb0ELb0ELb1ELb0ELb0ELb0ELb0EEEvNS_16Flash_fwd_paramsE --------------------------
	.section	.nv.constant0._ZN5flash16flash_fwd_kernelI23Flash_fwd_kernel_traitsILi96ELi128ELi64ELi4ELb0ELb0EN7cutlass6half_tE19Flash_kernel_traitsILi96ELi128ELi64ELi4ES3_EELb1ELb0ELb0ELb1ELb0ELb0ELb0ELb0EEEvNS_16Flash_fwd_paramsE,"a",@progbits
	.sectionflags	@""
	.align	4
.nv.constant0._ZN5flash16flash_fwd_kernelI23Flash_fwd_kernel_traitsILi96ELi128ELi64ELi4ELb0ELb0EN7cutlass6half_tE19Flash_kernel_traitsILi96ELi128ELi64ELi4ES3_EELb1ELb0ELb0ELb1ELb0ELb0ELb0ELb0EEEvNS_16Flash_fwd_paramsE:
	.zero		992


//--------------------- .nv.constant0._ZN5flash16flash_fwd_kernelI23Flash_fwd_kernel_traitsILi96ELi128ELi64ELi4ELb0ELb0EN7cutlass6half_tE19Flash_kernel_traitsILi96ELi128ELi64ELi4ES3_EELb1ELb0ELb0ELb0ELb0ELb0ELb0ELb1EEEvNS_16Flash_fwd_paramsE --------------------------
	.section	.nv.constant0._ZN5flash16flash_fwd_kernelI23Flash_fwd_kernel_traitsILi96ELi128ELi64ELi4ELb0ELb0EN7cutlass6half_tE19Flash_kernel_traitsILi96ELi128ELi64ELi4ES3_EELb1ELb0ELb0ELb0ELb0ELb0ELb0ELb1EEEvNS_16Flash_fwd_paramsE,"a",@progbits
	.sectionflags	@""
	.align	4
.nv.constant0._ZN5flash16flash_fwd_kernelI23Flash_fwd_kernel_traitsILi96ELi128ELi64ELi4ELb0ELb0EN7cutlass6half_tE19Flash_kernel_traitsILi96ELi128ELi64ELi4ES3_EELb1ELb0ELb0ELb0ELb0ELb0ELb0ELb1EEEvNS_16Flash_fwd_paramsE:
	.zero		992


//--------------------- .nv.constant0._ZN5flash16flash_fwd_kernelI23Flash_fwd_kernel_traitsILi96ELi128ELi64ELi4ELb0ELb0EN7cutlass6half_tE19Flash_kernel_traitsILi96ELi128ELi64ELi4ES3_EELb0ELb0ELb0ELb0ELb0ELb0ELb1ELb0EEEvNS_16Flash_fwd_paramsE --------------------------
	.section	.nv.constant0._ZN5flash16flash_fwd_kernelI23Flash_fwd_kernel_traitsILi96ELi128ELi64ELi4ELb0ELb0EN7cutlass6half_tE19Flash_kernel_traitsILi96ELi128ELi64ELi4ES3_EELb0ELb0ELb0ELb0ELb0ELb0ELb1ELb0EEEvNS_16Flash_fwd_paramsE,"a",@progbits
	.sectionflags	@""
	.align	4
.nv.constant0._ZN5flash16flash_fwd_kernelI23Flash_fwd_kernel_traitsILi96ELi128ELi64ELi4ELb0ELb0EN7cutlass6half_tE19Flash_kernel_traitsILi96ELi128ELi64ELi4ES3_EELb0ELb0ELb0ELb0ELb0ELb0ELb1ELb0EEEvNS_16Flash_fwd_paramsE:
	.zero		992


//--------------------- .nv.constant0._ZN5flash16flash_fwd_kernelI23Flash_fwd_kernel_traitsILi96ELi128ELi64ELi4ELb0ELb0EN7cutlass6half_tE19Flash_kernel_traitsILi96ELi128ELi64ELi4ES3_EELb1ELb0ELb0ELb1ELb0ELb0ELb0ELb1EEEvNS_16Flash_fwd_paramsE --------------------------
	.section	.nv.constant0._ZN5flash16flash_fwd_kernelI23Flash_fwd_kernel_traitsILi96ELi128ELi64ELi4ELb0ELb0EN7cutlass6half_tE19Flash_kernel_traitsILi96ELi128ELi64ELi4ES3_EELb1ELb0ELb0ELb1ELb0ELb0ELb0ELb1EEEvNS_16Flash_fwd_paramsE,"a",@progbits
	.sectionflags	@""
	.align	4
.nv.constant0._ZN5flash16flash_fwd_kernelI23Flash_fwd_kernel_traitsILi96ELi128ELi64ELi4ELb0ELb0EN7cutlass6half_tE19Flash_kernel_traitsILi96ELi128ELi64ELi4ES3_EELb1ELb0ELb0ELb1ELb0ELb0ELb0ELb1EEEvNS_16Flash_fwd_paramsE:
	.zero		992


//--------------------- .nv.constant0._ZN5flash16flash_fwd_kernelI23Flash_fwd_kernel_traitsILi96ELi128ELi64ELi4ELb0ELb0EN7cutlass6half_tE19Flash_kernel_traitsILi96ELi128ELi64ELi4ES3_EELb0ELb0ELb0ELb1ELb0ELb0ELb1ELb0EEEvNS_16Flash_fwd_paramsE --------------------------
	.section	.nv.constant0._ZN5flash16flash_fwd_kernelI23Flash_fwd_kernel_traitsILi96ELi128ELi64ELi4ELb0ELb0EN7cutlass6half_tE19Flash_kernel_traitsILi96ELi128ELi64ELi4ES3_EELb0ELb0ELb0ELb1ELb0ELb0ELb1ELb0EEEvNS_16Flash_fwd_paramsE,"a",@progbits
	.sectionflags	@""
	.align	4
.nv.constant0._ZN5flash16flash_fwd_kernelI23Flash_fwd_kernel_traitsILi96ELi128ELi64ELi4ELb0ELb0EN7cutlass6half_tE19Flash_kernel_traitsILi96ELi128ELi64ELi4ES3_EELb0ELb0ELb0ELb1ELb0ELb0ELb1ELb0EEEvNS_16Flash_fwd_paramsE:
	.zero		992


//--------------------- .nv.constant0._ZN5flash16flash_fwd_kernelI23Flash_fwd_kernel_traitsILi96ELi128ELi64ELi4ELb0ELb0EN7cutlass6half_tE19Flash_kernel_traitsILi96ELi128ELi64ELi4ES3_EELb1ELb0ELb1ELb0ELb0ELb1ELb0ELb0EEEvNS_16Flash_fwd_paramsE --------------------------
	.section	.nv.constant0._ZN5flash16flash_fwd_kernelI23Flash_fwd_kernel_traitsILi96ELi128ELi64ELi4ELb0ELb0EN7cutlass6half_tE19Flash_kernel_traitsILi96ELi128ELi64ELi4ES3_EELb1ELb0ELb1ELb0ELb0ELb1ELb0ELb0EEEvNS_16Flash_fwd_paramsE,"a",@progbits
	.sectionflags	@""
	.align	4
.nv.constant0._ZN5flash16flash_fwd_kernelI23Flash_fwd_kernel_traitsILi96ELi128ELi64ELi4ELb0ELb0EN7cutlass6half_tE19Flash_kernel_traitsILi96ELi128ELi64ELi4ES3_EELb1ELb0ELb1ELb0ELb0ELb1ELb0ELb0EEEvNS_16Flash_fwd_paramsE:
	.zero		992


//--------------------- .nv.constant0._ZN5flash16flash_fwd_kernelI23Flash_fwd_kernel_traitsILi96ELi128ELi64ELi4ELb0ELb0EN7cutlass6half_tE19Flash_kernel_traitsILi96ELi128ELi64ELi4ES3_EELb0ELb0ELb1ELb0ELb0ELb1ELb1ELb0EEEvNS_16Flash_fwd_paramsE --------------------------
	.section	.nv.constant0._ZN5flash16flash_fwd_kernelI23Flash_fwd_kernel_traitsILi96ELi128ELi64ELi4ELb0ELb0EN7cutlass6half_tE19Flash_kernel_traitsILi96ELi128ELi64ELi4ES3_EELb0ELb0ELb1ELb0ELb0ELb1ELb1ELb0EEEvNS_16Flash_fwd_paramsE,"a",@progbits
	.sectionflags	@""
	.align	4
.nv.constant0._ZN5flash16flash_fwd_kernelI23Flash_fwd_kernel_traitsILi96ELi128ELi64ELi4ELb0ELb0EN7cutlass6half_tE19Flash_kernel_traitsILi96ELi128ELi64ELi4ES3_EELb0ELb0ELb1ELb0ELb0ELb1ELb1ELb0EEEvNS_16Flash_fwd_paramsE:
	.zero		992


//--------------------- .nv.constant0._ZN5flash16flash_fwd_kernelI23Flash_fwd_kernel_traitsILi96ELi128ELi64ELi4ELb0ELb0EN7cutlass6half_tE19Flash_kernel_traitsILi96ELi128ELi64ELi4ES3_EELb1ELb0ELb1ELb1ELb0ELb0ELb0ELb0EEEvNS_16Flash_fwd_paramsE --------------------------
	.section	.nv.constant0._ZN5flash16flash_fwd_kernelI23Flash_fwd_kernel_traitsILi96ELi128ELi64ELi4ELb0ELb0EN7cutlass6half_tE19Flash_kernel_traitsILi96ELi128ELi64ELi4ES3_EELb1ELb0ELb1ELb1ELb0ELb0ELb0ELb0EEEvNS_16Flash_fwd_paramsE,"a",@progbits
	.sectionflags	@""
	.align	4
.nv.constant0._ZN5flash16flash_fwd_kernelI23Flash_fwd_kernel_traitsILi96ELi128ELi64ELi4ELb0ELb0EN7cutlass6half_tE19Flash_kernel_traitsILi96ELi128ELi64ELi4ES3_EELb1ELb0ELb1ELb1ELb0ELb0ELb0ELb0EEEvNS_16Flash_fwd_paramsE:
	.zero		992


//--------------------- .nv.constant0._ZN5flash16flash_fwd_kernelI23Flash_fwd_kernel_traitsILi96ELi128ELi64ELi4ELb0ELb0EN7cutlass6half_tE19Flash_kernel_traitsILi96ELi128ELi64ELi4ES3_EELb1ELb0ELb1ELb0ELb0ELb0ELb0ELb1EEEvNS_16Flash_fwd_paramsE --------------------------
	.section	.nv.constant0._ZN5flash16flash_fwd_kernelI23Flash_fwd_kernel_traitsILi96ELi128ELi64ELi4ELb0ELb0EN7cutlass6half_tE19Flash_kernel_traitsILi96ELi128ELi64ELi4ES3_EELb1ELb0ELb1ELb0ELb0ELb0ELb0ELb1EEEvNS_16Flash_fwd_paramsE,"a",@progbits
	.sectionflags	@""
	.align	4
.nv.constant0._ZN5flash16flash_fwd_kernelI23Flash_fwd_kernel_traitsILi96ELi128ELi64ELi4ELb0ELb0EN7cutlass6half_tE19Flash_kernel_traitsILi96ELi128ELi64ELi4ES3_EELb1ELb0ELb1ELb0ELb0ELb0ELb0ELb1EEEvNS_16Flash_fwd_paramsE:
	.zero		992


//--------------------- .nv.constant0._ZN5flash16flash_fwd_kernelI23Flash_fwd_kernel_traitsILi96ELi128ELi64ELi4ELb0ELb0EN7cutlass6half_tE19Flash_kernel_traitsILi96ELi128ELi64ELi4ES3_EELb0ELb0ELb1ELb0ELb0ELb0ELb1ELb0EEEvNS_16Flash_fwd_paramsE --------------------------
	.section	.nv.constant0._ZN5flash16flash_fwd_kernelI23Flash_fwd_kernel_traitsILi96ELi128ELi64ELi4ELb0ELb0EN7cutlass6half_tE19Flash_kernel_traitsILi96ELi128ELi64ELi4ES3_EELb0ELb0ELb1ELb0ELb0ELb0ELb1ELb0EEEvNS_16Flash_fwd_paramsE,"a",@progbits
	.sectionflags	@""
	.align	4
.nv.constant0._ZN5flash16flash_fwd_kernelI23Flash_fwd_kernel_traitsILi96ELi128ELi64ELi4ELb0ELb0EN7cutlass6half_tE19Flash_kernel_traitsILi96ELi128ELi64ELi4ES3_EELb0ELb0ELb1ELb0ELb0ELb0ELb1ELb0EEEvNS_16Flash_fwd_paramsE:
	.zero		992


//--------------------- .nv.constant0._ZN5flash16flash_fwd_kernelI23Flash_fwd_kernel_traitsILi96ELi128ELi64ELi4ELb0ELb0EN7cutlass6half_tE19Flash_kernel_traitsILi96ELi128ELi64ELi4ES3_EELb1ELb0ELb1ELb1ELb0ELb0ELb0ELb1EEEvNS_16Flash_fwd_paramsE --------------------------
	.section	.nv.constant0._ZN5flash16flash_fwd_kernelI23Flash_fwd_kernel_traitsILi96ELi128ELi64ELi4ELb0ELb0EN7cutlass6half_tE19Flash_kernel_traitsILi96ELi128ELi64ELi4ES3_EELb1ELb0ELb1ELb1ELb0ELb0ELb0ELb1EEEvNS_16Flash_fwd_paramsE,"a",@progbits
	.sectionflags	@""
	.align	4
.nv.constant0._ZN5flash16flash_fwd_kernelI23Flash_fwd_kernel_traitsILi96ELi128ELi64ELi4ELb0ELb0EN7cutlass6half_tE19Flash_kernel_traitsILi96ELi128ELi64ELi4ES3_EELb1ELb0ELb1ELb1ELb0ELb0ELb0ELb1EEEvNS_16Flash_fwd_paramsE:
	.zero		992


//--------------------- .nv.constant0._ZN5flash16flash_fwd_kernelI23Flash_fwd_kernel_traitsILi96ELi128ELi64ELi4ELb0ELb0EN7cutlass6half_tE19Flash_kernel_traitsILi96ELi128ELi64ELi4ES3_EELb0ELb0ELb1ELb1ELb0ELb0ELb1ELb0EEEvNS_16Flash_fwd_paramsE --------------------------
	.section	.nv.constant0._ZN5flash16flash_fwd_kernelI23Flash_fwd_kernel_traitsILi96ELi128ELi64ELi4ELb0ELb0EN7cutlass6half_tE19Flash_kernel_traitsILi96ELi128ELi64ELi4ES3_EELb0ELb0ELb1ELb1ELb0ELb0ELb1ELb0EEEvNS_16Flash_fwd_paramsE,"a",@progbits
	.sectionflags	@""
	.align	4
.nv.constant0._ZN5flash16flash_fwd_kernelI23Flash_fwd_kernel_traitsILi96ELi128ELi64ELi4ELb0ELb0EN7cutlass6half_tE19Flash_kernel_traitsILi96ELi128ELi64ELi4ES3_EELb0ELb0ELb1ELb1ELb0ELb0ELb1ELb0EEEvNS_16Flash_fwd_paramsE:
	.zero		992


//--------------------- SYMBOLS --------------------------

	.type		.nv.reservedSmem.offset0,@object
	.size		.nv.reservedSmem.offset0,0x4
